	.target	sm_90a

	.elftype	@"ET_EXEC"


//--------------------- .note.nv.tkinfo           --------------------------
	.section	.note.nv.tkinfo,"",@"SHT_NOTE"
	.sectionflags	@"SHF_NOTE_NV_TKINFO"
	.tkinfo
        /*0018*/ 	.word	0x00000002
        /*0030*/ 	.string	""
        /*0030*/ 	.string	"ptxas"
        /*0030*/ 	.string	"Cuda compilation tools, release 13.0, V13.0.88"
        /*0030*/ 	.string	"Build cuda_13.0.r13.0/compiler.36424714_0"
        /*0030*/ 	.string	"-arch sm_90a -m 64 "



//--------------------- .note.nv.cuinfo           --------------------------
	.section	.note.nv.cuinfo,"",@"SHT_NOTE"
	.sectionflags	@"SHF_NOTE_NV_CUINFO"
        /*0018*/ 	.short	0x0002
        /*001a*/ 	.short	0x005a
        /*001c*/ 	.short	0x0082
	.zero		2


//--------------------- .nv.info                  --------------------------
	.section	.nv.info,"",@"SHT_CUDA_INFO"
	.align	4


	//----- nvinfo : EIATTR_REGCOUNT
	.align		4
        /*0000*/ 	.byte	0x04, 0x2f
        /*0002*/ 	.short	(.L_43 - .L_42)
	.align		4
.L_42:
        /*0004*/ 	.word	index@(_ZN2at6native29vectorized_elementwise_kernelILi8EZZZNS0_16ceil_kernel_cudaERNS_18TensorIteratorBaseEENKUlvE_clEvENKUlvE_clEvEUldE_St5arrayIPcLm2EEEEviT0_T1_)
        /*0008*/ 	.word	0x00000028


	//----- nvinfo : EIATTR_FRAME_SIZE
	.align		4
.L_43:
        /*000c*/ 	.byte	0x04, 0x11
        /*000e*/ 	.short	(.L_45 - .L_44)
	.align		4
.L_44:
        /*0010*/ 	.word	index@(_ZN2at6native29vectorized_elementwise_kernelILi8EZZZNS0_16ceil_kernel_cudaERNS_18TensorIteratorBaseEENKUlvE_clEvENKUlvE_clEvEUldE_St5arrayIPcLm2EEEEviT0_T1_)
        /*0014*/ 	.word	0x00000000


	//----- nvinfo : EIATTR_REGCOUNT
	.align		4
.L_45:
        /*0018*/ 	.byte	0x04, 0x2f
        /*001a*/ 	.short	(.L_47 - .L_46)
	.align		4
.L_46:
        /*001c*/ 	.word	index@(_ZN2at6native29vectorized_elementwise_kernelILi4EZZZNS0_16ceil_kernel_cudaERNS_18TensorIteratorBaseEENKUlvE_clEvENKUlvE_clEvEUldE_St5arrayIPcLm2EEEEviT0_T1_)
        /*0020*/ 	.word	0x00000028


	//----- nvinfo : EIATTR_FRAME_SIZE
	.align		4
.L_47:
        /*0024*/ 	.byte	0x04, 0x11
        /*0026*/ 	.short	(.L_49 - .L_48)
	.align		4
.L_48:
        /*0028*/ 	.word	index@(_ZN2at6native29vectorized_elementwise_kernelILi4EZZZNS0_16ceil_kernel_cudaERNS_18TensorIteratorBaseEENKUlvE_clEvENKUlvE_clEvEUldE_St5arrayIPcLm2EEEEviT0_T1_)
        /*002c*/ 	.word	0x00000000


	//----- nvinfo : EIATTR_REGCOUNT
	.align		4
.L_49:
        /*0030*/ 	.byte	0x04, 0x2f
        /*0032*/ 	.short	(.L_51 - .L_50)
	.align		4
.L_50:
        /*0034*/ 	.word	index@(_ZN2at6native29vectorized_elementwise_kernelILi2EZZZNS0_16ceil_kernel_cudaERNS_18TensorIteratorBaseEENKUlvE_clEvENKUlvE_clEvEUldE_St5arrayIPcLm2EEEEviT0_T1_)
        /*0038*/ 	.word	0x00000028


	//----- nvinfo : EIATTR_FRAME_SIZE
	.align		4
.L_51:
        /*003c*/ 	.byte	0x04, 0x11
        /*003e*/ 	.short	(.L_53 - .L_52)
	.align		4
.L_52:
        /*0040*/ 	.word	index@(_ZN2at6native29vectorized_elementwise_kernelILi2EZZZNS0_16ceil_kernel_cudaERNS_18TensorIteratorBaseEENKUlvE_clEvENKUlvE_clEvEUldE_St5arrayIPcLm2EEEEviT0_T1_)
        /*0044*/ 	.word	0x00000000


	//----- nvinfo : EIATTR_REGCOUNT
	.align		4
.L_53:
        /*0048*/ 	.byte	0x04, 0x2f
        /*004a*/ 	.short	(.L_55 - .L_54)
	.align		4
.L_54:
        /*004c*/ 	.word	index@(_ZN2at6native27unrolled_elementwise_kernelIZZZNS0_16ceil_kernel_cudaERNS_18TensorIteratorBaseEENKUlvE_clEvENKUlvE_clEvEUldE_St5arrayIPcLm2EELi4E23TrivialOffsetCalculatorILi1EjESB_NS0_6memory15LoadWithoutCastENSC_16StoreWithoutCastEEEviT_T0_T2_T3_T4_T5_)
        /*0050*/ 	.word	0x00000020


	//----- nvinfo : EIATTR_FRAME_SIZE
	.align		4
.L_55:
        /*0054*/ 	.byte	0x04, 0x11
        /*0056*/ 	.short	(.L_57 - .L_56)
	.align		4
.L_56:
        /*0058*/ 	.word	index@(_ZN2at6native27unrolled_elementwise_kernelIZZZNS0_16ceil_kernel_cudaERNS_18TensorIteratorBaseEENKUlvE_clEvENKUlvE_clEvEUldE_St5arrayIPcLm2EELi4E23TrivialOffsetCalculatorILi1EjESB_NS0_6memory15LoadWithoutCastENSC_16StoreWithoutCastEEEviT_T0_T2_T3_T4_T5_)
        /*005c*/ 	.word	0x00000000


	//----- nvinfo : EIATTR_REGCOUNT
	.align		4
.L_57:
        /*0060*/ 	.byte	0x04, 0x2f
        /*0062*/ 	.short	(.L_59 - .L_58)
	.align		4
.L_58:
        /*0064*/ 	.word	index@(_ZN2at6native18elementwise_kernelILi128ELi2EZNS0_22gpu_kernel_impl_nocastIZZZNS0_16ceil_kernel_cudaERNS_18TensorIteratorBaseEENKUlvE_clEvENKUlvE_clEvEUldE_EEvS4_RKT_EUliE_EEviT1_)
        /*0068*/ 	.word	0x00000012


	//----- nvinfo : EIATTR_FRAME_SIZE
	.align		4
.L_59:
        /*006c*/ 	.byte	0x04, 0x11
        /*006e*/ 	.short	(.L_61 - .L_60)
	.align		4
.L_60:
        /*0070*/ 	.word	index@(_ZN2at6native18elementwise_kernelILi128ELi2EZNS0_22gpu_kernel_impl_nocastIZZZNS0_16ceil_kernel_cudaERNS_18TensorIteratorBaseEENKUlvE_clEvENKUlvE_clEvEUldE_EEvS4_RKT_EUliE_EEviT1_)
        /*0074*/ 	.word	0x00000000


	//----- nvinfo : EIATTR_REGCOUNT
	.align		4
.L_61:
        /*0078*/ 	.byte	0x04, 0x2f
        /*007a*/ 	.short	(.L_63 - .L_62)
	.align		4
.L_62:
        /*007c*/ 	.word	index@(_ZN2at6native27unrolled_elementwise_kernelIZZZNS0_16ceil_kernel_cudaERNS_18TensorIteratorBaseEENKUlvE_clEvENKUlvE_clEvEUldE_St5arrayIPcLm2EELi4E23TrivialOffsetCalculatorILi1EjESB_NS0_6memory12LoadWithCastILi1EEENSC_13StoreWithCastILi1EEEEEviT_T0_T2_T3_T4_T5_)
        /*0080*/ 	.word	0x00000028


	//----- nvinfo : EIATTR_FRAME_SIZE
	.align		4
.L_63:
        /*0084*/ 	.byte	0x04, 0x11
        /*0086*/ 	.short	(.L_65 - .L_64)
	.align		4
.L_64:
        /*0088*/ 	.word	index@(_ZN2at6native27unrolled_elementwise_kernelIZZZNS0_16ceil_kernel_cudaERNS_18TensorIteratorBaseEENKUlvE_clEvENKUlvE_clEvEUldE_St5arrayIPcLm2EELi4E23TrivialOffsetCalculatorILi1EjESB_NS0_6memory12LoadWithCastILi1EEENSC_13StoreWithCastILi1EEEEEviT_T0_T2_T3_T4_T5_)
        /*008c*/ 	.word	0x00000000


	//----- nvinfo : EIATTR_REGCOUNT
	.align		4
.L_65:
        /*0090*/ 	.byte	0x04, 0x2f
        /*0092*/ 	.short	(.L_67 - .L_66)
	.align		4
.L_66:
        /*0094*/ 	.word	index@(_ZN2at6native18elementwise_kernelILi128ELi4EZNS0_15gpu_kernel_implIZZZNS0_16ceil_kernel_cudaERNS_18TensorIteratorBaseEENKUlvE_clEvENKUlvE_clEvEUldE_EEvS4_RKT_EUliE_EEviT1_)
        /*0098*/ 	.word	0x0000001a


	//----- nvinfo : EIATTR_FRAME_SIZE
	.align		4
.L_67:
        /*009c*/ 	.byte	0x04, 0x11
        /*009e*/ 	.short	(.L_69 - .L_68)
	.align		4
.L_68:
        /*00a0*/ 	.word	index@(_ZN2at6native18elementwise_kernelILi128ELi4EZNS0_15gpu_kernel_implIZZZNS0_16ceil_kernel_cudaERNS_18TensorIteratorBaseEENKUlvE_clEvENKUlvE_clEvEUldE_EEvS4_RKT_EUliE_EEviT1_)
        /*00a4*/ 	.word	0x00000000


	//----- nvinfo : EIATTR_REGCOUNT
	.align		4
.L_69:
        /*00a8*/ 	.byte	0x04, 0x2f
        /*00aa*/ 	.short	(.L_71 - .L_70)
	.align		4
.L_70:
        /*00ac*/ 	.word	index@(_ZN2at6native29vectorized_elementwise_kernelILi8EZZZNS0_16ceil_kernel_cudaERNS_18TensorIteratorBaseEENKUlvE_clEvENKUlvE0_clEvEUlfE_St5arrayIPcLm2EEEEviT0_T1_)
        /*00b0*/ 	.word	0x00000020


	//----- nvinfo : EIATTR_FRAME_SIZE
	.align		4
.L_71:
        /*00b4*/ 	.byte	0x04, 0x11
        /*00b6*/ 	.short	(.L_73 - .L_72)
	.align		4
.L_72:
        /*00b8*/ 	.word	index@(_ZN2at6native29vectorized_elementwise_kernelILi8EZZZNS0_16ceil_kernel_cudaERNS_18TensorIteratorBaseEENKUlvE_clEvENKUlvE0_clEvEUlfE_St5arrayIPcLm2EEEEviT0_T1_)
        /*00bc*/ 	.word	0x00000000


	//----- nvinfo : EIATTR_REGCOUNT
	.align		4
.L_73:
        /*00c0*/ 	.byte	0x04, 0x2f
        /*00c2*/ 	.short	(.L_75 - .L_74)
	.align		4
.L_74:
        /*00c4*/ 	.word	index@(_ZN2at6native29vectorized_elementwise_kernelILi4EZZZNS0_16ceil_kernel_cudaERNS_18TensorIteratorBaseEENKUlvE_clEvENKUlvE0_clEvEUlfE_St5arrayIPcLm2EEEEviT0_T1_)
        /*00c8*/ 	.word	0x00000020


	//----- nvinfo : EIATTR_FRAME_SIZE
	.align		4
.L_75:
        /*00cc*/ 	.byte	0x04, 0x11
        /*00ce*/ 	.short	(.L_77 - .L_76)
	.align		4
.L_76:
        /*00d0*/ 	.word	index@(_ZN2at6native29vectorized_elementwise_kernelILi4EZZZNS0_16ceil_kernel_cudaERNS_18TensorIteratorBaseEENKUlvE_clEvENKUlvE0_clEvEUlfE_St5arrayIPcLm2EEEEviT0_T1_)
        /*00d4*/ 	.word	0x00000000


	//----- nvinfo : EIATTR_REGCOUNT
	.align		4
.L_77:
        /*00d8*/ 	.byte	0x04, 0x2f
        /*00da*/ 	.short	(.L_79 - .L_78)
	.align		4
.L_78:
        /*00dc*/ 	.word	index@(_ZN2at6native29vectorized_elementwise_kernelILi2EZZZNS0_16ceil_kernel_cudaERNS_18TensorIteratorBaseEENKUlvE_clEvENKUlvE0_clEvEUlfE_St5arrayIPcLm2EEEEviT0_T1_)
        /*00e0*/ 	.word	0x00000020


	//----- nvinfo : EIATTR_FRAME_SIZE
	.align		4
.L_79:
        /*00e4*/ 	.byte	0x04, 0x11
        /*00e6*/ 	.short	(.L_81 - .L_80)
	.align		4
.L_80:
        /*00e8*/ 	.word	index@(_ZN2at6native29vectorized_elementwise_kernelILi2EZZZNS0_16ceil_kernel_cudaERNS_18TensorIteratorBaseEENKUlvE_clEvENKUlvE0_clEvEUlfE_St5arrayIPcLm2EEEEviT0_T1_)
        /*00ec*/ 	.word	0x00000000


	//----- nvinfo : EIATTR_REGCOUNT
	.align		4
.L_81:
        /*00f0*/ 	.byte	0x04, 0x2f
        /*00f2*/ 	.short	(.L_83 - .L_82)
	.align		4
.L_82:
        /*00f4*/ 	.word	index@(_ZN2at6native27unrolled_elementwise_kernelIZZZNS0_16ceil_kernel_cudaERNS_18TensorIteratorBaseEENKUlvE_clEvENKUlvE0_clEvEUlfE_St5arrayIPcLm2EELi4E23TrivialOffsetCalculatorILi1EjESB_NS0_6memory15LoadWithoutCastENSC_16StoreWithoutCastEEEviT_T0_T2_T3_T4_T5_)
        /*00f8*/ 	.word	0x00000018


	//----- nvinfo : EIATTR_FRAME_SIZE
	.align		4
.L_83:
        /*00fc*/ 	.byte	0x04, 0x11
        /*00fe*/ 	.short	(.L_85 - .L_84)
	.align		4
.L_84:
        /*0100*/ 	.word	index@(_ZN2at6native27unrolled_elementwise_kernelIZZZNS0_16ceil_kernel_cudaERNS_18TensorIteratorBaseEENKUlvE_clEvENKUlvE0_clEvEUlfE_St5arrayIPcLm2EELi4E23TrivialOffsetCalculatorILi1EjESB_NS0_6memory15LoadWithoutCastENSC_16StoreWithoutCastEEEviT_T0_T2_T3_T4_T5_)
        /*0104*/ 	.word	0x00000000


	//----- nvinfo : EIATTR_REGCOUNT
	.align		4
.L_85:
        /*0108*/ 	.byte	0x04, 0x2f
        /*010a*/ 	.short	(.L_87 - .L_86)
	.align		4
.L_86:
        /*010c*/ 	.word	index@(_ZN2at6native18elementwise_kernelILi128ELi2EZNS0_22gpu_kernel_impl_nocastIZZZNS0_16ceil_kernel_cudaERNS_18TensorIteratorBaseEENKUlvE_clEvENKUlvE0_clEvEUlfE_EEvS4_RKT_EUliE_EEviT1_)
        /*0110*/ 	.word	0x00000012


	//----- nvinfo : EIATTR_FRAME_SIZE
	.align		4
.L_87:
        /*0114*/ 	.byte	0x04, 0x11
        /*0116*/ 	.short	(.L_89 - .L_88)
	.align		4
.L_88:
        /*0118*/ 	.word	index@(_ZN2at6native18elementwise_kernelILi128ELi2EZNS0_22gpu_kernel_impl_nocastIZZZNS0_16ceil_kernel_cudaERNS_18TensorIteratorBaseEENKUlvE_clEvENKUlvE0_clEvEUlfE_EEvS4_RKT_EUliE_EEviT1_)
        /*011c*/ 	.word	0x00000000


	//----- nvinfo : EIATTR_REGCOUNT
	.align		4
.L_89:
        /*0120*/ 	.byte	0x04, 0x2f
        /*0122*/ 	.short	(.L_91 - .L_90)
	.align		4
.L_90:
        /*0124*/ 	.word	index@(_ZN2at6native27unrolled_elementwise_kernelIZZZNS0_16ceil_kernel_cudaERNS_18TensorIteratorBaseEENKUlvE_clEvENKUlvE0_clEvEUlfE_St5arrayIPcLm2EELi4E23TrivialOffsetCalculatorILi1EjESB_NS0_6memory12LoadWithCastILi1EEENSC_13StoreWithCastILi1EEEEEviT_T0_T2_T3_T4_T5_)
        /*0128*/ 	.word	0x0000001f


	//----- nvinfo : EIATTR_FRAME_SIZE
	.align		4
.L_91:
        /*012c*/ 	.byte	0x04, 0x11
        /*012e*/ 	.short	(.L_93 - .L_92)
	.align		4
.L_92:
        /*0130*/ 	.word	index@(_ZN2at6native27unrolled_elementwise_kernelIZZZNS0_16ceil_kernel_cudaERNS_18TensorIteratorBaseEENKUlvE_clEvENKUlvE0_clEvEUlfE_St5arrayIPcLm2EELi4E23TrivialOffsetCalculatorILi1EjESB_NS0_6memory12LoadWithCastILi1EEENSC_13StoreWithCastILi1EEEEEviT_T0_T2_T3_T4_T5_)
        /*0134*/ 	.word	0x00000000


	//----- nvinfo : EIATTR_REGCOUNT
	.align		4
.L_93:
        /*0138*/ 	.byte	0x04, 0x2f
        /*013a*/ 	.short	(.L_95 - .L_94)
	.align		4
.L_94:
        /*013c*/ 	.word	index@(_ZN2at6native18elementwise_kernelILi128ELi4EZNS0_15gpu_kernel_implIZZZNS0_16ceil_kernel_cudaERNS_18TensorIteratorBaseEENKUlvE_clEvENKUlvE0_clEvEUlfE_EEvS4_RKT_EUliE_EEviT1_)
        /*0140*/ 	.word	0x0000001a


	//----- nvinfo : EIATTR_FRAME_SIZE
	.align		4
.L_95:
        /*0144*/ 	.byte	0x04, 0x11
        /*0146*/ 	.short	(.L_97 - .L_96)
	.align		4
.L_96:
        /*0148*/ 	.word	index@(_ZN2at6native18elementwise_kernelILi128ELi4EZNS0_15gpu_kernel_implIZZZNS0_16ceil_kernel_cudaERNS_18TensorIteratorBaseEENKUlvE_clEvENKUlvE0_clEvEUlfE_EEvS4_RKT_EUliE_EEviT1_)
        /*014c*/ 	.word	0x00000000


	//----- nvinfo : EIATTR_REGCOUNT
	.align		4
.L_97:
        /*0150*/ 	.byte	0x04, 0x2f
        /*0152*/ 	.short	(.L_99 - .L_98)
	.align		4
.L_98:
        /*0154*/ 	.word	index@(_ZN2at6native29vectorized_elementwise_kernelILi8EZZZNS0_16ceil_kernel_cudaERNS_18TensorIteratorBaseEENKUlvE_clEvENKUlvE1_clEvEUlN3c104HalfEE_St5arrayIPcLm2EEEEviT0_T1_)
        /*0158*/ 	.word	0x00000020


	//----- nvinfo : EIATTR_FRAME_SIZE
	.align		4
.L_99:
        /*015c*/ 	.byte	0x04, 0x11
        /*015e*/ 	.short	(.L_101 - .L_100)
	.align		4
.L_100:
        /*0160*/ 	.word	index@(_ZN2at6native29vectorized_elementwise_kernelILi8EZZZNS0_16ceil_kernel_cudaERNS_18TensorIteratorBaseEENKUlvE_clEvENKUlvE1_clEvEUlN3c104HalfEE_St5arrayIPcLm2EEEEviT0_T1_)
        /*0164*/ 	.word	0x00000000


	//----- nvinfo : EIATTR_REGCOUNT
	.align		4
.L_101:
        /*0168*/ 	.byte	0x04, 0x2f
        /*016a*/ 	.short	(.L_103 - .L_102)
	.align		4
.L_102:
        /*016c*/ 	.word	index@(_ZN2at6native29vectorized_elementwise_kernelILi4EZZZNS0_16ceil_kernel_cudaERNS_18TensorIteratorBaseEENKUlvE_clEvENKUlvE1_clEvEUlN3c104HalfEE_St5arrayIPcLm2EEEEviT0_T1_)
        /*0170*/ 	.word	0x00000020


	//----- nvinfo : EIATTR_FRAME_SIZE
	.align		4
.L_103:
        /*0174*/ 	.byte	0x04, 0x11
        /*0176*/ 	.short	(.L_105 - .L_104)
	.align		4
.L_104:
        /*0178*/ 	.word	index@(_ZN2at6native29vectorized_elementwise_kernelILi4EZZZNS0_16ceil_kernel_cudaERNS_18TensorIteratorBaseEENKUlvE_clEvENKUlvE1_clEvEUlN3c104HalfEE_St5arrayIPcLm2EEEEviT0_T1_)
        /*017c*/ 	.word	0x00000000


	//----- nvinfo : EIATTR_REGCOUNT
	.align		4
.L_105:
        /*0180*/ 	.byte	0x04, 0x2f
        /*0182*/ 	.short	(.L_107 - .L_106)
	.align		4
.L_106:
        /*0184*/ 	.word	index@(_ZN2at6native29vectorized_elementwise_kernelILi2EZZZNS0_16ceil_kernel_cudaERNS_18TensorIteratorBaseEENKUlvE_clEvENKUlvE1_clEvEUlN3c104HalfEE_St5arrayIPcLm2EEEEviT0_T1_)
        /*0188*/ 	.word	0x00000020


	//----- nvinfo : EIATTR_FRAME_SIZE
	.align		4
.L_107:
        /*018c*/ 	.byte	0x04, 0x11
        /*018e*/ 	.short	(.L_109 - .L_108)
	.align		4
.L_108:
        /*0190*/ 	.word	index@(_ZN2at6native29vectorized_elementwise_kernelILi2EZZZNS0_16ceil_kernel_cudaERNS_18TensorIteratorBaseEENKUlvE_clEvENKUlvE1_clEvEUlN3c104HalfEE_St5arrayIPcLm2EEEEviT0_T1_)
        /*0194*/ 	.word	0x00000000


	//----- nvinfo : EIATTR_REGCOUNT
	.align		4
.L_109:
        /*0198*/ 	.byte	0x04, 0x2f
        /*019a*/ 	.short	(.L_111 - .L_110)
	.align		4
.L_110:
        /*019c*/ 	.word	index@(_ZN2at6native27unrolled_elementwise_kernelIZZZNS0_16ceil_kernel_cudaERNS_18TensorIteratorBaseEENKUlvE_clEvENKUlvE1_clEvEUlN3c104HalfEE_St5arrayIPcLm2EELi4E23TrivialOffsetCalculatorILi1EjESD_NS0_6memory15LoadWithoutCastENSE_16StoreWithoutCastEEEviT_T0_T2_T3_T4_T5_)
        /*01a0*/ 	.word	0x00000018


	//----- nvinfo : EIATTR_FRAME_SIZE
	.align		4
.L_111:
        /*01a4*/ 	.byte	0x04, 0x11
        /*01a6*/ 	.short	(.L_113 - .L_112)
	.align		4
.L_112:
        /*01a8*/ 	.word	index@(_ZN2at6native27unrolled_elementwise_kernelIZZZNS0_16ceil_kernel_cudaERNS_18TensorIteratorBaseEENKUlvE_clEvENKUlvE1_clEvEUlN3c104HalfEE_St5arrayIPcLm2EELi4E23TrivialOffsetCalculatorILi1EjESD_NS0_6memory15LoadWithoutCastENSE_16StoreWithoutCastEEEviT_T0_T2_T3_T4_T5_)
        /*01ac*/ 	.word	0x00000000


	//----- nvinfo : EIATTR_REGCOUNT
	.align		4
.L_113:
        /*01b0*/ 	.byte	0x04, 0x2f
        /*01b2*/ 	.short	(.L_115 - .L_114)
	.align		4
.L_114:
        /*01b4*/ 	.word	index@(_ZN2at6native18elementwise_kernelILi128ELi4EZNS0_22gpu_kernel_impl_nocastIZZZNS0_16ceil_kernel_cudaERNS_18TensorIteratorBaseEENKUlvE_clEvENKUlvE1_clEvEUlN3c104HalfEE_EEvS4_RKT_EUliE_EEviT1_)
        /*01b8*/ 	.word	0x00000012


	//----- nvinfo : EIATTR_FRAME_SIZE
	.align		4
.L_115:
        /*01bc*/ 	.byte	0x04, 0x11
        /*01be*/ 	.short	(.L_117 - .L_116)
	.align		4
.L_116:
        /*01c0*/ 	.word	index@(_ZN2at6native18elementwise_kernelILi128ELi4EZNS0_22gpu_kernel_impl_nocastIZZZNS0_16ceil_kernel_cudaERNS_18TensorIteratorBaseEENKUlvE_clEvENKUlvE1_clEvEUlN3c104HalfEE_EEvS4_RKT_EUliE_EEviT1_)
        /*01c4*/ 	.word	0x00000000


	//----- nvinfo : EIATTR_REGCOUNT
	.align		4
.L_117:
        /*01c8*/ 	.byte	0x04, 0x2f
        /*01ca*/ 	.short	(.L_119 - .L_118)
	.align		4
.L_118:
        /*01cc*/ 	.word	index@(_ZN2at6native27unrolled_elementwise_kernelIZZZNS0_16ceil_kernel_cudaERNS_18TensorIteratorBaseEENKUlvE_clEvENKUlvE1_clEvEUlN3c104HalfEE_St5arrayIPcLm2EELi4E23TrivialOffsetCalculatorILi1EjESD_NS0_6memory12LoadWithCastILi1EEENSE_13StoreWithCastILi1EEEEEviT_T0_T2_T3_T4_T5_)
        /*01d0*/ 	.word	0x0000001e


	//----- nvinfo : EIATTR_FRAME_SIZE
	.align		4
.L_119:
        /*01d4*/ 	.byte	0x04, 0x11
        /*01d6*/ 	.short	(.L_121 - .L_120)
	.align		4
.L_120:
        /*01d8*/ 	.word	index@(_ZN2at6native27unrolled_elementwise_kernelIZZZNS0_16ceil_kernel_cudaERNS_18TensorIteratorBaseEENKUlvE_clEvENKUlvE1_clEvEUlN3c104HalfEE_St5arrayIPcLm2EELi4E23TrivialOffsetCalculatorILi1EjESD_NS0_6memory12LoadWithCastILi1EEENSE_13StoreWithCastILi1EEEEEviT_T0_T2_T3_T4_T5_)
        /*01dc*/ 	.word	0x00000000


	//----- nvinfo : EIATTR_REGCOUNT
	.align		4
.L_121:
        /*01e0*/ 	.byte	0x04, 0x2f
        /*01e2*/ 	.short	(.L_123 - .L_122)
	.align		4
.L_122:
        /*01e4*/ 	.word	index@(_ZN2at6native18elementwise_kernelILi128ELi4EZNS0_15gpu_kernel_implIZZZNS0_16ceil_kernel_cudaERNS_18TensorIteratorBaseEENKUlvE_clEvENKUlvE1_clEvEUlN3c104HalfEE_EEvS4_RKT_EUliE_EEviT1_)
        /*01e8*/ 	.word	0x0000001a


	//----- nvinfo : EIATTR_FRAME_SIZE
	.align		4
.L_123:
        /*01ec*/ 	.byte	0x04, 0x11
        /*01ee*/ 	.short	(.L_125 - .L_124)
	.align		4
.L_124:
        /*01f0*/ 	.word	index@(_ZN2at6native18elementwise_kernelILi128ELi4EZNS0_15gpu_kernel_implIZZZNS0_16ceil_kernel_cudaERNS_18TensorIteratorBaseEENKUlvE_clEvENKUlvE1_clEvEUlN3c104HalfEE_EEvS4_RKT_EUliE_EEviT1_)
        /*01f4*/ 	.word	0x00000000


	//----- nvinfo : EIATTR_REGCOUNT
	.align		4
.L_125:
        /*01f8*/ 	.byte	0x04, 0x2f
        /*01fa*/ 	.short	(.L_127 - .L_126)
	.align		4
.L_126:
        /*01fc*/ 	.word	index@(_ZN2at6native29vectorized_elementwise_kernelILi8EZZZNS0_16ceil_kernel_cudaERNS_18TensorIteratorBaseEENKUlvE_clEvENKUlvE2_clEvEUlN3c108BFloat16EE_St5arrayIPcLm2EEEEviT0_T1_)
        /*0200*/ 	.word	0x00000020


	//----- nvinfo : EIATTR_FRAME_SIZE
	.align		4
.L_127:
        /*0204*/ 	.byte	0x04, 0x11
        /*0206*/ 	.short	(.L_129 - .L_128)
	.align		4
.L_128:
        /*0208*/ 	.word	index@(_ZN2at6native29vectorized_elementwise_kernelILi8EZZZNS0_16ceil_kernel_cudaERNS_18TensorIteratorBaseEENKUlvE_clEvENKUlvE2_clEvEUlN3c108BFloat16EE_St5arrayIPcLm2EEEEviT0_T1_)
        /*020c*/ 	.word	0x00000000


	//----- nvinfo : EIATTR_REGCOUNT
	.align		4
.L_129:
        /*0210*/ 	.byte	0x04, 0x2f
        /*0212*/ 	.short	(.L_131 - .L_130)
	.align		4
.L_130:
        /*0214*/ 	.word	index@(_ZN2at6native29vectorized_elementwise_kernelILi4EZZZNS0_16ceil_kernel_cudaERNS_18TensorIteratorBaseEENKUlvE_clEvENKUlvE2_clEvEUlN3c108BFloat16EE_St5arrayIPcLm2EEEEviT0_T1_)
        /*0218*/ 	.word	0x00000020


	//----- nvinfo : EIATTR_FRAME_SIZE
	.align		4
.L_131:
        /*021c*/ 	.byte	0x04, 0x11
        /*021e*/ 	.short	(.L_133 - .L_132)
	.align		4
.L_132:
        /*0220*/ 	.word	index@(_ZN2at6native29vectorized_elementwise_kernelILi4EZZZNS0_16ceil_kernel_cudaERNS_18TensorIteratorBaseEENKUlvE_clEvENKUlvE2_clEvEUlN3c108BFloat16EE_St5arrayIPcLm2EEEEviT0_T1_)
        /*0224*/ 	.word	0x00000000


	//----- nvinfo : EIATTR_REGCOUNT
	.align		4
.L_133:
        /*0228*/ 	.byte	0x04, 0x2f
        /*022a*/ 	.short	(.L_135 - .L_134)
	.align		4
.L_134:
        /*022c*/ 	.word	index@(_ZN2at6native29vectorized_elementwise_kernelILi2EZZZNS0_16ceil_kernel_cudaERNS_18TensorIteratorBaseEENKUlvE_clEvENKUlvE2_clEvEUlN3c108BFloat16EE_St5arrayIPcLm2EEEEviT0_T1_)
        /*0230*/ 	.word	0x00000020


	//----- nvinfo : EIATTR_FRAME_SIZE
	.align		4
.L_135:
        /*0234*/ 	.byte	0x04, 0x11
        /*0236*/ 	.short	(.L_137 - .L_136)
	.align		4
.L_136:
        /*0238*/ 	.word	index@(_ZN2at6native29vectorized_elementwise_kernelILi2EZZZNS0_16ceil_kernel_cudaERNS_18TensorIteratorBaseEENKUlvE_clEvENKUlvE2_clEvEUlN3c108BFloat16EE_St5arrayIPcLm2EEEEviT0_T1_)
        /*023c*/ 	.word	0x00000000


	//----- nvinfo : EIATTR_REGCOUNT
	.align		4
.L_137:
        /*0240*/ 	.byte	0x04, 0x2f
        /*0242*/ 	.short	(.L_139 - .L_138)
	.align		4
.L_138:
        /*0244*/ 	.word	index@(_ZN2at6native27unrolled_elementwise_kernelIZZZNS0_16ceil_kernel_cudaERNS_18TensorIteratorBaseEENKUlvE_clEvENKUlvE2_clEvEUlN3c108BFloat16EE_St5arrayIPcLm2EELi4E23TrivialOffsetCalculatorILi1EjESD_NS0_6memory15LoadWithoutCastENSE_16StoreWithoutCastEEEviT_T0_T2_T3_T4_T5_)
        /*0248*/ 	.word	0x00000018


	//----- nvinfo : EIATTR_FRAME_SIZE
	.align		4
.L_139:
        /*024c*/ 	.byte	0x04, 0x11
        /*024e*/ 	.short	(.L_141 - .L_140)
	.align		4
.L_140:
        /*0250*/ 	.word	index@(_ZN2at6native27unrolled_elementwise_kernelIZZZNS0_16ceil_kernel_cudaERNS_18TensorIteratorBaseEENKUlvE_clEvENKUlvE2_clEvEUlN3c108BFloat16EE_St5arrayIPcLm2EELi4E23TrivialOffsetCalculatorILi1EjESD_NS0_6memory15LoadWithoutCastENSE_16StoreWithoutCastEEEviT_T0_T2_T3_T4_T5_)
        /*0254*/ 	.word	0x00000000


	//----- nvinfo : EIATTR_REGCOUNT
	.align		4
.L_141:
        /*0258*/ 	.byte	0x04, 0x2f
        /*025a*/ 	.short	(.L_143 - .L_142)
	.align		4
.L_142:
        /*025c*/ 	.word	index@(_ZN2at6native18elementwise_kernelILi128ELi4EZNS0_22gpu_kernel_impl_nocastIZZZNS0_16ceil_kernel_cudaERNS_18TensorIteratorBaseEENKUlvE_clEvENKUlvE2_clEvEUlN3c108BFloat16EE_EEvS4_RKT_EUliE_EEviT1_)
        /*0260*/ 	.word	0x00000012


	//----- nvinfo : EIATTR_FRAME_SIZE
	.align		4
.L_143:
        /*0264*/ 	.byte	0x04, 0x11
        /*0266*/ 	.short	(.L_145 - .L_144)
	.align		4
.L_144:
        /*0268*/ 	.word	index@(_ZN2at6native18elementwise_kernelILi128ELi4EZNS0_22gpu_kernel_impl_nocastIZZZNS0_16ceil_kernel_cudaERNS_18TensorIteratorBaseEENKUlvE_clEvENKUlvE2_clEvEUlN3c108BFloat16EE_EEvS4_RKT_EUliE_EEviT1_)
        /*026c*/ 	.word	0x00000000


	//----- nvinfo : EIATTR_REGCOUNT
	.align		4
.L_145:
        /*0270*/ 	.byte	0x04, 0x2f
        /*0272*/ 	.short	(.L_147 - .L_146)
	.align		4
.L_146:
        /*0274*/ 	.word	index@(_ZN2at6native27unrolled_elementwise_kernelIZZZNS0_16ceil_kernel_cudaERNS_18TensorIteratorBaseEENKUlvE_clEvENKUlvE2_clEvEUlN3c108BFloat16EE_St5arrayIPcLm2EELi4E23TrivialOffsetCalculatorILi1EjESD_NS0_6memory12LoadWithCastILi1EEENSE_13StoreWithCastILi1EEEEEviT_T0_T2_T3_T4_T5_)
        /*0278*/ 	.word	0x0000001c


	//----- nvinfo : EIATTR_FRAME_SIZE
	.align		4
.L_147:
        /*027c*/ 	.byte	0x04, 0x11
        /*027e*/ 	.short	(.L_149 - .L_148)
	.align		4
.L_148:
        /*0280*/ 	.word	index@(_ZN2at6native27unrolled_elementwise_kernelIZZZNS0_16ceil_kernel_cudaERNS_18TensorIteratorBaseEENKUlvE_clEvENKUlvE2_clEvEUlN3c108BFloat16EE_St5arrayIPcLm2EELi4E23TrivialOffsetCalculatorILi1EjESD_NS0_6memory12LoadWithCastILi1EEENSE_13StoreWithCastILi1EEEEEviT_T0_T2_T3_T4_T5_)
        /*0284*/ 	.word	0x00000000


	//----- nvinfo : EIATTR_REGCOUNT
	.align		4
.L_149:
        /*0288*/ 	.byte	0x04, 0x2f
        /*028a*/ 	.short	(.L_151 - .L_150)
	.align		4
.L_150:
        /*028c*/ 	.word	index@(_ZN2at6native18elementwise_kernelILi128ELi4EZNS0_15gpu_kernel_implIZZZNS0_16ceil_kernel_cudaERNS_18TensorIteratorBaseEENKUlvE_clEvENKUlvE2_clEvEUlN3c108BFloat16EE_EEvS4_RKT_EUliE_EEviT1_)
        /*0290*/ 	.word	0x0000001a


	//----- nvinfo : EIATTR_FRAME_SIZE
	.align		4
.L_151:
        /*0294*/ 	.byte	0x04, 0x11
        /*0296*/ 	.short	(.L_153 - .L_152)
	.align		4
.L_152:
        /*0298*/ 	.word	index@(_ZN2at6native18elementwise_kernelILi128ELi4EZNS0_15gpu_kernel_implIZZZNS0_16ceil_kernel_cudaERNS_18TensorIteratorBaseEENKUlvE_clEvENKUlvE2_clEvEUlN3c108BFloat16EE_EEvS4_RKT_EUliE_EEviT1_)
        /*029c*/ 	.word	0x00000000


	//----- nvinfo : EIATTR_REGCOUNT
	.align		4
.L_153:
        /*02a0*/ 	.byte	0x04, 0x2f
        /*02a2*/ 	.short	(.L_155 - .L_154)
	.align		4
.L_154:
        /*02a4*/ 	.word	index@(_ZN2at6native29vectorized_elementwise_kernelILi8EZZZNS0_16frac_kernel_cudaERNS_18TensorIteratorBaseEENKUlvE_clEvENKUlvE_clEvEUldE_St5arrayIPcLm2EEEEviT0_T1_)
        /*02a8*/ 	.word	0x00000028


	//----- nvinfo : EIATTR_FRAME_SIZE
	.align		4
.L_155:
        /*02ac*/ 	.byte	0x04, 0x11
        /*02ae*/ 	.short	(.L_157 - .L_156)
	.align		4
.L_156:
        /*02b0*/ 	.word	index@(_ZN2at6native29vectorized_elementwise_kernelILi8EZZZNS0_16frac_kernel_cudaERNS_18TensorIteratorBaseEENKUlvE_clEvENKUlvE_clEvEUldE_St5arrayIPcLm2EEEEviT0_T1_)
        /*02b4*/ 	.word	0x00000000


	//----- nvinfo : EIATTR_REGCOUNT
	.align		4
.L_157:
        /*02b8*/ 	.byte	0x04, 0x2f
        /*02ba*/ 	.short	(.L_159 - .L_158)
	.align		4
.L_158:
        /*02bc*/ 	.word	index@(_ZN2at6native29vectorized_elementwise_kernelILi4EZZZNS0_16frac_kernel_cudaERNS_18TensorIteratorBaseEENKUlvE_clEvENKUlvE_clEvEUldE_St5arrayIPcLm2EEEEviT0_T1_)
        /*02c0*/ 	.word	0x00000028


	//----- nvinfo : EIATTR_FRAME_SIZE
	.align		4
.L_159:
        /*02c4*/ 	.byte	0x04, 0x11
        /*02c6*/ 	.short	(.L_161 - .L_160)
	.align		4
.L_160:
        /*02c8*/ 	.word	index@(_ZN2at6native29vectorized_elementwise_kernelILi4EZZZNS0_16frac_kernel_cudaERNS_18TensorIteratorBaseEENKUlvE_clEvENKUlvE_clEvEUldE_St5arrayIPcLm2EEEEviT0_T1_)
        /*02cc*/ 	.word	0x00000000


	//----- nvinfo : EIATTR_REGCOUNT
	.align		4
.L_161:
        /*02d0*/ 	.byte	0x04, 0x2f
        /*02d2*/ 	.short	(.L_163 - .L_162)
	.align		4
.L_162:
        /*02d4*/ 	.word	index@(_ZN2at6native29vectorized_elementwise_kernelILi2EZZZNS0_16frac_kernel_cudaERNS_18TensorIteratorBaseEENKUlvE_clEvENKUlvE_clEvEUldE_St5arrayIPcLm2EEEEviT0_T1_)
        /*02d8*/ 	.word	0x00000028


	//----- nvinfo : EIATTR_FRAME_SIZE
	.align		4
.L_163:
        /*02dc*/ 	.byte	0x04, 0x11
        /*02de*/ 	.short	(.L_165 - .L_164)
	.align		4
.L_164:
        /*02e0*/ 	.word	index@(_ZN2at6native29vectorized_elementwise_kernelILi2EZZZNS0_16frac_kernel_cudaERNS_18TensorIteratorBaseEENKUlvE_clEvENKUlvE_clEvEUldE_St5arrayIPcLm2EEEEviT0_T1_)
        /*02e4*/ 	.word	0x00000000


	//----- nvinfo : EIATTR_REGCOUNT
	.align		4
.L_165:
        /*02e8*/ 	.byte	0x04, 0x2f
        /*02ea*/ 	.short	(.L_167 - .L_166)
	.align		4
.L_166:
        /*02ec*/ 	.word	index@(_ZN2at6native27unrolled_elementwise_kernelIZZZNS0_16frac_kernel_cudaERNS_18TensorIteratorBaseEENKUlvE_clEvENKUlvE_clEvEUldE_St5arrayIPcLm2EELi4E23TrivialOffsetCalculatorILi1EjESB_NS0_6memory15LoadWithoutCastENSC_16StoreWithoutCastEEEviT_T0_T2_T3_T4_T5_)
        /*02f0*/ 	.word	0x00000020


	//----- nvinfo : EIATTR_FRAME_SIZE
	.align		4
.L_167:
        /*02f4*/ 	.byte	0x04, 0x11
        /*02f6*/ 	.short	(.L_169 - .L_168)
	.align		4
.L_168:
        /*02f8*/ 	.word	index@(_ZN2at6native27unrolled_elementwise_kernelIZZZNS0_16frac_kernel_cudaERNS_18TensorIteratorBaseEENKUlvE_clEvENKUlvE_clEvEUldE_St5arrayIPcLm2EELi4E23TrivialOffsetCalculatorILi1EjESB_NS0_6memory15LoadWithoutCastENSC_16StoreWithoutCastEEEviT_T0_T2_T3_T4_T5_)
        /*02fc*/ 	.word	0x00000000


	//----- nvinfo : EIATTR_REGCOUNT
	.align		4
.L_169:
        /*0300*/ 	.byte	0x04, 0x2f
        /*0302*/ 	.short	(.L_171 - .L_170)
	.align		4
.L_170:
        /*0304*/ 	.word	index@(_ZN2at6native18elementwise_kernelILi128ELi2EZNS0_22gpu_kernel_impl_nocastIZZZNS0_16frac_kernel_cudaERNS_18TensorIteratorBaseEENKUlvE_clEvENKUlvE_clEvEUldE_EEvS4_RKT_EUliE_EEviT1_)
        /*0308*/ 	.word	0x00000012


	//----- nvinfo : EIATTR_FRAME_SIZE
	.align		4
.L_171:
        /*030c*/ 	.byte	0x04, 0x11
        /*030e*/ 	.short	(.L_173 - .L_172)
	.align		4
.L_172:
        /*0310*/ 	.word	index@(_ZN2at6native18elementwise_kernelILi128ELi2EZNS0_22gpu_kernel_impl_nocastIZZZNS0_16frac_kernel_cudaERNS_18TensorIteratorBaseEENKUlvE_clEvENKUlvE_clEvEUldE_EEvS4_RKT_EUliE_EEviT1_)
        /*0314*/ 	.word	0x00000000


	//----- nvinfo : EIATTR_REGCOUNT
	.align		4
.L_173:
        /*0318*/ 	.byte	0x04, 0x2f
        /*031a*/ 	.short	(.L_175 - .L_174)
	.align		4
.L_174:
        /*031c*/ 	.word	index@(_ZN2at6native27unrolled_elementwise_kernelIZZZNS0_16frac_kernel_cudaERNS_18TensorIteratorBaseEENKUlvE_clEvENKUlvE_clEvEUldE_St5arrayIPcLm2EELi4E23TrivialOffsetCalculatorILi1EjESB_NS0_6memory12LoadWithCastILi1EEENSC_13StoreWithCastILi1EEEEEviT_T0_T2_T3_T4_T5_)
        /*0320*/ 	.word	0x00000022


	//----- nvinfo : EIATTR_FRAME_SIZE
	.align		4
.L_175:
        /*0324*/ 	.byte	0x04, 0x11
        /*0326*/ 	.short	(.L_177 - .L_176)
	.align		4
.L_176:
        /*0328*/ 	.word	index@(_ZN2at6native27unrolled_elementwise_kernelIZZZNS0_16frac_kernel_cudaERNS_18TensorIteratorBaseEENKUlvE_clEvENKUlvE_clEvEUldE_St5arrayIPcLm2EELi4E23TrivialOffsetCalculatorILi1EjESB_NS0_6memory12LoadWithCastILi1EEENSC_13StoreWithCastILi1EEEEEviT_T0_T2_T3_T4_T5_)
        /*032c*/ 	.word	0x00000000


	//----- nvinfo : EIATTR_REGCOUNT
	.align		4
.L_177:
        /*0330*/ 	.byte	0x04, 0x2f
        /*0332*/ 	.short	(.L_179 - .L_178)
	.align		4
.L_178:
        /*0334*/ 	.word	index@(_ZN2at6native18elementwise_kernelILi128ELi4EZNS0_15gpu_kernel_implIZZZNS0_16frac_kernel_cudaERNS_18TensorIteratorBaseEENKUlvE_clEvENKUlvE_clEvEUldE_EEvS4_RKT_EUliE_EEviT1_)
        /*0338*/ 	.word	0x0000001a


	//----- nvinfo : EIATTR_FRAME_SIZE
	.align		4
.L_179:
        /*033c*/ 	.byte	0x04, 0x11
        /*033e*/ 	.short	(.L_181 - .L_180)
	.align		4
.L_180:
        /*0340*/ 	.word	index@(_ZN2at6native18elementwise_kernelILi128ELi4EZNS0_15gpu_kernel_implIZZZNS0_16frac_kernel_cudaERNS_18TensorIteratorBaseEENKUlvE_clEvENKUlvE_clEvEUldE_EEvS4_RKT_EUliE_EEviT1_)
        /*0344*/ 	.word	0x00000000


	//----- nvinfo : EIATTR_REGCOUNT
	.align		4
.L_181:
        /*0348*/ 	.byte	0x04, 0x2f
        /*034a*/ 	.short	(.L_183 - .L_182)
	.align		4
.L_182:
        /*034c*/ 	.word	index@(_ZN2at6native29vectorized_elementwise_kernelILi8EZZZNS0_16frac_kernel_cudaERNS_18TensorIteratorBaseEENKUlvE_clEvENKUlvE0_clEvEUlfE_St5arrayIPcLm2EEEEviT0_T1_)
        /*0350*/ 	.word	0x00000020


	//----- nvinfo : EIATTR_FRAME_SIZE
	.align		4
.L_183:
        /*0354*/ 	.byte	0x04, 0x11
        /*0356*/ 	.short	(.L_185 - .L_184)
	.align		4
.L_184:
        /*0358*/ 	.word	index@(_ZN2at6native29vectorized_elementwise_kernelILi8EZZZNS0_16frac_kernel_cudaERNS_18TensorIteratorBaseEENKUlvE_clEvENKUlvE0_clEvEUlfE_St5arrayIPcLm2EEEEviT0_T1_)
        /*035c*/ 	.word	0x00000000


	//----- nvinfo : EIATTR_REGCOUNT
	.align		4
.L_185:
        /*0360*/ 	.byte	0x04, 0x2f
        /*0362*/ 	.short	(.L_187 - .L_186)
	.align		4
.L_186:
        /*0364*/ 	.word	index@(_ZN2at6native29vectorized_elementwise_kernelILi4EZZZNS0_16frac_kernel_cudaERNS_18TensorIteratorBaseEENKUlvE_clEvENKUlvE0_clEvEUlfE_St5arrayIPcLm2EEEEviT0_T1_)
        /*0368*/ 	.word	0x00000020


	//----- nvinfo : EIATTR_FRAME_SIZE
	.align		4
.L_187:
        /*036c*/ 	.byte	0x04, 0x11
        /*036e*/ 	.short	(.L_189 - .L_188)
	.align		4
.L_188:
        /*0370*/ 	.word	index@(_ZN2at6native29vectorized_elementwise_kernelILi4EZZZNS0_16frac_kernel_cudaERNS_18TensorIteratorBaseEENKUlvE_clEvENKUlvE0_clEvEUlfE_St5arrayIPcLm2EEEEviT0_T1_)
        /*0374*/ 	.word	0x00000000


	//----- nvinfo : EIATTR_REGCOUNT
	.align		4
.L_189:
        /*0378*/ 	.byte	0x04, 0x2f
        /*037a*/ 	.short	(.L_191 - .L_190)
	.align		4
.L_190:
        /*037c*/ 	.word	index@(_ZN2at6native29vectorized_elementwise_kernelILi2EZZZNS0_16frac_kernel_cudaERNS_18TensorIteratorBaseEENKUlvE_clEvENKUlvE0_clEvEUlfE_St5arrayIPcLm2EEEEviT0_T1_)
        /*0380*/ 	.word	0x00000020


	//----- nvinfo : EIATTR_FRAME_SIZE
	.align		4
.L_191:
        /*0384*/ 	.byte	0x04, 0x11
        /*0386*/ 	.short	(.L_193 - .L_192)
	.align		4
.L_192:
        /*0388*/ 	.word	index@(_ZN2at6native29vectorized_elementwise_kernelILi2EZZZNS0_16frac_kernel_cudaERNS_18TensorIteratorBaseEENKUlvE_clEvENKUlvE0_clEvEUlfE_St5arrayIPcLm2EEEEviT0_T1_)
        /*038c*/ 	.word	0x00000000


	//----- nvinfo : EIATTR_REGCOUNT
	.align		4
.L_193:
        /*0390*/ 	.byte	0x04, 0x2f
        /*0392*/ 	.short	(.L_195 - .L_194)
	.align		4
.L_194:
        /*0394*/ 	.word	index@(_ZN2at6native27unrolled_elementwise_kernelIZZZNS0_16frac_kernel_cudaERNS_18TensorIteratorBaseEENKUlvE_clEvENKUlvE0_clEvEUlfE_St5arrayIPcLm2EELi4E23TrivialOffsetCalculatorILi1EjESB_NS0_6memory15LoadWithoutCastENSC_16StoreWithoutCastEEEviT_T0_T2_T3_T4_T5_)
        /*0398*/ 	.word	0x0000001c


	//----- nvinfo : EIATTR_FRAME_SIZE
	.align		4
.L_195:
        /*039c*/ 	.byte	0x04, 0x11
        /*039e*/ 	.short	(.L_197 - .L_196)
	.align		4
.L_196:
        /*03a0*/ 	.word	index@(_ZN2at6native27unrolled_elementwise_kernelIZZZNS0_16frac_kernel_cudaERNS_18TensorIteratorBaseEENKUlvE_clEvENKUlvE0_clEvEUlfE_St5arrayIPcLm2EELi4E23TrivialOffsetCalculatorILi1EjESB_NS0_6memory15LoadWithoutCastENSC_16StoreWithoutCastEEEviT_T0_T2_T3_T4_T5_)
        /*03a4*/ 	.word	0x00000000


	//----- nvinfo : EIATTR_REGCOUNT
	.align		4
.L_197:
        /*03a8*/ 	.byte	0x04, 0x2f
        /*03aa*/ 	.short	(.L_199 - .L_198)
	.align		4
.L_198:
        /*03ac*/ 	.word	index@(_ZN2at6native18elementwise_kernelILi128ELi2EZNS0_22gpu_kernel_impl_nocastIZZZNS0_16frac_kernel_cudaERNS_18TensorIteratorBaseEENKUlvE_clEvENKUlvE0_clEvEUlfE_EEvS4_RKT_EUliE_EEviT1_)
        /*03b0*/ 	.word	0x00000012


	//----- nvinfo : EIATTR_FRAME_SIZE
	.align		4
.L_199:
        /*03b4*/ 	.byte	0x04, 0x11
        /*03b6*/ 	.short	(.L_201 - .L_200)
	.align		4
.L_200:
        /*03b8*/ 	.word	index@(_ZN2at6native18elementwise_kernelILi128ELi2EZNS0_22gpu_kernel_impl_nocastIZZZNS0_16frac_kernel_cudaERNS_18TensorIteratorBaseEENKUlvE_clEvENKUlvE0_clEvEUlfE_EEvS4_RKT_EUliE_EEviT1_)
        /*03bc*/ 	.word	0x00000000


	//----- nvinfo : EIATTR_REGCOUNT
	.align		4
.L_201:
        /*03c0*/ 	.byte	0x04, 0x2f
        /*03c2*/ 	.short	(.L_203 - .L_202)
	.align		4
.L_202:
        /*03c4*/ 	.word	index@(_ZN2at6native27unrolled_elementwise_kernelIZZZNS0_16frac_kernel_cudaERNS_18TensorIteratorBaseEENKUlvE_clEvENKUlvE0_clEvEUlfE_St5arrayIPcLm2EELi4E23TrivialOffsetCalculatorILi1EjESB_NS0_6memory12LoadWithCastILi1EEENSC_13StoreWithCastILi1EEEEEviT_T0_T2_T3_T4_T5_)
        /*03c8*/ 	.word	0x00000020


	//----- nvinfo : EIATTR_FRAME_SIZE
	.align		4
.L_203:
        /*03cc*/ 	.byte	0x04, 0x11
        /*03ce*/ 	.short	(.L_205 - .L_204)
	.align		4
.L_204:
        /*03d0*/ 	.word	index@(_ZN2at6native27unrolled_elementwise_kernelIZZZNS0_16frac_kernel_cudaERNS_18TensorIteratorBaseEENKUlvE_clEvENKUlvE0_clEvEUlfE_St5arrayIPcLm2EELi4E23TrivialOffsetCalculatorILi1EjESB_NS0_6memory12LoadWithCastILi1EEENSC_13StoreWithCastILi1EEEEEviT_T0_T2_T3_T4_T5_)
        /*03d4*/ 	.word	0x00000000


	//----- nvinfo : EIATTR_REGCOUNT
	.align		4
.L_205:
        /*03d8*/ 	.byte	0x04, 0x2f
        /*03da*/ 	.short	(.L_207 - .L_206)
	.align		4
.L_206:
        /*03dc*/ 	.word	index@(_ZN2at6native18elementwise_kernelILi128ELi4EZNS0_15gpu_kernel_implIZZZNS0_16frac_kernel_cudaERNS_18TensorIteratorBaseEENKUlvE_clEvENKUlvE0_clEvEUlfE_EEvS4_RKT_EUliE_EEviT1_)
        /*03e0*/ 	.word	0x0000001a


	//----- nvinfo : EIATTR_FRAME_SIZE
	.align		4
.L_207:
        /*03e4*/ 	.byte	0x04, 0x11
        /*03e6*/ 	.short	(.L_209 - .L_208)
	.align		4
.L_208:
        /*03e8*/ 	.word	index@(_ZN2at6native18elementwise_kernelILi128ELi4EZNS0_15gpu_kernel_implIZZZNS0_16frac_kernel_cudaERNS_18TensorIteratorBaseEENKUlvE_clEvENKUlvE0_clEvEUlfE_EEvS4_RKT_EUliE_EEviT1_)
        /*03ec*/ 	.word	0x00000000


	//----- nvinfo : EIATTR_REGCOUNT
	.align		4
.L_209:
        /*03f0*/ 	.byte	0x04, 0x2f
        /*03f2*/ 	.short	(.L_211 - .L_210)
	.align		4
.L_210:
        /*03f4*/ 	.word	index@(_ZN2at6native29vectorized_elementwise_kernelILi8EZZZNS0_16frac_kernel_cudaERNS_18TensorIteratorBaseEENKUlvE_clEvENKUlvE1_clEvEUlN3c104HalfEE_St5arrayIPcLm2EEEEviT0_T1_)
        /*03f8*/ 	.word	0x00000020


	//----- nvinfo : EIATTR_FRAME_SIZE
	.align		4
.L_211:
        /*03fc*/ 	.byte	0x04, 0x11
        /*03fe*/ 	.short	(.L_213 - .L_212)
	.align		4
.L_212:
        /*0400*/ 	.word	index@(_ZN2at6native29vectorized_elementwise_kernelILi8EZZZNS0_16frac_kernel_cudaERNS_18TensorIteratorBaseEENKUlvE_clEvENKUlvE1_clEvEUlN3c104HalfEE_St5arrayIPcLm2EEEEviT0_T1_)
        /*0404*/ 	.word	0x00000000


	//----- nvinfo : EIATTR_REGCOUNT
	.align		4
.L_213:
        /*0408*/ 	.byte	0x04, 0x2f
        /*040a*/ 	.short	(.L_215 - .L_214)
	.align		4
.L_214:
        /*040c*/ 	.word	index@(_ZN2at6native29vectorized_elementwise_kernelILi4EZZZNS0_16frac_kernel_cudaERNS_18TensorIteratorBaseEENKUlvE_clEvENKUlvE1_clEvEUlN3c104HalfEE_St5arrayIPcLm2EEEEviT0_T1_)
        /*0410*/ 	.word	0x00000020


	//----- nvinfo : EIATTR_FRAME_SIZE
	.align		4
.L_215:
        /*0414*/ 	.byte	0x04, 0x11
        /*0416*/ 	.short	(.L_217 - .L_216)
	.align		4
.L_216:
        /*0418*/ 	.word	index@(_ZN2at6native29vectorized_elementwise_kernelILi4EZZZNS0_16frac_kernel_cudaERNS_18TensorIteratorBaseEENKUlvE_clEvENKUlvE1_clEvEUlN3c104HalfEE_St5arrayIPcLm2EEEEviT0_T1_)
        /*041c*/ 	.word	0x00000000


	//----- nvinfo : EIATTR_REGCOUNT
	.align		4
.L_217:
        /*0420*/ 	.byte	0x04, 0x2f
        /*0422*/ 	.short	(.L_219 - .L_218)
	.align		4
.L_218:
        /*0424*/ 	.word	index@(_ZN2at6native29vectorized_elementwise_kernelILi2EZZZNS0_16frac_kernel_cudaERNS_18TensorIteratorBaseEENKUlvE_clEvENKUlvE1_clEvEUlN3c104HalfEE_St5arrayIPcLm2EEEEviT0_T1_)
        /*0428*/ 	.word	0x00000020


	//----- nvinfo : EIATTR_FRAME_SIZE
	.align		4
.L_219:
        /*042c*/ 	.byte	0x04, 0x11
        /*042e*/ 	.short	(.L_221 - .L_220)
	.align		4
.L_220:
        /*0430*/ 	.word	index@(_ZN2at6native29vectorized_elementwise_kernelILi2EZZZNS0_16frac_kernel_cudaERNS_18TensorIteratorBaseEENKUlvE_clEvENKUlvE1_clEvEUlN3c104HalfEE_St5arrayIPcLm2EEEEviT0_T1_)
        /*0434*/ 	.word	0x00000000


	//----- nvinfo : EIATTR_REGCOUNT
	.align		4
.L_221:
        /*0438*/ 	.byte	0x04, 0x2f
        /*043a*/ 	.short	(.L_223 - .L_222)
	.align		4
.L_222:
        /*043c*/ 	.word	index@(_ZN2at6native27unrolled_elementwise_kernelIZZZNS0_16frac_kernel_cudaERNS_18TensorIteratorBaseEENKUlvE_clEvENKUlvE1_clEvEUlN3c104HalfEE_St5arrayIPcLm2EELi4E23TrivialOffsetCalculatorILi1EjESD_NS0_6memory15LoadWithoutCastENSE_16StoreWithoutCastEEEviT_T0_T2_T3_T4_T5_)
        /*0440*/ 	.word	0x00000018


	//----- nvinfo : EIATTR_FRAME_SIZE
	.align		4
.L_223:
        /*0444*/ 	.byte	0x04, 0x11
        /*0446*/ 	.short	(.L_225 - .L_224)
	.align		4
.L_224:
        /*0448*/ 	.word	index@(_ZN2at6native27unrolled_elementwise_kernelIZZZNS0_16frac_kernel_cudaERNS_18TensorIteratorBaseEENKUlvE_clEvENKUlvE1_clEvEUlN3c104HalfEE_St5arrayIPcLm2EELi4E23TrivialOffsetCalculatorILi1EjESD_NS0_6memory15LoadWithoutCastENSE_16StoreWithoutCastEEEviT_T0_T2_T3_T4_T5_)
        /*044c*/ 	.word	0x00000000


	//----- nvinfo : EIATTR_REGCOUNT
	.align		4
.L_225:
        /*0450*/ 	.byte	0x04, 0x2f
        /*0452*/ 	.short	(.L_227 - .L_226)
	.align		4
.L_226:
        /*0454*/ 	.word	index@(_ZN2at6native18elementwise_kernelILi128ELi4EZNS0_22gpu_kernel_impl_nocastIZZZNS0_16frac_kernel_cudaERNS_18TensorIteratorBaseEENKUlvE_clEvENKUlvE1_clEvEUlN3c104HalfEE_EEvS4_RKT_EUliE_EEviT1_)
        /*0458*/ 	.word	0x00000012


	//----- nvinfo : EIATTR_FRAME_SIZE
	.align		4
.L_227:
        /*045c*/ 	.byte	0x04, 0x11
        /*045e*/ 	.short	(.L_229 - .L_228)
	.align		4
.L_228:
        /*0460*/ 	.word	index@(_ZN2at6native18elementwise_kernelILi128ELi4EZNS0_22gpu_kernel_impl_nocastIZZZNS0_16frac_kernel_cudaERNS_18TensorIteratorBaseEENKUlvE_clEvENKUlvE1_clEvEUlN3c104HalfEE_EEvS4_RKT_EUliE_EEviT1_)
        /*0464*/ 	.word	0x00000000


	//----- nvinfo : EIATTR_REGCOUNT
	.align		4
.L_229:
        /*0468*/ 	.byte	0x04, 0x2f
        /*046a*/ 	.short	(.L_231 - .L_230)
	.align		4
.L_230:
        /*046c*/ 	.word	index@(_ZN2at6native27unrolled_elementwise_kernelIZZZNS0_16frac_kernel_cudaERNS_18TensorIteratorBaseEENKUlvE_clEvENKUlvE1_clEvEUlN3c104HalfEE_St5arrayIPcLm2EELi4E23TrivialOffsetCalculatorILi1EjESD_NS0_6memory12LoadWithCastILi1EEENSE_13StoreWithCastILi1EEEEEviT_T0_T2_T3_T4_T5_)
        /*0470*/ 	.word	0x0000001e


	//----- nvinfo : EIATTR_FRAME_SIZE
	.align		4
.L_231:
        /*0474*/ 	.byte	0x04, 0x11
        /*0476*/ 	.short	(.L_233 - .L_232)
	.align		4
.L_232:
        /*0478*/ 	.word	index@(_ZN2at6native27unrolled_elementwise_kernelIZZZNS0_16frac_kernel_cudaERNS_18TensorIteratorBaseEENKUlvE_clEvENKUlvE1_clEvEUlN3c104HalfEE_St5arrayIPcLm2EELi4E23TrivialOffsetCalculatorILi1EjESD_NS0_6memory12LoadWithCastILi1EEENSE_13StoreWithCastILi1EEEEEviT_T0_T2_T3_T4_T5_)
        /*047c*/ 	.word	0x00000000


	//----- nvinfo : EIATTR_REGCOUNT
	.align		4
.L_233:
        /*0480*/ 	.byte	0x04, 0x2f
        /*0482*/ 	.short	(.L_235 - .L_234)
	.align		4
.L_234:
        /*0484*/ 	.word	index@(_ZN2at6native18elementwise_kernelILi128ELi4EZNS0_15gpu_kernel_implIZZZNS0_16frac_kernel_cudaERNS_18TensorIteratorBaseEENKUlvE_clEvENKUlvE1_clEvEUlN3c104HalfEE_EEvS4_RKT_EUliE_EEviT1_)
        /*0488*/ 	.word	0x0000001a


	//----- nvinfo : EIATTR_FRAME_SIZE
	.align		4
.L_235:
        /*048c*/ 	.byte	0x04, 0x11
        /*048e*/ 	.short	(.L_237 - .L_236)
	.align		4
.L_236:
        /*0490*/ 	.word	index@(_ZN2at6native18elementwise_kernelILi128ELi4EZNS0_15gpu_kernel_implIZZZNS0_16frac_kernel_cudaERNS_18TensorIteratorBaseEENKUlvE_clEvENKUlvE1_clEvEUlN3c104HalfEE_EEvS4_RKT_EUliE_EEviT1_)
        /*0494*/ 	.word	0x00000000


	//----- nvinfo : EIATTR_REGCOUNT
	.align		4
.L_237:
        /*0498*/ 	.byte	0x04, 0x2f
        /*049a*/ 	.short	(.L_239 - .L_238)
	.align		4
.L_238:
        /*049c*/ 	.word	index@(_ZN2at6native29vectorized_elementwise_kernelILi8EZZZNS0_16frac_kernel_cudaERNS_18TensorIteratorBaseEENKUlvE_clEvENKUlvE2_clEvEUlN3c108BFloat16EE_St5arrayIPcLm2EEEEviT0_T1_)
        /*04a0*/ 	.word	0x00000020


	//----- nvinfo : EIATTR_FRAME_SIZE
	.align		4
.L_239:
        /*04a4*/ 	.byte	0x04, 0x11
        /*04a6*/ 	.short	(.L_241 - .L_240)
	.align		4
.L_240:
        /*04a8*/ 	.word	index@(_ZN2at6native29vectorized_elementwise_kernelILi8EZZZNS0_16frac_kernel_cudaERNS_18TensorIteratorBaseEENKUlvE_clEvENKUlvE2_clEvEUlN3c108BFloat16EE_St5arrayIPcLm2EEEEviT0_T1_)
        /*04ac*/ 	.word	0x00000000


	//----- nvinfo : EIATTR_REGCOUNT
	.align		4
.L_241:
        /*04b0*/ 	.byte	0x04, 0x2f
        /*04b2*/ 	.short	(.L_243 - .L_242)
	.align		4
.L_242:
        /*04b4*/ 	.word	index@(_ZN2at6native29vectorized_elementwise_kernelILi4EZZZNS0_16frac_kernel_cudaERNS_18TensorIteratorBaseEENKUlvE_clEvENKUlvE2_clEvEUlN3c108BFloat16EE_St5arrayIPcLm2EEEEviT0_T1_)
        /*04b8*/ 	.word	0x00000020


	//----- nvinfo : EIATTR_FRAME_SIZE
	.align		4
.L_243:
        /*04bc*/ 	.byte	0x04, 0x11
        /*04be*/ 	.short	(.L_245 - .L_244)
	.align		4
.L_244:
        /*04c0*/ 	.word	index@(_ZN2at6native29vectorized_elementwise_kernelILi4EZZZNS0_16frac_kernel_cudaERNS_18TensorIteratorBaseEENKUlvE_clEvENKUlvE2_clEvEUlN3c108BFloat16EE_St5arrayIPcLm2EEEEviT0_T1_)
        /*04c4*/ 	.word	0x00000000


	//----- nvinfo : EIATTR_REGCOUNT
	.align		4
.L_245:
        /*04c8*/ 	.byte	0x04, 0x2f
        /*04ca*/ 	.short	(.L_247 - .L_246)
	.align		4
.L_246:
        /*04cc*/ 	.word	index@(_ZN2at6native29vectorized_elementwise_kernelILi2EZZZNS0_16frac_kernel_cudaERNS_18TensorIteratorBaseEENKUlvE_clEvENKUlvE2_clEvEUlN3c108BFloat16EE_St5arrayIPcLm2EEEEviT0_T1_)
        /*04d0*/ 	.word	0x00000020


	//----- nvinfo : EIATTR_FRAME_SIZE
	.align		4
.L_247:
        /*04d4*/ 	.byte	0x04, 0x11
        /*04d6*/ 	.short	(.L_249 - .L_248)
	.align		4
.L_248:
        /*04d8*/ 	.word	index@(_ZN2at6native29vectorized_elementwise_kernelILi2EZZZNS0_16frac_kernel_cudaERNS_18TensorIteratorBaseEENKUlvE_clEvENKUlvE2_clEvEUlN3c108BFloat16EE_St5arrayIPcLm2EEEEviT0_T1_)
        /*04dc*/ 	.word	0x00000000


	//----- nvinfo : EIATTR_REGCOUNT
	.align		4
.L_249:
        /*04e0*/ 	.byte	0x04, 0x2f
        /*04e2*/ 	.short	(.L_251 - .L_250)
	.align		4
.L_250:
        /*04e4*/ 	.word	index@(_ZN2at6native27unrolled_elementwise_kernelIZZZNS0_16frac_kernel_cudaERNS_18TensorIteratorBaseEENKUlvE_clEvENKUlvE2_clEvEUlN3c108BFloat16EE_St5arrayIPcLm2EELi4E23TrivialOffsetCalculatorILi1EjESD_NS0_6memory15LoadWithoutCastENSE_16StoreWithoutCastEEEviT_T0_T2_T3_T4_T5_)
        /*04e8*/ 	.word	0x00000018


	//----- nvinfo : EIATTR_FRAME_SIZE
	.align		4
.L_251:
        /*04ec*/ 	.byte	0x04, 0x11
        /*04ee*/ 	.short	(.L_253 - .L_252)
	.align		4
.L_252:
        /*04f0*/ 	.word	index@(_ZN2at6native27unrolled_elementwise_kernelIZZZNS0_16frac_kernel_cudaERNS_18TensorIteratorBaseEENKUlvE_clEvENKUlvE2_clEvEUlN3c108BFloat16EE_St5arrayIPcLm2EELi4E23TrivialOffsetCalculatorILi1EjESD_NS0_6memory15LoadWithoutCastENSE_16StoreWithoutCastEEEviT_T0_T2_T3_T4_T5_)
        /*04f4*/ 	.word	0x00000000


	//----- nvinfo : EIATTR_REGCOUNT
	.align		4
.L_253:
        /*04f8*/ 	.byte	0x04, 0x2f
        /*04fa*/ 	.short	(.L_255 - .L_254)
	.align		4
.L_254:
        /*04fc*/ 	.word	index@(_ZN2at6native18elementwise_kernelILi128ELi4EZNS0_22gpu_kernel_impl_nocastIZZZNS0_16frac_kernel_cudaERNS_18TensorIteratorBaseEENKUlvE_clEvENKUlvE2_clEvEUlN3c108BFloat16EE_EEvS4_RKT_EUliE_EEviT1_)
        /*0500*/ 	.word	0x00000012


	//----- nvinfo : EIATTR_FRAME_SIZE
	.align		4
.L_255:
        /*0504*/ 	.byte	0x04, 0x11
        /*0506*/ 	.short	(.L_257 - .L_256)
	.align		4
.L_256:
        /*0508*/ 	.word	index@(_ZN2at6native18elementwise_kernelILi128ELi4EZNS0_22gpu_kernel_impl_nocastIZZZNS0_16frac_kernel_cudaERNS_18TensorIteratorBaseEENKUlvE_clEvENKUlvE2_clEvEUlN3c108BFloat16EE_EEvS4_RKT_EUliE_EEviT1_)
        /*050c*/ 	.word	0x00000000


	//----- nvinfo : EIATTR_REGCOUNT
	.align		4
.L_257:
        /*0510*/ 	.byte	0x04, 0x2f
        /*0512*/ 	.short	(.L_259 - .L_258)
	.align		4
.L_258:
        /*0514*/ 	.word	index@(_ZN2at6native27unrolled_elementwise_kernelIZZZNS0_16frac_kernel_cudaERNS_18TensorIteratorBaseEENKUlvE_clEvENKUlvE2_clEvEUlN3c108BFloat16EE_St5arrayIPcLm2EELi4E23TrivialOffsetCalculatorILi1EjESD_NS0_6memory12LoadWithCastILi1EEENSE_13StoreWithCastILi1EEEEEviT_T0_T2_T3_T4_T5_)
        /*0518*/ 	.word	0x0000001c


	//----- nvinfo : EIATTR_FRAME_SIZE
	.align		4
.L_259:
        /*051c*/ 	.byte	0x04, 0x11
        /*051e*/ 	.short	(.L_261 - .L_260)
	.align		4
.L_260:
        /*0520*/ 	.word	index@(_ZN2at6native27unrolled_elementwise_kernelIZZZNS0_16frac_kernel_cudaERNS_18TensorIteratorBaseEENKUlvE_clEvENKUlvE2_clEvEUlN3c108BFloat16EE_St5arrayIPcLm2EELi4E23TrivialOffsetCalculatorILi1EjESD_NS0_6memory12LoadWithCastILi1EEENSE_13StoreWithCastILi1EEEEEviT_T0_T2_T3_T4_T5_)
        /*0524*/ 	.word	0x00000000


	//----- nvinfo : EIATTR_REGCOUNT
	.align		4
.L_261:
        /*0528*/ 	.byte	0x04, 0x2f
        /*052a*/ 	.short	(.L_263 - .L_262)
	.align		4
.L_262:
        /*052c*/ 	.word	index@(_ZN2at6native18elementwise_kernelILi128ELi4EZNS0_15gpu_kernel_implIZZZNS0_16frac_kernel_cudaERNS_18TensorIteratorBaseEENKUlvE_clEvENKUlvE2_clEvEUlN3c108BFloat16EE_EEvS4_RKT_EUliE_EEviT1_)
        /*0530*/ 	.word	0x0000001a


	//----- nvinfo : EIATTR_FRAME_SIZE
	.align		4
.L_263:
        /*0534*/ 	.byte	0x04, 0x11
        /*0536*/ 	.short	(.L_265 - .L_264)
	.align		4
.L_264:
        /*0538*/ 	.word	index@(_ZN2at6native18elementwise_kernelILi128ELi4EZNS0_15gpu_kernel_implIZZZNS0_16frac_kernel_cudaERNS_18TensorIteratorBaseEENKUlvE_clEvENKUlvE2_clEvEUlN3c108BFloat16EE_EEvS4_RKT_EUliE_EEviT1_)
        /*053c*/ 	.word	0x00000000


	//----- nvinfo : EIATTR_REGCOUNT
	.align		4
.L_265:
        /*0540*/ 	.byte	0x04, 0x2f
        /*0542*/ 	.short	(.L_267 - .L_266)
	.align		4
.L_266:
        /*0544*/ 	.word	index@(_ZN2at6native29vectorized_elementwise_kernelILi8EZZZNS0_17floor_kernel_cudaERNS_18TensorIteratorBaseEENKUlvE_clEvENKUlvE_clEvEUldE_St5arrayIPcLm2EEEEviT0_T1_)
        /*0548*/ 	.word	0x00000028


	//----- nvinfo : EIATTR_FRAME_SIZE
	.align		4
.L_267:
        /*054c*/ 	.byte	0x04, 0x11
        /*054e*/ 	.short	(.L_269 - .L_268)
	.align		4
.L_268:
        /*0550*/ 	.word	index@(_ZN2at6native29vectorized_elementwise_kernelILi8EZZZNS0_17floor_kernel_cudaERNS_18TensorIteratorBaseEENKUlvE_clEvENKUlvE_clEvEUldE_St5arrayIPcLm2EEEEviT0_T1_)
        /*0554*/ 	.word	0x00000000


	//----- nvinfo : EIATTR_REGCOUNT
	.align		4
.L_269:
        /*0558*/ 	.byte	0x04, 0x2f
        /*055a*/ 	.short	(.L_271 - .L_270)
	.align		4
.L_270:
        /*055c*/ 	.word	index@(_ZN2at6native29vectorized_elementwise_kernelILi4EZZZNS0_17floor_kernel_cudaERNS_18TensorIteratorBaseEENKUlvE_clEvENKUlvE_clEvEUldE_St5arrayIPcLm2EEEEviT0_T1_)
        /*0560*/ 	.word	0x00000028


	//----- nvinfo : EIATTR_FRAME_SIZE
	.align		4
.L_271:
        /*0564*/ 	.byte	0x04, 0x11
        /*0566*/ 	.short	(.L_273 - .L_272)
	.align		4
.L_272:
        /*0568*/ 	.word	index@(_ZN2at6native29vectorized_elementwise_kernelILi4EZZZNS0_17floor_kernel_cudaERNS_18TensorIteratorBaseEENKUlvE_clEvENKUlvE_clEvEUldE_St5arrayIPcLm2EEEEviT0_T1_)
        /*056c*/ 	.word	0x00000000


	//----- nvinfo : EIATTR_REGCOUNT
	.align		4
.L_273:
        /*0570*/ 	.byte	0x04, 0x2f
        /*0572*/ 	.short	(.L_275 - .L_274)
	.align		4
.L_274:
        /*0574*/ 	.word	index@(_ZN2at6native29vectorized_elementwise_kernelILi2EZZZNS0_17floor_kernel_cudaERNS_18TensorIteratorBaseEENKUlvE_clEvENKUlvE_clEvEUldE_St5arrayIPcLm2EEEEviT0_T1_)
        /*0578*/ 	.word	0x00000028


	//----- nvinfo : EIATTR_FRAME_SIZE
	.align		4
.L_275:
        /*057c*/ 	.byte	0x04, 0x11
        /*057e*/ 	.short	(.L_277 - .L_276)
	.align		4
.L_276:
        /*0580*/ 	.word	index@(_ZN2at6native29vectorized_elementwise_kernelILi2EZZZNS0_17floor_kernel_cudaERNS_18TensorIteratorBaseEENKUlvE_clEvENKUlvE_clEvEUldE_St5arrayIPcLm2EEEEviT0_T1_)
        /*0584*/ 	.word	0x00000000


	//----- nvinfo : EIATTR_REGCOUNT
	.align		4
.L_277:
        /*0588*/ 	.byte	0x04, 0x2f
        /*058a*/ 	.short	(.L_279 - .L_278)
	.align		4
.L_278:
        /*058c*/ 	.word	index@(_ZN2at6native27unrolled_elementwise_kernelIZZZNS0_17floor_kernel_cudaERNS_18TensorIteratorBaseEENKUlvE_clEvENKUlvE_clEvEUldE_St5arrayIPcLm2EELi4E23TrivialOffsetCalculatorILi1EjESB_NS0_6memory15LoadWithoutCastENSC_16StoreWithoutCastEEEviT_T0_T2_T3_T4_T5_)
        /*0590*/ 	.word	0x00000020


	//----- nvinfo : EIATTR_FRAME_SIZE
	.align		4
.L_279:
        /*0594*/ 	.byte	0x04, 0x11
        /*0596*/ 	.short	(.L_281 - .L_280)
	.align		4
.L_280:
        /*0598*/ 	.word	index@(_ZN2at6native27unrolled_elementwise_kernelIZZZNS0_17floor_kernel_cudaERNS_18TensorIteratorBaseEENKUlvE_clEvENKUlvE_clEvEUldE_St5arrayIPcLm2EELi4E23TrivialOffsetCalculatorILi1EjESB_NS0_6memory15LoadWithoutCastENSC_16StoreWithoutCastEEEviT_T0_T2_T3_T4_T5_)
        /*059c*/ 	.word	0x00000000


	//----- nvinfo : EIATTR_REGCOUNT
	.align		4
.L_281:
        /*05a0*/ 	.byte	0x04, 0x2f
        /*05a2*/ 	.short	(.L_283 - .L_282)
	.align		4
.L_282:
        /*05a4*/ 	.word	index@(_ZN2at6native18elementwise_kernelILi128ELi2EZNS0_22gpu_kernel_impl_nocastIZZZNS0_17floor_kernel_cudaERNS_18TensorIteratorBaseEENKUlvE_clEvENKUlvE_clEvEUldE_EEvS4_RKT_EUliE_EEviT1_)
        /*05a8*/ 	.word	0x00000012


	//----- nvinfo : EIATTR_FRAME_SIZE
	.align		4
.L_283:
        /*05ac*/ 	.byte	0x04, 0x11
        /*05ae*/ 	.short	(.L_285 - .L_284)
	.align		4
.L_284:
        /*05b0*/ 	.word	index@(_ZN2at6native18elementwise_kernelILi128ELi2EZNS0_22gpu_kernel_impl_nocastIZZZNS0_17floor_kernel_cudaERNS_18TensorIteratorBaseEENKUlvE_clEvENKUlvE_clEvEUldE_EEvS4_RKT_EUliE_EEviT1_)
        /*05b4*/ 	.word	0x00000000


	//----- nvinfo : EIATTR_REGCOUNT
	.align		4
.L_285:
        /*05b8*/ 	.byte	0x04, 0x2f
        /*05ba*/ 	.short	(.L_287 - .L_286)
	.align		4
.L_286:
        /*05bc*/ 	.word	index@(_ZN2at6native27unrolled_elementwise_kernelIZZZNS0_17floor_kernel_cudaERNS_18TensorIteratorBaseEENKUlvE_clEvENKUlvE_clEvEUldE_St5arrayIPcLm2EELi4E23TrivialOffsetCalculatorILi1EjESB_NS0_6memory12LoadWithCastILi1EEENSC_13StoreWithCastILi1EEEEEviT_T0_T2_T3_T4_T5_)
        /*05c0*/ 	.word	0x00000028


	//----- nvinfo : EIATTR_FRAME_SIZE
	.align		4
.L_287:
        /*05c4*/ 	.byte	0x04, 0x11
        /*05c6*/ 	.short	(.L_289 - .L_288)
	.align		4
.L_288:
        /*05c8*/ 	.word	index@(_ZN2at6native27unrolled_elementwise_kernelIZZZNS0_17floor_kernel_cudaERNS_18TensorIteratorBaseEENKUlvE_clEvENKUlvE_clEvEUldE_St5arrayIPcLm2EELi4E23TrivialOffsetCalculatorILi1EjESB_NS0_6memory12LoadWithCastILi1EEENSC_13StoreWithCastILi1EEEEEviT_T0_T2_T3_T4_T5_)
        /*05cc*/ 	.word	0x00000000


	//----- nvinfo : EIATTR_REGCOUNT
	.align		4
.L_289:
        /*05d0*/ 	.byte	0x04, 0x2f
        /*05d2*/ 	.short	(.L_291 - .L_290)
	.align		4
.L_290:
        /*05d4*/ 	.word	index@(_ZN2at6native18elementwise_kernelILi128ELi4EZNS0_15gpu_kernel_implIZZZNS0_17floor_kernel_cudaERNS_18TensorIteratorBaseEENKUlvE_clEvENKUlvE_clEvEUldE_EEvS4_RKT_EUliE_EEviT1_)
        /*05d8*/ 	.word	0x0000001a


	//----- nvinfo : EIATTR_FRAME_SIZE
	.align		4
.L_291:
        /*05dc*/ 	.byte	0x04, 0x11
        /*05de*/ 	.short	(.L_293 - .L_292)
	.align		4
.L_292:
        /*05e0*/ 	.word	index@(_ZN2at6native18elementwise_kernelILi128ELi4EZNS0_15gpu_kernel_implIZZZNS0_17floor_kernel_cudaERNS_18TensorIteratorBaseEENKUlvE_clEvENKUlvE_clEvEUldE_EEvS4_RKT_EUliE_EEviT1_)
        /*05e4*/ 	.word	0x00000000


	//----- nvinfo : EIATTR_REGCOUNT
	.align		4
.L_293:
        /*05e8*/ 	.byte	0x04, 0x2f
        /*05ea*/ 	.short	(.L_295 - .L_294)
	.align		4
.L_294:
        /*05ec*/ 	.word	index@(_ZN2at6native29vectorized_elementwise_kernelILi8EZZZNS0_17floor_kernel_cudaERNS_18TensorIteratorBaseEENKUlvE_clEvENKUlvE0_clEvEUlfE_St5arrayIPcLm2EEEEviT0_T1_)
        /*05f0*/ 	.word	0x00000020


	//----- nvinfo : EIATTR_FRAME_SIZE
	.align		4
.L_295:
        /*05f4*/ 	.byte	0x04, 0x11
        /*05f6*/ 	.short	(.L_297 - .L_296)
	.align		4
.L_296:
        /*05f8*/ 	.word	index@(_ZN2at6native29vectorized_elementwise_kernelILi8EZZZNS0_17floor_kernel_cudaERNS_18TensorIteratorBaseEENKUlvE_clEvENKUlvE0_clEvEUlfE_St5arrayIPcLm2EEEEviT0_T1_)
        /*05fc*/ 	.word	0x00000000


	//----- nvinfo : EIATTR_REGCOUNT
	.align		4
.L_297:
        /*0600*/ 	.byte	0x04, 0x2f
        /*0602*/ 	.short	(.L_299 - .L_298)
	.align		4
.L_298:
        /*0604*/ 	.word	index@(_ZN2at6native29vectorized_elementwise_kernelILi4EZZZNS0_17floor_kernel_cudaERNS_18TensorIteratorBaseEENKUlvE_clEvENKUlvE0_clEvEUlfE_St5arrayIPcLm2EEEEviT0_T1_)
        /*0608*/ 	.word	0x00000020


	//----- nvinfo : EIATTR_FRAME_SIZE
	.align		4
.L_299:
        /*060c*/ 	.byte	0x04, 0x11
        /*060e*/ 	.short	(.L_301 - .L_300)
	.align		4
.L_300:
        /*0610*/ 	.word	index@(_ZN2at6native29vectorized_elementwise_kernelILi4EZZZNS0_17floor_kernel_cudaERNS_18TensorIteratorBaseEENKUlvE_clEvENKUlvE0_clEvEUlfE_St5arrayIPcLm2EEEEviT0_T1_)
        /*0614*/ 	.word	0x00000000


	//----- nvinfo : EIATTR_REGCOUNT
	.align		4
.L_301:
        /*0618*/ 	.byte	0x04, 0x2f
        /*061a*/ 	.short	(.L_303 - .L_302)
	.align		4
.L_302:
        /*061c*/ 	.word	index@(_ZN2at6native29vectorized_elementwise_kernelILi2EZZZNS0_17floor_kernel_cudaERNS_18TensorIteratorBaseEENKUlvE_clEvENKUlvE0_clEvEUlfE_St5arrayIPcLm2EEEEviT0_T1_)
        /*0620*/ 	.word	0x00000020


	//----- nvinfo : EIATTR_FRAME_SIZE
	.align		4
.L_303:
        /*0624*/ 	.byte	0x04, 0x11
        /*0626*/ 	.short	(.L_305 - .L_304)
	.align		4
.L_304:
        /*0628*/ 	.word	index@(_ZN2at6native29vectorized_elementwise_kernelILi2EZZZNS0_17floor_kernel_cudaERNS_18TensorIteratorBaseEENKUlvE_clEvENKUlvE0_clEvEUlfE_St5arrayIPcLm2EEEEviT0_T1_)
        /*062c*/ 	.word	0x00000000


	//----- nvinfo : EIATTR_REGCOUNT
	.align		4
.L_305:
        /*0630*/ 	.byte	0x04, 0x2f
        /*0632*/ 	.short	(.L_307 - .L_306)
	.align		4
.L_306:
        /*0634*/ 	.word	index@(_ZN2at6native27unrolled_elementwise_kernelIZZZNS0_17floor_kernel_cudaERNS_18TensorIteratorBaseEENKUlvE_clEvENKUlvE0_clEvEUlfE_St5arrayIPcLm2EELi4E23TrivialOffsetCalculatorILi1EjESB_NS0_6memory15LoadWithoutCastENSC_16StoreWithoutCastEEEviT_T0_T2_T3_T4_T5_)
        /*0638*/ 	.word	0x00000018


	//----- nvinfo : EIATTR_FRAME_SIZE
	.align		4
.L_307:
        /*063c*/ 	.byte	0x04, 0x11
        /*063e*/ 	.short	(.L_309 - .L_308)
	.align		4
.L_308:
        /*0640*/ 	.word	index@(_ZN2at6native27unrolled_elementwise_kernelIZZZNS0_17floor_kernel_cudaERNS_18TensorIteratorBaseEENKUlvE_clEvENKUlvE0_clEvEUlfE_St5arrayIPcLm2EELi4E23TrivialOffsetCalculatorILi1EjESB_NS0_6memory15LoadWithoutCastENSC_16StoreWithoutCastEEEviT_T0_T2_T3_T4_T5_)
        /*0644*/ 	.word	0x00000000


	//----- nvinfo : EIATTR_REGCOUNT
	.align		4
.L_309:
        /*0648*/ 	.byte	0x04, 0x2f
        /*064a*/ 	.short	(.L_311 - .L_310)
	.align		4
.L_310:
        /*064c*/ 	.word	index@(_ZN2at6native18elementwise_kernelILi128ELi2EZNS0_22gpu_kernel_impl_nocastIZZZNS0_17floor_kernel_cudaERNS_18TensorIteratorBaseEENKUlvE_clEvENKUlvE0_clEvEUlfE_EEvS4_RKT_EUliE_EEviT1_)
        /*0650*/ 	.word	0x00000012


	//----- nvinfo : EIATTR_FRAME_SIZE
	.align		4
.L_311:
        /*0654*/ 	.byte	0x04, 0x11
        /*0656*/ 	.short	(.L_313 - .L_312)
	.align		4
.L_312:
        /*0658*/ 	.word	index@(_ZN2at6native18elementwise_kernelILi128ELi2EZNS0_22gpu_kernel_impl_nocastIZZZNS0_17floor_kernel_cudaERNS_18TensorIteratorBaseEENKUlvE_clEvENKUlvE0_clEvEUlfE_EEvS4_RKT_EUliE_EEviT1_)
        /*065c*/ 	.word	0x00000000


	//----- nvinfo : EIATTR_REGCOUNT
	.align		4
.L_313:
        /*0660*/ 	.byte	0x04, 0x2f
        /*0662*/ 	.short	(.L_315 - .L_314)
	.align		4
.L_314:
        /*0664*/ 	.word	index@(_ZN2at6native27unrolled_elementwise_kernelIZZZNS0_17floor_kernel_cudaERNS_18TensorIteratorBaseEENKUlvE_clEvENKUlvE0_clEvEUlfE_St5arrayIPcLm2EELi4E23TrivialOffsetCalculatorILi1EjESB_NS0_6memory12LoadWithCastILi1EEENSC_13StoreWithCastILi1EEEEEviT_T0_T2_T3_T4_T5_)
        /*0668*/ 	.word	0x0000001f


	//----- nvinfo : EIATTR_FRAME_SIZE
	.align		4
.L_315:
        /*066c*/ 	.byte	0x04, 0x11
        /*066e*/ 	.short	(.L_317 - .L_316)
	.align		4
.L_316:
        /*0670*/ 	.word	index@(_ZN2at6native27unrolled_elementwise_kernelIZZZNS0_17floor_kernel_cudaERNS_18TensorIteratorBaseEENKUlvE_clEvENKUlvE0_clEvEUlfE_St5arrayIPcLm2EELi4E23TrivialOffsetCalculatorILi1EjESB_NS0_6memory12LoadWithCastILi1EEENSC_13StoreWithCastILi1EEEEEviT_T0_T2_T3_T4_T5_)
        /*0674*/ 	.word	0x00000000


	//----- nvinfo : EIATTR_REGCOUNT
	.align		4
.L_317:
        /*0678*/ 	.byte	0x04, 0x2f
        /*067a*/ 	.short	(.L_319 - .L_318)
	.align		4
.L_318:
        /*067c*/ 	.word	index@(_ZN2at6native18elementwise_kernelILi128ELi4EZNS0_15gpu_kernel_implIZZZNS0_17floor_kernel_cudaERNS_18TensorIteratorBaseEENKUlvE_clEvENKUlvE0_clEvEUlfE_EEvS4_RKT_EUliE_EEviT1_)
        /*0680*/ 	.word	0x0000001a


	//----- nvinfo : EIATTR_FRAME_SIZE
	.align		4
.L_319:
        /*0684*/ 	.byte	0x04, 0x11
        /*0686*/ 	.short	(.L_321 - .L_320)
	.align		4
.L_320:
        /*0688*/ 	.word	index@(_ZN2at6native18elementwise_kernelILi128ELi4EZNS0_15gpu_kernel_implIZZZNS0_17floor_kernel_cudaERNS_18TensorIteratorBaseEENKUlvE_clEvENKUlvE0_clEvEUlfE_EEvS4_RKT_EUliE_EEviT1_)
        /*068c*/ 	.word	0x00000000


	//----- nvinfo : EIATTR_REGCOUNT
	.align		4
.L_321:
        /*0690*/ 	.byte	0x04, 0x2f
        /*0692*/ 	.short	(.L_323 - .L_322)
	.align		4
.L_322:
        /*0694*/ 	.word	index@(_ZN2at6native29vectorized_elementwise_kernelILi8EZZZNS0_17floor_kernel_cudaERNS_18TensorIteratorBaseEENKUlvE_clEvENKUlvE1_clEvEUlN3c104HalfEE_St5arrayIPcLm2EEEEviT0_T1_)
        /*0698*/ 	.word	0x00000020


	//----- nvinfo : EIATTR_FRAME_SIZE
	.align		4
.L_323:
        /*069c*/ 	.byte	0x04, 0x11
        /*069e*/ 	.short	(.L_325 - .L_324)
	.align		4
.L_324:
        /*06a0*/ 	.word	index@(_ZN2at6native29vectorized_elementwise_kernelILi8EZZZNS0_17floor_kernel_cudaERNS_18TensorIteratorBaseEENKUlvE_clEvENKUlvE1_clEvEUlN3c104HalfEE_St5arrayIPcLm2EEEEviT0_T1_)
        /*06a4*/ 	.word	0x00000000


	//----- nvinfo : EIATTR_REGCOUNT
	.align		4
.L_325:
        /*06a8*/ 	.byte	0x04, 0x2f
        /*06aa*/ 	.short	(.L_327 - .L_326)
	.align		4
.L_326:
        /*06ac*/ 	.word	index@(_ZN2at6native29vectorized_elementwise_kernelILi4EZZZNS0_17floor_kernel_cudaERNS_18TensorIteratorBaseEENKUlvE_clEvENKUlvE1_clEvEUlN3c104HalfEE_St5arrayIPcLm2EEEEviT0_T1_)
        /*06b0*/ 	.word	0x00000020


	//----- nvinfo : EIATTR_FRAME_SIZE
	.align		4
.L_327:
        /*06b4*/ 	.byte	0x04, 0x11
        /*06b6*/ 	.short	(.L_329 - .L_328)
	.align		4
.L_328:
        /*06b8*/ 	.word	index@(_ZN2at6native29vectorized_elementwise_kernelILi4EZZZNS0_17floor_kernel_cudaERNS_18TensorIteratorBaseEENKUlvE_clEvENKUlvE1_clEvEUlN3c104HalfEE_St5arrayIPcLm2EEEEviT0_T1_)
        /*06bc*/ 	.word	0x00000000


	//----- nvinfo : EIATTR_REGCOUNT
	.align		4
.L_329:
        /*06c0*/ 	.byte	0x04, 0x2f
        /*06c2*/ 	.short	(.L_331 - .L_330)
	.align		4
.L_330:
        /*06c4*/ 	.word	index@(_ZN2at6native29vectorized_elementwise_kernelILi2EZZZNS0_17floor_kernel_cudaERNS_18TensorIteratorBaseEENKUlvE_clEvENKUlvE1_clEvEUlN3c104HalfEE_St5arrayIPcLm2EEEEviT0_T1_)
        /*06c8*/ 	.word	0x00000020


	//----- nvinfo : EIATTR_FRAME_SIZE
	.align		4
.L_331:
        /*06cc*/ 	.byte	0x04, 0x11
        /*06ce*/ 	.short	(.L_333 - .L_332)
	.align		4
.L_332:
        /*06d0*/ 	.word	index@(_ZN2at6native29vectorized_elementwise_kernelILi2EZZZNS0_17floor_kernel_cudaERNS_18TensorIteratorBaseEENKUlvE_clEvENKUlvE1_clEvEUlN3c104HalfEE_St5arrayIPcLm2EEEEviT0_T1_)
        /*06d4*/ 	.word	0x00000000


	//----- nvinfo : EIATTR_REGCOUNT
	.align		4
.L_333:
        /*06d8*/ 	.byte	0x04, 0x2f
        /*06da*/ 	.short	(.L_335 - .L_334)
	.align		4
.L_334:
        /*06dc*/ 	.word	index@(_ZN2at6native27unrolled_elementwise_kernelIZZZNS0_17floor_kernel_cudaERNS_18TensorIteratorBaseEENKUlvE_clEvENKUlvE1_clEvEUlN3c104HalfEE_St5arrayIPcLm2EELi4E23TrivialOffsetCalculatorILi1EjESD_NS0_6memory15LoadWithoutCastENSE_16StoreWithoutCastEEEviT_T0_T2_T3_T4_T5_)
        /*06e0*/ 	.word	0x00000018


	//----- nvinfo : EIATTR_FRAME_SIZE
	.align		4
.L_335:
        /*06e4*/ 	.byte	0x04, 0x11
        /*06e6*/ 	.short	(.L_337 - .L_336)
	.align		4
.L_336:
        /*06e8*/ 	.word	index@(_ZN2at6native27unrolled_elementwise_kernelIZZZNS0_17floor_kernel_cudaERNS_18TensorIteratorBaseEENKUlvE_clEvENKUlvE1_clEvEUlN3c104HalfEE_St5arrayIPcLm2EELi4E23TrivialOffsetCalculatorILi1EjESD_NS0_6memory15LoadWithoutCastENSE_16StoreWithoutCastEEEviT_T0_T2_T3_T4_T5_)
        /*06ec*/ 	.word	0x00000000


	//----- nvinfo : EIATTR_REGCOUNT
	.align		4
.L_337:
        /*06f0*/ 	.byte	0x04, 0x2f
        /*06f2*/ 	.short	(.L_339 - .L_338)
	.align		4
.L_338:
        /*06f4*/ 	.word	index@(_ZN2at6native18elementwise_kernelILi128ELi4EZNS0_22gpu_kernel_impl_nocastIZZZNS0_17floor_kernel_cudaERNS_18TensorIteratorBaseEENKUlvE_clEvENKUlvE1_clEvEUlN3c104HalfEE_EEvS4_RKT_EUliE_EEviT1_)
        /*06f8*/ 	.word	0x00000012


	//----- nvinfo : EIATTR_FRAME_SIZE
	.align		4
.L_339:
        /*06fc*/ 	.byte	0x04, 0x11
        /*06fe*/ 	.short	(.L_341 - .L_340)
	.align		4
.L_340:
        /*0700*/ 	.word	index@(_ZN2at6native18elementwise_kernelILi128ELi4EZNS0_22gpu_kernel_impl_nocastIZZZNS0_17floor_kernel_cudaERNS_18TensorIteratorBaseEENKUlvE_clEvENKUlvE1_clEvEUlN3c104HalfEE_EEvS4_RKT_EUliE_EEviT1_)
        /*0704*/ 	.word	0x00000000


	//----- nvinfo : EIATTR_REGCOUNT
	.align		4
.L_341:
        /*0708*/ 	.byte	0x04, 0x2f
        /*070a*/ 	.short	(.L_343 - .L_342)
	.align		4
.L_342:
        /*070c*/ 	.word	index@(_ZN2at6native27unrolled_elementwise_kernelIZZZNS0_17floor_kernel_cudaERNS_18TensorIteratorBaseEENKUlvE_clEvENKUlvE1_clEvEUlN3c104HalfEE_St5arrayIPcLm2EELi4E23TrivialOffsetCalculatorILi1EjESD_NS0_6memory12LoadWithCastILi1EEENSE_13StoreWithCastILi1EEEEEviT_T0_T2_T3_T4_T5_)
        /*0710*/ 	.word	0x0000001e


	//----- nvinfo : EIATTR_FRAME_SIZE
	.align		4
.L_343:
        /*0714*/ 	.byte	0x04, 0x11
        /*0716*/ 	.short	(.L_345 - .L_344)
	.align		4
.L_344:
        /*0718*/ 	.word	index@(_ZN2at6native27unrolled_elementwise_kernelIZZZNS0_17floor_kernel_cudaERNS_18TensorIteratorBaseEENKUlvE_clEvENKUlvE1_clEvEUlN3c104HalfEE_St5arrayIPcLm2EELi4E23TrivialOffsetCalculatorILi1EjESD_NS0_6memory12LoadWithCastILi1EEENSE_13StoreWithCastILi1EEEEEviT_T0_T2_T3_T4_T5_)
        /*071c*/ 	.word	0x00000000


	//----- nvinfo : EIATTR_REGCOUNT
	.align		4
.L_345:
        /*0720*/ 	.byte	0x04, 0x2f
        /*0722*/ 	.short	(.L_347 - .L_346)
	.align		4
.L_346:
        /*0724*/ 	.word	index@(_ZN2at6native18elementwise_kernelILi128ELi4EZNS0_15gpu_kernel_implIZZZNS0_17floor_kernel_cudaERNS_18TensorIteratorBaseEENKUlvE_clEvENKUlvE1_clEvEUlN3c104HalfEE_EEvS4_RKT_EUliE_EEviT1_)
        /*0728*/ 	.word	0x0000001a


	//----- nvinfo : EIATTR_FRAME_SIZE
	.align		4
.L_347:
        /*072c*/ 	.byte	0x04, 0x11
        /*072e*/ 	.short	(.L_349 - .L_348)
	.align		4
.L_348:
        /*0730*/ 	.word	index@(_ZN2at6native18elementwise_kernelILi128ELi4EZNS0_15gpu_kernel_implIZZZNS0_17floor_kernel_cudaERNS_18TensorIteratorBaseEENKUlvE_clEvENKUlvE1_clEvEUlN3c104HalfEE_EEvS4_RKT_EUliE_EEviT1_)
        /*0734*/ 	.word	0x00000000


	//----- nvinfo : EIATTR_REGCOUNT
	.align		4
.L_349:
        /*0738*/ 	.byte	0x04, 0x2f
        /*073a*/ 	.short	(.L_351 - .L_350)
	.align		4
.L_350:
        /*073c*/ 	.word	index@(_ZN2at6native29vectorized_elementwise_kernelILi8EZZZNS0_17floor_kernel_cudaERNS_18TensorIteratorBaseEENKUlvE_clEvENKUlvE2_clEvEUlN3c108BFloat16EE_St5arrayIPcLm2EEEEviT0_T1_)
        /*0740*/ 	.word	0x00000020


	//----- nvinfo : EIATTR_FRAME_SIZE
	.align		4
.L_351:
        /*0744*/ 	.byte	0x04, 0x11
        /*0746*/ 	.short	(.L_353 - .L_352)
	.align		4
.L_352:
        /*0748*/ 	.word	index@(_ZN2at6native29vectorized_elementwise_kernelILi8EZZZNS0_17floor_kernel_cudaERNS_18TensorIteratorBaseEENKUlvE_clEvENKUlvE2_clEvEUlN3c108BFloat16EE_St5arrayIPcLm2EEEEviT0_T1_)
        /*074c*/ 	.word	0x00000000


	//----- nvinfo : EIATTR_REGCOUNT
	.align		4
.L_353:
        /*0750*/ 	.byte	0x04, 0x2f
        /*0752*/ 	.short	(.L_355 - .L_354)
	.align		4
.L_354:
        /*0754*/ 	.word	index@(_ZN2at6native29vectorized_elementwise_kernelILi4EZZZNS0_17floor_kernel_cudaERNS_18TensorIteratorBaseEENKUlvE_clEvENKUlvE2_clEvEUlN3c108BFloat16EE_St5arrayIPcLm2EEEEviT0_T1_)
        /*0758*/ 	.word	0x00000020


	//----- nvinfo : EIATTR_FRAME_SIZE
	.align		4
.L_355:
        /*075c*/ 	.byte	0x04, 0x11
        /*075e*/ 	.short	(.L_357 - .L_356)
	.align		4
.L_356:
        /*0760*/ 	.word	index@(_ZN2at6native29vectorized_elementwise_kernelILi4EZZZNS0_17floor_kernel_cudaERNS_18TensorIteratorBaseEENKUlvE_clEvENKUlvE2_clEvEUlN3c108BFloat16EE_St5arrayIPcLm2EEEEviT0_T1_)
        /*0764*/ 	.word	0x00000000


	//----- nvinfo : EIATTR_REGCOUNT
	.align		4
.L_357:
        /*0768*/ 	.byte	0x04, 0x2f
        /*076a*/ 	.short	(.L_359 - .L_358)
	.align		4
.L_358:
        /*076c*/ 	.word	index@(_ZN2at6native29vectorized_elementwise_kernelILi2EZZZNS0_17floor_kernel_cudaERNS_18TensorIteratorBaseEENKUlvE_clEvENKUlvE2_clEvEUlN3c108BFloat16EE_St5arrayIPcLm2EEEEviT0_T1_)
        /*0770*/ 	.word	0x00000020


	//----- nvinfo : EIATTR_FRAME_SIZE
	.align		4
.L_359:
        /*0774*/ 	.byte	0x04, 0x11
        /*0776*/ 	.short	(.L_361 - .L_360)
	.align		4
.L_360:
        /*0778*/ 	.word	index@(_ZN2at6native29vectorized_elementwise_kernelILi2EZZZNS0_17floor_kernel_cudaERNS_18TensorIteratorBaseEENKUlvE_clEvENKUlvE2_clEvEUlN3c108BFloat16EE_St5arrayIPcLm2EEEEviT0_T1_)
        /*077c*/ 	.word	0x00000000


	//----- nvinfo : EIATTR_REGCOUNT
	.align		4
.L_361:
        /*0780*/ 	.byte	0x04, 0x2f
        /*0782*/ 	.short	(.L_363 - .L_362)
	.align		4
.L_362:
        /*0784*/ 	.word	index@(_ZN2at6native27unrolled_elementwise_kernelIZZZNS0_17floor_kernel_cudaERNS_18TensorIteratorBaseEENKUlvE_clEvENKUlvE2_clEvEUlN3c108BFloat16EE_St5arrayIPcLm2EELi4E23TrivialOffsetCalculatorILi1EjESD_NS0_6memory15LoadWithoutCastENSE_16StoreWithoutCastEEEviT_T0_T2_T3_T4_T5_)
        /*0788*/ 	.word	0x00000018


	//----- nvinfo : EIATTR_FRAME_SIZE
	.align		4
.L_363:
        /*078c*/ 	.byte	0x04, 0x11
        /*078e*/ 	.short	(.L_365 - .L_364)
	.align		4
.L_364:
        /*0790*/ 	.word	index@(_ZN2at6native27unrolled_elementwise_kernelIZZZNS0_17floor_kernel_cudaERNS_18TensorIteratorBaseEENKUlvE_clEvENKUlvE2_clEvEUlN3c108BFloat16EE_St5arrayIPcLm2EELi4E23TrivialOffsetCalculatorILi1EjESD_NS0_6memory15LoadWithoutCastENSE_16StoreWithoutCastEEEviT_T0_T2_T3_T4_T5_)
        /*0794*/ 	.word	0x00000000


	//----- nvinfo : EIATTR_REGCOUNT
	.align		4
.L_365:
        /*0798*/ 	.byte	0x04, 0x2f
        /*079a*/ 	.short	(.L_367 - .L_366)
	.align		4
.L_366:
        /*079c*/ 	.word	index@(_ZN2at6native18elementwise_kernelILi128ELi4EZNS0_22gpu_kernel_impl_nocastIZZZNS0_17floor_kernel_cudaERNS_18TensorIteratorBaseEENKUlvE_clEvENKUlvE2_clEvEUlN3c108BFloat16EE_EEvS4_RKT_EUliE_EEviT1_)
        /*07a0*/ 	.word	0x00000012


	//----- nvinfo : EIATTR_FRAME_SIZE
	.align		4
.L_367:
        /*07a4*/ 	.byte	0x04, 0x11
        /*07a6*/ 	.short	(.L_369 - .L_368)
	.align		4
.L_368:
        /*07a8*/ 	.word	index@(_ZN2at6native18elementwise_kernelILi128ELi4EZNS0_22gpu_kernel_impl_nocastIZZZNS0_17floor_kernel_cudaERNS_18TensorIteratorBaseEENKUlvE_clEvENKUlvE2_clEvEUlN3c108BFloat16EE_EEvS4_RKT_EUliE_EEviT1_)
        /*07ac*/ 	.word	0x00000000


	//----- nvinfo : EIATTR_REGCOUNT
	.align		4
.L_369:
        /*07b0*/ 	.byte	0x04, 0x2f
        /*07b2*/ 	.short	(.L_371 - .L_370)
	.align		4
.L_370:
        /*07b4*/ 	.word	index@(_ZN2at6native27unrolled_elementwise_kernelIZZZNS0_17floor_kernel_cudaERNS_18TensorIteratorBaseEENKUlvE_clEvENKUlvE2_clEvEUlN3c108BFloat16EE_St5arrayIPcLm2EELi4E23TrivialOffsetCalculatorILi1EjESD_NS0_6memory12LoadWithCastILi1EEENSE_13StoreWithCastILi1EEEEEviT_T0_T2_T3_T4_T5_)
        /*07b8*/ 	.word	0x0000001c


	//----- nvinfo : EIATTR_FRAME_SIZE
	.align		4
.L_371:
        /*07bc*/ 	.byte	0x04, 0x11
        /*07be*/ 	.short	(.L_373 - .L_372)
	.align		4
.L_372:
        /*07c0*/ 	.word	index@(_ZN2at6native27unrolled_elementwise_kernelIZZZNS0_17floor_kernel_cudaERNS_18TensorIteratorBaseEENKUlvE_clEvENKUlvE2_clEvEUlN3c108BFloat16EE_St5arrayIPcLm2EELi4E23TrivialOffsetCalculatorILi1EjESD_NS0_6memory12LoadWithCastILi1EEENSE_13StoreWithCastILi1EEEEEviT_T0_T2_T3_T4_T5_)
        /*07c4*/ 	.word	0x00000000


	//----- nvinfo : EIATTR_REGCOUNT
	.align		4
.L_373:
        /*07c8*/ 	.byte	0x04, 0x2f
        /*07ca*/ 	.short	(.L_375 - .L_374)
	.align		4
.L_374:
        /*07cc*/ 	.word	index@(_ZN2at6native18elementwise_kernelILi128ELi4EZNS0_15gpu_kernel_implIZZZNS0_17floor_kernel_cudaERNS_18TensorIteratorBaseEENKUlvE_clEvENKUlvE2_clEvEUlN3c108BFloat16EE_EEvS4_RKT_EUliE_EEviT1_)
        /*07d0*/ 	.word	0x0000001a


	//----- nvinfo : EIATTR_FRAME_SIZE
	.align		4
.L_375:
        /*07d4*/ 	.byte	0x04, 0x11
        /*07d6*/ 	.short	(.L_377 - .L_376)
	.align		4
.L_376:
        /*07d8*/ 	.word	index@(_ZN2at6native18elementwise_kernelILi128ELi4EZNS0_15gpu_kernel_implIZZZNS0_17floor_kernel_cudaERNS_18TensorIteratorBaseEENKUlvE_clEvENKUlvE2_clEvEUlN3c108BFloat16EE_EEvS4_RKT_EUliE_EEviT1_)
        /*07dc*/ 	.word	0x00000000


	//----- nvinfo : EIATTR_REGCOUNT
	.align		4
.L_377:
        /*07e0*/ 	.byte	0x04, 0x2f
        /*07e2*/ 	.short	(.L_379 - .L_378)
	.align		4
.L_378:
        /*07e4*/ 	.word	index@(_ZN2at6native29vectorized_elementwise_kernelILi8EZZZNS0_22reciprocal_kernel_cudaERNS_18TensorIteratorBaseEENKUlvE_clEvENKUlvE_clEvEUldE_St5arrayIPcLm2EEEEviT0_T1_)
        /*07e8*/ 	.word	0x00000026


	//----- nvinfo : EIATTR_FRAME_SIZE
	.align		4
.L_379:
        /*07ec*/ 	.byte	0x04, 0x11
        /*07ee*/ 	.short	(.L_381 - .L_380)
	.align		4
.L_380:
        /*07f0*/ 	.word	index@($__internal_27_$__cuda_sm20_dblrcp_rn_slowpath_v3)
        /*07f4*/ 	.word	0x00000000


	//----- nvinfo : EIATTR_FRAME_SIZE
	.align		4
.L_381:
        /*07f8*/ 	.byte	0x04, 0x11
        /*07fa*/ 	.short	(.L_383 - .L_382)
	.align		4
.L_382:
        /*07fc*/ 	.word	index@(_ZN2at6native29vectorized_elementwise_kernelILi8EZZZNS0_22reciprocal_kernel_cudaERNS_18TensorIteratorBaseEENKUlvE_clEvENKUlvE_clEvEUldE_St5arrayIPcLm2EEEEviT0_T1_)
        /*0800*/ 	.word	0x00000000


	//----- nvinfo : EIATTR_REGCOUNT
	.align		4
.L_383:
        /*0804*/ 	.byte	0x04, 0x2f
        /*0806*/ 	.short	(.L_385 - .L_384)
	.align		4
.L_384:
        /*0808*/ 	.word	index@(_ZN2at6native29vectorized_elementwise_kernelILi4EZZZNS0_22reciprocal_kernel_cudaERNS_18TensorIteratorBaseEENKUlvE_clEvENKUlvE_clEvEUldE_St5arrayIPcLm2EEEEviT0_T1_)
        /*080c*/ 	.word	0x00000026


	//----- nvinfo : EIATTR_FRAME_SIZE
	.align		4
.L_385:
        /*0810*/ 	.byte	0x04, 0x11
        /*0812*/ 	.short	(.L_387 - .L_386)
	.align		4
.L_386:
        /*0814*/ 	.word	index@($__internal_26_$__cuda_sm20_dblrcp_rn_slowpath_v3)
        /*0818*/ 	.word	0x00000000


	//----- nvinfo : EIATTR_FRAME_SIZE
	.align		4
.L_387:
        /*081c*/ 	.byte	0x04, 0x11
        /*081e*/ 	.short	(.L_389 - .L_388)
	.align		4
.L_388:
        /*0820*/ 	.word	index@(_ZN2at6native29vectorized_elementwise_kernelILi4EZZZNS0_22reciprocal_kernel_cudaERNS_18TensorIteratorBaseEENKUlvE_clEvENKUlvE_clEvEUldE_St5arrayIPcLm2EEEEviT0_T1_)
        /*0824*/ 	.word	0x00000000


	//----- nvinfo : EIATTR_REGCOUNT
	.align		4
.L_389:
        /*0828*/ 	.byte	0x04, 0x2f
        /*082a*/ 	.short	(.L_391 - .L_390)
	.align		4
.L_390:
        /*082c*/ 	.word	index@(_ZN2at6native29vectorized_elementwise_kernelILi2EZZZNS0_22reciprocal_kernel_cudaERNS_18TensorIteratorBaseEENKUlvE_clEvENKUlvE_clEvEUldE_St5arrayIPcLm2EEEEviT0_T1_)
        /*0830*/ 	.word	0x00000026


	//----- nvinfo : EIATTR_FRAME_SIZE
	.align		4
.L_391:
        /*0834*/ 	.byte	0x04, 0x11
        /*0836*/ 	.short	(.L_393 - .L_392)
	.align		4
.L_392:
        /*0838*/ 	.word	index@($__internal_25_$__cuda_sm20_dblrcp_rn_slowpath_v3)
        /*083c*/ 	.word	0x00000000


	//----- nvinfo : EIATTR_FRAME_SIZE
	.align		4
.L_393:
        /*0840*/ 	.byte	0x04, 0x11
        /*0842*/ 	.short	(.L_395 - .L_394)
	.align		4
.L_394:
        /*0844*/ 	.word	index@(_ZN2at6native29vectorized_elementwise_kernelILi2EZZZNS0_22reciprocal_kernel_cudaERNS_18TensorIteratorBaseEENKUlvE_clEvENKUlvE_clEvEUldE_St5arrayIPcLm2EEEEviT0_T1_)
        /*0848*/ 	.word	0x00000000


	//----- nvinfo : EIATTR_REGCOUNT
	.align		4
.L_395:
        /*084c*/ 	.byte	0x04, 0x2f
        /*084e*/ 	.short	(.L_397 - .L_396)
	.align		4
.L_396:
        /*0850*/ 	.word	index@(_ZN2at6native27unrolled_elementwise_kernelIZZZNS0_22reciprocal_kernel_cudaERNS_18TensorIteratorBaseEENKUlvE_clEvENKUlvE_clEvEUldE_St5arrayIPcLm2EELi4E23TrivialOffsetCalculatorILi1EjESB_NS0_6memory15LoadWithoutCastENSC_16StoreWithoutCastEEEviT_T0_T2_T3_T4_T5_)
        /*0854*/ 	.word	0x0000001a


	//----- nvinfo : EIATTR_FRAME_SIZE
	.align		4
.L_397:
        /*0858*/ 	.byte	0x04, 0x11
        /*085a*/ 	.short	(.L_399 - .L_398)
	.align		4
.L_398:
        /*085c*/ 	.word	index@($__internal_24_$__cuda_sm20_dblrcp_rn_slowpath_v3)
        /*0860*/ 	.word	0x00000000


	//----- nvinfo : EIATTR_FRAME_SIZE
	.align		4
.L_399:
        /*0864*/ 	.byte	0x04, 0x11
        /*0866*/ 	.short	(.L_401 - .L_400)
	.align		4
.L_400:
        /*0868*/ 	.word	index@(_ZN2at6native27unrolled_elementwise_kernelIZZZNS0_22reciprocal_kernel_cudaERNS_18TensorIteratorBaseEENKUlvE_clEvENKUlvE_clEvEUldE_St5arrayIPcLm2EELi4E23TrivialOffsetCalculatorILi1EjESB_NS0_6memory15LoadWithoutCastENSC_16StoreWithoutCastEEEviT_T0_T2_T3_T4_T5_)
        /*086c*/ 	.word	0x00000000


	//----- nvinfo : EIATTR_REGCOUNT
	.align		4
.L_401:
        /*0870*/ 	.byte	0x04, 0x2f
        /*0872*/ 	.short	(.L_403 - .L_402)
	.align		4
.L_402:
        /*0874*/ 	.word	index@(_ZN2at6native18elementwise_kernelILi128ELi2EZNS0_22gpu_kernel_impl_nocastIZZZNS0_22reciprocal_kernel_cudaERNS_18TensorIteratorBaseEENKUlvE_clEvENKUlvE_clEvEUldE_EEvS4_RKT_EUliE_EEviT1_)
        /*0878*/ 	.word	0x00000012


	//----- nvinfo : EIATTR_FRAME_SIZE
	.align		4
.L_403:
        /*087c*/ 	.byte	0x04, 0x11
        /*087e*/ 	.short	(.L_405 - .L_404)
	.align		4
.L_404:
        /*0880*/ 	.word	index@($__internal_23_$__cuda_sm20_dblrcp_rn_slowpath_v3)
        /*0884*/ 	.word	0x00000000


	//----- nvinfo : EIATTR_FRAME_SIZE
	.align		4
.L_405:
        /*0888*/ 	.byte	0x04, 0x11
        /*088a*/ 	.short	(.L_407 - .L_406)
	.align		4
.L_406:
        /*088c*/ 	.word	index@(_ZN2at6native18elementwise_kernelILi128ELi2EZNS0_22gpu_kernel_impl_nocastIZZZNS0_22reciprocal_kernel_cudaERNS_18TensorIteratorBaseEENKUlvE_clEvENKUlvE_clEvEUldE_EEvS4_RKT_EUliE_EEviT1_)
        /*0890*/ 	.word	0x00000000


	//----- nvinfo : EIATTR_REGCOUNT
	.align		4
.L_407:
        /*0894*/ 	.byte	0x04, 0x2f
        /*0896*/ 	.short	(.L_409 - .L_408)
	.align		4
.L_408:
        /*0898*/ 	.word	index@(_ZN2at6native27unrolled_elementwise_kernelIZZZNS0_22reciprocal_kernel_cudaERNS_18TensorIteratorBaseEENKUlvE_clEvENKUlvE_clEvEUldE_St5arrayIPcLm2EELi4E23TrivialOffsetCalculatorILi1EjESB_NS0_6memory12LoadWithCastILi1EEENSC_13StoreWithCastILi1EEEEEviT_T0_T2_T3_T4_T5_)
        /*089c*/ 	.word	0x00000022


	//----- nvinfo : EIATTR_FRAME_SIZE
	.align		4
.L_409:
        /*08a0*/ 	.byte	0x04, 0x11
        /*08a2*/ 	.short	(.L_411 - .L_410)
	.align		4
.L_410:
        /*08a4*/ 	.word	index@($__internal_22_$__cuda_sm20_dblrcp_rn_slowpath_v3)
        /*08a8*/ 	.word	0x00000000


	//----- nvinfo : EIATTR_FRAME_SIZE
	.align		4
.L_411:
        /*08ac*/ 	.byte	0x04, 0x11
        /*08ae*/ 	.short	(.L_413 - .L_412)
	.align		4
.L_412:
        /*08b0*/ 	.word	index@(_ZN2at6native27unrolled_elementwise_kernelIZZZNS0_22reciprocal_kernel_cudaERNS_18TensorIteratorBaseEENKUlvE_clEvENKUlvE_clEvEUldE_St5arrayIPcLm2EELi4E23TrivialOffsetCalculatorILi1EjESB_NS0_6memory12LoadWithCastILi1EEENSC_13StoreWithCastILi1EEEEEviT_T0_T2_T3_T4_T5_)
        /*08b4*/ 	.word	0x00000000


	//----- nvinfo : EIATTR_REGCOUNT
	.align		4
.L_413:
        /*08b8*/ 	.byte	0x04, 0x2f
        /*08ba*/ 	.short	(.L_415 - .L_414)
	.align		4
.L_414:
        /*08bc*/ 	.word	index@(_ZN2at6native18elementwise_kernelILi128ELi4EZNS0_15gpu_kernel_implIZZZNS0_22reciprocal_kernel_cudaERNS_18TensorIteratorBaseEENKUlvE_clEvENKUlvE_clEvEUldE_EEvS4_RKT_EUliE_EEviT1_)
        /*08c0*/ 	.word	0x0000001a


	//----- nvinfo : EIATTR_FRAME_SIZE
	.align		4
.L_415:
        /*08c4*/ 	.byte	0x04, 0x11
        /*08c6*/ 	.short	(.L_417 - .L_416)
	.align		4
.L_416:
        /*08c8*/ 	.word	index@($__internal_21_$__cuda_sm20_dblrcp_rn_slowpath_v3)
        /*08cc*/ 	.word	0x00000000


	//----- nvinfo : EIATTR_FRAME_SIZE
	.align		4
.L_417:
        /*08d0*/ 	.byte	0x04, 0x11
        /*08d2*/ 	.short	(.L_419 - .L_418)
	.align		4
.L_418:
        /*08d4*/ 	.word	index@(_ZN2at6native18elementwise_kernelILi128ELi4EZNS0_15gpu_kernel_implIZZZNS0_22reciprocal_kernel_cudaERNS_18TensorIteratorBaseEENKUlvE_clEvENKUlvE_clEvEUldE_EEvS4_RKT_EUliE_EEviT1_)
        /*08d8*/ 	.word	0x00000000


	//----- nvinfo : EIATTR_REGCOUNT
	.align		4
.L_419:
        /*08dc*/ 	.byte	0x04, 0x2f
        /*08de*/ 	.short	(.L_421 - .L_420)
	.align		4
.L_420:
        /*08e0*/ 	.word	index@(_ZN2at6native29vectorized_elementwise_kernelILi8EZZZNS0_22reciprocal_kernel_cudaERNS_18TensorIteratorBaseEENKUlvE_clEvENKUlvE0_clEvEUlfE_St5arrayIPcLm2EEEEviT0_T1_)
        /*08e4*/ 	.word	0x00000020


	//----- nvinfo : EIATTR_FRAME_SIZE
	.align		4
.L_421:
        /*08e8*/ 	.byte	0x04, 0x11
        /*08ea*/ 	.short	(.L_423 - .L_422)
	.align		4
.L_422:
        /*08ec*/ 	.word	index@(_ZN2at6native29vectorized_elementwise_kernelILi8EZZZNS0_22reciprocal_kernel_cudaERNS_18TensorIteratorBaseEENKUlvE_clEvENKUlvE0_clEvEUlfE_St5arrayIPcLm2EEEEviT0_T1_)
        /*08f0*/ 	.word	0x00000000


	//----- nvinfo : EIATTR_REGCOUNT
	.align		4
.L_423:
        /*08f4*/ 	.byte	0x04, 0x2f
        /*08f6*/ 	.short	(.L_425 - .L_424)
	.align		4
.L_424:
        /*08f8*/ 	.word	index@(_ZN2at6native29vectorized_elementwise_kernelILi4EZZZNS0_22reciprocal_kernel_cudaERNS_18TensorIteratorBaseEENKUlvE_clEvENKUlvE0_clEvEUlfE_St5arrayIPcLm2EEEEviT0_T1_)
        /*08fc*/ 	.word	0x00000020


	//----- nvinfo : EIATTR_FRAME_SIZE
	.align		4
.L_425:
        /*0900*/ 	.byte	0x04, 0x11
        /*0902*/ 	.short	(.L_427 - .L_426)
	.align		4
.L_426:
        /*0904*/ 	.word	index@(_ZN2at6native29vectorized_elementwise_kernelILi4EZZZNS0_22reciprocal_kernel_cudaERNS_18TensorIteratorBaseEENKUlvE_clEvENKUlvE0_clEvEUlfE_St5arrayIPcLm2EEEEviT0_T1_)
        /*0908*/ 	.word	0x00000000


	//----- nvinfo : EIATTR_REGCOUNT
	.align		4
.L_427:
        /*090c*/ 	.byte	0x04, 0x2f
        /*090e*/ 	.short	(.L_429 - .L_428)
	.align		4
.L_428:
        /*0910*/ 	.word	index@(_ZN2at6native29vectorized_elementwise_kernelILi2EZZZNS0_22reciprocal_kernel_cudaERNS_18TensorIteratorBaseEENKUlvE_clEvENKUlvE0_clEvEUlfE_St5arrayIPcLm2EEEEviT0_T1_)
        /*0914*/ 	.word	0x00000020


	//----- nvinfo : EIATTR_FRAME_SIZE
	.align		4
.L_429:
        /*0918*/ 	.byte	0x04, 0x11
        /*091a*/ 	.short	(.L_431 - .L_430)
	.align		4
.L_430:
        /*091c*/ 	.word	index@(_ZN2at6native29vectorized_elementwise_kernelILi2EZZZNS0_22reciprocal_kernel_cudaERNS_18TensorIteratorBaseEENKUlvE_clEvENKUlvE0_clEvEUlfE_St5arrayIPcLm2EEEEviT0_T1_)
        /*0920*/ 	.word	0x00000000


	//----- nvinfo : EIATTR_REGCOUNT
	.align		4
.L_431:
        /*0924*/ 	.byte	0x04, 0x2f
        /*0926*/ 	.short	(.L_433 - .L_432)
	.align		4
.L_432:
        /*0928*/ 	.word	index@(_ZN2at6native27unrolled_elementwise_kernelIZZZNS0_22reciprocal_kernel_cudaERNS_18TensorIteratorBaseEENKUlvE_clEvENKUlvE0_clEvEUlfE_St5arrayIPcLm2EELi4E23TrivialOffsetCalculatorILi1EjESB_NS0_6memory15LoadWithoutCastENSC_16StoreWithoutCastEEEviT_T0_T2_T3_T4_T5_)
        /*092c*/ 	.word	0x00000018


	//----- nvinfo : EIATTR_FRAME_SIZE
	.align		4
.L_433:
        /*0930*/ 	.byte	0x04, 0x11
        /*0932*/ 	.short	(.L_435 - .L_434)
	.align		4
.L_434:
        /*0934*/ 	.word	index@(_ZN2at6native27unrolled_elementwise_kernelIZZZNS0_22reciprocal_kernel_cudaERNS_18TensorIteratorBaseEENKUlvE_clEvENKUlvE0_clEvEUlfE_St5arrayIPcLm2EELi4E23TrivialOffsetCalculatorILi1EjESB_NS0_6memory15LoadWithoutCastENSC_16StoreWithoutCastEEEviT_T0_T2_T3_T4_T5_)
        /*0938*/ 	.word	0x00000000


	//----- nvinfo : EIATTR_REGCOUNT
	.align		4
.L_435:
        /*093c*/ 	.byte	0x04, 0x2f
        /*093e*/ 	.short	(.L_437 - .L_436)
	.align		4
.L_436:
        /*0940*/ 	.word	index@(_ZN2at6native18elementwise_kernelILi128ELi2EZNS0_22gpu_kernel_impl_nocastIZZZNS0_22reciprocal_kernel_cudaERNS_18TensorIteratorBaseEENKUlvE_clEvENKUlvE0_clEvEUlfE_EEvS4_RKT_EUliE_EEviT1_)
        /*0944*/ 	.word	0x00000012


	//----- nvinfo : EIATTR_FRAME_SIZE
	.align		4
.L_437:
        /*0948*/ 	.byte	0x04, 0x11
        /*094a*/ 	.short	(.L_439 - .L_438)
	.align		4
.L_438:
        /*094c*/ 	.word	index@(_ZN2at6native18elementwise_kernelILi128ELi2EZNS0_22gpu_kernel_impl_nocastIZZZNS0_22reciprocal_kernel_cudaERNS_18TensorIteratorBaseEENKUlvE_clEvENKUlvE0_clEvEUlfE_EEvS4_RKT_EUliE_EEviT1_)
        /*0950*/ 	.word	0x00000000


	//----- nvinfo : EIATTR_REGCOUNT
	.align		4
.L_439:
        /*0954*/ 	.byte	0x04, 0x2f
        /*0956*/ 	.short	(.L_441 - .L_440)
	.align		4
.L_440:
        /*0958*/ 	.word	index@(_ZN2at6native27unrolled_elementwise_kernelIZZZNS0_22reciprocal_kernel_cudaERNS_18TensorIteratorBaseEENKUlvE_clEvENKUlvE0_clEvEUlfE_St5arrayIPcLm2EELi4E23TrivialOffsetCalculatorILi1EjESB_NS0_6memory12LoadWithCastILi1EEENSC_13StoreWithCastILi1EEEEEviT_T0_T2_T3_T4_T5_)
        /*095c*/ 	.word	0x0000001d


	//----- nvinfo : EIATTR_FRAME_SIZE
	.align		4
.L_441:
        /*0960*/ 	.byte	0x04, 0x11
        /*0962*/ 	.short	(.L_443 - .L_442)
	.align		4
.L_442:
        /*0964*/ 	.word	index@(_ZN2at6native27unrolled_elementwise_kernelIZZZNS0_22reciprocal_kernel_cudaERNS_18TensorIteratorBaseEENKUlvE_clEvENKUlvE0_clEvEUlfE_St5arrayIPcLm2EELi4E23TrivialOffsetCalculatorILi1EjESB_NS0_6memory12LoadWithCastILi1EEENSC_13StoreWithCastILi1EEEEEviT_T0_T2_T3_T4_T5_)
        /*0968*/ 	.word	0x00000000


	//----- nvinfo : EIATTR_REGCOUNT
	.align		4
.L_443:
        /*096c*/ 	.byte	0x04, 0x2f
        /*096e*/ 	.short	(.L_445 - .L_444)
	.align		4
.L_444:
        /*0970*/ 	.word	index@(_ZN2at6native18elementwise_kernelILi128ELi4EZNS0_15gpu_kernel_implIZZZNS0_22reciprocal_kernel_cudaERNS_18TensorIteratorBaseEENKUlvE_clEvENKUlvE0_clEvEUlfE_EEvS4_RKT_EUliE_EEviT1_)
        /*0974*/ 	.word	0x0000001a


	//----- nvinfo : EIATTR_FRAME_SIZE
	.align		4
.L_445:
        /*0978*/ 	.byte	0x04, 0x11
        /*097a*/ 	.short	(.L_447 - .L_446)
	.align		4
.L_446:
        /*097c*/ 	.word	index@(_ZN2at6native18elementwise_kernelILi128ELi4EZNS0_15gpu_kernel_implIZZZNS0_22reciprocal_kernel_cudaERNS_18TensorIteratorBaseEENKUlvE_clEvENKUlvE0_clEvEUlfE_EEvS4_RKT_EUliE_EEviT1_)
        /*0980*/ 	.word	0x00000000


	//----- nvinfo : EIATTR_REGCOUNT
	.align		4
.L_447:
        /*0984*/ 	.byte	0x04, 0x2f
        /*0986*/ 	.short	(.L_449 - .L_448)
	.align		4
.L_448:
        /*0988*/ 	.word	index@(_ZN2at6native29vectorized_elementwise_kernelILi8EZZZNS0_22reciprocal_kernel_cudaERNS_18TensorIteratorBaseEENKUlvE_clEvENKUlvE1_clEvEUlN3c107complexIdEEE_St5arrayIPcLm2EEEEviT0_T1_)
        /*098c*/ 	.word	0x00000042


	//----- nvinfo : EIATTR_FRAME_SIZE
	.align		4
.L_449:
        /*0990*/ 	.byte	0x04, 0x11
        /*0992*/ 	.short	(.L_451 - .L_450)
	.align		4
.L_450:
        /*0994*/ 	.word	index@($__internal_20_$__cuda_sm20_div_rn_f64_full)
        /*0998*/ 	.word	0x00000000


	//----- nvinfo : EIATTR_FRAME_SIZE
	.align		4
.L_451:
        /*099c*/ 	.byte	0x04, 0x11
        /*099e*/ 	.short	(.L_453 - .L_452)
	.align		4
.L_452:
        /*09a0*/ 	.word	index@($__internal_19_$__cuda_sm20_dblrcp_rn_slowpath_v3)
        /*09a4*/ 	.word	0x00000000


	//----- nvinfo : EIATTR_FRAME_SIZE
	.align		4
.L_453:
        /*09a8*/ 	.byte	0x04, 0x11
        /*09aa*/ 	.short	(.L_455 - .L_454)
	.align		4
.L_454:
        /*09ac*/ 	.word	index@(_ZN2at6native29vectorized_elementwise_kernelILi8EZZZNS0_22reciprocal_kernel_cudaERNS_18TensorIteratorBaseEENKUlvE_clEvENKUlvE1_clEvEUlN3c107complexIdEEE_St5arrayIPcLm2EEEEviT0_T1_)
        /*09b0*/ 	.word	0x00000000


	//----- nvinfo : EIATTR_REGCOUNT
	.align		4
.L_455:
        /*09b4*/ 	.byte	0x04, 0x2f
        /*09b6*/ 	.short	(.L_457 - .L_456)
	.align		4
.L_456:
        /*09b8*/ 	.word	index@(_ZN2at6native29vectorized_elementwise_kernelILi4EZZZNS0_22reciprocal_kernel_cudaERNS_18TensorIteratorBaseEENKUlvE_clEvENKUlvE1_clEvEUlN3c107complexIdEEE_St5arrayIPcLm2EEEEviT0_T1_)
        /*09bc*/ 	.word	0x00000042


	//----- nvinfo : EIATTR_FRAME_SIZE
	.align		4
.L_457:
        /*09c0*/ 	.byte	0x04, 0x11
        /*09c2*/ 	.short	(.L_459 - .L_458)
	.align		4
.L_458:
        /*09c4*/ 	.word	index@($__internal_18_$__cuda_sm20_div_rn_f64_full)
        /*09c8*/ 	.word	0x00000000


	//----- nvinfo : EIATTR_FRAME_SIZE
	.align		4
.L_459:
        /*09cc*/ 	.byte	0x04, 0x11
        /*09ce*/ 	.short	(.L_461 - .L_460)
	.align		4
.L_460:
        /*09d0*/ 	.word	index@($__internal_17_$__cuda_sm20_dblrcp_rn_slowpath_v3)
        /*09d4*/ 	.word	0x00000000


	//----- nvinfo : EIATTR_FRAME_SIZE
	.align		4
.L_461:
        /*09d8*/ 	.byte	0x04, 0x11
        /*09da*/ 	.short	(.L_463 - .L_462)
	.align		4
.L_462:
        /*09dc*/ 	.word	index@(_ZN2at6native29vectorized_elementwise_kernelILi4EZZZNS0_22reciprocal_kernel_cudaERNS_18TensorIteratorBaseEENKUlvE_clEvENKUlvE1_clEvEUlN3c107complexIdEEE_St5arrayIPcLm2EEEEviT0_T1_)
        /*09e0*/ 	.word	0x00000000


	//----- nvinfo : EIATTR_REGCOUNT
	.align		4
.L_463:
        /*09e4*/ 	.byte	0x04, 0x2f
        /*09e6*/ 	.short	(.L_465 - .L_464)
	.align		4
.L_464:
        /*09e8*/ 	.word	index@(_ZN2at6native29vectorized_elementwise_kernelILi2EZZZNS0_22reciprocal_kernel_cudaERNS_18TensorIteratorBaseEENKUlvE_clEvENKUlvE1_clEvEUlN3c107complexIdEEE_St5arrayIPcLm2EEEEviT0_T1_)
        /*09ec*/ 	.word	0x00000042


	//----- nvinfo : EIATTR_FRAME_SIZE
	.align		4
.L_465:
        /*09f0*/ 	.byte	0x04, 0x11
        /*09f2*/ 	.short	(.L_467 - .L_466)
	.align		4
.L_466:
        /*09f4*/ 	.word	index@($__internal_16_$__cuda_sm20_div_rn_f64_full)
        /*09f8*/ 	.word	0x00000000


	//----- nvinfo : EIATTR_FRAME_SIZE
	.align		4
.L_467:
        /*09fc*/ 	.byte	0x04, 0x11
        /*09fe*/ 	.short	(.L_469 - .L_468)
	.align		4
.L_468:
        /*0a00*/ 	.word	index@($__internal_15_$__cuda_sm20_dblrcp_rn_slowpath_v3)
        /*0a04*/ 	.word	0x00000000


	//----- nvinfo : EIATTR_FRAME_SIZE
	.align		4
.L_469:
        /*0a08*/ 	.byte	0x04, 0x11
        /*0a0a*/ 	.short	(.L_471 - .L_470)
	.align		4
.L_470:
        /*0a0c*/ 	.word	index@(_ZN2at6native29vectorized_elementwise_kernelILi2EZZZNS0_22reciprocal_kernel_cudaERNS_18TensorIteratorBaseEENKUlvE_clEvENKUlvE1_clEvEUlN3c107complexIdEEE_St5arrayIPcLm2EEEEviT0_T1_)
        /*0a10*/ 	.word	0x00000000


	//----- nvinfo : EIATTR_REGCOUNT
	.align		4
.L_471:
        /*0a14*/ 	.byte	0x04, 0x2f
        /*0a16*/ 	.short	(.L_473 - .L_472)
	.align		4
.L_472:
        /*0a18*/ 	.word	index@(_ZN2at6native27unrolled_elementwise_kernelIZZZNS0_22reciprocal_kernel_cudaERNS_18TensorIteratorBaseEENKUlvE_clEvENKUlvE1_clEvEUlN3c107complexIdEEE_St5arrayIPcLm2EELi4E23TrivialOffsetCalculatorILi1EjESE_NS0_6memory15LoadWithoutCastENSF_16StoreWithoutCastEEEviT_T0_T2_T3_T4_T5_)
        /*0a1c*/ 	.word	0x00000034


	//----- nvinfo : EIATTR_FRAME_SIZE
	.align		4
.L_473:
        /*0a20*/ 	.byte	0x04, 0x11
        /*0a22*/ 	.short	(.L_475 - .L_474)
	.align		4
.L_474:
        /*0a24*/ 	.word	index@($__internal_14_$__cuda_sm20_div_rn_f64_full)
        /*0a28*/ 	.word	0x00000000


	//----- nvinfo : EIATTR_FRAME_SIZE
	.align		4
.L_475:
        /*0a2c*/ 	.byte	0x04, 0x11
        /*0a2e*/ 	.short	(.L_477 - .L_476)
	.align		4
.L_476:
        /*0a30*/ 	.word	index@($__internal_13_$__cuda_sm20_dblrcp_rn_slowpath_v3)
        /*0a34*/ 	.word	0x00000000


	//----- nvinfo : EIATTR_FRAME_SIZE
	.align		4
.L_477:
        /*0a38*/ 	.byte	0x04, 0x11
        /*0a3a*/ 	.short	(.L_479 - .L_478)
	.align		4
.L_478:
        /*0a3c*/ 	.word	index@(_ZN2at6native27unrolled_elementwise_kernelIZZZNS0_22reciprocal_kernel_cudaERNS_18TensorIteratorBaseEENKUlvE_clEvENKUlvE1_clEvEUlN3c107complexIdEEE_St5arrayIPcLm2EELi4E23TrivialOffsetCalculatorILi1EjESE_NS0_6memory15LoadWithoutCastENSF_16StoreWithoutCastEEEviT_T0_T2_T3_T4_T5_)
        /*0a40*/ 	.word	0x00000000


	//----- nvinfo : EIATTR_REGCOUNT
	.align		4
.L_479:
        /*0a44*/ 	.byte	0x04, 0x2f
        /*0a46*/ 	.short	(.L_481 - .L_480)
	.align		4
.L_480:
        /*0a48*/ 	.word	index@(_ZN2at6native18elementwise_kernelILi128ELi2EZNS0_22gpu_kernel_impl_nocastIZZZNS0_22reciprocal_kernel_cudaERNS_18TensorIteratorBaseEENKUlvE_clEvENKUlvE1_clEvEUlN3c107complexIdEEE_EEvS4_RKT_EUliE_EEviT1_)
        /*0a4c*/ 	.word	0x00000022


	//----- nvinfo : EIATTR_FRAME_SIZE
	.align		4
.L_481:
        /*0a50*/ 	.byte	0x04, 0x11
        /*0a52*/ 	.short	(.L_483 - .L_482)
	.align		4
.L_482:
        /*0a54*/ 	.word	index@($__internal_12_$__cuda_sm20_div_rn_f64_full)
        /*0a58*/ 	.word	0x00000000


	//----- nvinfo : EIATTR_FRAME_SIZE
	.align		4
.L_483:
        /*0a5c*/ 	.byte	0x04, 0x11
        /*0a5e*/ 	.short	(.L_485 - .L_484)
	.align		4
.L_484:
        /*0a60*/ 	.word	index@($__internal_11_$__cuda_sm20_dblrcp_rn_slowpath_v3)
        /*0a64*/ 	.word	0x00000000


	//----- nvinfo : EIATTR_FRAME_SIZE
	.align		4
.L_485:
        /*0a68*/ 	.byte	0x04, 0x11
        /*0a6a*/ 	.short	(.L_487 - .L_486)
	.align		4
.L_486:
        /*0a6c*/ 	.word	index@(_ZN2at6native18elementwise_kernelILi128ELi2EZNS0_22gpu_kernel_impl_nocastIZZZNS0_22reciprocal_kernel_cudaERNS_18TensorIteratorBaseEENKUlvE_clEvENKUlvE1_clEvEUlN3c107complexIdEEE_EEvS4_RKT_EUliE_EEviT1_)
        /*0a70*/ 	.word	0x00000000


	//----- nvinfo : EIATTR_REGCOUNT
	.align		4
.L_487:
        /*0a74*/ 	.byte	0x04, 0x2f
        /*0a76*/ 	.short	(.L_489 - .L_488)
	.align		4
.L_488:
        /*0a78*/ 	.word	index@(_ZN2at6native27unrolled_elementwise_kernelIZZZNS0_22reciprocal_kernel_cudaERNS_18TensorIteratorBaseEENKUlvE_clEvENKUlvE1_clEvEUlN3c107complexIdEEE_St5arrayIPcLm2EELi4E23TrivialOffsetCalculatorILi1EjESE_NS0_6memory12LoadWithCastILi1EEENSF_13StoreWithCastILi1EEEEEviT_T0_T2_T3_T4_T5_)
        /*0a7c*/ 	.word	0x00000034


	//----- nvinfo : EIATTR_FRAME_SIZE
	.align		4
.L_489:
        /*0a80*/ 	.byte	0x04, 0x11
        /*0a82*/ 	.short	(.L_491 - .L_490)
	.align		4
.L_490:
        /*0a84*/ 	.word	index@($__internal_10_$__cuda_sm20_div_rn_f64_full)
        /*0a88*/ 	.word	0x00000000


	//----- nvinfo : EIATTR_FRAME_SIZE
	.align		4
.L_491:
        /*0a8c*/ 	.byte	0x04, 0x11
        /*0a8e*/ 	.short	(.L_493 - .L_492)
	.align		4
.L_492:
        /*0a90*/ 	.word	index@($__internal_9_$__cuda_sm20_dblrcp_rn_slowpath_v3)
        /*0a94*/ 	.word	0x00000000


	//----- nvinfo : EIATTR_FRAME_SIZE
	.align		4
.L_493:
        /*0a98*/ 	.byte	0x04, 0x11
        /*0a9a*/ 	.short	(.L_495 - .L_494)
	.align		4
.L_494:
        /*0a9c*/ 	.word	index@(_ZN2at6native27unrolled_elementwise_kernelIZZZNS0_22reciprocal_kernel_cudaERNS_18TensorIteratorBaseEENKUlvE_clEvENKUlvE1_clEvEUlN3c107complexIdEEE_St5arrayIPcLm2EELi4E23TrivialOffsetCalculatorILi1EjESE_NS0_6memory12LoadWithCastILi1EEENSF_13StoreWithCastILi1EEEEEviT_T0_T2_T3_T4_T5_)
        /*0aa0*/ 	.word	0x00000000


	//----- nvinfo : EIATTR_REGCOUNT
	.align		4
.L_495:
        /*0aa4*/ 	.byte	0x04, 0x2f
        /*0aa6*/ 	.short	(.L_497 - .L_496)
	.align		4
.L_496:
        /*0aa8*/ 	.word	index@(_ZN2at6native18elementwise_kernelILi128ELi4EZNS0_15gpu_kernel_implIZZZNS0_22reciprocal_kernel_cudaERNS_18TensorIteratorBaseEENKUlvE_clEvENKUlvE1_clEvEUlN3c107complexIdEEE_EEvS4_RKT_EUliE_EEviT1_)
        /*0aac*/ 	.word	0x00000022


	//----- nvinfo : EIATTR_FRAME_SIZE
	.align		4
.L_497:
        /*0ab0*/ 	.byte	0x04, 0x11
        /*0ab2*/ 	.short	(.L_499 - .L_498)
	.align		4
.L_498:
        /*0ab4*/ 	.word	index@($__internal_8_$__cuda_sm20_div_rn_f64_full)
        /*0ab8*/ 	.word	0x00000000


	//----- nvinfo : EIATTR_FRAME_SIZE
	.align		4
.L_499:
        /*0abc*/ 	.byte	0x04, 0x11
        /*0abe*/ 	.short	(.L_501 - .L_500)
	.align		4
.L_500:
        /*0ac0*/ 	.word	index@($__internal_7_$__cuda_sm20_dblrcp_rn_slowpath_v3)
        /*0ac4*/ 	.word	0x00000000


	//----- nvinfo : EIATTR_FRAME_SIZE
	.align		4
.L_501:
        /*0ac8*/ 	.byte	0x04, 0x11
        /*0aca*/ 	.short	(.L_503 - .L_502)
	.align		4
.L_502:
        /*0acc*/ 	.word	index@(_ZN2at6native18elementwise_kernelILi128ELi4EZNS0_15gpu_kernel_implIZZZNS0_22reciprocal_kernel_cudaERNS_18TensorIteratorBaseEENKUlvE_clEvENKUlvE1_clEvEUlN3c107complexIdEEE_EEvS4_RKT_EUliE_EEviT1_)
        /*0ad0*/ 	.word	0x00000000


	//----- nvinfo : EIATTR_REGCOUNT
	.align		4
.L_503:
        /*0ad4*/ 	.byte	0x04, 0x2f
        /*0ad6*/ 	.short	(.L_505 - .L_504)
	.align		4
.L_504:
        /*0ad8*/ 	.word	index@(_ZN2at6native29vectorized_elementwise_kernelILi8EZZZNS0_22reciprocal_kernel_cudaERNS_18TensorIteratorBaseEENKUlvE_clEvENKUlvE2_clEvEUlN3c107complexIfEEE_St5arrayIPcLm2EEEEviT0_T1_)
        /*0adc*/ 	.word	0x00000020


	//----- nvinfo : EIATTR_FRAME_SIZE
	.align		4
.L_505:
        /*0ae0*/ 	.byte	0x04, 0x11
        /*0ae2*/ 	.short	(.L_507 - .L_506)
	.align		4
.L_506:
        /*0ae4*/ 	.word	index@(_ZN2at6native29vectorized_elementwise_kernelILi8EZZZNS0_22reciprocal_kernel_cudaERNS_18TensorIteratorBaseEENKUlvE_clEvENKUlvE2_clEvEUlN3c107complexIfEEE_St5arrayIPcLm2EEEEviT0_T1_)
        /*0ae8*/ 	.word	0x00000000


	//----- nvinfo : EIATTR_REGCOUNT
	.align		4
.L_507:
        /*0aec*/ 	.byte	0x04, 0x2f
        /*0aee*/ 	.short	(.L_509 - .L_508)
	.align		4
.L_508:
        /*0af0*/ 	.word	index@(_ZN2at6native29vectorized_elementwise_kernelILi4EZZZNS0_22reciprocal_kernel_cudaERNS_18TensorIteratorBaseEENKUlvE_clEvENKUlvE2_clEvEUlN3c107complexIfEEE_St5arrayIPcLm2EEEEviT0_T1_)
        /*0af4*/ 	.word	0x00000020


	//----- nvinfo : EIATTR_FRAME_SIZE
	.align		4
.L_509:
        /*0af8*/ 	.byte	0x04, 0x11
        /*0afa*/ 	.short	(.L_511 - .L_510)
	.align		4
.L_510:
        /*0afc*/ 	.word	index@(_ZN2at6native29vectorized_elementwise_kernelILi4EZZZNS0_22reciprocal_kernel_cudaERNS_18TensorIteratorBaseEENKUlvE_clEvENKUlvE2_clEvEUlN3c107complexIfEEE_St5arrayIPcLm2EEEEviT0_T1_)
        /*0b00*/ 	.word	0x00000000


	//----- nvinfo : EIATTR_REGCOUNT
	.align		4
.L_511:
        /*0b04*/ 	.byte	0x04, 0x2f
        /*0b06*/ 	.short	(.L_513 - .L_512)
	.align		4
.L_512:
        /*0b08*/ 	.word	index@(_ZN2at6native29vectorized_elementwise_kernelILi2EZZZNS0_22reciprocal_kernel_cudaERNS_18TensorIteratorBaseEENKUlvE_clEvENKUlvE2_clEvEUlN3c107complexIfEEE_St5arrayIPcLm2EEEEviT0_T1_)
        /*0b0c*/ 	.word	0x00000020


	//----- nvinfo : EIATTR_FRAME_SIZE
	.align		4
.L_513:
        /*0b10*/ 	.byte	0x04, 0x11
        /*0b12*/ 	.short	(.L_515 - .L_514)
	.align		4
.L_514:
        /*0b14*/ 	.word	index@(_ZN2at6native29vectorized_elementwise_kernelILi2EZZZNS0_22reciprocal_kernel_cudaERNS_18TensorIteratorBaseEENKUlvE_clEvENKUlvE2_clEvEUlN3c107complexIfEEE_St5arrayIPcLm2EEEEviT0_T1_)
        /*0b18*/ 	.word	0x00000000


	//----- nvinfo : EIATTR_REGCOUNT
	.align		4
.L_515:
        /*0b1c*/ 	.byte	0x04, 0x2f
        /*0b1e*/ 	.short	(.L_517 - .L_516)
	.align		4
.L_516:
        /*0b20*/ 	.word	index@(_ZN2at6native27unrolled_elementwise_kernelIZZZNS0_22reciprocal_kernel_cudaERNS_18TensorIteratorBaseEENKUlvE_clEvENKUlvE2_clEvEUlN3c107complexIfEEE_St5arrayIPcLm2EELi4E23TrivialOffsetCalculatorILi1EjESE_NS0_6memory15LoadWithoutCastENSF_16StoreWithoutCastEEEviT_T0_T2_T3_T4_T5_)
        /*0b24*/ 	.word	0x0000001a


	//----- nvinfo : EIATTR_FRAME_SIZE
	.align		4
.L_517:
        /*0b28*/ 	.byte	0x04, 0x11
        /*0b2a*/ 	.short	(.L_519 - .L_518)
	.align		4
.L_518:
        /*0b2c*/ 	.word	index@(_ZN2at6native27unrolled_elementwise_kernelIZZZNS0_22reciprocal_kernel_cudaERNS_18TensorIteratorBaseEENKUlvE_clEvENKUlvE2_clEvEUlN3c107complexIfEEE_St5arrayIPcLm2EELi4E23TrivialOffsetCalculatorILi1EjESE_NS0_6memory15LoadWithoutCastENSF_16StoreWithoutCastEEEviT_T0_T2_T3_T4_T5_)
        /*0b30*/ 	.word	0x00000000


	//----- nvinfo : EIATTR_REGCOUNT
	.align		4
.L_519:
        /*0b34*/ 	.byte	0x04, 0x2f
        /*0b36*/ 	.short	(.L_521 - .L_520)
	.align		4
.L_520:
        /*0b38*/ 	.word	index@(_ZN2at6native18elementwise_kernelILi128ELi2EZNS0_22gpu_kernel_impl_nocastIZZZNS0_22reciprocal_kernel_cudaERNS_18TensorIteratorBaseEENKUlvE_clEvENKUlvE2_clEvEUlN3c107complexIfEEE_EEvS4_RKT_EUliE_EEviT1_)
        /*0b3c*/ 	.word	0x00000012


	//----- nvinfo : EIATTR_FRAME_SIZE
	.align		4
.L_521:
        /*0b40*/ 	.byte	0x04, 0x11
        /*0b42*/ 	.short	(.L_523 - .L_522)
	.align		4
.L_522:
        /*0b44*/ 	.word	index@(_ZN2at6native18elementwise_kernelILi128ELi2EZNS0_22gpu_kernel_impl_nocastIZZZNS0_22reciprocal_kernel_cudaERNS_18TensorIteratorBaseEENKUlvE_clEvENKUlvE2_clEvEUlN3c107complexIfEEE_EEvS4_RKT_EUliE_EEviT1_)
        /*0b48*/ 	.word	0x00000000


	//----- nvinfo : EIATTR_REGCOUNT
	.align		4
.L_523:
        /*0b4c*/ 	.byte	0x04, 0x2f
        /*0b4e*/ 	.short	(.L_525 - .L_524)
	.align		4
.L_524:
        /*0b50*/ 	.word	index@(_ZN2at6native27unrolled_elementwise_kernelIZZZNS0_22reciprocal_kernel_cudaERNS_18TensorIteratorBaseEENKUlvE_clEvENKUlvE2_clEvEUlN3c107complexIfEEE_St5arrayIPcLm2EELi4E23TrivialOffsetCalculatorILi1EjESE_NS0_6memory12LoadWithCastILi1EEENSF_13StoreWithCastILi1EEEEEviT_T0_T2_T3_T4_T5_)
        /*0b54*/ 	.word	0x00000020


	//----- nvinfo : EIATTR_FRAME_SIZE
	.align		4
.L_525:
        /*0b58*/ 	.byte	0x04, 0x11
        /*0b5a*/ 	.short	(.L_527 - .L_526)
	.align		4
.L_526:
        /*0b5c*/ 	.word	index@(_ZN2at6native27unrolled_elementwise_kernelIZZZNS0_22reciprocal_kernel_cudaERNS_18TensorIteratorBaseEENKUlvE_clEvENKUlvE2_clEvEUlN3c107complexIfEEE_St5arrayIPcLm2EELi4E23TrivialOffsetCalculatorILi1EjESE_NS0_6memory12LoadWithCastILi1EEENSF_13StoreWithCastILi1EEEEEviT_T0_T2_T3_T4_T5_)
        /*0b60*/ 	.word	0x00000000


	//----- nvinfo : EIATTR_REGCOUNT
	.align		4
.L_527:
        /*0b64*/ 	.byte	0x04, 0x2f
        /*0b66*/ 	.short	(.L_529 - .L_528)
	.align		4
.L_528:
        /*0b68*/ 	.word	index@(_ZN2at6native18elementwise_kernelILi128ELi4EZNS0_15gpu_kernel_implIZZZNS0_22reciprocal_kernel_cudaERNS_18TensorIteratorBaseEENKUlvE_clEvENKUlvE2_clEvEUlN3c107complexIfEEE_EEvS4_RKT_EUliE_EEviT1_)
        /*0b6c*/ 	.word	0x0000001a


	//----- nvinfo : EIATTR_FRAME_SIZE
	.align		4
.L_529:
        /*0b70*/ 	.byte	0x04, 0x11
        /*0b72*/ 	.short	(.L_531 - .L_530)
	.align		4
.L_530:
        /*0b74*/ 	.word	index@(_ZN2at6native18elementwise_kernelILi128ELi4EZNS0_15gpu_kernel_implIZZZNS0_22reciprocal_kernel_cudaERNS_18TensorIteratorBaseEENKUlvE_clEvENKUlvE2_clEvEUlN3c107complexIfEEE_EEvS4_RKT_EUliE_EEviT1_)
        /*0b78*/ 	.word	0x00000000


	//----- nvinfo : EIATTR_REGCOUNT
	.align		4
.L_531:
        /*0b7c*/ 	.byte	0x04, 0x2f
        /*0b7e*/ 	.short	(.L_533 - .L_532)
	.align		4
.L_532:
        /*0b80*/ 	.word	index@(_ZN2at6native29vectorized_elementwise_kernelILi8EZZZNS0_22reciprocal_kernel_cudaERNS_18TensorIteratorBaseEENKUlvE_clEvENKUlvE3_clEvEUlN3c104HalfEE_St5arrayIPcLm2EEEEviT0_T1_)
        /*0b84*/ 	.word	0x00000020


	//----- nvinfo : EIATTR_FRAME_SIZE
	.align		4
.L_533:
        /*0b88*/ 	.byte	0x04, 0x11
        /*0b8a*/ 	.short	(.L_535 - .L_534)
	.align		4
.L_534:
        /*0b8c*/ 	.word	index@(_ZN2at6native29vectorized_elementwise_kernelILi8EZZZNS0_22reciprocal_kernel_cudaERNS_18TensorIteratorBaseEENKUlvE_clEvENKUlvE3_clEvEUlN3c104HalfEE_St5arrayIPcLm2EEEEviT0_T1_)
        /*0b90*/ 	.word	0x00000000


	//----- nvinfo : EIATTR_REGCOUNT
	.align		4
.L_535:
        /*0b94*/ 	.byte	0x04, 0x2f
        /*0b96*/ 	.short	(.L_537 - .L_536)
	.align		4
.L_536:
        /*0b98*/ 	.word	index@(_ZN2at6native29vectorized_elementwise_kernelILi4EZZZNS0_22reciprocal_kernel_cudaERNS_18TensorIteratorBaseEENKUlvE_clEvENKUlvE3_clEvEUlN3c104HalfEE_St5arrayIPcLm2EEEEviT0_T1_)
        /*0b9c*/ 	.word	0x00000020


	//----- nvinfo : EIATTR_FRAME_SIZE
	.align		4
.L_537:
        /*0ba0*/ 	.byte	0x04, 0x11
        /*0ba2*/ 	.short	(.L_539 - .L_538)
	.align		4
.L_538:
        /*0ba4*/ 	.word	index@(_ZN2at6native29vectorized_elementwise_kernelILi4EZZZNS0_22reciprocal_kernel_cudaERNS_18TensorIteratorBaseEENKUlvE_clEvENKUlvE3_clEvEUlN3c104HalfEE_St5arrayIPcLm2EEEEviT0_T1_)
        /*0ba8*/ 	.word	0x00000000


	//----- nvinfo : EIATTR_REGCOUNT
	.align		4
.L_539:
        /*0bac*/ 	.byte	0x04, 0x2f
        /*0bae*/ 	.short	(.L_541 - .L_540)
	.align		4
.L_540:
        /*0bb0*/ 	.word	index@(_ZN2at6native29vectorized_elementwise_kernelILi2EZZZNS0_22reciprocal_kernel_cudaERNS_18TensorIteratorBaseEENKUlvE_clEvENKUlvE3_clEvEUlN3c104HalfEE_St5arrayIPcLm2EEEEviT0_T1_)
        /*0bb4*/ 	.word	0x00000020


	//----- nvinfo : EIATTR_FRAME_SIZE
	.align		4
.L_541:
        /*0bb8*/ 	.byte	0x04, 0x11
        /*0bba*/ 	.short	(.L_543 - .L_542)
	.align		4
.L_542:
        /*0bbc*/ 	.word	index@(_ZN2at6native29vectorized_elementwise_kernelILi2EZZZNS0_22reciprocal_kernel_cudaERNS_18TensorIteratorBaseEENKUlvE_clEvENKUlvE3_clEvEUlN3c104HalfEE_St5arrayIPcLm2EEEEviT0_T1_)
        /*0bc0*/ 	.word	0x00000000


	//----- nvinfo : EIATTR_REGCOUNT
	.align		4
.L_543:
        /*0bc4*/ 	.byte	0x04, 0x2f
        /*0bc6*/ 	.short	(.L_545 - .L_544)
	.align		4
.L_544:
        /*0bc8*/ 	.word	index@(_ZN2at6native27unrolled_elementwise_kernelIZZZNS0_22reciprocal_kernel_cudaERNS_18TensorIteratorBaseEENKUlvE_clEvENKUlvE3_clEvEUlN3c104HalfEE_St5arrayIPcLm2EELi4E23TrivialOffsetCalculatorILi1EjESD_NS0_6memory15LoadWithoutCastENSE_16StoreWithoutCastEEEviT_T0_T2_T3_T4_T5_)
        /*0bcc*/ 	.word	0x00000018


	//----- nvinfo : EIATTR_FRAME_SIZE
	.align		4
.L_545:
        /*0bd0*/ 	.byte	0x04, 0x11
        /*0bd2*/ 	.short	(.L_547 - .L_546)
	.align		4
.L_546:
        /*0bd4*/ 	.word	index@(_ZN2at6native27unrolled_elementwise_kernelIZZZNS0_22reciprocal_kernel_cudaERNS_18TensorIteratorBaseEENKUlvE_clEvENKUlvE3_clEvEUlN3c104HalfEE_St5arrayIPcLm2EELi4E23TrivialOffsetCalculatorILi1EjESD_NS0_6memory15LoadWithoutCastENSE_16StoreWithoutCastEEEviT_T0_T2_T3_T4_T5_)
        /*0bd8*/ 	.word	0x00000000


	//----- nvinfo : EIATTR_REGCOUNT
	.align		4
.L_547:
        /*0bdc*/ 	.byte	0x04, 0x2f
        /*0bde*/ 	.short	(.L_549 - .L_548)
	.align		4
.L_548:
        /*0be0*/ 	.word	index@(_ZN2at6native18elementwise_kernelILi128ELi4EZNS0_22gpu_kernel_impl_nocastIZZZNS0_22reciprocal_kernel_cudaERNS_18TensorIteratorBaseEENKUlvE_clEvENKUlvE3_clEvEUlN3c104HalfEE_EEvS4_RKT_EUliE_EEviT1_)
        /*0be4*/ 	.word	0x00000012


	//----- nvinfo : EIATTR_FRAME_SIZE
	.align		4
.L_549:
        /*0be8*/ 	.byte	0x04, 0x11
        /*0bea*/ 	.short	(.L_551 - .L_550)
	.align		4
.L_550:
        /*0bec*/ 	.word	index@(_ZN2at6native18elementwise_kernelILi128ELi4EZNS0_22gpu_kernel_impl_nocastIZZZNS0_22reciprocal_kernel_cudaERNS_18TensorIteratorBaseEENKUlvE_clEvENKUlvE3_clEvEUlN3c104HalfEE_EEvS4_RKT_EUliE_EEviT1_)
        /*0bf0*/ 	.word	0x00000000


	//----- nvinfo : EIATTR_REGCOUNT
	.align		4
.L_551:
        /*0bf4*/ 	.byte	0x04, 0x2f
        /*0bf6*/ 	.short	(.L_553 - .L_552)
	.align		4
.L_552:
        /*0bf8*/ 	.word	index@(_ZN2at6native27unrolled_elementwise_kernelIZZZNS0_22reciprocal_kernel_cudaERNS_18TensorIteratorBaseEENKUlvE_clEvENKUlvE3_clEvEUlN3c104HalfEE_St5arrayIPcLm2EELi4E23TrivialOffsetCalculatorILi1EjESD_NS0_6memory12LoadWithCastILi1EEENSE_13StoreWithCastILi1EEEEEviT_T0_T2_T3_T4_T5_)
        /*0bfc*/ 	.word	0x0000001e


	//----- nvinfo : EIATTR_FRAME_SIZE
	.align		4
.L_553:
        /*0c00*/ 	.byte	0x04, 0x11
        /*0c02*/ 	.short	(.L_555 - .L_554)
	.align		4
.L_554:
        /*0c04*/ 	.word	index@(_ZN2at6native27unrolled_elementwise_kernelIZZZNS0_22reciprocal_kernel_cudaERNS_18TensorIteratorBaseEENKUlvE_clEvENKUlvE3_clEvEUlN3c104HalfEE_St5arrayIPcLm2EELi4E23TrivialOffsetCalculatorILi1EjESD_NS0_6memory12LoadWithCastILi1EEENSE_13StoreWithCastILi1EEEEEviT_T0_T2_T3_T4_T5_)
        /*0c08*/ 	.word	0x00000000


	//----- nvinfo : EIATTR_REGCOUNT
	.align		4
.L_555:
        /*0c0c*/ 	.byte	0x04, 0x2f
        /*0c0e*/ 	.short	(.L_557 - .L_556)
	.align		4
.L_556:
        /*0c10*/ 	.word	index@(_ZN2at6native18elementwise_kernelILi128ELi4EZNS0_15gpu_kernel_implIZZZNS0_22reciprocal_kernel_cudaERNS_18TensorIteratorBaseEENKUlvE_clEvENKUlvE3_clEvEUlN3c104HalfEE_EEvS4_RKT_EUliE_EEviT1_)
        /*0c14*/ 	.word	0x0000001a


	//----- nvinfo : EIATTR_FRAME_SIZE
	.align		4
.L_557:
        /*0c18*/ 	.byte	0x04, 0x11
        /*0c1a*/ 	.short	(.L_559 - .L_558)
	.align		4
.L_558:
        /*0c1c*/ 	.word	index@(_ZN2at6native18elementwise_kernelILi128ELi4EZNS0_15gpu_kernel_implIZZZNS0_22reciprocal_kernel_cudaERNS_18TensorIteratorBaseEENKUlvE_clEvENKUlvE3_clEvEUlN3c104HalfEE_EEvS4_RKT_EUliE_EEviT1_)
        /*0c20*/ 	.word	0x00000000


	//----- nvinfo : EIATTR_REGCOUNT
	.align		4
.L_559:
        /*0c24*/ 	.byte	0x04, 0x2f
        /*0c26*/ 	.short	(.L_561 - .L_560)
	.align		4
.L_560:
        /*0c28*/ 	.word	index@(_ZN2at6native29vectorized_elementwise_kernelILi8EZZZNS0_22reciprocal_kernel_cudaERNS_18TensorIteratorBaseEENKUlvE_clEvENKUlvE4_clEvEUlN3c108BFloat16EE_St5arrayIPcLm2EEEEviT0_T1_)
        /*0c2c*/ 	.word	0x00000020


	//----- nvinfo : EIATTR_FRAME_SIZE
	.align		4
.L_561:
        /*0c30*/ 	.byte	0x04, 0x11
        /*0c32*/ 	.short	(.L_563 - .L_562)
	.align		4
.L_562:
        /*0c34*/ 	.word	index@(_ZN2at6native29vectorized_elementwise_kernelILi8EZZZNS0_22reciprocal_kernel_cudaERNS_18TensorIteratorBaseEENKUlvE_clEvENKUlvE4_clEvEUlN3c108BFloat16EE_St5arrayIPcLm2EEEEviT0_T1_)
        /*0c38*/ 	.word	0x00000000


	//----- nvinfo : EIATTR_REGCOUNT
	.align		4
.L_563:
        /*0c3c*/ 	.byte	0x04, 0x2f
        /*0c3e*/ 	.short	(.L_565 - .L_564)
	.align		4
.L_564:
        /*0c40*/ 	.word	index@(_ZN2at6native29vectorized_elementwise_kernelILi4EZZZNS0_22reciprocal_kernel_cudaERNS_18TensorIteratorBaseEENKUlvE_clEvENKUlvE4_clEvEUlN3c108BFloat16EE_St5arrayIPcLm2EEEEviT0_T1_)
        /*0c44*/ 	.word	0x00000020


	//----- nvinfo : EIATTR_FRAME_SIZE
	.align		4
.L_565:
        /*0c48*/ 	.byte	0x04, 0x11
        /*0c4a*/ 	.short	(.L_567 - .L_566)
	.align		4
.L_566:
        /*0c4c*/ 	.word	index@(_ZN2at6native29vectorized_elementwise_kernelILi4EZZZNS0_22reciprocal_kernel_cudaERNS_18TensorIteratorBaseEENKUlvE_clEvENKUlvE4_clEvEUlN3c108BFloat16EE_St5arrayIPcLm2EEEEviT0_T1_)
        /*0c50*/ 	.word	0x00000000


	//----- nvinfo : EIATTR_REGCOUNT
	.align		4
.L_567:
        /*0c54*/ 	.byte	0x04, 0x2f
        /*0c56*/ 	.short	(.L_569 - .L_568)
	.align		4
.L_568:
        /*0c58*/ 	.word	index@(_ZN2at6native29vectorized_elementwise_kernelILi2EZZZNS0_22reciprocal_kernel_cudaERNS_18TensorIteratorBaseEENKUlvE_clEvENKUlvE4_clEvEUlN3c108BFloat16EE_St5arrayIPcLm2EEEEviT0_T1_)
        /*0c5c*/ 	.word	0x00000020


	//----- nvinfo : EIATTR_FRAME_SIZE
	.align		4
.L_569:
        /*0c60*/ 	.byte	0x04, 0x11
        /*0c62*/ 	.short	(.L_571 - .L_570)
	.align		4
.L_570:
        /*0c64*/ 	.word	index@(_ZN2at6native29vectorized_elementwise_kernelILi2EZZZNS0_22reciprocal_kernel_cudaERNS_18TensorIteratorBaseEENKUlvE_clEvENKUlvE4_clEvEUlN3c108BFloat16EE_St5arrayIPcLm2EEEEviT0_T1_)
        /*0c68*/ 	.word	0x00000000


	//----- nvinfo : EIATTR_REGCOUNT
	.align		4
.L_571:
        /*0c6c*/ 	.byte	0x04, 0x2f
        /*0c6e*/ 	.short	(.L_573 - .L_572)
	.align		4
.L_572:
        /*0c70*/ 	.word	index@(_ZN2at6native27unrolled_elementwise_kernelIZZZNS0_22reciprocal_kernel_cudaERNS_18TensorIteratorBaseEENKUlvE_clEvENKUlvE4_clEvEUlN3c108BFloat16EE_St5arrayIPcLm2EELi4E23TrivialOffsetCalculatorILi1EjESD_NS0_6memory15LoadWithoutCastENSE_16StoreWithoutCastEEEviT_T0_T2_T3_T4_T5_)
        /*0c74*/ 	.word	0x00000018


	//----- nvinfo : EIATTR_FRAME_SIZE
	.align		4
.L_573:
        /*0c78*/ 	.byte	0x04, 0x11
        /*0c7a*/ 	.short	(.L_575 - .L_574)
	.align		4
.L_574:
        /*0c7c*/ 	.word	index@(_ZN2at6native27unrolled_elementwise_kernelIZZZNS0_22reciprocal_kernel_cudaERNS_18TensorIteratorBaseEENKUlvE_clEvENKUlvE4_clEvEUlN3c108BFloat16EE_St5arrayIPcLm2EELi4E23TrivialOffsetCalculatorILi1EjESD_NS0_6memory15LoadWithoutCastENSE_16StoreWithoutCastEEEviT_T0_T2_T3_T4_T5_)
        /*0c80*/ 	.word	0x00000000


	//----- nvinfo : EIATTR_REGCOUNT
	.align		4
.L_575:
        /*0c84*/ 	.byte	0x04, 0x2f
        /*0c86*/ 	.short	(.L_577 - .L_576)
	.align		4
.L_576:
        /*0c88*/ 	.word	index@(_ZN2at6native18elementwise_kernelILi128ELi4EZNS0_22gpu_kernel_impl_nocastIZZZNS0_22reciprocal_kernel_cudaERNS_18TensorIteratorBaseEENKUlvE_clEvENKUlvE4_clEvEUlN3c108BFloat16EE_EEvS4_RKT_EUliE_EEviT1_)
        /*0c8c*/ 	.word	0x00000012


	//----- nvinfo : EIATTR_FRAME_SIZE
	.align		4
.L_577:
        /*0c90*/ 	.byte	0x04, 0x11
        /*0c92*/ 	.short	(.L_579 - .L_578)
	.align		4
.L_578:
        /*0c94*/ 	.word	index@(_ZN2at6native18elementwise_kernelILi128ELi4EZNS0_22gpu_kernel_impl_nocastIZZZNS0_22reciprocal_kernel_cudaERNS_18TensorIteratorBaseEENKUlvE_clEvENKUlvE4_clEvEUlN3c108BFloat16EE_EEvS4_RKT_EUliE_EEviT1_)
        /*0c98*/ 	.word	0x00000000


	//----- nvinfo : EIATTR_REGCOUNT
	.align		4
.L_579:
        /*0c9c*/ 	.byte	0x04, 0x2f
        /*0c9e*/ 	.short	(.L_581 - .L_580)
	.align		4
.L_580:
        /*0ca0*/ 	.word	index@(_ZN2at6native27unrolled_elementwise_kernelIZZZNS0_22reciprocal_kernel_cudaERNS_18TensorIteratorBaseEENKUlvE_clEvENKUlvE4_clEvEUlN3c108BFloat16EE_St5arrayIPcLm2EELi4E23TrivialOffsetCalculatorILi1EjESD_NS0_6memory12LoadWithCastILi1EEENSE_13StoreWithCastILi1EEEEEviT_T0_T2_T3_T4_T5_)
        /*0ca4*/ 	.word	0x0000001c


	//----- nvinfo : EIATTR_FRAME_SIZE
	.align		4
.L_581:
        /*0ca8*/ 	.byte	0x04, 0x11
        /*0caa*/ 	.short	(.L_583 - .L_582)
	.align		4
.L_582:
        /*0cac*/ 	.word	index@(_ZN2at6native27unrolled_elementwise_kernelIZZZNS0_22reciprocal_kernel_cudaERNS_18TensorIteratorBaseEENKUlvE_clEvENKUlvE4_clEvEUlN3c108BFloat16EE_St5arrayIPcLm2EELi4E23TrivialOffsetCalculatorILi1EjESD_NS0_6memory12LoadWithCastILi1EEENSE_13StoreWithCastILi1EEEEEviT_T0_T2_T3_T4_T5_)
        /*0cb0*/ 	.word	0x00000000


	//----- nvinfo : EIATTR_REGCOUNT
	.align		4
.L_583:
        /*0cb4*/ 	.byte	0x04, 0x2f
        /*0cb6*/ 	.short	(.L_585 - .L_584)
	.align		4
.L_584:
        /*0cb8*/ 	.word	index@(_ZN2at6native18elementwise_kernelILi128ELi4EZNS0_15gpu_kernel_implIZZZNS0_22reciprocal_kernel_cudaERNS_18TensorIteratorBaseEENKUlvE_clEvENKUlvE4_clEvEUlN3c108BFloat16EE_EEvS4_RKT_EUliE_EEviT1_)
        /*0cbc*/ 	.word	0x0000001a


	//----- nvinfo : EIATTR_FRAME_SIZE
	.align		4
.L_585:
        /*0cc0*/ 	.byte	0x04, 0x11
        /*0cc2*/ 	.short	(.L_587 - .L_586)
	.align		4
.L_586:
        /*0cc4*/ 	.word	index@(_ZN2at6native18elementwise_kernelILi128ELi4EZNS0_15gpu_kernel_implIZZZNS0_22reciprocal_kernel_cudaERNS_18TensorIteratorBaseEENKUlvE_clEvENKUlvE4_clEvEUlN3c108BFloat16EE_EEvS4_RKT_EUliE_EEviT1_)
        /*0cc8*/ 	.word	0x00000000


	//----- nvinfo : EIATTR_REGCOUNT
	.align		4
.L_587:
        /*0ccc*/ 	.byte	0x04, 0x2f
        /*0cce*/ 	.short	(.L_589 - .L_588)
	.align		4
.L_588:
        /*0cd0*/ 	.word	index@(_ZN2at6native29vectorized_elementwise_kernelILi8EZZZNS0_17round_kernel_cudaERNS_18TensorIteratorBaseEENKUlvE_clEvENKUlvE_clEvEUldE_St5arrayIPcLm2EEEEviT0_T1_)
        /*0cd4*/ 	.word	0x00000028


	//----- nvinfo : EIATTR_FRAME_SIZE
	.align		4
.L_589:
        /*0cd8*/ 	.byte	0x04, 0x11
        /*0cda*/ 	.short	(.L_591 - .L_590)
	.align		4
.L_590:
        /*0cdc*/ 	.word	index@(_ZN2at6native29vectorized_elementwise_kernelILi8EZZZNS0_17round_kernel_cudaERNS_18TensorIteratorBaseEENKUlvE_clEvENKUlvE_clEvEUldE_St5arrayIPcLm2EEEEviT0_T1_)
        /*0ce0*/ 	.word	0x00000000


	//----- nvinfo : EIATTR_REGCOUNT
	.align		4
.L_591:
        /*0ce4*/ 	.byte	0x04, 0x2f
        /*0ce6*/ 	.short	(.L_593 - .L_592)
	.align		4
.L_592:
        /*0ce8*/ 	.word	index@(_ZN2at6native29vectorized_elementwise_kernelILi4EZZZNS0_17round_kernel_cudaERNS_18TensorIteratorBaseEENKUlvE_clEvENKUlvE_clEvEUldE_St5arrayIPcLm2EEEEviT0_T1_)
        /*0cec*/ 	.word	0x00000028


	//----- nvinfo : EIATTR_FRAME_SIZE
	.align		4
.L_593:
        /*0cf0*/ 	.byte	0x04, 0x11
        /*0cf2*/ 	.short	(.L_595 - .L_594)
	.align		4
.L_594:
        /*0cf4*/ 	.word	index@(_ZN2at6native29vectorized_elementwise_kernelILi4EZZZNS0_17round_kernel_cudaERNS_18TensorIteratorBaseEENKUlvE_clEvENKUlvE_clEvEUldE_St5arrayIPcLm2EEEEviT0_T1_)
        /*0cf8*/ 	.word	0x00000000


	//----- nvinfo : EIATTR_REGCOUNT
	.align		4
.L_595:
        /*0cfc*/ 	.byte	0x04, 0x2f
        /*0cfe*/ 	.short	(.L_597 - .L_596)
	.align		4
.L_596:
        /*0d00*/ 	.word	index@(_ZN2at6native29vectorized_elementwise_kernelILi2EZZZNS0_17round_kernel_cudaERNS_18TensorIteratorBaseEENKUlvE_clEvENKUlvE_clEvEUldE_St5arrayIPcLm2EEEEviT0_T1_)
        /*0d04*/ 	.word	0x00000028


	//----- nvinfo : EIATTR_FRAME_SIZE
	.align		4
.L_597:
        /*0d08*/ 	.byte	0x04, 0x11
        /*0d0a*/ 	.short	(.L_599 - .L_598)
	.align		4
.L_598:
        /*0d0c*/ 	.word	index@(_ZN2at6native29vectorized_elementwise_kernelILi2EZZZNS0_17round_kernel_cudaERNS_18TensorIteratorBaseEENKUlvE_clEvENKUlvE_clEvEUldE_St5arrayIPcLm2EEEEviT0_T1_)
        /*0d10*/ 	.word	0x00000000


	//----- nvinfo : EIATTR_REGCOUNT
	.align		4
.L_599:
        /*0d14*/ 	.byte	0x04, 0x2f
        /*0d16*/ 	.short	(.L_601 - .L_600)
	.align		4
.L_600:
        /*0d18*/ 	.word	index@(_ZN2at6native27unrolled_elementwise_kernelIZZZNS0_17round_kernel_cudaERNS_18TensorIteratorBaseEENKUlvE_clEvENKUlvE_clEvEUldE_St5arrayIPcLm2EELi4E23TrivialOffsetCalculatorILi1EjESB_NS0_6memory15LoadWithoutCastENSC_16StoreWithoutCastEEEviT_T0_T2_T3_T4_T5_)
        /*0d1c*/ 	.word	0x00000020


	//----- nvinfo : EIATTR_FRAME_SIZE
	.align		4
.L_601:
        /*0d20*/ 	.byte	0x04, 0x11
        /*0d22*/ 	.short	(.L_603 - .L_602)
	.align		4
.L_602:
        /*0d24*/ 	.word	index@(_ZN2at6native27unrolled_elementwise_kernelIZZZNS0_17round_kernel_cudaERNS_18TensorIteratorBaseEENKUlvE_clEvENKUlvE_clEvEUldE_St5arrayIPcLm2EELi4E23TrivialOffsetCalculatorILi1EjESB_NS0_6memory15LoadWithoutCastENSC_16StoreWithoutCastEEEviT_T0_T2_T3_T4_T5_)
        /*0d28*/ 	.word	0x00000000


	//----- nvinfo : EIATTR_REGCOUNT
	.align		4
.L_603:
        /*0d2c*/ 	.byte	0x04, 0x2f
        /*0d2e*/ 	.short	(.L_605 - .L_604)
	.align		4
.L_604:
        /*0d30*/ 	.word	index@(_ZN2at6native18elementwise_kernelILi128ELi2EZNS0_22gpu_kernel_impl_nocastIZZZNS0_17round_kernel_cudaERNS_18TensorIteratorBaseEENKUlvE_clEvENKUlvE_clEvEUldE_EEvS4_RKT_EUliE_EEviT1_)
        /*0d34*/ 	.word	0x00000012


	//----- nvinfo : EIATTR_FRAME_SIZE
	.align		4
.L_605:
        /*0d38*/ 	.byte	0x04, 0x11
        /*0d3a*/ 	.short	(.L_607 - .L_606)
	.align		4
.L_606:
        /*0d3c*/ 	.word	index@(_ZN2at6native18elementwise_kernelILi128ELi2EZNS0_22gpu_kernel_impl_nocastIZZZNS0_17round_kernel_cudaERNS_18TensorIteratorBaseEENKUlvE_clEvENKUlvE_clEvEUldE_EEvS4_RKT_EUliE_EEviT1_)
        /*0d40*/ 	.word	0x00000000


	//----- nvinfo : EIATTR_REGCOUNT
	.align		4
.L_607:
        /*0d44*/ 	.byte	0x04, 0x2f
        /*0d46*/ 	.short	(.L_609 - .L_608)
	.align		4
.L_608:
        /*0d48*/ 	.word	index@(_ZN2at6native27unrolled_elementwise_kernelIZZZNS0_17round_kernel_cudaERNS_18TensorIteratorBaseEENKUlvE_clEvENKUlvE_clEvEUldE_St5arrayIPcLm2EELi4E23TrivialOffsetCalculatorILi1EjESB_NS0_6memory12LoadWithCastILi1EEENSC_13StoreWithCastILi1EEEEEviT_T0_T2_T3_T4_T5_)
        /*0d4c*/ 	.word	0x00000028


	//----- nvinfo : EIATTR_FRAME_SIZE
	.align		4
.L_609:
        /*0d50*/ 	.byte	0x04, 0x11
        /*0d52*/ 	.short	(.L_611 - .L_610)
	.align		4
.L_610:
        /*0d54*/ 	.word	index@(_ZN2at6native27unrolled_elementwise_kernelIZZZNS0_17round_kernel_cudaERNS_18TensorIteratorBaseEENKUlvE_clEvENKUlvE_clEvEUldE_St5arrayIPcLm2EELi4E23TrivialOffsetCalculatorILi1EjESB_NS0_6memory12LoadWithCastILi1EEENSC_13StoreWithCastILi1EEEEEviT_T0_T2_T3_T4_T5_)
        /*0d58*/ 	.word	0x00000000


	//----- nvinfo : EIATTR_REGCOUNT
	.align		4
.L_611:
        /*0d5c*/ 	.byte	0x04, 0x2f
        /*0d5e*/ 	.short	(.L_613 - .L_612)
	.align		4
.L_612:
        /*0d60*/ 	.word	index@(_ZN2at6native18elementwise_kernelILi128ELi4EZNS0_15gpu_kernel_implIZZZNS0_17round_kernel_cudaERNS_18TensorIteratorBaseEENKUlvE_clEvENKUlvE_clEvEUldE_EEvS4_RKT_EUliE_EEviT1_)
        /*0d64*/ 	.word	0x0000001a


	//----- nvinfo : EIATTR_FRAME_SIZE
	.align		4
.L_613:
        /*0d68*/ 	.byte	0x04, 0x11
        /*0d6a*/ 	.short	(.L_615 - .L_614)
	.align		4
.L_614:
        /*0d6c*/ 	.word	index@(_ZN2at6native18elementwise_kernelILi128ELi4EZNS0_15gpu_kernel_implIZZZNS0_17round_kernel_cudaERNS_18TensorIteratorBaseEENKUlvE_clEvENKUlvE_clEvEUldE_EEvS4_RKT_EUliE_EEviT1_)
        /*0d70*/ 	.word	0x00000000


	//----- nvinfo : EIATTR_REGCOUNT
	.align		4
.L_615:
        /*0d74*/ 	.byte	0x04, 0x2f
        /*0d76*/ 	.short	(.L_617 - .L_616)
	.align		4
.L_616:
        /*0d78*/ 	.word	index@(_ZN2at6native29vectorized_elementwise_kernelILi8EZZZNS0_17round_kernel_cudaERNS_18TensorIteratorBaseEENKUlvE_clEvENKUlvE0_clEvEUlfE_St5arrayIPcLm2EEEEviT0_T1_)
        /*0d7c*/ 	.word	0x00000020


	//----- nvinfo : EIATTR_FRAME_SIZE
	.align		4
.L_617:
        /*0d80*/ 	.byte	0x04, 0x11
        /*0d82*/ 	.short	(.L_619 - .L_618)
	.align		4
.L_618:
        /*0d84*/ 	.word	index@(_ZN2at6native29vectorized_elementwise_kernelILi8EZZZNS0_17round_kernel_cudaERNS_18TensorIteratorBaseEENKUlvE_clEvENKUlvE0_clEvEUlfE_St5arrayIPcLm2EEEEviT0_T1_)
        /*0d88*/ 	.word	0x00000000


	//----- nvinfo : EIATTR_REGCOUNT
	.align		4
.L_619:
        /*0d8c*/ 	.byte	0x04, 0x2f
        /*0d8e*/ 	.short	(.L_621 - .L_620)
	.align		4
.L_620:
        /*0d90*/ 	.word	index@(_ZN2at6native29vectorized_elementwise_kernelILi4EZZZNS0_17round_kernel_cudaERNS_18TensorIteratorBaseEENKUlvE_clEvENKUlvE0_clEvEUlfE_St5arrayIPcLm2EEEEviT0_T1_)
        /*0d94*/ 	.word	0x00000020


	//----- nvinfo : EIATTR_FRAME_SIZE
	.align		4
.L_621:
        /*0d98*/ 	.byte	0x04, 0x11
        /*0d9a*/ 	.short	(.L_623 - .L_622)
	.align		4
.L_622:
        /*0d9c*/ 	.word	index@(_ZN2at6native29vectorized_elementwise_kernelILi4EZZZNS0_17round_kernel_cudaERNS_18TensorIteratorBaseEENKUlvE_clEvENKUlvE0_clEvEUlfE_St5arrayIPcLm2EEEEviT0_T1_)
        /*0da0*/ 	.word	0x00000000


	//----- nvinfo : EIATTR_REGCOUNT
	.align		4
.L_623:
        /*0da4*/ 	.byte	0x04, 0x2f
        /*0da6*/ 	.short	(.L_625 - .L_624)
	.align		4
.L_624:
        /*0da8*/ 	.word	index@(_ZN2at6native29vectorized_elementwise_kernelILi2EZZZNS0_17round_kernel_cudaERNS_18TensorIteratorBaseEENKUlvE_clEvENKUlvE0_clEvEUlfE_St5arrayIPcLm2EEEEviT0_T1_)
        /*0dac*/ 	.word	0x00000020


	//----- nvinfo : EIATTR_FRAME_SIZE
	.align		4
.L_625:
        /*0db0*/ 	.byte	0x04, 0x11
        /*0db2*/ 	.short	(.L_627 - .L_626)
	.align		4
.L_626:
        /*0db4*/ 	.word	index@(_ZN2at6native29vectorized_elementwise_kernelILi2EZZZNS0_17round_kernel_cudaERNS_18TensorIteratorBaseEENKUlvE_clEvENKUlvE0_clEvEUlfE_St5arrayIPcLm2EEEEviT0_T1_)
        /*0db8*/ 	.word	0x00000000


	//----- nvinfo : EIATTR_REGCOUNT
	.align		4
.L_627:
        /*0dbc*/ 	.byte	0x04, 0x2f
        /*0dbe*/ 	.short	(.L_629 - .L_628)
	.align		4
.L_628:
        /*0dc0*/ 	.word	index@(_ZN2at6native27unrolled_elementwise_kernelIZZZNS0_17round_kernel_cudaERNS_18TensorIteratorBaseEENKUlvE_clEvENKUlvE0_clEvEUlfE_St5arrayIPcLm2EELi4E23TrivialOffsetCalculatorILi1EjESB_NS0_6memory15LoadWithoutCastENSC_16StoreWithoutCastEEEviT_T0_T2_T3_T4_T5_)
        /*0dc4*/ 	.word	0x00000018


	//----- nvinfo : EIATTR_FRAME_SIZE
	.align		4
.L_629:
        /*0dc8*/ 	.byte	0x04, 0x11
        /*0dca*/ 	.short	(.L_631 - .L_630)
	.align		4
.L_630:
        /*0dcc*/ 	.word	index@(_ZN2at6native27unrolled_elementwise_kernelIZZZNS0_17round_kernel_cudaERNS_18TensorIteratorBaseEENKUlvE_clEvENKUlvE0_clEvEUlfE_St5arrayIPcLm2EELi4E23TrivialOffsetCalculatorILi1EjESB_NS0_6memory15LoadWithoutCastENSC_16StoreWithoutCastEEEviT_T0_T2_T3_T4_T5_)
        /*0dd0*/ 	.word	0x00000000


	//----- nvinfo : EIATTR_REGCOUNT
	.align		4
.L_631:
        /*0dd4*/ 	.byte	0x04, 0x2f
        /*0dd6*/ 	.short	(.L_633 - .L_632)
	.align		4
.L_632:
        /*0dd8*/ 	.word	index@(_ZN2at6native18elementwise_kernelILi128ELi2EZNS0_22gpu_kernel_impl_nocastIZZZNS0_17round_kernel_cudaERNS_18TensorIteratorBaseEENKUlvE_clEvENKUlvE0_clEvEUlfE_EEvS4_RKT_EUliE_EEviT1_)
        /*0ddc*/ 	.word	0x00000012


	//----- nvinfo : EIATTR_FRAME_SIZE
	.align		4
.L_633:
        /*0de0*/ 	.byte	0x04, 0x11
        /*0de2*/ 	.short	(.L_635 - .L_634)
	.align		4
.L_634:
        /*0de4*/ 	.word	index@(_ZN2at6native18elementwise_kernelILi128ELi2EZNS0_22gpu_kernel_impl_nocastIZZZNS0_17round_kernel_cudaERNS_18TensorIteratorBaseEENKUlvE_clEvENKUlvE0_clEvEUlfE_EEvS4_RKT_EUliE_EEviT1_)
        /*0de8*/ 	.word	0x00000000


	//----- nvinfo : EIATTR_REGCOUNT
	.align		4
.L_635:
        /*0dec*/ 	.byte	0x04, 0x2f
        /*0dee*/ 	.short	(.L_637 - .L_636)
	.align		4
.L_636:
        /*0df0*/ 	.word	index@(_ZN2at6native27unrolled_elementwise_kernelIZZZNS0_17round_kernel_cudaERNS_18TensorIteratorBaseEENKUlvE_clEvENKUlvE0_clEvEUlfE_St5arrayIPcLm2EELi4E23TrivialOffsetCalculatorILi1EjESB_NS0_6memory12LoadWithCastILi1EEENSC_13StoreWithCastILi1EEEEEviT_T0_T2_T3_T4_T5_)
        /*0df4*/ 	.word	0x0000001f


	//----- nvinfo : EIATTR_FRAME_SIZE
	.align		4
.L_637:
        /*0df8*/ 	.byte	0x04, 0x11
        /*0dfa*/ 	.short	(.L_639 - .L_638)
	.align		4
.L_638:
        /*0dfc*/ 	.word	index@(_ZN2at6native27unrolled_elementwise_kernelIZZZNS0_17round_kernel_cudaERNS_18TensorIteratorBaseEENKUlvE_clEvENKUlvE0_clEvEUlfE_St5arrayIPcLm2EELi4E23TrivialOffsetCalculatorILi1EjESB_NS0_6memory12LoadWithCastILi1EEENSC_13StoreWithCastILi1EEEEEviT_T0_T2_T3_T4_T5_)
        /*0e00*/ 	.word	0x00000000


	//----- nvinfo : EIATTR_REGCOUNT
	.align		4
.L_639:
        /*0e04*/ 	.byte	0x04, 0x2f
        /*0e06*/ 	.short	(.L_641 - .L_640)
	.align		4
.L_640:
        /*0e08*/ 	.word	index@(_ZN2at6native18elementwise_kernelILi128ELi4EZNS0_15gpu_kernel_implIZZZNS0_17round_kernel_cudaERNS_18TensorIteratorBaseEENKUlvE_clEvENKUlvE0_clEvEUlfE_EEvS4_RKT_EUliE_EEviT1_)
        /*0e0c*/ 	.word	0x0000001a


	//----- nvinfo : EIATTR_FRAME_SIZE
	.align		4
.L_641:
        /*0e10*/ 	.byte	0x04, 0x11
        /*0e12*/ 	.short	(.L_643 - .L_642)
	.align		4
.L_642:
        /*0e14*/ 	.word	index@(_ZN2at6native18elementwise_kernelILi128ELi4EZNS0_15gpu_kernel_implIZZZNS0_17round_kernel_cudaERNS_18TensorIteratorBaseEENKUlvE_clEvENKUlvE0_clEvEUlfE_EEvS4_RKT_EUliE_EEviT1_)
        /*0e18*/ 	.word	0x00000000


	//----- nvinfo : EIATTR_REGCOUNT
	.align		4
.L_643:
        /*0e1c*/ 	.byte	0x04, 0x2f
        /*0e1e*/ 	.short	(.L_645 - .L_644)
	.align		4
.L_644:
        /*0e20*/ 	.word	index@(_ZN2at6native29vectorized_elementwise_kernelILi8EZZZNS0_17round_kernel_cudaERNS_18TensorIteratorBaseEENKUlvE_clEvENKUlvE1_clEvEUlN3c104HalfEE_St5arrayIPcLm2EEEEviT0_T1_)
        /*0e24*/ 	.word	0x00000020


	//----- nvinfo : EIATTR_FRAME_SIZE
	.align		4
.L_645:
        /*0e28*/ 	.byte	0x04, 0x11
        /*0e2a*/ 	.short	(.L_647 - .L_646)
	.align		4
.L_646:
        /*0e2c*/ 	.word	index@(_ZN2at6native29vectorized_elementwise_kernelILi8EZZZNS0_17round_kernel_cudaERNS_18TensorIteratorBaseEENKUlvE_clEvENKUlvE1_clEvEUlN3c104HalfEE_St5arrayIPcLm2EEEEviT0_T1_)
        /*0e30*/ 	.word	0x00000000


	//----- nvinfo : EIATTR_REGCOUNT
	.align		4
.L_647:
        /*0e34*/ 	.byte	0x04, 0x2f
        /*0e36*/ 	.short	(.L_649 - .L_648)
	.align		4
.L_648:
        /*0e38*/ 	.word	index@(_ZN2at6native29vectorized_elementwise_kernelILi4EZZZNS0_17round_kernel_cudaERNS_18TensorIteratorBaseEENKUlvE_clEvENKUlvE1_clEvEUlN3c104HalfEE_St5arrayIPcLm2EEEEviT0_T1_)
        /*0e3c*/ 	.word	0x00000020


	//----- nvinfo : EIATTR_FRAME_SIZE
	.align		4
.L_649:
        /*0e40*/ 	.byte	0x04, 0x11
        /*0e42*/ 	.short	(.L_651 - .L_650)
	.align		4
.L_650:
        /*0e44*/ 	.word	index@(_ZN2at6native29vectorized_elementwise_kernelILi4EZZZNS0_17round_kernel_cudaERNS_18TensorIteratorBaseEENKUlvE_clEvENKUlvE1_clEvEUlN3c104HalfEE_St5arrayIPcLm2EEEEviT0_T1_)
        /*0e48*/ 	.word	0x00000000


	//----- nvinfo : EIATTR_REGCOUNT
	.align		4
.L_651:
        /*0e4c*/ 	.byte	0x04, 0x2f
        /*0e4e*/ 	.short	(.L_653 - .L_652)
	.align		4
.L_652:
        /*0e50*/ 	.word	index@(_ZN2at6native29vectorized_elementwise_kernelILi2EZZZNS0_17round_kernel_cudaERNS_18TensorIteratorBaseEENKUlvE_clEvENKUlvE1_clEvEUlN3c104HalfEE_St5arrayIPcLm2EEEEviT0_T1_)
        /*0e54*/ 	.word	0x00000020


	//----- nvinfo : EIATTR_FRAME_SIZE
	.align		4
.L_653:
        /*0e58*/ 	.byte	0x04, 0x11
        /*0e5a*/ 	.short	(.L_655 - .L_654)
	.align		4
.L_654:
        /*0e5c*/ 	.word	index@(_ZN2at6native29vectorized_elementwise_kernelILi2EZZZNS0_17round_kernel_cudaERNS_18TensorIteratorBaseEENKUlvE_clEvENKUlvE1_clEvEUlN3c104HalfEE_St5arrayIPcLm2EEEEviT0_T1_)
        /*0e60*/ 	.word	0x00000000


	//----- nvinfo : EIATTR_REGCOUNT
	.align		4
.L_655:
        /*0e64*/ 	.byte	0x04, 0x2f
        /*0e66*/ 	.short	(.L_657 - .L_656)
	.align		4
.L_656:
        /*0e68*/ 	.word	index@(_ZN2at6native27unrolled_elementwise_kernelIZZZNS0_17round_kernel_cudaERNS_18TensorIteratorBaseEENKUlvE_clEvENKUlvE1_clEvEUlN3c104HalfEE_St5arrayIPcLm2EELi4E23TrivialOffsetCalculatorILi1EjESD_NS0_6memory15LoadWithoutCastENSE_16StoreWithoutCastEEEviT_T0_T2_T3_T4_T5_)
        /*0e6c*/ 	.word	0x00000018


	//----- nvinfo : EIATTR_FRAME_SIZE
	.align		4
.L_657:
        /*0e70*/ 	.byte	0x04, 0x11
        /*0e72*/ 	.short	(.L_659 - .L_658)
	.align		4
.L_658:
        /*0e74*/ 	.word	index@(_ZN2at6native27unrolled_elementwise_kernelIZZZNS0_17round_kernel_cudaERNS_18TensorIteratorBaseEENKUlvE_clEvENKUlvE1_clEvEUlN3c104HalfEE_St5arrayIPcLm2EELi4E23TrivialOffsetCalculatorILi1EjESD_NS0_6memory15LoadWithoutCastENSE_16StoreWithoutCastEEEviT_T0_T2_T3_T4_T5_)
        /*0e78*/ 	.word	0x00000000


	//----- nvinfo : EIATTR_REGCOUNT
	.align		4
.L_659:
        /*0e7c*/ 	.byte	0x04, 0x2f
        /*0e7e*/ 	.short	(.L_661 - .L_660)
	.align		4
.L_660:
        /*0e80*/ 	.word	index@(_ZN2at6native18elementwise_kernelILi128ELi4EZNS0_22gpu_kernel_impl_nocastIZZZNS0_17round_kernel_cudaERNS_18TensorIteratorBaseEENKUlvE_clEvENKUlvE1_clEvEUlN3c104HalfEE_EEvS4_RKT_EUliE_EEviT1_)
        /*0e84*/ 	.word	0x00000012


	//----- nvinfo : EIATTR_FRAME_SIZE
	.align		4
.L_661:
        /*0e88*/ 	.byte	0x04, 0x11
        /*0e8a*/ 	.short	(.L_663 - .L_662)
	.align		4
.L_662:
        /*0e8c*/ 	.word	index@(_ZN2at6native18elementwise_kernelILi128ELi4EZNS0_22gpu_kernel_impl_nocastIZZZNS0_17round_kernel_cudaERNS_18TensorIteratorBaseEENKUlvE_clEvENKUlvE1_clEvEUlN3c104HalfEE_EEvS4_RKT_EUliE_EEviT1_)
        /*0e90*/ 	.word	0x00000000


	//----- nvinfo : EIATTR_REGCOUNT
	.align		4
.L_663:
        /*0e94*/ 	.byte	0x04, 0x2f
        /*0e96*/ 	.short	(.L_665 - .L_664)
	.align		4
.L_664:
        /*0e98*/ 	.word	index@(_ZN2at6native27unrolled_elementwise_kernelIZZZNS0_17round_kernel_cudaERNS_18TensorIteratorBaseEENKUlvE_clEvENKUlvE1_clEvEUlN3c104HalfEE_St5arrayIPcLm2EELi4E23TrivialOffsetCalculatorILi1EjESD_NS0_6memory12LoadWithCastILi1EEENSE_13StoreWithCastILi1EEEEEviT_T0_T2_T3_T4_T5_)
        /*0e9c*/ 	.word	0x0000001e


	//----- nvinfo : EIATTR_FRAME_SIZE
	.align		4
.L_665:
        /*0ea0*/ 	.byte	0x04, 0x11
        /*0ea2*/ 	.short	(.L_667 - .L_666)
	.align		4
.L_666:
        /*0ea4*/ 	.word	index@(_ZN2at6native27unrolled_elementwise_kernelIZZZNS0_17round_kernel_cudaERNS_18TensorIteratorBaseEENKUlvE_clEvENKUlvE1_clEvEUlN3c104HalfEE_St5arrayIPcLm2EELi4E23TrivialOffsetCalculatorILi1EjESD_NS0_6memory12LoadWithCastILi1EEENSE_13StoreWithCastILi1EEEEEviT_T0_T2_T3_T4_T5_)
        /*0ea8*/ 	.word	0x00000000


	//----- nvinfo : EIATTR_REGCOUNT
	.align		4
.L_667:
        /*0eac*/ 	.byte	0x04, 0x2f
        /*0eae*/ 	.short	(.L_669 - .L_668)
	.align		4
.L_668:
        /*0eb0*/ 	.word	index@(_ZN2at6native18elementwise_kernelILi128ELi4EZNS0_15gpu_kernel_implIZZZNS0_17round_kernel_cudaERNS_18TensorIteratorBaseEENKUlvE_clEvENKUlvE1_clEvEUlN3c104HalfEE_EEvS4_RKT_EUliE_EEviT1_)
        /*0eb4*/ 	.word	0x0000001a


	//----- nvinfo : EIATTR_FRAME_SIZE
	.align		4
.L_669:
        /*0eb8*/ 	.byte	0x04, 0x11
        /*0eba*/ 	.short	(.L_671 - .L_670)
	.align		4
.L_670:
        /*0ebc*/ 	.word	index@(_ZN2at6native18elementwise_kernelILi128ELi4EZNS0_15gpu_kernel_implIZZZNS0_17round_kernel_cudaERNS_18TensorIteratorBaseEENKUlvE_clEvENKUlvE1_clEvEUlN3c104HalfEE_EEvS4_RKT_EUliE_EEviT1_)
        /*0ec0*/ 	.word	0x00000000


	//----- nvinfo : EIATTR_REGCOUNT
	.align		4
.L_671:
        /*0ec4*/ 	.byte	0x04, 0x2f
        /*0ec6*/ 	.short	(.L_673 - .L_672)
	.align		4
.L_672:
        /*0ec8*/ 	.word	index@(_ZN2at6native29vectorized_elementwise_kernelILi8EZZZNS0_17round_kernel_cudaERNS_18TensorIteratorBaseEENKUlvE_clEvENKUlvE2_clEvEUlN3c108BFloat16EE_St5arrayIPcLm2EEEEviT0_T1_)
        /*0ecc*/ 	.word	0x00000020


	//----- nvinfo : EIATTR_FRAME_SIZE
	.align		4
.L_673:
        /*0ed0*/ 	.byte	0x04, 0x11
        /*0ed2*/ 	.short	(.L_675 - .L_674)
	.align		4
.L_674:
        /*0ed4*/ 	.word	index@(_ZN2at6native29vectorized_elementwise_kernelILi8EZZZNS0_17round_kernel_cudaERNS_18TensorIteratorBaseEENKUlvE_clEvENKUlvE2_clEvEUlN3c108BFloat16EE_St5arrayIPcLm2EEEEviT0_T1_)
        /*0ed8*/ 	.word	0x00000000


	//----- nvinfo : EIATTR_REGCOUNT
	.align		4
.L_675:
        /*0edc*/ 	.byte	0x04, 0x2f
        /*0ede*/ 	.short	(.L_677 - .L_676)
	.align		4
.L_676:
        /*0ee0*/ 	.word	index@(_ZN2at6native29vectorized_elementwise_kernelILi4EZZZNS0_17round_kernel_cudaERNS_18TensorIteratorBaseEENKUlvE_clEvENKUlvE2_clEvEUlN3c108BFloat16EE_St5arrayIPcLm2EEEEviT0_T1_)
        /*0ee4*/ 	.word	0x00000020


	//----- nvinfo : EIATTR_FRAME_SIZE
	.align		4
.L_677:
        /*0ee8*/ 	.byte	0x04, 0x11
        /*0eea*/ 	.short	(.L_679 - .L_678)
	.align		4
.L_678:
        /*0eec*/ 	.word	index@(_ZN2at6native29vectorized_elementwise_kernelILi4EZZZNS0_17round_kernel_cudaERNS_18TensorIteratorBaseEENKUlvE_clEvENKUlvE2_clEvEUlN3c108BFloat16EE_St5arrayIPcLm2EEEEviT0_T1_)
        /*0ef0*/ 	.word	0x00000000


	//----- nvinfo : EIATTR_REGCOUNT
	.align		4
.L_679:
        /*0ef4*/ 	.byte	0x04, 0x2f
        /*0ef6*/ 	.short	(.L_681 - .L_680)
	.align		4
.L_680:
        /*0ef8*/ 	.word	index@(_ZN2at6native29vectorized_elementwise_kernelILi2EZZZNS0_17round_kernel_cudaERNS_18TensorIteratorBaseEENKUlvE_clEvENKUlvE2_clEvEUlN3c108BFloat16EE_St5arrayIPcLm2EEEEviT0_T1_)
        /*0efc*/ 	.word	0x00000020


	//----- nvinfo : EIATTR_FRAME_SIZE
	.align		4
.L_681:
        /*0f00*/ 	.byte	0x04, 0x11
        /*0f02*/ 	.short	(.L_683 - .L_682)
	.align		4
.L_682:
        /*0f04*/ 	.word	index@(_ZN2at6native29vectorized_elementwise_kernelILi2EZZZNS0_17round_kernel_cudaERNS_18TensorIteratorBaseEENKUlvE_clEvENKUlvE2_clEvEUlN3c108BFloat16EE_St5arrayIPcLm2EEEEviT0_T1_)
        /*0f08*/ 	.word	0x00000000


	//----- nvinfo : EIATTR_REGCOUNT
	.align		4
.L_683:
        /*0f0c*/ 	.byte	0x04, 0x2f
        /*0f0e*/ 	.short	(.L_685 - .L_684)
	.align		4
.L_684:
        /*0f10*/ 	.word	index@(_ZN2at6native27unrolled_elementwise_kernelIZZZNS0_17round_kernel_cudaERNS_18TensorIteratorBaseEENKUlvE_clEvENKUlvE2_clEvEUlN3c108BFloat16EE_St5arrayIPcLm2EELi4E23TrivialOffsetCalculatorILi1EjESD_NS0_6memory15LoadWithoutCastENSE_16StoreWithoutCastEEEviT_T0_T2_T3_T4_T5_)
        /*0f14*/ 	.word	0x00000018


	//----- nvinfo : EIATTR_FRAME_SIZE
	.align		4
.L_685:
        /*0f18*/ 	.byte	0x04, 0x11
        /*0f1a*/ 	.short	(.L_687 - .L_686)
	.align		4
.L_686:
        /*0f1c*/ 	.word	index@(_ZN2at6native27unrolled_elementwise_kernelIZZZNS0_17round_kernel_cudaERNS_18TensorIteratorBaseEENKUlvE_clEvENKUlvE2_clEvEUlN3c108BFloat16EE_St5arrayIPcLm2EELi4E23TrivialOffsetCalculatorILi1EjESD_NS0_6memory15LoadWithoutCastENSE_16StoreWithoutCastEEEviT_T0_T2_T3_T4_T5_)
        /*0f20*/ 	.word	0x00000000


	//----- nvinfo : EIATTR_REGCOUNT
	.align		4
.L_687:
        /*0f24*/ 	.byte	0x04, 0x2f
        /*0f26*/ 	.short	(.L_689 - .L_688)
	.align		4
.L_688:
        /*0f28*/ 	.word	index@(_ZN2at6native18elementwise_kernelILi128ELi4EZNS0_22gpu_kernel_impl_nocastIZZZNS0_17round_kernel_cudaERNS_18TensorIteratorBaseEENKUlvE_clEvENKUlvE2_clEvEUlN3c108BFloat16EE_EEvS4_RKT_EUliE_EEviT1_)
        /*0f2c*/ 	.word	0x00000012


	//----- nvinfo : EIATTR_FRAME_SIZE
	.align		4
.L_689:
        /*0f30*/ 	.byte	0x04, 0x11
        /*0f32*/ 	.short	(.L_691 - .L_690)
	.align		4
.L_690:
        /*0f34*/ 	.word	index@(_ZN2at6native18elementwise_kernelILi128ELi4EZNS0_22gpu_kernel_impl_nocastIZZZNS0_17round_kernel_cudaERNS_18TensorIteratorBaseEENKUlvE_clEvENKUlvE2_clEvEUlN3c108BFloat16EE_EEvS4_RKT_EUliE_EEviT1_)
        /*0f38*/ 	.word	0x00000000


	//----- nvinfo : EIATTR_REGCOUNT
	.align		4
.L_691:
        /*0f3c*/ 	.byte	0x04, 0x2f
        /*0f3e*/ 	.short	(.L_693 - .L_692)
	.align		4
.L_692:
        /*0f40*/ 	.word	index@(_ZN2at6native27unrolled_elementwise_kernelIZZZNS0_17round_kernel_cudaERNS_18TensorIteratorBaseEENKUlvE_clEvENKUlvE2_clEvEUlN3c108BFloat16EE_St5arrayIPcLm2EELi4E23TrivialOffsetCalculatorILi1EjESD_NS0_6memory12LoadWithCastILi1EEENSE_13StoreWithCastILi1EEEEEviT_T0_T2_T3_T4_T5_)
        /*0f44*/ 	.word	0x0000001c


	//----- nvinfo : EIATTR_FRAME_SIZE
	.align		4
.L_693:
        /*0f48*/ 	.byte	0x04, 0x11
        /*0f4a*/ 	.short	(.L_695 - .L_694)
	.align		4
.L_694:
        /*0f4c*/ 	.word	index@(_ZN2at6native27unrolled_elementwise_kernelIZZZNS0_17round_kernel_cudaERNS_18TensorIteratorBaseEENKUlvE_clEvENKUlvE2_clEvEUlN3c108BFloat16EE_St5arrayIPcLm2EELi4E23TrivialOffsetCalculatorILi1EjESD_NS0_6memory12LoadWithCastILi1EEENSE_13StoreWithCastILi1EEEEEviT_T0_T2_T3_T4_T5_)
        /*0f50*/ 	.word	0x00000000


	//----- nvinfo : EIATTR_REGCOUNT
	.align		4
.L_695:
        /*0f54*/ 	.byte	0x04, 0x2f
        /*0f56*/ 	.short	(.L_697 - .L_696)
	.align		4
.L_696:
        /*0f58*/ 	.word	index@(_ZN2at6native18elementwise_kernelILi128ELi4EZNS0_15gpu_kernel_implIZZZNS0_17round_kernel_cudaERNS_18TensorIteratorBaseEENKUlvE_clEvENKUlvE2_clEvEUlN3c108BFloat16EE_EEvS4_RKT_EUliE_EEviT1_)
        /*0f5c*/ 	.word	0x0000001a


	//----- nvinfo : EIATTR_FRAME_SIZE
	.align		4
.L_697:
        /*0f60*/ 	.byte	0x04, 0x11
        /*0f62*/ 	.short	(.L_699 - .L_698)
	.align		4
.L_698:
        /*0f64*/ 	.word	index@(_ZN2at6native18elementwise_kernelILi128ELi4EZNS0_15gpu_kernel_implIZZZNS0_17round_kernel_cudaERNS_18TensorIteratorBaseEENKUlvE_clEvENKUlvE2_clEvEUlN3c108BFloat16EE_EEvS4_RKT_EUliE_EEviT1_)
        /*0f68*/ 	.word	0x00000000


	//----- nvinfo : EIATTR_REGCOUNT
	.align		4
.L_699:
        /*0f6c*/ 	.byte	0x04, 0x2f
        /*0f6e*/ 	.short	(.L_701 - .L_700)
	.align		4
.L_700:
        /*0f70*/ 	.word	index@(_ZN2at6native29vectorized_elementwise_kernelILi8EZZZNS0_26round_decimals_kernel_cudaERNS_18TensorIteratorBaseElENKUlvE_clEvENKUlvE_clEvEUldE_St5arrayIPcLm2EEEEviT0_T1_)
        /*0f74*/ 	.word	0x00000028


	//----- nvinfo : EIATTR_FRAME_SIZE
	.align		4
.L_701:
        /*0f78*/ 	.byte	0x04, 0x11
        /*0f7a*/ 	.short	(.L_703 - .L_702)
	.align		4
.L_702:
        /*0f7c*/ 	.word	index@($__internal_6_$__cuda_sm20_div_rn_f64_full)
        /*0f80*/ 	.word	0x00000008


	//----- nvinfo : EIATTR_FRAME_SIZE
	.align		4
.L_703:
        /*0f84*/ 	.byte	0x04, 0x11
        /*0f86*/ 	.short	(.L_705 - .L_704)
	.align		4
.L_704:
        /*0f88*/ 	.word	index@(_ZN2at6native29vectorized_elementwise_kernelILi8EZZZNS0_26round_decimals_kernel_cudaERNS_18TensorIteratorBaseElENKUlvE_clEvENKUlvE_clEvEUldE_St5arrayIPcLm2EEEEviT0_T1_)
        /*0f8c*/ 	.word	0x00000008


	//----- nvinfo : EIATTR_REGCOUNT
	.align		4
.L_705:
        /*0f90*/ 	.byte	0x04, 0x2f
        /*0f92*/ 	.short	(.L_707 - .L_706)
	.align		4
.L_706:
        /*0f94*/ 	.word	index@(_ZN2at6native29vectorized_elementwise_kernelILi4EZZZNS0_26round_decimals_kernel_cudaERNS_18TensorIteratorBaseElENKUlvE_clEvENKUlvE_clEvEUldE_St5arrayIPcLm2EEEEviT0_T1_)
        /*0f98*/ 	.word	0x00000028


	//----- nvinfo : EIATTR_FRAME_SIZE
	.align		4
.L_707:
        /*0f9c*/ 	.byte	0x04, 0x11
        /*0f9e*/ 	.short	(.L_709 - .L_708)
	.align		4
.L_708:
        /*0fa0*/ 	.word	index@($__internal_5_$__cuda_sm20_div_rn_f64_full)
        /*0fa4*/ 	.word	0x00000008


	//----- nvinfo : EIATTR_FRAME_SIZE
	.align		4
.L_709:
        /*0fa8*/ 	.byte	0x04, 0x11
        /*0faa*/ 	.short	(.L_711 - .L_710)
	.align		4
.L_710:
        /*0fac*/ 	.word	index@(_ZN2at6native29vectorized_elementwise_kernelILi4EZZZNS0_26round_decimals_kernel_cudaERNS_18TensorIteratorBaseElENKUlvE_clEvENKUlvE_clEvEUldE_St5arrayIPcLm2EEEEviT0_T1_)
        /*0fb0*/ 	.word	0x00000008


	//----- nvinfo : EIATTR_REGCOUNT
	.align		4
.L_711:
        /*0fb4*/ 	.byte	0x04, 0x2f
        /*0fb6*/ 	.short	(.L_713 - .L_712)
	.align		4
.L_712:
        /*0fb8*/ 	.word	index@(_ZN2at6native29vectorized_elementwise_kernelILi2EZZZNS0_26round_decimals_kernel_cudaERNS_18TensorIteratorBaseElENKUlvE_clEvENKUlvE_clEvEUldE_St5arrayIPcLm2EEEEviT0_T1_)
        /*0fbc*/ 	.word	0x00000028


	//----- nvinfo : EIATTR_FRAME_SIZE
	.align		4
.L_713:
        /*0fc0*/ 	.byte	0x04, 0x11
        /*0fc2*/ 	.short	(.L_715 - .L_714)
	.align		4
.L_714:
        /*0fc4*/ 	.word	index@($__internal_4_$__cuda_sm20_div_rn_f64_full)
        /*0fc8*/ 	.word	0x00000008


	//----- nvinfo : EIATTR_FRAME_SIZE
	.align		4
.L_715:
        /*0fcc*/ 	.byte	0x04, 0x11
        /*0fce*/ 	.short	(.L_717 - .L_716)
	.align		4
.L_716:
        /*0fd0*/ 	.word	index@(_ZN2at6native29vectorized_elementwise_kernelILi2EZZZNS0_26round_decimals_kernel_cudaERNS_18TensorIteratorBaseElENKUlvE_clEvENKUlvE_clEvEUldE_St5arrayIPcLm2EEEEviT0_T1_)
        /*0fd4*/ 	.word	0x00000008


	//----- nvinfo : EIATTR_REGCOUNT
	.align		4
.L_717:
        /*0fd8*/ 	.byte	0x04, 0x2f
        /*0fda*/ 	.short	(.L_719 - .L_718)
	.align		4
.L_718:
        /*0fdc*/ 	.word	index@(_ZN2at6native27unrolled_elementwise_kernelIZZZNS0_26round_decimals_kernel_cudaERNS_18TensorIteratorBaseElENKUlvE_clEvENKUlvE_clEvEUldE_St5arrayIPcLm2EELi4E23TrivialOffsetCalculatorILi1EjESB_NS0_6memory15LoadWithoutCastENSC_16StoreWithoutCastEEEviT_T0_T2_T3_T4_T5_)
        /*0fe0*/ 	.word	0x00000023


	//----- nvinfo : EIATTR_FRAME_SIZE
	.align		4
.L_719:
        /*0fe4*/ 	.byte	0x04, 0x11
        /*0fe6*/ 	.short	(.L_721 - .L_720)
	.align		4
.L_720:
        /*0fe8*/ 	.word	index@($__internal_3_$__cuda_sm20_div_rn_f64_full)
        /*0fec*/ 	.word	0x00000000


	//----- nvinfo : EIATTR_FRAME_SIZE
	.align		4
.L_721:
        /*0ff0*/ 	.byte	0x04, 0x11
        /*0ff2*/ 	.short	(.L_723 - .L_722)
	.align		4
.L_722:
        /*0ff4*/ 	.word	index@(_ZN2at6native27unrolled_elementwise_kernelIZZZNS0_26round_decimals_kernel_cudaERNS_18TensorIteratorBaseElENKUlvE_clEvENKUlvE_clEvEUldE_St5arrayIPcLm2EELi4E23TrivialOffsetCalculatorILi1EjESB_NS0_6memory15LoadWithoutCastENSC_16StoreWithoutCastEEEviT_T0_T2_T3_T4_T5_)
        /*0ff8*/ 	.word	0x00000000


	//----- nvinfo : EIATTR_REGCOUNT
	.align		4
.L_723:
        /*0ffc*/ 	.byte	0x04, 0x2f
        /*0ffe*/ 	.short	(.L_725 - .L_724)
	.align		4
.L_724:
        /*1000*/ 	.word	index@(_ZN2at6native18elementwise_kernelILi128ELi2EZNS0_22gpu_kernel_impl_nocastIZZZNS0_26round_decimals_kernel_cudaERNS_18TensorIteratorBaseElENKUlvE_clEvENKUlvE_clEvEUldE_EEvS4_RKT_EUliE_EEviT1_)
        /*1004*/ 	.word	0x0000001c


	//----- nvinfo : EIATTR_FRAME_SIZE
	.align		4
.L_725:
        /*1008*/ 	.byte	0x04, 0x11
        /*100a*/ 	.short	(.L_727 - .L_726)
	.align		4
.L_726:
        /*100c*/ 	.word	index@($__internal_2_$__cuda_sm20_div_rn_f64_full)
        /*1010*/ 	.word	0x00000000


	//----- nvinfo : EIATTR_FRAME_SIZE
	.align		4
.L_727:
        /*1014*/ 	.byte	0x04, 0x11
        /*1016*/ 	.short	(.L_729 - .L_728)
	.align		4
.L_728:
        /*1018*/ 	.word	index@(_ZN2at6native18elementwise_kernelILi128ELi2EZNS0_22gpu_kernel_impl_nocastIZZZNS0_26round_decimals_kernel_cudaERNS_18TensorIteratorBaseElENKUlvE_clEvENKUlvE_clEvEUldE_EEvS4_RKT_EUliE_EEviT1_)
        /*101c*/ 	.word	0x00000000


	//----- nvinfo : EIATTR_REGCOUNT
	.align		4
.L_729:
        /*1020*/ 	.byte	0x04, 0x2f
        /*1022*/ 	.short	(.L_731 - .L_730)
	.align		4
.L_730:
        /*1024*/ 	.word	index@(_ZN2at6native27unrolled_elementwise_kernelIZZZNS0_26round_decimals_kernel_cudaERNS_18TensorIteratorBaseElENKUlvE_clEvENKUlvE_clEvEUldE_St5arrayIPcLm2EELi4E23TrivialOffsetCalculatorILi1EjESB_NS0_6memory12LoadWithCastILi1EEENSC_13StoreWithCastILi1EEEEEviT_T0_T2_T3_T4_T5_)
        /*1028*/ 	.word	0x00000025


	//----- nvinfo : EIATTR_FRAME_SIZE
	.align		4
.L_731:
        /*102c*/ 	.byte	0x04, 0x11
        /*102e*/ 	.short	(.L_733 - .L_732)
	.align		4
.L_732:
        /*1030*/ 	.word	index@($__internal_1_$__cuda_sm20_div_rn_f64_full)
        /*1034*/ 	.word	0x00000000


	//----- nvinfo : EIATTR_FRAME_SIZE
	.align		4
.L_733:
        /*1038*/ 	.byte	0x04, 0x11
        /*103a*/ 	.short	(.L_735 - .L_734)
	.align		4
.L_734:
        /*103c*/ 	.word	index@(_ZN2at6native27unrolled_elementwise_kernelIZZZNS0_26round_decimals_kernel_cudaERNS_18TensorIteratorBaseElENKUlvE_clEvENKUlvE_clEvEUldE_St5arrayIPcLm2EELi4E23TrivialOffsetCalculatorILi1EjESB_NS0_6memory12LoadWithCastILi1EEENSC_13StoreWithCastILi1EEEEEviT_T0_T2_T3_T4_T5_)
        /*1040*/ 	.word	0x00000000


	//----- nvinfo : EIATTR_REGCOUNT
	.align		4
.L_735:
        /*1044*/ 	.byte	0x04, 0x2f
        /*1046*/ 	.short	(.L_737 - .L_736)
	.align		4
.L_736:
        /*1048*/ 	.word	index@(_ZN2at6native18elementwise_kernelILi128ELi4EZNS0_15gpu_kernel_implIZZZNS0_26round_decimals_kernel_cudaERNS_18TensorIteratorBaseElENKUlvE_clEvENKUlvE_clEvEUldE_EEvS4_RKT_EUliE_EEviT1_)
        /*104c*/ 	.word	0x00000020


	//----- nvinfo : EIATTR_FRAME_SIZE
	.align		4
.L_737:
        /*1050*/ 	.byte	0x04, 0x11
        /*1052*/ 	.short	(.L_739 - .L_738)
	.align		4
.L_738:
        /*1054*/ 	.word	index@($__internal_0_$__cuda_sm20_div_rn_f64_full)
        /*1058*/ 	.word	0x00000000


	//----- nvinfo : EIATTR_FRAME_SIZE
	.align		4
.L_739:
        /*105c*/ 	.byte	0x04, 0x11
        /*105e*/ 	.short	(.L_741 - .L_740)
	.align		4
.L_740:
        /*1060*/ 	.word	index@(_ZN2at6native18elementwise_kernelILi128ELi4EZNS0_15gpu_kernel_implIZZZNS0_26round_decimals_kernel_cudaERNS_18TensorIteratorBaseElENKUlvE_clEvENKUlvE_clEvEUldE_EEvS4_RKT_EUliE_EEviT1_)
        /*1064*/ 	.word	0x00000000


	//----- nvinfo : EIATTR_REGCOUNT
	.align		4
.L_741:
        /*1068*/ 	.byte	0x04, 0x2f
        /*106a*/ 	.short	(.L_743 - .L_742)
	.align		4
.L_742:
        /*106c*/ 	.word	index@(_ZN2at6native29vectorized_elementwise_kernelILi8EZZZNS0_26round_decimals_kernel_cudaERNS_18TensorIteratorBaseElENKUlvE_clEvENKUlvE0_clEvEUlfE_St5arrayIPcLm2EEEEviT0_T1_)
        /*1070*/ 	.word	0x00000020


	//----- nvinfo : EIATTR_FRAME_SIZE
	.align		4
.L_743:
        /*1074*/ 	.byte	0x04, 0x11
        /*1076*/ 	.short	(.L_745 - .L_744)
	.align		4
.L_744:
        /*1078*/ 	.word	index@(_ZN2at6native29vectorized_elementwise_kernelILi8EZZZNS0_26round_decimals_kernel_cudaERNS_18TensorIteratorBaseElENKUlvE_clEvENKUlvE0_clEvEUlfE_St5arrayIPcLm2EEEEviT0_T1_)
        /*107c*/ 	.word	0x00000000


	//----- nvinfo : EIATTR_REGCOUNT
	.align		4
.L_745:
        /*1080*/ 	.byte	0x04, 0x2f
        /*1082*/ 	.short	(.L_747 - .L_746)
	.align		4
.L_746:
        /*1084*/ 	.word	index@(_ZN2at6native29vectorized_elementwise_kernelILi4EZZZNS0_26round_decimals_kernel_cudaERNS_18TensorIteratorBaseElENKUlvE_clEvENKUlvE0_clEvEUlfE_St5arrayIPcLm2EEEEviT0_T1_)
        /*1088*/ 	.word	0x00000020


	//----- nvinfo : EIATTR_FRAME_SIZE
	.align		4
.L_747:
        /*108c*/ 	.byte	0x04, 0x11
        /*108e*/ 	.short	(.L_749 - .L_748)
	.align		4
.L_748:
        /*1090*/ 	.word	index@(_ZN2at6native29vectorized_elementwise_kernelILi4EZZZNS0_26round_decimals_kernel_cudaERNS_18TensorIteratorBaseElENKUlvE_clEvENKUlvE0_clEvEUlfE_St5arrayIPcLm2EEEEviT0_T1_)
        /*1094*/ 	.word	0x00000000


	//----- nvinfo : EIATTR_REGCOUNT
	.align		4
.L_749:
        /*1098*/ 	.byte	0x04, 0x2f
        /*109a*/ 	.short	(.L_751 - .L_750)
	.align		4
.L_750:
        /*109c*/ 	.word	index@(_ZN2at6native29vectorized_elementwise_kernelILi2EZZZNS0_26round_decimals_kernel_cudaERNS_18TensorIteratorBaseElENKUlvE_clEvENKUlvE0_clEvEUlfE_St5arrayIPcLm2EEEEviT0_T1_)
        /*10a0*/ 	.word	0x00000020


	//----- nvinfo : EIATTR_FRAME_SIZE
	.align		4
.L_751:
        /*10a4*/ 	.byte	0x04, 0x11
        /*10a6*/ 	.short	(.L_753 - .L_752)
	.align		4
.L_752:
        /*10a8*/ 	.word	index@(_ZN2at6native29vectorized_elementwise_kernelILi2EZZZNS0_26round_decimals_kernel_cudaERNS_18TensorIteratorBaseElENKUlvE_clEvENKUlvE0_clEvEUlfE_St5arrayIPcLm2EEEEviT0_T1_)
        /*10ac*/ 	.word	0x00000000


	//----- nvinfo : EIATTR_REGCOUNT
	.align		4
.L_753:
        /*10b0*/ 	.byte	0x04, 0x2f
        /*10b2*/ 	.short	(.L_755 - .L_754)
	.align		4
.L_754:
        /*10b4*/ 	.word	index@(_ZN2at6native27unrolled_elementwise_kernelIZZZNS0_26round_decimals_kernel_cudaERNS_18TensorIteratorBaseElENKUlvE_clEvENKUlvE0_clEvEUlfE_St5arrayIPcLm2EELi4E23TrivialOffsetCalculatorILi1EjESB_NS0_6memory15LoadWithoutCastENSC_16StoreWithoutCastEEEviT_T0_T2_T3_T4_T5_)
        /*10b8*/ 	.word	0x00000018


	//----- nvinfo : EIATTR_FRAME_SIZE
	.align		4
.L_755:
        /*10bc*/ 	.byte	0x04, 0x11
        /*10be*/ 	.short	(.L_757 - .L_756)
	.align		4
.L_756:
        /*10c0*/ 	.word	index@(_ZN2at6native27unrolled_elementwise_kernelIZZZNS0_26round_decimals_kernel_cudaERNS_18TensorIteratorBaseElENKUlvE_clEvENKUlvE0_clEvEUlfE_St5arrayIPcLm2EELi4E23TrivialOffsetCalculatorILi1EjESB_NS0_6memory15LoadWithoutCastENSC_16StoreWithoutCastEEEviT_T0_T2_T3_T4_T5_)
        /*10c4*/ 	.word	0x00000000


	//----- nvinfo : EIATTR_REGCOUNT
	.align		4
.L_757:
        /*10c8*/ 	.byte	0x04, 0x2f
        /*10ca*/ 	.short	(.L_759 - .L_758)
	.align		4
.L_758:
        /*10cc*/ 	.word	index@(_ZN2at6native18elementwise_kernelILi128ELi2EZNS0_22gpu_kernel_impl_nocastIZZZNS0_26round_decimals_kernel_cudaERNS_18TensorIteratorBaseElENKUlvE_clEvENKUlvE0_clEvEUlfE_EEvS4_RKT_EUliE_EEviT1_)
        /*10d0*/ 	.word	0x00000012


	//----- nvinfo : EIATTR_FRAME_SIZE
	.align		4
.L_759:
        /*10d4*/ 	.byte	0x04, 0x11
        /*10d6*/ 	.short	(.L_761 - .L_760)
	.align		4
.L_760:
        /*10d8*/ 	.word	index@(_ZN2at6native18elementwise_kernelILi128ELi2EZNS0_22gpu_kernel_impl_nocastIZZZNS0_26round_decimals_kernel_cudaERNS_18TensorIteratorBaseElENKUlvE_clEvENKUlvE0_clEvEUlfE_EEvS4_RKT_EUliE_EEviT1_)
        /*10dc*/ 	.word	0x00000000


	//----- nvinfo : EIATTR_REGCOUNT
	.align		4
.L_761:
        /*10e0*/ 	.byte	0x04, 0x2f
        /*10e2*/ 	.short	(.L_763 - .L_762)
	.align		4
.L_762:
        /*10e4*/ 	.word	index@(_ZN2at6native27unrolled_elementwise_kernelIZZZNS0_26round_decimals_kernel_cudaERNS_18TensorIteratorBaseElENKUlvE_clEvENKUlvE0_clEvEUlfE_St5arrayIPcLm2EELi4E23TrivialOffsetCalculatorILi1EjESB_NS0_6memory12LoadWithCastILi1EEENSC_13StoreWithCastILi1EEEEEviT_T0_T2_T3_T4_T5_)
        /*10e8*/ 	.word	0x0000001c


	//----- nvinfo : EIATTR_FRAME_SIZE
	.align		4
.L_763:
        /*10ec*/ 	.byte	0x04, 0x11
        /*10ee*/ 	.short	(.L_765 - .L_764)
	.align		4
.L_764:
        /*10f0*/ 	.word	index@(_ZN2at6native27unrolled_elementwise_kernelIZZZNS0_26round_decimals_kernel_cudaERNS_18TensorIteratorBaseElENKUlvE_clEvENKUlvE0_clEvEUlfE_St5arrayIPcLm2EELi4E23TrivialOffsetCalculatorILi1EjESB_NS0_6memory12LoadWithCastILi1EEENSC_13StoreWithCastILi1EEEEEviT_T0_T2_T3_T4_T5_)
        /*10f4*/ 	.word	0x00000000


	//----- nvinfo : EIATTR_REGCOUNT
	.align		4
.L_765:
        /*10f8*/ 	.byte	0x04, 0x2f
        /*10fa*/ 	.short	(.L_767 - .L_766)
	.align		4
.L_766:
        /*10fc*/ 	.word	index@(_ZN2at6native18elementwise_kernelILi128ELi4EZNS0_15gpu_kernel_implIZZZNS0_26round_decimals_kernel_cudaERNS_18TensorIteratorBaseElENKUlvE_clEvENKUlvE0_clEvEUlfE_EEvS4_RKT_EUliE_EEviT1_)
        /*1100*/ 	.word	0x0000001a


	//----- nvinfo : EIATTR_FRAME_SIZE
	.align		4
.L_767:
        /*1104*/ 	.byte	0x04, 0x11
        /*1106*/ 	.short	(.L_769 - .L_768)
	.align		4
.L_768:
        /*1108*/ 	.word	index@(_ZN2at6native18elementwise_kernelILi128ELi4EZNS0_15gpu_kernel_implIZZZNS0_26round_decimals_kernel_cudaERNS_18TensorIteratorBaseElENKUlvE_clEvENKUlvE0_clEvEUlfE_EEvS4_RKT_EUliE_EEviT1_)
        /*110c*/ 	.word	0x00000000


	//----- nvinfo : EIATTR_REGCOUNT
	.align		4
.L_769:
        /*1110*/ 	.byte	0x04, 0x2f
        /*1112*/ 	.short	(.L_771 - .L_770)
	.align		4
.L_770:
        /*1114*/ 	.word	index@(_ZN2at6native29vectorized_elementwise_kernelILi8EZZZNS0_26round_decimals_kernel_cudaERNS_18TensorIteratorBaseElENKUlvE_clEvENKUlvE1_clEvEUlN3c104HalfEE_St5arrayIPcLm2EEEEviT0_T1_)
        /*1118*/ 	.word	0x00000020


	//----- nvinfo : EIATTR_FRAME_SIZE
	.align		4
.L_771:
        /*111c*/ 	.byte	0x04, 0x11
        /*111e*/ 	.short	(.L_773 - .L_772)
	.align		4
.L_772:
        /*1120*/ 	.word	index@(_ZN2at6native29vectorized_elementwise_kernelILi8EZZZNS0_26round_decimals_kernel_cudaERNS_18TensorIteratorBaseElENKUlvE_clEvENKUlvE1_clEvEUlN3c104HalfEE_St5arrayIPcLm2EEEEviT0_T1_)
        /*1124*/ 	.word	0x00000000


	//----- nvinfo : EIATTR_REGCOUNT
	.align		4
.L_773:
        /*1128*/ 	.byte	0x04, 0x2f
        /*112a*/ 	.short	(.L_775 - .L_774)
	.align		4
.L_774:
        /*112c*/ 	.word	index@(_ZN2at6native29vectorized_elementwise_kernelILi4EZZZNS0_26round_decimals_kernel_cudaERNS_18TensorIteratorBaseElENKUlvE_clEvENKUlvE1_clEvEUlN3c104HalfEE_St5arrayIPcLm2EEEEviT0_T1_)
        /*1130*/ 	.word	0x00000020


	//----- nvinfo : EIATTR_FRAME_SIZE
	.align		4
.L_775:
        /*1134*/ 	.byte	0x04, 0x11
        /*1136*/ 	.short	(.L_777 - .L_776)
	.align		4
.L_776:
        /*1138*/ 	.word	index@(_ZN2at6native29vectorized_elementwise_kernelILi4EZZZNS0_26round_decimals_kernel_cudaERNS_18TensorIteratorBaseElENKUlvE_clEvENKUlvE1_clEvEUlN3c104HalfEE_St5arrayIPcLm2EEEEviT0_T1_)
        /*113c*/ 	.word	0x00000000


	//----- nvinfo : EIATTR_REGCOUNT
	.align		4
.L_777:
        /*1140*/ 	.byte	0x04, 0x2f
        /*1142*/ 	.short	(.L_779 - .L_778)
	.align		4
.L_778:
        /*1144*/ 	.word	index@(_ZN2at6native29vectorized_elementwise_kernelILi2EZZZNS0_26round_decimals_kernel_cudaERNS_18TensorIteratorBaseElENKUlvE_clEvENKUlvE1_clEvEUlN3c104HalfEE_St5arrayIPcLm2EEEEviT0_T1_)
        /*1148*/ 	.word	0x00000020


	//----- nvinfo : EIATTR_FRAME_SIZE
	.align		4
.L_779:
        /*114c*/ 	.byte	0x04, 0x11
        /*114e*/ 	.short	(.L_781 - .L_780)
	.align		4
.L_780:
        /*1150*/ 	.word	index@(_ZN2at6native29vectorized_elementwise_kernelILi2EZZZNS0_26round_decimals_kernel_cudaERNS_18TensorIteratorBaseElENKUlvE_clEvENKUlvE1_clEvEUlN3c104HalfEE_St5arrayIPcLm2EEEEviT0_T1_)
        /*1154*/ 	.word	0x00000000


	//----- nvinfo : EIATTR_REGCOUNT
	.align		4
.L_781:
        /*1158*/ 	.byte	0x04, 0x2f
        /*115a*/ 	.short	(.L_783 - .L_782)
	.align		4
.L_782:
        /*115c*/ 	.word	index@(_ZN2at6native27unrolled_elementwise_kernelIZZZNS0_26round_decimals_kernel_cudaERNS_18TensorIteratorBaseElENKUlvE_clEvENKUlvE1_clEvEUlN3c104HalfEE_St5arrayIPcLm2EELi4E23TrivialOffsetCalculatorILi1EjESD_NS0_6memory15LoadWithoutCastENSE_16StoreWithoutCastEEEviT_T0_T2_T3_T4_T5_)
        /*1160*/ 	.word	0x00000016


	//----- nvinfo : EIATTR_FRAME_SIZE
	.align		4
.L_783:
        /*1164*/ 	.byte	0x04, 0x11
        /*1166*/ 	.short	(.L_785 - .L_784)
	.align		4
.L_784:
        /*1168*/ 	.word	index@(_ZN2at6native27unrolled_elementwise_kernelIZZZNS0_26round_decimals_kernel_cudaERNS_18TensorIteratorBaseElENKUlvE_clEvENKUlvE1_clEvEUlN3c104HalfEE_St5arrayIPcLm2EELi4E23TrivialOffsetCalculatorILi1EjESD_NS0_6memory15LoadWithoutCastENSE_16StoreWithoutCastEEEviT_T0_T2_T3_T4_T5_)
        /*116c*/ 	.word	0x00000000


	//----- nvinfo : EIATTR_REGCOUNT
	.align		4
.L_785:
        /*1170*/ 	.byte	0x04, 0x2f
        /*1172*/ 	.short	(.L_787 - .L_786)
	.align		4
.L_786:
        /*1174*/ 	.word	index@(_ZN2at6native18elementwise_kernelILi128ELi4EZNS0_22gpu_kernel_impl_nocastIZZZNS0_26round_decimals_kernel_cudaERNS_18TensorIteratorBaseElENKUlvE_clEvENKUlvE1_clEvEUlN3c104HalfEE_EEvS4_RKT_EUliE_EEviT1_)
        /*1178*/ 	.word	0x00000012


	//----- nvinfo : EIATTR_FRAME_SIZE
	.align		4
.L_787:
        /*117c*/ 	.byte	0x04, 0x11
        /*117e*/ 	.short	(.L_789 - .L_788)
	.align		4
.L_788:
        /*1180*/ 	.word	index@(_ZN2at6native18elementwise_kernelILi128ELi4EZNS0_22gpu_kernel_impl_nocastIZZZNS0_26round_decimals_kernel_cudaERNS_18TensorIteratorBaseElENKUlvE_clEvENKUlvE1_clEvEUlN3c104HalfEE_EEvS4_RKT_EUliE_EEviT1_)
        /*1184*/ 	.word	0x00000000


	//----- nvinfo : EIATTR_REGCOUNT
	.align		4
.L_789:
        /*1188*/ 	.byte	0x04, 0x2f
        /*118a*/ 	.short	(.L_791 - .L_790)
	.align		4
.L_790:
        /*118c*/ 	.word	index@(_ZN2at6native27unrolled_elementwise_kernelIZZZNS0_26round_decimals_kernel_cudaERNS_18TensorIteratorBaseElENKUlvE_clEvENKUlvE1_clEvEUlN3c104HalfEE_St5arrayIPcLm2EELi4E23TrivialOffsetCalculatorILi1EjESD_NS0_6memory12LoadWithCastILi1EEENSE_13StoreWithCastILi1EEEEEviT_T0_T2_T3_T4_T5_)
        /*1190*/ 	.word	0x0000001d


	//----- nvinfo : EIATTR_FRAME_SIZE
	.align		4
.L_791:
        /*1194*/ 	.byte	0x04, 0x11
        /*1196*/ 	.short	(.L_793 - .L_792)
	.align		4
.L_792:
        /*1198*/ 	.word	index@(_ZN2at6native27unrolled_elementwise_kernelIZZZNS0_26round_decimals_kernel_cudaERNS_18TensorIteratorBaseElENKUlvE_clEvENKUlvE1_clEvEUlN3c104HalfEE_St5arrayIPcLm2EELi4E23TrivialOffsetCalculatorILi1EjESD_NS0_6memory12LoadWithCastILi1EEENSE_13StoreWithCastILi1EEEEEviT_T0_T2_T3_T4_T5_)
        /*119c*/ 	.word	0x00000000


	//----- nvinfo : EIATTR_REGCOUNT
	.align		4
.L_793:
        /*11a0*/ 	.byte	0x04, 0x2f
        /*11a2*/ 	.short	(.L_795 - .L_794)
	.align		4
.L_794:
        /*11a4*/ 	.word	index@(_ZN2at6native18elementwise_kernelILi128ELi4EZNS0_15gpu_kernel_implIZZZNS0_26round_decimals_kernel_cudaERNS_18TensorIteratorBaseElENKUlvE_clEvENKUlvE1_clEvEUlN3c104HalfEE_EEvS4_RKT_EUliE_EEviT1_)
        /*11a8*/ 	.word	0x0000001a


	//----- nvinfo : EIATTR_FRAME_SIZE
	.align		4
.L_795:
        /*11ac*/ 	.byte	0x04, 0x11
        /*11ae*/ 	.short	(.L_797 - .L_796)
	.align		4
.L_796:
        /*11b0*/ 	.word	index@(_ZN2at6native18elementwise_kernelILi128ELi4EZNS0_15gpu_kernel_implIZZZNS0_26round_decimals_kernel_cudaERNS_18TensorIteratorBaseElENKUlvE_clEvENKUlvE1_clEvEUlN3c104HalfEE_EEvS4_RKT_EUliE_EEviT1_)
        /*11b4*/ 	.word	0x00000000


	//----- nvinfo : EIATTR_REGCOUNT
	.align		4
.L_797:
        /*11b8*/ 	.byte	0x04, 0x2f
        /*11ba*/ 	.short	(.L_799 - .L_798)
	.align		4
.L_798:
        /*11bc*/ 	.word	index@(_ZN2at6native29vectorized_elementwise_kernelILi8EZZZNS0_26round_decimals_kernel_cudaERNS_18TensorIteratorBaseElENKUlvE_clEvENKUlvE2_clEvEUlN3c108BFloat16EE_St5arrayIPcLm2EEEEviT0_T1_)
        /*11c0*/ 	.word	0x00000020


	//----- nvinfo : EIATTR_FRAME_SIZE
	.align		4
.L_799:
        /*11c4*/ 	.byte	0x04, 0x11
        /*11c6*/ 	.short	(.L_801 - .L_800)
	.align		4
.L_800:
        /*11c8*/ 	.word	index@(_ZN2at6native29vectorized_elementwise_kernelILi8EZZZNS0_26round_decimals_kernel_cudaERNS_18TensorIteratorBaseElENKUlvE_clEvENKUlvE2_clEvEUlN3c108BFloat16EE_St5arrayIPcLm2EEEEviT0_T1_)
        /*11cc*/ 	.word	0x00000000


	//----- nvinfo : EIATTR_REGCOUNT
	.align		4
.L_801:
        /*11d0*/ 	.byte	0x04, 0x2f
        /*11d2*/ 	.short	(.L_803 - .L_802)
	.align		4
.L_802:
        /*11d4*/ 	.word	index@(_ZN2at6native29vectorized_elementwise_kernelILi4EZZZNS0_26round_decimals_kernel_cudaERNS_18TensorIteratorBaseElENKUlvE_clEvENKUlvE2_clEvEUlN3c108BFloat16EE_St5arrayIPcLm2EEEEviT0_T1_)
        /*11d8*/ 	.word	0x00000020


	//----- nvinfo : EIATTR_FRAME_SIZE
	.align		4
.L_803:
        /*11dc*/ 	.byte	0x04, 0x11
        /*11de*/ 	.short	(.L_805 - .L_804)
	.align		4
.L_804:
        /*11e0*/ 	.word	index@(_ZN2at6native29vectorized_elementwise_kernelILi4EZZZNS0_26round_decimals_kernel_cudaERNS_18TensorIteratorBaseElENKUlvE_clEvENKUlvE2_clEvEUlN3c108BFloat16EE_St5arrayIPcLm2EEEEviT0_T1_)
        /*11e4*/ 	.word	0x00000000


	//----- nvinfo : EIATTR_REGCOUNT
	.align		4
.L_805:
        /*11e8*/ 	.byte	0x04, 0x2f
        /*11ea*/ 	.short	(.L_807 - .L_806)
	.align		4
.L_806:
        /*11ec*/ 	.word	index@(_ZN2at6native29vectorized_elementwise_kernelILi2EZZZNS0_26round_decimals_kernel_cudaERNS_18TensorIteratorBaseElENKUlvE_clEvENKUlvE2_clEvEUlN3c108BFloat16EE_St5arrayIPcLm2EEEEviT0_T1_)
        /*11f0*/ 	.word	0x00000020


	//----- nvinfo : EIATTR_FRAME_SIZE
	.align		4
.L_807:
        /*11f4*/ 	.byte	0x04, 0x11
        /*11f6*/ 	.short	(.L_809 - .L_808)
	.align		4
.L_808:
        /*11f8*/ 	.word	index@(_ZN2at6native29vectorized_elementwise_kernelILi2EZZZNS0_26round_decimals_kernel_cudaERNS_18TensorIteratorBaseElENKUlvE_clEvENKUlvE2_clEvEUlN3c108BFloat16EE_St5arrayIPcLm2EEEEviT0_T1_)
        /*11fc*/ 	.word	0x00000000


	//----- nvinfo : EIATTR_REGCOUNT
	.align		4
.L_809:
        /*1200*/ 	.byte	0x04, 0x2f
        /*1202*/ 	.short	(.L_811 - .L_810)
	.align		4
.L_810:
        /*1204*/ 	.word	index@(_ZN2at6native27unrolled_elementwise_kernelIZZZNS0_26round_decimals_kernel_cudaERNS_18TensorIteratorBaseElENKUlvE_clEvENKUlvE2_clEvEUlN3c108BFloat16EE_St5arrayIPcLm2EELi4E23TrivialOffsetCalculatorILi1EjESD_NS0_6memory15LoadWithoutCastENSE_16StoreWithoutCastEEEviT_T0_T2_T3_T4_T5_)
        /*1208*/ 	.word	0x00000016


	//----- nvinfo : EIATTR_FRAME_SIZE
	.align		4
.L_811:
        /*120c*/ 	.byte	0x04, 0x11
        /*120e*/ 	.short	(.L_813 - .L_812)
	.align		4
.L_812:
        /*1210*/ 	.word	index@(_ZN2at6native27unrolled_elementwise_kernelIZZZNS0_26round_decimals_kernel_cudaERNS_18TensorIteratorBaseElENKUlvE_clEvENKUlvE2_clEvEUlN3c108BFloat16EE_St5arrayIPcLm2EELi4E23TrivialOffsetCalculatorILi1EjESD_NS0_6memory15LoadWithoutCastENSE_16StoreWithoutCastEEEviT_T0_T2_T3_T4_T5_)
        /*1214*/ 	.word	0x00000000


	//----- nvinfo : EIATTR_REGCOUNT
	.align		4
.L_813:
        /*1218*/ 	.byte	0x04, 0x2f
        /*121a*/ 	.short	(.L_815 - .L_814)
	.align		4
.L_814:
        /*121c*/ 	.word	index@(_ZN2at6native18elementwise_kernelILi128ELi4EZNS0_22gpu_kernel_impl_nocastIZZZNS0_26round_decimals_kernel_cudaERNS_18TensorIteratorBaseElENKUlvE_clEvENKUlvE2_clEvEUlN3c108BFloat16EE_EEvS4_RKT_EUliE_EEviT1_)
        /*1220*/ 	.word	0x00000012


	//----- nvinfo : EIATTR_FRAME_SIZE
	.align		4
.L_815:
        /*1224*/ 	.byte	0x04, 0x11
        /*1226*/ 	.short	(.L_817 - .L_816)
	.align		4
.L_816:
        /*1228*/ 	.word	index@(_ZN2at6native18elementwise_kernelILi128ELi4EZNS0_22gpu_kernel_impl_nocastIZZZNS0_26round_decimals_kernel_cudaERNS_18TensorIteratorBaseElENKUlvE_clEvENKUlvE2_clEvEUlN3c108BFloat16EE_EEvS4_RKT_EUliE_EEviT1_)
        /*122c*/ 	.word	0x00000000


	//----- nvinfo : EIATTR_REGCOUNT
	.align		4
.L_817:
        /*1230*/ 	.byte	0x04, 0x2f
        /*1232*/ 	.short	(.L_819 - .L_818)
	.align		4
.L_818:
        /*1234*/ 	.word	index@(_ZN2at6native27unrolled_elementwise_kernelIZZZNS0_26round_decimals_kernel_cudaERNS_18TensorIteratorBaseElENKUlvE_clEvENKUlvE2_clEvEUlN3c108BFloat16EE_St5arrayIPcLm2EELi4E23TrivialOffsetCalculatorILi1EjESD_NS0_6memory12LoadWithCastILi1EEENSE_13StoreWithCastILi1EEEEEviT_T0_T2_T3_T4_T5_)
        /*1238*/ 	.word	0x0000001c


	//----- nvinfo : EIATTR_FRAME_SIZE
	.align		4
.L_819:
        /*123c*/ 	.byte	0x04, 0x11
        /*123e*/ 	.short	(.L_821 - .L_820)
	.align		4
.L_820:
        /*1240*/ 	.word	index@(_ZN2at6native27unrolled_elementwise_kernelIZZZNS0_26round_decimals_kernel_cudaERNS_18TensorIteratorBaseElENKUlvE_clEvENKUlvE2_clEvEUlN3c108BFloat16EE_St5arrayIPcLm2EELi4E23TrivialOffsetCalculatorILi1EjESD_NS0_6memory12LoadWithCastILi1EEENSE_13StoreWithCastILi1EEEEEviT_T0_T2_T3_T4_T5_)
        /*1244*/ 	.word	0x00000000


	//----- nvinfo : EIATTR_REGCOUNT
	.align		4
.L_821:
        /*1248*/ 	.byte	0x04, 0x2f
        /*124a*/ 	.short	(.L_823 - .L_822)
	.align		4
.L_822:
        /*124c*/ 	.word	index@(_ZN2at6native18elementwise_kernelILi128ELi4EZNS0_15gpu_kernel_implIZZZNS0_26round_decimals_kernel_cudaERNS_18TensorIteratorBaseElENKUlvE_clEvENKUlvE2_clEvEUlN3c108BFloat16EE_EEvS4_RKT_EUliE_EEviT1_)
        /*1250*/ 	.word	0x0000001a


	//----- nvinfo : EIATTR_FRAME_SIZE
	.align		4
.L_823:
        /*1254*/ 	.byte	0x04, 0x11
        /*1256*/ 	.short	(.L_825 - .L_824)
	.align		4
.L_824:
        /*1258*/ 	.word	index@(_ZN2at6native18elementwise_kernelILi128ELi4EZNS0_15gpu_kernel_implIZZZNS0_26round_decimals_kernel_cudaERNS_18TensorIteratorBaseElENKUlvE_clEvENKUlvE2_clEvEUlN3c108BFloat16EE_EEvS4_RKT_EUliE_EEviT1_)
        /*125c*/ 	.word	0x00000000


	//----- nvinfo : EIATTR_REGCOUNT
	.align		4
.L_825:
        /*1260*/ 	.byte	0x04, 0x2f
        /*1262*/ 	.short	(.L_827 - .L_826)
	.align		4
.L_826:
        /*1264*/ 	.word	index@(_ZN2at6native29vectorized_elementwise_kernelILi8EZZZNS0_17trunc_kernel_cudaERNS_18TensorIteratorBaseEENKUlvE_clEvENKUlvE_clEvEUldE_St5arrayIPcLm2EEEEviT0_T1_)
        /*1268*/ 	.word	0x00000028


	//----- nvinfo : EIATTR_FRAME_SIZE
	.align		4
.L_827:
        /*126c*/ 	.byte	0x04, 0x11
        /*126e*/ 	.short	(.L_829 - .L_828)
	.align		4
.L_828:
        /*1270*/ 	.word	index@(_ZN2at6native29vectorized_elementwise_kernelILi8EZZZNS0_17trunc_kernel_cudaERNS_18TensorIteratorBaseEENKUlvE_clEvENKUlvE_clEvEUldE_St5arrayIPcLm2EEEEviT0_T1_)
        /*1274*/ 	.word	0x00000000


	//----- nvinfo : EIATTR_REGCOUNT
	.align		4
.L_829:
        /*1278*/ 	.byte	0x04, 0x2f
        /*127a*/ 	.short	(.L_831 - .L_830)
	.align		4
.L_830:
        /*127c*/ 	.word	index@(_ZN2at6native29vectorized_elementwise_kernelILi4EZZZNS0_17trunc_kernel_cudaERNS_18TensorIteratorBaseEENKUlvE_clEvENKUlvE_clEvEUldE_St5arrayIPcLm2EEEEviT0_T1_)
        /*1280*/ 	.word	0x00000028


	//----- nvinfo : EIATTR_FRAME_SIZE
	.align		4
.L_831:
        /*1284*/ 	.byte	0x04, 0x11
        /*1286*/ 	.short	(.L_833 - .L_832)
	.align		4
.L_832:
        /*1288*/ 	.word	index@(_ZN2at6native29vectorized_elementwise_kernelILi4EZZZNS0_17trunc_kernel_cudaERNS_18TensorIteratorBaseEENKUlvE_clEvENKUlvE_clEvEUldE_St5arrayIPcLm2EEEEviT0_T1_)
        /*128c*/ 	.word	0x00000000


	//----- nvinfo : EIATTR_REGCOUNT
	.align		4
.L_833:
        /*1290*/ 	.byte	0x04, 0x2f
        /*1292*/ 	.short	(.L_835 - .L_834)
	.align		4
.L_834:
        /*1294*/ 	.word	index@(_ZN2at6native29vectorized_elementwise_kernelILi2EZZZNS0_17trunc_kernel_cudaERNS_18TensorIteratorBaseEENKUlvE_clEvENKUlvE_clEvEUldE_St5arrayIPcLm2EEEEviT0_T1_)
        /*1298*/ 	.word	0x00000028


	//----- nvinfo : EIATTR_FRAME_SIZE
	.align		4
.L_835:
        /*129c*/ 	.byte	0x04, 0x11
        /*129e*/ 	.short	(.L_837 - .L_836)
	.align		4
.L_836:
        /*12a0*/ 	.word	index@(_ZN2at6native29vectorized_elementwise_kernelILi2EZZZNS0_17trunc_kernel_cudaERNS_18TensorIteratorBaseEENKUlvE_clEvENKUlvE_clEvEUldE_St5arrayIPcLm2EEEEviT0_T1_)
        /*12a4*/ 	.word	0x00000000


	//----- nvinfo : EIATTR_REGCOUNT
	.align		4
.L_837:
        /*12a8*/ 	.byte	0x04, 0x2f
        /*12aa*/ 	.short	(.L_839 - .L_838)
	.align		4
.L_838:
        /*12ac*/ 	.word	index@(_ZN2at6native27unrolled_elementwise_kernelIZZZNS0_17trunc_kernel_cudaERNS_18TensorIteratorBaseEENKUlvE_clEvENKUlvE_clEvEUldE_St5arrayIPcLm2EELi4E23TrivialOffsetCalculatorILi1EjESB_NS0_6memory15LoadWithoutCastENSC_16StoreWithoutCastEEEviT_T0_T2_T3_T4_T5_)
        /*12b0*/ 	.word	0x00000020


	//----- nvinfo : EIATTR_FRAME_SIZE
	.align		4
.L_839:
        /*12b4*/ 	.byte	0x04, 0x11
        /*12b6*/ 	.short	(.L_841 - .L_840)
	.align		4
.L_840:
        /*12b8*/ 	.word	index@(_ZN2at6native27unrolled_elementwise_kernelIZZZNS0_17trunc_kernel_cudaERNS_18TensorIteratorBaseEENKUlvE_clEvENKUlvE_clEvEUldE_St5arrayIPcLm2EELi4E23TrivialOffsetCalculatorILi1EjESB_NS0_6memory15LoadWithoutCastENSC_16StoreWithoutCastEEEviT_T0_T2_T3_T4_T5_)
        /*12bc*/ 	.word	0x00000000


	//----- nvinfo : EIATTR_REGCOUNT
	.align		4
.L_841:
        /*12c0*/ 	.byte	0x04, 0x2f
        /*12c2*/ 	.short	(.L_843 - .L_842)
	.align		4
.L_842:
        /*12c4*/ 	.word	index@(_ZN2at6native18elementwise_kernelILi128ELi2EZNS0_22gpu_kernel_impl_nocastIZZZNS0_17trunc_kernel_cudaERNS_18TensorIteratorBaseEENKUlvE_clEvENKUlvE_clEvEUldE_EEvS4_RKT_EUliE_EEviT1_)
        /*12c8*/ 	.word	0x00000012


	//----- nvinfo : EIATTR_FRAME_SIZE
	.align		4
.L_843:
        /*12cc*/ 	.byte	0x04, 0x11
        /*12ce*/ 	.short	(.L_845 - .L_844)
	.align		4
.L_844:
        /*12d0*/ 	.word	index@(_ZN2at6native18elementwise_kernelILi128ELi2EZNS0_22gpu_kernel_impl_nocastIZZZNS0_17trunc_kernel_cudaERNS_18TensorIteratorBaseEENKUlvE_clEvENKUlvE_clEvEUldE_EEvS4_RKT_EUliE_EEviT1_)
        /*12d4*/ 	.word	0x00000000


	//----- nvinfo : EIATTR_REGCOUNT
	.align		4
.L_845:
        /*12d8*/ 	.byte	0x04, 0x2f
        /*12da*/ 	.short	(.L_847 - .L_846)
	.align		4
.L_846:
        /*12dc*/ 	.word	index@(_ZN2at6native27unrolled_elementwise_kernelIZZZNS0_17trunc_kernel_cudaERNS_18TensorIteratorBaseEENKUlvE_clEvENKUlvE_clEvEUldE_St5arrayIPcLm2EELi4E23TrivialOffsetCalculatorILi1EjESB_NS0_6memory12LoadWithCastILi1EEENSC_13StoreWithCastILi1EEEEEviT_T0_T2_T3_T4_T5_)
        /*12e0*/ 	.word	0x00000028


	//----- nvinfo : EIATTR_FRAME_SIZE
	.align		4
.L_847:
        /*12e4*/ 	.byte	0x04, 0x11
        /*12e6*/ 	.short	(.L_849 - .L_848)
	.align		4
.L_848:
        /*12e8*/ 	.word	index@(_ZN2at6native27unrolled_elementwise_kernelIZZZNS0_17trunc_kernel_cudaERNS_18TensorIteratorBaseEENKUlvE_clEvENKUlvE_clEvEUldE_St5arrayIPcLm2EELi4E23TrivialOffsetCalculatorILi1EjESB_NS0_6memory12LoadWithCastILi1EEENSC_13StoreWithCastILi1EEEEEviT_T0_T2_T3_T4_T5_)
        /*12ec*/ 	.word	0x00000000


	//----- nvinfo : EIATTR_REGCOUNT
	.align		4
.L_849:
        /*12f0*/ 	.byte	0x04, 0x2f
        /*12f2*/ 	.short	(.L_851 - .L_850)
	.align		4
.L_850:
        /*12f4*/ 	.word	index@(_ZN2at6native18elementwise_kernelILi128ELi4EZNS0_15gpu_kernel_implIZZZNS0_17trunc_kernel_cudaERNS_18TensorIteratorBaseEENKUlvE_clEvENKUlvE_clEvEUldE_EEvS4_RKT_EUliE_EEviT1_)
        /*12f8*/ 	.word	0x0000001a


	//----- nvinfo : EIATTR_FRAME_SIZE
	.align		4
.L_851:
        /*12fc*/ 	.byte	0x04, 0x11
        /*12fe*/ 	.short	(.L_853 - .L_852)
	.align		4
.L_852:
        /*1300*/ 	.word	index@(_ZN2at6native18elementwise_kernelILi128ELi4EZNS0_15gpu_kernel_implIZZZNS0_17trunc_kernel_cudaERNS_18TensorIteratorBaseEENKUlvE_clEvENKUlvE_clEvEUldE_EEvS4_RKT_EUliE_EEviT1_)
        /*1304*/ 	.word	0x00000000


	//----- nvinfo : EIATTR_REGCOUNT
	.align		4
.L_853:
        /*1308*/ 	.byte	0x04, 0x2f
        /*130a*/ 	.short	(.L_855 - .L_854)
	.align		4
.L_854:
        /*130c*/ 	.word	index@(_ZN2at6native29vectorized_elementwise_kernelILi8EZZZNS0_17trunc_kernel_cudaERNS_18TensorIteratorBaseEENKUlvE_clEvENKUlvE0_clEvEUlfE_St5arrayIPcLm2EEEEviT0_T1_)
        /*1310*/ 	.word	0x00000020


	//----- nvinfo : EIATTR_FRAME_SIZE
	.align		4
.L_855:
        /*1314*/ 	.byte	0x04, 0x11
        /*1316*/ 	.short	(.L_857 - .L_856)
	.align		4
.L_856:
        /*1318*/ 	.word	index@(_ZN2at6native29vectorized_elementwise_kernelILi8EZZZNS0_17trunc_kernel_cudaERNS_18TensorIteratorBaseEENKUlvE_clEvENKUlvE0_clEvEUlfE_St5arrayIPcLm2EEEEviT0_T1_)
        /*131c*/ 	.word	0x00000000


	//----- nvinfo : EIATTR_REGCOUNT
	.align		4
.L_857:
        /*1320*/ 	.byte	0x04, 0x2f
        /*1322*/ 	.short	(.L_859 - .L_858)
	.align		4
.L_858:
        /*1324*/ 	.word	index@(_ZN2at6native29vectorized_elementwise_kernelILi4EZZZNS0_17trunc_kernel_cudaERNS_18TensorIteratorBaseEENKUlvE_clEvENKUlvE0_clEvEUlfE_St5arrayIPcLm2EEEEviT0_T1_)
        /*1328*/ 	.word	0x00000020


	//----- nvinfo : EIATTR_FRAME_SIZE
	.align		4
.L_859:
        /*132c*/ 	.byte	0x04, 0x11
        /*132e*/ 	.short	(.L_861 - .L_860)
	.align		4
.L_860:
        /*1330*/ 	.word	index@(_ZN2at6native29vectorized_elementwise_kernelILi4EZZZNS0_17trunc_kernel_cudaERNS_18TensorIteratorBaseEENKUlvE_clEvENKUlvE0_clEvEUlfE_St5arrayIPcLm2EEEEviT0_T1_)
        /*1334*/ 	.word	0x00000000


	//----- nvinfo : EIATTR_REGCOUNT
	.align		4
.L_861:
        /*1338*/ 	.byte	0x04, 0x2f
        /*133a*/ 	.short	(.L_863 - .L_862)
	.align		4
.L_862:
        /*133c*/ 	.word	index@(_ZN2at6native29vectorized_elementwise_kernelILi2EZZZNS0_17trunc_kernel_cudaERNS_18TensorIteratorBaseEENKUlvE_clEvENKUlvE0_clEvEUlfE_St5arrayIPcLm2EEEEviT0_T1_)
        /*1340*/ 	.word	0x00000020


	//----- nvinfo : EIATTR_FRAME_SIZE
	.align		4
.L_863:
        /*1344*/ 	.byte	0x04, 0x11
        /*1346*/ 	.short	(.L_865 - .L_864)
	.align		4
.L_864:
        /*1348*/ 	.word	index@(_ZN2at6native29vectorized_elementwise_kernelILi2EZZZNS0_17trunc_kernel_cudaERNS_18TensorIteratorBaseEENKUlvE_clEvENKUlvE0_clEvEUlfE_St5arrayIPcLm2EEEEviT0_T1_)
        /*134c*/ 	.word	0x00000000


	//----- nvinfo : EIATTR_REGCOUNT
	.align		4
.L_865:
        /*1350*/ 	.byte	0x04, 0x2f
        /*1352*/ 	.short	(.L_867 - .L_866)
	.align		4
.L_866:
        /*1354*/ 	.word	index@(_ZN2at6native27unrolled_elementwise_kernelIZZZNS0_17trunc_kernel_cudaERNS_18TensorIteratorBaseEENKUlvE_clEvENKUlvE0_clEvEUlfE_St5arrayIPcLm2EELi4E23TrivialOffsetCalculatorILi1EjESB_NS0_6memory15LoadWithoutCastENSC_16StoreWithoutCastEEEviT_T0_T2_T3_T4_T5_)
        /*1358*/ 	.word	0x00000018


	//----- nvinfo : EIATTR_FRAME_SIZE
	.align		4
.L_867:
        /*135c*/ 	.byte	0x04, 0x11
        /*135e*/ 	.short	(.L_869 - .L_868)
	.align		4
.L_868:
        /*1360*/ 	.word	index@(_ZN2at6native27unrolled_elementwise_kernelIZZZNS0_17trunc_kernel_cudaERNS_18TensorIteratorBaseEENKUlvE_clEvENKUlvE0_clEvEUlfE_St5arrayIPcLm2EELi4E23TrivialOffsetCalculatorILi1EjESB_NS0_6memory15LoadWithoutCastENSC_16StoreWithoutCastEEEviT_T0_T2_T3_T4_T5_)
        /*1364*/ 	.word	0x00000000


	//----- nvinfo : EIATTR_REGCOUNT
	.align		4
.L_869:
        /*1368*/ 	.byte	0x04, 0x2f
        /*136a*/ 	.short	(.L_871 - .L_870)
	.align		4
.L_870:
        /*136c*/ 	.word	index@(_ZN2at6native18elementwise_kernelILi128ELi2EZNS0_22gpu_kernel_impl_nocastIZZZNS0_17trunc_kernel_cudaERNS_18TensorIteratorBaseEENKUlvE_clEvENKUlvE0_clEvEUlfE_EEvS4_RKT_EUliE_EEviT1_)
        /*1370*/ 	.word	0x00000012


	//----- nvinfo : EIATTR_FRAME_SIZE
	.align		4
.L_871:
        /*1374*/ 	.byte	0x04, 0x11
        /*1376*/ 	.short	(.L_873 - .L_872)
	.align		4
.L_872:
        /*1378*/ 	.word	index@(_ZN2at6native18elementwise_kernelILi128ELi2EZNS0_22gpu_kernel_impl_nocastIZZZNS0_17trunc_kernel_cudaERNS_18TensorIteratorBaseEENKUlvE_clEvENKUlvE0_clEvEUlfE_EEvS4_RKT_EUliE_EEviT1_)
        /*137c*/ 	.word	0x00000000


	//----- nvinfo : EIATTR_REGCOUNT
	.align		4
.L_873:
        /*1380*/ 	.byte	0x04, 0x2f
        /*1382*/ 	.short	(.L_875 - .L_874)
	.align		4
.L_874:
        /*1384*/ 	.word	index@(_ZN2at6native27unrolled_elementwise_kernelIZZZNS0_17trunc_kernel_cudaERNS_18TensorIteratorBaseEENKUlvE_clEvENKUlvE0_clEvEUlfE_St5arrayIPcLm2EELi4E23TrivialOffsetCalculatorILi1EjESB_NS0_6memory12LoadWithCastILi1EEENSC_13StoreWithCastILi1EEEEEviT_T0_T2_T3_T4_T5_)
        /*1388*/ 	.word	0x0000001f


	//----- nvinfo : EIATTR_FRAME_SIZE
	.align		4
.L_875:
        /*138c*/ 	.byte	0x04, 0x11
        /*138e*/ 	.short	(.L_877 - .L_876)
	.align		4
.L_876:
        /*1390*/ 	.word	index@(_ZN2at6native27unrolled_elementwise_kernelIZZZNS0_17trunc_kernel_cudaERNS_18TensorIteratorBaseEENKUlvE_clEvENKUlvE0_clEvEUlfE_St5arrayIPcLm2EELi4E23TrivialOffsetCalculatorILi1EjESB_NS0_6memory12LoadWithCastILi1EEENSC_13StoreWithCastILi1EEEEEviT_T0_T2_T3_T4_T5_)
        /*1394*/ 	.word	0x00000000


	//----- nvinfo : EIATTR_REGCOUNT
	.align		4
.L_877:
        /*1398*/ 	.byte	0x04, 0x2f
        /*139a*/ 	.short	(.L_879 - .L_878)
	.align		4
.L_878:
        /*139c*/ 	.word	index@(_ZN2at6native18elementwise_kernelILi128ELi4EZNS0_15gpu_kernel_implIZZZNS0_17trunc_kernel_cudaERNS_18TensorIteratorBaseEENKUlvE_clEvENKUlvE0_clEvEUlfE_EEvS4_RKT_EUliE_EEviT1_)
        /*13a0*/ 	.word	0x0000001a


	//----- nvinfo : EIATTR_FRAME_SIZE
	.align		4
.L_879:
        /*13a4*/ 	.byte	0x04, 0x11
        /*13a6*/ 	.short	(.L_881 - .L_880)
	.align		4
.L_880:
        /*13a8*/ 	.word	index@(_ZN2at6native18elementwise_kernelILi128ELi4EZNS0_15gpu_kernel_implIZZZNS0_17trunc_kernel_cudaERNS_18TensorIteratorBaseEENKUlvE_clEvENKUlvE0_clEvEUlfE_EEvS4_RKT_EUliE_EEviT1_)
        /*13ac*/ 	.word	0x00000000


	//----- nvinfo : EIATTR_REGCOUNT
	.align		4
.L_881:
        /*13b0*/ 	.byte	0x04, 0x2f
        /*13b2*/ 	.short	(.L_883 - .L_882)
	.align		4
.L_882:
        /*13b4*/ 	.word	index@(_ZN2at6native29vectorized_elementwise_kernelILi8EZZZNS0_17trunc_kernel_cudaERNS_18TensorIteratorBaseEENKUlvE_clEvENKUlvE1_clEvEUlN3c104HalfEE_St5arrayIPcLm2EEEEviT0_T1_)
        /*13b8*/ 	.word	0x00000020


	//----- nvinfo : EIATTR_FRAME_SIZE
	.align		4
.L_883:
        /*13bc*/ 	.byte	0x04, 0x11
        /*13be*/ 	.short	(.L_885 - .L_884)
	.align		4
.L_884:
        /*13c0*/ 	.word	index@(_ZN2at6native29vectorized_elementwise_kernelILi8EZZZNS0_17trunc_kernel_cudaERNS_18TensorIteratorBaseEENKUlvE_clEvENKUlvE1_clEvEUlN3c104HalfEE_St5arrayIPcLm2EEEEviT0_T1_)
        /*13c4*/ 	.word	0x00000000


	//----- nvinfo : EIATTR_REGCOUNT
	.align		4
.L_885:
        /*13c8*/ 	.byte	0x04, 0x2f
        /*13ca*/ 	.short	(.L_887 - .L_886)
	.align		4
.L_886:
        /*13cc*/ 	.word	index@(_ZN2at6native29vectorized_elementwise_kernelILi4EZZZNS0_17trunc_kernel_cudaERNS_18TensorIteratorBaseEENKUlvE_clEvENKUlvE1_clEvEUlN3c104HalfEE_St5arrayIPcLm2EEEEviT0_T1_)
        /*13d0*/ 	.word	0x00000020


	//----- nvinfo : EIATTR_FRAME_SIZE
	.align		4
.L_887:
        /*13d4*/ 	.byte	0x04, 0x11
        /*13d6*/ 	.short	(.L_889 - .L_888)
	.align		4
.L_888:
        /*13d8*/ 	.word	index@(_ZN2at6native29vectorized_elementwise_kernelILi4EZZZNS0_17trunc_kernel_cudaERNS_18TensorIteratorBaseEENKUlvE_clEvENKUlvE1_clEvEUlN3c104HalfEE_St5arrayIPcLm2EEEEviT0_T1_)
        /*13dc*/ 	.word	0x00000000


	//----- nvinfo : EIATTR_REGCOUNT
	.align		4
.L_889:
        /*13e0*/ 	.byte	0x04, 0x2f
        /*13e2*/ 	.short	(.L_891 - .L_890)
	.align		4
.L_890:
        /*13e4*/ 	.word	index@(_ZN2at6native29vectorized_elementwise_kernelILi2EZZZNS0_17trunc_kernel_cudaERNS_18TensorIteratorBaseEENKUlvE_clEvENKUlvE1_clEvEUlN3c104HalfEE_St5arrayIPcLm2EEEEviT0_T1_)
        /*13e8*/ 	.word	0x00000020


	//----- nvinfo : EIATTR_FRAME_SIZE
	.align		4
.L_891:
        /*13ec*/ 	.byte	0x04, 0x11
        /*13ee*/ 	.short	(.L_893 - .L_892)
	.align		4
.L_892:
        /*13f0*/ 	.word	index@(_ZN2at6native29vectorized_elementwise_kernelILi2EZZZNS0_17trunc_kernel_cudaERNS_18TensorIteratorBaseEENKUlvE_clEvENKUlvE1_clEvEUlN3c104HalfEE_St5arrayIPcLm2EEEEviT0_T1_)
        /*13f4*/ 	.word	0x00000000


	//----- nvinfo : EIATTR_REGCOUNT
	.align		4
.L_893:
        /*13f8*/ 	.byte	0x04, 0x2f
        /*13fa*/ 	.short	(.L_895 - .L_894)
	.align		4
.L_894:
        /*13fc*/ 	.word	index@(_ZN2at6native27unrolled_elementwise_kernelIZZZNS0_17trunc_kernel_cudaERNS_18TensorIteratorBaseEENKUlvE_clEvENKUlvE1_clEvEUlN3c104HalfEE_St5arrayIPcLm2EELi4E23TrivialOffsetCalculatorILi1EjESD_NS0_6memory15LoadWithoutCastENSE_16StoreWithoutCastEEEviT_T0_T2_T3_T4_T5_)
        /*1400*/ 	.word	0x00000018


	//----- nvinfo : EIATTR_FRAME_SIZE
	.align		4
.L_895:
        /*1404*/ 	.byte	0x04, 0x11
        /*1406*/ 	.short	(.L_897 - .L_896)
	.align		4
.L_896:
        /*1408*/ 	.word	index@(_ZN2at6native27unrolled_elementwise_kernelIZZZNS0_17trunc_kernel_cudaERNS_18TensorIteratorBaseEENKUlvE_clEvENKUlvE1_clEvEUlN3c104HalfEE_St5arrayIPcLm2EELi4E23TrivialOffsetCalculatorILi1EjESD_NS0_6memory15LoadWithoutCastENSE_16StoreWithoutCastEEEviT_T0_T2_T3_T4_T5_)
        /*140c*/ 	.word	0x00000000


	//----- nvinfo : EIATTR_REGCOUNT
	.align		4
.L_897:
        /*1410*/ 	.byte	0x04, 0x2f
        /*1412*/ 	.short	(.L_899 - .L_898)
	.align		4
.L_898:
        /*1414*/ 	.word	index@(_ZN2at6native18elementwise_kernelILi128ELi4EZNS0_22gpu_kernel_impl_nocastIZZZNS0_17trunc_kernel_cudaERNS_18TensorIteratorBaseEENKUlvE_clEvENKUlvE1_clEvEUlN3c104HalfEE_EEvS4_RKT_EUliE_EEviT1_)
        /*1418*/ 	.word	0x00000012


	//----- nvinfo : EIATTR_FRAME_SIZE
	.align		4
.L_899:
        /*141c*/ 	.byte	0x04, 0x11
        /*141e*/ 	.short	(.L_901 - .L_900)
	.align		4
.L_900:
        /*1420*/ 	.word	index@(_ZN2at6native18elementwise_kernelILi128ELi4EZNS0_22gpu_kernel_impl_nocastIZZZNS0_17trunc_kernel_cudaERNS_18TensorIteratorBaseEENKUlvE_clEvENKUlvE1_clEvEUlN3c104HalfEE_EEvS4_RKT_EUliE_EEviT1_)
        /*1424*/ 	.word	0x00000000


	//----- nvinfo : EIATTR_REGCOUNT
	.align		4
.L_901:
        /*1428*/ 	.byte	0x04, 0x2f
        /*142a*/ 	.short	(.L_903 - .L_902)
	.align		4
.L_902:
        /*142c*/ 	.word	index@(_ZN2at6native27unrolled_elementwise_kernelIZZZNS0_17trunc_kernel_cudaERNS_18TensorIteratorBaseEENKUlvE_clEvENKUlvE1_clEvEUlN3c104HalfEE_St5arrayIPcLm2EELi4E23TrivialOffsetCalculatorILi1EjESD_NS0_6memory12LoadWithCastILi1EEENSE_13StoreWithCastILi1EEEEEviT_T0_T2_T3_T4_T5_)
        /*1430*/ 	.word	0x0000001e


	//----- nvinfo : EIATTR_FRAME_SIZE
	.align		4
.L_903:
        /*1434*/ 	.byte	0x04, 0x11
        /*1436*/ 	.short	(.L_905 - .L_904)
	.align		4
.L_904:
        /*1438*/ 	.word	index@(_ZN2at6native27unrolled_elementwise_kernelIZZZNS0_17trunc_kernel_cudaERNS_18TensorIteratorBaseEENKUlvE_clEvENKUlvE1_clEvEUlN3c104HalfEE_St5arrayIPcLm2EELi4E23TrivialOffsetCalculatorILi1EjESD_NS0_6memory12LoadWithCastILi1EEENSE_13StoreWithCastILi1EEEEEviT_T0_T2_T3_T4_T5_)
        /*143c*/ 	.word	0x00000000


	//----- nvinfo : EIATTR_REGCOUNT
	.align		4
.L_905:
        /*1440*/ 	.byte	0x04, 0x2f
        /*1442*/ 	.short	(.L_907 - .L_906)
	.align		4
.L_906:
        /*1444*/ 	.word	index@(_ZN2at6native18elementwise_kernelILi128ELi4EZNS0_15gpu_kernel_implIZZZNS0_17trunc_kernel_cudaERNS_18TensorIteratorBaseEENKUlvE_clEvENKUlvE1_clEvEUlN3c104HalfEE_EEvS4_RKT_EUliE_EEviT1_)
        /*1448*/ 	.word	0x0000001a


	//----- nvinfo : EIATTR_FRAME_SIZE
	.align		4
.L_907:
        /*144c*/ 	.byte	0x04, 0x11
        /*144e*/ 	.short	(.L_909 - .L_908)
	.align		4
.L_908:
        /*1450*/ 	.word	index@(_ZN2at6native18elementwise_kernelILi128ELi4EZNS0_15gpu_kernel_implIZZZNS0_17trunc_kernel_cudaERNS_18TensorIteratorBaseEENKUlvE_clEvENKUlvE1_clEvEUlN3c104HalfEE_EEvS4_RKT_EUliE_EEviT1_)
        /*1454*/ 	.word	0x00000000


	//----- nvinfo : EIATTR_REGCOUNT
	.align		4
.L_909:
        /*1458*/ 	.byte	0x04, 0x2f
        /*145a*/ 	.short	(.L_911 - .L_910)
	.align		4
.L_910:
        /*145c*/ 	.word	index@(_ZN2at6native29vectorized_elementwise_kernelILi8EZZZNS0_17trunc_kernel_cudaERNS_18TensorIteratorBaseEENKUlvE_clEvENKUlvE2_clEvEUlN3c108BFloat16EE_St5arrayIPcLm2EEEEviT0_T1_)
        /*1460*/ 	.word	0x00000020


	//----- nvinfo : EIATTR_FRAME_SIZE
	.align		4
.L_911:
        /*1464*/ 	.byte	0x04, 0x11
        /*1466*/ 	.short	(.L_913 - .L_912)
	.align		4
.L_912:
        /*1468*/ 	.word	index@(_ZN2at6native29vectorized_elementwise_kernelILi8EZZZNS0_17trunc_kernel_cudaERNS_18TensorIteratorBaseEENKUlvE_clEvENKUlvE2_clEvEUlN3c108BFloat16EE_St5arrayIPcLm2EEEEviT0_T1_)
        /*146c*/ 	.word	0x00000000


	//----- nvinfo : EIATTR_REGCOUNT
	.align		4
.L_913:
        /*1470*/ 	.byte	0x04, 0x2f
        /*1472*/ 	.short	(.L_915 - .L_914)
	.align		4
.L_914:
        /*1474*/ 	.word	index@(_ZN2at6native29vectorized_elementwise_kernelILi4EZZZNS0_17trunc_kernel_cudaERNS_18TensorIteratorBaseEENKUlvE_clEvENKUlvE2_clEvEUlN3c108BFloat16EE_St5arrayIPcLm2EEEEviT0_T1_)
        /*1478*/ 	.word	0x00000020


	//----- nvinfo : EIATTR_FRAME_SIZE
	.align		4
.L_915:
        /*147c*/ 	.byte	0x04, 0x11
        /*147e*/ 	.short	(.L_917 - .L_916)
	.align		4
.L_916:
        /*1480*/ 	.word	index@(_ZN2at6native29vectorized_elementwise_kernelILi4EZZZNS0_17trunc_kernel_cudaERNS_18TensorIteratorBaseEENKUlvE_clEvENKUlvE2_clEvEUlN3c108BFloat16EE_St5arrayIPcLm2EEEEviT0_T1_)
        /*1484*/ 	.word	0x00000000


	//----- nvinfo : EIATTR_REGCOUNT
	.align		4
.L_917:
        /*1488*/ 	.byte	0x04, 0x2f
        /*148a*/ 	.short	(.L_919 - .L_918)
	.align		4
.L_918:
        /*148c*/ 	.word	index@(_ZN2at6native29vectorized_elementwise_kernelILi2EZZZNS0_17trunc_kernel_cudaERNS_18TensorIteratorBaseEENKUlvE_clEvENKUlvE2_clEvEUlN3c108BFloat16EE_St5arrayIPcLm2EEEEviT0_T1_)
        /*1490*/ 	.word	0x00000020


	//----- nvinfo : EIATTR_FRAME_SIZE
	.align		4
.L_919:
        /*1494*/ 	.byte	0x04, 0x11
        /*1496*/ 	.short	(.L_921 - .L_920)
	.align		4
.L_920:
        /*1498*/ 	.word	index@(_ZN2at6native29vectorized_elementwise_kernelILi2EZZZNS0_17trunc_kernel_cudaERNS_18TensorIteratorBaseEENKUlvE_clEvENKUlvE2_clEvEUlN3c108BFloat16EE_St5arrayIPcLm2EEEEviT0_T1_)
        /*149c*/ 	.word	0x00000000


	//----- nvinfo : EIATTR_REGCOUNT
	.align		4
.L_921:
        /*14a0*/ 	.byte	0x04, 0x2f
        /*14a2*/ 	.short	(.L_923 - .L_922)
	.align		4
.L_922:
        /*14a4*/ 	.word	index@(_ZN2at6native27unrolled_elementwise_kernelIZZZNS0_17trunc_kernel_cudaERNS_18TensorIteratorBaseEENKUlvE_clEvENKUlvE2_clEvEUlN3c108BFloat16EE_St5arrayIPcLm2EELi4E23TrivialOffsetCalculatorILi1EjESD_NS0_6memory15LoadWithoutCastENSE_16StoreWithoutCastEEEviT_T0_T2_T3_T4_T5_)
        /*14a8*/ 	.word	0x00000018


	//----- nvinfo : EIATTR_FRAME_SIZE
	.align		4
.L_923:
        /*14ac*/ 	.byte	0x04, 0x11
        /*14ae*/ 	.short	(.L_925 - .L_924)
	.align		4
.L_924:
        /*14b0*/ 	.word	index@(_ZN2at6native27unrolled_elementwise_kernelIZZZNS0_17trunc_kernel_cudaERNS_18TensorIteratorBaseEENKUlvE_clEvENKUlvE2_clEvEUlN3c108BFloat16EE_St5arrayIPcLm2EELi4E23TrivialOffsetCalculatorILi1EjESD_NS0_6memory15LoadWithoutCastENSE_16StoreWithoutCastEEEviT_T0_T2_T3_T4_T5_)
        /*14b4*/ 	.word	0x00000000


	//----- nvinfo : EIATTR_REGCOUNT
	.align		4
.L_925:
        /*14b8*/ 	.byte	0x04, 0x2f
        /*14ba*/ 	.short	(.L_927 - .L_926)
	.align		4
.L_926:
        /*14bc*/ 	.word	index@(_ZN2at6native18elementwise_kernelILi128ELi4EZNS0_22gpu_kernel_impl_nocastIZZZNS0_17trunc_kernel_cudaERNS_18TensorIteratorBaseEENKUlvE_clEvENKUlvE2_clEvEUlN3c108BFloat16EE_EEvS4_RKT_EUliE_EEviT1_)
        /*14c0*/ 	.word	0x00000012


	//----- nvinfo : EIATTR_FRAME_SIZE
	.align		4
.L_927:
        /*14c4*/ 	.byte	0x04, 0x11
        /*14c6*/ 	.short	(.L_929 - .L_928)
	.align		4
.L_928:
        /*14c8*/ 	.word	index@(_ZN2at6native18elementwise_kernelILi128ELi4EZNS0_22gpu_kernel_impl_nocastIZZZNS0_17trunc_kernel_cudaERNS_18TensorIteratorBaseEENKUlvE_clEvENKUlvE2_clEvEUlN3c108BFloat16EE_EEvS4_RKT_EUliE_EEviT1_)
        /*14cc*/ 	.word	0x00000000


	//----- nvinfo : EIATTR_REGCOUNT
	.align		4
.L_929:
        /*14d0*/ 	.byte	0x04, 0x2f
        /*14d2*/ 	.short	(.L_931 - .L_930)
	.align		4
.L_930:
        /*14d4*/ 	.word	index@(_ZN2at6native27unrolled_elementwise_kernelIZZZNS0_17trunc_kernel_cudaERNS_18TensorIteratorBaseEENKUlvE_clEvENKUlvE2_clEvEUlN3c108BFloat16EE_St5arrayIPcLm2EELi4E23TrivialOffsetCalculatorILi1EjESD_NS0_6memory12LoadWithCastILi1EEENSE_13StoreWithCastILi1EEEEEviT_T0_T2_T3_T4_T5_)
        /*14d8*/ 	.word	0x0000001c


	//----- nvinfo : EIATTR_FRAME_SIZE
	.align		4
.L_931:
        /*14dc*/ 	.byte	0x04, 0x11
        /*14de*/ 	.short	(.L_933 - .L_932)
	.align		4
.L_932:
        /*14e0*/ 	.word	index@(_ZN2at6native27unrolled_elementwise_kernelIZZZNS0_17trunc_kernel_cudaERNS_18TensorIteratorBaseEENKUlvE_clEvENKUlvE2_clEvEUlN3c108BFloat16EE_St5arrayIPcLm2EELi4E23TrivialOffsetCalculatorILi1EjESD_NS0_6memory12LoadWithCastILi1EEENSE_13StoreWithCastILi1EEEEEviT_T0_T2_T3_T4_T5_)
        /*14e4*/ 	.word	0x00000000


	//----- nvinfo : EIATTR_REGCOUNT
	.align		4
.L_933:
        /*14e8*/ 	.byte	0x04, 0x2f
        /*14ea*/ 	.short	(.L_935 - .L_934)
	.align		4
.L_934:
        /*14ec*/ 	.word	index@(_ZN2at6native18elementwise_kernelILi128ELi4EZNS0_15gpu_kernel_implIZZZNS0_17trunc_kernel_cudaERNS_18TensorIteratorBaseEENKUlvE_clEvENKUlvE2_clEvEUlN3c108BFloat16EE_EEvS4_RKT_EUliE_EEviT1_)
        /*14f0*/ 	.word	0x0000001a


	//----- nvinfo : EIATTR_FRAME_SIZE
	.align		4
.L_935:
        /*14f4*/ 	.byte	0x04, 0x11
        /*14f6*/ 	.short	(.L_937 - .L_936)
	.align		4
.L_936:
        /*14f8*/ 	.word	index@(_ZN2at6native18elementwise_kernelILi128ELi4EZNS0_15gpu_kernel_implIZZZNS0_17trunc_kernel_cudaERNS_18TensorIteratorBaseEENKUlvE_clEvENKUlvE2_clEvEUlN3c108BFloat16EE_EEvS4_RKT_EUliE_EEviT1_)
        /*14fc*/ 	.word	0x00000000


	//----- nvinfo : EIATTR_MIN_STACK_SIZE
	.align		4
.L_937:
        /*1500*/ 	.byte	0x04, 0x12
        /*1502*/ 	.short	(.L_939 - .L_938)
	.align		4
.L_938:
        /*1504*/ 	.word	index@(_ZN2at6native18elementwise_kernelILi128ELi4EZNS0_15gpu_kernel_implIZZZNS0_17trunc_kernel_cudaERNS_18TensorIteratorBaseEENKUlvE_clEvENKUlvE2_clEvEUlN3c108BFloat16EE_EEvS4_RKT_EUliE_EEviT1_)
        /*1508*/ 	.word	0x00000000


	//----- nvinfo : EIATTR_MIN_STACK_SIZE
	.align		4
.L_939:
        /*150c*/ 	.byte	0x04, 0x12
        /*150e*/ 	.short	(.L_941 - .L_940)
	.align		4
.L_940:
        /*1510*/ 	.word	index@(_ZN2at6native27unrolled_elementwise_kernelIZZZNS0_17trunc_kernel_cudaERNS_18TensorIteratorBaseEENKUlvE_clEvENKUlvE2_clEvEUlN3c108BFloat16EE_St5arrayIPcLm2EELi4E23TrivialOffsetCalculatorILi1EjESD_NS0_6memory12LoadWithCastILi1EEENSE_13StoreWithCastILi1EEEEEviT_T0_T2_T3_T4_T5_)
        /*1514*/ 	.word	0x00000000


	//----- nvinfo : EIATTR_MIN_STACK_SIZE
	.align		4
.L_941:
        /*1518*/ 	.byte	0x04, 0x12
        /*151a*/ 	.short	(.L_943 - .L_942)
	.align		4
.L_942:
        /*151c*/ 	.word	index@(_ZN2at6native18elementwise_kernelILi128ELi4EZNS0_22gpu_kernel_impl_nocastIZZZNS0_17trunc_kernel_cudaERNS_18TensorIteratorBaseEENKUlvE_clEvENKUlvE2_clEvEUlN3c108BFloat16EE_EEvS4_RKT_EUliE_EEviT1_)
        /*1520*/ 	.word	0x00000000


	//----- nvinfo : EIATTR_MIN_STACK_SIZE
	.align		4
.L_943:
        /*1524*/ 	.byte	0x04, 0x12
        /*1526*/ 	.short	(.L_945 - .L_944)
	.align		4
.L_944:
        /*1528*/ 	.word	index@(_ZN2at6native27unrolled_elementwise_kernelIZZZNS0_17trunc_kernel_cudaERNS_18TensorIteratorBaseEENKUlvE_clEvENKUlvE2_clEvEUlN3c108BFloat16EE_St5arrayIPcLm2EELi4E23TrivialOffsetCalculatorILi1EjESD_NS0_6memory15LoadWithoutCastENSE_16StoreWithoutCastEEEviT_T0_T2_T3_T4_T5_)
        /*152c*/ 	.word	0x00000000


	//----- nvinfo : EIATTR_MIN_STACK_SIZE
	.align		4
.L_945:
        /*1530*/ 	.byte	0x04, 0x12
        /*1532*/ 	.short	(.L_947 - .L_946)
	.align		4
.L_946:
        /*1534*/ 	.word	index@(_ZN2at6native29vectorized_elementwise_kernelILi2EZZZNS0_17trunc_kernel_cudaERNS_18TensorIteratorBaseEENKUlvE_clEvENKUlvE2_clEvEUlN3c108BFloat16EE_St5arrayIPcLm2EEEEviT0_T1_)
        /*1538*/ 	.word	0x00000000


	//----- nvinfo : EIATTR_MIN_STACK_SIZE
	.align		4
.L_947:
        /*153c*/ 	.byte	0x04, 0x12
        /*153e*/ 	.short	(.L_949 - .L_948)
	.align		4
.L_948:
        /*1540*/ 	.word	index@(_ZN2at6native29vectorized_elementwise_kernelILi4EZZZNS0_17trunc_kernel_cudaERNS_18TensorIteratorBaseEENKUlvE_clEvENKUlvE2_clEvEUlN3c108BFloat16EE_St5arrayIPcLm2EEEEviT0_T1_)
        /*1544*/ 	.word	0x00000000


	//----- nvinfo : EIATTR_MIN_STACK_SIZE
	.align		4
.L_949:
        /*1548*/ 	.byte	0x04, 0x12
        /*154a*/ 	.short	(.L_951 - .L_950)
	.align		4
.L_950:
        /*154c*/ 	.word	index@(_ZN2at6native29vectorized_elementwise_kernelILi8EZZZNS0_17trunc_kernel_cudaERNS_18TensorIteratorBaseEENKUlvE_clEvENKUlvE2_clEvEUlN3c108BFloat16EE_St5arrayIPcLm2EEEEviT0_T1_)
        /*1550*/ 	.word	0x00000000


	//----- nvinfo : EIATTR_MIN_STACK_SIZE
	.align		4
.L_951:
        /*1554*/ 	.byte	0x04, 0x12
        /*1556*/ 	.short	(.L_953 - .L_952)
	.align		4
.L_952:
        /*1558*/ 	.word	index@(_ZN2at6native18elementwise_kernelILi128ELi4EZNS0_15gpu_kernel_implIZZZNS0_17trunc_kernel_cudaERNS_18TensorIteratorBaseEENKUlvE_clEvENKUlvE1_clEvEUlN3c104HalfEE_EEvS4_RKT_EUliE_EEviT1_)
        /*155c*/ 	.word	0x00000000


	//----- nvinfo : EIATTR_MIN_STACK_SIZE
	.align		4
.L_953:
        /*1560*/ 	.byte	0x04, 0x12
        /*1562*/ 	.short	(.L_955 - .L_954)
	.align		4
.L_954:
        /*1564*/ 	.word	index@(_ZN2at6native27unrolled_elementwise_kernelIZZZNS0_17trunc_kernel_cudaERNS_18TensorIteratorBaseEENKUlvE_clEvENKUlvE1_clEvEUlN3c104HalfEE_St5arrayIPcLm2EELi4E23TrivialOffsetCalculatorILi1EjESD_NS0_6memory12LoadWithCastILi1EEENSE_13StoreWithCastILi1EEEEEviT_T0_T2_T3_T4_T5_)
        /*1568*/ 	.word	0x00000000


	//----- nvinfo : EIATTR_MIN_STACK_SIZE
	.align		4
.L_955:
        /*156c*/ 	.byte	0x04, 0x12
        /*156e*/ 	.short	(.L_957 - .L_956)
	.align		4
.L_956:
        /*1570*/ 	.word	index@(_ZN2at6native18elementwise_kernelILi128ELi4EZNS0_22gpu_kernel_impl_nocastIZZZNS0_17trunc_kernel_cudaERNS_18TensorIteratorBaseEENKUlvE_clEvENKUlvE1_clEvEUlN3c104HalfEE_EEvS4_RKT_EUliE_EEviT1_)
        /*1574*/ 	.word	0x00000000


	//----- nvinfo : EIATTR_MIN_STACK_SIZE
	.align		4
.L_957:
        /*1578*/ 	.byte	0x04, 0x12
        /*157a*/ 	.short	(.L_959 - .L_958)
	.align		4
.L_958:
        /*157c*/ 	.word	index@(_ZN2at6native27unrolled_elementwise_kernelIZZZNS0_17trunc_kernel_cudaERNS_18TensorIteratorBaseEENKUlvE_clEvENKUlvE1_clEvEUlN3c104HalfEE_St5arrayIPcLm2EELi4E23TrivialOffsetCalculatorILi1EjESD_NS0_6memory15LoadWithoutCastENSE_16StoreWithoutCastEEEviT_T0_T2_T3_T4_T5_)
        /*1580*/ 	.word	0x00000000


	//----- nvinfo : EIATTR_MIN_STACK_SIZE
	.align		4
.L_959:
        /*1584*/ 	.byte	0x04, 0x12
        /*1586*/ 	.short	(.L_961 - .L_960)
	.align		4
.L_960:
        /*1588*/ 	.word	index@(_ZN2at6native29vectorized_elementwise_kernelILi2EZZZNS0_17trunc_kernel_cudaERNS_18TensorIteratorBaseEENKUlvE_clEvENKUlvE1_clEvEUlN3c104HalfEE_St5arrayIPcLm2EEEEviT0_T1_)
        /*158c*/ 	.word	0x00000000


	//----- nvinfo : EIATTR_MIN_STACK_SIZE
	.align		4
.L_961:
        /*1590*/ 	.byte	0x04, 0x12
        /*1592*/ 	.short	(.L_963 - .L_962)
	.align		4
.L_962:
        /*1594*/ 	.word	index@(_ZN2at6native29vectorized_elementwise_kernelILi4EZZZNS0_17trunc_kernel_cudaERNS_18TensorIteratorBaseEENKUlvE_clEvENKUlvE1_clEvEUlN3c104HalfEE_St5arrayIPcLm2EEEEviT0_T1_)
        /*1598*/ 	.word	0x00000000


	//----- nvinfo : EIATTR_MIN_STACK_SIZE
	.align		4
.L_963:
        /*159c*/ 	.byte	0x04, 0x12
        /*159e*/ 	.short	(.L_965 - .L_964)
	.align		4
.L_964:
        /*15a0*/ 	.word	index@(_ZN2at6native29vectorized_elementwise_kernelILi8EZZZNS0_17trunc_kernel_cudaERNS_18TensorIteratorBaseEENKUlvE_clEvENKUlvE1_clEvEUlN3c104HalfEE_St5arrayIPcLm2EEEEviT0_T1_)
        /*15a4*/ 	.word	0x00000000


	//----- nvinfo : EIATTR_MIN_STACK_SIZE
	.align		4
.L_965:
        /*15a8*/ 	.byte	0x04, 0x12
        /*15aa*/ 	.short	(.L_967 - .L_966)
	.align		4
.L_966:
        /*15ac*/ 	.word	index@(_ZN2at6native18elementwise_kernelILi128ELi4EZNS0_15gpu_kernel_implIZZZNS0_17trunc_kernel_cudaERNS_18TensorIteratorBaseEENKUlvE_clEvENKUlvE0_clEvEUlfE_EEvS4_RKT_EUliE_EEviT1_)
        /*15b0*/ 	.word	0x00000000


	//----- nvinfo : EIATTR_MIN_STACK_SIZE
	.align		4
.L_967:
        /*15b4*/ 	.byte	0x04, 0x12
        /*15b6*/ 	.short	(.L_969 - .L_968)
	.align		4
.L_968:
        /*15b8*/ 	.word	index@(_ZN2at6native27unrolled_elementwise_kernelIZZZNS0_17trunc_kernel_cudaERNS_18TensorIteratorBaseEENKUlvE_clEvENKUlvE0_clEvEUlfE_St5arrayIPcLm2EELi4E23TrivialOffsetCalculatorILi1EjESB_NS0_6memory12LoadWithCastILi1EEENSC_13StoreWithCastILi1EEEEEviT_T0_T2_T3_T4_T5_)
        /*15bc*/ 	.word	0x00000000


	//----- nvinfo : EIATTR_MIN_STACK_SIZE
	.align		4
.L_969:
        /*15c0*/ 	.byte	0x04, 0x12
        /*15c2*/ 	.short	(.L_971 - .L_970)
	.align		4
.L_970:
        /*15c4*/ 	.word	index@(_ZN2at6native18elementwise_kernelILi128ELi2EZNS0_22gpu_kernel_impl_nocastIZZZNS0_17trunc_kernel_cudaERNS_18TensorIteratorBaseEENKUlvE_clEvENKUlvE0_clEvEUlfE_EEvS4_RKT_EUliE_EEviT1_)
        /*15c8*/ 	.word	0x00000000


	//----- nvinfo : EIATTR_MIN_STACK_SIZE
	.align		4
.L_971:
        /*15cc*/ 	.byte	0x04, 0x12
        /*15ce*/ 	.short	(.L_973 - .L_972)
	.align		4
.L_972:
        /*15d0*/ 	.word	index@(_ZN2at6native27unrolled_elementwise_kernelIZZZNS0_17trunc_kernel_cudaERNS_18TensorIteratorBaseEENKUlvE_clEvENKUlvE0_clEvEUlfE_St5arrayIPcLm2EELi4E23TrivialOffsetCalculatorILi1EjESB_NS0_6memory15LoadWithoutCastENSC_16StoreWithoutCastEEEviT_T0_T2_T3_T4_T5_)
        /*15d4*/ 	.word	0x00000000


	//----- nvinfo : EIATTR_MIN_STACK_SIZE
	.align		4
.L_973:
        /*15d8*/ 	.byte	0x04, 0x12
        /*15da*/ 	.short	(.L_975 - .L_974)
	.align		4
.L_974:
        /*15dc*/ 	.word	index@(_ZN2at6native29vectorized_elementwise_kernelILi2EZZZNS0_17trunc_kernel_cudaERNS_18TensorIteratorBaseEENKUlvE_clEvENKUlvE0_clEvEUlfE_St5arrayIPcLm2EEEEviT0_T1_)
        /*15e0*/ 	.word	0x00000000


	//----- nvinfo : EIATTR_MIN_STACK_SIZE
	.align		4
.L_975:
        /*15e4*/ 	.byte	0x04, 0x12
        /*15e6*/ 	.short	(.L_977 - .L_976)
	.align		4
.L_976:
        /*15e8*/ 	.word	index@(_ZN2at6native29vectorized_elementwise_kernelILi4EZZZNS0_17trunc_kernel_cudaERNS_18TensorIteratorBaseEENKUlvE_clEvENKUlvE0_clEvEUlfE_St5arrayIPcLm2EEEEviT0_T1_)
        /*15ec*/ 	.word	0x00000000


	//----- nvinfo : EIATTR_MIN_STACK_SIZE
	.align		4
.L_977:
        /*15f0*/ 	.byte	0x04, 0x12
        /*15f2*/ 	.short	(.L_979 - .L_978)
	.align		4
.L_978:
        /*15f4*/ 	.word	index@(_ZN2at6native29vectorized_elementwise_kernelILi8EZZZNS0_17trunc_kernel_cudaERNS_18TensorIteratorBaseEENKUlvE_clEvENKUlvE0_clEvEUlfE_St5arrayIPcLm2EEEEviT0_T1_)
        /*15f8*/ 	.word	0x00000000


	//----- nvinfo : EIATTR_MIN_STACK_SIZE
	.align		4
.L_979:
        /*15fc*/ 	.byte	0x04, 0x12
        /*15fe*/ 	.short	(.L_981 - .L_980)
	.align		4
.L_980:
        /*1600*/ 	.word	index@(_ZN2at6native18elementwise_kernelILi128ELi4EZNS0_15gpu_kernel_implIZZZNS0_17trunc_kernel_cudaERNS_18TensorIteratorBaseEENKUlvE_clEvENKUlvE_clEvEUldE_EEvS4_RKT_EUliE_EEviT1_)
        /*1604*/ 	.word	0x00000000


	//----- nvinfo : EIATTR_MIN_STACK_SIZE
	.align		4
.L_981:
        /*1608*/ 	.byte	0x04, 0x12
        /*160a*/ 	.short	(.L_983 - .L_982)
	.align		4
.L_982:
        /*160c*/ 	.word	index@(_ZN2at6native27unrolled_elementwise_kernelIZZZNS0_17trunc_kernel_cudaERNS_18TensorIteratorBaseEENKUlvE_clEvENKUlvE_clEvEUldE_St5arrayIPcLm2EELi4E23TrivialOffsetCalculatorILi1EjESB_NS0_6memory12LoadWithCastILi1EEENSC_13StoreWithCastILi1EEEEEviT_T0_T2_T3_T4_T5_)
        /*1610*/ 	.word	0x00000000


	//----- nvinfo : EIATTR_MIN_STACK_SIZE
	.align		4
.L_983:
        /*1614*/ 	.byte	0x04, 0x12
        /*1616*/ 	.short	(.L_985 - .L_984)
	.align		4
.L_984:
        /*1618*/ 	.word	index@(_ZN2at6native18elementwise_kernelILi128ELi2EZNS0_22gpu_kernel_impl_nocastIZZZNS0_17trunc_kernel_cudaERNS_18TensorIteratorBaseEENKUlvE_clEvENKUlvE_clEvEUldE_EEvS4_RKT_EUliE_EEviT1_)
        /*161c*/ 	.word	0x00000000


	//----- nvinfo : EIATTR_MIN_STACK_SIZE
	.align		4
.L_985:
        /*1620*/ 	.byte	0x04, 0x12
        /*1622*/ 	.short	(.L_987 - .L_986)
	.align		4
.L_986:
        /*1624*/ 	.word	index@(_ZN2at6native27unrolled_elementwise_kernelIZZZNS0_17trunc_kernel_cudaERNS_18TensorIteratorBaseEENKUlvE_clEvENKUlvE_clEvEUldE_St5arrayIPcLm2EELi4E23TrivialOffsetCalculatorILi1EjESB_NS0_6memory15LoadWithoutCastENSC_16StoreWithoutCastEEEviT_T0_T2_T3_T4_T5_)
        /*1628*/ 	.word	0x00000000


	//----- nvinfo : EIATTR_MIN_STACK_SIZE
	.align		4
.L_987:
        /*162c*/ 	.byte	0x04, 0x12
        /*162e*/ 	.short	(.L_989 - .L_988)
	.align		4
.L_988:
        /*1630*/ 	.word	index@(_ZN2at6native29vectorized_elementwise_kernelILi2EZZZNS0_17trunc_kernel_cudaERNS_18TensorIteratorBaseEENKUlvE_clEvENKUlvE_clEvEUldE_St5arrayIPcLm2EEEEviT0_T1_)
        /*1634*/ 	.word	0x00000000


	//----- nvinfo : EIATTR_MIN_STACK_SIZE
	.align		4
.L_989:
        /*1638*/ 	.byte	0x04, 0x12
        /*163a*/ 	.short	(.L_991 - .L_990)
	.align		4
.L_990:
        /*163c*/ 	.word	index@(_ZN2at6native29vectorized_elementwise_kernelILi4EZZZNS0_17trunc_kernel_cudaERNS_18TensorIteratorBaseEENKUlvE_clEvENKUlvE_clEvEUldE_St5arrayIPcLm2EEEEviT0_T1_)
        /*1640*/ 	.word	0x00000000


	//----- nvinfo : EIATTR_MIN_STACK_SIZE
	.align		4
.L_991:
        /*1644*/ 	.byte	0x04, 0x12
        /*1646*/ 	.short	(.L_993 - .L_992)
	.align		4
.L_992:
        /*1648*/ 	.word	index@(_ZN2at6native29vectorized_elementwise_kernelILi8EZZZNS0_17trunc_kernel_cudaERNS_18TensorIteratorBaseEENKUlvE_clEvENKUlvE_clEvEUldE_St5arrayIPcLm2EEEEviT0_T1_)
        /*164c*/ 	.word	0x00000000


	//----- nvinfo : EIATTR_MIN_STACK_SIZE
	.align		4
.L_993:
        /*1650*/ 	.byte	0x04, 0x12
        /*1652*/ 	.short	(.L_995 - .L_994)
	.align		4
.L_994:
        /*1654*/ 	.word	index@(_ZN2at6native18elementwise_kernelILi128ELi4EZNS0_15gpu_kernel_implIZZZNS0_26round_decimals_kernel_cudaERNS_18TensorIteratorBaseElENKUlvE_clEvENKUlvE2_clEvEUlN3c108BFloat16EE_EEvS4_RKT_EUliE_EEviT1_)
        /*1658*/ 	.word	0x00000000


	//----- nvinfo : EIATTR_MIN_STACK_SIZE
	.align		4
.L_995:
        /*165c*/ 	.byte	0x04, 0x12
        /*165e*/ 	.short	(.L_997 - .L_996)
	.align		4
.L_996:
        /*1660*/ 	.word	index@(_ZN2at6native27unrolled_elementwise_kernelIZZZNS0_26round_decimals_kernel_cudaERNS_18TensorIteratorBaseElENKUlvE_clEvENKUlvE2_clEvEUlN3c108BFloat16EE_St5arrayIPcLm2EELi4E23TrivialOffsetCalculatorILi1EjESD_NS0_6memory12LoadWithCastILi1EEENSE_13StoreWithCastILi1EEEEEviT_T0_T2_T3_T4_T5_)
        /*1664*/ 	.word	0x00000000


	//----- nvinfo : EIATTR_MIN_STACK_SIZE
	.align		4
.L_997:
        /*1668*/ 	.byte	0x04, 0x12
        /*166a*/ 	.short	(.L_999 - .L_998)
	.align		4
.L_998:
        /*166c*/ 	.word	index@(_ZN2at6native18elementwise_kernelILi128ELi4EZNS0_22gpu_kernel_impl_nocastIZZZNS0_26round_decimals_kernel_cudaERNS_18TensorIteratorBaseElENKUlvE_clEvENKUlvE2_clEvEUlN3c108BFloat16EE_EEvS4_RKT_EUliE_EEviT1_)
        /*1670*/ 	.word	0x00000000


	//----- nvinfo : EIATTR_MIN_STACK_SIZE
	.align		4
.L_999:
        /*1674*/ 	.byte	0x04, 0x12
        /*1676*/ 	.short	(.L_1001 - .L_1000)
	.align		4
.L_1000:
        /*1678*/ 	.word	index@(_ZN2at6native27unrolled_elementwise_kernelIZZZNS0_26round_decimals_kernel_cudaERNS_18TensorIteratorBaseElENKUlvE_clEvENKUlvE2_clEvEUlN3c108BFloat16EE_St5arrayIPcLm2EELi4E23TrivialOffsetCalculatorILi1EjESD_NS0_6memory15LoadWithoutCastENSE_16StoreWithoutCastEEEviT_T0_T2_T3_T4_T5_)
        /*167c*/ 	.word	0x00000000


	//----- nvinfo : EIATTR_MIN_STACK_SIZE
	.align		4
.L_1001:
        /*1680*/ 	.byte	0x04, 0x12
        /*1682*/ 	.short	(.L_1003 - .L_1002)
	.align		4
.L_1002:
        /*1684*/ 	.word	index@(_ZN2at6native29vectorized_elementwise_kernelILi2EZZZNS0_26round_decimals_kernel_cudaERNS_18TensorIteratorBaseElENKUlvE_clEvENKUlvE2_clEvEUlN3c108BFloat16EE_St5arrayIPcLm2EEEEviT0_T1_)
        /*1688*/ 	.word	0x00000000


	//----- nvinfo : EIATTR_MIN_STACK_SIZE
	.align		4
.L_1003:
        /*168c*/ 	.byte	0x04, 0x12
        /*168e*/ 	.short	(.L_1005 - .L_1004)
	.align		4
.L_1004:
        /*1690*/ 	.word	index@(_ZN2at6native29vectorized_elementwise_kernelILi4EZZZNS0_26round_decimals_kernel_cudaERNS_18TensorIteratorBaseElENKUlvE_clEvENKUlvE2_clEvEUlN3c108BFloat16EE_St5arrayIPcLm2EEEEviT0_T1_)
        /*1694*/ 	.word	0x00000000


	//----- nvinfo : EIATTR_MIN_STACK_SIZE
	.align		4
.L_1005:
        /*1698*/ 	.byte	0x04, 0x12
        /*169a*/ 	.short	(.L_1007 - .L_1006)
	.align		4
.L_1006:
        /*169c*/ 	.word	index@(_ZN2at6native29vectorized_elementwise_kernelILi8EZZZNS0_26round_decimals_kernel_cudaERNS_18TensorIteratorBaseElENKUlvE_clEvENKUlvE2_clEvEUlN3c108BFloat16EE_St5arrayIPcLm2EEEEviT0_T1_)
        /*16a0*/ 	.word	0x00000000


	//----- nvinfo : EIATTR_MIN_STACK_SIZE
	.align		4
.L_1007:
        /*16a4*/ 	.byte	0x04, 0x12
        /*16a6*/ 	.short	(.L_1009 - .L_1008)
	.align		4
.L_1008:
        /*16a8*/ 	.word	index@(_ZN2at6native18elementwise_kernelILi128ELi4EZNS0_15gpu_kernel_implIZZZNS0_26round_decimals_kernel_cudaERNS_18TensorIteratorBaseElENKUlvE_clEvENKUlvE1_clEvEUlN3c104HalfEE_EEvS4_RKT_EUliE_EEviT1_)
        /*16ac*/ 	.word	0x00000000


	//----- nvinfo : EIATTR_MIN_STACK_SIZE
	.align		4
.L_1009:
        /*16b0*/ 	.byte	0x04, 0x12
        /*16b2*/ 	.short	(.L_1011 - .L_1010)
	.align		4
.L_1010:
        /*16b4*/ 	.word	index@(_ZN2at6native27unrolled_elementwise_kernelIZZZNS0_26round_decimals_kernel_cudaERNS_18TensorIteratorBaseElENKUlvE_clEvENKUlvE1_clEvEUlN3c104HalfEE_St5arrayIPcLm2EELi4E23TrivialOffsetCalculatorILi1EjESD_NS0_6memory12LoadWithCastILi1EEENSE_13StoreWithCastILi1EEEEEviT_T0_T2_T3_T4_T5_)
        /*16b8*/ 	.word	0x00000000


	//----- nvinfo : EIATTR_MIN_STACK_SIZE
	.align		4
.L_1011:
        /*16bc*/ 	.byte	0x04, 0x12
        /*16be*/ 	.short	(.L_1013 - .L_1012)
	.align		4
.L_1012:
        /*16c0*/ 	.word	index@(_ZN2at6native18elementwise_kernelILi128ELi4EZNS0_22gpu_kernel_impl_nocastIZZZNS0_26round_decimals_kernel_cudaERNS_18TensorIteratorBaseElENKUlvE_clEvENKUlvE1_clEvEUlN3c104HalfEE_EEvS4_RKT_EUliE_EEviT1_)
        /*16c4*/ 	.word	0x00000000


	//----- nvinfo : EIATTR_MIN_STACK_SIZE
	.align		4
.L_1013:
        /*16c8*/ 	.byte	0x04, 0x12
        /*16ca*/ 	.short	(.L_1015 - .L_1014)
	.align		4
.L_1014:
        /*16cc*/ 	.word	index@(_ZN2at6native27unrolled_elementwise_kernelIZZZNS0_26round_decimals_kernel_cudaERNS_18TensorIteratorBaseElENKUlvE_clEvENKUlvE1_clEvEUlN3c104HalfEE_St5arrayIPcLm2EELi4E23TrivialOffsetCalculatorILi1EjESD_NS0_6memory15LoadWithoutCastENSE_16StoreWithoutCastEEEviT_T0_T2_T3_T4_T5_)
        /*16d0*/ 	.word	0x00000000


	//----- nvinfo : EIATTR_MIN_STACK_SIZE
	.align		4
.L_1015:
        /*16d4*/ 	.byte	0x04, 0x12
        /*16d6*/ 	.short	(.L_1017 - .L_1016)
	.align		4
.L_1016:
        /*16d8*/ 	.word	index@(_ZN2at6native29vectorized_elementwise_kernelILi2EZZZNS0_26round_decimals_kernel_cudaERNS_18TensorIteratorBaseElENKUlvE_clEvENKUlvE1_clEvEUlN3c104HalfEE_St5arrayIPcLm2EEEEviT0_T1_)
        /*16dc*/ 	.word	0x00000000


	//----- nvinfo : EIATTR_MIN_STACK_SIZE
	.align		4
.L_1017:
        /*16e0*/ 	.byte	0x04, 0x12
        /*16e2*/ 	.short	(.L_1019 - .L_1018)
	.align		4
.L_1018:
        /*16e4*/ 	.word	index@(_ZN2at6native29vectorized_elementwise_kernelILi4EZZZNS0_26round_decimals_kernel_cudaERNS_18TensorIteratorBaseElENKUlvE_clEvENKUlvE1_clEvEUlN3c104HalfEE_St5arrayIPcLm2EEEEviT0_T1_)
        /*16e8*/ 	.word	0x00000000


	//----- nvinfo : EIATTR_MIN_STACK_SIZE
	.align		4
.L_1019:
        /*16ec*/ 	.byte	0x04, 0x12
        /*16ee*/ 	.short	(.L_1021 - .L_1020)
	.align		4
.L_1020:
        /*16f0*/ 	.word	index@(_ZN2at6native29vectorized_elementwise_kernelILi8EZZZNS0_26round_decimals_kernel_cudaERNS_18TensorIteratorBaseElENKUlvE_clEvENKUlvE1_clEvEUlN3c104HalfEE_St5arrayIPcLm2EEEEviT0_T1_)
        /*16f4*/ 	.word	0x00000000


	//----- nvinfo : EIATTR_MIN_STACK_SIZE
	.align		4
.L_1021:
        /*16f8*/ 	.byte	0x04, 0x12
        /*16fa*/ 	.short	(.L_1023 - .L_1022)
	.align		4
.L_1022:
        /*16fc*/ 	.word	index@(_ZN2at6native18elementwise_kernelILi128ELi4EZNS0_15gpu_kernel_implIZZZNS0_26round_decimals_kernel_cudaERNS_18TensorIteratorBaseElENKUlvE_clEvENKUlvE0_clEvEUlfE_EEvS4_RKT_EUliE_EEviT1_)
        /*1700*/ 	.word	0x00000000


	//----- nvinfo : EIATTR_MIN_STACK_SIZE
	.align		4
.L_1023:
        /*1704*/ 	.byte	0x04, 0x12
        /*1706*/ 	.short	(.L_1025 - .L_1024)
	.align		4
.L_1024:
        /*1708*/ 	.word	index@(_ZN2at6native27unrolled_elementwise_kernelIZZZNS0_26round_decimals_kernel_cudaERNS_18TensorIteratorBaseElENKUlvE_clEvENKUlvE0_clEvEUlfE_St5arrayIPcLm2EELi4E23TrivialOffsetCalculatorILi1EjESB_NS0_6memory12LoadWithCastILi1EEENSC_13StoreWithCastILi1EEEEEviT_T0_T2_T3_T4_T5_)
        /*170c*/ 	.word	0x00000000


	//----- nvinfo : EIATTR_MIN_STACK_SIZE
	.align		4
.L_1025:
        /*1710*/ 	.byte	0x04, 0x12
        /*1712*/ 	.short	(.L_1027 - .L_1026)
	.align		4
.L_1026:
        /*1714*/ 	.word	index@(_ZN2at6native18elementwise_kernelILi128ELi2EZNS0_22gpu_kernel_impl_nocastIZZZNS0_26round_decimals_kernel_cudaERNS_18TensorIteratorBaseElENKUlvE_clEvENKUlvE0_clEvEUlfE_EEvS4_RKT_EUliE_EEviT1_)
        /*1718*/ 	.word	0x00000000


	//----- nvinfo : EIATTR_MIN_STACK_SIZE
	.align		4
.L_1027:
        /*171c*/ 	.byte	0x04, 0x12
        /*171e*/ 	.short	(.L_1029 - .L_1028)
	.align		4
.L_1028:
        /*1720*/ 	.word	index@(_ZN2at6native27unrolled_elementwise_kernelIZZZNS0_26round_decimals_kernel_cudaERNS_18TensorIteratorBaseElENKUlvE_clEvENKUlvE0_clEvEUlfE_St5arrayIPcLm2EELi4E23TrivialOffsetCalculatorILi1EjESB_NS0_6memory15LoadWithoutCastENSC_16StoreWithoutCastEEEviT_T0_T2_T3_T4_T5_)
        /*1724*/ 	.word	0x00000000


	//----- nvinfo : EIATTR_MIN_STACK_SIZE
	.align		4
.L_1029:
        /*1728*/ 	.byte	0x04, 0x12
        /*172a*/ 	.short	(.L_1031 - .L_1030)
	.align		4
.L_1030:
        /*172c*/ 	.word	index@(_ZN2at6native29vectorized_elementwise_kernelILi2EZZZNS0_26round_decimals_kernel_cudaERNS_18TensorIteratorBaseElENKUlvE_clEvENKUlvE0_clEvEUlfE_St5arrayIPcLm2EEEEviT0_T1_)
        /*1730*/ 	.word	0x00000000


	//----- nvinfo : EIATTR_MIN_STACK_SIZE
	.align		4
.L_1031:
        /*1734*/ 	.byte	0x04, 0x12
        /*1736*/ 	.short	(.L_1033 - .L_1032)
	.align		4
.L_1032:
        /*1738*/ 	.word	index@(_ZN2at6native29vectorized_elementwise_kernelILi4EZZZNS0_26round_decimals_kernel_cudaERNS_18TensorIteratorBaseElENKUlvE_clEvENKUlvE0_clEvEUlfE_St5arrayIPcLm2EEEEviT0_T1_)
        /*173c*/ 	.word	0x00000000


	//----- nvinfo : EIATTR_MIN_STACK_SIZE
	.align		4
.L_1033:
        /*1740*/ 	.byte	0x04, 0x12
        /*1742*/ 	.short	(.L_1035 - .L_1034)
	.align		4
.L_1034:
        /*1744*/ 	.word	index@(_ZN2at6native29vectorized_elementwise_kernelILi8EZZZNS0_26round_decimals_kernel_cudaERNS_18TensorIteratorBaseElENKUlvE_clEvENKUlvE0_clEvEUlfE_St5arrayIPcLm2EEEEviT0_T1_)
        /*1748*/ 	.word	0x00000000


	//----- nvinfo : EIATTR_MIN_STACK_SIZE
	.align		4
.L_1035:
        /*174c*/ 	.byte	0x04, 0x12
        /*174e*/ 	.short	(.L_1037 - .L_1036)
	.align		4
.L_1036:
        /*1750*/ 	.word	index@(_ZN2at6native18elementwise_kernelILi128ELi4EZNS0_15gpu_kernel_implIZZZNS0_26round_decimals_kernel_cudaERNS_18TensorIteratorBaseElENKUlvE_clEvENKUlvE_clEvEUldE_EEvS4_RKT_EUliE_EEviT1_)
        /*1754*/ 	.word	0x00000000


	//----- nvinfo : EIATTR_MIN_STACK_SIZE
	.align		4
.L_1037:
        /*1758*/ 	.byte	0x04, 0x12
        /*175a*/ 	.short	(.L_1039 - .L_1038)
	.align		4
.L_1038:
        /*175c*/ 	.word	index@(_ZN2at6native27unrolled_elementwise_kernelIZZZNS0_26round_decimals_kernel_cudaERNS_18TensorIteratorBaseElENKUlvE_clEvENKUlvE_clEvEUldE_St5arrayIPcLm2EELi4E23TrivialOffsetCalculatorILi1EjESB_NS0_6memory12LoadWithCastILi1EEENSC_13StoreWithCastILi1EEEEEviT_T0_T2_T3_T4_T5_)
        /*1760*/ 	.word	0x00000000


	//----- nvinfo : EIATTR_MIN_STACK_SIZE
	.align		4
.L_1039:
        /*1764*/ 	.byte	0x04, 0x12
        /*1766*/ 	.short	(.L_1041 - .L_1040)
	.align		4
.L_1040:
        /*1768*/ 	.word	index@(_ZN2at6native18elementwise_kernelILi128ELi2EZNS0_22gpu_kernel_impl_nocastIZZZNS0_26round_decimals_kernel_cudaERNS_18TensorIteratorBaseElENKUlvE_clEvENKUlvE_clEvEUldE_EEvS4_RKT_EUliE_EEviT1_)
        /*176c*/ 	.word	0x00000000


	//----- nvinfo : EIATTR_MIN_STACK_SIZE
	.align		4
.L_1041:
        /*1770*/ 	.byte	0x04, 0x12
        /*1772*/ 	.short	(.L_1043 - .L_1042)
	.align		4
.L_1042:
        /*1774*/ 	.word	index@(_ZN2at6native27unrolled_elementwise_kernelIZZZNS0_26round_decimals_kernel_cudaERNS_18TensorIteratorBaseElENKUlvE_clEvENKUlvE_clEvEUldE_St5arrayIPcLm2EELi4E23TrivialOffsetCalculatorILi1EjESB_NS0_6memory15LoadWithoutCastENSC_16StoreWithoutCastEEEviT_T0_T2_T3_T4_T5_)
        /*1778*/ 	.word	0x00000000


	//----- nvinfo : EIATTR_MIN_STACK_SIZE
	.align		4
.L_1043:
        /*177c*/ 	.byte	0x04, 0x12
        /*177e*/ 	.short	(.L_1045 - .L_1044)
	.align		4
.L_1044:
        /*1780*/ 	.word	index@(_ZN2at6native29vectorized_elementwise_kernelILi2EZZZNS0_26round_decimals_kernel_cudaERNS_18TensorIteratorBaseElENKUlvE_clEvENKUlvE_clEvEUldE_St5arrayIPcLm2EEEEviT0_T1_)
        /*1784*/ 	.word	0x00000008


	//----- nvinfo : EIATTR_MIN_STACK_SIZE
	.align		4
.L_1045:
        /*1788*/ 	.byte	0x04, 0x12
        /*178a*/ 	.short	(.L_1047 - .L_1046)
	.align		4
.L_1046:
        /*178c*/ 	.word	index@(_ZN2at6native29vectorized_elementwise_kernelILi4EZZZNS0_26round_decimals_kernel_cudaERNS_18TensorIteratorBaseElENKUlvE_clEvENKUlvE_clEvEUldE_St5arrayIPcLm2EEEEviT0_T1_)
        /*1790*/ 	.word	0x00000008


	//----- nvinfo : EIATTR_MIN_STACK_SIZE
	.align		4
.L_1047:
        /*1794*/ 	.byte	0x04, 0x12
        /*1796*/ 	.short	(.L_1049 - .L_1048)
	.align		4
.L_1048:
        /*1798*/ 	.word	index@(_ZN2at6native29vectorized_elementwise_kernelILi8EZZZNS0_26round_decimals_kernel_cudaERNS_18TensorIteratorBaseElENKUlvE_clEvENKUlvE_clEvEUldE_St5arrayIPcLm2EEEEviT0_T1_)
        /*179c*/ 	.word	0x00000008


	//----- nvinfo : EIATTR_MIN_STACK_SIZE
	.align		4
.L_1049:
        /*17a0*/ 	.byte	0x04, 0x12
        /*17a2*/ 	.short	(.L_1051 - .L_1050)
	.align		4
.L_1050:
        /*17a4*/ 	.word	index@(_ZN2at6native18elementwise_kernelILi128ELi4EZNS0_15gpu_kernel_implIZZZNS0_17round_kernel_cudaERNS_18TensorIteratorBaseEENKUlvE_clEvENKUlvE2_clEvEUlN3c108BFloat16EE_EEvS4_RKT_EUliE_EEviT1_)
        /*17a8*/ 	.word	0x00000000


	//----- nvinfo : EIATTR_MIN_STACK_SIZE
	.align		4
.L_1051:
        /*17ac*/ 	.byte	0x04, 0x12
        /*17ae*/ 	.short	(.L_1053 - .L_1052)
	.align		4
.L_1052:
        /*17b0*/ 	.word	index@(_ZN2at6native27unrolled_elementwise_kernelIZZZNS0_17round_kernel_cudaERNS_18TensorIteratorBaseEENKUlvE_clEvENKUlvE2_clEvEUlN3c108BFloat16EE_St5arrayIPcLm2EELi4E23TrivialOffsetCalculatorILi1EjESD_NS0_6memory12LoadWithCastILi1EEENSE_13StoreWithCastILi1EEEEEviT_T0_T2_T3_T4_T5_)
        /*17b4*/ 	.word	0x00000000


	//----- nvinfo : EIATTR_MIN_STACK_SIZE
	.align		4
.L_1053:
        /*17b8*/ 	.byte	0x04, 0x12
        /*17ba*/ 	.short	(.L_1055 - .L_1054)
	.align		4
.L_1054:
        /*17bc*/ 	.word	index@(_ZN2at6native18elementwise_kernelILi128ELi4EZNS0_22gpu_kernel_impl_nocastIZZZNS0_17round_kernel_cudaERNS_18TensorIteratorBaseEENKUlvE_clEvENKUlvE2_clEvEUlN3c108BFloat16EE_EEvS4_RKT_EUliE_EEviT1_)
        /*17c0*/ 	.word	0x00000000


	//----- nvinfo : EIATTR_MIN_STACK_SIZE
	.align		4
.L_1055:
        /*17c4*/ 	.byte	0x04, 0x12
        /*17c6*/ 	.short	(.L_1057 - .L_1056)
	.align		4
.L_1056:
        /*17c8*/ 	.word	index@(_ZN2at6native27unrolled_elementwise_kernelIZZZNS0_17round_kernel_cudaERNS_18TensorIteratorBaseEENKUlvE_clEvENKUlvE2_clEvEUlN3c108BFloat16EE_St5arrayIPcLm2EELi4E23TrivialOffsetCalculatorILi1EjESD_NS0_6memory15LoadWithoutCastENSE_16StoreWithoutCastEEEviT_T0_T2_T3_T4_T5_)
        /*17cc*/ 	.word	0x00000000


	//----- nvinfo : EIATTR_MIN_STACK_SIZE
	.align		4
.L_1057:
        /*17d0*/ 	.byte	0x04, 0x12
        /*17d2*/ 	.short	(.L_1059 - .L_1058)
	.align		4
.L_1058:
        /*17d4*/ 	.word	index@(_ZN2at6native29vectorized_elementwise_kernelILi2EZZZNS0_17round_kernel_cudaERNS_18TensorIteratorBaseEENKUlvE_clEvENKUlvE2_clEvEUlN3c108BFloat16EE_St5arrayIPcLm2EEEEviT0_T1_)
        /*17d8*/ 	.word	0x00000000


	//----- nvinfo : EIATTR_MIN_STACK_SIZE
	.align		4
.L_1059:
        /*17dc*/ 	.byte	0x04, 0x12
        /*17de*/ 	.short	(.L_1061 - .L_1060)
	.align		4
.L_1060:
        /*17e0*/ 	.word	index@(_ZN2at6native29vectorized_elementwise_kernelILi4EZZZNS0_17round_kernel_cudaERNS_18TensorIteratorBaseEENKUlvE_clEvENKUlvE2_clEvEUlN3c108BFloat16EE_St5arrayIPcLm2EEEEviT0_T1_)
        /*17e4*/ 	.word	0x00000000


	//----- nvinfo : EIATTR_MIN_STACK_SIZE
	.align		4
.L_1061:
        /*17e8*/ 	.byte	0x04, 0x12
        /*17ea*/ 	.short	(.L_1063 - .L_1062)
	.align		4
.L_1062:
        /*17ec*/ 	.word	index@(_ZN2at6native29vectorized_elementwise_kernelILi8EZZZNS0_17round_kernel_cudaERNS_18TensorIteratorBaseEENKUlvE_clEvENKUlvE2_clEvEUlN3c108BFloat16EE_St5arrayIPcLm2EEEEviT0_T1_)
        /*17f0*/ 	.word	0x00000000


	//----- nvinfo : EIATTR_MIN_STACK_SIZE
	.align		4
.L_1063:
        /*17f4*/ 	.byte	0x04, 0x12
        /*17f6*/ 	.short	(.L_1065 - .L_1064)
	.align		4
.L_1064:
        /*17f8*/ 	.word	index@(_ZN2at6native18elementwise_kernelILi128ELi4EZNS0_15gpu_kernel_implIZZZNS0_17round_kernel_cudaERNS_18TensorIteratorBaseEENKUlvE_clEvENKUlvE1_clEvEUlN3c104HalfEE_EEvS4_RKT_EUliE_EEviT1_)
        /*17fc*/ 	.word	0x00000000


	//----- nvinfo : EIATTR_MIN_STACK_SIZE
	.align		4
.L_1065:
        /*1800*/ 	.byte	0x04, 0x12
        /*1802*/ 	.short	(.L_1067 - .L_1066)
	.align		4
.L_1066:
        /*1804*/ 	.word	index@(_ZN2at6native27unrolled_elementwise_kernelIZZZNS0_17round_kernel_cudaERNS_18TensorIteratorBaseEENKUlvE_clEvENKUlvE1_clEvEUlN3c104HalfEE_St5arrayIPcLm2EELi4E23TrivialOffsetCalculatorILi1EjESD_NS0_6memory12LoadWithCastILi1EEENSE_13StoreWithCastILi1EEEEEviT_T0_T2_T3_T4_T5_)
        /*1808*/ 	.word	0x00000000


	//----- nvinfo : EIATTR_MIN_STACK_SIZE
	.align		4
.L_1067:
        /*180c*/ 	.byte	0x04, 0x12
        /*180e*/ 	.short	(.L_1069 - .L_1068)
	.align		4
.L_1068:
        /*1810*/ 	.word	index@(_ZN2at6native18elementwise_kernelILi128ELi4EZNS0_22gpu_kernel_impl_nocastIZZZNS0_17round_kernel_cudaERNS_18TensorIteratorBaseEENKUlvE_clEvENKUlvE1_clEvEUlN3c104HalfEE_EEvS4_RKT_EUliE_EEviT1_)
        /*1814*/ 	.word	0x00000000


	//----- nvinfo : EIATTR_MIN_STACK_SIZE
	.align		4
.L_1069:
        /*1818*/ 	.byte	0x04, 0x12
        /*181a*/ 	.short	(.L_1071 - .L_1070)
	.align		4
.L_1070:
        /*181c*/ 	.word	index@(_ZN2at6native27unrolled_elementwise_kernelIZZZNS0_17round_kernel_cudaERNS_18TensorIteratorBaseEENKUlvE_clEvENKUlvE1_clEvEUlN3c104HalfEE_St5arrayIPcLm2EELi4E23TrivialOffsetCalculatorILi1EjESD_NS0_6memory15LoadWithoutCastENSE_16StoreWithoutCastEEEviT_T0_T2_T3_T4_T5_)
        /*1820*/ 	.word	0x00000000


	//----- nvinfo : EIATTR_MIN_STACK_SIZE
	.align		4
.L_1071:
        /*1824*/ 	.byte	0x04, 0x12
        /*1826*/ 	.short	(.L_1073 - .L_1072)
	.align		4
.L_1072:
        /*1828*/ 	.word	index@(_ZN2at6native29vectorized_elementwise_kernelILi2EZZZNS0_17round_kernel_cudaERNS_18TensorIteratorBaseEENKUlvE_clEvENKUlvE1_clEvEUlN3c104HalfEE_St5arrayIPcLm2EEEEviT0_T1_)
        /*182c*/ 	.word	0x00000000


	//----- nvinfo : EIATTR_MIN_STACK_SIZE
	.align		4
.L_1073:
        /*1830*/ 	.byte	0x04, 0x12
        /*1832*/ 	.short	(.L_1075 - .L_1074)
	.align		4
.L_1074:
        /*1834*/ 	.word	index@(_ZN2at6native29vectorized_elementwise_kernelILi4EZZZNS0_17round_kernel_cudaERNS_18TensorIteratorBaseEENKUlvE_clEvENKUlvE1_clEvEUlN3c104HalfEE_St5arrayIPcLm2EEEEviT0_T1_)
        /*1838*/ 	.word	0x00000000


	//----- nvinfo : EIATTR_MIN_STACK_SIZE
	.align		4
.L_1075:
        /*183c*/ 	.byte	0x04, 0x12
        /*183e*/ 	.short	(.L_1077 - .L_1076)
	.align		4
.L_1076:
        /*1840*/ 	.word	index@(_ZN2at6native29vectorized_elementwise_kernelILi8EZZZNS0_17round_kernel_cudaERNS_18TensorIteratorBaseEENKUlvE_clEvENKUlvE1_clEvEUlN3c104HalfEE_St5arrayIPcLm2EEEEviT0_T1_)
        /*1844*/ 	.word	0x00000000


	//----- nvinfo : EIATTR_MIN_STACK_SIZE
	.align		4
.L_1077:
        /*1848*/ 	.byte	0x04, 0x12
        /*184a*/ 	.short	(.L_1079 - .L_1078)
	.align		4
.L_1078:
        /*184c*/ 	.word	index@(_ZN2at6native18elementwise_kernelILi128ELi4EZNS0_15gpu_kernel_implIZZZNS0_17round_kernel_cudaERNS_18TensorIteratorBaseEENKUlvE_clEvENKUlvE0_clEvEUlfE_EEvS4_RKT_EUliE_EEviT1_)
        /*1850*/ 	.word	0x00000000


	//----- nvinfo : EIATTR_MIN_STACK_SIZE
	.align		4
.L_1079:
        /*1854*/ 	.byte	0x04, 0x12
        /*1856*/ 	.short	(.L_1081 - .L_1080)
	.align		4
.L_1080:
        /*1858*/ 	.word	index@(_ZN2at6native27unrolled_elementwise_kernelIZZZNS0_17round_kernel_cudaERNS_18TensorIteratorBaseEENKUlvE_clEvENKUlvE0_clEvEUlfE_St5arrayIPcLm2EELi4E23TrivialOffsetCalculatorILi1EjESB_NS0_6memory12LoadWithCastILi1EEENSC_13StoreWithCastILi1EEEEEviT_T0_T2_T3_T4_T5_)
        /*185c*/ 	.word	0x00000000


	//----- nvinfo : EIATTR_MIN_STACK_SIZE
	.align		4
.L_1081:
        /*1860*/ 	.byte	0x04, 0x12
        /*1862*/ 	.short	(.L_1083 - .L_1082)
	.align		4
.L_1082:
        /*1864*/ 	.word	index@(_ZN2at6native18elementwise_kernelILi128ELi2EZNS0_22gpu_kernel_impl_nocastIZZZNS0_17round_kernel_cudaERNS_18TensorIteratorBaseEENKUlvE_clEvENKUlvE0_clEvEUlfE_EEvS4_RKT_EUliE_EEviT1_)
        /*1868*/ 	.word	0x00000000


	//----- nvinfo : EIATTR_MIN_STACK_SIZE
	.align		4
.L_1083:
        /*186c*/ 	.byte	0x04, 0x12
        /*186e*/ 	.short	(.L_1085 - .L_1084)
	.align		4
.L_1084:
        /*1870*/ 	.word	index@(_ZN2at6native27unrolled_elementwise_kernelIZZZNS0_17round_kernel_cudaERNS_18TensorIteratorBaseEENKUlvE_clEvENKUlvE0_clEvEUlfE_St5arrayIPcLm2EELi4E23TrivialOffsetCalculatorILi1EjESB_NS0_6memory15LoadWithoutCastENSC_16StoreWithoutCastEEEviT_T0_T2_T3_T4_T5_)
        /*1874*/ 	.word	0x00000000


	//----- nvinfo : EIATTR_MIN_STACK_SIZE
	.align		4
.L_1085:
        /*1878*/ 	.byte	0x04, 0x12
        /*187a*/ 	.short	(.L_1087 - .L_1086)
	.align		4
.L_1086:
        /*187c*/ 	.word	index@(_ZN2at6native29vectorized_elementwise_kernelILi2EZZZNS0_17round_kernel_cudaERNS_18TensorIteratorBaseEENKUlvE_clEvENKUlvE0_clEvEUlfE_St5arrayIPcLm2EEEEviT0_T1_)
        /*1880*/ 	.word	0x00000000


	//----- nvinfo : EIATTR_MIN_STACK_SIZE
	.align		4
.L_1087:
        /*1884*/ 	.byte	0x04, 0x12
        /*1886*/ 	.short	(.L_1089 - .L_1088)
	.align		4
.L_1088:
        /*1888*/ 	.word	index@(_ZN2at6native29vectorized_elementwise_kernelILi4EZZZNS0_17round_kernel_cudaERNS_18TensorIteratorBaseEENKUlvE_clEvENKUlvE0_clEvEUlfE_St5arrayIPcLm2EEEEviT0_T1_)
        /*188c*/ 	.word	0x00000000


	//----- nvinfo : EIATTR_MIN_STACK_SIZE
	.align		4
.L_1089:
        /*1890*/ 	.byte	0x04, 0x12
        /*1892*/ 	.short	(.L_1091 - .L_1090)
	.align		4
.L_1090:
        /*1894*/ 	.word	index@(_ZN2at6native29vectorized_elementwise_kernelILi8EZZZNS0_17round_kernel_cudaERNS_18TensorIteratorBaseEENKUlvE_clEvENKUlvE0_clEvEUlfE_St5arrayIPcLm2EEEEviT0_T1_)
        /*1898*/ 	.word	0x00000000


	//----- nvinfo : EIATTR_MIN_STACK_SIZE
	.align		4
.L_1091:
        /*189c*/ 	.byte	0x04, 0x12
        /*189e*/ 	.short	(.L_1093 - .L_1092)
	.align		4
.L_1092:
        /*18a0*/ 	.word	index@(_ZN2at6native18elementwise_kernelILi128ELi4EZNS0_15gpu_kernel_implIZZZNS0_17round_kernel_cudaERNS_18TensorIteratorBaseEENKUlvE_clEvENKUlvE_clEvEUldE_EEvS4_RKT_EUliE_EEviT1_)
        /*18a4*/ 	.word	0x00000000


	//----- nvinfo : EIATTR_MIN_STACK_SIZE
	.align		4
.L_1093:
        /*18a8*/ 	.byte	0x04, 0x12
        /*18aa*/ 	.short	(.L_1095 - .L_1094)
	.align		4
.L_1094:
        /*18ac*/ 	.word	index@(_ZN2at6native27unrolled_elementwise_kernelIZZZNS0_17round_kernel_cudaERNS_18TensorIteratorBaseEENKUlvE_clEvENKUlvE_clEvEUldE_St5arrayIPcLm2EELi4E23TrivialOffsetCalculatorILi1EjESB_NS0_6memory12LoadWithCastILi1EEENSC_13StoreWithCastILi1EEEEEviT_T0_T2_T3_T4_T5_)
        /*18b0*/ 	.word	0x00000000


	//----- nvinfo : EIATTR_MIN_STACK_SIZE
	.align		4
.L_1095:
        /*18b4*/ 	.byte	0x04, 0x12
        /*18b6*/ 	.short	(.L_1097 - .L_1096)
	.align		4
.L_1096:
        /*18b8*/ 	.word	index@(_ZN2at6native18elementwise_kernelILi128ELi2EZNS0_22gpu_kernel_impl_nocastIZZZNS0_17round_kernel_cudaERNS_18TensorIteratorBaseEENKUlvE_clEvENKUlvE_clEvEUldE_EEvS4_RKT_EUliE_EEviT1_)
        /*18bc*/ 	.word	0x00000000


	//----- nvinfo : EIATTR_MIN_STACK_SIZE
	.align		4
.L_1097:
        /*18c0*/ 	.byte	0x04, 0x12
        /*18c2*/ 	.short	(.L_1099 - .L_1098)
	.align		4
.L_1098:
        /*18c4*/ 	.word	index@(_ZN2at6native27unrolled_elementwise_kernelIZZZNS0_17round_kernel_cudaERNS_18TensorIteratorBaseEENKUlvE_clEvENKUlvE_clEvEUldE_St5arrayIPcLm2EELi4E23TrivialOffsetCalculatorILi1EjESB_NS0_6memory15LoadWithoutCastENSC_16StoreWithoutCastEEEviT_T0_T2_T3_T4_T5_)
        /*18c8*/ 	.word	0x00000000


	//----- nvinfo : EIATTR_MIN_STACK_SIZE
	.align		4
.L_1099:
        /*18cc*/ 	.byte	0x04, 0x12
        /*18ce*/ 	.short	(.L_1101 - .L_1100)
	.align		4
.L_1100:
        /*18d0*/ 	.word	index@(_ZN2at6native29vectorized_elementwise_kernelILi2EZZZNS0_17round_kernel_cudaERNS_18TensorIteratorBaseEENKUlvE_clEvENKUlvE_clEvEUldE_St5arrayIPcLm2EEEEviT0_T1_)
        /*18d4*/ 	.word	0x00000000


	//----- nvinfo : EIATTR_MIN_STACK_SIZE
	.align		4
.L_1101:
        /*18d8*/ 	.byte	0x04, 0x12
        /*18da*/ 	.short	(.L_1103 - .L_1102)
	.align		4
.L_1102:
        /*18dc*/ 	.word	index@(_ZN2at6native29vectorized_elementwise_kernelILi4EZZZNS0_17round_kernel_cudaERNS_18TensorIteratorBaseEENKUlvE_clEvENKUlvE_clEvEUldE_St5arrayIPcLm2EEEEviT0_T1_)
        /*18e0*/ 	.word	0x00000000


	//----- nvinfo : EIATTR_MIN_STACK_SIZE
	.align		4
.L_1103:
        /*18e4*/ 	.byte	0x04, 0x12
        /*18e6*/ 	.short	(.L_1105 - .L_1104)
	.align		4
.L_1104:
        /*18e8*/ 	.word	index@(_ZN2at6native29vectorized_elementwise_kernelILi8EZZZNS0_17round_kernel_cudaERNS_18TensorIteratorBaseEENKUlvE_clEvENKUlvE_clEvEUldE_St5arrayIPcLm2EEEEviT0_T1_)
        /*18ec*/ 	.word	0x00000000


	//----- nvinfo : EIATTR_MIN_STACK_SIZE
	.align		4
.L_1105:
        /*18f0*/ 	.byte	0x04, 0x12
        /*18f2*/ 	.short	(.L_1107 - .L_1106)
	.align		4
.L_1106:
        /*18f4*/ 	.word	index@(_ZN2at6native18elementwise_kernelILi128ELi4EZNS0_15gpu_kernel_implIZZZNS0_22reciprocal_kernel_cudaERNS_18TensorIteratorBaseEENKUlvE_clEvENKUlvE4_clEvEUlN3c108BFloat16EE_EEvS4_RKT_EUliE_EEviT1_)
        /*18f8*/ 	.word	0x00000000


	//----- nvinfo : EIATTR_MIN_STACK_SIZE
	.align		4
.L_1107:
        /*18fc*/ 	.byte	0x04, 0x12
        /*18fe*/ 	.short	(.L_1109 - .L_1108)
	.align		4
.L_1108:
        /*1900*/ 	.word	index@(_ZN2at6native27unrolled_elementwise_kernelIZZZNS0_22reciprocal_kernel_cudaERNS_18TensorIteratorBaseEENKUlvE_clEvENKUlvE4_clEvEUlN3c108BFloat16EE_St5arrayIPcLm2EELi4E23TrivialOffsetCalculatorILi1EjESD_NS0_6memory12LoadWithCastILi1EEENSE_13StoreWithCastILi1EEEEEviT_T0_T2_T3_T4_T5_)
        /*1904*/ 	.word	0x00000000


	//----- nvinfo : EIATTR_MIN_STACK_SIZE
	.align		4
.L_1109:
        /*1908*/ 	.byte	0x04, 0x12
        /*190a*/ 	.short	(.L_1111 - .L_1110)
	.align		4
.L_1110:
        /*190c*/ 	.word	index@(_ZN2at6native18elementwise_kernelILi128ELi4EZNS0_22gpu_kernel_impl_nocastIZZZNS0_22reciprocal_kernel_cudaERNS_18TensorIteratorBaseEENKUlvE_clEvENKUlvE4_clEvEUlN3c108BFloat16EE_EEvS4_RKT_EUliE_EEviT1_)
        /*1910*/ 	.word	0x00000000


	//----- nvinfo : EIATTR_MIN_STACK_SIZE
	.align		4
.L_1111:
        /*1914*/ 	.byte	0x04, 0x12
        /*1916*/ 	.short	(.L_1113 - .L_1112)
	.align		4
.L_1112:
        /*1918*/ 	.word	index@(_ZN2at6native27unrolled_elementwise_kernelIZZZNS0_22reciprocal_kernel_cudaERNS_18TensorIteratorBaseEENKUlvE_clEvENKUlvE4_clEvEUlN3c108BFloat16EE_St5arrayIPcLm2EELi4E23TrivialOffsetCalculatorILi1EjESD_NS0_6memory15LoadWithoutCastENSE_16StoreWithoutCastEEEviT_T0_T2_T3_T4_T5_)
        /*191c*/ 	.word	0x00000000


	//----- nvinfo : EIATTR_MIN_STACK_SIZE
	.align		4
.L_1113:
        /*1920*/ 	.byte	0x04, 0x12
        /*1922*/ 	.short	(.L_1115 - .L_1114)
	.align		4
.L_1114:
        /*1924*/ 	.word	index@(_ZN2at6native29vectorized_elementwise_kernelILi2EZZZNS0_22reciprocal_kernel_cudaERNS_18TensorIteratorBaseEENKUlvE_clEvENKUlvE4_clEvEUlN3c108BFloat16EE_St5arrayIPcLm2EEEEviT0_T1_)
        /*1928*/ 	.word	0x00000000


	//----- nvinfo : EIATTR_MIN_STACK_SIZE
	.align		4
.L_1115:
        /*192c*/ 	.byte	0x04, 0x12
        /*192e*/ 	.short	(.L_1117 - .L_1116)
	.align		4
.L_1116:
        /*1930*/ 	.word	index@(_ZN2at6native29vectorized_elementwise_kernelILi4EZZZNS0_22reciprocal_kernel_cudaERNS_18TensorIteratorBaseEENKUlvE_clEvENKUlvE4_clEvEUlN3c108BFloat16EE_St5arrayIPcLm2EEEEviT0_T1_)
        /*1934*/ 	.word	0x00000000


	//----- nvinfo : EIATTR_MIN_STACK_SIZE
	.align		4
.L_1117:
        /*1938*/ 	.byte	0x04, 0x12
        /*193a*/ 	.short	(.L_1119 - .L_1118)
	.align		4
.L_1118:
        /*193c*/ 	.word	index@(_ZN2at6native29vectorized_elementwise_kernelILi8EZZZNS0_22reciprocal_kernel_cudaERNS_18TensorIteratorBaseEENKUlvE_clEvENKUlvE4_clEvEUlN3c108BFloat16EE_St5arrayIPcLm2EEEEviT0_T1_)
        /*1940*/ 	.word	0x00000000


	//----- nvinfo : EIATTR_MIN_STACK_SIZE
	.align		4
.L_1119:
        /*1944*/ 	.byte	0x04, 0x12
        /*1946*/ 	.short	(.L_1121 - .L_1120)
	.align		4
.L_1120:
        /*1948*/ 	.word	index@(_ZN2at6native18elementwise_kernelILi128ELi4EZNS0_15gpu_kernel_implIZZZNS0_22reciprocal_kernel_cudaERNS_18TensorIteratorBaseEENKUlvE_clEvENKUlvE3_clEvEUlN3c104HalfEE_EEvS4_RKT_EUliE_EEviT1_)
        /*194c*/ 	.word	0x00000000


	//----- nvinfo : EIATTR_MIN_STACK_SIZE
	.align		4
.L_1121:
        /*1950*/ 	.byte	0x04, 0x12
        /*1952*/ 	.short	(.L_1123 - .L_1122)
	.align		4
.L_1122:
        /*1954*/ 	.word	index@(_ZN2at6native27unrolled_elementwise_kernelIZZZNS0_22reciprocal_kernel_cudaERNS_18TensorIteratorBaseEENKUlvE_clEvENKUlvE3_clEvEUlN3c104HalfEE_St5arrayIPcLm2EELi4E23TrivialOffsetCalculatorILi1EjESD_NS0_6memory12LoadWithCastILi1EEENSE_13StoreWithCastILi1EEEEEviT_T0_T2_T3_T4_T5_)
        /*1958*/ 	.word	0x00000000


	//----- nvinfo : EIATTR_MIN_STACK_SIZE
	.align		4
.L_1123:
        /*195c*/ 	.byte	0x04, 0x12
        /*195e*/ 	.short	(.L_1125 - .L_1124)
	.align		4
.L_1124:
        /*1960*/ 	.word	index@(_ZN2at6native18elementwise_kernelILi128ELi4EZNS0_22gpu_kernel_impl_nocastIZZZNS0_22reciprocal_kernel_cudaERNS_18TensorIteratorBaseEENKUlvE_clEvENKUlvE3_clEvEUlN3c104HalfEE_EEvS4_RKT_EUliE_EEviT1_)
        /*1964*/ 	.word	0x00000000


	//----- nvinfo : EIATTR_MIN_STACK_SIZE
	.align		4
.L_1125:
        /*1968*/ 	.byte	0x04, 0x12
        /*196a*/ 	.short	(.L_1127 - .L_1126)
	.align		4
.L_1126:
        /*196c*/ 	.word	index@(_ZN2at6native27unrolled_elementwise_kernelIZZZNS0_22reciprocal_kernel_cudaERNS_18TensorIteratorBaseEENKUlvE_clEvENKUlvE3_clEvEUlN3c104HalfEE_St5arrayIPcLm2EELi4E23TrivialOffsetCalculatorILi1EjESD_NS0_6memory15LoadWithoutCastENSE_16StoreWithoutCastEEEviT_T0_T2_T3_T4_T5_)
        /*1970*/ 	.word	0x00000000


	//----- nvinfo : EIATTR_MIN_STACK_SIZE
	.align		4
.L_1127:
        /*1974*/ 	.byte	0x04, 0x12
        /*1976*/ 	.short	(.L_1129 - .L_1128)
	.align		4
.L_1128:
        /*1978*/ 	.word	index@(_ZN2at6native29vectorized_elementwise_kernelILi2EZZZNS0_22reciprocal_kernel_cudaERNS_18TensorIteratorBaseEENKUlvE_clEvENKUlvE3_clEvEUlN3c104HalfEE_St5arrayIPcLm2EEEEviT0_T1_)
        /*197c*/ 	.word	0x00000000


	//----- nvinfo : EIATTR_MIN_STACK_SIZE
	.align		4
.L_1129:
        /*1980*/ 	.byte	0x04, 0x12
        /*1982*/ 	.short	(.L_1131 - .L_1130)
	.align		4
.L_1130:
        /*1984*/ 	.word	index@(_ZN2at6native29vectorized_elementwise_kernelILi4EZZZNS0_22reciprocal_kernel_cudaERNS_18TensorIteratorBaseEENKUlvE_clEvENKUlvE3_clEvEUlN3c104HalfEE_St5arrayIPcLm2EEEEviT0_T1_)
        /*1988*/ 	.word	0x00000000


	//----- nvinfo : EIATTR_MIN_STACK_SIZE
	.align		4
.L_1131:
        /*198c*/ 	.byte	0x04, 0x12
        /*198e*/ 	.short	(.L_1133 - .L_1132)
	.align		4
.L_1132:
        /*1990*/ 	.word	index@(_ZN2at6native29vectorized_elementwise_kernelILi8EZZZNS0_22reciprocal_kernel_cudaERNS_18TensorIteratorBaseEENKUlvE_clEvENKUlvE3_clEvEUlN3c104HalfEE_St5arrayIPcLm2EEEEviT0_T1_)
        /*1994*/ 	.word	0x00000000


	//----- nvinfo : EIATTR_MIN_STACK_SIZE
	.align		4
.L_1133:
        /*1998*/ 	.byte	0x04, 0x12
        /*199a*/ 	.short	(.L_1135 - .L_1134)
	.align		4
.L_1134:
        /*199c*/ 	.word	index@(_ZN2at6native18elementwise_kernelILi128ELi4EZNS0_15gpu_kernel_implIZZZNS0_22reciprocal_kernel_cudaERNS_18TensorIteratorBaseEENKUlvE_clEvENKUlvE2_clEvEUlN3c107complexIfEEE_EEvS4_RKT_EUliE_EEviT1_)
        /*19a0*/ 	.word	0x00000000


	//----- nvinfo : EIATTR_MIN_STACK_SIZE
	.align		4
.L_1135:
        /*19a4*/ 	.byte	0x04, 0x12
        /*19a6*/ 	.short	(.L_1137 - .L_1136)
	.align		4
.L_1136:
        /*19a8*/ 	.word	index@(_ZN2at6native27unrolled_elementwise_kernelIZZZNS0_22reciprocal_kernel_cudaERNS_18TensorIteratorBaseEENKUlvE_clEvENKUlvE2_clEvEUlN3c107complexIfEEE_St5arrayIPcLm2EELi4E23TrivialOffsetCalculatorILi1EjESE_NS0_6memory12LoadWithCastILi1EEENSF_13StoreWithCastILi1EEEEEviT_T0_T2_T3_T4_T5_)
        /*19ac*/ 	.word	0x00000000


	//----- nvinfo : EIATTR_MIN_STACK_SIZE
	.align		4
.L_1137:
        /*19b0*/ 	.byte	0x04, 0x12
        /*19b2*/ 	.short	(.L_1139 - .L_1138)
	.align		4
.L_1138:
        /*19b4*/ 	.word	index@(_ZN2at6native18elementwise_kernelILi128ELi2EZNS0_22gpu_kernel_impl_nocastIZZZNS0_22reciprocal_kernel_cudaERNS_18TensorIteratorBaseEENKUlvE_clEvENKUlvE2_clEvEUlN3c107complexIfEEE_EEvS4_RKT_EUliE_EEviT1_)
        /*19b8*/ 	.word	0x00000000


	//----- nvinfo : EIATTR_MIN_STACK_SIZE
	.align		4
.L_1139:
        /*19bc*/ 	.byte	0x04, 0x12
        /*19be*/ 	.short	(.L_1141 - .L_1140)
	.align		4
.L_1140:
        /*19c0*/ 	.word	index@(_ZN2at6native27unrolled_elementwise_kernelIZZZNS0_22reciprocal_kernel_cudaERNS_18TensorIteratorBaseEENKUlvE_clEvENKUlvE2_clEvEUlN3c107complexIfEEE_St5arrayIPcLm2EELi4E23TrivialOffsetCalculatorILi1EjESE_NS0_6memory15LoadWithoutCastENSF_16StoreWithoutCastEEEviT_T0_T2_T3_T4_T5_)
        /*19c4*/ 	.word	0x00000000


	//----- nvinfo : EIATTR_MIN_STACK_SIZE
	.align		4
.L_1141:
        /*19c8*/ 	.byte	0x04, 0x12
        /*19ca*/ 	.short	(.L_1143 - .L_1142)
	.align		4
.L_1142:
        /*19cc*/ 	.word	index@(_ZN2at6native29vectorized_elementwise_kernelILi2EZZZNS0_22reciprocal_kernel_cudaERNS_18TensorIteratorBaseEENKUlvE_clEvENKUlvE2_clEvEUlN3c107complexIfEEE_St5arrayIPcLm2EEEEviT0_T1_)
        /*19d0*/ 	.word	0x00000000


	//----- nvinfo : EIATTR_MIN_STACK_SIZE
	.align		4
.L_1143:
        /*19d4*/ 	.byte	0x04, 0x12
        /*19d6*/ 	.short	(.L_1145 - .L_1144)
	.align		4
.L_1144:
        /*19d8*/ 	.word	index@(_ZN2at6native29vectorized_elementwise_kernelILi4EZZZNS0_22reciprocal_kernel_cudaERNS_18TensorIteratorBaseEENKUlvE_clEvENKUlvE2_clEvEUlN3c107complexIfEEE_St5arrayIPcLm2EEEEviT0_T1_)
        /*19dc*/ 	.word	0x00000000


	//----- nvinfo : EIATTR_MIN_STACK_SIZE
	.align		4
.L_1145:
        /*19e0*/ 	.byte	0x04, 0x12
        /*19e2*/ 	.short	(.L_1147 - .L_1146)
	.align		4
.L_1146:
        /*19e4*/ 	.word	index@(_ZN2at6native29vectorized_elementwise_kernelILi8EZZZNS0_22reciprocal_kernel_cudaERNS_18TensorIteratorBaseEENKUlvE_clEvENKUlvE2_clEvEUlN3c107complexIfEEE_St5arrayIPcLm2EEEEviT0_T1_)
        /*19e8*/ 	.word	0x00000000


	//----- nvinfo : EIATTR_MIN_STACK_SIZE
	.align		4
.L_1147:
        /*19ec*/ 	.byte	0x04, 0x12
        /*19ee*/ 	.short	(.L_1149 - .L_1148)
	.align		4
.L_1148:
        /*19f0*/ 	.word	index@(_ZN2at6native18elementwise_kernelILi128ELi4EZNS0_15gpu_kernel_implIZZZNS0_22reciprocal_kernel_cudaERNS_18TensorIteratorBaseEENKUlvE_clEvENKUlvE1_clEvEUlN3c107complexIdEEE_EEvS4_RKT_EUliE_EEviT1_)
        /*19f4*/ 	.word	0x00000000


	//----- nvinfo : EIATTR_MIN_STACK_SIZE
	.align		4
.L_1149:
        /*19f8*/ 	.byte	0x04, 0x12
        /*19fa*/ 	.short	(.L_1151 - .L_1150)
	.align		4
.L_1150:
        /*19fc*/ 	.word	index@(_ZN2at6native27unrolled_elementwise_kernelIZZZNS0_22reciprocal_kernel_cudaERNS_18TensorIteratorBaseEENKUlvE_clEvENKUlvE1_clEvEUlN3c107complexIdEEE_St5arrayIPcLm2EELi4E23TrivialOffsetCalculatorILi1EjESE_NS0_6memory12LoadWithCastILi1EEENSF_13StoreWithCastILi1EEEEEviT_T0_T2_T3_T4_T5_)
        /*1a00*/ 	.word	0x00000000


	//----- nvinfo : EIATTR_MIN_STACK_SIZE
	.align		4
.L_1151:
        /*1a04*/ 	.byte	0x04, 0x12
        /*1a06*/ 	.short	(.L_1153 - .L_1152)
	.align		4
.L_1152:
        /*1a08*/ 	.word	index@(_ZN2at6native18elementwise_kernelILi128ELi2EZNS0_22gpu_kernel_impl_nocastIZZZNS0_22reciprocal_kernel_cudaERNS_18TensorIteratorBaseEENKUlvE_clEvENKUlvE1_clEvEUlN3c107complexIdEEE_EEvS4_RKT_EUliE_EEviT1_)
        /*1a0c*/ 	.word	0x00000000


	//----- nvinfo : EIATTR_MIN_STACK_SIZE
	.align		4
.L_1153:
        /*1a10*/ 	.byte	0x04, 0x12
        /*1a12*/ 	.short	(.L_1155 - .L_1154)
	.align		4
.L_1154:
        /*1a14*/ 	.word	index@(_ZN2at6native27unrolled_elementwise_kernelIZZZNS0_22reciprocal_kernel_cudaERNS_18TensorIteratorBaseEENKUlvE_clEvENKUlvE1_clEvEUlN3c107complexIdEEE_St5arrayIPcLm2EELi4E23TrivialOffsetCalculatorILi1EjESE_NS0_6memory15LoadWithoutCastENSF_16StoreWithoutCastEEEviT_T0_T2_T3_T4_T5_)
        /*1a18*/ 	.word	0x00000000


	//----- nvinfo : EIATTR_MIN_STACK_SIZE
	.align		4
.L_1155:
        /*1a1c*/ 	.byte	0x04, 0x12
        /*1a1e*/ 	.short	(.L_1157 - .L_1156)
	.align		4
.L_1156:
        /*1a20*/ 	.word	index@(_ZN2at6native29vectorized_elementwise_kernelILi2EZZZNS0_22reciprocal_kernel_cudaERNS_18TensorIteratorBaseEENKUlvE_clEvENKUlvE1_clEvEUlN3c107complexIdEEE_St5arrayIPcLm2EEEEviT0_T1_)
        /*1a24*/ 	.word	0x00000000


	//----- nvinfo : EIATTR_MIN_STACK_SIZE
	.align		4
.L_1157:
        /*1a28*/ 	.byte	0x04, 0x12
        /*1a2a*/ 	.short	(.L_1159 - .L_1158)
	.align		4
.L_1158:
        /*1a2c*/ 	.word	index@(_ZN2at6native29vectorized_elementwise_kernelILi4EZZZNS0_22reciprocal_kernel_cudaERNS_18TensorIteratorBaseEENKUlvE_clEvENKUlvE1_clEvEUlN3c107complexIdEEE_St5arrayIPcLm2EEEEviT0_T1_)
        /*1a30*/ 	.word	0x00000000


	//----- nvinfo : EIATTR_MIN_STACK_SIZE
	.align		4
.L_1159:
        /*1a34*/ 	.byte	0x04, 0x12
        /*1a36*/ 	.short	(.L_1161 - .L_1160)
	.align		4
.L_1160:
        /*1a38*/ 	.word	index@(_ZN2at6native29vectorized_elementwise_kernelILi8EZZZNS0_22reciprocal_kernel_cudaERNS_18TensorIteratorBaseEENKUlvE_clEvENKUlvE1_clEvEUlN3c107complexIdEEE_St5arrayIPcLm2EEEEviT0_T1_)
        /*1a3c*/ 	.word	0x00000000


	//----- nvinfo : EIATTR_MIN_STACK_SIZE
	.align		4
.L_1161:
        /*1a40*/ 	.byte	0x04, 0x12
        /*1a42*/ 	.short	(.L_1163 - .L_1162)
	.align		4
.L_1162:
        /*1a44*/ 	.word	index@(_ZN2at6native18elementwise_kernelILi128ELi4EZNS0_15gpu_kernel_implIZZZNS0_22reciprocal_kernel_cudaERNS_18TensorIteratorBaseEENKUlvE_clEvENKUlvE0_clEvEUlfE_EEvS4_RKT_EUliE_EEviT1_)
        /*1a48*/ 	.word	0x00000000


	//----- nvinfo : EIATTR_MIN_STACK_SIZE
	.align		4
.L_1163:
        /*1a4c*/ 	.byte	0x04, 0x12
        /*1a4e*/ 	.short	(.L_1165 - .L_1164)
	.align		4
.L_1164:
        /*1a50*/ 	.word	index@(_ZN2at6native27unrolled_elementwise_kernelIZZZNS0_22reciprocal_kernel_cudaERNS_18TensorIteratorBaseEENKUlvE_clEvENKUlvE0_clEvEUlfE_St5arrayIPcLm2EELi4E23TrivialOffsetCalculatorILi1EjESB_NS0_6memory12LoadWithCastILi1EEENSC_13StoreWithCastILi1EEEEEviT_T0_T2_T3_T4_T5_)
        /*1a54*/ 	.word	0x00000000


	//----- nvinfo : EIATTR_MIN_STACK_SIZE
	.align		4
.L_1165:
        /*1a58*/ 	.byte	0x04, 0x12
        /*1a5a*/ 	.short	(.L_1167 - .L_1166)
	.align		4
.L_1166:
        /*1a5c*/ 	.word	index@(_ZN2at6native18elementwise_kernelILi128ELi2EZNS0_22gpu_kernel_impl_nocastIZZZNS0_22reciprocal_kernel_cudaERNS_18TensorIteratorBaseEENKUlvE_clEvENKUlvE0_clEvEUlfE_EEvS4_RKT_EUliE_EEviT1_)
        /*1a60*/ 	.word	0x00000000


	//----- nvinfo : EIATTR_MIN_STACK_SIZE
	.align		4
.L_1167:
        /*1a64*/ 	.byte	0x04, 0x12
        /*1a66*/ 	.short	(.L_1169 - .L_1168)
	.align		4
.L_1168:
        /*1a68*/ 	.word	index@(_ZN2at6native27unrolled_elementwise_kernelIZZZNS0_22reciprocal_kernel_cudaERNS_18TensorIteratorBaseEENKUlvE_clEvENKUlvE0_clEvEUlfE_St5arrayIPcLm2EELi4E23TrivialOffsetCalculatorILi1EjESB_NS0_6memory15LoadWithoutCastENSC_16StoreWithoutCastEEEviT_T0_T2_T3_T4_T5_)
        /*1a6c*/ 	.word	0x00000000


	//----- nvinfo : EIATTR_MIN_STACK_SIZE
	.align		4
.L_1169:
        /*1a70*/ 	.byte	0x04, 0x12
        /*1a72*/ 	.short	(.L_1171 - .L_1170)
	.align		4
.L_1170:
        /*1a74*/ 	.word	index@(_ZN2at6native29vectorized_elementwise_kernelILi2EZZZNS0_22reciprocal_kernel_cudaERNS_18TensorIteratorBaseEENKUlvE_clEvENKUlvE0_clEvEUlfE_St5arrayIPcLm2EEEEviT0_T1_)
        /*1a78*/ 	.word	0x00000000


	//----- nvinfo : EIATTR_MIN_STACK_SIZE
	.align		4
.L_1171:
        /*1a7c*/ 	.byte	0x04, 0x12
        /*1a7e*/ 	.short	(.L_1173 - .L_1172)
	.align		4
.L_1172:
        /*1a80*/ 	.word	index@(_ZN2at6native29vectorized_elementwise_kernelILi4EZZZNS0_22reciprocal_kernel_cudaERNS_18TensorIteratorBaseEENKUlvE_clEvENKUlvE0_clEvEUlfE_St5arrayIPcLm2EEEEviT0_T1_)
        /*1a84*/ 	.word	0x00000000


	//----- nvinfo : EIATTR_MIN_STACK_SIZE
	.align		4
.L_1173:
        /*1a88*/ 	.byte	0x04, 0x12
        /*1a8a*/ 	.short	(.L_1175 - .L_1174)
	.align		4
.L_1174:
        /*1a8c*/ 	.word	index@(_ZN2at6native29vectorized_elementwise_kernelILi8EZZZNS0_22reciprocal_kernel_cudaERNS_18TensorIteratorBaseEENKUlvE_clEvENKUlvE0_clEvEUlfE_St5arrayIPcLm2EEEEviT0_T1_)
        /*1a90*/ 	.word	0x00000000


	//----- nvinfo : EIATTR_MIN_STACK_SIZE
	.align		4
.L_1175:
        /*1a94*/ 	.byte	0x04, 0x12
        /*1a96*/ 	.short	(.L_1177 - .L_1176)
	.align		4
.L_1176:
        /*1a98*/ 	.word	index@(_ZN2at6native18elementwise_kernelILi128ELi4EZNS0_15gpu_kernel_implIZZZNS0_22reciprocal_kernel_cudaERNS_18TensorIteratorBaseEENKUlvE_clEvENKUlvE_clEvEUldE_EEvS4_RKT_EUliE_EEviT1_)
        /*1a9c*/ 	.word	0x00000000


	//----- nvinfo : EIATTR_MIN_STACK_SIZE
	.align		4
.L_1177:
        /*1aa0*/ 	.byte	0x04, 0x12
        /*1aa2*/ 	.short	(.L_1179 - .L_1178)
	.align		4
.L_1178:
        /*1aa4*/ 	.word	index@(_ZN2at6native27unrolled_elementwise_kernelIZZZNS0_22reciprocal_kernel_cudaERNS_18TensorIteratorBaseEENKUlvE_clEvENKUlvE_clEvEUldE_St5arrayIPcLm2EELi4E23TrivialOffsetCalculatorILi1EjESB_NS0_6memory12LoadWithCastILi1EEENSC_13StoreWithCastILi1EEEEEviT_T0_T2_T3_T4_T5_)
        /*1aa8*/ 	.word	0x00000000


	//----- nvinfo : EIATTR_MIN_STACK_SIZE
	.align		4
.L_1179:
        /*1aac*/ 	.byte	0x04, 0x12
        /*1aae*/ 	.short	(.L_1181 - .L_1180)
	.align		4
.L_1180:
        /*1ab0*/ 	.word	index@(_ZN2at6native18elementwise_kernelILi128ELi2EZNS0_22gpu_kernel_impl_nocastIZZZNS0_22reciprocal_kernel_cudaERNS_18TensorIteratorBaseEENKUlvE_clEvENKUlvE_clEvEUldE_EEvS4_RKT_EUliE_EEviT1_)
        /*1ab4*/ 	.word	0x00000000


	//----- nvinfo : EIATTR_MIN_STACK_SIZE
	.align		4
.L_1181:
        /*1ab8*/ 	.byte	0x04, 0x12
        /*1aba*/ 	.short	(.L_1183 - .L_1182)
	.align		4
.L_1182:
        /*1abc*/ 	.word	index@(_ZN2at6native27unrolled_elementwise_kernelIZZZNS0_22reciprocal_kernel_cudaERNS_18TensorIteratorBaseEENKUlvE_clEvENKUlvE_clEvEUldE_St5arrayIPcLm2EELi4E23TrivialOffsetCalculatorILi1EjESB_NS0_6memory15LoadWithoutCastENSC_16StoreWithoutCastEEEviT_T0_T2_T3_T4_T5_)
        /*1ac0*/ 	.word	0x00000000


	//----- nvinfo : EIATTR_MIN_STACK_SIZE
	.align		4
.L_1183:
        /*1ac4*/ 	.byte	0x04, 0x12
        /*1ac6*/ 	.short	(.L_1185 - .L_1184)
	.align		4
.L_1184:
        /*1ac8*/ 	.word	index@(_ZN2at6native29vectorized_elementwise_kernelILi2EZZZNS0_22reciprocal_kernel_cudaERNS_18TensorIteratorBaseEENKUlvE_clEvENKUlvE_clEvEUldE_St5arrayIPcLm2EEEEviT0_T1_)
        /*1acc*/ 	.word	0x00000000


	//----- nvinfo : EIATTR_MIN_STACK_SIZE
	.align		4
.L_1185:
        /*1ad0*/ 	.byte	0x04, 0x12
        /*1ad2*/ 	.short	(.L_1187 - .L_1186)
	.align		4
.L_1186:
        /*1ad4*/ 	.word	index@(_ZN2at6native29vectorized_elementwise_kernelILi4EZZZNS0_22reciprocal_kernel_cudaERNS_18TensorIteratorBaseEENKUlvE_clEvENKUlvE_clEvEUldE_St5arrayIPcLm2EEEEviT0_T1_)
        /*1ad8*/ 	.word	0x00000000


	//----- nvinfo : EIATTR_MIN_STACK_SIZE
	.align		4
.L_1187:
        /*1adc*/ 	.byte	0x04, 0x12
        /*1ade*/ 	.short	(.L_1189 - .L_1188)
	.align		4
.L_1188:
        /*1ae0*/ 	.word	index@(_ZN2at6native29vectorized_elementwise_kernelILi8EZZZNS0_22reciprocal_kernel_cudaERNS_18TensorIteratorBaseEENKUlvE_clEvENKUlvE_clEvEUldE_St5arrayIPcLm2EEEEviT0_T1_)
        /*1ae4*/ 	.word	0x00000000


	//----- nvinfo : EIATTR_MIN_STACK_SIZE
	.align		4
.L_1189:
        /*1ae8*/ 	.byte	0x04, 0x12
        /*1aea*/ 	.short	(.L_1191 - .L_1190)
	.align		4
.L_1190:
        /*1aec*/ 	.word	index@(_ZN2at6native18elementwise_kernelILi128ELi4EZNS0_15gpu_kernel_implIZZZNS0_17floor_kernel_cudaERNS_18TensorIteratorBaseEENKUlvE_clEvENKUlvE2_clEvEUlN3c108BFloat16EE_EEvS4_RKT_EUliE_EEviT1_)
        /*1af0*/ 	.word	0x00000000


	//----- nvinfo : EIATTR_MIN_STACK_SIZE
	.align		4
.L_1191:
        /*1af4*/ 	.byte	0x04, 0x12
        /*1af6*/ 	.short	(.L_1193 - .L_1192)
	.align		4
.L_1192:
        /*1af8*/ 	.word	index@(_ZN2at6native27unrolled_elementwise_kernelIZZZNS0_17floor_kernel_cudaERNS_18TensorIteratorBaseEENKUlvE_clEvENKUlvE2_clEvEUlN3c108BFloat16EE_St5arrayIPcLm2EELi4E23TrivialOffsetCalculatorILi1EjESD_NS0_6memory12LoadWithCastILi1EEENSE_13StoreWithCastILi1EEEEEviT_T0_T2_T3_T4_T5_)
        /*1afc*/ 	.word	0x00000000


	//----- nvinfo : EIATTR_MIN_STACK_SIZE
	.align		4
.L_1193:
        /*1b00*/ 	.byte	0x04, 0x12
        /*1b02*/ 	.short	(.L_1195 - .L_1194)
	.align		4
.L_1194:
        /*1b04*/ 	.word	index@(_ZN2at6native18elementwise_kernelILi128ELi4EZNS0_22gpu_kernel_impl_nocastIZZZNS0_17floor_kernel_cudaERNS_18TensorIteratorBaseEENKUlvE_clEvENKUlvE2_clEvEUlN3c108BFloat16EE_EEvS4_RKT_EUliE_EEviT1_)
        /*1b08*/ 	.word	0x00000000


	//----- nvinfo : EIATTR_MIN_STACK_SIZE
	.align		4
.L_1195:
        /*1b0c*/ 	.byte	0x04, 0x12
        /*1b0e*/ 	.short	(.L_1197 - .L_1196)
	.align		4
.L_1196:
        /*1b10*/ 	.word	index@(_ZN2at6native27unrolled_elementwise_kernelIZZZNS0_17floor_kernel_cudaERNS_18TensorIteratorBaseEENKUlvE_clEvENKUlvE2_clEvEUlN3c108BFloat16EE_St5arrayIPcLm2EELi4E23TrivialOffsetCalculatorILi1EjESD_NS0_6memory15LoadWithoutCastENSE_16StoreWithoutCastEEEviT_T0_T2_T3_T4_T5_)
        /*1b14*/ 	.word	0x00000000


	//----- nvinfo : EIATTR_MIN_STACK_SIZE
	.align		4
.L_1197:
        /*1b18*/ 	.byte	0x04, 0x12
        /*1b1a*/ 	.short	(.L_1199 - .L_1198)
	.align		4
.L_1198:
        /*1b1c*/ 	.word	index@(_ZN2at6native29vectorized_elementwise_kernelILi2EZZZNS0_17floor_kernel_cudaERNS_18TensorIteratorBaseEENKUlvE_clEvENKUlvE2_clEvEUlN3c108BFloat16EE_St5arrayIPcLm2EEEEviT0_T1_)
        /*1b20*/ 	.word	0x00000000


	//----- nvinfo : EIATTR_MIN_STACK_SIZE
	.align		4
.L_1199:
        /*1b24*/ 	.byte	0x04, 0x12
        /*1b26*/ 	.short	(.L_1201 - .L_1200)
	.align		4
.L_1200:
        /*1b28*/ 	.word	index@(_ZN2at6native29vectorized_elementwise_kernelILi4EZZZNS0_17floor_kernel_cudaERNS_18TensorIteratorBaseEENKUlvE_clEvENKUlvE2_clEvEUlN3c108BFloat16EE_St5arrayIPcLm2EEEEviT0_T1_)
        /*1b2c*/ 	.word	0x00000000


	//----- nvinfo : EIATTR_MIN_STACK_SIZE
	.align		4
.L_1201:
        /*1b30*/ 	.byte	0x04, 0x12
        /*1b32*/ 	.short	(.L_1203 - .L_1202)
	.align		4
.L_1202:
        /*1b34*/ 	.word	index@(_ZN2at6native29vectorized_elementwise_kernelILi8EZZZNS0_17floor_kernel_cudaERNS_18TensorIteratorBaseEENKUlvE_clEvENKUlvE2_clEvEUlN3c108BFloat16EE_St5arrayIPcLm2EEEEviT0_T1_)
        /*1b38*/ 	.word	0x00000000


	//----- nvinfo : EIATTR_MIN_STACK_SIZE
	.align		4
.L_1203:
        /*1b3c*/ 	.byte	0x04, 0x12
        /*1b3e*/ 	.short	(.L_1205 - .L_1204)
	.align		4
.L_1204:
        /*1b40*/ 	.word	index@(_ZN2at6native18elementwise_kernelILi128ELi4EZNS0_15gpu_kernel_implIZZZNS0_17floor_kernel_cudaERNS_18TensorIteratorBaseEENKUlvE_clEvENKUlvE1_clEvEUlN3c104HalfEE_EEvS4_RKT_EUliE_EEviT1_)
        /*1b44*/ 	.word	0x00000000


	//----- nvinfo : EIATTR_MIN_STACK_SIZE
	.align		4
.L_1205:
        /*1b48*/ 	.byte	0x04, 0x12
        /*1b4a*/ 	.short	(.L_1207 - .L_1206)
	.align		4
.L_1206:
        /*1b4c*/ 	.word	index@(_ZN2at6native27unrolled_elementwise_kernelIZZZNS0_17floor_kernel_cudaERNS_18TensorIteratorBaseEENKUlvE_clEvENKUlvE1_clEvEUlN3c104HalfEE_St5arrayIPcLm2EELi4E23TrivialOffsetCalculatorILi1EjESD_NS0_6memory12LoadWithCastILi1EEENSE_13StoreWithCastILi1EEEEEviT_T0_T2_T3_T4_T5_)
        /*1b50*/ 	.word	0x00000000


	//----- nvinfo : EIATTR_MIN_STACK_SIZE
	.align		4
.L_1207:
        /*1b54*/ 	.byte	0x04, 0x12
        /*1b56*/ 	.short	(.L_1209 - .L_1208)
	.align		4
.L_1208:
        /*1b58*/ 	.word	index@(_ZN2at6native18elementwise_kernelILi128ELi4EZNS0_22gpu_kernel_impl_nocastIZZZNS0_17floor_kernel_cudaERNS_18TensorIteratorBaseEENKUlvE_clEvENKUlvE1_clEvEUlN3c104HalfEE_EEvS4_RKT_EUliE_EEviT1_)
        /*1b5c*/ 	.word	0x00000000


	//----- nvinfo : EIATTR_MIN_STACK_SIZE
	.align		4
.L_1209:
        /*1b60*/ 	.byte	0x04, 0x12
        /*1b62*/ 	.short	(.L_1211 - .L_1210)
	.align		4
.L_1210:
        /*1b64*/ 	.word	index@(_ZN2at6native27unrolled_elementwise_kernelIZZZNS0_17floor_kernel_cudaERNS_18TensorIteratorBaseEENKUlvE_clEvENKUlvE1_clEvEUlN3c104HalfEE_St5arrayIPcLm2EELi4E23TrivialOffsetCalculatorILi1EjESD_NS0_6memory15LoadWithoutCastENSE_16StoreWithoutCastEEEviT_T0_T2_T3_T4_T5_)
        /*1b68*/ 	.word	0x00000000


	//----- nvinfo : EIATTR_MIN_STACK_SIZE
	.align		4
.L_1211:
        /*1b6c*/ 	.byte	0x04, 0x12
        /*1b6e*/ 	.short	(.L_1213 - .L_1212)
	.align		4
.L_1212:
        /*1b70*/ 	.word	index@(_ZN2at6native29vectorized_elementwise_kernelILi2EZZZNS0_17floor_kernel_cudaERNS_18TensorIteratorBaseEENKUlvE_clEvENKUlvE1_clEvEUlN3c104HalfEE_St5arrayIPcLm2EEEEviT0_T1_)
        /*1b74*/ 	.word	0x00000000


	//----- nvinfo : EIATTR_MIN_STACK_SIZE
	.align		4
.L_1213:
        /*1b78*/ 	.byte	0x04, 0x12
        /*1b7a*/ 	.short	(.L_1215 - .L_1214)
	.align		4
.L_1214:
        /*1b7c*/ 	.word	index@(_ZN2at6native29vectorized_elementwise_kernelILi4EZZZNS0_17floor_kernel_cudaERNS_18TensorIteratorBaseEENKUlvE_clEvENKUlvE1_clEvEUlN3c104HalfEE_St5arrayIPcLm2EEEEviT0_T1_)
        /*1b80*/ 	.word	0x00000000


	//----- nvinfo : EIATTR_MIN_STACK_SIZE
	.align		4
.L_1215:
        /*1b84*/ 	.byte	0x04, 0x12
        /*1b86*/ 	.short	(.L_1217 - .L_1216)
	.align		4
.L_1216:
        /*1b88*/ 	.word	index@(_ZN2at6native29vectorized_elementwise_kernelILi8EZZZNS0_17floor_kernel_cudaERNS_18TensorIteratorBaseEENKUlvE_clEvENKUlvE1_clEvEUlN3c104HalfEE_St5arrayIPcLm2EEEEviT0_T1_)
        /*1b8c*/ 	.word	0x00000000


	//----- nvinfo : EIATTR_MIN_STACK_SIZE
	.align		4
.L_1217:
        /*1b90*/ 	.byte	0x04, 0x12
        /*1b92*/ 	.short	(.L_1219 - .L_1218)
	.align		4
.L_1218:
        /*1b94*/ 	.word	index@(_ZN2at6native18elementwise_kernelILi128ELi4EZNS0_15gpu_kernel_implIZZZNS0_17floor_kernel_cudaERNS_18TensorIteratorBaseEENKUlvE_clEvENKUlvE0_clEvEUlfE_EEvS4_RKT_EUliE_EEviT1_)
        /*1b98*/ 	.word	0x00000000


	//----- nvinfo : EIATTR_MIN_STACK_SIZE
	.align		4
.L_1219:
        /*1b9c*/ 	.byte	0x04, 0x12
        /*1b9e*/ 	.short	(.L_1221 - .L_1220)
	.align		4
.L_1220:
        /*1ba0*/ 	.word	index@(_ZN2at6native27unrolled_elementwise_kernelIZZZNS0_17floor_kernel_cudaERNS_18TensorIteratorBaseEENKUlvE_clEvENKUlvE0_clEvEUlfE_St5arrayIPcLm2EELi4E23TrivialOffsetCalculatorILi1EjESB_NS0_6memory12LoadWithCastILi1EEENSC_13StoreWithCastILi1EEEEEviT_T0_T2_T3_T4_T5_)
        /*1ba4*/ 	.word	0x00000000


	//----- nvinfo : EIATTR_MIN_STACK_SIZE
	.align		4
.L_1221:
        /*1ba8*/ 	.byte	0x04, 0x12
        /*1baa*/ 	.short	(.L_1223 - .L_1222)
	.align		4
.L_1222:
        /*1bac*/ 	.word	index@(_ZN2at6native18elementwise_kernelILi128ELi2EZNS0_22gpu_kernel_impl_nocastIZZZNS0_17floor_kernel_cudaERNS_18TensorIteratorBaseEENKUlvE_clEvENKUlvE0_clEvEUlfE_EEvS4_RKT_EUliE_EEviT1_)
        /*1bb0*/ 	.word	0x00000000


	//----- nvinfo : EIATTR_MIN_STACK_SIZE
	.align		4
.L_1223:
        /*1bb4*/ 	.byte	0x04, 0x12
        /*1bb6*/ 	.short	(.L_1225 - .L_1224)
	.align		4
.L_1224:
        /*1bb8*/ 	.word	index@(_ZN2at6native27unrolled_elementwise_kernelIZZZNS0_17floor_kernel_cudaERNS_18TensorIteratorBaseEENKUlvE_clEvENKUlvE0_clEvEUlfE_St5arrayIPcLm2EELi4E23TrivialOffsetCalculatorILi1EjESB_NS0_6memory15LoadWithoutCastENSC_16StoreWithoutCastEEEviT_T0_T2_T3_T4_T5_)
        /*1bbc*/ 	.word	0x00000000


	//----- nvinfo : EIATTR_MIN_STACK_SIZE
	.align		4
.L_1225:
        /*1bc0*/ 	.byte	0x04, 0x12
        /*1bc2*/ 	.short	(.L_1227 - .L_1226)
	.align		4
.L_1226:
        /*1bc4*/ 	.word	index@(_ZN2at6native29vectorized_elementwise_kernelILi2EZZZNS0_17floor_kernel_cudaERNS_18TensorIteratorBaseEENKUlvE_clEvENKUlvE0_clEvEUlfE_St5arrayIPcLm2EEEEviT0_T1_)
        /*1bc8*/ 	.word	0x00000000


	//----- nvinfo : EIATTR_MIN_STACK_SIZE
	.align		4
.L_1227:
        /*1bcc*/ 	.byte	0x04, 0x12
        /*1bce*/ 	.short	(.L_1229 - .L_1228)
	.align		4
.L_1228:
        /*1bd0*/ 	.word	index@(_ZN2at6native29vectorized_elementwise_kernelILi4EZZZNS0_17floor_kernel_cudaERNS_18TensorIteratorBaseEENKUlvE_clEvENKUlvE0_clEvEUlfE_St5arrayIPcLm2EEEEviT0_T1_)
        /*1bd4*/ 	.word	0x00000000


	//----- nvinfo : EIATTR_MIN_STACK_SIZE
	.align		4
.L_1229:
        /*1bd8*/ 	.byte	0x04, 0x12
        /*1bda*/ 	.short	(.L_1231 - .L_1230)
	.align		4
.L_1230:
        /*1bdc*/ 	.word	index@(_ZN2at6native29vectorized_elementwise_kernelILi8EZZZNS0_17floor_kernel_cudaERNS_18TensorIteratorBaseEENKUlvE_clEvENKUlvE0_clEvEUlfE_St5arrayIPcLm2EEEEviT0_T1_)
        /*1be0*/ 	.word	0x00000000


	//----- nvinfo : EIATTR_MIN_STACK_SIZE
	.align		4
.L_1231:
        /*1be4*/ 	.byte	0x04, 0x12
        /*1be6*/ 	.short	(.L_1233 - .L_1232)
	.align		4
.L_1232:
        /*1be8*/ 	.word	index@(_ZN2at6native18elementwise_kernelILi128ELi4EZNS0_15gpu_kernel_implIZZZNS0_17floor_kernel_cudaERNS_18TensorIteratorBaseEENKUlvE_clEvENKUlvE_clEvEUldE_EEvS4_RKT_EUliE_EEviT1_)
        /*1bec*/ 	.word	0x00000000


	//----- nvinfo : EIATTR_MIN_STACK_SIZE
	.align		4
.L_1233:
        /*1bf0*/ 	.byte	0x04, 0x12
        /*1bf2*/ 	.short	(.L_1235 - .L_1234)
	.align		4
.L_1234:
        /*1bf4*/ 	.word	index@(_ZN2at6native27unrolled_elementwise_kernelIZZZNS0_17floor_kernel_cudaERNS_18TensorIteratorBaseEENKUlvE_clEvENKUlvE_clEvEUldE_St5arrayIPcLm2EELi4E23TrivialOffsetCalculatorILi1EjESB_NS0_6memory12LoadWithCastILi1EEENSC_13StoreWithCastILi1EEEEEviT_T0_T2_T3_T4_T5_)
        /*1bf8*/ 	.word	0x00000000


	//----- nvinfo : EIATTR_MIN_STACK_SIZE
	.align		4
.L_1235:
        /*1bfc*/ 	.byte	0x04, 0x12
        /*1bfe*/ 	.short	(.L_1237 - .L_1236)
	.align		4
.L_1236:
        /*1c00*/ 	.word	index@(_ZN2at6native18elementwise_kernelILi128ELi2EZNS0_22gpu_kernel_impl_nocastIZZZNS0_17floor_kernel_cudaERNS_18TensorIteratorBaseEENKUlvE_clEvENKUlvE_clEvEUldE_EEvS4_RKT_EUliE_EEviT1_)
        /*1c04*/ 	.word	0x00000000


	//----- nvinfo : EIATTR_MIN_STACK_SIZE
	.align		4
.L_1237:
        /*1c08*/ 	.byte	0x04, 0x12
        /*1c0a*/ 	.short	(.L_1239 - .L_1238)
	.align		4
.L_1238:
        /*1c0c*/ 	.word	index@(_ZN2at6native27unrolled_elementwise_kernelIZZZNS0_17floor_kernel_cudaERNS_18TensorIteratorBaseEENKUlvE_clEvENKUlvE_clEvEUldE_St5arrayIPcLm2EELi4E23TrivialOffsetCalculatorILi1EjESB_NS0_6memory15LoadWithoutCastENSC_16StoreWithoutCastEEEviT_T0_T2_T3_T4_T5_)
        /*1c10*/ 	.word	0x00000000


	//----- nvinfo : EIATTR_MIN_STACK_SIZE
	.align		4
.L_1239:
        /*1c14*/ 	.byte	0x04, 0x12
        /*1c16*/ 	.short	(.L_1241 - .L_1240)
	.align		4
.L_1240:
        /*1c18*/ 	.word	index@(_ZN2at6native29vectorized_elementwise_kernelILi2EZZZNS0_17floor_kernel_cudaERNS_18TensorIteratorBaseEENKUlvE_clEvENKUlvE_clEvEUldE_St5arrayIPcLm2EEEEviT0_T1_)
        /*1c1c*/ 	.word	0x00000000


	//----- nvinfo : EIATTR_MIN_STACK_SIZE
	.align		4
.L_1241:
        /*1c20*/ 	.byte	0x04, 0x12
        /*1c22*/ 	.short	(.L_1243 - .L_1242)
	.align		4
.L_1242:
        /*1c24*/ 	.word	index@(_ZN2at6native29vectorized_elementwise_kernelILi4EZZZNS0_17floor_kernel_cudaERNS_18TensorIteratorBaseEENKUlvE_clEvENKUlvE_clEvEUldE_St5arrayIPcLm2EEEEviT0_T1_)
        /*1c28*/ 	.word	0x00000000


	//----- nvinfo : EIATTR_MIN_STACK_SIZE
	.align		4
.L_1243:
        /*1c2c*/ 	.byte	0x04, 0x12
        /*1c2e*/ 	.short	(.L_1245 - .L_1244)
	.align		4
.L_1244:
        /*1c30*/ 	.word	index@(_ZN2at6native29vectorized_elementwise_kernelILi8EZZZNS0_17floor_kernel_cudaERNS_18TensorIteratorBaseEENKUlvE_clEvENKUlvE_clEvEUldE_St5arrayIPcLm2EEEEviT0_T1_)
        /*1c34*/ 	.word	0x00000000


	//----- nvinfo : EIATTR_MIN_STACK_SIZE
	.align		4
.L_1245:
        /*1c38*/ 	.byte	0x04, 0x12
        /*1c3a*/ 	.short	(.L_1247 - .L_1246)
	.align		4
.L_1246:
        /*1c3c*/ 	.word	index@(_ZN2at6native18elementwise_kernelILi128ELi4EZNS0_15gpu_kernel_implIZZZNS0_16frac_kernel_cudaERNS_18TensorIteratorBaseEENKUlvE_clEvENKUlvE2_clEvEUlN3c108BFloat16EE_EEvS4_RKT_EUliE_EEviT1_)
        /*1c40*/ 	.word	0x00000000


	//----- nvinfo : EIATTR_MIN_STACK_SIZE
	.align		4
.L_1247:
        /*1c44*/ 	.byte	0x04, 0x12
        /*1c46*/ 	.short	(.L_1249 - .L_1248)
	.align		4
.L_1248:
        /*1c48*/ 	.word	index@(_ZN2at6native27unrolled_elementwise_kernelIZZZNS0_16frac_kernel_cudaERNS_18TensorIteratorBaseEENKUlvE_clEvENKUlvE2_clEvEUlN3c108BFloat16EE_St5arrayIPcLm2EELi4E23TrivialOffsetCalculatorILi1EjESD_NS0_6memory12LoadWithCastILi1EEENSE_13StoreWithCastILi1EEEEEviT_T0_T2_T3_T4_T5_)
        /*1c4c*/ 	.word	0x00000000


	//----- nvinfo : EIATTR_MIN_STACK_SIZE
	.align		4
.L_1249:
        /*1c50*/ 	.byte	0x04, 0x12
        /*1c52*/ 	.short	(.L_1251 - .L_1250)
	.align		4
.L_1250:
        /*1c54*/ 	.word	index@(_ZN2at6native18elementwise_kernelILi128ELi4EZNS0_22gpu_kernel_impl_nocastIZZZNS0_16frac_kernel_cudaERNS_18TensorIteratorBaseEENKUlvE_clEvENKUlvE2_clEvEUlN3c108BFloat16EE_EEvS4_RKT_EUliE_EEviT1_)
        /*1c58*/ 	.word	0x00000000


	//----- nvinfo : EIATTR_MIN_STACK_SIZE
	.align		4
.L_1251:
        /*1c5c*/ 	.byte	0x04, 0x12
        /*1c5e*/ 	.short	(.L_1253 - .L_1252)
	.align		4
.L_1252:
        /*1c60*/ 	.word	index@(_ZN2at6native27unrolled_elementwise_kernelIZZZNS0_16frac_kernel_cudaERNS_18TensorIteratorBaseEENKUlvE_clEvENKUlvE2_clEvEUlN3c108BFloat16EE_St5arrayIPcLm2EELi4E23TrivialOffsetCalculatorILi1EjESD_NS0_6memory15LoadWithoutCastENSE_16StoreWithoutCastEEEviT_T0_T2_T3_T4_T5_)
        /*1c64*/ 	.word	0x00000000


	//----- nvinfo : EIATTR_MIN_STACK_SIZE
	.align		4
.L_1253:
        /*1c68*/ 	.byte	0x04, 0x12
        /*1c6a*/ 	.short	(.L_1255 - .L_1254)
	.align		4
.L_1254:
        /*1c6c*/ 	.word	index@(_ZN2at6native29vectorized_elementwise_kernelILi2EZZZNS0_16frac_kernel_cudaERNS_18TensorIteratorBaseEENKUlvE_clEvENKUlvE2_clEvEUlN3c108BFloat16EE_St5arrayIPcLm2EEEEviT0_T1_)
        /*1c70*/ 	.word	0x00000000


	//----- nvinfo : EIATTR_MIN_STACK_SIZE
	.align		4
.L_1255:
        /*1c74*/ 	.byte	0x04, 0x12
        /*1c76*/ 	.short	(.L_1257 - .L_1256)
	.align		4
.L_1256:
        /*1c78*/ 	.word	index@(_ZN2at6native29vectorized_elementwise_kernelILi4EZZZNS0_16frac_kernel_cudaERNS_18TensorIteratorBaseEENKUlvE_clEvENKUlvE2_clEvEUlN3c108BFloat16EE_St5arrayIPcLm2EEEEviT0_T1_)
        /*1c7c*/ 	.word	0x00000000


	//----- nvinfo : EIATTR_MIN_STACK_SIZE
	.align		4
.L_1257:
        /*1c80*/ 	.byte	0x04, 0x12
        /*1c82*/ 	.short	(.L_1259 - .L_1258)
	.align		4
.L_1258:
        /*1c84*/ 	.word	index@(_ZN2at6native29vectorized_elementwise_kernelILi8EZZZNS0_16frac_kernel_cudaERNS_18TensorIteratorBaseEENKUlvE_clEvENKUlvE2_clEvEUlN3c108BFloat16EE_St5arrayIPcLm2EEEEviT0_T1_)
        /*1c88*/ 	.word	0x00000000


	//----- nvinfo : EIATTR_MIN_STACK_SIZE
	.align		4
.L_1259:
        /*1c8c*/ 	.byte	0x04, 0x12
        /*1c8e*/ 	.short	(.L_1261 - .L_1260)
	.align		4
.L_1260:
        /*1c90*/ 	.word	index@(_ZN2at6native18elementwise_kernelILi128ELi4EZNS0_15gpu_kernel_implIZZZNS0_16frac_kernel_cudaERNS_18TensorIteratorBaseEENKUlvE_clEvENKUlvE1_clEvEUlN3c104HalfEE_EEvS4_RKT_EUliE_EEviT1_)
        /*1c94*/ 	.word	0x00000000


	//----- nvinfo : EIATTR_MIN_STACK_SIZE
	.align		4
.L_1261:
        /*1c98*/ 	.byte	0x04, 0x12
        /*1c9a*/ 	.short	(.L_1263 - .L_1262)
	.align		4
.L_1262:
        /*1c9c*/ 	.word	index@(_ZN2at6native27unrolled_elementwise_kernelIZZZNS0_16frac_kernel_cudaERNS_18TensorIteratorBaseEENKUlvE_clEvENKUlvE1_clEvEUlN3c104HalfEE_St5arrayIPcLm2EELi4E23TrivialOffsetCalculatorILi1EjESD_NS0_6memory12LoadWithCastILi1EEENSE_13StoreWithCastILi1EEEEEviT_T0_T2_T3_T4_T5_)
        /*1ca0*/ 	.word	0x00000000


	//----- nvinfo : EIATTR_MIN_STACK_SIZE
	.align		4
.L_1263:
        /*1ca4*/ 	.byte	0x04, 0x12
        /*1ca6*/ 	.short	(.L_1265 - .L_1264)
	.align		4
.L_1264:
        /*1ca8*/ 	.word	index@(_ZN2at6native18elementwise_kernelILi128ELi4EZNS0_22gpu_kernel_impl_nocastIZZZNS0_16frac_kernel_cudaERNS_18TensorIteratorBaseEENKUlvE_clEvENKUlvE1_clEvEUlN3c104HalfEE_EEvS4_RKT_EUliE_EEviT1_)
        /*1cac*/ 	.word	0x00000000


	//----- nvinfo : EIATTR_MIN_STACK_SIZE
	.align		4
.L_1265:
        /*1cb0*/ 	.byte	0x04, 0x12
        /*1cb2*/ 	.short	(.L_1267 - .L_1266)
	.align		4
.L_1266:
        /*1cb4*/ 	.word	index@(_ZN2at6native27unrolled_elementwise_kernelIZZZNS0_16frac_kernel_cudaERNS_18TensorIteratorBaseEENKUlvE_clEvENKUlvE1_clEvEUlN3c104HalfEE_St5arrayIPcLm2EELi4E23TrivialOffsetCalculatorILi1EjESD_NS0_6memory15LoadWithoutCastENSE_16StoreWithoutCastEEEviT_T0_T2_T3_T4_T5_)
        /*1cb8*/ 	.word	0x00000000


	//----- nvinfo : EIATTR_MIN_STACK_SIZE
	.align		4
.L_1267:
        /*1cbc*/ 	.byte	0x04, 0x12
        /*1cbe*/ 	.short	(.L_1269 - .L_1268)
	.align		4
.L_1268:
        /*1cc0*/ 	.word	index@(_ZN2at6native29vectorized_elementwise_kernelILi2EZZZNS0_16frac_kernel_cudaERNS_18TensorIteratorBaseEENKUlvE_clEvENKUlvE1_clEvEUlN3c104HalfEE_St5arrayIPcLm2EEEEviT0_T1_)
        /*1cc4*/ 	.word	0x00000000


	//----- nvinfo : EIATTR_MIN_STACK_SIZE
	.align		4
.L_1269:
        /*1cc8*/ 	.byte	0x04, 0x12
        /*1cca*/ 	.short	(.L_1271 - .L_1270)
	.align		4
.L_1270:
        /*1ccc*/ 	.word	index@(_ZN2at6native29vectorized_elementwise_kernelILi4EZZZNS0_16frac_kernel_cudaERNS_18TensorIteratorBaseEENKUlvE_clEvENKUlvE1_clEvEUlN3c104HalfEE_St5arrayIPcLm2EEEEviT0_T1_)
        /*1cd0*/ 	.word	0x00000000


	//----- nvinfo : EIATTR_MIN_STACK_SIZE
	.align		4
.L_1271:
        /*1cd4*/ 	.byte	0x04, 0x12
        /*1cd6*/ 	.short	(.L_1273 - .L_1272)
	.align		4
.L_1272:
        /*1cd8*/ 	.word	index@(_ZN2at6native29vectorized_elementwise_kernelILi8EZZZNS0_16frac_kernel_cudaERNS_18TensorIteratorBaseEENKUlvE_clEvENKUlvE1_clEvEUlN3c104HalfEE_St5arrayIPcLm2EEEEviT0_T1_)
        /*1cdc*/ 	.word	0x00000000


	//----- nvinfo : EIATTR_MIN_STACK_SIZE
	.align		4
.L_1273:
        /*1ce0*/ 	.byte	0x04, 0x12
        /*1ce2*/ 	.short	(.L_1275 - .L_1274)
	.align		4
.L_1274:
        /*1ce4*/ 	.word	index@(_ZN2at6native18elementwise_kernelILi128ELi4EZNS0_15gpu_kernel_implIZZZNS0_16frac_kernel_cudaERNS_18TensorIteratorBaseEENKUlvE_clEvENKUlvE0_clEvEUlfE_EEvS4_RKT_EUliE_EEviT1_)
        /*1ce8*/ 	.word	0x00000000


	//----- nvinfo : EIATTR_MIN_STACK_SIZE
	.align		4
.L_1275:
        /*1cec*/ 	.byte	0x04, 0x12
        /*1cee*/ 	.short	(.L_1277 - .L_1276)
	.align		4
.L_1276:
        /*1cf0*/ 	.word	index@(_ZN2at6native27unrolled_elementwise_kernelIZZZNS0_16frac_kernel_cudaERNS_18TensorIteratorBaseEENKUlvE_clEvENKUlvE0_clEvEUlfE_St5arrayIPcLm2EELi4E23TrivialOffsetCalculatorILi1EjESB_NS0_6memory12LoadWithCastILi1EEENSC_13StoreWithCastILi1EEEEEviT_T0_T2_T3_T4_T5_)
        /*1cf4*/ 	.word	0x00000000


	//----- nvinfo : EIATTR_MIN_STACK_SIZE
	.align		4
.L_1277:
        /*1cf8*/ 	.byte	0x04, 0x12
        /*1cfa*/ 	.short	(.L_1279 - .L_1278)
	.align		4
.L_1278:
        /*1cfc*/ 	.word	index@(_ZN2at6native18elementwise_kernelILi128ELi2EZNS0_22gpu_kernel_impl_nocastIZZZNS0_16frac_kernel_cudaERNS_18TensorIteratorBaseEENKUlvE_clEvENKUlvE0_clEvEUlfE_EEvS4_RKT_EUliE_EEviT1_)
        /*1d00*/ 	.word	0x00000000


	//----- nvinfo : EIATTR_MIN_STACK_SIZE
	.align		4
.L_1279:
        /*1d04*/ 	.byte	0x04, 0x12
        /*1d06*/ 	.short	(.L_1281 - .L_1280)
	.align		4
.L_1280:
        /*1d08*/ 	.word	index@(_ZN2at6native27unrolled_elementwise_kernelIZZZNS0_16frac_kernel_cudaERNS_18TensorIteratorBaseEENKUlvE_clEvENKUlvE0_clEvEUlfE_St5arrayIPcLm2EELi4E23TrivialOffsetCalculatorILi1EjESB_NS0_6memory15LoadWithoutCastENSC_16StoreWithoutCastEEEviT_T0_T2_T3_T4_T5_)
        /*1d0c*/ 	.word	0x00000000


	//----- nvinfo : EIATTR_MIN_STACK_SIZE
	.align		4
.L_1281:
        /*1d10*/ 	.byte	0x04, 0x12
        /*1d12*/ 	.short	(.L_1283 - .L_1282)
	.align		4
.L_1282:
        /*1d14*/ 	.word	index@(_ZN2at6native29vectorized_elementwise_kernelILi2EZZZNS0_16frac_kernel_cudaERNS_18TensorIteratorBaseEENKUlvE_clEvENKUlvE0_clEvEUlfE_St5arrayIPcLm2EEEEviT0_T1_)
        /*1d18*/ 	.word	0x00000000


	//----- nvinfo : EIATTR_MIN_STACK_SIZE
	.align		4
.L_1283:
        /*1d1c*/ 	.byte	0x04, 0x12
        /*1d1e*/ 	.short	(.L_1285 - .L_1284)
	.align		4
.L_1284:
        /*1d20*/ 	.word	index@(_ZN2at6native29vectorized_elementwise_kernelILi4EZZZNS0_16frac_kernel_cudaERNS_18TensorIteratorBaseEENKUlvE_clEvENKUlvE0_clEvEUlfE_St5arrayIPcLm2EEEEviT0_T1_)
        /*1d24*/ 	.word	0x00000000


	//----- nvinfo : EIATTR_MIN_STACK_SIZE
	.align		4
.L_1285:
        /*1d28*/ 	.byte	0x04, 0x12
        /*1d2a*/ 	.short	(.L_1287 - .L_1286)
	.align		4
.L_1286:
        /*1d2c*/ 	.word	index@(_ZN2at6native29vectorized_elementwise_kernelILi8EZZZNS0_16frac_kernel_cudaERNS_18TensorIteratorBaseEENKUlvE_clEvENKUlvE0_clEvEUlfE_St5arrayIPcLm2EEEEviT0_T1_)
        /*1d30*/ 	.word	0x00000000


	//----- nvinfo : EIATTR_MIN_STACK_SIZE
	.align		4
.L_1287:
        /*1d34*/ 	.byte	0x04, 0x12
        /*1d36*/ 	.short	(.L_1289 - .L_1288)
	.align		4
.L_1288:
        /*1d38*/ 	.word	index@(_ZN2at6native18elementwise_kernelILi128ELi4EZNS0_15gpu_kernel_implIZZZNS0_16frac_kernel_cudaERNS_18TensorIteratorBaseEENKUlvE_clEvENKUlvE_clEvEUldE_EEvS4_RKT_EUliE_EEviT1_)
        /*1d3c*/ 	.word	0x00000000


	//----- nvinfo : EIATTR_MIN_STACK_SIZE
	.align		4
.L_1289:
        /*1d40*/ 	.byte	0x04, 0x12
        /*1d42*/ 	.short	(.L_1291 - .L_1290)
	.align		4
.L_1290:
        /*1d44*/ 	.word	index@(_ZN2at6native27unrolled_elementwise_kernelIZZZNS0_16frac_kernel_cudaERNS_18TensorIteratorBaseEENKUlvE_clEvENKUlvE_clEvEUldE_St5arrayIPcLm2EELi4E23TrivialOffsetCalculatorILi1EjESB_NS0_6memory12LoadWithCastILi1EEENSC_13StoreWithCastILi1EEEEEviT_T0_T2_T3_T4_T5_)
        /*1d48*/ 	.word	0x00000000


	//----- nvinfo : EIATTR_MIN_STACK_SIZE
	.align		4
.L_1291:
        /*1d4c*/ 	.byte	0x04, 0x12
        /*1d4e*/ 	.short	(.L_1293 - .L_1292)
	.align		4
.L_1292:
        /*1d50*/ 	.word	index@(_ZN2at6native18elementwise_kernelILi128ELi2EZNS0_22gpu_kernel_impl_nocastIZZZNS0_16frac_kernel_cudaERNS_18TensorIteratorBaseEENKUlvE_clEvENKUlvE_clEvEUldE_EEvS4_RKT_EUliE_EEviT1_)
        /*1d54*/ 	.word	0x00000000


	//----- nvinfo : EIATTR_MIN_STACK_SIZE
	.align		4
.L_1293:
        /*1d58*/ 	.byte	0x04, 0x12
        /*1d5a*/ 	.short	(.L_1295 - .L_1294)
	.align		4
.L_1294:
        /*1d5c*/ 	.word	index@(_ZN2at6native27unrolled_elementwise_kernelIZZZNS0_16frac_kernel_cudaERNS_18TensorIteratorBaseEENKUlvE_clEvENKUlvE_clEvEUldE_St5arrayIPcLm2EELi4E23TrivialOffsetCalculatorILi1EjESB_NS0_6memory15LoadWithoutCastENSC_16StoreWithoutCastEEEviT_T0_T2_T3_T4_T5_)
        /*1d60*/ 	.word	0x00000000


	//----- nvinfo : EIATTR_MIN_STACK_SIZE
	.align		4
.L_1295:
        /*1d64*/ 	.byte	0x04, 0x12
        /*1d66*/ 	.short	(.L_1297 - .L_1296)
	.align		4
.L_1296:
        /*1d68*/ 	.word	index@(_ZN2at6native29vectorized_elementwise_kernelILi2EZZZNS0_16frac_kernel_cudaERNS_18TensorIteratorBaseEENKUlvE_clEvENKUlvE_clEvEUldE_St5arrayIPcLm2EEEEviT0_T1_)
        /*1d6c*/ 	.word	0x00000000


	//----- nvinfo : EIATTR_MIN_STACK_SIZE
	.align		4
.L_1297:
        /*1d70*/ 	.byte	0x04, 0x12
        /*1d72*/ 	.short	(.L_1299 - .L_1298)
	.align		4
.L_1298:
        /*1d74*/ 	.word	index@(_ZN2at6native29vectorized_elementwise_kernelILi4EZZZNS0_16frac_kernel_cudaERNS_18TensorIteratorBaseEENKUlvE_clEvENKUlvE_clEvEUldE_St5arrayIPcLm2EEEEviT0_T1_)
        /*1d78*/ 	.word	0x00000000


	//----- nvinfo : EIATTR_MIN_STACK_SIZE
	.align		4
.L_1299:
        /*1d7c*/ 	.byte	0x04, 0x12
        /*1d7e*/ 	.short	(.L_1301 - .L_1300)
	.align		4
.L_1300:
        /*1d80*/ 	.word	index@(_ZN2at6native29vectorized_elementwise_kernelILi8EZZZNS0_16frac_kernel_cudaERNS_18TensorIteratorBaseEENKUlvE_clEvENKUlvE_clEvEUldE_St5arrayIPcLm2EEEEviT0_T1_)
        /*1d84*/ 	.word	0x00000000


	//----- nvinfo : EIATTR_MIN_STACK_SIZE
	.align		4
.L_1301:
        /*1d88*/ 	.byte	0x04, 0x12
        /*1d8a*/ 	.short	(.L_1303 - .L_1302)
	.align		4
.L_1302:
        /*1d8c*/ 	.word	index@(_ZN2at6native18elementwise_kernelILi128ELi4EZNS0_15gpu_kernel_implIZZZNS0_16ceil_kernel_cudaERNS_18TensorIteratorBaseEENKUlvE_clEvENKUlvE2_clEvEUlN3c108BFloat16EE_EEvS4_RKT_EUliE_EEviT1_)
        /*1d90*/ 	.word	0x00000000


	//----- nvinfo : EIATTR_MIN_STACK_SIZE
	.align		4
.L_1303:
        /*1d94*/ 	.byte	0x04, 0x12
        /*1d96*/ 	.short	(.L_1305 - .L_1304)
	.align		4
.L_1304:
        /*1d98*/ 	.word	index@(_ZN2at6native27unrolled_elementwise_kernelIZZZNS0_16ceil_kernel_cudaERNS_18TensorIteratorBaseEENKUlvE_clEvENKUlvE2_clEvEUlN3c108BFloat16EE_St5arrayIPcLm2EELi4E23TrivialOffsetCalculatorILi1EjESD_NS0_6memory12LoadWithCastILi1EEENSE_13StoreWithCastILi1EEEEEviT_T0_T2_T3_T4_T5_)
        /*1d9c*/ 	.word	0x00000000


	//----- nvinfo : EIATTR_MIN_STACK_SIZE
	.align		4
.L_1305:
        /*1da0*/ 	.byte	0x04, 0x12
        /*1da2*/ 	.short	(.L_1307 - .L_1306)
	.align		4
.L_1306:
        /*1da4*/ 	.word	index@(_ZN2at6native18elementwise_kernelILi128ELi4EZNS0_22gpu_kernel_impl_nocastIZZZNS0_16ceil_kernel_cudaERNS_18TensorIteratorBaseEENKUlvE_clEvENKUlvE2_clEvEUlN3c108BFloat16EE_EEvS4_RKT_EUliE_EEviT1_)
        /*1da8*/ 	.word	0x00000000


	//----- nvinfo : EIATTR_MIN_STACK_SIZE
	.align		4
.L_1307:
        /*1dac*/ 	.byte	0x04, 0x12
        /*1dae*/ 	.short	(.L_1309 - .L_1308)
	.align		4
.L_1308:
        /*1db0*/ 	.word	index@(_ZN2at6native27unrolled_elementwise_kernelIZZZNS0_16ceil_kernel_cudaERNS_18TensorIteratorBaseEENKUlvE_clEvENKUlvE2_clEvEUlN3c108BFloat16EE_St5arrayIPcLm2EELi4E23TrivialOffsetCalculatorILi1EjESD_NS0_6memory15LoadWithoutCastENSE_16StoreWithoutCastEEEviT_T0_T2_T3_T4_T5_)
        /*1db4*/ 	.word	0x00000000


	//----- nvinfo : EIATTR_MIN_STACK_SIZE
	.align		4
.L_1309:
        /*1db8*/ 	.byte	0x04, 0x12
        /*1dba*/ 	.short	(.L_1311 - .L_1310)
	.align		4
.L_1310:
        /*1dbc*/ 	.word	index@(_ZN2at6native29vectorized_elementwise_kernelILi2EZZZNS0_16ceil_kernel_cudaERNS_18TensorIteratorBaseEENKUlvE_clEvENKUlvE2_clEvEUlN3c108BFloat16EE_St5arrayIPcLm2EEEEviT0_T1_)
        /*1dc0*/ 	.word	0x00000000


	//----- nvinfo : EIATTR_MIN_STACK_SIZE
	.align		4
.L_1311:
        /*1dc4*/ 	.byte	0x04, 0x12
        /*1dc6*/ 	.short	(.L_1313 - .L_1312)
	.align		4
.L_1312:
        /*1dc8*/ 	.word	index@(_ZN2at6native29vectorized_elementwise_kernelILi4EZZZNS0_16ceil_kernel_cudaERNS_18TensorIteratorBaseEENKUlvE_clEvENKUlvE2_clEvEUlN3c108BFloat16EE_St5arrayIPcLm2EEEEviT0_T1_)
        /*1dcc*/ 	.word	0x00000000


	//----- nvinfo : EIATTR_MIN_STACK_SIZE
	.align		4
.L_1313:
        /*1dd0*/ 	.byte	0x04, 0x12
        /*1dd2*/ 	.short	(.L_1315 - .L_1314)
	.align		4
.L_1314:
        /*1dd4*/ 	.word	index@(_ZN2at6native29vectorized_elementwise_kernelILi8EZZZNS0_16ceil_kernel_cudaERNS_18TensorIteratorBaseEENKUlvE_clEvENKUlvE2_clEvEUlN3c108BFloat16EE_St5arrayIPcLm2EEEEviT0_T1_)
        /*1dd8*/ 	.word	0x00000000


	//----- nvinfo : EIATTR_MIN_STACK_SIZE
	.align		4
.L_1315:
        /*1ddc*/ 	.byte	0x04, 0x12
        /*1dde*/ 	.short	(.L_1317 - .L_1316)
	.align		4
.L_1316:
        /*1de0*/ 	.word	index@(_ZN2at6native18elementwise_kernelILi128ELi4EZNS0_15gpu_kernel_implIZZZNS0_16ceil_kernel_cudaERNS_18TensorIteratorBaseEENKUlvE_clEvENKUlvE1_clEvEUlN3c104HalfEE_EEvS4_RKT_EUliE_EEviT1_)
        /*1de4*/ 	.word	0x00000000


	//----- nvinfo : EIATTR_MIN_STACK_SIZE
	.align		4
.L_1317:
        /*1de8*/ 	.byte	0x04, 0x12
        /*1dea*/ 	.short	(.L_1319 - .L_1318)
	.align		4
.L_1318:
        /*1dec*/ 	.word	index@(_ZN2at6native27unrolled_elementwise_kernelIZZZNS0_16ceil_kernel_cudaERNS_18TensorIteratorBaseEENKUlvE_clEvENKUlvE1_clEvEUlN3c104HalfEE_St5arrayIPcLm2EELi4E23TrivialOffsetCalculatorILi1EjESD_NS0_6memory12LoadWithCastILi1EEENSE_13StoreWithCastILi1EEEEEviT_T0_T2_T3_T4_T5_)
        /*1df0*/ 	.word	0x00000000


	//----- nvinfo : EIATTR_MIN_STACK_SIZE
	.align		4
.L_1319:
        /*1df4*/ 	.byte	0x04, 0x12
        /*1df6*/ 	.short	(.L_1321 - .L_1320)
	.align		4
.L_1320:
        /*1df8*/ 	.word	index@(_ZN2at6native18elementwise_kernelILi128ELi4EZNS0_22gpu_kernel_impl_nocastIZZZNS0_16ceil_kernel_cudaERNS_18TensorIteratorBaseEENKUlvE_clEvENKUlvE1_clEvEUlN3c104HalfEE_EEvS4_RKT_EUliE_EEviT1_)
        /*1dfc*/ 	.word	0x00000000


	//----- nvinfo : EIATTR_MIN_STACK_SIZE
	.align		4
.L_1321:
        /*1e00*/ 	.byte	0x04, 0x12
        /*1e02*/ 	.short	(.L_1323 - .L_1322)
	.align		4
.L_1322:
        /*1e04*/ 	.word	index@(_ZN2at6native27unrolled_elementwise_kernelIZZZNS0_16ceil_kernel_cudaERNS_18TensorIteratorBaseEENKUlvE_clEvENKUlvE1_clEvEUlN3c104HalfEE_St5arrayIPcLm2EELi4E23TrivialOffsetCalculatorILi1EjESD_NS0_6memory15LoadWithoutCastENSE_16StoreWithoutCastEEEviT_T0_T2_T3_T4_T5_)
        /*1e08*/ 	.word	0x00000000


	//----- nvinfo : EIATTR_MIN_STACK_SIZE
	.align		4
.L_1323:
        /*1e0c*/ 	.byte	0x04, 0x12
        /*1e0e*/ 	.short	(.L_1325 - .L_1324)
	.align		4
.L_1324:
        /*1e10*/ 	.word	index@(_ZN2at6native29vectorized_elementwise_kernelILi2EZZZNS0_16ceil_kernel_cudaERNS_18TensorIteratorBaseEENKUlvE_clEvENKUlvE1_clEvEUlN3c104HalfEE_St5arrayIPcLm2EEEEviT0_T1_)
        /*1e14*/ 	.word	0x00000000


	//----- nvinfo : EIATTR_MIN_STACK_SIZE
	.align		4
.L_1325:
        /*1e18*/ 	.byte	0x04, 0x12
        /*1e1a*/ 	.short	(.L_1327 - .L_1326)
	.align		4
.L_1326:
        /*1e1c*/ 	.word	index@(_ZN2at6native29vectorized_elementwise_kernelILi4EZZZNS0_16ceil_kernel_cudaERNS_18TensorIteratorBaseEENKUlvE_clEvENKUlvE1_clEvEUlN3c104HalfEE_St5arrayIPcLm2EEEEviT0_T1_)
        /*1e20*/ 	.word	0x00000000


	//----- nvinfo : EIATTR_MIN_STACK_SIZE
	.align		4
.L_1327:
        /*1e24*/ 	.byte	0x04, 0x12
        /*1e26*/ 	.short	(.L_1329 - .L_1328)
	.align		4
.L_1328:
        /*1e28*/ 	.word	index@(_ZN2at6native29vectorized_elementwise_kernelILi8EZZZNS0_16ceil_kernel_cudaERNS_18TensorIteratorBaseEENKUlvE_clEvENKUlvE1_clEvEUlN3c104HalfEE_St5arrayIPcLm2EEEEviT0_T1_)
        /*1e2c*/ 	.word	0x00000000


	//----- nvinfo : EIATTR_MIN_STACK_SIZE
	.align		4
.L_1329:
        /*1e30*/ 	.byte	0x04, 0x12
        /*1e32*/ 	.short	(.L_1331 - .L_1330)
	.align		4
.L_1330:
        /*1e34*/ 	.word	index@(_ZN2at6native18elementwise_kernelILi128ELi4EZNS0_15gpu_kernel_implIZZZNS0_16ceil_kernel_cudaERNS_18TensorIteratorBaseEENKUlvE_clEvENKUlvE0_clEvEUlfE_EEvS4_RKT_EUliE_EEviT1_)
        /*1e38*/ 	.word	0x00000000


	//----- nvinfo : EIATTR_MIN_STACK_SIZE
	.align		4
.L_1331:
        /*1e3c*/ 	.byte	0x04, 0x12
        /*1e3e*/ 	.short	(.L_1333 - .L_1332)
	.align		4
.L_1332:
        /*1e40*/ 	.word	index@(_ZN2at6native27unrolled_elementwise_kernelIZZZNS0_16ceil_kernel_cudaERNS_18TensorIteratorBaseEENKUlvE_clEvENKUlvE0_clEvEUlfE_St5arrayIPcLm2EELi4E23TrivialOffsetCalculatorILi1EjESB_NS0_6memory12LoadWithCastILi1EEENSC_13StoreWithCastILi1EEEEEviT_T0_T2_T3_T4_T5_)
        /*1e44*/ 	.word	0x00000000


	//----- nvinfo : EIATTR_MIN_STACK_SIZE
	.align		4
.L_1333:
        /*1e48*/ 	.byte	0x04, 0x12
        /*1e4a*/ 	.short	(.L_1335 - .L_1334)
	.align		4
.L_1334:
        /*1e4c*/ 	.word	index@(_ZN2at6native18elementwise_kernelILi128ELi2EZNS0_22gpu_kernel_impl_nocastIZZZNS0_16ceil_kernel_cudaERNS_18TensorIteratorBaseEENKUlvE_clEvENKUlvE0_clEvEUlfE_EEvS4_RKT_EUliE_EEviT1_)
        /*1e50*/ 	.word	0x00000000


	//----- nvinfo : EIATTR_MIN_STACK_SIZE
	.align		4
.L_1335:
        /*1e54*/ 	.byte	0x04, 0x12
        /*1e56*/ 	.short	(.L_1337 - .L_1336)
	.align		4
.L_1336:
        /*1e58*/ 	.word	index@(_ZN2at6native27unrolled_elementwise_kernelIZZZNS0_16ceil_kernel_cudaERNS_18TensorIteratorBaseEENKUlvE_clEvENKUlvE0_clEvEUlfE_St5arrayIPcLm2EELi4E23TrivialOffsetCalculatorILi1EjESB_NS0_6memory15LoadWithoutCastENSC_16StoreWithoutCastEEEviT_T0_T2_T3_T4_T5_)
        /*1e5c*/ 	.word	0x00000000


	//----- nvinfo : EIATTR_MIN_STACK_SIZE
	.align		4
.L_1337:
        /*1e60*/ 	.byte	0x04, 0x12
        /*1e62*/ 	.short	(.L_1339 - .L_1338)
	.align		4
.L_1338:
        /*1e64*/ 	.word	index@(_ZN2at6native29vectorized_elementwise_kernelILi2EZZZNS0_16ceil_kernel_cudaERNS_18TensorIteratorBaseEENKUlvE_clEvENKUlvE0_clEvEUlfE_St5arrayIPcLm2EEEEviT0_T1_)
        /*1e68*/ 	.word	0x00000000


	//----- nvinfo : EIATTR_MIN_STACK_SIZE
	.align		4
.L_1339:
        /*1e6c*/ 	.byte	0x04, 0x12
        /*1e6e*/ 	.short	(.L_1341 - .L_1340)
	.align		4
.L_1340:
        /*1e70*/ 	.word	index@(_ZN2at6native29vectorized_elementwise_kernelILi4EZZZNS0_16ceil_kernel_cudaERNS_18TensorIteratorBaseEENKUlvE_clEvENKUlvE0_clEvEUlfE_St5arrayIPcLm2EEEEviT0_T1_)
        /*1e74*/ 	.word	0x00000000


	//----- nvinfo : EIATTR_MIN_STACK_SIZE
	.align		4
.L_1341:
        /*1e78*/ 	.byte	0x04, 0x12
        /*1e7a*/ 	.short	(.L_1343 - .L_1342)
	.align		4
.L_1342:
        /*1e7c*/ 	.word	index@(_ZN2at6native29vectorized_elementwise_kernelILi8EZZZNS0_16ceil_kernel_cudaERNS_18TensorIteratorBaseEENKUlvE_clEvENKUlvE0_clEvEUlfE_St5arrayIPcLm2EEEEviT0_T1_)
        /*1e80*/ 	.word	0x00000000


	//----- nvinfo : EIATTR_MIN_STACK_SIZE
	.align		4
.L_1343:
        /*1e84*/ 	.byte	0x04, 0x12
        /*1e86*/ 	.short	(.L_1345 - .L_1344)
	.align		4
.L_1344:
        /*1e88*/ 	.word	index@(_ZN2at6native18elementwise_kernelILi128ELi4EZNS0_15gpu_kernel_implIZZZNS0_16ceil_kernel_cudaERNS_18TensorIteratorBaseEENKUlvE_clEvENKUlvE_clEvEUldE_EEvS4_RKT_EUliE_EEviT1_)
        /*1e8c*/ 	.word	0x00000000


	//----- nvinfo : EIATTR_MIN_STACK_SIZE
	.align		4
.L_1345:
        /*1e90*/ 	.byte	0x04, 0x12
        /*1e92*/ 	.short	(.L_1347 - .L_1346)
	.align		4
.L_1346:
        /*1e94*/ 	.word	index@(_ZN2at6native27unrolled_elementwise_kernelIZZZNS0_16ceil_kernel_cudaERNS_18TensorIteratorBaseEENKUlvE_clEvENKUlvE_clEvEUldE_St5arrayIPcLm2EELi4E23TrivialOffsetCalculatorILi1EjESB_NS0_6memory12LoadWithCastILi1EEENSC_13StoreWithCastILi1EEEEEviT_T0_T2_T3_T4_T5_)
        /*1e98*/ 	.word	0x00000000


	//----- nvinfo : EIATTR_MIN_STACK_SIZE
	.align		4
.L_1347:
        /*1e9c*/ 	.byte	0x04, 0x12
        /*1e9e*/ 	.short	(.L_1349 - .L_1348)
	.align		4
.L_1348:
        /*1ea0*/ 	.word	index@(_ZN2at6native18elementwise_kernelILi128ELi2EZNS0_22gpu_kernel_impl_nocastIZZZNS0_16ceil_kernel_cudaERNS_18TensorIteratorBaseEENKUlvE_clEvENKUlvE_clEvEUldE_EEvS4_RKT_EUliE_EEviT1_)
        /*1ea4*/ 	.word	0x00000000


	//----- nvinfo : EIATTR_MIN_STACK_SIZE
	.align		4
.L_1349:
        /*1ea8*/ 	.byte	0x04, 0x12
        /*1eaa*/ 	.short	(.L_1351 - .L_1350)
	.align		4
.L_1350:
        /*1eac*/ 	.word	index@(_ZN2at6native27unrolled_elementwise_kernelIZZZNS0_16ceil_kernel_cudaERNS_18TensorIteratorBaseEENKUlvE_clEvENKUlvE_clEvEUldE_St5arrayIPcLm2EELi4E23TrivialOffsetCalculatorILi1EjESB_NS0_6memory15LoadWithoutCastENSC_16StoreWithoutCastEEEviT_T0_T2_T3_T4_T5_)
        /*1eb0*/ 	.word	0x00000000


	//----- nvinfo : EIATTR_MIN_STACK_SIZE
	.align		4
.L_1351:
        /*1eb4*/ 	.byte	0x04, 0x12
        /*1eb6*/ 	.short	(.L_1353 - .L_1352)
	.align		4
.L_1352:
        /*1eb8*/ 	.word	index@(_ZN2at6native29vectorized_elementwise_kernelILi2EZZZNS0_16ceil_kernel_cudaERNS_18TensorIteratorBaseEENKUlvE_clEvENKUlvE_clEvEUldE_St5arrayIPcLm2EEEEviT0_T1_)
        /*1ebc*/ 	.word	0x00000000


	//----- nvinfo : EIATTR_MIN_STACK_SIZE
	.align		4
.L_1353:
        /*1ec0*/ 	.byte	0x04, 0x12
        /*1ec2*/ 	.short	(.L_1355 - .L_1354)
	.align		4
.L_1354:
        /*1ec4*/ 	.word	index@(_ZN2at6native29vectorized_elementwise_kernelILi4EZZZNS0_16ceil_kernel_cudaERNS_18TensorIteratorBaseEENKUlvE_clEvENKUlvE_clEvEUldE_St5arrayIPcLm2EEEEviT0_T1_)
        /*1ec8*/ 	.word	0x00000000


	//----- nvinfo : EIATTR_MIN_STACK_SIZE
	.align		4
.L_1355:
        /*1ecc*/ 	.byte	0x04, 0x12
        /*1ece*/ 	.short	(.L_1357 - .L_1356)
	.align		4
.L_1356:
        /*1ed0*/ 	.word	index@(_ZN2at6native29vectorized_elementwise_kernelILi8EZZZNS0_16ceil_kernel_cudaERNS_18TensorIteratorBaseEENKUlvE_clEvENKUlvE_clEvEUldE_St5arrayIPcLm2EEEEviT0_T1_)
        /*1ed4*/ 	.word	0x00000000
.L_1357:


//--------------------- .nv.compat                --------------------------
	.section	.nv.compat,"",@"SHT_CUDA_COMPAT_INFO"
	.align	4
        /*0000*/ 	.byte	0x02, 0x09, 0x01, 0x00, 0x02, 0x02, 0x01, 0x00, 0x02, 0x05, 0x05, 0x00, 0x03, 0x07, 0x01, 0x01
        /*0010*/ 	.byte	0x02, 0x03, 0x00, 0x00, 0x02, 0x06, 0x01, 0x00, 0x04, 0x0b, 0x08, 0x00, 0x00, 0x00, 0x00, 0x00
        /*0020*/ 	.byte	0x00, 0x00, 0x00, 0x00


//--------------------- .nv.info._ZN2at6native18elementwise_kernelILi128ELi4EZNS0_15gpu_kernel_implIZZZNS0_17trunc_kernel_cudaERNS_18TensorIteratorBaseEENKUlvE_clEvENKUlvE2_clEvEUlN3c108BFloat16EE_EEvS4_RKT_EUliE_EEviT1_ --------------------------
	.section	.nv.info._ZN2at6native18elementwise_kernelILi128ELi4EZNS0_15gpu_kernel_implIZZZNS0_17trunc_kernel_cudaERNS_18TensorIteratorBaseEENKUlvE_clEvENKUlvE2_clEvEUlN3c108BFloat16EE_EEvS4_RKT_EUliE_EEviT1_,"",@"SHT_CUDA_INFO"
	.sectionflags	@""
	.align	4


	//----- nvinfo : EIATTR_CUDA_API_VERSION
	.align		4
        /*0000*/ 	.byte	0x04, 0x37
        /*0002*/ 	.short	(.L_1359 - .L_1358)
.L_1358:
        /*0004*/ 	.word	0x00000082


	//----- nvinfo : EIATTR_KPARAM_INFO
	.align		4
.L_1359:
        /*0008*/ 	.byte	0x04, 0x17
        /*000a*/ 	.short	(.L_1361 - .L_1360)
.L_1360:
        /*000c*/ 	.word	0x00000000
        /*0010*/ 	.short	0x0001
        /*0012*/ 	.short	0x0008
        /*0014*/ 	.byte	0x00, 0xf0, 0x61, 0x08


	//----- nvinfo : EIATTR_KPARAM_INFO
	.align		4
.L_1361:
        /*0018*/ 	.byte	0x04, 0x17
        /*001a*/ 	.short	(.L_1363 - .L_1362)
.L_1362:
        /*001c*/ 	.word	0x00000000
        /*0020*/ 	.short	0x0000
        /*0022*/ 	.short	0x0000
        /*0024*/ 	.byte	0x00, 0xf0, 0x11, 0x00


	//----- nvinfo : EIATTR_SPARSE_MMA_MASK
	.align		4
.L_1363:
        /*0028*/ 	.byte	0x03, 0x50
        /*002a*/ 	.short	0x0000


	//----- nvinfo : EIATTR_MAXREG_COUNT
	.align		4
        /*002c*/ 	.byte	0x03, 0x1b
        /*002e*/ 	.short	0x0080


	//----- nvinfo : EIATTR_EXTERNS
	.align		4
        /*0030*/ 	.byte	0x04, 0x0f
        /*0032*/ 	.short	(.L_1365 - .L_1364)


	//   ....[0]....
	.align		4
.L_1364:
        /*0034*/ 	.word	index@(__assertfail)


	//----- nvinfo : EIATTR_MERCURY_ISA_VERSION
	.align		4
.L_1365:
        /*0038*/ 	.byte	0x03, 0x5f
        /*003a*/ 	.short	0x0101


	//----- nvinfo : EIATTR_SYSCALL_OFFSETS
	.align		4
        /*003c*/ 	.byte	0x04, 0x46
        /*003e*/ 	.short	(.L_1367 - .L_1366)


	//   ....[0]....
.L_1366:
        /*0040*/ 	.word	0x000022d0


	//   ....[1]....
        /*0044*/ 	.word	0x00003260


	//   ....[2]....
        /*0048*/ 	.word	0x00005590


	//   ....[3]....
        /*004c*/ 	.word	0x00006520


	//   ....[4]....
        /*0050*/ 	.word	0x00008840


	//   ....[5]....
        /*0054*/ 	.word	0x000097d0


	//   ....[6]....
        /*0058*/ 	.word	0x0000bae0


	//   ....[7]....
        /*005c*/ 	.word	0x0000ca70


	//----- nvinfo : EIATTR_EXIT_INSTR_OFFSETS
	.align		4
.L_1367:
        /*0060*/ 	.byte	0x04, 0x1c
        /*0062*/ 	.short	(.L_1369 - .L_1368)


	//   ....[0]....
.L_1368:
        /*0064*/ 	.word	0x000098a0


	//   ....[1]....
        /*0068*/ 	.word	0x0000bca0


	//   ....[2]....
        /*006c*/ 	.word	0x0000bce0


	//   ....[3]....
        /*0070*/ 	.word	0x0000bd80


	//   ....[4]....
        /*0074*/ 	.word	0x0000bdc0


	//   ....[5]....
        /*0078*/ 	.word	0x0000be00


	//   ....[6]....
        /*007c*/ 	.word	0x0000be90


	//   ....[7]....
        /*0080*/ 	.word	0x0000bed0


	//   ....[8]....
        /*0084*/ 	.word	0x0000bf70


	//   ....[9]....
        /*0088*/ 	.word	0x0000bfc0


	//   ....[10]....
        /*008c*/ 	.word	0x0000c010


	//   ....[11]....
        /*0090*/ 	.word	0x0000c0e0


	//   ....[12]....
        /*0094*/ 	.word	0x0000c140


	//   ....[13]....
        /*0098*/ 	.word	0x0000c2d0


	//   ....[14]....
        /*009c*/ 	.word	0x0000c430


	//   ....[15]....
        /*00a0*/ 	.word	0x0000c450


	//   ....[16]....
        /*00a4*/ 	.word	0x0000c510


	//   ....[17]....
        /*00a8*/ 	.word	0x0000c690


	//   ....[18]....
        /*00ac*/ 	.word	0x0000c810


	//   ....[19]....
        /*00b0*/ 	.word	0x0000c970


	//   ....[20]....
        /*00b4*/ 	.word	0x0000ca80


	//   ....[21]....
        /*00b8*/ 	.word	0x0000cac0


	//   ....[22]....
        /*00bc*/ 	.word	0x0000cb00


	//----- nvinfo : EIATTR_MAX_THREADS
	.align		4
.L_1369:
        /*00c0*/ 	.byte	0x04, 0x05
        /*00c2*/ 	.short	(.L_1371 - .L_1370)
.L_1370:
        /*00c4*/ 	.word	0x00000080
        /*00c8*/ 	.word	0x00000001
        /*00cc*/ 	.word	0x00000001


	//----- nvinfo : EIATTR_CRS_STACK_SIZE
	.align		4
.L_1371:
        /*00d0*/ 	.byte	0x04, 0x1e
        /*00d2*/ 	.short	(.L_1373 - .L_1372)
.L_1372:
        /*00d4*/ 	.word	0x00000000


	//----- nvinfo : EIATTR_CBANK_PARAM_SIZE
	.align		4
.L_1373:
        /*00d8*/ 	.byte	0x03, 0x19
        /*00da*/ 	.short	0x0220


	//----- nvinfo : EIATTR_PARAM_CBANK
	.align		4
        /*00dc*/ 	.byte	0x04, 0x0a
        /*00de*/ 	.short	(.L_1375 - .L_1374)
	.align		4
.L_1374:
        /*00e0*/ 	.word	index@(.nv.constant0._ZN2at6native18elementwise_kernelILi128ELi4EZNS0_15gpu_kernel_implIZZZNS0_17trunc_kernel_cudaERNS_18TensorIteratorBaseEENKUlvE_clEvENKUlvE2_clEvEUlN3c108BFloat16EE_EEvS4_RKT_EUliE_EEviT1_)
        /*00e4*/ 	.short	0x0210
        /*00e6*/ 	.short	0x0220


	//----- nvinfo : EIATTR_SW_WAR
	.align		4
.L_1375:
        /*00e8*/ 	.byte	0x04, 0x36
        /*00ea*/ 	.short	(.L_1377 - .L_1376)
.L_1376:
        /*00ec*/ 	.word	0x00000008
.L_1377:


//--------------------- .nv.info._ZN2at6native27unrolled_elementwise_kernelIZZZNS0_17trunc_kernel_cudaERNS_18TensorIteratorBaseEENKUlvE_clEvENKUlvE2_clEvEUlN3c108BFloat16EE_St5arrayIPcLm2EELi4E23TrivialOffsetCalculatorILi1EjESD_NS0_6memory12LoadWithCastILi1EEENSE_13StoreWithCastILi1EEEEEviT_T0_T2_T3_T4_T5_ --------------------------
	.section	.nv.info._ZN2at6native27unrolled_elementwise_kernelIZZZNS0_17trunc_kernel_cudaERNS_18TensorIteratorBaseEENKUlvE_clEvENKUlvE2_clEvEUlN3c108BFloat16EE_St5arrayIPcLm2EELi4E23TrivialOffsetCalculatorILi1EjESD_NS0_6memory12LoadWithCastILi1EEENSE_13StoreWithCastILi1EEEEEviT_T0_T2_T3_T4_T5_,"",@"SHT_CUDA_INFO"
	.sectionflags	@""
	.align	4


	//----- nvinfo : EIATTR_CUDA_API_VERSION
	.align		4
        /*0000*/ 	.byte	0x04, 0x37
        /*0002*/ 	.short	(.L_1379 - .L_1378)
.L_1378:
        /*0004*/ 	.word	0x00000082


	//----- nvinfo : EIATTR_KPARAM_INFO
	.align		4
.L_1379:
        /*0008*/ 	.byte	0x04, 0x17
        /*000a*/ 	.short	(.L_1381 - .L_1380)
.L_1380:
        /*000c*/ 	.word	0x00000000
        /*0010*/ 	.short	0x0006
        /*0012*/ 	.short	0x0024
        /*0014*/ 	.byte	0x00, 0xf0, 0x21, 0x00


	//----- nvinfo : EIATTR_KPARAM_INFO
	.align		4
.L_1381:
        /*0018*/ 	.byte	0x04, 0x17
        /*001a*/ 	.short	(.L_1383 - .L_1382)
.L_1382:
        /*001c*/ 	.word	0x00000000
        /*0020*/ 	.short	0x0005
        /*0022*/ 	.short	0x001c
        /*0024*/ 	.byte	0x00, 0xf0, 0x21, 0x00


	//----- nvinfo : EIATTR_KPARAM_INFO
	.align		4
.L_1383:
        /*0028*/ 	.byte	0x04, 0x17
        /*002a*/ 	.short	(.L_1385 - .L_1384)
.L_1384:
        /*002c*/ 	.word	0x00000000
        /*0030*/ 	.short	0x0004
        /*0032*/ 	.short	0x0019
        /*0034*/ 	.byte	0x00, 0xf0, 0x05, 0x00


	//----- nvinfo : EIATTR_KPARAM_INFO
	.align		4
.L_1385:
        /*0038*/ 	.byte	0x04, 0x17
        /*003a*/ 	.short	(.L_1387 - .L_1386)
.L_1386:
        /*003c*/ 	.word	0x00000000
        /*0040*/ 	.short	0x0003
        /*0042*/ 	.short	0x0018
        /*0044*/ 	.byte	0x00, 0xf0, 0x05, 0x00


	//----- nvinfo : EIATTR_KPARAM_INFO
	.align		4
.L_1387:
        /*0048*/ 	.byte	0x04, 0x17
        /*004a*/ 	.short	(.L_1389 - .L_1388)
.L_1388:
        /*004c*/ 	.word	0x00000000
        /*0050*/ 	.short	0x0002
        /*0052*/ 	.short	0x0008
        /*0054*/ 	.byte	0x00, 0xf0, 0x41, 0x00


	//----- nvinfo : EIATTR_KPARAM_INFO
	.align		4
.L_1389:
        /*0058*/ 	.byte	0x04, 0x17
        /*005a*/ 	.short	(.L_1391 - .L_1390)
.L_1390:
        /*005c*/ 	.word	0x00000000
        /*0060*/ 	.short	0x0001
        /*0062*/ 	.short	0x0004
        /*0064*/ 	.byte	0x00, 0xf0, 0x05, 0x00


	//----- nvinfo : EIATTR_KPARAM_INFO
	.align		4
.L_1391:
        /*0068*/ 	.byte	0x04, 0x17
        /*006a*/ 	.short	(.L_1393 - .L_1392)
.L_1392:
        /*006c*/ 	.word	0x00000000
        /*0070*/ 	.short	0x0000
        /*0072*/ 	.short	0x0000
        /*0074*/ 	.byte	0x00, 0xf0, 0x11, 0x00


	//----- nvinfo : EIATTR_SPARSE_MMA_MASK
	.align		4
.L_1393:
        /*0078*/ 	.byte	0x03, 0x50
        /*007a*/ 	.short	0x0000


	//----- nvinfo : EIATTR_MAXREG_COUNT
	.align		4
        /*007c*/ 	.byte	0x03, 0x1b
        /*007e*/ 	.short	0x00ff


	//----- nvinfo : EIATTR_EXTERNS
	.align		4
        /*0080*/ 	.byte	0x04, 0x0f
        /*0082*/ 	.short	(.L_1395 - .L_1394)


	//   ....[0]....
	.align		4
.L_1394:
        /*0084*/ 	.word	index@(__assertfail)


	//----- nvinfo : EIATTR_MERCURY_ISA_VERSION
	.align		4
.L_1395:
        /*0088*/ 	.byte	0x03, 0x5f
        /*008a*/ 	.short	0x0101


	//----- nvinfo : EIATTR_SYSCALL_OFFSETS
	.align		4
        /*008c*/ 	.byte	0x04, 0x46
        /*008e*/ 	.short	(.L_1397 - .L_1396)


	//   ....[0]....
.L_1396:
        /*0090*/ 	.word	0x000010e0


	//   ....[1]....
        /*0094*/ 	.word	0x00002220


	//   ....[2]....
        /*0098*/ 	.word	0x00003370


	//   ....[3]....
        /*009c*/ 	.word	0x00004490


	//   ....[4]....
        /*00a0*/ 	.word	0x00005720


	//   ....[5]....
        /*00a4*/ 	.word	0x00006740


	//   ....[6]....
        /*00a8*/ 	.word	0x00007720


	//   ....[7]....
        /*00ac*/ 	.word	0x00008700


	//----- nvinfo : EIATTR_EXIT_INSTR_OFFSETS
	.align		4
.L_1397:
        /*00b0*/ 	.byte	0x04, 0x1c
        /*00b2*/ 	.short	(.L_1399 - .L_1398)


	//   ....[0]....
.L_1398:
        /*00b4*/ 	.word	0x000077e0


	//   ....[1]....
        /*00b8*/ 	.word	0x00007930


	//   ....[2]....
        /*00bc*/ 	.word	0x00007970


	//   ....[3]....
        /*00c0*/ 	.word	0x00007a10


	//   ....[4]....
        /*00c4*/ 	.word	0x00007a50


	//   ....[5]....
        /*00c8*/ 	.word	0x00007a90


	//   ....[6]....
        /*00cc*/ 	.word	0x00007b20


	//   ....[7]....
        /*00d0*/ 	.word	0x00007b60


	//   ....[8]....
        /*00d4*/ 	.word	0x00007c00


	//   ....[9]....
        /*00d8*/ 	.word	0x00007c50


	//   ....[10]....
        /*00dc*/ 	.word	0x00007ca0


	//   ....[11]....
        /*00e0*/ 	.word	0x00007d70


	//   ....[12]....
        /*00e4*/ 	.word	0x00007dd0


	//   ....[13]....
        /*00e8*/ 	.word	0x00007f60


	//   ....[14]....
        /*00ec*/ 	.word	0x000080c0


	//   ....[15]....
        /*00f0*/ 	.word	0x000080e0


	//   ....[16]....
        /*00f4*/ 	.word	0x000081a0


	//   ....[17]....
        /*00f8*/ 	.word	0x00008320


	//   ....[18]....
        /*00fc*/ 	.word	0x000084a0


	//   ....[19]....
        /*0100*/ 	.word	0x00008600


	//   ....[20]....
        /*0104*/ 	.word	0x00008710


	//   ....[21]....
        /*0108*/ 	.word	0x00008750


	//   ....[22]....
        /*010c*/ 	.word	0x00008790


	//----- nvinfo : EIATTR_MAX_THREADS
	.align		4
.L_1399:
        /*0110*/ 	.byte	0x04, 0x05
        /*0112*/ 	.short	(.L_1401 - .L_1400)
.L_1400:
        /*0114*/ 	.word	0x00000080
        /*0118*/ 	.word	0x00000001
        /*011c*/ 	.word	0x00000001


	//----- nvinfo : EIATTR_CRS_STACK_SIZE
	.align		4
.L_1401:
        /*0120*/ 	.byte	0x04, 0x1e
        /*0122*/ 	.short	(.L_1403 - .L_1402)
.L_1402:
        /*0124*/ 	.word	0x00000000


	//----- nvinfo : EIATTR_CBANK_PARAM_SIZE
	.align		4
.L_1403:
        /*0128*/ 	.byte	0x03, 0x19
        /*012a*/ 	.short	0x002c


	//----- nvinfo : EIATTR_PARAM_CBANK
	.align		4
        /*012c*/ 	.byte	0x04, 0x0a
        /*012e*/ 	.short	(.L_1405 - .L_1404)
	.align		4
.L_1404:
        /*0130*/ 	.word	index@(.nv.constant0._ZN2at6native27unrolled_elementwise_kernelIZZZNS0_17trunc_kernel_cudaERNS_18TensorIteratorBaseEENKUlvE_clEvENKUlvE2_clEvEUlN3c108BFloat16EE_St5arrayIPcLm2EELi4E23TrivialOffsetCalculatorILi1EjESD_NS0_6memory12LoadWithCastILi1EEENSE_13StoreWithCastILi1EEEEEviT_T0_T2_T3_T4_T5_)
        /*0134*/ 	.short	0x0210
        /*0136*/ 	.short	0x002c


	//----- nvinfo : EIATTR_SW_WAR
	.align		4
.L_1405:
        /*0138*/ 	.byte	0x04, 0x36
        /*013a*/ 	.short	(.L_1407 - .L_1406)
.L_1406:
        /*013c*/ 	.word	0x00000008
.L_1407:


//--------------------- .nv.info._ZN2at6native18elementwise_kernelILi128ELi4EZNS0_22gpu_kernel_impl_nocastIZZZNS0_17trunc_kernel_cudaERNS_18TensorIteratorBaseEENKUlvE_clEvENKUlvE2_clEvEUlN3c108BFloat16EE_EEvS4_RKT_EUliE_EEviT1_ --------------------------
	.section	.nv.info._ZN2at6native18elementwise_kernelILi128ELi4EZNS0_22gpu_kernel_impl_nocastIZZZNS0_17trunc_kernel_cudaERNS_18TensorIteratorBaseEENKUlvE_clEvENKUlvE2_clEvEUlN3c108BFloat16EE_EEvS4_RKT_EUliE_EEviT1_,"",@"SHT_CUDA_INFO"
	.sectionflags	@""
	.align	4


	//----- nvinfo : EIATTR_CUDA_API_VERSION
	.align		4
        /*0000*/ 	.byte	0x04, 0x37
        /*0002*/ 	.short	(.L_1409 - .L_1408)
.L_1408:
        /*0004*/ 	.word	0x00000082


	//----- nvinfo : EIATTR_KPARAM_INFO
	.align		4
.L_1409:
        /*0008*/ 	.byte	0x04, 0x17
        /*000a*/ 	.short	(.L_1411 - .L_1410)
.L_1410:
        /*000c*/ 	.word	0x00000000
        /*0010*/ 	.short	0x0001
        /*0012*/ 	.short	0x0008
        /*0014*/ 	.byte	0x00, 0xf0, 0x61, 0x08


	//----- nvinfo : EIATTR_KPARAM_INFO
	.align		4
.L_1411:
        /*0018*/ 	.byte	0x04, 0x17
        /*001a*/ 	.short	(.L_1413 - .L_1412)
.L_1412:
        /*001c*/ 	.word	0x00000000
        /*0020*/ 	.short	0x0000
        /*0022*/ 	.short	0x0000
        /*0024*/ 	.byte	0x00, 0xf0, 0x11, 0x00


	//----- nvinfo : EIATTR_SPARSE_MMA_MASK
	.align		4
.L_1413:
        /*0028*/ 	.byte	0x03, 0x50
        /*002a*/ 	.short	0x0000


	//----- nvinfo : EIATTR_MAXREG_COUNT
	.align		4
        /*002c*/ 	.byte	0x03, 0x1b
        /*002e*/ 	.short	0x0080


	//----- nvinfo : EIATTR_MERCURY_ISA_VERSION
	.align		4
        /*0030*/ 	.byte	0x03, 0x5f
        /*0032*/ 	.short	0x0101


	//----- nvinfo : EIATTR_EXIT_INSTR_OFFSETS
	.align		4
        /*0034*/ 	.byte	0x04, 0x1c
        /*0036*/ 	.short	(.L_1415 - .L_1414)


	//   ....[0]....
.L_1414:
        /*0038*/ 	.word	0x00003bf0


	//   ....[1]....
        /*003c*/ 	.word	0x00004f90


	//----- nvinfo : EIATTR_MAX_THREADS
	.align		4
.L_1415:
        /*0040*/ 	.byte	0x04, 0x05
        /*0042*/ 	.short	(.L_1417 - .L_1416)
.L_1416:
        /*0044*/ 	.word	0x00000080
        /*0048*/ 	.word	0x00000001
        /*004c*/ 	.word	0x00000001


	//----- nvinfo : EIATTR_CRS_STACK_SIZE
	.align		4
.L_1417:
        /*0050*/ 	.byte	0x04, 0x1e
        /*0052*/ 	.short	(.L_1419 - .L_1418)
.L_1418:
        /*0054*/ 	.word	0x00000000


	//----- nvinfo : EIATTR_CBANK_PARAM_SIZE
	.align		4
.L_1419:
        /*0058*/ 	.byte	0x03, 0x19
        /*005a*/ 	.short	0x0220


	//----- nvinfo : EIATTR_PARAM_CBANK
	.align		4
        /*005c*/ 	.byte	0x04, 0x0a
        /*005e*/ 	.short	(.L_1421 - .L_1420)
	.align		4
.L_1420:
        /*0060*/ 	.word	index@(.nv.constant0._ZN2at6native18elementwise_kernelILi128ELi4EZNS0_22gpu_kernel_impl_nocastIZZZNS0_17trunc_kernel_cudaERNS_18TensorIteratorBaseEENKUlvE_clEvENKUlvE2_clEvEUlN3c108BFloat16EE_EEvS4_RKT_EUliE_EEviT1_)
        /*0064*/ 	.short	0x0210
        /*0066*/ 	.short	0x0220


	//----- nvinfo : EIATTR_SW_WAR
	.align		4
.L_1421:
        /*0068*/ 	.byte	0x04, 0x36
        /*006a*/ 	.short	(.L_1423 - .L_1422)
.L_1422:
        /*006c*/ 	.word	0x00000008
.L_1423:


//--------------------- .nv.info._ZN2at6native27unrolled_elementwise_kernelIZZZNS0_17trunc_kernel_cudaERNS_18TensorIteratorBaseEENKUlvE_clEvENKUlvE2_clEvEUlN3c108BFloat16EE_St5arrayIPcLm2EELi4E23TrivialOffsetCalculatorILi1EjESD_NS0_6memory15LoadWithoutCastENSE_16StoreWithoutCastEEEviT_T0_T2_T3_T4_T5_ --------------------------
	.section	.nv.info._ZN2at6native27unrolled_elementwise_kernelIZZZNS0_17trunc_kernel_cudaERNS_18TensorIteratorBaseEENKUlvE_clEvENKUlvE2_clEvEUlN3c108BFloat16EE_St5arrayIPcLm2EELi4E23TrivialOffsetCalculatorILi1EjESD_NS0_6memory15LoadWithoutCastENSE_16StoreWithoutCastEEEviT_T0_T2_T3_T4_T5_,"",@"SHT_CUDA_INFO"
	.sectionflags	@""
	.align	4


	//----- nvinfo : EIATTR_CUDA_API_VERSION
	.align		4
        /*0000*/ 	.byte	0x04, 0x37
        /*0002*/ 	.short	(.L_1425 - .L_1424)
.L_1424:
        /*0004*/ 	.word	0x00000082


	//----- nvinfo : EIATTR_KPARAM_INFO
	.align		4
.L_1425:
        /*0008*/ 	.byte	0x04, 0x17
        /*000a*/ 	.short	(.L_1427 - .L_1426)
.L_1426:
        /*000c*/ 	.word	0x00000000
        /*0010*/ 	.short	0x0006
        /*0012*/ 	.short	0x001b
        /*0014*/ 	.byte	0x00, 0xf0, 0x05, 0x00


	//----- nvinfo : EIATTR_KPARAM_INFO
	.align		4
.L_1427:
        /*0018*/ 	.byte	0x04, 0x17
        /*001a*/ 	.short	(.L_1429 - .L_1428)
.L_1428:
        /*001c*/ 	.word	0x00000000
        /*0020*/ 	.short	0x0005
        /*0022*/ 	.short	0x001a
        /*0024*/ 	.byte	0x00, 0xf0, 0x05, 0x00


	//----- nvinfo : EIATTR_KPARAM_INFO
	.align		4
.L_1429:
        /*0028*/ 	.byte	0x04, 0x17
        /*002a*/ 	.short	(.L_1431 - .L_1430)
.L_1430:
        /*002c*/ 	.word	0x00000000
        /*0030*/ 	.short	0x0004
        /*0032*/ 	.short	0x0019
        /*0034*/ 	.byte	0x00, 0xf0, 0x05, 0x00


	//----- nvinfo : EIATTR_KPARAM_INFO
	.align		4
.L_1431:
        /*0038*/ 	.byte	0x04, 0x17
        /*003a*/ 	.short	(.L_1433 - .L_1432)
.L_1432:
        /*003c*/ 	.word	0x00000000
        /*0040*/ 	.short	0x0003
        /*0042*/ 	.short	0x0018
        /*0044*/ 	.byte	0x00, 0xf0, 0x05, 0x00


	//----- nvinfo : EIATTR_KPARAM_INFO
	.align		4
.L_1433:
        /*0048*/ 	.byte	0x04, 0x17
        /*004a*/ 	.short	(.L_1435 - .L_1434)
.L_1434:
        /*004c*/ 	.word	0x00000000
        /*0050*/ 	.short	0x0002
        /*0052*/ 	.short	0x0008
        /*0054*/ 	.byte	0x00, 0xf0, 0x41, 0x00


	//----- nvinfo : EIATTR_KPARAM_INFO
	.align		4
.L_1435:
        /*0058*/ 	.byte	0x04, 0x17
        /*005a*/ 	.short	(.L_1437 - .L_1436)
.L_1436:
        /*005c*/ 	.word	0x00000000
        /*0060*/ 	.short	0x0001
        /*0062*/ 	.short	0x0004
        /*0064*/ 	.byte	0x00, 0xf0, 0x05, 0x00


	//----- nvinfo : EIATTR_KPARAM_INFO
	.align		4
.L_1437:
        /*0068*/ 	.byte	0x04, 0x17
        /*006a*/ 	.short	(.L_1439 - .L_1438)
.L_1438:
        /*006c*/ 	.word	0x00000000
        /*0070*/ 	.short	0x0000
        /*0072*/ 	.short	0x0000
        /*0074*/ 	.byte	0x00, 0xf0, 0x11, 0x00


	//----- nvinfo : EIATTR_SPARSE_MMA_MASK
	.align		4
.L_1439:
        /*0078*/ 	.byte	0x03, 0x50
        /*007a*/ 	.short	0x0000


	//----- nvinfo : EIATTR_MAXREG_COUNT
	.align		4
        /*007c*/ 	.byte	0x03, 0x1b
        /*007e*/ 	.short	0x00ff


	//----- nvinfo : EIATTR_MERCURY_ISA_VERSION
	.align		4
        /*0080*/ 	.byte	0x03, 0x5f
        /*0082*/ 	.short	0x0101


	//----- nvinfo : EIATTR_EXIT_INSTR_OFFSETS
	.align		4
        /*0084*/ 	.byte	0x04, 0x1c
        /*0086*/ 	.short	(.L_1441 - .L_1440)


	//   ....[0]....
.L_1440:
        /*0088*/ 	.word	0x00000470


	//   ....[1]....
        /*008c*/ 	.word	0x000004e0


	//----- nvinfo : EIATTR_MAX_THREADS
	.align		4
.L_1441:
        /*0090*/ 	.byte	0x04, 0x05
        /*0092*/ 	.short	(.L_1443 - .L_1442)
.L_1442:
        /*0094*/ 	.word	0x00000080
        /*0098*/ 	.word	0x00000001
        /*009c*/ 	.word	0x00000001


	//----- nvinfo : EIATTR_CRS_STACK_SIZE
	.align		4
.L_1443:
        /*00a0*/ 	.byte	0x04, 0x1e
        /*00a2*/ 	.short	(.L_1445 - .L_1444)
.L_1444:
        /*00a4*/ 	.word	0x00000000


	//----- nvinfo : EIATTR_CBANK_PARAM_SIZE
	.align		4
.L_1445:
        /*00a8*/ 	.byte	0x03, 0x19
        /*00aa*/ 	.short	0x001c


	//----- nvinfo : EIATTR_PARAM_CBANK
	.align		4
        /*00ac*/ 	.byte	0x04, 0x0a
        /*00ae*/ 	.short	(.L_1447 - .L_1446)
	.align		4
.L_1446:
        /*00b0*/ 	.word	index@(.nv.constant0._ZN2at6native27unrolled_elementwise_kernelIZZZNS0_17trunc_kernel_cudaERNS_18TensorIteratorBaseEENKUlvE_clEvENKUlvE2_clEvEUlN3c108BFloat16EE_St5arrayIPcLm2EELi4E23TrivialOffsetCalculatorILi1EjESD_NS0_6memory15LoadWithoutCastENSE_16StoreWithoutCastEEEviT_T0_T2_T3_T4_T5_)
        /*00b4*/ 	.short	0x0210
        /*00b6*/ 	.short	0x001c


	//----- nvinfo : EIATTR_SW_WAR
	.align		4
.L_1447:
        /*00b8*/ 	.byte	0x04, 0x36
        /*00ba*/ 	.short	(.L_1449 - .L_1448)
.L_1448:
        /*00bc*/ 	.word	0x00000008
.L_1449:


//--------------------- .nv.info._ZN2at6native29vectorized_elementwise_kernelILi2EZZZNS0_17trunc_kernel_cudaERNS_18TensorIteratorBaseEENKUlvE_clEvENKUlvE2_clEvEUlN3c108BFloat16EE_St5arrayIPcLm2EEEEviT0_T1_ --------------------------
	.section	.nv.info._ZN2at6native29vectorized_elementwise_kernelILi2EZZZNS0_17trunc_kernel_cudaERNS_18TensorIteratorBaseEENKUlvE_clEvENKUlvE2_clEvEUlN3c108BFloat16EE_St5arrayIPcLm2EEEEviT0_T1_,"",@"SHT_CUDA_INFO"
	.sectionflags	@""
	.align	4


	//----- nvinfo : EIATTR_CUDA_API_VERSION
	.align		4
        /*0000*/ 	.byte	0x04, 0x37
        /*0002*/ 	.short	(.L_1451 - .L_1450)
.L_1450:
        /*0004*/ 	.word	0x00000082


	//----- nvinfo : EIATTR_KPARAM_INFO
	.align		4
.L_1451:
        /*0008*/ 	.byte	0x04, 0x17
        /*000a*/ 	.short	(.L_1453 - .L_1452)
.L_1452:
        /*000c*/ 	.word	0x00000000
        /*0010*/ 	.short	0x0002
        /*0012*/ 	.short	0x0008
        /*0014*/ 	.byte	0x00, 0xf0, 0x41, 0x00


	//----- nvinfo : EIATTR_KPARAM_INFO
	.align		4
.L_1453:
        /*0018*/ 	.byte	0x04, 0x17
        /*001a*/ 	.short	(.L_1455 - .L_1454)
.L_1454:
        /*001c*/ 	.word	0x00000000
        /*0020*/ 	.short	0x0001
        /*0022*/ 	.short	0x0004
        /*0024*/ 	.byte	0x00, 0xf0, 0x05, 0x00


	//----- nvinfo : EIATTR_KPARAM_INFO
	.align		4
.L_1455:
        /*0028*/ 	.byte	0x04, 0x17
        /*002a*/ 	.short	(.L_1457 - .L_1456)
.L_1456:
        /*002c*/ 	.word	0x00000000
        /*0030*/ 	.short	0x0000
        /*0032*/ 	.short	0x0000
        /*0034*/ 	.byte	0x00, 0xf0, 0x11, 0x00


	//----- nvinfo : EIATTR_SPARSE_MMA_MASK
	.align		4
.L_1457:
        /*0038*/ 	.byte	0x03, 0x50
        /*003a*/ 	.short	0x0000


	//----- nvinfo : EIATTR_MAXREG_COUNT
	.align		4
        /*003c*/ 	.byte	0x03, 0x1b
        /*003e*/ 	.short	0x00ff


	//----- nvinfo : EIATTR_MERCURY_ISA_VERSION
	.align		4
        /*0040*/ 	.byte	0x03, 0x5f
        /*0042*/ 	.short	0x0101


	//----- nvinfo : EIATTR_EXIT_INSTR_OFFSETS
	.align		4
        /*0044*/ 	.byte	0x04, 0x1c
        /*0046*/ 	.short	(.L_1459 - .L_1458)


	//   ....[0]....
.L_1458:
        /*0048*/ 	.word	0x000002f0


	//   ....[1]....
        /*004c*/ 	.word	0x00000c40


	//   ....[2]....
        /*0050*/ 	.word	0x00000c90


	//----- nvinfo : EIATTR_MAX_THREADS
	.align		4
.L_1459:
        /*0054*/ 	.byte	0x04, 0x05
        /*0056*/ 	.short	(.L_1461 - .L_1460)
.L_1460:
        /*0058*/ 	.word	0x00000080
        /*005c*/ 	.word	0x00000001
        /*0060*/ 	.word	0x00000001


	//----- nvinfo : EIATTR_CRS_STACK_SIZE
	.align		4
.L_1461:
        /*0064*/ 	.byte	0x04, 0x1e
        /*0066*/ 	.short	(.L_1463 - .L_1462)
.L_1462:
        /*0068*/ 	.word	0x00000000


	//----- nvinfo : EIATTR_CBANK_PARAM_SIZE
	.align		4
.L_1463:
        /*006c*/ 	.byte	0x03, 0x19
        /*006e*/ 	.short	0x0018


	//----- nvinfo : EIATTR_PARAM_CBANK
	.align		4
        /*0070*/ 	.byte	0x04, 0x0a
        /*0072*/ 	.short	(.L_1465 - .L_1464)
	.align		4
.L_1464:
        /*0074*/ 	.word	index@(.nv.constant0._ZN2at6native29vectorized_elementwise_kernelILi2EZZZNS0_17trunc_kernel_cudaERNS_18TensorIteratorBaseEENKUlvE_clEvENKUlvE2_clEvEUlN3c108BFloat16EE_St5arrayIPcLm2EEEEviT0_T1_)
        /*0078*/ 	.short	0x0210
        /*007a*/ 	.short	0x0018


	//----- nvinfo : EIATTR_SW_WAR
	.align		4
.L_1465:
        /*007c*/ 	.byte	0x04, 0x36
        /*007e*/ 	.short	(.L_1467 - .L_1466)
.L_1466:
        /*0080*/ 	.word	0x00000008
.L_1467:


//--------------------- .nv.info._ZN2at6native29vectorized_elementwise_kernelILi4EZZZNS0_17trunc_kernel_cudaERNS_18TensorIteratorBaseEENKUlvE_clEvENKUlvE2_clEvEUlN3c108BFloat16EE_St5arrayIPcLm2EEEEviT0_T1_ --------------------------
	.section	.nv.info._ZN2at6native29vectorized_elementwise_kernelILi4EZZZNS0_17trunc_kernel_cudaERNS_18TensorIteratorBaseEENKUlvE_clEvENKUlvE2_clEvEUlN3c108BFloat16EE_St5arrayIPcLm2EEEEviT0_T1_,"",@"SHT_CUDA_INFO"
	.sectionflags	@""
	.align	4


	//----- nvinfo : EIATTR_CUDA_API_VERSION
	.align		4
        /*0000*/ 	.byte	0x04, 0x37
        /*0002*/ 	.short	(.L_1469 - .L_1468)
.L_1468:
        /*0004*/ 	.word	0x00000082


	//----- nvinfo : EIATTR_KPARAM_INFO
	.align		4
.L_1469:
        /*0008*/ 	.byte	0x04, 0x17
        /*000a*/ 	.short	(.L_1471 - .L_1470)
.L_1470:
        /*000c*/ 	.word	0x00000000
        /*0010*/ 	.short	0x0002
        /*0012*/ 	.short	0x0008
        /*0014*/ 	.byte	0x00, 0xf0, 0x41, 0x00


	//----- nvinfo : EIATTR_KPARAM_INFO
	.align		4
.L_1471:
        /*0018*/ 	.byte	0x04, 0x17
        /*001a*/ 	.short	(.L_1473 - .L_1472)
.L_1472:
        /*001c*/ 	.word	0x00000000
        /*0020*/ 	.short	0x0001
        /*0022*/ 	.short	0x0004
        /*0024*/ 	.byte	0x00, 0xf0, 0x05, 0x00


	//----- nvinfo : EIATTR_KPARAM_INFO
	.align		4
.L_1473:
        /*0028*/ 	.byte	0x04, 0x17
        /*002a*/ 	.short	(.L_1475 - .L_1474)
.L_1474:
        /*002c*/ 	.word	0x00000000
        /*0030*/ 	.short	0x0000
        /*0032*/ 	.short	0x0000
        /*0034*/ 	.byte	0x00, 0xf0, 0x11, 0x00


	//----- nvinfo : EIATTR_SPARSE_MMA_MASK
	.align		4
.L_1475:
        /*0038*/ 	.byte	0x03, 0x50
        /*003a*/ 	.short	0x0000


	//----- nvinfo : EIATTR_MAXREG_COUNT
	.align		4
        /*003c*/ 	.byte	0x03, 0x1b
        /*003e*/ 	.short	0x00ff


	//----- nvinfo : EIATTR_MERCURY_ISA_VERSION
	.align		4
        /*0040*/ 	.byte	0x03, 0x5f
        /*0042*/ 	.short	0x0101


	//----- nvinfo : EIATTR_EXIT_INSTR_OFFSETS
	.align		4
        /*0044*/ 	.byte	0x04, 0x1c
        /*0046*/ 	.short	(.L_1477 - .L_1476)


	//   ....[0]....
.L_1476:
        /*0048*/ 	.word	0x000002b0


	//   ....[1]....
        /*004c*/ 	.word	0x00000c00


	//   ....[2]....
        /*0050*/ 	.word	0x00000c50


	//----- nvinfo : EIATTR_MAX_THREADS
	.align		4
.L_1477:
        /*0054*/ 	.byte	0x04, 0x05
        /*0056*/ 	.short	(.L_1479 - .L_1478)
.L_1478:
        /*0058*/ 	.word	0x00000080
        /*005c*/ 	.word	0x00000001
        /*0060*/ 	.word	0x00000001


	//----- nvinfo : EIATTR_CRS_STACK_SIZE
	.align		4
.L_1479:
        /*0064*/ 	.byte	0x04, 0x1e
        /*0066*/ 	.short	(.L_1481 - .L_1480)
.L_1480:
        /*0068*/ 	.word	0x00000000


	//----- nvinfo : EIATTR_CBANK_PARAM_SIZE
	.align		4
.L_1481:
        /*006c*/ 	.byte	0x03, 0x19
        /*006e*/ 	.short	0x0018


	//----- nvinfo : EIATTR_PARAM_CBANK
	.align		4
        /*0070*/ 	.byte	0x04, 0x0a
        /*0072*/ 	.short	(.L_1483 - .L_1482)
	.align		4
.L_1482:
        /*0074*/ 	.word	index@(.nv.constant0._ZN2at6native29vectorized_elementwise_kernelILi4EZZZNS0_17trunc_kernel_cudaERNS_18TensorIteratorBaseEENKUlvE_clEvENKUlvE2_clEvEUlN3c108BFloat16EE_St5arrayIPcLm2EEEEviT0_T1_)
        /*0078*/ 	.short	0x0210
        /*007a*/ 	.short	0x0018


	//----- nvinfo : EIATTR_SW_WAR
	.align		4
.L_1483:
        /*007c*/ 	.byte	0x04, 0x36
        /*007e*/ 	.short	(.L_1485 - .L_1484)
.L_1484:
        /*0080*/ 	.word	0x00000008
.L_1485:


//--------------------- .nv.info._ZN2at6native29vectorized_elementwise_kernelILi8EZZZNS0_17trunc_kernel_cudaERNS_18TensorIteratorBaseEENKUlvE_clEvENKUlvE2_clEvEUlN3c108BFloat16EE_St5arrayIPcLm2EEEEviT0_T1_ --------------------------
	.section	.nv.info._ZN2at6native29vectorized_elementwise_kernelILi8EZZZNS0_17trunc_kernel_cudaERNS_18TensorIteratorBaseEENKUlvE_clEvENKUlvE2_clEvEUlN3c108BFloat16EE_St5arrayIPcLm2EEEEviT0_T1_,"",@"SHT_CUDA_INFO"
	.sectionflags	@""
	.align	4


	//----- nvinfo : EIATTR_CUDA_API_VERSION
	.align		4
        /*0000*/ 	.byte	0x04, 0x37
        /*0002*/ 	.short	(.L_1487 - .L_1486)
.L_1486:
        /*0004*/ 	.word	0x00000082


	//----- nvinfo : EIATTR_KPARAM_INFO
	.align		4
.L_1487:
        /*0008*/ 	.byte	0x04, 0x17
        /*000a*/ 	.short	(.L_1489 - .L_1488)
.L_1488:
        /*000c*/ 	.word	0x00000000
        /*0010*/ 	.short	0x0002
        /*0012*/ 	.short	0x0008
        /*0014*/ 	.byte	0x00, 0xf0, 0x41, 0x00


	//----- nvinfo : EIATTR_KPARAM_INFO
	.align		4
.L_1489:
        /*0018*/ 	.byte	0x04, 0x17
        /*001a*/ 	.short	(.L_1491 - .L_1490)
.L_1490:
        /*001c*/ 	.word	0x00000000
        /*0020*/ 	.short	0x0001
        /*0022*/ 	.short	0x0004
        /*0024*/ 	.byte	0x00, 0xf0, 0x05, 0x00


	//----- nvinfo : EIATTR_KPARAM_INFO
	.align		4
.L_1491:
        /*0028*/ 	.byte	0x04, 0x17
        /*002a*/ 	.short	(.L_1493 - .L_1492)
.L_1492:
        /*002c*/ 	.word	0x00000000
        /*0030*/ 	.short	0x0000
        /*0032*/ 	.short	0x0000
        /*0034*/ 	.byte	0x00, 0xf0, 0x11, 0x00


	//----- nvinfo : EIATTR_SPARSE_MMA_MASK
	.align		4
.L_1493:
        /*0038*/ 	.byte	0x03, 0x50
        /*003a*/ 	.short	0x0000


	//----- nvinfo : EIATTR_MAXREG_COUNT
	.align		4
        /*003c*/ 	.byte	0x03, 0x1b
        /*003e*/ 	.short	0x00ff


	//----- nvinfo : EIATTR_MERCURY_ISA_VERSION
	.align		4
        /*0040*/ 	.byte	0x03, 0x5f
        /*0042*/ 	.short	0x0101


	//----- nvinfo : EIATTR_EXIT_INSTR_OFFSETS
	.align		4
        /*0044*/ 	.byte	0x04, 0x1c
        /*0046*/ 	.short	(.L_1495 - .L_1494)


	//   ....[0]....
.L_1494:
        /*0048*/ 	.word	0x00000290


	//   ....[1]....
        /*004c*/ 	.word	0x00000be0


	//   ....[2]....
        /*0050*/ 	.word	0x00000c30


	//----- nvinfo : EIATTR_MAX_THREADS
	.align		4
.L_1495:
        /*0054*/ 	.byte	0x04, 0x05
        /*0056*/ 	.short	(.L_1497 - .L_1496)
.L_1496:
        /*0058*/ 	.word	0x00000080
        /*005c*/ 	.word	0x00000001
        /*0060*/ 	.word	0x00000001


	//----- nvinfo : EIATTR_CRS_STACK_SIZE
	.align		4
.L_1497:
        /*0064*/ 	.byte	0x04, 0x1e
        /*0066*/ 	.short	(.L_1499 - .L_1498)
.L_1498:
        /*0068*/ 	.word	0x00000000


	//----- nvinfo : EIATTR_CBANK_PARAM_SIZE
	.align		4
.L_1499:
        /*006c*/ 	.byte	0x03, 0x19
        /*006e*/ 	.short	0x0018


	//----- nvinfo : EIATTR_PARAM_CBANK
	.align		4
        /*0070*/ 	.byte	0x04, 0x0a
        /*0072*/ 	.short	(.L_1501 - .L_1500)
	.align		4
.L_1500:
        /*0074*/ 	.word	index@(.nv.constant0._ZN2at6native29vectorized_elementwise_kernelILi8EZZZNS0_17trunc_kernel_cudaERNS_18TensorIteratorBaseEENKUlvE_clEvENKUlvE2_clEvEUlN3c108BFloat16EE_St5arrayIPcLm2EEEEviT0_T1_)
        /*0078*/ 	.short	0x0210
        /*007a*/ 	.short	0x0018


	//----- nvinfo : EIATTR_SW_WAR
	.align		4
.L_1501:
        /*007c*/ 	.byte	0x04, 0x36
        /*007e*/ 	.short	(.L_1503 - .L_1502)
.L_1502:
        /*0080*/ 	.word	0x00000008
.L_1503:


//--------------------- .nv.info._ZN2at6native18elementwise_kernelILi128ELi4EZNS0_15gpu_kernel_implIZZZNS0_17trunc_kernel_cudaERNS_18TensorIteratorBaseEENKUlvE_clEvENKUlvE1_clEvEUlN3c104HalfEE_EEvS4_RKT_EUliE_EEviT1_ --------------------------
	.section	.nv.info._ZN2at6native18elementwise_kernelILi128ELi4EZNS0_15gpu_kernel_implIZZZNS0_17trunc_kernel_cudaERNS_18TensorIteratorBaseEENKUlvE_clEvENKUlvE1_clEvEUlN3c104HalfEE_EEvS4_RKT_EUliE_EEviT1_,"",@"SHT_CUDA_INFO"
	.sectionflags	@""
	.align	4


	//----- nvinfo : EIATTR_CUDA_API_VERSION
	.align		4
        /*0000*/ 	.byte	0x04, 0x37
        /*0002*/ 	.short	(.L_1505 - .L_1504)
.L_1504:
        /*0004*/ 	.word	0x00000082


	//----- nvinfo : EIATTR_KPARAM_INFO
	.align		4
.L_1505:
        /*0008*/ 	.byte	0x04, 0x17
        /*000a*/ 	.short	(.L_1507 - .L_1506)
.L_1506:
        /*000c*/ 	.word	0x00000000
        /*0010*/ 	.short	0x0001
        /*0012*/ 	.short	0x0008
        /*0014*/ 	.byte	0x00, 0xf0, 0x61, 0x08


	//----- nvinfo : EIATTR_KPARAM_INFO
	.align		4
.L_1507:
        /*0018*/ 	.byte	0x04, 0x17
        /*001a*/ 	.short	(.L_1509 - .L_1508)
.L_1508:
        /*001c*/ 	.word	0x00000000
        /*0020*/ 	.short	0x0000
        /*0022*/ 	.short	0x0000
        /*0024*/ 	.byte	0x00, 0xf0, 0x11, 0x00


	//----- nvinfo : EIATTR_SPARSE_MMA_MASK
	.align		4
.L_1509:
        /*0028*/ 	.byte	0x03, 0x50
        /*002a*/ 	.short	0x0000


	//----- nvinfo : EIATTR_MAXREG_COUNT
	.align		4
        /*002c*/ 	.byte	0x03, 0x1b
        /*002e*/ 	.short	0x0080


	//----- nvinfo : EIATTR_EXTERNS
	.align		4
        /*0030*/ 	.byte	0x04, 0x0f
        /*0032*/ 	.short	(.L_1511 - .L_1510)


	//   ....[0]....
	.align		4
.L_1510:
        /*0034*/ 	.word	index@(__assertfail)


	//----- nvinfo : EIATTR_MERCURY_ISA_VERSION
	.align		4
.L_1511:
        /*0038*/ 	.byte	0x03, 0x5f
        /*003a*/ 	.short	0x0101


	//----- nvinfo : EIATTR_SYSCALL_OFFSETS
	.align		4
        /*003c*/ 	.byte	0x04, 0x46
        /*003e*/ 	.short	(.L_1513 - .L_1512)


	//   ....[0]....
.L_1512:
        /*0040*/ 	.word	0x000022b0


	//   ....[1]....
        /*0044*/ 	.word	0x00003240


	//   ....[2]....
        /*0048*/ 	.word	0x00005550


	//   ....[3]....
        /*004c*/ 	.word	0x000064e0


	//   ....[4]....
        /*0050*/ 	.word	0x000087e0


	//   ....[5]....
        /*0054*/ 	.word	0x00009770


	//   ....[6]....
        /*0058*/ 	.word	0x0000ba60


	//   ....[7]....
        /*005c*/ 	.word	0x0000c9f0


	//----- nvinfo : EIATTR_EXIT_INSTR_OFFSETS
	.align		4
.L_1513:
        /*0060*/ 	.byte	0x04, 0x1c
        /*0062*/ 	.short	(.L_1515 - .L_1514)


	//   ....[0]....
.L_1514:
        /*0064*/ 	.word	0x00009840


	//   ....[1]....
        /*0068*/ 	.word	0x0000bc20


	//   ....[2]....
        /*006c*/ 	.word	0x0000bc60


	//   ....[3]....
        /*0070*/ 	.word	0x0000bd00


	//   ....[4]....
        /*0074*/ 	.word	0x0000bd40


	//   ....[5]....
        /*0078*/ 	.word	0x0000bd80


	//   ....[6]....
        /*007c*/ 	.word	0x0000be10


	//   ....[7]....
        /*0080*/ 	.word	0x0000be30


	//   ....[8]....
        /*0084*/ 	.word	0x0000bed0


	//   ....[9]....
        /*0088*/ 	.word	0x0000bf20


	//   ....[10]....
        /*008c*/ 	.word	0x0000bf70


	//   ....[11]....
        /*0090*/ 	.word	0x0000c040


	//   ....[12]....
        /*0094*/ 	.word	0x0000c0a0


	//   ....[13]....
        /*0098*/ 	.word	0x0000c230


	//   ....[14]....
        /*009c*/ 	.word	0x0000c390


	//   ....[15]....
        /*00a0*/ 	.word	0x0000c3d0


	//   ....[16]....
        /*00a4*/ 	.word	0x0000c490


	//   ....[17]....
        /*00a8*/ 	.word	0x0000c610


	//   ....[18]....
        /*00ac*/ 	.word	0x0000c790


	//   ....[19]....
        /*00b0*/ 	.word	0x0000c8f0


	//   ....[20]....
        /*00b4*/ 	.word	0x0000ca00


	//   ....[21]....
        /*00b8*/ 	.word	0x0000ca40


	//   ....[22]....
        /*00bc*/ 	.word	0x0000ca80


	//----- nvinfo : EIATTR_MAX_THREADS
	.align		4
.L_1515:
        /*00c0*/ 	.byte	0x04, 0x05
        /*00c2*/ 	.short	(.L_1517 - .L_1516)
.L_1516:
        /*00c4*/ 	.word	0x00000080
        /*00c8*/ 	.word	0x00000001
        /*00cc*/ 	.word	0x00000001


	//----- nvinfo : EIATTR_CRS_STACK_SIZE
	.align		4
.L_1517:
        /*00d0*/ 	.byte	0x04, 0x1e
        /*00d2*/ 	.short	(.L_1519 - .L_1518)
.L_1518:
        /*00d4*/ 	.word	0x00000000


	//----- nvinfo : EIATTR_CBANK_PARAM_SIZE
	.align		4
.L_1519:
        /*00d8*/ 	.byte	0x03, 0x19
        /*00da*/ 	.short	0x0220


	//----- nvinfo : EIATTR_PARAM_CBANK
	.align		4
        /*00dc*/ 	.byte	0x04, 0x0a
        /*00de*/ 	.short	(.L_1521 - .L_1520)
	.align		4
.L_1520:
        /*00e0*/ 	.word	index@(.nv.constant0._ZN2at6native18elementwise_kernelILi128ELi4EZNS0_15gpu_kernel_implIZZZNS0_17trunc_kernel_cudaERNS_18TensorIteratorBaseEENKUlvE_clEvENKUlvE1_clEvEUlN3c104HalfEE_EEvS4_RKT_EUliE_EEviT1_)
        /*00e4*/ 	.short	0x0210
        /*00e6*/ 	.short	0x0220


	//----- nvinfo : EIATTR_SW_WAR
	.align		4
.L_1521:
        /*00e8*/ 	.byte	0x04, 0x36
        /*00ea*/ 	.short	(.L_1523 - .L_1522)
.L_1522:
        /*00ec*/ 	.word	0x00000008
.L_1523:


//--------------------- .nv.info._ZN2at6native27unrolled_elementwise_kernelIZZZNS0_17trunc_kernel_cudaERNS_18TensorIteratorBaseEENKUlvE_clEvENKUlvE1_clEvEUlN3c104HalfEE_St5arrayIPcLm2EELi4E23TrivialOffsetCalculatorILi1EjESD_NS0_6memory12LoadWithCastILi1EEENSE_13StoreWithCastILi1EEEEEviT_T0_T2_T3_T4_T5_ --------------------------
	.section	.nv.info._ZN2at6native27unrolled_elementwise_kernelIZZZNS0_17trunc_kernel_cudaERNS_18TensorIteratorBaseEENKUlvE_clEvENKUlvE1_clEvEUlN3c104HalfEE_St5arrayIPcLm2EELi4E23TrivialOffsetCalculatorILi1EjESD_NS0_6memory12LoadWithCastILi1EEENSE_13StoreWithCastILi1EEEEEviT_T0_T2_T3_T4_T5_,"",@"SHT_CUDA_INFO"
	.sectionflags	@""
	.align	4


	//----- nvinfo : EIATTR_CUDA_API_VERSION
	.align		4
        /*0000*/ 	.byte	0x04, 0x37
        /*0002*/ 	.short	(.L_1525 - .L_1524)
.L_1524:
        /*0004*/ 	.word	0x00000082


	//----- nvinfo : EIATTR_KPARAM_INFO
	.align		4
.L_1525:
        /*0008*/ 	.byte	0x04, 0x17
        /*000a*/ 	.short	(.L_1527 - .L_1526)
.L_1526:
        /*000c*/ 	.word	0x00000000
        /*0010*/ 	.short	0x0006
        /*0012*/ 	.short	0x0024
        /*0014*/ 	.byte	0x00, 0xf0, 0x21, 0x00


	//----- nvinfo : EIATTR_KPARAM_INFO
	.align		4
.L_1527:
        /*0018*/ 	.byte	0x04, 0x17
        /*001a*/ 	.short	(.L_1529 - .L_1528)
.L_1528:
        /*001c*/ 	.word	0x00000000
        /*0020*/ 	.short	0x0005
        /*0022*/ 	.short	0x001c
        /*0024*/ 	.byte	0x00, 0xf0, 0x21, 0x00


	//----- nvinfo : EIATTR_KPARAM_INFO
	.align		4
.L_1529:
        /*0028*/ 	.byte	0x04, 0x17
        /*002a*/ 	.short	(.L_1531 - .L_1530)
.L_1530:
        /*002c*/ 	.word	0x00000000
        /*0030*/ 	.short	0x0004
        /*0032*/ 	.short	0x0019
        /*0034*/ 	.byte	0x00, 0xf0, 0x05, 0x00


	//----- nvinfo : EIATTR_KPARAM_INFO
	.align		4
.L_1531:
        /*0038*/ 	.byte	0x04, 0x17
        /*003a*/ 	.short	(.L_1533 - .L_1532)
.L_1532:
        /*003c*/ 	.word	0x00000000
        /*0040*/ 	.short	0x0003
        /*0042*/ 	.short	0x0018
        /*0044*/ 	.byte	0x00, 0xf0, 0x05, 0x00


	//----- nvinfo : EIATTR_KPARAM_INFO
	.align		4
.L_1533:
        /*0048*/ 	.byte	0x04, 0x17
        /*004a*/ 	.short	(.L_1535 - .L_1534)
.L_1534:
        /*004c*/ 	.word	0x00000000
        /*0050*/ 	.short	0x0002
        /*0052*/ 	.short	0x0008
        /*0054*/ 	.byte	0x00, 0xf0, 0x41, 0x00


	//----- nvinfo : EIATTR_KPARAM_INFO
	.align		4
.L_1535:
        /*0058*/ 	.byte	0x04, 0x17
        /*005a*/ 	.short	(.L_1537 - .L_1536)
.L_1536:
        /*005c*/ 	.word	0x00000000
        /*0060*/ 	.short	0x0001
        /*0062*/ 	.short	0x0004
        /*0064*/ 	.byte	0x00, 0xf0, 0x05, 0x00


	//----- nvinfo : EIATTR_KPARAM_INFO
	.align		4
.L_1537:
        /*0068*/ 	.byte	0x04, 0x17
        /*006a*/ 	.short	(.L_1539 - .L_1538)
.L_1538:
        /*006c*/ 	.word	0x00000000
        /*0070*/ 	.short	0x0000
        /*0072*/ 	.short	0x0000
        /*0074*/ 	.byte	0x00, 0xf0, 0x11, 0x00


	//----- nvinfo : EIATTR_SPARSE_MMA_MASK
	.align		4
.L_1539:
        /*0078*/ 	.byte	0x03, 0x50
        /*007a*/ 	.short	0x0000


	//----- nvinfo : EIATTR_MAXREG_COUNT
	.align		4
        /*007c*/ 	.byte	0x03, 0x1b
        /*007e*/ 	.short	0x00ff


	//----- nvinfo : EIATTR_EXTERNS
	.align		4
        /*0080*/ 	.byte	0x04, 0x0f
        /*0082*/ 	.short	(.L_1541 - .L_1540)


	//   ....[0]....
	.align		4
.L_1540:
        /*0084*/ 	.word	index@(__assertfail)


	//----- nvinfo : EIATTR_MERCURY_ISA_VERSION
	.align		4
.L_1541:
        /*0088*/ 	.byte	0x03, 0x5f
        /*008a*/ 	.short	0x0101


	//----- nvinfo : EIATTR_SYSCALL_OFFSETS
	.align		4
        /*008c*/ 	.byte	0x04, 0x46
        /*008e*/ 	.short	(.L_1543 - .L_1542)


	//   ....[0]....
.L_1542:
        /*0090*/ 	.word	0x000010b0


	//   ....[1]....
        /*0094*/ 	.word	0x000021c0


	//   ....[2]....
        /*0098*/ 	.word	0x000032e0


	//   ....[3]....
        /*009c*/ 	.word	0x000043d0


	//   ....[4]....
        /*00a0*/ 	.word	0x00005660


	//   ....[5]....
        /*00a4*/ 	.word	0x00006680


	//   ....[6]....
        /*00a8*/ 	.word	0x00007660


	//   ....[7]....
        /*00ac*/ 	.word	0x00008640


	//----- nvinfo : EIATTR_EXIT_INSTR_OFFSETS
	.align		4
.L_1543:
        /*00b0*/ 	.byte	0x04, 0x1c
        /*00b2*/ 	.short	(.L_1545 - .L_1544)


	//   ....[0]....
.L_1544:
        /*00b4*/ 	.word	0x00007720


	//   ....[1]....
        /*00b8*/ 	.word	0x00007870


	//   ....[2]....
        /*00bc*/ 	.word	0x000078b0


	//   ....[3]....
        /*00c0*/ 	.word	0x00007950


	//   ....[4]....
        /*00c4*/ 	.word	0x00007990


	//   ....[5]....
        /*00c8*/ 	.word	0x000079d0


	//   ....[6]....
        /*00cc*/ 	.word	0x00007a60


	//   ....[7]....
        /*00d0*/ 	.word	0x00007a80


	//   ....[8]....
        /*00d4*/ 	.word	0x00007b20


	//   ....[9]....
        /*00d8*/ 	.word	0x00007b70


	//   ....[10]....
        /*00dc*/ 	.word	0x00007bc0


	//   ....[11]....
        /*00e0*/ 	.word	0x00007c90


	//   ....[12]....
        /*00e4*/ 	.word	0x00007cf0


	//   ....[13]....
        /*00e8*/ 	.word	0x00007e80


	//   ....[14]....
        /*00ec*/ 	.word	0x00007fe0


	//   ....[15]....
        /*00f0*/ 	.word	0x00008020


	//   ....[16]....
        /*00f4*/ 	.word	0x000080e0


	//   ....[17]....
        /*00f8*/ 	.word	0x00008260


	//   ....[18]....
        /*00fc*/ 	.word	0x000083e0


	//   ....[19]....
        /*0100*/ 	.word	0x00008540


	//   ....[20]....
        /*0104*/ 	.word	0x00008650


	//   ....[21]....
        /*0108*/ 	.word	0x00008690


	//   ....[22]....
        /*010c*/ 	.word	0x000086d0


	//----- nvinfo : EIATTR_MAX_THREADS
	.align		4
.L_1545:
        /*0110*/ 	.byte	0x04, 0x05
        /*0112*/ 	.short	(.L_1547 - .L_1546)
.L_1546:
        /*0114*/ 	.word	0x00000080
        /*0118*/ 	.word	0x00000001
        /*011c*/ 	.word	0x00000001


	//----- nvinfo : EIATTR_CRS_STACK_SIZE
	.align		4
.L_1547:
        /*0120*/ 	.byte	0x04, 0x1e
        /*0122*/ 	.short	(.L_1549 - .L_1548)
.L_1548:
        /*0124*/ 	.word	0x00000000


	//----- nvinfo : EIATTR_CBANK_PARAM_SIZE
	.align		4
.L_1549:
        /*0128*/ 	.byte	0x03, 0x19
        /*012a*/ 	.short	0x002c


	//----- nvinfo : EIATTR_PARAM_CBANK
	.align		4
        /*012c*/ 	.byte	0x04, 0x0a
        /*012e*/ 	.short	(.L_1551 - .L_1550)
	.align		4
.L_1550:
        /*0130*/ 	.word	index@(.nv.constant0._ZN2at6native27unrolled_elementwise_kernelIZZZNS0_17trunc_kernel_cudaERNS_18TensorIteratorBaseEENKUlvE_clEvENKUlvE1_clEvEUlN3c104HalfEE_St5arrayIPcLm2EELi4E23TrivialOffsetCalculatorILi1EjESD_NS0_6memory12LoadWithCastILi1EEENSE_13StoreWithCastILi1EEEEEviT_T0_T2_T3_T4_T5_)
        /*0134*/ 	.short	0x0210
        /*0136*/ 	.short	0x002c


	//----- nvinfo : EIATTR_SW_WAR
	.align		4
.L_1551:
        /*0138*/ 	.byte	0x04, 0x36
        /*013a*/ 	.short	(.L_1553 - .L_1552)
.L_1552:
        /*013c*/ 	.word	0x00000008
.L_1553:


//--------------------- .nv.info._ZN2at6native18elementwise_kernelILi128ELi4EZNS0_22gpu_kernel_impl_nocastIZZZNS0_17trunc_kernel_cudaERNS_18TensorIteratorBaseEENKUlvE_clEvENKUlvE1_clEvEUlN3c104HalfEE_EEvS4_RKT_EUliE_EEviT1_ --------------------------
	.section	.nv.info._ZN2at6native18elementwise_kernelILi128ELi4EZNS0_22gpu_kernel_impl_nocastIZZZNS0_17trunc_kernel_cudaERNS_18TensorIteratorBaseEENKUlvE_clEvENKUlvE1_clEvEUlN3c104HalfEE_EEvS4_RKT_EUliE_EEviT1_,"",@"SHT_CUDA_INFO"
	.sectionflags	@""
	.align	4


	//----- nvinfo : EIATTR_CUDA_API_VERSION
	.align		4
        /*0000*/ 	.byte	0x04, 0x37
        /*0002*/ 	.short	(.L_1555 - .L_1554)
.L_1554:
        /*0004*/ 	.word	0x00000082


	//----- nvinfo : EIATTR_KPARAM_INFO
	.align		4
.L_1555:
        /*0008*/ 	.byte	0x04, 0x17
        /*000a*/ 	.short	(.L_1557 - .L_1556)
.L_1556:
        /*000c*/ 	.word	0x00000000
        /*0010*/ 	.short	0x0001
        /*0012*/ 	.short	0x0008
        /*0014*/ 	.byte	0x00, 0xf0, 0x61, 0x08


	//----- nvinfo : EIATTR_KPARAM_INFO
	.align		4
.L_1557:
        /*0018*/ 	.byte	0x04, 0x17
        /*001a*/ 	.short	(.L_1559 - .L_1558)
.L_1558:
        /*001c*/ 	.word	0x00000000
        /*0020*/ 	.short	0x0000
        /*0022*/ 	.short	0x0000
        /*0024*/ 	.byte	0x00, 0xf0, 0x11, 0x00


	//----- nvinfo : EIATTR_SPARSE_MMA_MASK
	.align		4
.L_1559:
        /*0028*/ 	.byte	0x03, 0x50
        /*002a*/ 	.short	0x0000


	//----- nvinfo : EIATTR_MAXREG_COUNT
	.align		4
        /*002c*/ 	.byte	0x03, 0x1b
        /*002e*/ 	.short	0x0080


	//----- nvinfo : EIATTR_MERCURY_ISA_VERSION
	.align		4
        /*0030*/ 	.byte	0x03, 0x5f
        /*0032*/ 	.short	0x0101


	//----- nvinfo : EIATTR_EXIT_INSTR_OFFSETS
	.align		4
        /*0034*/ 	.byte	0x04, 0x1c
        /*0036*/ 	.short	(.L_1561 - .L_1560)


	//   ....[0]....
.L_1560:
        /*0038*/ 	.word	0x00003bf0


	//   ....[1]....
        /*003c*/ 	.word	0x00004f90


	//----- nvinfo : EIATTR_MAX_THREADS
	.align		4
.L_1561:
        /*0040*/ 	.byte	0x04, 0x05
        /*0042*/ 	.short	(.L_1563 - .L_1562)
.L_1562:
        /*0044*/ 	.word	0x00000080
        /*0048*/ 	.word	0x00000001
        /*004c*/ 	.word	0x00000001


	//----- nvinfo : EIATTR_CRS_STACK_SIZE
	.align		4
.L_1563:
        /*0050*/ 	.byte	0x04, 0x1e
        /*0052*/ 	.short	(.L_1565 - .L_1564)
.L_1564:
        /*0054*/ 	.word	0x00000000


	//----- nvinfo : EIATTR_CBANK_PARAM_SIZE
	.align		4
.L_1565:
        /*0058*/ 	.byte	0x03, 0x19
        /*005a*/ 	.short	0x0220


	//----- nvinfo : EIATTR_PARAM_CBANK
	.align		4
        /*005c*/ 	.byte	0x04, 0x0a
        /*005e*/ 	.short	(.L_1567 - .L_1566)
	.align		4
.L_1566:
        /*0060*/ 	.word	index@(.nv.constant0._ZN2at6native18elementwise_kernelILi128ELi4EZNS0_22gpu_kernel_impl_nocastIZZZNS0_17trunc_kernel_cudaERNS_18TensorIteratorBaseEENKUlvE_clEvENKUlvE1_clEvEUlN3c104HalfEE_EEvS4_RKT_EUliE_EEviT1_)
        /*0064*/ 	.short	0x0210
        /*0066*/ 	.short	0x0220


	//----- nvinfo : EIATTR_SW_WAR
	.align		4
.L_1567:
        /*0068*/ 	.byte	0x04, 0x36
        /*006a*/ 	.short	(.L_1569 - .L_1568)
.L_1568:
        /*006c*/ 	.word	0x00000008
.L_1569:


//--------------------- .nv.info._ZN2at6native27unrolled_elementwise_kernelIZZZNS0_17trunc_kernel_cudaERNS_18TensorIteratorBaseEENKUlvE_clEvENKUlvE1_clEvEUlN3c104HalfEE_St5arrayIPcLm2EELi4E23TrivialOffsetCalculatorILi1EjESD_NS0_6memory15LoadWithoutCastENSE_16StoreWithoutCastEEEviT_T0_T2_T3_T4_T5_ --------------------------
	.section	.nv.info._ZN2at6native27unrolled_elementwise_kernelIZZZNS0_17trunc_kernel_cudaERNS_18TensorIteratorBaseEENKUlvE_clEvENKUlvE1_clEvEUlN3c104HalfEE_St5arrayIPcLm2EELi4E23TrivialOffsetCalculatorILi1EjESD_NS0_6memory15LoadWithoutCastENSE_16StoreWithoutCastEEEviT_T0_T2_T3_T4_T5_,"",@"SHT_CUDA_INFO"
	.sectionflags	@""
	.align	4


	//----- nvinfo : EIATTR_CUDA_API_VERSION
	.align		4
        /*0000*/ 	.byte	0x04, 0x37
        /*0002*/ 	.short	(.L_1571 - .L_1570)
.L_1570:
        /*0004*/ 	.word	0x00000082


	//----- nvinfo : EIATTR_KPARAM_INFO
	.align		4
.L_1571:
        /*0008*/ 	.byte	0x04, 0x17
        /*000a*/ 	.short	(.L_1573 - .L_1572)
.L_1572:
        /*000c*/ 	.word	0x00000000
        /*0010*/ 	.short	0x0006
        /*0012*/ 	.short	0x001b
        /*0014*/ 	.byte	0x00, 0xf0, 0x05, 0x00


	//----- nvinfo : EIATTR_KPARAM_INFO
	.align		4
.L_1573:
        /*0018*/ 	.byte	0x04, 0x17
        /*001a*/ 	.short	(.L_1575 - .L_1574)
.L_1574:
        /*001c*/ 	.word	0x00000000
        /*0020*/ 	.short	0x0005
        /*0022*/ 	.short	0x001a
        /*0024*/ 	.byte	0x00, 0xf0, 0x05, 0x00


	//----- nvinfo : EIATTR_KPARAM_INFO
	.align		4
.L_1575:
        /*0028*/ 	.byte	0x04, 0x17
        /*002a*/ 	.short	(.L_1577 - .L_1576)
.L_1576:
        /*002c*/ 	.word	0x00000000
        /*0030*/ 	.short	0x0004
        /*0032*/ 	.short	0x0019
        /*0034*/ 	.byte	0x00, 0xf0, 0x05, 0x00


	//----- nvinfo : EIATTR_KPARAM_INFO
	.align		4
.L_1577:
        /*0038*/ 	.byte	0x04, 0x17
        /*003a*/ 	.short	(.L_1579 - .L_1578)
.L_1578:
        /*003c*/ 	.word	0x00000000
        /*0040*/ 	.short	0x0003
        /*0042*/ 	.short	0x0018
        /*0044*/ 	.byte	0x00, 0xf0, 0x05, 0x00


	//----- nvinfo : EIATTR_KPARAM_INFO
	.align		4
.L_1579:
        /*0048*/ 	.byte	0x04, 0x17
        /*004a*/ 	.short	(.L_1581 - .L_1580)
.L_1580:
        /*004c*/ 	.word	0x00000000
        /*0050*/ 	.short	0x0002
        /*0052*/ 	.short	0x0008
        /*0054*/ 	.byte	0x00, 0xf0, 0x41, 0x00


	//----- nvinfo : EIATTR_KPARAM_INFO
	.align		4
.L_1581:
        /*0058*/ 	.byte	0x04, 0x17
        /*005a*/ 	.short	(.L_1583 - .L_1582)
.L_1582:
        /*005c*/ 	.word	0x00000000
        /*0060*/ 	.short	0x0001
        /*0062*/ 	.short	0x0004
        /*0064*/ 	.byte	0x00, 0xf0, 0x05, 0x00


	//----- nvinfo : EIATTR_KPARAM_INFO
	.align		4
.L_1583:
        /*0068*/ 	.byte	0x04, 0x17
        /*006a*/ 	.short	(.L_1585 - .L_1584)
.L_1584:
        /*006c*/ 	.word	0x00000000
        /*0070*/ 	.short	0x0000
        /*0072*/ 	.short	0x0000
        /*0074*/ 	.byte	0x00, 0xf0, 0x11, 0x00


	//----- nvinfo : EIATTR_SPARSE_MMA_MASK
	.align		4
.L_1585:
        /*0078*/ 	.byte	0x03, 0x50
        /*007a*/ 	.short	0x0000


	//----- nvinfo : EIATTR_MAXREG_COUNT
	.align		4
        /*007c*/ 	.byte	0x03, 0x1b
        /*007e*/ 	.short	0x00ff


	//----- nvinfo : EIATTR_MERCURY_ISA_VERSION
	.align		4
        /*0080*/ 	.byte	0x03, 0x5f
        /*0082*/ 	.short	0x0101


	//----- nvinfo : EIATTR_EXIT_INSTR_OFFSETS
	.align		4
        /*0084*/ 	.byte	0x04, 0x1c
        /*0086*/ 	.short	(.L_1587 - .L_1586)


	//   ....[0]....
.L_1586:
        /*0088*/ 	.word	0x00000470


	//   ....[1]....
        /*008c*/ 	.word	0x000004e0


	//----- nvinfo : EIATTR_MAX_THREADS
	.align		4
.L_1587:
        /*0090*/ 	.byte	0x04, 0x05
        /*0092*/ 	.short	(.L_1589 - .L_1588)
.L_1588:
        /*0094*/ 	.word	0x00000080
        /*0098*/ 	.word	0x00000001
        /*009c*/ 	.word	0x00000001


	//----- nvinfo : EIATTR_CRS_STACK_SIZE
	.align		4
.L_1589:
        /*00a0*/ 	.byte	0x04, 0x1e
        /*00a2*/ 	.short	(.L_1591 - .L_1590)
.L_1590:
        /*00a4*/ 	.word	0x00000000


	//----- nvinfo : EIATTR_CBANK_PARAM_SIZE
	.align		4
.L_1591:
        /*00a8*/ 	.byte	0x03, 0x19
        /*00aa*/ 	.short	0x001c


	//----- nvinfo : EIATTR_PARAM_CBANK
	.align		4
        /*00ac*/ 	.byte	0x04, 0x0a
        /*00ae*/ 	.short	(.L_1593 - .L_1592)
	.align		4
.L_1592:
        /*00b0*/ 	.word	index@(.nv.constant0._ZN2at6native27unrolled_elementwise_kernelIZZZNS0_17trunc_kernel_cudaERNS_18TensorIteratorBaseEENKUlvE_clEvENKUlvE1_clEvEUlN3c104HalfEE_St5arrayIPcLm2EELi4E23TrivialOffsetCalculatorILi1EjESD_NS0_6memory15LoadWithoutCastENSE_16StoreWithoutCastEEEviT_T0_T2_T3_T4_T5_)
        /*00b4*/ 	.short	0x0210
        /*00b6*/ 	.short	0x001c


	//----- nvinfo : EIATTR_SW_WAR
	.align		4
.L_1593:
        /*00b8*/ 	.byte	0x04, 0x36
        /*00ba*/ 	.short	(.L_1595 - .L_1594)
.L_1594:
        /*00bc*/ 	.word	0x00000008
.L_1595:


//--------------------- .nv.info._ZN2at6native29vectorized_elementwise_kernelILi2EZZZNS0_17trunc_kernel_cudaERNS_18TensorIteratorBaseEENKUlvE_clEvENKUlvE1_clEvEUlN3c104HalfEE_St5arrayIPcLm2EEEEviT0_T1_ --------------------------
	.section	.nv.info._ZN2at6native29vectorized_elementwise_kernelILi2EZZZNS0_17trunc_kernel_cudaERNS_18TensorIteratorBaseEENKUlvE_clEvENKUlvE1_clEvEUlN3c104HalfEE_St5arrayIPcLm2EEEEviT0_T1_,"",@"SHT_CUDA_INFO"
	.sectionflags	@""
	.align	4


	//----- nvinfo : EIATTR_CUDA_API_VERSION
	.align		4
        /*0000*/ 	.byte	0x04, 0x37
        /*0002*/ 	.short	(.L_1597 - .L_1596)
.L_1596:
        /*0004*/ 	.word	0x00000082


	//----- nvinfo : EIATTR_KPARAM_INFO
	.align		4
.L_1597:
        /*0008*/ 	.byte	0x04, 0x17
        /*000a*/ 	.short	(.L_1599 - .L_1598)
.L_1598:
        /*000c*/ 	.word	0x00000000
        /*0010*/ 	.short	0x0002
        /*0012*/ 	.short	0x0008
        /*0014*/ 	.byte	0x00, 0xf0, 0x41, 0x00


	//----- nvinfo : EIATTR_KPARAM_INFO
	.align		4
.L_1599:
        /*0018*/ 	.byte	0x04, 0x17
        /*001a*/ 	.short	(.L_1601 - .L_1600)
.L_1600:
        /*001c*/ 	.word	0x00000000
        /*0020*/ 	.short	0x0001
        /*0022*/ 	.short	0x0004
        /*0024*/ 	.byte	0x00, 0xf0, 0x05, 0x00


	//----- nvinfo : EIATTR_KPARAM_INFO
	.align		4
.L_1601:
        /*0028*/ 	.byte	0x04, 0x17
        /*002a*/ 	.short	(.L_1603 - .L_1602)
.L_1602:
        /*002c*/ 	.word	0x00000000
        /*0030*/ 	.short	0x0000
        /*0032*/ 	.short	0x0000
        /*0034*/ 	.byte	0x00, 0xf0, 0x11, 0x00


	//----- nvinfo : EIATTR_SPARSE_MMA_MASK
	.align		4
.L_1603:
        /*0038*/ 	.byte	0x03, 0x50
        /*003a*/ 	.short	0x0000


	//----- nvinfo : EIATTR_MAXREG_COUNT
	.align		4
        /*003c*/ 	.byte	0x03, 0x1b
        /*003e*/ 	.short	0x00ff


	//----- nvinfo : EIATTR_MERCURY_ISA_VERSION
	.align		4
        /*0040*/ 	.byte	0x03, 0x5f
        /*0042*/ 	.short	0x0101


	//----- nvinfo : EIATTR_EXIT_INSTR_OFFSETS
	.align		4
        /*0044*/ 	.byte	0x04, 0x1c
        /*0046*/ 	.short	(.L_1605 - .L_1604)


	//   ....[0]....
.L_1604:
        /*0048*/ 	.word	0x000002b0


	//   ....[1]....
        /*004c*/ 	.word	0x00000c00


	//   ....[2]....
        /*0050*/ 	.word	0x00000c50


	//----- nvinfo : EIATTR_MAX_THREADS
	.align		4
.L_1605:
        /*0054*/ 	.byte	0x04, 0x05
        /*0056*/ 	.short	(.L_1607 - .L_1606)
.L_1606:
        /*0058*/ 	.word	0x00000080
        /*005c*/ 	.word	0x00000001
        /*0060*/ 	.word	0x00000001


	//----- nvinfo : EIATTR_CRS_STACK_SIZE
	.align		4
.L_1607:
        /*0064*/ 	.byte	0x04, 0x1e
        /*0066*/ 	.short	(.L_1609 - .L_1608)
.L_1608:
        /*0068*/ 	.word	0x00000000


	//----- nvinfo : EIATTR_CBANK_PARAM_SIZE
	.align		4
.L_1609:
        /*006c*/ 	.byte	0x03, 0x19
        /*006e*/ 	.short	0x0018


	//----- nvinfo : EIATTR_PARAM_CBANK
	.align		4
        /*0070*/ 	.byte	0x04, 0x0a
        /*0072*/ 	.short	(.L_1611 - .L_1610)
	.align		4
.L_1610:
        /*0074*/ 	.word	index@(.nv.constant0._ZN2at6native29vectorized_elementwise_kernelILi2EZZZNS0_17trunc_kernel_cudaERNS_18TensorIteratorBaseEENKUlvE_clEvENKUlvE1_clEvEUlN3c104HalfEE_St5arrayIPcLm2EEEEviT0_T1_)
        /*0078*/ 	.short	0x0210
        /*007a*/ 	.short	0x0018


	//----- nvinfo : EIATTR_SW_WAR
	.align		4
.L_1611:
        /*007c*/ 	.byte	0x04, 0x36
        /*007e*/ 	.short	(.L_1613 - .L_1612)
.L_1612:
        /*0080*/ 	.word	0x00000008
.L_1613:


//--------------------- .nv.info._ZN2at6native29vectorized_elementwise_kernelILi4EZZZNS0_17trunc_kernel_cudaERNS_18TensorIteratorBaseEENKUlvE_clEvENKUlvE1_clEvEUlN3c104HalfEE_St5arrayIPcLm2EEEEviT0_T1_ --------------------------
	.section	.nv.info._ZN2at6native29vectorized_elementwise_kernelILi4EZZZNS0_17trunc_kernel_cudaERNS_18TensorIteratorBaseEENKUlvE_clEvENKUlvE1_clEvEUlN3c104HalfEE_St5arrayIPcLm2EEEEviT0_T1_,"",@"SHT_CUDA_INFO"
	.sectionflags	@""
	.align	4


	//----- nvinfo : EIATTR_CUDA_API_VERSION
	.align		4
        /*0000*/ 	.byte	0x04, 0x37
        /*0002*/ 	.short	(.L_1615 - .L_1614)
.L_1614:
        /*0004*/ 	.word	0x00000082


	//----- nvinfo : EIATTR_KPARAM_INFO
	.align		4
.L_1615:
        /*0008*/ 	.byte	0x04, 0x17
        /*000a*/ 	.short	(.L_1617 - .L_1616)
.L_1616:
        /*000c*/ 	.word	0x00000000
        /*0010*/ 	.short	0x0002
        /*0012*/ 	.short	0x0008
        /*0014*/ 	.byte	0x00, 0xf0, 0x41, 0x00


	//----- nvinfo : EIATTR_KPARAM_INFO
	.align		4
.L_1617:
        /*0018*/ 	.byte	0x04, 0x17
        /*001a*/ 	.short	(.L_1619 - .L_1618)
.L_1618:
        /*001c*/ 	.word	0x00000000
        /*0020*/ 	.short	0x0001
        /*0022*/ 	.short	0x0004
        /*0024*/ 	.byte	0x00, 0xf0, 0x05, 0x00


	//----- nvinfo : EIATTR_KPARAM_INFO
	.align		4
.L_1619:
        /*0028*/ 	.byte	0x04, 0x17
        /*002a*/ 	.short	(.L_1621 - .L_1620)
.L_1620:
        /*002c*/ 	.word	0x00000000
        /*0030*/ 	.short	0x0000
        /*0032*/ 	.short	0x0000
        /*0034*/ 	.byte	0x00, 0xf0, 0x11, 0x00


	//----- nvinfo : EIATTR_SPARSE_MMA_MASK
	.align		4
.L_1621:
        /*0038*/ 	.byte	0x03, 0x50
        /*003a*/ 	.short	0x0000


	//----- nvinfo : EIATTR_MAXREG_COUNT
	.align		4
        /*003c*/ 	.byte	0x03, 0x1b
        /*003e*/ 	.short	0x00ff


	//----- nvinfo : EIATTR_MERCURY_ISA_VERSION
	.align		4
        /*0040*/ 	.byte	0x03, 0x5f
        /*0042*/ 	.short	0x0101


	//----- nvinfo : EIATTR_EXIT_INSTR_OFFSETS
	.align		4
        /*0044*/ 	.byte	0x04, 0x1c
        /*0046*/ 	.short	(.L_1623 - .L_1622)


	//   ....[0]....
.L_1622:
        /*0048*/ 	.word	0x00000270


	//   ....[1]....
        /*004c*/ 	.word	0x00000bc0


	//   ....[2]....
        /*0050*/ 	.word	0x00000c10


	//----- nvinfo : EIATTR_MAX_THREADS
	.align		4
.L_1623:
        /*0054*/ 	.byte	0x04, 0x05
        /*0056*/ 	.short	(.L_1625 - .L_1624)
.L_1624:
        /*0058*/ 	.word	0x00000080
        /*005c*/ 	.word	0x00000001
        /*0060*/ 	.word	0x00000001


	//----- nvinfo : EIATTR_CRS_STACK_SIZE
	.align		4
.L_1625:
        /*0064*/ 	.byte	0x04, 0x1e
        /*0066*/ 	.short	(.L_1627 - .L_1626)
.L_1626:
        /*0068*/ 	.word	0x00000000


	//----- nvinfo : EIATTR_CBANK_PARAM_SIZE
	.align		4
.L_1627:
        /*006c*/ 	.byte	0x03, 0x19
        /*006e*/ 	.short	0x0018


	//----- nvinfo : EIATTR_PARAM_CBANK
	.align		4
        /*0070*/ 	.byte	0x04, 0x0a
        /*0072*/ 	.short	(.L_1629 - .L_1628)
	.align		4
.L_1628:
        /*0074*/ 	.word	index@(.nv.constant0._ZN2at6native29vectorized_elementwise_kernelILi4EZZZNS0_17trunc_kernel_cudaERNS_18TensorIteratorBaseEENKUlvE_clEvENKUlvE1_clEvEUlN3c104HalfEE_St5arrayIPcLm2EEEEviT0_T1_)
        /*0078*/ 	.short	0x0210
        /*007a*/ 	.short	0x0018


	//----- nvinfo : EIATTR_SW_WAR
	.align		4
.L_1629:
        /*007c*/ 	.byte	0x04, 0x36
        /*007e*/ 	.short	(.L_1631 - .L_1630)
.L_1630:
        /*0080*/ 	.word	0x00000008
.L_1631:


//--------------------- .nv.info._ZN2at6native29vectorized_elementwise_kernelILi8EZZZNS0_17trunc_kernel_cudaERNS_18TensorIteratorBaseEENKUlvE_clEvENKUlvE1_clEvEUlN3c104HalfEE_St5arrayIPcLm2EEEEviT0_T1_ --------------------------
	.section	.nv.info._ZN2at6native29vectorized_elementwise_kernelILi8EZZZNS0_17trunc_kernel_cudaERNS_18TensorIteratorBaseEENKUlvE_clEvENKUlvE1_clEvEUlN3c104HalfEE_St5arrayIPcLm2EEEEviT0_T1_,"",@"SHT_CUDA_INFO"
	.sectionflags	@""
	.align	4


	//----- nvinfo : EIATTR_CUDA_API_VERSION
	.align		4
        /*0000*/ 	.byte	0x04, 0x37
        /*0002*/ 	.short	(.L_1633 - .L_1632)
.L_1632:
        /*0004*/ 	.word	0x00000082


	//----- nvinfo : EIATTR_KPARAM_INFO
	.align		4
.L_1633:
        /*0008*/ 	.byte	0x04, 0x17
        /*000a*/ 	.short	(.L_1635 - .L_1634)
.L_1634:
        /*000c*/ 	.word	0x00000000
        /*0010*/ 	.short	0x0002
        /*0012*/ 	.short	0x0008
        /*0014*/ 	.byte	0x00, 0xf0, 0x41, 0x00


	//----- nvinfo : EIATTR_KPARAM_INFO
	.align		4
.L_1635:
        /*0018*/ 	.byte	0x04, 0x17
        /*001a*/ 	.short	(.L_1637 - .L_1636)
.L_1636:
        /*001c*/ 	.word	0x00000000
        /*0020*/ 	.short	0x0001
        /*0022*/ 	.short	0x0004
        /*0024*/ 	.byte	0x00, 0xf0, 0x05, 0x00


	//----- nvinfo : EIATTR_KPARAM_INFO
	.align		4
.L_1637:
        /*0028*/ 	.byte	0x04, 0x17
        /*002a*/ 	.short	(.L_1639 - .L_1638)
.L_1638:
        /*002c*/ 	.word	0x00000000
        /*0030*/ 	.short	0x0000
        /*0032*/ 	.short	0x0000
        /*0034*/ 	.byte	0x00, 0xf0, 0x11, 0x00


	//----- nvinfo : EIATTR_SPARSE_MMA_MASK
	.align		4
.L_1639:
        /*0038*/ 	.byte	0x03, 0x50
        /*003a*/ 	.short	0x0000


	//----- nvinfo : EIATTR_MAXREG_COUNT
	.align		4
        /*003c*/ 	.byte	0x03, 0x1b
        /*003e*/ 	.short	0x00ff


	//----- nvinfo : EIATTR_MERCURY_ISA_VERSION
	.align		4
        /*0040*/ 	.byte	0x03, 0x5f
        /*0042*/ 	.short	0x0101


	//----- nvinfo : EIATTR_EXIT_INSTR_OFFSETS
	.align		4
        /*0044*/ 	.byte	0x04, 0x1c
        /*0046*/ 	.short	(.L_1641 - .L_1640)


	//   ....[0]....
.L_1640:
        /*0048*/ 	.word	0x00000250


	//   ....[1]....
        /*004c*/ 	.word	0x00000ba0


	//   ....[2]....
        /*0050*/ 	.word	0x00000bf0


	//----- nvinfo : EIATTR_MAX_THREADS
	.align		4
.L_1641:
        /*0054*/ 	.byte	0x04, 0x05
        /*0056*/ 	.short	(.L_1643 - .L_1642)
.L_1642:
        /*0058*/ 	.word	0x00000080
        /*005c*/ 	.word	0x00000001
        /*0060*/ 	.word	0x00000001


	//----- nvinfo : EIATTR_CRS_STACK_SIZE
	.align		4
.L_1643:
        /*0064*/ 	.byte	0x04, 0x1e
        /*0066*/ 	.short	(.L_1645 - .L_1644)
.L_1644:
        /*0068*/ 	.word	0x00000000


	//----- nvinfo : EIATTR_CBANK_PARAM_SIZE
	.align		4
.L_1645:
        /*006c*/ 	.byte	0x03, 0x19
        /*006e*/ 	.short	0x0018


	//----- nvinfo : EIATTR_PARAM_CBANK
	.align		4
        /*0070*/ 	.byte	0x04, 0x0a
        /*0072*/ 	.short	(.L_1647 - .L_1646)
	.align		4
.L_1646:
        /*0074*/ 	.word	index@(.nv.constant0._ZN2at6native29vectorized_elementwise_kernelILi8EZZZNS0_17trunc_kernel_cudaERNS_18TensorIteratorBaseEENKUlvE_clEvENKUlvE1_clEvEUlN3c104HalfEE_St5arrayIPcLm2EEEEviT0_T1_)
        /*0078*/ 	.short	0x0210
        /*007a*/ 	.short	0x0018


	//----- nvinfo : EIATTR_SW_WAR
	.align		4
.L_1647:
        /*007c*/ 	.byte	0x04, 0x36
        /*007e*/ 	.short	(.L_1649 - .L_1648)
.L_1648:
        /*0080*/ 	.word	0x00000008
.L_1649:


//--------------------- .nv.info._ZN2at6native18elementwise_kernelILi128ELi4EZNS0_15gpu_kernel_implIZZZNS0_17trunc_kernel_cudaERNS_18TensorIteratorBaseEENKUlvE_clEvENKUlvE0_clEvEUlfE_EEvS4_RKT_EUliE_EEviT1_ --------------------------
	.section	.nv.info._ZN2at6native18elementwise_kernelILi128ELi4EZNS0_15gpu_kernel_implIZZZNS0_17trunc_kernel_cudaERNS_18TensorIteratorBaseEENKUlvE_clEvENKUlvE0_clEvEUlfE_EEvS4_RKT_EUliE_EEviT1_,"",@"SHT_CUDA_INFO"
	.sectionflags	@""
	.align	4


	//----- nvinfo : EIATTR_CUDA_API_VERSION
	.align		4
        /*0000*/ 	.byte	0x04, 0x37
        /*0002*/ 	.short	(.L_1651 - .L_1650)
.L_1650:
        /*0004*/ 	.word	0x00000082


	//----- nvinfo : EIATTR_KPARAM_INFO
	.align		4
.L_1651:
        /*0008*/ 	.byte	0x04, 0x17
        /*000a*/ 	.short	(.L_1653 - .L_1652)
.L_1652:
        /*000c*/ 	.word	0x00000000
        /*0010*/ 	.short	0x0001
        /*0012*/ 	.short	0x0008
        /*0014*/ 	.byte	0x00, 0xf0, 0x61, 0x08


	//----- nvinfo : EIATTR_KPARAM_INFO
	.align		4
.L_1653:
        /*0018*/ 	.byte	0x04, 0x17
        /*001a*/ 	.short	(.L_1655 - .L_1654)
.L_1654:
        /*001c*/ 	.word	0x00000000
        /*0020*/ 	.short	0x0000
        /*0022*/ 	.short	0x0000
        /*0024*/ 	.byte	0x00, 0xf0, 0x11, 0x00


	//----- nvinfo : EIATTR_SPARSE_MMA_MASK
	.align		4
.L_1655:
        /*0028*/ 	.byte	0x03, 0x50
        /*002a*/ 	.short	0x0000


	//----- nvinfo : EIATTR_MAXREG_COUNT
	.align		4
        /*002c*/ 	.byte	0x03, 0x1b
        /*002e*/ 	.short	0x0080


	//----- nvinfo : EIATTR_EXTERNS
	.align		4
        /*0030*/ 	.byte	0x04, 0x0f
        /*0032*/ 	.short	(.L_1657 - .L_1656)


	//   ....[0]....
	.align		4
.L_1656:
        /*0034*/ 	.word	index@(__assertfail)


	//----- nvinfo : EIATTR_MERCURY_ISA_VERSION
	.align		4
.L_1657:
        /*0038*/ 	.byte	0x03, 0x5f
        /*003a*/ 	.short	0x0101


	//----- nvinfo : EIATTR_SYSCALL_OFFSETS
	.align		4
        /*003c*/ 	.byte	0x04, 0x46
        /*003e*/ 	.short	(.L_1659 - .L_1658)


	//   ....[0]....
.L_1658:
        /*0040*/ 	.word	0x00002150


	//   ....[1]....
        /*0044*/ 	.word	0x00002fa0


	//   ....[2]....
        /*0048*/ 	.word	0x00005130


	//   ....[3]....
        /*004c*/ 	.word	0x00005f80


	//   ....[4]....
        /*0050*/ 	.word	0x00008100


	//   ....[5]....
        /*0054*/ 	.word	0x00008f50


	//   ....[6]....
        /*0058*/ 	.word	0x0000b0c0


	//   ....[7]....
        /*005c*/ 	.word	0x0000bf10


	//----- nvinfo : EIATTR_EXIT_INSTR_OFFSETS
	.align		4
.L_1659:
        /*0060*/ 	.byte	0x04, 0x1c
        /*0062*/ 	.short	(.L_1661 - .L_1660)


	//   ....[0]....
.L_1660:
        /*0064*/ 	.word	0x00009000


	//   ....[1]....
        /*0068*/ 	.word	0x0000b240


	//   ....[2]....
        /*006c*/ 	.word	0x0000b270


	//   ....[3]....
        /*0070*/ 	.word	0x0000b300


	//   ....[4]....
        /*0074*/ 	.word	0x0000b330


	//   ....[5]....
        /*0078*/ 	.word	0x0000b360


	//   ....[6]....
        /*007c*/ 	.word	0x0000b3e0


	//   ....[7]....
        /*0080*/ 	.word	0x0000b410


	//   ....[8]....
        /*0084*/ 	.word	0x0000b4a0


	//   ....[9]....
        /*0088*/ 	.word	0x0000b4e0


	//   ....[10]....
        /*008c*/ 	.word	0x0000b520


	//   ....[11]....
        /*0090*/ 	.word	0x0000b5e0


	//   ....[12]....
        /*0094*/ 	.word	0x0000b630


	//   ....[13]....
        /*0098*/ 	.word	0x0000b7b0


	//   ....[14]....
        /*009c*/ 	.word	0x0000b900


	//   ....[15]....
        /*00a0*/ 	.word	0x0000b930


	//   ....[16]....
        /*00a4*/ 	.word	0x0000b9e0


	//   ....[17]....
        /*00a8*/ 	.word	0x0000bb50


	//   ....[18]....
        /*00ac*/ 	.word	0x0000bcc0


	//   ....[19]....
        /*00b0*/ 	.word	0x0000be10


	//   ....[20]....
        /*00b4*/ 	.word	0x0000bf20


	//   ....[21]....
        /*00b8*/ 	.word	0x0000bf50


	//   ....[22]....
        /*00bc*/ 	.word	0x0000bf80


	//----- nvinfo : EIATTR_MAX_THREADS
	.align		4
.L_1661:
        /*00c0*/ 	.byte	0x04, 0x05
        /*00c2*/ 	.short	(.L_1663 - .L_1662)
.L_1662:
        /*00c4*/ 	.word	0x00000080
        /*00c8*/ 	.word	0x00000001
        /*00cc*/ 	.word	0x00000001


	//----- nvinfo : EIATTR_CRS_STACK_SIZE
	.align		4
.L_1663:
        /*00d0*/ 	.byte	0x04, 0x1e
        /*00d2*/ 	.short	(.L_1665 - .L_1664)
.L_1664:
        /*00d4*/ 	.word	0x00000000


	//----- nvinfo : EIATTR_CBANK_PARAM_SIZE
	.align		4
.L_1665:
        /*00d8*/ 	.byte	0x03, 0x19
        /*00da*/ 	.short	0x0220


	//----- nvinfo : EIATTR_PARAM_CBANK
	.align		4
        /*00dc*/ 	.byte	0x04, 0x0a
        /*00de*/ 	.short	(.L_1667 - .L_1666)
	.align		4
.L_1666:
        /*00e0*/ 	.word	index@(.nv.constant0._ZN2at6native18elementwise_kernelILi128ELi4EZNS0_15gpu_kernel_implIZZZNS0_17trunc_kernel_cudaERNS_18TensorIteratorBaseEENKUlvE_clEvENKUlvE0_clEvEUlfE_EEvS4_RKT_EUliE_EEviT1_)
        /*00e4*/ 	.short	0x0210
        /*00e6*/ 	.short	0x0220


	//----- nvinfo : EIATTR_SW_WAR
	.align		4
.L_1667:
        /*00e8*/ 	.byte	0x04, 0x36
        /*00ea*/ 	.short	(.L_1669 - .L_1668)
.L_1668:
        /*00ec*/ 	.word	0x00000008
.L_1669:


//--------------------- .nv.info._ZN2at6native27unrolled_elementwise_kernelIZZZNS0_17trunc_kernel_cudaERNS_18TensorIteratorBaseEENKUlvE_clEvENKUlvE0_clEvEUlfE_St5arrayIPcLm2EELi4E23TrivialOffsetCalculatorILi1EjESB_NS0_6memory12LoadWithCastILi1EEENSC_13StoreWithCastILi1EEEEEviT_T0_T2_T3_T4_T5_ --------------------------
	.section	.nv.info._ZN2at6native27unrolled_elementwise_kernelIZZZNS0_17trunc_kernel_cudaERNS_18TensorIteratorBaseEENKUlvE_clEvENKUlvE0_clEvEUlfE_St5arrayIPcLm2EELi4E23TrivialOffsetCalculatorILi1EjESB_NS0_6memory12LoadWithCastILi1EEENSC_13StoreWithCastILi1EEEEEviT_T0_T2_T3_T4_T5_,"",@"SHT_CUDA_INFO"
	.sectionflags	@""
	.align	4


	//----- nvinfo : EIATTR_CUDA_API_VERSION
	.align		4
        /*0000*/ 	.byte	0x04, 0x37
        /*0002*/ 	.short	(.L_1671 - .L_1670)
.L_1670:
        /*0004*/ 	.word	0x00000082


	//----- nvinfo : EIATTR_KPARAM_INFO
	.align		4
.L_1671:
        /*0008*/ 	.byte	0x04, 0x17
        /*000a*/ 	.short	(.L_1673 - .L_1672)
.L_1672:
        /*000c*/ 	.word	0x00000000
        /*0010*/ 	.short	0x0006
        /*0012*/ 	.short	0x0024
        /*0014*/ 	.byte	0x00, 0xf0, 0x21, 0x00


	//----- nvinfo : EIATTR_KPARAM_INFO
	.align		4
.L_1673:
        /*0018*/ 	.byte	0x04, 0x17
        /*001a*/ 	.short	(.L_1675 - .L_1674)
.L_1674:
        /*001c*/ 	.word	0x00000000
        /*0020*/ 	.short	0x0005
        /*0022*/ 	.short	0x001c
        /*0024*/ 	.byte	0x00, 0xf0, 0x21, 0x00


	//----- nvinfo : EIATTR_KPARAM_INFO
	.align		4
.L_1675:
        /*0028*/ 	.byte	0x04, 0x17
        /*002a*/ 	.short	(.L_1677 - .L_1676)
.L_1676:
        /*002c*/ 	.word	0x00000000
        /*0030*/ 	.short	0x0004
        /*0032*/ 	.short	0x0019
        /*0034*/ 	.byte	0x00, 0xf0, 0x05, 0x00


	//----- nvinfo : EIATTR_KPARAM_INFO
	.align		4
.L_1677:
        /*0038*/ 	.byte	0x04, 0x17
        /*003a*/ 	.short	(.L_1679 - .L_1678)
.L_1678:
        /*003c*/ 	.word	0x00000000
        /*0040*/ 	.short	0x0003
        /*0042*/ 	.short	0x0018
        /*0044*/ 	.byte	0x00, 0xf0, 0x05, 0x00


	//----- nvinfo : EIATTR_KPARAM_INFO
	.align		4
.L_1679:
        /*0048*/ 	.byte	0x04, 0x17
        /*004a*/ 	.short	(.L_1681 - .L_1680)
.L_1680:
        /*004c*/ 	.word	0x00000000
        /*0050*/ 	.short	0x0002
        /*0052*/ 	.short	0x0008
        /*0054*/ 	.byte	0x00, 0xf0, 0x41, 0x00


	//----- nvinfo : EIATTR_KPARAM_INFO
	.align		4
.L_1681:
        /*0058*/ 	.byte	0x04, 0x17
        /*005a*/ 	.short	(.L_1683 - .L_1682)
.L_1682:
        /*005c*/ 	.word	0x00000000
        /*0060*/ 	.short	0x0001
        /*0062*/ 	.short	0x0004
        /*0064*/ 	.byte	0x00, 0xf0, 0x05, 0x00


	//----- nvinfo : EIATTR_KPARAM_INFO
	.align		4
.L_1683:
        /*0068*/ 	.byte	0x04, 0x17
        /*006a*/ 	.short	(.L_1685 - .L_1684)
.L_1684:
        /*006c*/ 	.word	0x00000000
        /*0070*/ 	.short	0x0000
        /*0072*/ 	.short	0x0000
        /*0074*/ 	.byte	0x00, 0xf0, 0x11, 0x00


	//----- nvinfo : EIATTR_SPARSE_MMA_MASK
	.align		4
.L_1685:
        /*0078*/ 	.byte	0x03, 0x50
        /*007a*/ 	.short	0x0000


	//----- nvinfo : EIATTR_MAXREG_COUNT
	.align		4
        /*007c*/ 	.byte	0x03, 0x1b
        /*007e*/ 	.short	0x00ff


	//----- nvinfo : EIATTR_EXTERNS
	.align		4
        /*0080*/ 	.byte	0x04, 0x0f
        /*0082*/ 	.short	(.L_1687 - .L_1686)


	//   ....[0]....
	.align		4
.L_1686:
        /*0084*/ 	.word	index@(__assertfail)


	//----- nvinfo : EIATTR_MERCURY_ISA_VERSION
	.align		4
.L_1687:
        /*0088*/ 	.byte	0x03, 0x5f
        /*008a*/ 	.short	0x0101


	//----- nvinfo : EIATTR_SYSCALL_OFFSETS
	.align		4
        /*008c*/ 	.byte	0x04, 0x46
        /*008e*/ 	.short	(.L_1689 - .L_1688)


	//   ....[0]....
.L_1688:
        /*0090*/ 	.word	0x00000e80


	//   ....[1]....
        /*0094*/ 	.word	0x00001d30


	//   ....[2]....
        /*0098*/ 	.word	0x00002bf0


	//   ....[3]....
        /*009c*/ 	.word	0x00003a50


	//   ....[4]....
        /*00a0*/ 	.word	0x00004b00


	//   ....[5]....
        /*00a4*/ 	.word	0x000059f0


	//   ....[6]....
        /*00a8*/ 	.word	0x000068a0


	//   ....[7]....
        /*00ac*/ 	.word	0x00007750


	//----- nvinfo : EIATTR_EXIT_INSTR_OFFSETS
	.align		4
.L_1689:
        /*00b0*/ 	.byte	0x04, 0x1c
        /*00b2*/ 	.short	(.L_1691 - .L_1690)


	//   ....[0]....
.L_1690:
        /*00b4*/ 	.word	0x00006940


	//   ....[1]....
        /*00b8*/ 	.word	0x00006a80


	//   ....[2]....
        /*00bc*/ 	.word	0x00006ab0


	//   ....[3]....
        /*00c0*/ 	.word	0x00006b40


	//   ....[4]....
        /*00c4*/ 	.word	0x00006b70


	//   ....[5]....
        /*00c8*/ 	.word	0x00006ba0


	//   ....[6]....
        /*00cc*/ 	.word	0x00006c20


	//   ....[7]....
        /*00d0*/ 	.word	0x00006c50


	//   ....[8]....
        /*00d4*/ 	.word	0x00006ce0


	//   ....[9]....
        /*00d8*/ 	.word	0x00006d20


	//   ....[10]....
        /*00dc*/ 	.word	0x00006d60


	//   ....[11]....
        /*00e0*/ 	.word	0x00006e20


	//   ....[12]....
        /*00e4*/ 	.word	0x00006e70


	//   ....[13]....
        /*00e8*/ 	.word	0x00006ff0


	//   ....[14]....
        /*00ec*/ 	.word	0x00007140


	//   ....[15]....
        /*00f0*/ 	.word	0x00007170


	//   ....[16]....
        /*00f4*/ 	.word	0x00007220


	//   ....[17]....
        /*00f8*/ 	.word	0x00007390


	//   ....[18]....
        /*00fc*/ 	.word	0x00007500


	//   ....[19]....
        /*0100*/ 	.word	0x00007650


	//   ....[20]....
        /*0104*/ 	.word	0x00007760


	//   ....[21]....
        /*0108*/ 	.word	0x00007790


	//   ....[22]....
        /*010c*/ 	.word	0x000077c0


	//----- nvinfo : EIATTR_MAX_THREADS
	.align		4
.L_1691:
        /*0110*/ 	.byte	0x04, 0x05
        /*0112*/ 	.short	(.L_1693 - .L_1692)
.L_1692:
        /*0114*/ 	.word	0x00000080
        /*0118*/ 	.word	0x00000001
        /*011c*/ 	.word	0x00000001


	//----- nvinfo : EIATTR_CRS_STACK_SIZE
	.align		4
.L_1693:
        /*0120*/ 	.byte	0x04, 0x1e
        /*0122*/ 	.short	(.L_1695 - .L_1694)
.L_1694:
        /*0124*/ 	.word	0x00000000


	//----- nvinfo : EIATTR_CBANK_PARAM_SIZE
	.align		4
.L_1695:
        /*0128*/ 	.byte	0x03, 0x19
        /*012a*/ 	.short	0x002c


	//----- nvinfo : EIATTR_PARAM_CBANK
	.align		4
        /*012c*/ 	.byte	0x04, 0x0a
        /*012e*/ 	.short	(.L_1697 - .L_1696)
	.align		4
.L_1696:
        /*0130*/ 	.word	index@(.nv.constant0._ZN2at6native27unrolled_elementwise_kernelIZZZNS0_17trunc_kernel_cudaERNS_18TensorIteratorBaseEENKUlvE_clEvENKUlvE0_clEvEUlfE_St5arrayIPcLm2EELi4E23TrivialOffsetCalculatorILi1EjESB_NS0_6memory12LoadWithCastILi1EEENSC_13StoreWithCastILi1EEEEEviT_T0_T2_T3_T4_T5_)
        /*0134*/ 	.short	0x0210
        /*0136*/ 	.short	0x002c


	//----- nvinfo : EIATTR_SW_WAR
	.align		4
.L_1697:
        /*0138*/ 	.byte	0x04, 0x36
        /*013a*/ 	.short	(.L_1699 - .L_1698)
.L_1698:
        /*013c*/ 	.word	0x00000008
.L_1699:


//--------------------- .nv.info._ZN2at6native18elementwise_kernelILi128ELi2EZNS0_22gpu_kernel_impl_nocastIZZZNS0_17trunc_kernel_cudaERNS_18TensorIteratorBaseEENKUlvE_clEvENKUlvE0_clEvEUlfE_EEvS4_RKT_EUliE_EEviT1_ --------------------------
	.section	.nv.info._ZN2at6native18elementwise_kernelILi128ELi2EZNS0_22gpu_kernel_impl_nocastIZZZNS0_17trunc_kernel_cudaERNS_18TensorIteratorBaseEENKUlvE_clEvENKUlvE0_clEvEUlfE_EEvS4_RKT_EUliE_EEviT1_,"",@"SHT_CUDA_INFO"
	.sectionflags	@""
	.align	4


	//----- nvinfo : EIATTR_CUDA_API_VERSION
	.align		4
        /*0000*/ 	.byte	0x04, 0x37
        /*0002*/ 	.short	(.L_1701 - .L_1700)
.L_1700:
        /*0004*/ 	.word	0x00000082


	//----- nvinfo : EIATTR_KPARAM_INFO
	.align		4
.L_1701:
        /*0008*/ 	.byte	0x04, 0x17
        /*000a*/ 	.short	(.L_1703 - .L_1702)
.L_1702:
        /*000c*/ 	.word	0x00000000
        /*0010*/ 	.short	0x0001
        /*0012*/ 	.short	0x0008
        /*0014*/ 	.byte	0x00, 0xf0, 0x61, 0x08


	//----- nvinfo : EIATTR_KPARAM_INFO
	.align		4
.L_1703:
        /*0018*/ 	.byte	0x04, 0x17
        /*001a*/ 	.short	(.L_1705 - .L_1704)
.L_1704:
        /*001c*/ 	.word	0x00000000
        /*0020*/ 	.short	0x0000
        /*0022*/ 	.short	0x0000
        /*0024*/ 	.byte	0x00, 0xf0, 0x11, 0x00


	//----- nvinfo : EIATTR_SPARSE_MMA_MASK
	.align		4
.L_1705:
        /*0028*/ 	.byte	0x03, 0x50
        /*002a*/ 	.short	0x0000


	//----- nvinfo : EIATTR_MAXREG_COUNT
	.align		4
        /*002c*/ 	.byte	0x03, 0x1b
        /*002e*/ 	.short	0x0080


	//----- nvinfo : EIATTR_MERCURY_ISA_VERSION
	.align		4
        /*0030*/ 	.byte	0x03, 0x5f
        /*0032*/ 	.short	0x0101


	//----- nvinfo : EIATTR_EXIT_INSTR_OFFSETS
	.align		4
        /*0034*/ 	.byte	0x04, 0x1c
        /*0036*/ 	.short	(.L_1707 - .L_1706)


	//   ....[0]....
.L_1706:
        /*0038*/ 	.word	0x00001440


	//   ....[1]....
        /*003c*/ 	.word	0x000027d0


	//----- nvinfo : EIATTR_MAX_THREADS
	.align		4
.L_1707:
        /*0040*/ 	.byte	0x04, 0x05
        /*0042*/ 	.short	(.L_1709 - .L_1708)
.L_1708:
        /*0044*/ 	.word	0x00000080
        /*0048*/ 	.word	0x00000001
        /*004c*/ 	.word	0x00000001


	//----- nvinfo : EIATTR_CRS_STACK_SIZE
	.align		4
.L_1709:
        /*0050*/ 	.byte	0x04, 0x1e
        /*0052*/ 	.short	(.L_1711 - .L_1710)
.L_1710:
        /*0054*/ 	.word	0x00000000


	//----- nvinfo : EIATTR_CBANK_PARAM_SIZE
	.align		4
.L_1711:
        /*0058*/ 	.byte	0x03, 0x19
        /*005a*/ 	.short	0x0220


	//----- nvinfo : EIATTR_PARAM_CBANK
	.align		4
        /*005c*/ 	.byte	0x04, 0x0a
        /*005e*/ 	.short	(.L_1713 - .L_1712)
	.align		4
.L_1712:
        /*0060*/ 	.word	index@(.nv.constant0._ZN2at6native18elementwise_kernelILi128ELi2EZNS0_22gpu_kernel_impl_nocastIZZZNS0_17trunc_kernel_cudaERNS_18TensorIteratorBaseEENKUlvE_clEvENKUlvE0_clEvEUlfE_EEvS4_RKT_EUliE_EEviT1_)
        /*0064*/ 	.short	0x0210
        /*0066*/ 	.short	0x0220


	//----- nvinfo : EIATTR_SW_WAR
	.align		4
.L_1713:
        /*0068*/ 	.byte	0x04, 0x36
        /*006a*/ 	.short	(.L_1715 - .L_1714)
.L_1714:
        /*006c*/ 	.word	0x00000008
.L_1715:


//--------------------- .nv.info._ZN2at6native27unrolled_elementwise_kernelIZZZNS0_17trunc_kernel_cudaERNS_18TensorIteratorBaseEENKUlvE_clEvENKUlvE0_clEvEUlfE_St5arrayIPcLm2EELi4E23TrivialOffsetCalculatorILi1EjESB_NS0_6memory15LoadWithoutCastENSC_16StoreWithoutCastEEEviT_T0_T2_T3_T4_T5_ --------------------------
	.section	.nv.info._ZN2at6native27unrolled_elementwise_kernelIZZZNS0_17trunc_kernel_cudaERNS_18TensorIteratorBaseEENKUlvE_clEvENKUlvE0_clEvEUlfE_St5arrayIPcLm2EELi4E23TrivialOffsetCalculatorILi1EjESB_NS0_6memory15LoadWithoutCastENSC_16StoreWithoutCastEEEviT_T0_T2_T3_T4_T5_,"",@"SHT_CUDA_INFO"
	.sectionflags	@""
	.align	4


	//----- nvinfo : EIATTR_CUDA_API_VERSION
	.align		4
        /*0000*/ 	.byte	0x04, 0x37
        /*0002*/ 	.short	(.L_1717 - .L_1716)
.L_1716:
        /*0004*/ 	.word	0x00000082


	//----- nvinfo : EIATTR_KPARAM_INFO
	.align		4
.L_1717:
        /*0008*/ 	.byte	0x04, 0x17
        /*000a*/ 	.short	(.L_1719 - .L_1718)
.L_1718:
        /*000c*/ 	.word	0x00000000
        /*0010*/ 	.short	0x0006
        /*0012*/ 	.short	0x001b
        /*0014*/ 	.byte	0x00, 0xf0, 0x05, 0x00


	//----- nvinfo : EIATTR_KPARAM_INFO
	.align		4
.L_1719:
        /*0018*/ 	.byte	0x04, 0x17
        /*001a*/ 	.short	(.L_1721 - .L_1720)
.L_1720:
        /*001c*/ 	.word	0x00000000
        /*0020*/ 	.short	0x0005
        /*0022*/ 	.short	0x001a
        /*0024*/ 	.byte	0x00, 0xf0, 0x05, 0x00


	//----- nvinfo : EIATTR_KPARAM_INFO
	.align		4
.L_1721:
        /*0028*/ 	.byte	0x04, 0x17
        /*002a*/ 	.short	(.L_1723 - .L_1722)
.L_1722:
        /*002c*/ 	.word	0x00000000
        /*0030*/ 	.short	0x0004
        /*0032*/ 	.short	0x0019
        /*0034*/ 	.byte	0x00, 0xf0, 0x05, 0x00


	//----- nvinfo : EIATTR_KPARAM_INFO
	.align		4
.L_1723:
        /*0038*/ 	.byte	0x04, 0x17
        /*003a*/ 	.short	(.L_1725 - .L_1724)
.L_1724:
        /*003c*/ 	.word	0x00000000
        /*0040*/ 	.short	0x0003
        /*0042*/ 	.short	0x0018
        /*0044*/ 	.byte	0x00, 0xf0, 0x05, 0x00


	//----- nvinfo : EIATTR_KPARAM_INFO
	.align		4
.L_1725:
        /*0048*/ 	.byte	0x04, 0x17
        /*004a*/ 	.short	(.L_1727 - .L_1726)
.L_1726:
        /*004c*/ 	.word	0x00000000
        /*0050*/ 	.short	0x0002
        /*0052*/ 	.short	0x0008
        /*0054*/ 	.byte	0x00, 0xf0, 0x41, 0x00


	//----- nvinfo : EIATTR_KPARAM_INFO
	.align		4
.L_1727:
        /*0058*/ 	.byte	0x04, 0x17
        /*005a*/ 	.short	(.L_1729 - .L_1728)
.L_1728:
        /*005c*/ 	.word	0x00000000
        /*0060*/ 	.short	0x0001
        /*0062*/ 	.short	0x0004
        /*0064*/ 	.byte	0x00, 0xf0, 0x05, 0x00


	//----- nvinfo : EIATTR_KPARAM_INFO
	.align		4
.L_1729:
        /*0068*/ 	.byte	0x04, 0x17
        /*006a*/ 	.short	(.L_1731 - .L_1730)
.L_1730:
        /*006c*/ 	.word	0x00000000
        /*0070*/ 	.short	0x0000
        /*0072*/ 	.short	0x0000
        /*0074*/ 	.byte	0x00, 0xf0, 0x11, 0x00


	//----- nvinfo : EIATTR_SPARSE_MMA_MASK
	.align		4
.L_1731:
        /*0078*/ 	.byte	0x03, 0x50
        /*007a*/ 	.short	0x0000


	//----- nvinfo : EIATTR_MAXREG_COUNT
	.align		4
        /*007c*/ 	.byte	0x03, 0x1b
        /*007e*/ 	.short	0x00ff


	//----- nvinfo : EIATTR_MERCURY_ISA_VERSION
	.align		4
        /*0080*/ 	.byte	0x03, 0x5f
        /*0082*/ 	.short	0x0101


	//----- nvinfo : EIATTR_EXIT_INSTR_OFFSETS
	.align		4
        /*0084*/ 	.byte	0x04, 0x1c
        /*0086*/ 	.short	(.L_1733 - .L_1732)


	//   ....[0]....
.L_1732:
        /*0088*/ 	.word	0x000003e0


	//   ....[1]....
        /*008c*/ 	.word	0x00000450


	//----- nvinfo : EIATTR_MAX_THREADS
	.align		4
.L_1733:
        /*0090*/ 	.byte	0x04, 0x05
        /*0092*/ 	.short	(.L_1735 - .L_1734)
.L_1734:
        /*0094*/ 	.word	0x00000080
        /*0098*/ 	.word	0x00000001
        /*009c*/ 	.word	0x00000001


	//----- nvinfo : EIATTR_CRS_STACK_SIZE
	.align		4
.L_1735:
        /*00a0*/ 	.byte	0x04, 0x1e
        /*00a2*/ 	.short	(.L_1737 - .L_1736)
.L_1736:
        /*00a4*/ 	.word	0x00000000


	//----- nvinfo : EIATTR_CBANK_PARAM_SIZE
	.align		4
.L_1737:
        /*00a8*/ 	.byte	0x03, 0x19
        /*00aa*/ 	.short	0x001c


	//----- nvinfo : EIATTR_PARAM_CBANK
	.align		4
        /*00ac*/ 	.byte	0x04, 0x0a
        /*00ae*/ 	.short	(.L_1739 - .L_1738)
	.align		4
.L_1738:
        /*00b0*/ 	.word	index@(.nv.constant0._ZN2at6native27unrolled_elementwise_kernelIZZZNS0_17trunc_kernel_cudaERNS_18TensorIteratorBaseEENKUlvE_clEvENKUlvE0_clEvEUlfE_St5arrayIPcLm2EELi4E23TrivialOffsetCalculatorILi1EjESB_NS0_6memory15LoadWithoutCastENSC_16StoreWithoutCastEEEviT_T0_T2_T3_T4_T5_)
        /*00b4*/ 	.short	0x0210
        /*00b6*/ 	.short	0x001c


	//----- nvinfo : EIATTR_SW_WAR
	.align		4
.L_1739:
        /*00b8*/ 	.byte	0x04, 0x36
        /*00ba*/ 	.short	(.L_1741 - .L_1740)
.L_1740:
        /*00bc*/ 	.word	0x00000008
.L_1741:


//--------------------- .nv.info._ZN2at6native29vectorized_elementwise_kernelILi2EZZZNS0_17trunc_kernel_cudaERNS_18TensorIteratorBaseEENKUlvE_clEvENKUlvE0_clEvEUlfE_St5arrayIPcLm2EEEEviT0_T1_ --------------------------
	.section	.nv.info._ZN2at6native29vectorized_elementwise_kernelILi2EZZZNS0_17trunc_kernel_cudaERNS_18TensorIteratorBaseEENKUlvE_clEvENKUlvE0_clEvEUlfE_St5arrayIPcLm2EEEEviT0_T1_,"",@"SHT_CUDA_INFO"
	.sectionflags	@""
	.align	4


	//----- nvinfo : EIATTR_CUDA_API_VERSION
	.align		4
        /*0000*/ 	.byte	0x04, 0x37
        /*0002*/ 	.short	(.L_1743 - .L_1742)
.L_1742:
        /*0004*/ 	.word	0x00000082


	//----- nvinfo : EIATTR_KPARAM_INFO
	.align		4
.L_1743:
        /*0008*/ 	.byte	0x04, 0x17
        /*000a*/ 	.short	(.L_1745 - .L_1744)
.L_1744:
        /*000c*/ 	.word	0x00000000
        /*0010*/ 	.short	0x0002
        /*0012*/ 	.short	0x0008
        /*0014*/ 	.byte	0x00, 0xf0, 0x41, 0x00


	//----- nvinfo : EIATTR_KPARAM_INFO
	.align		4
.L_1745:
        /*0018*/ 	.byte	0x04, 0x17
        /*001a*/ 	.short	(.L_1747 - .L_1746)
.L_1746:
        /*001c*/ 	.word	0x00000000
        /*0020*/ 	.short	0x0001
        /*0022*/ 	.short	0x0004
        /*0024*/ 	.byte	0x00, 0xf0, 0x05, 0x00


	//----- nvinfo : EIATTR_KPARAM_INFO
	.align		4
.L_1747:
        /*0028*/ 	.byte	0x04, 0x17
        /*002a*/ 	.short	(.L_1749 - .L_1748)
.L_1748:
        /*002c*/ 	.word	0x00000000
        /*0030*/ 	.short	0x0000
        /*0032*/ 	.short	0x0000
        /*0034*/ 	.byte	0x00, 0xf0, 0x11, 0x00


	//----- nvinfo : EIATTR_SPARSE_MMA_MASK
	.align		4
.L_1749:
        /*0038*/ 	.byte	0x03, 0x50
        /*003a*/ 	.short	0x0000


	//----- nvinfo : EIATTR_MAXREG_COUNT
	.align		4
        /*003c*/ 	.byte	0x03, 0x1b
        /*003e*/ 	.short	0x00ff


	//----- nvinfo : EIATTR_MERCURY_ISA_VERSION
	.align		4
        /*0040*/ 	.byte	0x03, 0x5f
        /*0042*/ 	.short	0x0101


	//----- nvinfo : EIATTR_EXIT_INSTR_OFFSETS
	.align		4
        /*0044*/ 	.byte	0x04, 0x1c
        /*0046*/ 	.short	(.L_1751 - .L_1750)


	//   ....[0]....
.L_1750:
        /*0048*/ 	.word	0x000001f0


	//   ....[1]....
        /*004c*/ 	.word	0x00000a40


	//   ....[2]....
        /*0050*/ 	.word	0x00000a90


	//----- nvinfo : EIATTR_MAX_THREADS
	.align		4
.L_1751:
        /*0054*/ 	.byte	0x04, 0x05
        /*0056*/ 	.short	(.L_1753 - .L_1752)
.L_1752:
        /*0058*/ 	.word	0x00000080
        /*005c*/ 	.word	0x00000001
        /*0060*/ 	.word	0x00000001


	//----- nvinfo : EIATTR_CRS_STACK_SIZE
	.align		4
.L_1753:
        /*0064*/ 	.byte	0x04, 0x1e
        /*0066*/ 	.short	(.L_1755 - .L_1754)
.L_1754:
        /*0068*/ 	.word	0x00000000


	//----- nvinfo : EIATTR_CBANK_PARAM_SIZE
	.align		4
.L_1755:
        /*006c*/ 	.byte	0x03, 0x19
        /*006e*/ 	.short	0x0018


	//----- nvinfo : EIATTR_PARAM_CBANK
	.align		4
        /*0070*/ 	.byte	0x04, 0x0a
        /*0072*/ 	.short	(.L_1757 - .L_1756)
	.align		4
.L_1756:
        /*0074*/ 	.word	index@(.nv.constant0._ZN2at6native29vectorized_elementwise_kernelILi2EZZZNS0_17trunc_kernel_cudaERNS_18TensorIteratorBaseEENKUlvE_clEvENKUlvE0_clEvEUlfE_St5arrayIPcLm2EEEEviT0_T1_)
        /*0078*/ 	.short	0x0210
        /*007a*/ 	.short	0x0018


	//----- nvinfo : EIATTR_SW_WAR
	.align		4
.L_1757:
        /*007c*/ 	.byte	0x04, 0x36
        /*007e*/ 	.short	(.L_1759 - .L_1758)
.L_1758:
        /*0080*/ 	.word	0x00000008
.L_1759:


//--------------------- .nv.info._ZN2at6native29vectorized_elementwise_kernelILi4EZZZNS0_17trunc_kernel_cudaERNS_18TensorIteratorBaseEENKUlvE_clEvENKUlvE0_clEvEUlfE_St5arrayIPcLm2EEEEviT0_T1_ --------------------------
	.section	.nv.info._ZN2at6native29vectorized_elementwise_kernelILi4EZZZNS0_17trunc_kernel_cudaERNS_18TensorIteratorBaseEENKUlvE_clEvENKUlvE0_clEvEUlfE_St5arrayIPcLm2EEEEviT0_T1_,"",@"SHT_CUDA_INFO"
	.sectionflags	@""
	.align	4


	//----- nvinfo : EIATTR_CUDA_API_VERSION
	.align		4
        /*0000*/ 	.byte	0x04, 0x37
        /*0002*/ 	.short	(.L_1761 - .L_1760)
.L_1760:
        /*0004*/ 	.word	0x00000082


	//----- nvinfo : EIATTR_KPARAM_INFO
	.align		4
.L_1761:
        /*0008*/ 	.byte	0x04, 0x17
        /*000a*/ 	.short	(.L_1763 - .L_1762)
.L_1762:
        /*000c*/ 	.word	0x00000000
        /*0010*/ 	.short	0x0002
        /*0012*/ 	.short	0x0008
        /*0014*/ 	.byte	0x00, 0xf0, 0x41, 0x00


	//----- nvinfo : EIATTR_KPARAM_INFO
	.align		4
.L_1763:
        /*0018*/ 	.byte	0x04, 0x17
        /*001a*/ 	.short	(.L_1765 - .L_1764)
.L_1764:
        /*001c*/ 	.word	0x00000000
        /*0020*/ 	.short	0x0001
        /*0022*/ 	.short	0x0004
        /*0024*/ 	.byte	0x00, 0xf0, 0x05, 0x00


	//----- nvinfo : EIATTR_KPARAM_INFO
	.align		4
.L_1765:
        /*0028*/ 	.byte	0x04, 0x17
        /*002a*/ 	.short	(.L_1767 - .L_1766)
.L_1766:
        /*002c*/ 	.word	0x00000000
        /*0030*/ 	.short	0x0000
        /*0032*/ 	.short	0x0000
        /*0034*/ 	.byte	0x00, 0xf0, 0x11, 0x00


	//----- nvinfo : EIATTR_SPARSE_MMA_MASK
	.align		4
.L_1767:
        /*0038*/ 	.byte	0x03, 0x50
        /*003a*/ 	.short	0x0000


	//----- nvinfo : EIATTR_MAXREG_COUNT
	.align		4
        /*003c*/ 	.byte	0x03, 0x1b
        /*003e*/ 	.short	0x00ff


	//----- nvinfo : EIATTR_MERCURY_ISA_VERSION
	.align		4
        /*0040*/ 	.byte	0x03, 0x5f
        /*0042*/ 	.short	0x0101


	//----- nvinfo : EIATTR_EXIT_INSTR_OFFSETS
	.align		4
        /*0044*/ 	.byte	0x04, 0x1c
        /*0046*/ 	.short	(.L_1769 - .L_1768)


	//   ....[0]....
.L_1768:
        /*0048*/ 	.word	0x000001b0


	//   ....[1]....
        /*004c*/ 	.word	0x00000a00


	//   ....[2]....
        /*0050*/ 	.word	0x00000a50


	//----- nvinfo : EIATTR_MAX_THREADS
	.align		4
.L_1769:
        /*0054*/ 	.byte	0x04, 0x05
        /*0056*/ 	.short	(.L_1771 - .L_1770)
.L_1770:
        /*0058*/ 	.word	0x00000080
        /*005c*/ 	.word	0x00000001
        /*0060*/ 	.word	0x00000001


	//----- nvinfo : EIATTR_CRS_STACK_SIZE
	.align		4
.L_1771:
        /*0064*/ 	.byte	0x04, 0x1e
        /*0066*/ 	.short	(.L_1773 - .L_1772)
.L_1772:
        /*0068*/ 	.word	0x00000000


	//----- nvinfo : EIATTR_CBANK_PARAM_SIZE
	.align		4
.L_1773:
        /*006c*/ 	.byte	0x03, 0x19
        /*006e*/ 	.short	0x0018


	//----- nvinfo : EIATTR_PARAM_CBANK
	.align		4
        /*0070*/ 	.byte	0x04, 0x0a
        /*0072*/ 	.short	(.L_1775 - .L_1774)
	.align		4
.L_1774:
        /*0074*/ 	.word	index@(.nv.constant0._ZN2at6native29vectorized_elementwise_kernelILi4EZZZNS0_17trunc_kernel_cudaERNS_18TensorIteratorBaseEENKUlvE_clEvENKUlvE0_clEvEUlfE_St5arrayIPcLm2EEEEviT0_T1_)
        /*0078*/ 	.short	0x0210
        /*007a*/ 	.short	0x0018


	//----- nvinfo : EIATTR_SW_WAR
	.align		4
.L_1775:
        /*007c*/ 	.byte	0x04, 0x36
        /*007e*/ 	.short	(.L_1777 - .L_1776)
.L_1776:
        /*0080*/ 	.word	0x00000008
.L_1777:


//--------------------- .nv.info._ZN2at6native29vectorized_elementwise_kernelILi8EZZZNS0_17trunc_kernel_cudaERNS_18TensorIteratorBaseEENKUlvE_clEvENKUlvE0_clEvEUlfE_St5arrayIPcLm2EEEEviT0_T1_ --------------------------
	.section	.nv.info._ZN2at6native29vectorized_elementwise_kernelILi8EZZZNS0_17trunc_kernel_cudaERNS_18TensorIteratorBaseEENKUlvE_clEvENKUlvE0_clEvEUlfE_St5arrayIPcLm2EEEEviT0_T1_,"",@"SHT_CUDA_INFO"
	.sectionflags	@""
	.align	4


	//----- nvinfo : EIATTR_CUDA_API_VERSION
	.align		4
        /*0000*/ 	.byte	0x04, 0x37
        /*0002*/ 	.short	(.L_1779 - .L_1778)
.L_1778:
        /*0004*/ 	.word	0x00000082


	//----- nvinfo : EIATTR_KPARAM_INFO
	.align		4
.L_1779:
        /*0008*/ 	.byte	0x04, 0x17
        /*000a*/ 	.short	(.L_1781 - .L_1780)
.L_1780:
        /*000c*/ 	.word	0x00000000
        /*0010*/ 	.short	0x0002
        /*0012*/ 	.short	0x0008
        /*0014*/ 	.byte	0x00, 0xf0, 0x41, 0x00


	//----- nvinfo : EIATTR_KPARAM_INFO
	.align		4
.L_1781:
        /*0018*/ 	.byte	0x04, 0x17
        /*001a*/ 	.short	(.L_1783 - .L_1782)
.L_1782:
        /*001c*/ 	.word	0x00000000
        /*0020*/ 	.short	0x0001
        /*0022*/ 	.short	0x0004
        /*0024*/ 	.byte	0x00, 0xf0, 0x05, 0x00


	//----- nvinfo : EIATTR_KPARAM_INFO
	.align		4
.L_1783:
        /*0028*/ 	.byte	0x04, 0x17
        /*002a*/ 	.short	(.L_1785 - .L_1784)
.L_1784:
        /*002c*/ 	.word	0x00000000
        /*0030*/ 	.short	0x0000
        /*0032*/ 	.short	0x0000
        /*0034*/ 	.byte	0x00, 0xf0, 0x11, 0x00


	//----- nvinfo : EIATTR_SPARSE_MMA_MASK
	.align		4
.L_1785:
        /*0038*/ 	.byte	0x03, 0x50
        /*003a*/ 	.short	0x0000


	//----- nvinfo : EIATTR_MAXREG_COUNT
	.align		4
        /*003c*/ 	.byte	0x03, 0x1b
        /*003e*/ 	.short	0x00ff


	//----- nvinfo : EIATTR_MERCURY_ISA_VERSION
	.align		4
        /*0040*/ 	.byte	0x03, 0x5f
        /*0042*/ 	.short	0x0101


	//----- nvinfo : EIATTR_EXIT_INSTR_OFFSETS
	.align		4
        /*0044*/ 	.byte	0x04, 0x1c
        /*0046*/ 	.short	(.L_1787 - .L_1786)


	//   ....[0]....
.L_1786:
        /*0048*/ 	.word	0x000001b0


	//   ....[1]....
        /*004c*/ 	.word	0x00000a00


	//   ....[2]....
        /*0050*/ 	.word	0x00000a50


	//----- nvinfo : EIATTR_MAX_THREADS
	.align		4
.L_1787:
        /*0054*/ 	.byte	0x04, 0x05
        /*0056*/ 	.short	(.L_1789 - .L_1788)
.L_1788:
        /*0058*/ 	.word	0x00000080
        /*005c*/ 	.word	0x00000001
        /*0060*/ 	.word	0x00000001


	//----- nvinfo : EIATTR_CRS_STACK_SIZE
	.align		4
.L_1789:
        /*0064*/ 	.byte	0x04, 0x1e
        /*0066*/ 	.short	(.L_1791 - .L_1790)
.L_1790:
        /*0068*/ 	.word	0x00000000


	//----- nvinfo : EIATTR_CBANK_PARAM_SIZE
	.align		4
.L_1791:
        /*006c*/ 	.byte	0x03, 0x19
        /*006e*/ 	.short	0x0018


	//----- nvinfo : EIATTR_PARAM_CBANK
	.align		4
        /*0070*/ 	.byte	0x04, 0x0a
        /*0072*/ 	.short	(.L_1793 - .L_1792)
	.align		4
.L_1792:
        /*0074*/ 	.word	index@(.nv.constant0._ZN2at6native29vectorized_elementwise_kernelILi8EZZZNS0_17trunc_kernel_cudaERNS_18TensorIteratorBaseEENKUlvE_clEvENKUlvE0_clEvEUlfE_St5arrayIPcLm2EEEEviT0_T1_)
        /*0078*/ 	.short	0x0210
        /*007a*/ 	.short	0x0018


	//----- nvinfo : EIATTR_SW_WAR
	.align		4
.L_1793:
        /*007c*/ 	.byte	0x04, 0x36
        /*007e*/ 	.short	(.L_1795 - .L_1794)
.L_1794:
        /*0080*/ 	.word	0x00000008
.L_1795:


//--------------------- .nv.info._ZN2at6native18elementwise_kernelILi128ELi4EZNS0_15gpu_kernel_implIZZZNS0_17trunc_kernel_cudaERNS_18TensorIteratorBaseEENKUlvE_clEvENKUlvE_clEvEUldE_EEvS4_RKT_EUliE_EEviT1_ --------------------------
	.section	.nv.info._ZN2at6native18elementwise_kernelILi128ELi4EZNS0_15gpu_kernel_implIZZZNS0_17trunc_kernel_cudaERNS_18TensorIteratorBaseEENKUlvE_clEvENKUlvE_clEvEUldE_EEvS4_RKT_EUliE_EEviT1_,"",@"SHT_CUDA_INFO"
	.sectionflags	@""
	.align	4


	//----- nvinfo : EIATTR_CUDA_API_VERSION
	.align		4
        /*0000*/ 	.byte	0x04, 0x37
        /*0002*/ 	.short	(.L_1797 - .L_1796)
.L_1796:
        /*0004*/ 	.word	0x00000082


	//----- nvinfo : EIATTR_KPARAM_INFO
	.align		4
.L_1797:
        /*0008*/ 	.byte	0x04, 0x17
        /*000a*/ 	.short	(.L_1799 - .L_1798)
.L_1798:
        /*000c*/ 	.word	0x00000000
        /*0010*/ 	.short	0x0001
        /*0012*/ 	.short	0x0008
        /*0014*/ 	.byte	0x00, 0xf0, 0x61, 0x08


	//----- nvinfo : EIATTR_KPARAM_INFO
	.align		4
.L_1799:
        /*0018*/ 	.byte	0x04, 0x17
        /*001a*/ 	.short	(.L_1801 - .L_1800)
.L_1800:
        /*001c*/ 	.word	0x00000000
        /*0020*/ 	.short	0x0000
        /*0022*/ 	.short	0x0000
        /*0024*/ 	.byte	0x00, 0xf0, 0x11, 0x00


	//----- nvinfo : EIATTR_SPARSE_MMA_MASK
	.align		4
.L_1801:
        /*0028*/ 	.byte	0x03, 0x50
        /*002a*/ 	.short	0x0000


	//----- nvinfo : EIATTR_MAXREG_COUNT
	.align		4
        /*002c*/ 	.byte	0x03, 0x1b
        /*002e*/ 	.short	0x0080


	//----- nvinfo : EIATTR_EXTERNS
	.align		4
        /*0030*/ 	.byte	0x04, 0x0f
        /*0032*/ 	.short	(.L_1803 - .L_1802)


	//   ....[0]....
	.align		4
.L_1802:
        /*0034*/ 	.word	index@(__assertfail)


	//----- nvinfo : EIATTR_MERCURY_ISA_VERSION
	.align		4
.L_1803:
        /*0038*/ 	.byte	0x03, 0x5f
        /*003a*/ 	.short	0x0101


	//----- nvinfo : EIATTR_SYSCALL_OFFSETS
	.align		4
        /*003c*/ 	.byte	0x04, 0x46
        /*003e*/ 	.short	(.L_1805 - .L_1804)


	//   ....[0]....
.L_1804:
        /*0040*/ 	.word	0x00002250


	//   ....[1]....
        /*0044*/ 	.word	0x00003380


	//   ....[2]....
        /*0048*/ 	.word	0x00005610


	//   ....[3]....
        /*004c*/ 	.word	0x00006740


	//   ....[4]....
        /*0050*/ 	.word	0x000089c0


	//   ....[5]....
        /*0054*/ 	.word	0x00009af0


	//   ....[6]....
        /*0058*/ 	.word	0x0000bd60


	//   ....[7]....
        /*005c*/ 	.word	0x0000ce90


	//----- nvinfo : EIATTR_EXIT_INSTR_OFFSETS
	.align		4
.L_1805:
        /*0060*/ 	.byte	0x04, 0x1c
        /*0062*/ 	.short	(.L_1807 - .L_1806)


	//   ....[0]....
.L_1806:
        /*0064*/ 	.word	0x00009ba0


	//   ....[1]....
        /*0068*/ 	.word	0x0000bed0


	//   ....[2]....
        /*006c*/ 	.word	0x0000bf10


	//   ....[3]....
        /*0070*/ 	.word	0x0000bfa0


	//   ....[4]....
        /*0074*/ 	.word	0x0000bfd0


	//   ....[5]....
        /*0078*/ 	.word	0x0000c000


	//   ....[6]....
        /*007c*/ 	.word	0x0000c0d0


	//   ....[7]....
        /*0080*/ 	.word	0x0000c150


	//   ....[8]....
        /*0084*/ 	.word	0x0000c230


	//   ....[9]....
        /*0088*/ 	.word	0x0000c2c0


	//   ....[10]....
        /*008c*/ 	.word	0x0000c2e0


	//   ....[11]....
        /*0090*/ 	.word	0x0000c3a0


	//   ....[12]....
        /*0094*/ 	.word	0x0000c3d0


	//   ....[13]....
        /*0098*/ 	.word	0x0000c5a0


	//   ....[14]....
        /*009c*/ 	.word	0x0000c740


	//   ....[15]....
        /*00a0*/ 	.word	0x0000c7c0


	//   ....[16]....
        /*00a4*/ 	.word	0x0000c870


	//   ....[17]....
        /*00a8*/ 	.word	0x0000ca30


	//   ....[18]....
        /*00ac*/ 	.word	0x0000cbf0


	//   ....[19]....
        /*00b0*/ 	.word	0x0000cd90


	//   ....[20]....
        /*00b4*/ 	.word	0x0000cea0


	//   ....[21]....
        /*00b8*/ 	.word	0x0000ced0


	//   ....[22]....
        /*00bc*/ 	.word	0x0000cf00


	//----- nvinfo : EIATTR_MAX_THREADS
	.align		4
.L_1807:
        /*00c0*/ 	.byte	0x04, 0x05
        /*00c2*/ 	.short	(.L_1809 - .L_1808)
.L_1808:
        /*00c4*/ 	.word	0x00000080
        /*00c8*/ 	.word	0x00000001
        /*00cc*/ 	.word	0x00000001


	//----- nvinfo : EIATTR_CRS_STACK_SIZE
	.align		4
.L_1809:
        /*00d0*/ 	.byte	0x04, 0x1e
        /*00d2*/ 	.short	(.L_1811 - .L_1810)
.L_1810:
        /*00d4*/ 	.word	0x00000000


	//----- nvinfo : EIATTR_CBANK_PARAM_SIZE
	.align		4
.L_1811:
        /*00d8*/ 	.byte	0x03, 0x19
        /*00da*/ 	.short	0x0220


	//----- nvinfo : EIATTR_PARAM_CBANK
	.align		4
        /*00dc*/ 	.byte	0x04, 0x0a
        /*00de*/ 	.short	(.L_1813 - .L_1812)
	.align		4
.L_1812:
        /*00e0*/ 	.word	index@(.nv.constant0._ZN2at6native18elementwise_kernelILi128ELi4EZNS0_15gpu_kernel_implIZZZNS0_17trunc_kernel_cudaERNS_18TensorIteratorBaseEENKUlvE_clEvENKUlvE_clEvEUldE_EEvS4_RKT_EUliE_EEviT1_)
        /*00e4*/ 	.short	0x0210
        /*00e6*/ 	.short	0x0220


	//----- nvinfo : EIATTR_SW_WAR
	.align		4
.L_1813:
        /*00e8*/ 	.byte	0x04, 0x36
        /*00ea*/ 	.short	(.L_1815 - .L_1814)
.L_1814:
        /*00ec*/ 	.word	0x00000008
.L_1815:


//--------------------- .nv.info._ZN2at6native27unrolled_elementwise_kernelIZZZNS0_17trunc_kernel_cudaERNS_18TensorIteratorBaseEENKUlvE_clEvENKUlvE_clEvEUldE_St5arrayIPcLm2EELi4E23TrivialOffsetCalculatorILi1EjESB_NS0_6memory12LoadWithCastILi1EEENSC_13StoreWithCastILi1EEEEEviT_T0_T2_T3_T4_T5_ --------------------------
	.section	.nv.info._ZN2at6native27unrolled_elementwise_kernelIZZZNS0_17trunc_kernel_cudaERNS_18TensorIteratorBaseEENKUlvE_clEvENKUlvE_clEvEUldE_St5arrayIPcLm2EELi4E23TrivialOffsetCalculatorILi1EjESB_NS0_6memory12LoadWithCastILi1EEENSC_13StoreWithCastILi1EEEEEviT_T0_T2_T3_T4_T5_,"",@"SHT_CUDA_INFO"
	.sectionflags	@""
	.align	4


	//----- nvinfo : EIATTR_CUDA_API_VERSION
	.align		4
        /*0000*/ 	.byte	0x04, 0x37
        /*0002*/ 	.short	(.L_1817 - .L_1816)
.L_1816:
        /*0004*/ 	.word	0x00000082


	//----- nvinfo : EIATTR_KPARAM_INFO
	.align		4
.L_1817:
        /*0008*/ 	.byte	0x04, 0x17
        /*000a*/ 	.short	(.L_1819 - .L_1818)
.L_1818:
        /*000c*/ 	.word	0x00000000
        /*0010*/ 	.short	0x0006
        /*0012*/ 	.short	0x0024
        /*0014*/ 	.byte	0x00, 0xf0, 0x21, 0x00


	//----- nvinfo : EIATTR_KPARAM_INFO
	.align		4
.L_1819:
        /*0018*/ 	.byte	0x04, 0x17
        /*001a*/ 	.short	(.L_1821 - .L_1820)
.L_1820:
        /*001c*/ 	.word	0x00000000
        /*0020*/ 	.short	0x0005
        /*0022*/ 	.short	0x001c
        /*0024*/ 	.byte	0x00, 0xf0, 0x21, 0x00


	//----- nvinfo : EIATTR_KPARAM_INFO
	.align		4
.L_1821:
        /*0028*/ 	.byte	0x04, 0x17
        /*002a*/ 	.short	(.L_1823 - .L_1822)
.L_1822:
        /*002c*/ 	.word	0x00000000
        /*0030*/ 	.short	0x0004
        /*0032*/ 	.short	0x0019
        /*0034*/ 	.byte	0x00, 0xf0, 0x05, 0x00


	//----- nvinfo : EIATTR_KPARAM_INFO
	.align		4
.L_1823:
        /*0038*/ 	.byte	0x04, 0x17
        /*003a*/ 	.short	(.L_1825 - .L_1824)
.L_1824:
        /*003c*/ 	.word	0x00000000
        /*0040*/ 	.short	0x0003
        /*0042*/ 	.short	0x0018
        /*0044*/ 	.byte	0x00, 0xf0, 0x05, 0x00


	//----- nvinfo : EIATTR_KPARAM_INFO
	.align		4
.L_1825:
        /*0048*/ 	.byte	0x04, 0x17
        /*004a*/ 	.short	(.L_1827 - .L_1826)
.L_1826:
        /*004c*/ 	.word	0x00000000
        /*0050*/ 	.short	0x0002
        /*0052*/ 	.short	0x0008
        /*0054*/ 	.byte	0x00, 0xf0, 0x41, 0x00


	//----- nvinfo : EIATTR_KPARAM_INFO
	.align		4
.L_1827:
        /*0058*/ 	.byte	0x04, 0x17
        /*005a*/ 	.short	(.L_1829 - .L_1828)
.L_1828:
        /*005c*/ 	.word	0x00000000
        /*0060*/ 	.short	0x0001
        /*0062*/ 	.short	0x0004
        /*0064*/ 	.byte	0x00, 0xf0, 0x05, 0x00


	//----- nvinfo : EIATTR_KPARAM_INFO
	.align		4
.L_1829:
        /*0068*/ 	.byte	0x04, 0x17
        /*006a*/ 	.short	(.L_1831 - .L_1830)
.L_1830:
        /*006c*/ 	.word	0x00000000
        /*0070*/ 	.short	0x0000
        /*0072*/ 	.short	0x0000
        /*0074*/ 	.byte	0x00, 0xf0, 0x11, 0x00


	//----- nvinfo : EIATTR_SPARSE_MMA_MASK
	.align		4
.L_1831:
        /*0078*/ 	.byte	0x03, 0x50
        /*007a*/ 	.short	0x0000


	//----- nvinfo : EIATTR_MAXREG_COUNT
	.align		4
        /*007c*/ 	.byte	0x03, 0x1b
        /*007e*/ 	.short	0x00ff


	//----- nvinfo : EIATTR_EXTERNS
	.align		4
        /*0080*/ 	.byte	0x04, 0x0f
        /*0082*/ 	.short	(.L_1833 - .L_1832)


	//   ....[0]....
	.align		4
.L_1832:
        /*0084*/ 	.word	index@(__assertfail)


	//----- nvinfo : EIATTR_MERCURY_ISA_VERSION
	.align		4
.L_1833:
        /*0088*/ 	.byte	0x03, 0x5f
        /*008a*/ 	.short	0x0101


	//----- nvinfo : EIATTR_SYSCALL_OFFSETS
	.align		4
        /*008c*/ 	.byte	0x04, 0x46
        /*008e*/ 	.short	(.L_1835 - .L_1834)


	//   ....[0]....
.L_1834:
        /*0090*/ 	.word	0x00000f80


	//   ....[1]....
        /*0094*/ 	.word	0x00001f20


	//   ....[2]....
        /*0098*/ 	.word	0x00002ed0


	//   ....[3]....
        /*009c*/ 	.word	0x00003e50


	//   ....[4]....
        /*00a0*/ 	.word	0x000051d0


	//   ....[5]....
        /*00a4*/ 	.word	0x00006390


	//   ....[6]....
        /*00a8*/ 	.word	0x00007510


	//   ....[7]....
        /*00ac*/ 	.word	0x000086b0


	//----- nvinfo : EIATTR_EXIT_INSTR_OFFSETS
	.align		4
.L_1835:
        /*00b0*/ 	.byte	0x04, 0x1c
        /*00b2*/ 	.short	(.L_1837 - .L_1836)


	//   ....[0]....
.L_1836:
        /*00b4*/ 	.word	0x000075b0


	//   ....[1]....
        /*00b8*/ 	.word	0x000076f0


	//   ....[2]....
        /*00bc*/ 	.word	0x00007730


	//   ....[3]....
        /*00c0*/ 	.word	0x000077c0


	//   ....[4]....
        /*00c4*/ 	.word	0x000077f0


	//   ....[5]....
        /*00c8*/ 	.word	0x00007820


	//   ....[6]....
        /*00cc*/ 	.word	0x000078f0


	//   ....[7]....
        /*00d0*/ 	.word	0x00007970


	//   ....[8]....
        /*00d4*/ 	.word	0x00007a50


	//   ....[9]....
        /*00d8*/ 	.word	0x00007ae0


	//   ....[10]....
        /*00dc*/ 	.word	0x00007b00


	//   ....[11]....
        /*00e0*/ 	.word	0x00007bc0


	//   ....[12]....
        /*00e4*/ 	.word	0x00007bf0


	//   ....[13]....
        /*00e8*/ 	.word	0x00007dc0


	//   ....[14]....
        /*00ec*/ 	.word	0x00007f60


	//   ....[15]....
        /*00f0*/ 	.word	0x00007fe0


	//   ....[16]....
        /*00f4*/ 	.word	0x00008090


	//   ....[17]....
        /*00f8*/ 	.word	0x00008250


	//   ....[18]....
        /*00fc*/ 	.word	0x00008410


	//   ....[19]....
        /*0100*/ 	.word	0x000085b0


	//   ....[20]....
        /*0104*/ 	.word	0x000086c0


	//   ....[21]....
        /*0108*/ 	.word	0x000086f0


	//   ....[22]....
        /*010c*/ 	.word	0x00008720


	//----- nvinfo : EIATTR_MAX_THREADS
	.align		4
.L_1837:
        /*0110*/ 	.byte	0x04, 0x05
        /*0112*/ 	.short	(.L_1839 - .L_1838)
.L_1838:
        /*0114*/ 	.word	0x00000080
        /*0118*/ 	.word	0x00000001
        /*011c*/ 	.word	0x00000001


	//----- nvinfo : EIATTR_CRS_STACK_SIZE
	.align		4
.L_1839:
        /*0120*/ 	.byte	0x04, 0x1e
        /*0122*/ 	.short	(.L_1841 - .L_1840)
.L_1840:
        /*0124*/ 	.word	0x00000000


	//----- nvinfo : EIATTR_CBANK_PARAM_SIZE
	.align		4
.L_1841:
        /*0128*/ 	.byte	0x03, 0x19
        /*012a*/ 	.short	0x002c


	//----- nvinfo : EIATTR_PARAM_CBANK
	.align		4
        /*012c*/ 	.byte	0x04, 0x0a
        /*012e*/ 	.short	(.L_1843 - .L_1842)
	.align		4
.L_1842:
        /*0130*/ 	.word	index@(.nv.constant0._ZN2at6native27unrolled_elementwise_kernelIZZZNS0_17trunc_kernel_cudaERNS_18TensorIteratorBaseEENKUlvE_clEvENKUlvE_clEvEUldE_St5arrayIPcLm2EELi4E23TrivialOffsetCalculatorILi1EjESB_NS0_6memory12LoadWithCastILi1EEENSC_13StoreWithCastILi1EEEEEviT_T0_T2_T3_T4_T5_)
        /*0134*/ 	.short	0x0210
        /*0136*/ 	.short	0x002c


	//----- nvinfo : EIATTR_SW_WAR
	.align		4
.L_1843:
        /*0138*/ 	.byte	0x04, 0x36
        /*013a*/ 	.short	(.L_1845 - .L_1844)
.L_1844:
        /*013c*/ 	.word	0x00000008
.L_1845:


//--------------------- .nv.info._ZN2at6native18elementwise_kernelILi128ELi2EZNS0_22gpu_kernel_impl_nocastIZZZNS0_17trunc_kernel_cudaERNS_18TensorIteratorBaseEENKUlvE_clEvENKUlvE_clEvEUldE_EEvS4_RKT_EUliE_EEviT1_ --------------------------
	.section	.nv.info._ZN2at6native18elementwise_kernelILi128ELi2EZNS0_22gpu_kernel_impl_nocastIZZZNS0_17trunc_kernel_cudaERNS_18TensorIteratorBaseEENKUlvE_clEvENKUlvE_clEvEUldE_EEvS4_RKT_EUliE_EEviT1_,"",@"SHT_CUDA_INFO"
	.sectionflags	@""
	.align	4


	//----- nvinfo : EIATTR_CUDA_API_VERSION
	.align		4
        /*0000*/ 	.byte	0x04, 0x37
        /*0002*/ 	.short	(.L_1847 - .L_1846)
.L_1846:
        /*0004*/ 	.word	0x00000082


	//----- nvinfo : EIATTR_KPARAM_INFO
	.align		4
.L_1847:
        /*0008*/ 	.byte	0x04, 0x17
        /*000a*/ 	.short	(.L_1849 - .L_1848)
.L_1848:
        /*000c*/ 	.word	0x00000000
        /*0010*/ 	.short	0x0001
        /*0012*/ 	.short	0x0008
        /*0014*/ 	.byte	0x00, 0xf0, 0x61, 0x08


	//----- nvinfo : EIATTR_KPARAM_INFO
	.align		4
.L_1849:
        /*0018*/ 	.byte	0x04, 0x17
        /*001a*/ 	.short	(.L_1851 - .L_1850)
.L_1850:
        /*001c*/ 	.word	0x00000000
        /*0020*/ 	.short	0x0000
        /*0022*/ 	.short	0x0000
        /*0024*/ 	.byte	0x00, 0xf0, 0x11, 0x00


	//----- nvinfo : EIATTR_SPARSE_MMA_MASK
	.align		4
.L_1851:
        /*0028*/ 	.byte	0x03, 0x50
        /*002a*/ 	.short	0x0000


	//----- nvinfo : EIATTR_MAXREG_COUNT
	.align		4
        /*002c*/ 	.byte	0x03, 0x1b
        /*002e*/ 	.short	0x0080


	//----- nvinfo : EIATTR_MERCURY_ISA_VERSION
	.align		4
        /*0030*/ 	.byte	0x03, 0x5f
        /*0032*/ 	.short	0x0101


	//----- nvinfo : EIATTR_EXIT_INSTR_OFFSETS
	.align		4
        /*0034*/ 	.byte	0x04, 0x1c
        /*0036*/ 	.short	(.L_1853 - .L_1852)


	//   ....[0]....
.L_1852:
        /*0038*/ 	.word	0x00001440


	//   ....[1]....
        /*003c*/ 	.word	0x000027d0


	//----- nvinfo : EIATTR_MAX_THREADS
	.align		4
.L_1853:
        /*0040*/ 	.byte	0x04, 0x05
        /*0042*/ 	.short	(.L_1855 - .L_1854)
.L_1854:
        /*0044*/ 	.word	0x00000080
        /*0048*/ 	.word	0x00000001
        /*004c*/ 	.word	0x00000001


	//----- nvinfo : EIATTR_CRS_STACK_SIZE
	.align		4
.L_1855:
        /*0050*/ 	.byte	0x04, 0x1e
        /*0052*/ 	.short	(.L_1857 - .L_1856)
.L_1856:
        /*0054*/ 	.word	0x00000000


	//----- nvinfo : EIATTR_CBANK_PARAM_SIZE
	.align		4
.L_1857:
        /*0058*/ 	.byte	0x03, 0x19
        /*005a*/ 	.short	0x0220


	//----- nvinfo : EIATTR_PARAM_CBANK
	.align		4
        /*005c*/ 	.byte	0x04, 0x0a
        /*005e*/ 	.short	(.L_1859 - .L_1858)
	.align		4
.L_1858:
        /*0060*/ 	.word	index@(.nv.constant0._ZN2at6native18elementwise_kernelILi128ELi2EZNS0_22gpu_kernel_impl_nocastIZZZNS0_17trunc_kernel_cudaERNS_18TensorIteratorBaseEENKUlvE_clEvENKUlvE_clEvEUldE_EEvS4_RKT_EUliE_EEviT1_)
        /*0064*/ 	.short	0x0210
        /*0066*/ 	.short	0x0220


	//----- nvinfo : EIATTR_SW_WAR
	.align		4
.L_1859:
        /*0068*/ 	.byte	0x04, 0x36
        /*006a*/ 	.short	(.L_1861 - .L_1860)
.L_1860:
        /*006c*/ 	.word	0x00000008
.L_1861:


//--------------------- .nv.info._ZN2at6native27unrolled_elementwise_kernelIZZZNS0_17trunc_kernel_cudaERNS_18TensorIteratorBaseEENKUlvE_clEvENKUlvE_clEvEUldE_St5arrayIPcLm2EELi4E23TrivialOffsetCalculatorILi1EjESB_NS0_6memory15LoadWithoutCastENSC_16StoreWithoutCastEEEviT_T0_T2_T3_T4_T5_ --------------------------
	.section	.nv.info._ZN2at6native27unrolled_elementwise_kernelIZZZNS0_17trunc_kernel_cudaERNS_18TensorIteratorBaseEENKUlvE_clEvENKUlvE_clEvEUldE_St5arrayIPcLm2EELi4E23TrivialOffsetCalculatorILi1EjESB_NS0_6memory15LoadWithoutCastENSC_16StoreWithoutCastEEEviT_T0_T2_T3_T4_T5_,"",@"SHT_CUDA_INFO"
	.sectionflags	@""
	.align	4


	//----- nvinfo : EIATTR_CUDA_API_VERSION
	.align		4
        /*0000*/ 	.byte	0x04, 0x37
        /*0002*/ 	.short	(.L_1863 - .L_1862)
.L_1862:
        /*0004*/ 	.word	0x00000082


	//----- nvinfo : EIATTR_KPARAM_INFO
	.align		4
.L_1863:
        /*0008*/ 	.byte	0x04, 0x17
        /*000a*/ 	.short	(.L_1865 - .L_1864)
.L_1864:
        /*000c*/ 	.word	0x00000000
        /*0010*/ 	.short	0x0006
        /*0012*/ 	.short	0x001b
        /*0014*/ 	.byte	0x00, 0xf0, 0x05, 0x00


	//----- nvinfo : EIATTR_KPARAM_INFO
	.align		4
.L_1865:
        /*0018*/ 	.byte	0x04, 0x17
        /*001a*/ 	.short	(.L_1867 - .L_1866)
.L_1866:
        /*001c*/ 	.word	0x00000000
        /*0020*/ 	.short	0x0005
        /*0022*/ 	.short	0x001a
        /*0024*/ 	.byte	0x00, 0xf0, 0x05, 0x00


	//----- nvinfo : EIATTR_KPARAM_INFO
	.align		4
.L_1867:
        /*0028*/ 	.byte	0x04, 0x17
        /*002a*/ 	.short	(.L_1869 - .L_1868)
.L_1868:
        /*002c*/ 	.word	0x00000000
        /*0030*/ 	.short	0x0004
        /*0032*/ 	.short	0x0019
        /*0034*/ 	.byte	0x00, 0xf0, 0x05, 0x00


	//----- nvinfo : EIATTR_KPARAM_INFO
	.align		4
.L_1869:
        /*0038*/ 	.byte	0x04, 0x17
        /*003a*/ 	.short	(.L_1871 - .L_1870)
.L_1870:
        /*003c*/ 	.word	0x00000000
        /*0040*/ 	.short	0x0003
        /*0042*/ 	.short	0x0018
        /*0044*/ 	.byte	0x00, 0xf0, 0x05, 0x00


	//----- nvinfo : EIATTR_KPARAM_INFO
	.align		4
.L_1871:
        /*0048*/ 	.byte	0x04, 0x17
        /*004a*/ 	.short	(.L_1873 - .L_1872)
.L_1872:
        /*004c*/ 	.word	0x00000000
        /*0050*/ 	.short	0x0002
        /*0052*/ 	.short	0x0008
        /*0054*/ 	.byte	0x00, 0xf0, 0x41, 0x00


	//----- nvinfo : EIATTR_KPARAM_INFO
	.align		4
.L_1873:
        /*0058*/ 	.byte	0x04, 0x17
        /*005a*/ 	.short	(.L_1875 - .L_1874)
.L_1874:
        /*005c*/ 	.word	0x00000000
        /*0060*/ 	.short	0x0001
        /*0062*/ 	.short	0x0004
        /*0064*/ 	.byte	0x00, 0xf0, 0x05, 0x00


	//----- nvinfo : EIATTR_KPARAM_INFO
	.align		4
.L_1875:
        /*0068*/ 	.byte	0x04, 0x17
        /*006a*/ 	.short	(.L_1877 - .L_1876)
.L_1876:
        /*006c*/ 	.word	0x00000000
        /*0070*/ 	.short	0x0000
        /*0072*/ 	.short	0x0000
        /*0074*/ 	.byte	0x00, 0xf0, 0x11, 0x00


	//----- nvinfo : EIATTR_SPARSE_MMA_MASK
	.align		4
.L_1877:
        /*0078*/ 	.byte	0x03, 0x50
        /*007a*/ 	.short	0x0000


	//----- nvinfo : EIATTR_MAXREG_COUNT
	.align		4
        /*007c*/ 	.byte	0x03, 0x1b
        /*007e*/ 	.short	0x00ff


	//----- nvinfo : EIATTR_MERCURY_ISA_VERSION
	.align		4
        /*0080*/ 	.byte	0x03, 0x5f
        /*0082*/ 	.short	0x0101


	//----- nvinfo : EIATTR_EXIT_INSTR_OFFSETS
	.align		4
        /*0084*/ 	.byte	0x04, 0x1c
        /*0086*/ 	.short	(.L_1879 - .L_1878)


	//   ....[0]....
.L_1878:
        /*0088*/ 	.word	0x000003f0


	//   ....[1]....
        /*008c*/ 	.word	0x00000460


	//----- nvinfo : EIATTR_MAX_THREADS
	.align		4
.L_1879:
        /*0090*/ 	.byte	0x04, 0x05
        /*0092*/ 	.short	(.L_1881 - .L_1880)
.L_1880:
        /*0094*/ 	.word	0x00000080
        /*0098*/ 	.word	0x00000001
        /*009c*/ 	.word	0x00000001


	//----- nvinfo : EIATTR_CRS_STACK_SIZE
	.align		4
.L_1881:
        /*00a0*/ 	.byte	0x04, 0x1e
        /*00a2*/ 	.short	(.L_1883 - .L_1882)
.L_1882:
        /*00a4*/ 	.word	0x00000000


	//----- nvinfo : EIATTR_CBANK_PARAM_SIZE
	.align		4
.L_1883:
        /*00a8*/ 	.byte	0x03, 0x19
        /*00aa*/ 	.short	0x001c


	//----- nvinfo : EIATTR_PARAM_CBANK
	.align		4
        /*00ac*/ 	.byte	0x04, 0x0a
        /*00ae*/ 	.short	(.L_1885 - .L_1884)
	.align		4
.L_1884:
        /*00b0*/ 	.word	index@(.nv.constant0._ZN2at6native27unrolled_elementwise_kernelIZZZNS0_17trunc_kernel_cudaERNS_18TensorIteratorBaseEENKUlvE_clEvENKUlvE_clEvEUldE_St5arrayIPcLm2EELi4E23TrivialOffsetCalculatorILi1EjESB_NS0_6memory15LoadWithoutCastENSC_16StoreWithoutCastEEEviT_T0_T2_T3_T4_T5_)
        /*00b4*/ 	.short	0x0210
        /*00b6*/ 	.short	0x001c


	//----- nvinfo : EIATTR_SW_WAR
	.align		4
.L_1885:
        /*00b8*/ 	.byte	0x04, 0x36
        /*00ba*/ 	.short	(.L_1887 - .L_1886)
.L_1886:
        /*00bc*/ 	.word	0x00000008
.L_1887:


//--------------------- .nv.info._ZN2at6native29vectorized_elementwise_kernelILi2EZZZNS0_17trunc_kernel_cudaERNS_18TensorIteratorBaseEENKUlvE_clEvENKUlvE_clEvEUldE_St5arrayIPcLm2EEEEviT0_T1_ --------------------------
	.section	.nv.info._ZN2at6native29vectorized_elementwise_kernelILi2EZZZNS0_17trunc_kernel_cudaERNS_18TensorIteratorBaseEENKUlvE_clEvENKUlvE_clEvEUldE_St5arrayIPcLm2EEEEviT0_T1_,"",@"SHT_CUDA_INFO"
	.sectionflags	@""
	.align	4


	//----- nvinfo : EIATTR_CUDA_API_VERSION
	.align		4
        /*0000*/ 	.byte	0x04, 0x37
        /*0002*/ 	.short	(.L_1889 - .L_1888)
.L_1888:
        /*0004*/ 	.word	0x00000082


	//----- nvinfo : EIATTR_KPARAM_INFO
	.align		4
.L_1889:
        /*0008*/ 	.byte	0x04, 0x17
        /*000a*/ 	.short	(.L_1891 - .L_1890)
.L_1890:
        /*000c*/ 	.word	0x00000000
        /*0010*/ 	.short	0x0002
        /*0012*/ 	.short	0x0008
        /*0014*/ 	.byte	0x00, 0xf0, 0x41, 0x00


	//----- nvinfo : EIATTR_KPARAM_INFO
	.align		4
.L_1891:
        /*0018*/ 	.byte	0x04, 0x17
        /*001a*/ 	.short	(.L_1893 - .L_1892)
.L_1892:
        /*001c*/ 	.word	0x00000000
        /*0020*/ 	.short	0x0001
        /*0022*/ 	.short	0x0004
        /*0024*/ 	.byte	0x00, 0xf0, 0x05, 0x00


	//----- nvinfo : EIATTR_KPARAM_INFO
	.align		4
.L_1893:
        /*0028*/ 	.byte	0x04, 0x17
        /*002a*/ 	.short	(.L_1895 - .L_1894)
.L_1894:
        /*002c*/ 	.word	0x00000000
        /*0030*/ 	.short	0x0000
        /*0032*/ 	.short	0x0000
        /*0034*/ 	.byte	0x00, 0xf0, 0x11, 0x00


	//----- nvinfo : EIATTR_SPARSE_MMA_MASK
	.align		4
.L_1895:
        /*0038*/ 	.byte	0x03, 0x50
        /*003a*/ 	.short	0x0000


	//----- nvinfo : EIATTR_MAXREG_COUNT
	.align		4
        /*003c*/ 	.byte	0x03, 0x1b
        /*003e*/ 	.short	0x00ff


	//----- nvinfo : EIATTR_MERCURY_ISA_VERSION
	.align		4
        /*0040*/ 	.byte	0x03, 0x5f
        /*0042*/ 	.short	0x0101


	//----- nvinfo : EIATTR_EXIT_INSTR_OFFSETS
	.align		4
        /*0044*/ 	.byte	0x04, 0x1c
        /*0046*/ 	.short	(.L_1897 - .L_1896)


	//   ....[0]....
.L_1896:
        /*0048*/ 	.word	0x000001f0


	//   ....[1]....
        /*004c*/ 	.word	0x00000a50


	//   ....[2]....
        /*0050*/ 	.word	0x00000aa0


	//----- nvinfo : EIATTR_MAX_THREADS
	.align		4
.L_1897:
        /*0054*/ 	.byte	0x04, 0x05
        /*0056*/ 	.short	(.L_1899 - .L_1898)
.L_1898:
        /*0058*/ 	.word	0x00000080
        /*005c*/ 	.word	0x00000001
        /*0060*/ 	.word	0x00000001


	//----- nvinfo : EIATTR_CRS_STACK_SIZE
	.align		4
.L_1899:
        /*0064*/ 	.byte	0x04, 0x1e
        /*0066*/ 	.short	(.L_1901 - .L_1900)
.L_1900:
        /*0068*/ 	.word	0x00000000


	//----- nvinfo : EIATTR_CBANK_PARAM_SIZE
	.align		4
.L_1901:
        /*006c*/ 	.byte	0x03, 0x19
        /*006e*/ 	.short	0x0018


	//----- nvinfo : EIATTR_PARAM_CBANK
	.align		4
        /*0070*/ 	.byte	0x04, 0x0a
        /*0072*/ 	.short	(.L_1903 - .L_1902)
	.align		4
.L_1902:
        /*0074*/ 	.word	index@(.nv.constant0._ZN2at6native29vectorized_elementwise_kernelILi2EZZZNS0_17trunc_kernel_cudaERNS_18TensorIteratorBaseEENKUlvE_clEvENKUlvE_clEvEUldE_St5arrayIPcLm2EEEEviT0_T1_)
        /*0078*/ 	.short	0x0210
        /*007a*/ 	.short	0x0018


	//----- nvinfo : EIATTR_SW_WAR
	.align		4
.L_1903:
        /*007c*/ 	.byte	0x04, 0x36
        /*007e*/ 	.short	(.L_1905 - .L_1904)
.L_1904:
        /*0080*/ 	.word	0x00000008
.L_1905:


//--------------------- .nv.info._ZN2at6native29vectorized_elementwise_kernelILi4EZZZNS0_17trunc_kernel_cudaERNS_18TensorIteratorBaseEENKUlvE_clEvENKUlvE_clEvEUldE_St5arrayIPcLm2EEEEviT0_T1_ --------------------------
	.section	.nv.info._ZN2at6native29vectorized_elementwise_kernelILi4EZZZNS0_17trunc_kernel_cudaERNS_18TensorIteratorBaseEENKUlvE_clEvENKUlvE_clEvEUldE_St5arrayIPcLm2EEEEviT0_T1_,"",@"SHT_CUDA_INFO"
	.sectionflags	@""
	.align	4


	//----- nvinfo : EIATTR_CUDA_API_VERSION
	.align		4
        /*0000*/ 	.byte	0x04, 0x37
        /*0002*/ 	.short	(.L_1907 - .L_1906)
.L_1906:
        /*0004*/ 	.word	0x00000082


	//----- nvinfo : EIATTR_KPARAM_INFO
	.align		4
.L_1907:
        /*0008*/ 	.byte	0x04, 0x17
        /*000a*/ 	.short	(.L_1909 - .L_1908)
.L_1908:
        /*000c*/ 	.word	0x00000000
        /*0010*/ 	.short	0x0002
        /*0012*/ 	.short	0x0008
        /*0014*/ 	.byte	0x00, 0xf0, 0x41, 0x00


	//----- nvinfo : EIATTR_KPARAM_INFO
	.align		4
.L_1909:
        /*0018*/ 	.byte	0x04, 0x17
        /*001a*/ 	.short	(.L_1911 - .L_1910)
.L_1910:
        /*001c*/ 	.word	0x00000000
        /*0020*/ 	.short	0x0001
        /*0022*/ 	.short	0x0004
        /*0024*/ 	.byte	0x00, 0xf0, 0x05, 0x00


	//----- nvinfo : EIATTR_KPARAM_INFO
	.align		4
.L_1911:
        /*0028*/ 	.byte	0x04, 0x17
        /*002a*/ 	.short	(.L_1913 - .L_1912)
.L_1912:
        /*002c*/ 	.word	0x00000000
        /*0030*/ 	.short	0x0000
        /*0032*/ 	.short	0x0000
        /*0034*/ 	.byte	0x00, 0xf0, 0x11, 0x00


	//----- nvinfo : EIATTR_SPARSE_MMA_MASK
	.align		4
.L_1913:
        /*0038*/ 	.byte	0x03, 0x50
        /*003a*/ 	.short	0x0000


	//----- nvinfo : EIATTR_MAXREG_COUNT
	.align		4
        /*003c*/ 	.byte	0x03, 0x1b
        /*003e*/ 	.short	0x00ff


	//----- nvinfo : EIATTR_MERCURY_ISA_VERSION
	.align		4
        /*0040*/ 	.byte	0x03, 0x5f
        /*0042*/ 	.short	0x0101


	//----- nvinfo : EIATTR_EXIT_INSTR_OFFSETS
	.align		4
        /*0044*/ 	.byte	0x04, 0x1c
        /*0046*/ 	.short	(.L_1915 - .L_1914)


	//   ....[0]....
.L_1914:
        /*0048*/ 	.word	0x000001f0


	//   ....[1]....
        /*004c*/ 	.word	0x00000a50


	//   ....[2]....
        /*0050*/ 	.word	0x00000aa0


	//----- nvinfo : EIATTR_MAX_THREADS
	.align		4
.L_1915:
        /*0054*/ 	.byte	0x04, 0x05
        /*0056*/ 	.short	(.L_1917 - .L_1916)
.L_1916:
        /*0058*/ 	.word	0x00000080
        /*005c*/ 	.word	0x00000001
        /*0060*/ 	.word	0x00000001


	//----- nvinfo : EIATTR_CRS_STACK_SIZE
	.align		4
.L_1917:
        /*0064*/ 	.byte	0x04, 0x1e
        /*0066*/ 	.short	(.L_1919 - .L_1918)
.L_1918:
        /*0068*/ 	.word	0x00000000


	//----- nvinfo : EIATTR_CBANK_PARAM_SIZE
	.align		4
.L_1919:
        /*006c*/ 	.byte	0x03, 0x19
        /*006e*/ 	.short	0x0018


	//----- nvinfo : EIATTR_PARAM_CBANK
	.align		4
        /*0070*/ 	.byte	0x04, 0x0a
        /*0072*/ 	.short	(.L_1921 - .L_1920)
	.align		4
.L_1920:
        /*0074*/ 	.word	index@(.nv.constant0._ZN2at6native29vectorized_elementwise_kernelILi4EZZZNS0_17trunc_kernel_cudaERNS_18TensorIteratorBaseEENKUlvE_clEvENKUlvE_clEvEUldE_St5arrayIPcLm2EEEEviT0_T1_)
        /*0078*/ 	.short	0x0210
        /*007a*/ 	.short	0x0018


	//----- nvinfo : EIATTR_SW_WAR
	.align		4
.L_1921:
        /*007c*/ 	.byte	0x04, 0x36
        /*007e*/ 	.short	(.L_1923 - .L_1922)
.L_1922:
        /*0080*/ 	.word	0x00000008
.L_1923:


//--------------------- .nv.info._ZN2at6native29vectorized_elementwise_kernelILi8EZZZNS0_17trunc_kernel_cudaERNS_18TensorIteratorBaseEENKUlvE_clEvENKUlvE_clEvEUldE_St5arrayIPcLm2EEEEviT0_T1_ --------------------------
	.section	.nv.info._ZN2at6native29vectorized_elementwise_kernelILi8EZZZNS0_17trunc_kernel_cudaERNS_18TensorIteratorBaseEENKUlvE_clEvENKUlvE_clEvEUldE_St5arrayIPcLm2EEEEviT0_T1_,"",@"SHT_CUDA_INFO"
	.sectionflags	@""
	.align	4


	//----- nvinfo : EIATTR_CUDA_API_VERSION
	.align		4
        /*0000*/ 	.byte	0x04, 0x37
        /*0002*/ 	.short	(.L_1925 - .L_1924)
.L_1924:
        /*0004*/ 	.word	0x00000082


	//----- nvinfo : EIATTR_KPARAM_INFO
	.align		4
.L_1925:
        /*0008*/ 	.byte	0x04, 0x17
        /*000a*/ 	.short	(.L_1927 - .L_1926)
.L_1926:
        /*000c*/ 	.word	0x00000000
        /*0010*/ 	.short	0x0002
        /*0012*/ 	.short	0x0008
        /*0014*/ 	.byte	0x00, 0xf0, 0x41, 0x00


	//----- nvinfo : EIATTR_KPARAM_INFO
	.align		4
.L_1927:
        /*0018*/ 	.byte	0x04, 0x17
        /*001a*/ 	.short	(.L_1929 - .L_1928)
.L_1928:
        /*001c*/ 	.word	0x00000000
        /*0020*/ 	.short	0x0001
        /*0022*/ 	.short	0x0004
        /*0024*/ 	.byte	0x00, 0xf0, 0x05, 0x00


	//----- nvinfo : EIATTR_KPARAM_INFO
	.align		4
.L_1929:
        /*0028*/ 	.byte	0x04, 0x17
        /*002a*/ 	.short	(.L_1931 - .L_1930)
.L_1930:
        /*002c*/ 	.word	0x00000000
        /*0030*/ 	.short	0x0000
        /*0032*/ 	.short	0x0000
        /*0034*/ 	.byte	0x00, 0xf0, 0x11, 0x00


	//----- nvinfo : EIATTR_SPARSE_MMA_MASK
	.align		4
.L_1931:
        /*0038*/ 	.byte	0x03, 0x50
        /*003a*/ 	.short	0x0000


	//----- nvinfo : EIATTR_MAXREG_COUNT
	.align		4
        /*003c*/ 	.byte	0x03, 0x1b
        /*003e*/ 	.short	0x00ff


	//----- nvinfo : EIATTR_MERCURY_ISA_VERSION
	.align		4
        /*0040*/ 	.byte	0x03, 0x5f
        /*0042*/ 	.short	0x0101


	//----- nvinfo : EIATTR_EXIT_INSTR_OFFSETS
	.align		4
        /*0044*/ 	.byte	0x04, 0x1c
        /*0046*/ 	.short	(.L_1933 - .L_1932)


	//   ....[0]....
.L_1932:
        /*0048*/ 	.word	0x000001f0


	//   ....[1]....
        /*004c*/ 	.word	0x00000a50


	//   ....[2]....
        /*0050*/ 	.word	0x00000aa0


	//----- nvinfo : EIATTR_MAX_THREADS
	.align		4
.L_1933:
        /*0054*/ 	.byte	0x04, 0x05
        /*0056*/ 	.short	(.L_1935 - .L_1934)
.L_1934:
        /*0058*/ 	.word	0x00000080
        /*005c*/ 	.word	0x00000001
        /*0060*/ 	.word	0x00000001


	//----- nvinfo : EIATTR_CRS_STACK_SIZE
	.align		4
.L_1935:
        /*0064*/ 	.byte	0x04, 0x1e
        /*0066*/ 	.short	(.L_1937 - .L_1936)
.L_1936:
        /*0068*/ 	.word	0x00000000


	//----- nvinfo : EIATTR_CBANK_PARAM_SIZE
	.align		4
.L_1937:
        /*006c*/ 	.byte	0x03, 0x19
        /*006e*/ 	.short	0x0018


	//----- nvinfo : EIATTR_PARAM_CBANK
	.align		4
        /*0070*/ 	.byte	0x04, 0x0a
        /*0072*/ 	.short	(.L_1939 - .L_1938)
	.align		4
.L_1938:
        /*0074*/ 	.word	index@(.nv.constant0._ZN2at6native29vectorized_elementwise_kernelILi8EZZZNS0_17trunc_kernel_cudaERNS_18TensorIteratorBaseEENKUlvE_clEvENKUlvE_clEvEUldE_St5arrayIPcLm2EEEEviT0_T1_)
        /*0078*/ 	.short	0x0210
        /*007a*/ 	.short	0x0018


	//----- nvinfo : EIATTR_SW_WAR
	.align		4
.L_1939:
        /*007c*/ 	.byte	0x04, 0x36
        /*007e*/ 	.short	(.L_1941 - .L_1940)
.L_1940:
        /*0080*/ 	.word	0x00000008
.L_1941:


//--------------------- .nv.info._ZN2at6native18elementwise_kernelILi128ELi4EZNS0_15gpu_kernel_implIZZZNS0_26round_decimals_kernel_cudaERNS_18TensorIteratorBaseElENKUlvE_clEvENKUlvE2_clEvEUlN3c108BFloat16EE_EEvS4_RKT_EUliE_EEviT1_ --------------------------
	.section	.nv.info._ZN2at6native18elementwise_kernelILi128ELi4EZNS0_15gpu_kernel_implIZZZNS0_26round_decimals_kernel_cudaERNS_18TensorIteratorBaseElENKUlvE_clEvENKUlvE2_clEvEUlN3c108BFloat16EE_EEvS4_RKT_EUliE_EEviT1_,"",@"SHT_CUDA_INFO"
	.sectionflags	@""
	.align	4


	//----- nvinfo : EIATTR_CUDA_API_VERSION
	.align		4
        /*0000*/ 	.byte	0x04, 0x37
        /*0002*/ 	.short	(.L_1943 - .L_1942)
.L_1942:
        /*0004*/ 	.word	0x00000082


	//----- nvinfo : EIATTR_KPARAM_INFO
	.align		4
.L_1943:
        /*0008*/ 	.byte	0x04, 0x17
        /*000a*/ 	.short	(.L_1945 - .L_1944)
.L_1944:
        /*000c*/ 	.word	0x00000000
        /*0010*/ 	.short	0x0001
        /*0012*/ 	.short	0x0008
        /*0014*/ 	.byte	0x00, 0xf0, 0xa1, 0x08


	//----- nvinfo : EIATTR_KPARAM_INFO
	.align		4
.L_1945:
        /*0018*/ 	.byte	0x04, 0x17
        /*001a*/ 	.short	(.L_1947 - .L_1946)
.L_1946:
        /*001c*/ 	.word	0x00000000
        /*0020*/ 	.short	0x0000
        /*0022*/ 	.short	0x0000
        /*0024*/ 	.byte	0x00, 0xf0, 0x11, 0x00


	//----- nvinfo : EIATTR_SPARSE_MMA_MASK
	.align		4
.L_1947:
        /*0028*/ 	.byte	0x03, 0x50
        /*002a*/ 	.short	0x0000


	//----- nvinfo : EIATTR_MAXREG_COUNT
	.align		4
        /*002c*/ 	.byte	0x03, 0x1b
        /*002e*/ 	.short	0x0080


	//----- nvinfo : EIATTR_EXTERNS
	.align		4
        /*0030*/ 	.byte	0x04, 0x0f
        /*0032*/ 	.short	(.L_1949 - .L_1948)


	//   ....[0]....
	.align		4
.L_1948:
        /*0034*/ 	.word	index@(__assertfail)


	//----- nvinfo : EIATTR_MERCURY_ISA_VERSION
	.align		4
.L_1949:
        /*0038*/ 	.byte	0x03, 0x5f
        /*003a*/ 	.short	0x0101


	//----- nvinfo : EIATTR_SYSCALL_OFFSETS
	.align		4
        /*003c*/ 	.byte	0x04, 0x46
        /*003e*/ 	.short	(.L_1951 - .L_1950)


	//   ....[0]....
.L_1950:
        /*0040*/ 	.word	0x000022e0


	//   ....[1]....
        /*0044*/ 	.word	0x00003380


	//   ....[2]....
        /*0048*/ 	.word	0x000056b0


	//   ....[3]....
        /*004c*/ 	.word	0x00006750


	//   ....[4]....
        /*0050*/ 	.word	0x00008a70


	//   ....[5]....
        /*0054*/ 	.word	0x00009b10


	//   ....[6]....
        /*0058*/ 	.word	0x0000be20


	//   ....[7]....
        /*005c*/ 	.word	0x0000cec0


	//----- nvinfo : EIATTR_EXIT_INSTR_OFFSETS
	.align		4
.L_1951:
        /*0060*/ 	.byte	0x04, 0x1c
        /*0062*/ 	.short	(.L_1953 - .L_1952)


	//   ....[0]....
.L_1952:
        /*0064*/ 	.word	0x00009be0


	//   ....[1]....
        /*0068*/ 	.word	0x0000c0f0


	//   ....[2]....
        /*006c*/ 	.word	0x0000c130


	//   ....[3]....
        /*0070*/ 	.word	0x0000c1d0


	//   ....[4]....
        /*0074*/ 	.word	0x0000c210


	//   ....[5]....
        /*0078*/ 	.word	0x0000c250


	//   ....[6]....
        /*007c*/ 	.word	0x0000c2e0


	//   ....[7]....
        /*0080*/ 	.word	0x0000c320


	//   ....[8]....
        /*0084*/ 	.word	0x0000c3c0


	//   ....[9]....
        /*0088*/ 	.word	0x0000c410


	//   ....[10]....
        /*008c*/ 	.word	0x0000c460


	//   ....[11]....
        /*0090*/ 	.word	0x0000c530


	//   ....[12]....
        /*0094*/ 	.word	0x0000c590


	//   ....[13]....
        /*0098*/ 	.word	0x0000c720


	//   ....[14]....
        /*009c*/ 	.word	0x0000c880


	//   ....[15]....
        /*00a0*/ 	.word	0x0000c8a0


	//   ....[16]....
        /*00a4*/ 	.word	0x0000c960


	//   ....[17]....
        /*00a8*/ 	.word	0x0000cae0


	//   ....[18]....
        /*00ac*/ 	.word	0x0000cc60


	//   ....[19]....
        /*00b0*/ 	.word	0x0000cdc0


	//   ....[20]....
        /*00b4*/ 	.word	0x0000ced0


	//   ....[21]....
        /*00b8*/ 	.word	0x0000cf10


	//   ....[22]....
        /*00bc*/ 	.word	0x0000cf50


	//----- nvinfo : EIATTR_MAX_THREADS
	.align		4
.L_1953:
        /*00c0*/ 	.byte	0x04, 0x05
        /*00c2*/ 	.short	(.L_1955 - .L_1954)
.L_1954:
        /*00c4*/ 	.word	0x00000080
        /*00c8*/ 	.word	0x00000001
        /*00cc*/ 	.word	0x00000001


	//----- nvinfo : EIATTR_CRS_STACK_SIZE
	.align		4
.L_1955:
        /*00d0*/ 	.byte	0x04, 0x1e
        /*00d2*/ 	.short	(.L_1957 - .L_1956)
.L_1956:
        /*00d4*/ 	.word	0x00000000


	//----- nvinfo : EIATTR_CBANK_PARAM_SIZE
	.align		4
.L_1957:
        /*00d8*/ 	.byte	0x03, 0x19
        /*00da*/ 	.short	0x0230


	//----- nvinfo : EIATTR_PARAM_CBANK
	.align		4
        /*00dc*/ 	.byte	0x04, 0x0a
        /*00de*/ 	.short	(.L_1959 - .L_1958)
	.align		4
.L_1958:
        /*00e0*/ 	.word	index@(.nv.constant0._ZN2at6native18elementwise_kernelILi128ELi4EZNS0_15gpu_kernel_implIZZZNS0_26round_decimals_kernel_cudaERNS_18TensorIteratorBaseElENKUlvE_clEvENKUlvE2_clEvEUlN3c108BFloat16EE_EEvS4_RKT_EUliE_EEviT1_)
        /*00e4*/ 	.short	0x0210
        /*00e6*/ 	.short	0x0230


	//----- nvinfo : EIATTR_SW_WAR
	.align		4
.L_1959:
        /*00e8*/ 	.byte	0x04, 0x36
        /*00ea*/ 	.short	(.L_1961 - .L_1960)
.L_1960:
        /*00ec*/ 	.word	0x00000008
.L_1961:


//--------------------- .nv.info._ZN2at6native27unrolled_elementwise_kernelIZZZNS0_26round_decimals_kernel_cudaERNS_18TensorIteratorBaseElENKUlvE_clEvENKUlvE2_clEvEUlN3c108BFloat16EE_St5arrayIPcLm2EELi4E23TrivialOffsetCalculatorILi1EjESD_NS0_6memory12LoadWithCastILi1EEENSE_13StoreWithCastILi1EEEEEviT_T0_T2_T3_T4_T5_ --------------------------
	.section	.nv.info._ZN2at6native27unrolled_elementwise_kernelIZZZNS0_26round_decimals_kernel_cudaERNS_18TensorIteratorBaseElENKUlvE_clEvENKUlvE2_clEvEUlN3c108BFloat16EE_St5arrayIPcLm2EELi4E23TrivialOffsetCalculatorILi1EjESD_NS0_6memory12LoadWithCastILi1EEENSE_13StoreWithCastILi1EEEEEviT_T0_T2_T3_T4_T5_,"",@"SHT_CUDA_INFO"
	.sectionflags	@""
	.align	4


	//----- nvinfo : EIATTR_CUDA_API_VERSION
	.align		4
        /*0000*/ 	.byte	0x04, 0x37
        /*0002*/ 	.short	(.L_1963 - .L_1962)
.L_1962:
        /*0004*/ 	.word	0x00000082


	//----- nvinfo : EIATTR_KPARAM_INFO
	.align		4
.L_1963:
        /*0008*/ 	.byte	0x04, 0x17
        /*000a*/ 	.short	(.L_1965 - .L_1964)
.L_1964:
        /*000c*/ 	.word	0x00000000
        /*0010*/ 	.short	0x0006
        /*0012*/ 	.short	0x0034
        /*0014*/ 	.byte	0x00, 0xf0, 0x21, 0x00


	//----- nvinfo : EIATTR_KPARAM_INFO
	.align		4
.L_1965:
        /*0018*/ 	.byte	0x04, 0x17
        /*001a*/ 	.short	(.L_1967 - .L_1966)
.L_1966:
        /*001c*/ 	.word	0x00000000
        /*0020*/ 	.short	0x0005
        /*0022*/ 	.short	0x002c
        /*0024*/ 	.byte	0x00, 0xf0, 0x21, 0x00


	//----- nvinfo : EIATTR_KPARAM_INFO
	.align		4
.L_1967:
        /*0028*/ 	.byte	0x04, 0x17
        /*002a*/ 	.short	(.L_1969 - .L_1968)
.L_1968:
        /*002c*/ 	.word	0x00000000
        /*0030*/ 	.short	0x0004
        /*0032*/ 	.short	0x0029
        /*0034*/ 	.byte	0x00, 0xf0, 0x05, 0x00


	//----- nvinfo : EIATTR_KPARAM_INFO
	.align		4
.L_1969:
        /*0038*/ 	.byte	0x04, 0x17
        /*003a*/ 	.short	(.L_1971 - .L_1970)
.L_1970:
        /*003c*/ 	.word	0x00000000
        /*0040*/ 	.short	0x0003
        /*0042*/ 	.short	0x0028
        /*0044*/ 	.byte	0x00, 0xf0, 0x05, 0x00


	//----- nvinfo : EIATTR_KPARAM_INFO
	.align		4
.L_1971:
        /*0048*/ 	.byte	0x04, 0x17
        /*004a*/ 	.short	(.L_1973 - .L_1972)
.L_1972:
        /*004c*/ 	.word	0x00000000
        /*0050*/ 	.short	0x0002
        /*0052*/ 	.short	0x0018
        /*0054*/ 	.byte	0x00, 0xf0, 0x41, 0x00


	//----- nvinfo : EIATTR_KPARAM_INFO
	.align		4
.L_1973:
        /*0058*/ 	.byte	0x04, 0x17
        /*005a*/ 	.short	(.L_1975 - .L_1974)
.L_1974:
        /*005c*/ 	.word	0x00000000
        /*0060*/ 	.short	0x0001
        /*0062*/ 	.short	0x0008
        /*0064*/ 	.byte	0x00, 0xf0, 0x41, 0x00


	//----- nvinfo : EIATTR_KPARAM_INFO
	.align		4
.L_1975:
        /*0068*/ 	.byte	0x04, 0x17
        /*006a*/ 	.short	(.L_1977 - .L_1976)
.L_1976:
        /*006c*/ 	.word	0x00000000
        /*0070*/ 	.short	0x0000
        /*0072*/ 	.short	0x0000
        /*0074*/ 	.byte	0x00, 0xf0, 0x11, 0x00


	//----- nvinfo : EIATTR_SPARSE_MMA_MASK
	.align		4
.L_1977:
        /*0078*/ 	.byte	0x03, 0x50
        /*007a*/ 	.short	0x0000


	//----- nvinfo : EIATTR_MAXREG_COUNT
	.align		4
        /*007c*/ 	.byte	0x03, 0x1b
        /*007e*/ 	.short	0x00ff


	//----- nvinfo : EIATTR_EXTERNS
	.align		4
        /*0080*/ 	.byte	0x04, 0x0f
        /*0082*/ 	.short	(.L_1979 - .L_1978)


	//   ....[0]....
	.align		4
.L_1978:
        /*0084*/ 	.word	index@(__assertfail)


	//----- nvinfo : EIATTR_MERCURY_ISA_VERSION
	.align		4
.L_1979:
        /*0088*/ 	.byte	0x03, 0x5f
        /*008a*/ 	.short	0x0101


	//----- nvinfo : EIATTR_SYSCALL_OFFSETS
	.align		4
        /*008c*/ 	.byte	0x04, 0x46
        /*008e*/ 	.short	(.L_1981 - .L_1980)


	//   ....[0]....
.L_1980:
        /*0090*/ 	.word	0x000010e0


	//   ....[1]....
        /*0094*/ 	.word	0x00002220


	//   ....[2]....
        /*0098*/ 	.word	0x00003360


	//   ....[3]....
        /*009c*/ 	.word	0x00004490


	//   ....[4]....
        /*00a0*/ 	.word	0x00005c30


	//   ....[5]....
        /*00a4*/ 	.word	0x00006c30


	//   ....[6]....
        /*00a8*/ 	.word	0x00007c10


	//   ....[7]....
        /*00ac*/ 	.word	0x00008bf0


	//----- nvinfo : EIATTR_EXIT_INSTR_OFFSETS
	.align		4
.L_1981:
        /*00b0*/ 	.byte	0x04, 0x1c
        /*00b2*/ 	.short	(.L_1983 - .L_1982)


	//   ....[0]....
.L_1982:
        /*00b4*/ 	.word	0x00007cd0


	//   ....[1]....
        /*00b8*/ 	.word	0x00007e20


	//   ....[2]....
        /*00bc*/ 	.word	0x00007e60


	//   ....[3]....
        /*00c0*/ 	.word	0x00007f00


	//   ....[4]....
        /*00c4*/ 	.word	0x00007f40


	//   ....[5]....
        /*00c8*/ 	.word	0x00007f80


	//   ....[6]....
        /*00cc*/ 	.word	0x00008010


	//   ....[7]....
        /*00d0*/ 	.word	0x00008050


	//   ....[8]....
        /*00d4*/ 	.word	0x000080f0


	//   ....[9]....
        /*00d8*/ 	.word	0x00008140


	//   ....[10]....
        /*00dc*/ 	.word	0x00008190


	//   ....[11]....
        /*00e0*/ 	.word	0x00008260


	//   ....[12]....
        /*00e4*/ 	.word	0x000082c0


	//   ....[13]....
        /*00e8*/ 	.word	0x00008450


	//   ....[14]....
        /*00ec*/ 	.word	0x000085b0


	//   ....[15]....
        /*00f0*/ 	.word	0x000085d0


	//   ....[16]....
        /*00f4*/ 	.word	0x00008690


	//   ....[17]....
        /*00f8*/ 	.word	0x00008810


	//   ....[18]....
        /*00fc*/ 	.word	0x00008990


	//   ....[19]....
        /*0100*/ 	.word	0x00008af0


	//   ....[20]....
        /*0104*/ 	.word	0x00008c00


	//   ....[21]....
        /*0108*/ 	.word	0x00008c40


	//   ....[22]....
        /*010c*/ 	.word	0x00008c80


	//----- nvinfo : EIATTR_MAX_THREADS
	.align		4
.L_1983:
        /*0110*/ 	.byte	0x04, 0x05
        /*0112*/ 	.short	(.L_1985 - .L_1984)
.L_1984:
        /*0114*/ 	.word	0x00000080
        /*0118*/ 	.word	0x00000001
        /*011c*/ 	.word	0x00000001


	//----- nvinfo : EIATTR_CRS_STACK_SIZE
	.align		4
.L_1985:
        /*0120*/ 	.byte	0x04, 0x1e
        /*0122*/ 	.short	(.L_1987 - .L_1986)
.L_1986:
        /*0124*/ 	.word	0x00000000


	//----- nvinfo : EIATTR_CBANK_PARAM_SIZE
	.align		4
.L_1987:
        /*0128*/ 	.byte	0x03, 0x19
        /*012a*/ 	.short	0x003c


	//----- nvinfo : EIATTR_PARAM_CBANK
	.align		4
        /*012c*/ 	.byte	0x04, 0x0a
        /*012e*/ 	.short	(.L_1989 - .L_1988)
	.align		4
.L_1988:
        /*0130*/ 	.word	index@(.nv.constant0._ZN2at6native27unrolled_elementwise_kernelIZZZNS0_26round_decimals_kernel_cudaERNS_18TensorIteratorBaseElENKUlvE_clEvENKUlvE2_clEvEUlN3c108BFloat16EE_St5arrayIPcLm2EELi4E23TrivialOffsetCalculatorILi1EjESD_NS0_6memory12LoadWithCastILi1EEENSE_13StoreWithCastILi1EEEEEviT_T0_T2_T3_T4_T5_)
        /*0134*/ 	.short	0x0210
        /*0136*/ 	.short	0x003c


	//----- nvinfo : EIATTR_SW_WAR
	.align		4
.L_1989:
        /*0138*/ 	.byte	0x04, 0x36
        /*013a*/ 	.short	(.L_1991 - .L_1990)
.L_1990:
        /*013c*/ 	.word	0x00000008
.L_1991:


//--------------------- .nv.info._ZN2at6native18elementwise_kernelILi128ELi4EZNS0_22gpu_kernel_impl_nocastIZZZNS0_26round_decimals_kernel_cudaERNS_18TensorIteratorBaseElENKUlvE_clEvENKUlvE2_clEvEUlN3c108BFloat16EE_EEvS4_RKT_EUliE_EEviT1_ --------------------------
	.section	.nv.info._ZN2at6native18elementwise_kernelILi128ELi4EZNS0_22gpu_kernel_impl_nocastIZZZNS0_26round_decimals_kernel_cudaERNS_18TensorIteratorBaseElENKUlvE_clEvENKUlvE2_clEvEUlN3c108BFloat16EE_EEvS4_RKT_EUliE_EEviT1_,"",@"SHT_CUDA_INFO"
	.sectionflags	@""
	.align	4


	//----- nvinfo : EIATTR_CUDA_API_VERSION
	.align		4
        /*0000*/ 	.byte	0x04, 0x37
        /*0002*/ 	.short	(.L_1993 - .L_1992)
.L_1992:
        /*0004*/ 	.word	0x00000082


	//----- nvinfo : EIATTR_KPARAM_INFO
	.align		4
.L_1993:
        /*0008*/ 	.byte	0x04, 0x17
        /*000a*/ 	.short	(.L_1995 - .L_1994)
.L_1994:
        /*000c*/ 	.word	0x00000000
        /*0010*/ 	.short	0x0001
        /*0012*/ 	.short	0x0008
        /*0014*/ 	.byte	0x00, 0xf0, 0x81, 0x08


	//----- nvinfo : EIATTR_KPARAM_INFO
	.align		4
.L_1995:
        /*0018*/ 	.byte	0x04, 0x17
        /*001a*/ 	.short	(.L_1997 - .L_1996)
.L_1996:
        /*001c*/ 	.word	0x00000000
        /*0020*/ 	.short	0x0000
        /*0022*/ 	.short	0x0000
        /*0024*/ 	.byte	0x00, 0xf0, 0x11, 0x00


	//----- nvinfo : EIATTR_SPARSE_MMA_MASK
	.align		4
.L_1997:
        /*0028*/ 	.byte	0x03, 0x50
        /*002a*/ 	.short	0x0000


	//----- nvinfo : EIATTR_MAXREG_COUNT
	.align		4
        /*002c*/ 	.byte	0x03, 0x1b
        /*002e*/ 	.short	0x0080


	//----- nvinfo : EIATTR_MERCURY_ISA_VERSION
	.align		4
        /*0030*/ 	.byte	0x03, 0x5f
        /*0032*/ 	.short	0x0101


	//----- nvinfo : EIATTR_EXIT_INSTR_OFFSETS
	.align		4
        /*0034*/ 	.byte	0x04, 0x1c
        /*0036*/ 	.short	(.L_1999 - .L_1998)


	//   ....[0]....
.L_1998:
        /*0038*/ 	.word	0x00003eb0


	//   ....[1]....
        /*003c*/ 	.word	0x00005340


	//----- nvinfo : EIATTR_MAX_THREADS
	.align		4
.L_1999:
        /*0040*/ 	.byte	0x04, 0x05
        /*0042*/ 	.short	(.L_2001 - .L_2000)
.L_2000:
        /*0044*/ 	.word	0x00000080
        /*0048*/ 	.word	0x00000001
        /*004c*/ 	.word	0x00000001


	//----- nvinfo : EIATTR_CRS_STACK_SIZE
	.align		4
.L_2001:
        /*0050*/ 	.byte	0x04, 0x1e
        /*0052*/ 	.short	(.L_2003 - .L_2002)
.L_2002:
        /*0054*/ 	.word	0x00000000


	//----- nvinfo : EIATTR_CBANK_PARAM_SIZE
	.align		4
.L_2003:
        /*0058*/ 	.byte	0x03, 0x19
        /*005a*/ 	.short	0x0228


	//----- nvinfo : EIATTR_PARAM_CBANK
	.align		4
        /*005c*/ 	.byte	0x04, 0x0a
        /*005e*/ 	.short	(.L_2005 - .L_2004)
	.align		4
.L_2004:
        /*0060*/ 	.word	index@(.nv.constant0._ZN2at6native18elementwise_kernelILi128ELi4EZNS0_22gpu_kernel_impl_nocastIZZZNS0_26round_decimals_kernel_cudaERNS_18TensorIteratorBaseElENKUlvE_clEvENKUlvE2_clEvEUlN3c108BFloat16EE_EEvS4_RKT_EUliE_EEviT1_)
        /*0064*/ 	.short	0x0210
        /*0066*/ 	.short	0x0228


	//----- nvinfo : EIATTR_SW_WAR
	.align		4
.L_2005:
        /*0068*/ 	.byte	0x04, 0x36
        /*006a*/ 	.short	(.L_2007 - .L_2006)
.L_2006:
        /*006c*/ 	.word	0x00000008
.L_2007:


//--------------------- .nv.info._ZN2at6native27unrolled_elementwise_kernelIZZZNS0_26round_decimals_kernel_cudaERNS_18TensorIteratorBaseElENKUlvE_clEvENKUlvE2_clEvEUlN3c108BFloat16EE_St5arrayIPcLm2EELi4E23TrivialOffsetCalculatorILi1EjESD_NS0_6memory15LoadWithoutCastENSE_16StoreWithoutCastEEEviT_T0_T2_T3_T4_T5_ --------------------------
	.section	.nv.info._ZN2at6native27unrolled_elementwise_kernelIZZZNS0_26round_decimals_kernel_cudaERNS_18TensorIteratorBaseElENKUlvE_clEvENKUlvE2_clEvEUlN3c108BFloat16EE_St5arrayIPcLm2EELi4E23TrivialOffsetCalculatorILi1EjESD_NS0_6memory15LoadWithoutCastENSE_16StoreWithoutCastEEEviT_T0_T2_T3_T4_T5_,"",@"SHT_CUDA_INFO"
	.sectionflags	@""
	.align	4


	//----- nvinfo : EIATTR_CUDA_API_VERSION
	.align		4
        /*0000*/ 	.byte	0x04, 0x37
        /*0002*/ 	.short	(.L_2009 - .L_2008)
.L_2008:
        /*0004*/ 	.word	0x00000082


	//----- nvinfo : EIATTR_KPARAM_INFO
	.align		4
.L_2009:
        /*0008*/ 	.byte	0x04, 0x17
        /*000a*/ 	.short	(.L_2011 - .L_2010)
.L_2010:
        /*000c*/ 	.word	0x00000000
        /*0010*/ 	.short	0x0006
        /*0012*/ 	.short	0x002b
        /*0014*/ 	.byte	0x00, 0xf0, 0x05, 0x00


	//----- nvinfo : EIATTR_KPARAM_INFO
	.align		4
.L_2011:
        /*0018*/ 	.byte	0x04, 0x17
        /*001a*/ 	.short	(.L_2013 - .L_2012)
.L_2012:
        /*001c*/ 	.word	0x00000000
        /*0020*/ 	.short	0x0005
        /*0022*/ 	.short	0x002a
        /*0024*/ 	.byte	0x00, 0xf0, 0x05, 0x00


	//----- nvinfo : EIATTR_KPARAM_INFO
	.align		4
.L_2013:
        /*0028*/ 	.byte	0x04, 0x17
        /*002a*/ 	.short	(.L_2015 - .L_2014)
.L_2014:
        /*002c*/ 	.word	0x00000000
        /*0030*/ 	.short	0x0004
        /*0032*/ 	.short	0x0029
        /*0034*/ 	.byte	0x00, 0xf0, 0x05, 0x00


	//----- nvinfo : EIATTR_KPARAM_INFO
	.align		4
.L_2015:
        /*0038*/ 	.byte	0x04, 0x17
        /*003a*/ 	.short	(.L_2017 - .L_2016)
.L_2016:
        /*003c*/ 	.word	0x00000000
        /*0040*/ 	.short	0x0003
        /*0042*/ 	.short	0x0028
        /*0044*/ 	.byte	0x00, 0xf0, 0x05, 0x00


	//----- nvinfo : EIATTR_KPARAM_INFO
	.align		4
.L_2017:
        /*0048*/ 	.byte	0x04, 0x17
        /*004a*/ 	.short	(.L_2019 - .L_2018)
.L_2018:
        /*004c*/ 	.word	0x00000000
        /*0050*/ 	.short	0x0002
        /*0052*/ 	.short	0x0018
        /*0054*/ 	.byte	0x00, 0xf0, 0x41, 0x00


	//----- nvinfo : EIATTR_KPARAM_INFO
	.align		4
.L_2019:
        /*0058*/ 	.byte	0x04, 0x17
        /*005a*/ 	.short	(.L_2021 - .L_2020)
.L_2020:
        /*005c*/ 	.word	0x00000000
        /*0060*/ 	.short	0x0001
        /*0062*/ 	.short	0x0008
        /*0064*/ 	.byte	0x00, 0xf0, 0x41, 0x00


	//----- nvinfo : EIATTR_KPARAM_INFO
	.align		4
.L_2021:
        /*0068*/ 	.byte	0x04, 0x17
        /*006a*/ 	.short	(.L_2023 - .L_2022)
.L_2022:
        /*006c*/ 	.word	0x00000000
        /*0070*/ 	.short	0x0000
        /*0072*/ 	.short	0x0000
        /*0074*/ 	.byte	0x00, 0xf0, 0x11, 0x00


	//----- nvinfo : EIATTR_SPARSE_MMA_MASK
	.align		4
.L_2023:
        /*0078*/ 	.byte	0x03, 0x50
        /*007a*/ 	.short	0x0000


	//----- nvinfo : EIATTR_MAXREG_COUNT
	.align		4
        /*007c*/ 	.byte	0x03, 0x1b
        /*007e*/ 	.short	0x00ff


	//----- nvinfo : EIATTR_MERCURY_ISA_VERSION
	.align		4
        /*0080*/ 	.byte	0x03, 0x5f
        /*0082*/ 	.short	0x0101


	//----- nvinfo : EIATTR_EXIT_INSTR_OFFSETS
	.align		4
        /*0084*/ 	.byte	0x04, 0x1c
        /*0086*/ 	.short	(.L_2025 - .L_2024)


	//   ....[0]....
.L_2024:
        /*0088*/ 	.word	0x00000a70


	//   ....[1]....
        /*008c*/ 	.word	0x00000ac0


	//----- nvinfo : EIATTR_MAX_THREADS
	.align		4
.L_2025:
        /*0090*/ 	.byte	0x04, 0x05
        /*0092*/ 	.short	(.L_2027 - .L_2026)
.L_2026:
        /*0094*/ 	.word	0x00000080
        /*0098*/ 	.word	0x00000001
        /*009c*/ 	.word	0x00000001


	//----- nvinfo : EIATTR_CRS_STACK_SIZE
	.align		4
.L_2027:
        /*00a0*/ 	.byte	0x04, 0x1e
        /*00a2*/ 	.short	(.L_2029 - .L_2028)
.L_2028:
        /*00a4*/ 	.word	0x00000000


	//----- nvinfo : EIATTR_CBANK_PARAM_SIZE
	.align		4
.L_2029:
        /*00a8*/ 	.byte	0x03, 0x19
        /*00aa*/ 	.short	0x002c


	//----- nvinfo : EIATTR_PARAM_CBANK
	.align		4
        /*00ac*/ 	.byte	0x04, 0x0a
        /*00ae*/ 	.short	(.L_2031 - .L_2030)
	.align		4
.L_2030:
        /*00b0*/ 	.word	index@(.nv.constant0._ZN2at6native27unrolled_elementwise_kernelIZZZNS0_26round_decimals_kernel_cudaERNS_18TensorIteratorBaseElENKUlvE_clEvENKUlvE2_clEvEUlN3c108BFloat16EE_St5arrayIPcLm2EELi4E23TrivialOffsetCalculatorILi1EjESD_NS0_6memory15LoadWithoutCastENSE_16StoreWithoutCastEEEviT_T0_T2_T3_T4_T5_)
        /*00b4*/ 	.short	0x0210
        /*00b6*/ 	.short	0x002c


	//----- nvinfo : EIATTR_SW_WAR
	.align		4
.L_2031:
        /*00b8*/ 	.byte	0x04, 0x36
        /*00ba*/ 	.short	(.L_2033 - .L_2032)
.L_2032:
        /*00bc*/ 	.word	0x00000008
.L_2033:


//--------------------- .nv.info._ZN2at6native29vectorized_elementwise_kernelILi2EZZZNS0_26round_decimals_kernel_cudaERNS_18TensorIteratorBaseElENKUlvE_clEvENKUlvE2_clEvEUlN3c108BFloat16EE_St5arrayIPcLm2EEEEviT0_T1_ --------------------------
	.section	.nv.info._ZN2at6native29vectorized_elementwise_kernelILi2EZZZNS0_26round_decimals_kernel_cudaERNS_18TensorIteratorBaseElENKUlvE_clEvENKUlvE2_clEvEUlN3c108BFloat16EE_St5arrayIPcLm2EEEEviT0_T1_,"",@"SHT_CUDA_INFO"
	.sectionflags	@""
	.align	4


	//----- nvinfo : EIATTR_CUDA_API_VERSION
	.align		4
        /*0000*/ 	.byte	0x04, 0x37
        /*0002*/ 	.short	(.L_2035 - .L_2034)
.L_2034:
        /*0004*/ 	.word	0x00000082


	//----- nvinfo : EIATTR_KPARAM_INFO
	.align		4
.L_2035:
        /*0008*/ 	.byte	0x04, 0x17
        /*000a*/ 	.short	(.L_2037 - .L_2036)
.L_2036:
        /*000c*/ 	.word	0x00000000
        /*0010*/ 	.short	0x0002
        /*0012*/ 	.short	0x0018
        /*0014*/ 	.byte	0x00, 0xf0, 0x41, 0x00


	//----- nvinfo : EIATTR_KPARAM_INFO
	.align		4
.L_2037:
        /*0018*/ 	.byte	0x04, 0x17
        /*001a*/ 	.short	(.L_2039 - .L_2038)
.L_2038:
        /*001c*/ 	.word	0x00000000
        /*0020*/ 	.short	0x0001
        /*0022*/ 	.short	0x0008
        /*0024*/ 	.byte	0x00, 0xf0, 0x41, 0x00


	//----- nvinfo : EIATTR_KPARAM_INFO
	.align		4
.L_2039:
        /*0028*/ 	.byte	0x04, 0x17
        /*002a*/ 	.short	(.L_2041 - .L_2040)
.L_2040:
        /*002c*/ 	.word	0x00000000
        /*0030*/ 	.short	0x0000
        /*0032*/ 	.short	0x0000
        /*0034*/ 	.byte	0x00, 0xf0, 0x11, 0x00


	//----- nvinfo : EIATTR_SPARSE_MMA_MASK
	.align		4
.L_2041:
        /*0038*/ 	.byte	0x03, 0x50
        /*003a*/ 	.short	0x0000


	//----- nvinfo : EIATTR_MAXREG_COUNT
	.align		4
        /*003c*/ 	.byte	0x03, 0x1b
        /*003e*/ 	.short	0x00ff


	//----- nvinfo : EIATTR_MERCURY_ISA_VERSION
	.align		4
        /*0040*/ 	.byte	0x03, 0x5f
        /*0042*/ 	.short	0x0101


	//----- nvinfo : EIATTR_EXIT_INSTR_OFFSETS
	.align		4
        /*0044*/ 	.byte	0x04, 0x1c
        /*0046*/ 	.short	(.L_2043 - .L_2042)


	//   ....[0]....
.L_2042:
        /*0048*/ 	.word	0x000008a0


	//   ....[1]....
        /*004c*/ 	.word	0x00001da0


	//   ....[2]....
        /*0050*/ 	.word	0x00001df0


	//----- nvinfo : EIATTR_MAX_THREADS
	.align		4
.L_2043:
        /*0054*/ 	.byte	0x04, 0x05
        /*0056*/ 	.short	(.L_2045 - .L_2044)
.L_2044:
        /*0058*/ 	.word	0x00000080
        /*005c*/ 	.word	0x00000001
        /*0060*/ 	.word	0x00000001


	//----- nvinfo : EIATTR_CRS_STACK_SIZE
	.align		4
.L_2045:
        /*0064*/ 	.byte	0x04, 0x1e
        /*0066*/ 	.short	(.L_2047 - .L_2046)
.L_2046:
        /*0068*/ 	.word	0x00000000


	//----- nvinfo : EIATTR_CBANK_PARAM_SIZE
	.align		4
.L_2047:
        /*006c*/ 	.byte	0x03, 0x19
        /*006e*/ 	.short	0x0028


	//----- nvinfo : EIATTR_PARAM_CBANK
	.align		4
        /*0070*/ 	.byte	0x04, 0x0a
        /*0072*/ 	.short	(.L_2049 - .L_2048)
	.align		4
.L_2048:
        /*0074*/ 	.word	index@(.nv.constant0._ZN2at6native29vectorized_elementwise_kernelILi2EZZZNS0_26round_decimals_kernel_cudaERNS_18TensorIteratorBaseElENKUlvE_clEvENKUlvE2_clEvEUlN3c108BFloat16EE_St5arrayIPcLm2EEEEviT0_T1_)
        /*0078*/ 	.short	0x0210
        /*007a*/ 	.short	0x0028


	//----- nvinfo : EIATTR_SW_WAR
	.align		4
.L_2049:
        /*007c*/ 	.byte	0x04, 0x36
        /*007e*/ 	.short	(.L_2051 - .L_2050)
.L_2050:
        /*0080*/ 	.word	0x00000008
.L_2051:


//--------------------- .nv.info._ZN2at6native29vectorized_elementwise_kernelILi4EZZZNS0_26round_decimals_kernel_cudaERNS_18TensorIteratorBaseElENKUlvE_clEvENKUlvE2_clEvEUlN3c108BFloat16EE_St5arrayIPcLm2EEEEviT0_T1_ --------------------------
	.section	.nv.info._ZN2at6native29vectorized_elementwise_kernelILi4EZZZNS0_26round_decimals_kernel_cudaERNS_18TensorIteratorBaseElENKUlvE_clEvENKUlvE2_clEvEUlN3c108BFloat16EE_St5arrayIPcLm2EEEEviT0_T1_,"",@"SHT_CUDA_INFO"
	.sectionflags	@""
	.align	4


	//----- nvinfo : EIATTR_CUDA_API_VERSION
	.align		4
        /*0000*/ 	.byte	0x04, 0x37
        /*0002*/ 	.short	(.L_2053 - .L_2052)
.L_2052:
        /*0004*/ 	.word	0x00000082


	//----- nvinfo : EIATTR_KPARAM_INFO
	.align		4
.L_2053:
        /*0008*/ 	.byte	0x04, 0x17
        /*000a*/ 	.short	(.L_2055 - .L_2054)
.L_2054:
        /*000c*/ 	.word	0x00000000
        /*0010*/ 	.short	0x0002
        /*0012*/ 	.short	0x0018
        /*0014*/ 	.byte	0x00, 0xf0, 0x41, 0x00


	//----- nvinfo : EIATTR_KPARAM_INFO
	.align		4
.L_2055:
        /*0018*/ 	.byte	0x04, 0x17
        /*001a*/ 	.short	(.L_2057 - .L_2056)
.L_2056:
        /*001c*/ 	.word	0x00000000
        /*0020*/ 	.short	0x0001
        /*0022*/ 	.short	0x0008
        /*0024*/ 	.byte	0x00, 0xf0, 0x41, 0x00


	//----- nvinfo : EIATTR_KPARAM_INFO
	.align		4
.L_2057:
        /*0028*/ 	.byte	0x04, 0x17
        /*002a*/ 	.short	(.L_2059 - .L_2058)
.L_2058:
        /*002c*/ 	.word	0x00000000
        /*0030*/ 	.short	0x0000
        /*0032*/ 	.short	0x0000
        /*0034*/ 	.byte	0x00, 0xf0, 0x11, 0x00


	//----- nvinfo : EIATTR_SPARSE_MMA_MASK
	.align		4
.L_2059:
        /*0038*/ 	.byte	0x03, 0x50
        /*003a*/ 	.short	0x0000


	//----- nvinfo : EIATTR_MAXREG_COUNT
	.align		4
        /*003c*/ 	.byte	0x03, 0x1b
        /*003e*/ 	.short	0x00ff


	//----- nvinfo : EIATTR_MERCURY_ISA_VERSION
	.align		4
        /*0040*/ 	.byte	0x03, 0x5f
        /*0042*/ 	.short	0x0101


	//----- nvinfo : EIATTR_EXIT_INSTR_OFFSETS
	.align		4
        /*0044*/ 	.byte	0x04, 0x1c
        /*0046*/ 	.short	(.L_2061 - .L_2060)


	//   ....[0]....
.L_2060:
        /*0048*/ 	.word	0x00000890


	//   ....[1]....
        /*004c*/ 	.word	0x00001d90


	//   ....[2]....
        /*0050*/ 	.word	0x00001de0


	//----- nvinfo : EIATTR_MAX_THREADS
	.align		4
.L_2061:
        /*0054*/ 	.byte	0x04, 0x05
        /*0056*/ 	.short	(.L_2063 - .L_2062)
.L_2062:
        /*0058*/ 	.word	0x00000080
        /*005c*/ 	.word	0x00000001
        /*0060*/ 	.word	0x00000001


	//----- nvinfo : EIATTR_CRS_STACK_SIZE
	.align		4
.L_2063:
        /*0064*/ 	.byte	0x04, 0x1e
        /*0066*/ 	.short	(.L_2065 - .L_2064)
.L_2064:
        /*0068*/ 	.word	0x00000000


	//----- nvinfo : EIATTR_CBANK_PARAM_SIZE
	.align		4
.L_2065:
        /*006c*/ 	.byte	0x03, 0x19
        /*006e*/ 	.short	0x0028


	//----- nvinfo : EIATTR_PARAM_CBANK
	.align		4
        /*0070*/ 	.byte	0x04, 0x0a
        /*0072*/ 	.short	(.L_2067 - .L_2066)
	.align		4
.L_2066:
        /*0074*/ 	.word	index@(.nv.constant0._ZN2at6native29vectorized_elementwise_kernelILi4EZZZNS0_26round_decimals_kernel_cudaERNS_18TensorIteratorBaseElENKUlvE_clEvENKUlvE2_clEvEUlN3c108BFloat16EE_St5arrayIPcLm2EEEEviT0_T1_)
        /*0078*/ 	.short	0x0210
        /*007a*/ 	.short	0x0028


	//----- nvinfo : EIATTR_SW_WAR
	.align		4
.L_2067:
        /*007c*/ 	.byte	0x04, 0x36
        /*007e*/ 	.short	(.L_2069 - .L_2068)
.L_2068:
        /*0080*/ 	.word	0x00000008
.L_2069:


//--------------------- .nv.info._ZN2at6native29vectorized_elementwise_kernelILi8EZZZNS0_26round_decimals_kernel_cudaERNS_18TensorIteratorBaseElENKUlvE_clEvENKUlvE2_clEvEUlN3c108BFloat16EE_St5arrayIPcLm2EEEEviT0_T1_ --------------------------
	.section	.nv.info._ZN2at6native29vectorized_elementwise_kernelILi8EZZZNS0_26round_decimals_kernel_cudaERNS_18TensorIteratorBaseElENKUlvE_clEvENKUlvE2_clEvEUlN3c108BFloat16EE_St5arrayIPcLm2EEEEviT0_T1_,"",@"SHT_CUDA_INFO"
	.sectionflags	@""
	.align	4


	//----- nvinfo : EIATTR_CUDA_API_VERSION
	.align		4
        /*0000*/ 	.byte	0x04, 0x37
        /*0002*/ 	.short	(.L_2071 - .L_2070)
.L_2070:
        /*0004*/ 	.word	0x00000082


	//----- nvinfo : EIATTR_KPARAM_INFO
	.align		4
.L_2071:
        /*0008*/ 	.byte	0x04, 0x17
        /*000a*/ 	.short	(.L_2073 - .L_2072)
.L_2072:
        /*000c*/ 	.word	0x00000000
        /*0010*/ 	.short	0x0002
        /*0012*/ 	.short	0x0018
        /*0014*/ 	.byte	0x00, 0xf0, 0x41, 0x00


	//----- nvinfo : EIATTR_KPARAM_INFO
	.align		4
.L_2073:
        /*0018*/ 	.byte	0x04, 0x17
        /*001a*/ 	.short	(.L_2075 - .L_2074)
.L_2074:
        /*001c*/ 	.word	0x00000000
        /*0020*/ 	.short	0x0001
        /*0022*/ 	.short	0x0008
        /*0024*/ 	.byte	0x00, 0xf0, 0x41, 0x00


	//----- nvinfo : EIATTR_KPARAM_INFO
	.align		4
.L_2075:
        /*0028*/ 	.byte	0x04, 0x17
        /*002a*/ 	.short	(.L_2077 - .L_2076)
.L_2076:
        /*002c*/ 	.word	0x00000000
        /*0030*/ 	.short	0x0000
        /*0032*/ 	.short	0x0000
        /*0034*/ 	.byte	0x00, 0xf0, 0x11, 0x00


	//----- nvinfo : EIATTR_SPARSE_MMA_MASK
	.align		4
.L_2077:
        /*0038*/ 	.byte	0x03, 0x50
        /*003a*/ 	.short	0x0000


	//----- nvinfo : EIATTR_MAXREG_COUNT
	.align		4
        /*003c*/ 	.byte	0x03, 0x1b
        /*003e*/ 	.short	0x00ff


	//----- nvinfo : EIATTR_MERCURY_ISA_VERSION
	.align		4
        /*0040*/ 	.byte	0x03, 0x5f
        /*0042*/ 	.short	0x0101


	//----- nvinfo : EIATTR_EXIT_INSTR_OFFSETS
	.align		4
        /*0044*/ 	.byte	0x04, 0x1c
        /*0046*/ 	.short	(.L_2079 - .L_2078)


	//   ....[0]....
.L_2078:
        /*0048*/ 	.word	0x00000860


	//   ....[1]....
        /*004c*/ 	.word	0x00001d60


	//   ....[2]....
        /*0050*/ 	.word	0x00001db0


	//----- nvinfo : EIATTR_MAX_THREADS
	.align		4
.L_2079:
        /*0054*/ 	.byte	0x04, 0x05
        /*0056*/ 	.short	(.L_2081 - .L_2080)
.L_2080:
        /*0058*/ 	.word	0x00000080
        /*005c*/ 	.word	0x00000001
        /*0060*/ 	.word	0x00000001


	//----- nvinfo : EIATTR_CRS_STACK_SIZE
	.align		4
.L_2081:
        /*0064*/ 	.byte	0x04, 0x1e
        /*0066*/ 	.short	(.L_2083 - .L_2082)
.L_2082:
        /*0068*/ 	.word	0x00000000


	//----- nvinfo : EIATTR_CBANK_PARAM_SIZE
	.align		4
.L_2083:
        /*006c*/ 	.byte	0x03, 0x19
        /*006e*/ 	.short	0x0028


	//----- nvinfo : EIATTR_PARAM_CBANK
	.align		4
        /*0070*/ 	.byte	0x04, 0x0a
        /*0072*/ 	.short	(.L_2085 - .L_2084)
	.align		4
.L_2084:
        /*0074*/ 	.word	index@(.nv.constant0._ZN2at6native29vectorized_elementwise_kernelILi8EZZZNS0_26round_decimals_kernel_cudaERNS_18TensorIteratorBaseElENKUlvE_clEvENKUlvE2_clEvEUlN3c108BFloat16EE_St5arrayIPcLm2EEEEviT0_T1_)
        /*0078*/ 	.short	0x0210
        /*007a*/ 	.short	0x0028


	//----- nvinfo : EIATTR_SW_WAR
	.align		4
.L_2085:
        /*007c*/ 	.byte	0x04, 0x36
        /*007e*/ 	.short	(.L_2087 - .L_2086)
.L_2086:
        /*0080*/ 	.word	0x00000008
.L_2087:


//--------------------- .nv.info._ZN2at6native18elementwise_kernelILi128ELi4EZNS0_15gpu_kernel_implIZZZNS0_26round_decimals_kernel_cudaERNS_18TensorIteratorBaseElENKUlvE_clEvENKUlvE1_clEvEUlN3c104HalfEE_EEvS4_RKT_EUliE_EEviT1_ --------------------------
	.section	.nv.info._ZN2at6native18elementwise_kernelILi128ELi4EZNS0_15gpu_kernel_implIZZZNS0_26round_decimals_kernel_cudaERNS_18TensorIteratorBaseElENKUlvE_clEvENKUlvE1_clEvEUlN3c104HalfEE_EEvS4_RKT_EUliE_EEviT1_,"",@"SHT_CUDA_INFO"
	.sectionflags	@""
	.align	4


	//----- nvinfo : EIATTR_CUDA_API_VERSION
	.align		4
        /*0000*/ 	.byte	0x04, 0x37
        /*0002*/ 	.short	(.L_2089 - .L_2088)
.L_2088:
        /*0004*/ 	.word	0x00000082


	//----- nvinfo : EIATTR_KPARAM_INFO
	.align		4
.L_2089:
        /*0008*/ 	.byte	0x04, 0x17
        /*000a*/ 	.short	(.L_2091 - .L_2090)
.L_2090:
        /*000c*/ 	.word	0x00000000
        /*0010*/ 	.short	0x0001
        /*0012*/ 	.short	0x0008
        /*0014*/ 	.byte	0x00, 0xf0, 0xa1, 0x08


	//----- nvinfo : EIATTR_KPARAM_INFO
	.align		4
.L_2091:
        /*0018*/ 	.byte	0x04, 0x17
        /*001a*/ 	.short	(.L_2093 - .L_2092)
.L_2092:
        /*001c*/ 	.word	0x00000000
        /*0020*/ 	.short	0x0000
        /*0022*/ 	.short	0x0000
        /*0024*/ 	.byte	0x00, 0xf0, 0x11, 0x00


	//----- nvinfo : EIATTR_SPARSE_MMA_MASK
	.align		4
.L_2093:
        /*0028*/ 	.byte	0x03, 0x50
        /*002a*/ 	.short	0x0000


	//----- nvinfo : EIATTR_MAXREG_COUNT
	.align		4
        /*002c*/ 	.byte	0x03, 0x1b
        /*002e*/ 	.short	0x0080


	//----- nvinfo : EIATTR_EXTERNS
	.align		4
        /*0030*/ 	.byte	0x04, 0x0f
        /*0032*/ 	.short	(.L_2095 - .L_2094)


	//   ....[0]....
	.align		4
.L_2094:
        /*0034*/ 	.word	index@(__assertfail)


	//----- nvinfo : EIATTR_MERCURY_ISA_VERSION
	.align		4
.L_2095:
        /*0038*/ 	.byte	0x03, 0x5f
        /*003a*/ 	.short	0x0101


	//----- nvinfo : EIATTR_SYSCALL_OFFSETS
	.align		4
        /*003c*/ 	.byte	0x04, 0x46
        /*003e*/ 	.short	(.L_2097 - .L_2096)


	//   ....[0]....
.L_2096:
        /*0040*/ 	.word	0x000022c0


	//   ....[1]....
        /*0044*/ 	.word	0x00003360


	//   ....[2]....
        /*0048*/ 	.word	0x00005670


	//   ....[3]....
        /*004c*/ 	.word	0x00006710


	//   ....[4]....
        /*0050*/ 	.word	0x00008a10


	//   ....[5]....
        /*0054*/ 	.word	0x00009ab0


	//   ....[6]....
        /*0058*/ 	.word	0x0000bda0


	//   ....[7]....
        /*005c*/ 	.word	0x0000ce40


	//----- nvinfo : EIATTR_EXIT_INSTR_OFFSETS
	.align		4
.L_2097:
        /*0060*/ 	.byte	0x04, 0x1c
        /*0062*/ 	.short	(.L_2099 - .L_2098)


	//   ....[0]....
.L_2098:
        /*0064*/ 	.word	0x00009b80


	//   ....[1]....
        /*0068*/ 	.word	0x0000c070


	//   ....[2]....
        /*006c*/ 	.word	0x0000c0b0


	//   ....[3]....
        /*0070*/ 	.word	0x0000c150


	//   ....[4]....
        /*0074*/ 	.word	0x0000c190


	//   ....[5]....
        /*0078*/ 	.word	0x0000c1d0


	//   ....[6]....
        /*007c*/ 	.word	0x0000c260


	//   ....[7]....
        /*0080*/ 	.word	0x0000c280


	//   ....[8]....
        /*0084*/ 	.word	0x0000c320


	//   ....[9]....
        /*0088*/ 	.word	0x0000c370


	//   ....[10]....
        /*008c*/ 	.word	0x0000c3c0


	//   ....[11]....
        /*0090*/ 	.word	0x0000c490


	//   ....[12]....
        /*0094*/ 	.word	0x0000c4f0


	//   ....[13]....
        /*0098*/ 	.word	0x0000c680


	//   ....[14]....
        /*009c*/ 	.word	0x0000c7e0


	//   ....[15]....
        /*00a0*/ 	.word	0x0000c820


	//   ....[16]....
        /*00a4*/ 	.word	0x0000c8e0


	//   ....[17]....
        /*00a8*/ 	.word	0x0000ca60


	//   ....[18]....
        /*00ac*/ 	.word	0x0000cbe0


	//   ....[19]....
        /*00b0*/ 	.word	0x0000cd40


	//   ....[20]....
        /*00b4*/ 	.word	0x0000ce50


	//   ....[21]....
        /*00b8*/ 	.word	0x0000ce90


	//   ....[22]....
        /*00bc*/ 	.word	0x0000ced0


	//----- nvinfo : EIATTR_MAX_THREADS
	.align		4
.L_2099:
        /*00c0*/ 	.byte	0x04, 0x05
        /*00c2*/ 	.short	(.L_2101 - .L_2100)
.L_2100:
        /*00c4*/ 	.word	0x00000080
        /*00c8*/ 	.word	0x00000001
        /*00cc*/ 	.word	0x00000001


	//----- nvinfo : EIATTR_CRS_STACK_SIZE
	.align		4
.L_2101:
        /*00d0*/ 	.byte	0x04, 0x1e
        /*00d2*/ 	.short	(.L_2103 - .L_2102)
.L_2102:
        /*00d4*/ 	.word	0x00000000


	//----- nvinfo : EIATTR_CBANK_PARAM_SIZE
	.align		4
.L_2103:
        /*00d8*/ 	.byte	0x03, 0x19
        /*00da*/ 	.short	0x0230


	//----- nvinfo : EIATTR_PARAM_CBANK
	.align		4
        /*00dc*/ 	.byte	0x04, 0x0a
        /*00de*/ 	.short	(.L_2105 - .L_2104)
	.align		4
.L_2104:
        /*00e0*/ 	.word	index@(.nv.constant0._ZN2at6native18elementwise_kernelILi128ELi4EZNS0_15gpu_kernel_implIZZZNS0_26round_decimals_kernel_cudaERNS_18TensorIteratorBaseElENKUlvE_clEvENKUlvE1_clEvEUlN3c104HalfEE_EEvS4_RKT_EUliE_EEviT1_)
        /*00e4*/ 	.short	0x0210
        /*00e6*/ 	.short	0x0230


	//----- nvinfo : EIATTR_SW_WAR
	.align		4
.L_2105:
        /*00e8*/ 	.byte	0x04, 0x36
        /*00ea*/ 	.short	(.L_2107 - .L_2106)
.L_2106:
        /*00ec*/ 	.word	0x00000008
.L_2107:


//--------------------- .nv.info._ZN2at6native27unrolled_elementwise_kernelIZZZNS0_26round_decimals_kernel_cudaERNS_18TensorIteratorBaseElENKUlvE_clEvENKUlvE1_clEvEUlN3c104HalfEE_St5arrayIPcLm2EELi4E23TrivialOffsetCalculatorILi1EjESD_NS0_6memory12LoadWithCastILi1EEENSE_13StoreWithCastILi1EEEEEviT_T0_T2_T3_T4_T5_ --------------------------
	.section	.nv.info._ZN2at6native27unrolled_elementwise_kernelIZZZNS0_26round_decimals_kernel_cudaERNS_18TensorIteratorBaseElENKUlvE_clEvENKUlvE1_clEvEUlN3c104HalfEE_St5arrayIPcLm2EELi4E23TrivialOffsetCalculatorILi1EjESD_NS0_6memory12LoadWithCastILi1EEENSE_13StoreWithCastILi1EEEEEviT_T0_T2_T3_T4_T5_,"",@"SHT_CUDA_INFO"
	.sectionflags	@""
	.align	4


	//----- nvinfo : EIATTR_CUDA_API_VERSION
	.align		4
        /*0000*/ 	.byte	0x04, 0x37
        /*0002*/ 	.short	(.L_2109 - .L_2108)
.L_2108:
        /*0004*/ 	.word	0x00000082


	//----- nvinfo : EIATTR_KPARAM_INFO
	.align		4
.L_2109:
        /*0008*/ 	.byte	0x04, 0x17
        /*000a*/ 	.short	(.L_2111 - .L_2110)
.L_2110:
        /*000c*/ 	.word	0x00000000
        /*0010*/ 	.short	0x0006
        /*0012*/ 	.short	0x0034
        /*0014*/ 	.byte	0x00, 0xf0, 0x21, 0x00


	//----- nvinfo : EIATTR_KPARAM_INFO
	.align		4
.L_2111:
        /*0018*/ 	.byte	0x04, 0x17
        /*001a*/ 	.short	(.L_2113 - .L_2112)
.L_2112:
        /*001c*/ 	.word	0x00000000
        /*0020*/ 	.short	0x0005
        /*0022*/ 	.short	0x002c
        /*0024*/ 	.byte	0x00, 0xf0, 0x21, 0x00


	//----- nvinfo : EIATTR_KPARAM_INFO
	.align		4
.L_2113:
        /*0028*/ 	.byte	0x04, 0x17
        /*002a*/ 	.short	(.L_2115 - .L_2114)
.L_2114:
        /*002c*/ 	.word	0x00000000
        /*0030*/ 	.short	0x0004
        /*0032*/ 	.short	0x0029
        /*0034*/ 	.byte	0x00, 0xf0, 0x05, 0x00


	//----- nvinfo : EIATTR_KPARAM_INFO
	.align		4
.L_2115:
        /*0038*/ 	.byte	0x04, 0x17
        /*003a*/ 	.short	(.L_2117 - .L_2116)
.L_2116:
        /*003c*/ 	.word	0x00000000
        /*0040*/ 	.short	0x0003
        /*0042*/ 	.short	0x0028
        /*0044*/ 	.byte	0x00, 0xf0, 0x05, 0x00


	//----- nvinfo : EIATTR_KPARAM_INFO
	.align		4
.L_2117:
        /*0048*/ 	.byte	0x04, 0x17
        /*004a*/ 	.short	(.L_2119 - .L_2118)
.L_2118:
        /*004c*/ 	.word	0x00000000
        /*0050*/ 	.short	0x0002
        /*0052*/ 	.short	0x0018
        /*0054*/ 	.byte	0x00, 0xf0, 0x41, 0x00


	//----- nvinfo : EIATTR_KPARAM_INFO
	.align		4
.L_2119:
        /*0058*/ 	.byte	0x04, 0x17
        /*005a*/ 	.short	(.L_2121 - .L_2120)
.L_2120:
        /*005c*/ 	.word	0x00000000
        /*0060*/ 	.short	0x0001
        /*0062*/ 	.short	0x0008
        /*0064*/ 	.byte	0x00, 0xf0, 0x41, 0x00


	//----- nvinfo : EIATTR_KPARAM_INFO
	.align		4
.L_2121:
        /*0068*/ 	.byte	0x04, 0x17
        /*006a*/ 	.short	(.L_2123 - .L_2122)
.L_2122:
        /*006c*/ 	.word	0x00000000
        /*0070*/ 	.short	0x0000
        /*0072*/ 	.short	0x0000
        /*0074*/ 	.byte	0x00, 0xf0, 0x11, 0x00


	//----- nvinfo : EIATTR_SPARSE_MMA_MASK
	.align		4
.L_2123:
        /*0078*/ 	.byte	0x03, 0x50
        /*007a*/ 	.short	0x0000


	//----- nvinfo : EIATTR_MAXREG_COUNT
	.align		4
        /*007c*/ 	.byte	0x03, 0x1b
        /*007e*/ 	.short	0x00ff


	//----- nvinfo : EIATTR_EXTERNS
	.align		4
        /*0080*/ 	.byte	0x04, 0x0f
        /*0082*/ 	.short	(.L_2125 - .L_2124)


	//   ....[0]....
	.align		4
.L_2124:
        /*0084*/ 	.word	index@(__assertfail)


	//----- nvinfo : EIATTR_MERCURY_ISA_VERSION
	.align		4
.L_2125:
        /*0088*/ 	.byte	0x03, 0x5f
        /*008a*/ 	.short	0x0101


	//----- nvinfo : EIATTR_SYSCALL_OFFSETS
	.align		4
        /*008c*/ 	.byte	0x04, 0x46
        /*008e*/ 	.short	(.L_2127 - .L_2126)


	//   ....[0]....
.L_2126:
        /*0090*/ 	.word	0x000010b0


	//   ....[1]....
        /*0094*/ 	.word	0x000021c0


	//   ....[2]....
        /*0098*/ 	.word	0x000032e0


	//   ....[3]....
        /*009c*/ 	.word	0x000043e0


	//   ....[4]....
        /*00a0*/ 	.word	0x00005b80


	//   ....[5]....
        /*00a4*/ 	.word	0x00006b80


	//   ....[6]....
        /*00a8*/ 	.word	0x00007b60


	//   ....[7]....
        /*00ac*/ 	.word	0x00008b40


	//----- nvinfo : EIATTR_EXIT_INSTR_OFFSETS
	.align		4
.L_2127:
        /*00b0*/ 	.byte	0x04, 0x1c
        /*00b2*/ 	.short	(.L_2129 - .L_2128)


	//   ....[0]....
.L_2128:
        /*00b4*/ 	.word	0x00007c20


	//   ....[1]....
        /*00b8*/ 	.word	0x00007d70


	//   ....[2]....
        /*00bc*/ 	.word	0x00007db0


	//   ....[3]....
        /*00c0*/ 	.word	0x00007e50


	//   ....[4]....
        /*00c4*/ 	.word	0x00007e90


	//   ....[5]....
        /*00c8*/ 	.word	0x00007ed0


	//   ....[6]....
        /*00cc*/ 	.word	0x00007f60


	//   ....[7]....
        /*00d0*/ 	.word	0x00007f80


	//   ....[8]....
        /*00d4*/ 	.word	0x00008020


	//   ....[9]....
        /*00d8*/ 	.word	0x00008070


	//   ....[10]....
        /*00dc*/ 	.word	0x000080c0


	//   ....[11]....
        /*00e0*/ 	.word	0x00008190


	//   ....[12]....
        /*00e4*/ 	.word	0x000081f0


	//   ....[13]....
        /*00e8*/ 	.word	0x00008380


	//   ....[14]....
        /*00ec*/ 	.word	0x000084e0


	//   ....[15]....
        /*00f0*/ 	.word	0x00008520


	//   ....[16]....
        /*00f4*/ 	.word	0x000085e0


	//   ....[17]....
        /*00f8*/ 	.word	0x00008760


	//   ....[18]....
        /*00fc*/ 	.word	0x000088e0


	//   ....[19]....
        /*0100*/ 	.word	0x00008a40


	//   ....[20]....
        /*0104*/ 	.word	0x00008b50


	//   ....[21]....
        /*0108*/ 	.word	0x00008b90


	//   ....[22]....
        /*010c*/ 	.word	0x00008bd0


	//----- nvinfo : EIATTR_MAX_THREADS
	.align		4
.L_2129:
        /*0110*/ 	.byte	0x04, 0x05
        /*0112*/ 	.short	(.L_2131 - .L_2130)
.L_2130:
        /*0114*/ 	.word	0x00000080
        /*0118*/ 	.word	0x00000001
        /*011c*/ 	.word	0x00000001


	//----- nvinfo : EIATTR_CRS_STACK_SIZE
	.align		4
.L_2131:
        /*0120*/ 	.byte	0x04, 0x1e
        /*0122*/ 	.short	(.L_2133 - .L_2132)
.L_2132:
        /*0124*/ 	.word	0x00000000


	//----- nvinfo : EIATTR_CBANK_PARAM_SIZE
	.align		4
.L_2133:
        /*0128*/ 	.byte	0x03, 0x19
        /*012a*/ 	.short	0x003c


	//----- nvinfo : EIATTR_PARAM_CBANK
	.align		4
        /*012c*/ 	.byte	0x04, 0x0a
        /*012e*/ 	.short	(.L_2135 - .L_2134)
	.align		4
.L_2134:
        /*0130*/ 	.word	index@(.nv.constant0._ZN2at6native27unrolled_elementwise_kernelIZZZNS0_26round_decimals_kernel_cudaERNS_18TensorIteratorBaseElENKUlvE_clEvENKUlvE1_clEvEUlN3c104HalfEE_St5arrayIPcLm2EELi4E23TrivialOffsetCalculatorILi1EjESD_NS0_6memory12LoadWithCastILi1EEENSE_13StoreWithCastILi1EEEEEviT_T0_T2_T3_T4_T5_)
        /*0134*/ 	.short	0x0210
        /*0136*/ 	.short	0x003c


	//----- nvinfo : EIATTR_SW_WAR
	.align		4
.L_2135:
        /*0138*/ 	.byte	0x04, 0x36
        /*013a*/ 	.short	(.L_2137 - .L_2136)
.L_2136:
        /*013c*/ 	.word	0x00000008
.L_2137:


//--------------------- .nv.info._ZN2at6native18elementwise_kernelILi128ELi4EZNS0_22gpu_kernel_impl_nocastIZZZNS0_26round_decimals_kernel_cudaERNS_18TensorIteratorBaseElENKUlvE_clEvENKUlvE1_clEvEUlN3c104HalfEE_EEvS4_RKT_EUliE_EEviT1_ --------------------------
	.section	.nv.info._ZN2at6native18elementwise_kernelILi128ELi4EZNS0_22gpu_kernel_impl_nocastIZZZNS0_26round_decimals_kernel_cudaERNS_18TensorIteratorBaseElENKUlvE_clEvENKUlvE1_clEvEUlN3c104HalfEE_EEvS4_RKT_EUliE_EEviT1_,"",@"SHT_CUDA_INFO"
	.sectionflags	@""
	.align	4


	//----- nvinfo : EIATTR_CUDA_API_VERSION
	.align		4
        /*0000*/ 	.byte	0x04, 0x37
        /*0002*/ 	.short	(.L_2139 - .L_2138)
.L_2138:
        /*0004*/ 	.word	0x00000082


	//----- nvinfo : EIATTR_KPARAM_INFO
	.align		4
.L_2139:
        /*0008*/ 	.byte	0x04, 0x17
        /*000a*/ 	.short	(.L_2141 - .L_2140)
.L_2140:
        /*000c*/ 	.word	0x00000000
        /*0010*/ 	.short	0x0001
        /*0012*/ 	.short	0x0008
        /*0014*/ 	.byte	0x00, 0xf0, 0x81, 0x08


	//----- nvinfo : EIATTR_KPARAM_INFO
	.align		4
.L_2141:
        /*0018*/ 	.byte	0x04, 0x17
        /*001a*/ 	.short	(.L_2143 - .L_2142)
.L_2142:
        /*001c*/ 	.word	0x00000000
        /*0020*/ 	.short	0x0000
        /*0022*/ 	.short	0x0000
        /*0024*/ 	.byte	0x00, 0xf0, 0x11, 0x00


	//----- nvinfo : EIATTR_SPARSE_MMA_MASK
	.align		4
.L_2143:
        /*0028*/ 	.byte	0x03, 0x50
        /*002a*/ 	.short	0x0000


	//----- nvinfo : EIATTR_MAXREG_COUNT
	.align		4
        /*002c*/ 	.byte	0x03, 0x1b
        /*002e*/ 	.short	0x0080


	//----- nvinfo : EIATTR_MERCURY_ISA_VERSION
	.align		4
        /*0030*/ 	.byte	0x03, 0x5f
        /*0032*/ 	.short	0x0101


	//----- nvinfo : EIATTR_EXIT_INSTR_OFFSETS
	.align		4
        /*0034*/ 	.byte	0x04, 0x1c
        /*0036*/ 	.short	(.L_2145 - .L_2144)


	//   ....[0]....
.L_2144:
        /*0038*/ 	.word	0x00003ed0


	//   ....[1]....
        /*003c*/ 	.word	0x00005370


	//----- nvinfo : EIATTR_MAX_THREADS
	.align		4
.L_2145:
        /*0040*/ 	.byte	0x04, 0x05
        /*0042*/ 	.short	(.L_2147 - .L_2146)
.L_2146:
        /*0044*/ 	.word	0x00000080
        /*0048*/ 	.word	0x00000001
        /*004c*/ 	.word	0x00000001


	//----- nvinfo : EIATTR_CRS_STACK_SIZE
	.align		4
.L_2147:
        /*0050*/ 	.byte	0x04, 0x1e
        /*0052*/ 	.short	(.L_2149 - .L_2148)
.L_2148:
        /*0054*/ 	.word	0x00000000


	//----- nvinfo : EIATTR_CBANK_PARAM_SIZE
	.align		4
.L_2149:
        /*0058*/ 	.byte	0x03, 0x19
        /*005a*/ 	.short	0x0228


	//----- nvinfo : EIATTR_PARAM_CBANK
	.align		4
        /*005c*/ 	.byte	0x04, 0x0a
        /*005e*/ 	.short	(.L_2151 - .L_2150)
	.align		4
.L_2150:
        /*0060*/ 	.word	index@(.nv.constant0._ZN2at6native18elementwise_kernelILi128ELi4EZNS0_22gpu_kernel_impl_nocastIZZZNS0_26round_decimals_kernel_cudaERNS_18TensorIteratorBaseElENKUlvE_clEvENKUlvE1_clEvEUlN3c104HalfEE_EEvS4_RKT_EUliE_EEviT1_)
        /*0064*/ 	.short	0x0210
        /*0066*/ 	.short	0x0228


	//----- nvinfo : EIATTR_SW_WAR
	.align		4
.L_2151:
        /*0068*/ 	.byte	0x04, 0x36
        /*006a*/ 	.short	(.L_2153 - .L_2152)
.L_2152:
        /*006c*/ 	.word	0x00000008
.L_2153:


//--------------------- .nv.info._ZN2at6native27unrolled_elementwise_kernelIZZZNS0_26round_decimals_kernel_cudaERNS_18TensorIteratorBaseElENKUlvE_clEvENKUlvE1_clEvEUlN3c104HalfEE_St5arrayIPcLm2EELi4E23TrivialOffsetCalculatorILi1EjESD_NS0_6memory15LoadWithoutCastENSE_16StoreWithoutCastEEEviT_T0_T2_T3_T4_T5_ --------------------------
	.section	.nv.info._ZN2at6native27unrolled_elementwise_kernelIZZZNS0_26round_decimals_kernel_cudaERNS_18TensorIteratorBaseElENKUlvE_clEvENKUlvE1_clEvEUlN3c104HalfEE_St5arrayIPcLm2EELi4E23TrivialOffsetCalculatorILi1EjESD_NS0_6memory15LoadWithoutCastENSE_16StoreWithoutCastEEEviT_T0_T2_T3_T4_T5_,"",@"SHT_CUDA_INFO"
	.sectionflags	@""
	.align	4


	//----- nvinfo : EIATTR_CUDA_API_VERSION
	.align		4
        /*0000*/ 	.byte	0x04, 0x37
        /*0002*/ 	.short	(.L_2155 - .L_2154)
.L_2154:
        /*0004*/ 	.word	0x00000082


	//----- nvinfo : EIATTR_KPARAM_INFO
	.align		4
.L_2155:
        /*0008*/ 	.byte	0x04, 0x17
        /*000a*/ 	.short	(.L_2157 - .L_2156)
.L_2156:
        /*000c*/ 	.word	0x00000000
        /*0010*/ 	.short	0x0006
        /*0012*/ 	.short	0x002b
        /*0014*/ 	.byte	0x00, 0xf0, 0x05, 0x00


	//----- nvinfo : EIATTR_KPARAM_INFO
	.align		4
.L_2157:
        /*0018*/ 	.byte	0x04, 0x17
        /*001a*/ 	.short	(.L_2159 - .L_2158)
.L_2158:
        /*001c*/ 	.word	0x00000000
        /*0020*/ 	.short	0x0005
        /*0022*/ 	.short	0x002a
        /*0024*/ 	.byte	0x00, 0xf0, 0x05, 0x00


	//----- nvinfo : EIATTR_KPARAM_INFO
	.align		4
.L_2159:
        /*0028*/ 	.byte	0x04, 0x17
        /*002a*/ 	.short	(.L_2161 - .L_2160)
.L_2160:
        /*002c*/ 	.word	0x00000000
        /*0030*/ 	.short	0x0004
        /*0032*/ 	.short	0x0029
        /*0034*/ 	.byte	0x00, 0xf0, 0x05, 0x00


	//----- nvinfo : EIATTR_KPARAM_INFO
	.align		4
.L_2161:
        /*0038*/ 	.byte	0x04, 0x17
        /*003a*/ 	.short	(.L_2163 - .L_2162)
.L_2162:
        /*003c*/ 	.word	0x00000000
        /*0040*/ 	.short	0x0003
        /*0042*/ 	.short	0x0028
        /*0044*/ 	.byte	0x00, 0xf0, 0x05, 0x00


	//----- nvinfo : EIATTR_KPARAM_INFO
	.align		4
.L_2163:
        /*0048*/ 	.byte	0x04, 0x17
        /*004a*/ 	.short	(.L_2165 - .L_2164)
.L_2164:
        /*004c*/ 	.word	0x00000000
        /*0050*/ 	.short	0x0002
        /*0052*/ 	.short	0x0018
        /*0054*/ 	.byte	0x00, 0xf0, 0x41, 0x00


	//----- nvinfo : EIATTR_KPARAM_INFO
	.align		4
.L_2165:
        /*0058*/ 	.byte	0x04, 0x17
        /*005a*/ 	.short	(.L_2167 - .L_2166)
.L_2166:
        /*005c*/ 	.word	0x00000000
        /*0060*/ 	.short	0x0001
        /*0062*/ 	.short	0x0008
        /*0064*/ 	.byte	0x00, 0xf0, 0x41, 0x00


	//----- nvinfo : EIATTR_KPARAM_INFO
	.align		4
.L_2167:
        /*0068*/ 	.byte	0x04, 0x17
        /*006a*/ 	.short	(.L_2169 - .L_2168)
.L_2168:
        /*006c*/ 	.word	0x00000000
        /*0070*/ 	.short	0x0000
        /*0072*/ 	.short	0x0000
        /*0074*/ 	.byte	0x00, 0xf0, 0x11, 0x00


	//----- nvinfo : EIATTR_SPARSE_MMA_MASK
	.align		4
.L_2169:
        /*0078*/ 	.byte	0x03, 0x50
        /*007a*/ 	.short	0x0000


	//----- nvinfo : EIATTR_MAXREG_COUNT
	.align		4
        /*007c*/ 	.byte	0x03, 0x1b
        /*007e*/ 	.short	0x00ff


	//----- nvinfo : EIATTR_MERCURY_ISA_VERSION
	.align		4
        /*0080*/ 	.byte	0x03, 0x5f
        /*0082*/ 	.short	0x0101


	//----- nvinfo : EIATTR_EXIT_INSTR_OFFSETS
	.align		4
        /*0084*/ 	.byte	0x04, 0x1c
        /*0086*/ 	.short	(.L_2171 - .L_2170)


	//   ....[0]....
.L_2170:
        /*0088*/ 	.word	0x00000ae0


	//   ....[1]....
        /*008c*/ 	.word	0x00000b30


	//----- nvinfo : EIATTR_MAX_THREADS
	.align		4
.L_2171:
        /*0090*/ 	.byte	0x04, 0x05
        /*0092*/ 	.short	(.L_2173 - .L_2172)
.L_2172:
        /*0094*/ 	.word	0x00000080
        /*0098*/ 	.word	0x00000001
        /*009c*/ 	.word	0x00000001


	//----- nvinfo : EIATTR_CRS_STACK_SIZE
	.align		4
.L_2173:
        /*00a0*/ 	.byte	0x04, 0x1e
        /*00a2*/ 	.short	(.L_2175 - .L_2174)
.L_2174:
        /*00a4*/ 	.word	0x00000000


	//----- nvinfo : EIATTR_CBANK_PARAM_SIZE
	.align		4
.L_2175:
        /*00a8*/ 	.byte	0x03, 0x19
        /*00aa*/ 	.short	0x002c


	//----- nvinfo : EIATTR_PARAM_CBANK
	.align		4
        /*00ac*/ 	.byte	0x04, 0x0a
        /*00ae*/ 	.short	(.L_2177 - .L_2176)
	.align		4
.L_2176:
        /*00b0*/ 	.word	index@(.nv.constant0._ZN2at6native27unrolled_elementwise_kernelIZZZNS0_26round_decimals_kernel_cudaERNS_18TensorIteratorBaseElENKUlvE_clEvENKUlvE1_clEvEUlN3c104HalfEE_St5arrayIPcLm2EELi4E23TrivialOffsetCalculatorILi1EjESD_NS0_6memory15LoadWithoutCastENSE_16StoreWithoutCastEEEviT_T0_T2_T3_T4_T5_)
        /*00b4*/ 	.short	0x0210
        /*00b6*/ 	.short	0x002c


	//----- nvinfo : EIATTR_SW_WAR
	.align		4
.L_2177:
        /*00b8*/ 	.byte	0x04, 0x36
        /*00ba*/ 	.short	(.L_2179 - .L_2178)
.L_2178:
        /*00bc*/ 	.word	0x00000008
.L_2179:


//--------------------- .nv.info._ZN2at6native29vectorized_elementwise_kernelILi2EZZZNS0_26round_decimals_kernel_cudaERNS_18TensorIteratorBaseElENKUlvE_clEvENKUlvE1_clEvEUlN3c104HalfEE_St5arrayIPcLm2EEEEviT0_T1_ --------------------------
	.section	.nv.info._ZN2at6native29vectorized_elementwise_kernelILi2EZZZNS0_26round_decimals_kernel_cudaERNS_18TensorIteratorBaseElENKUlvE_clEvENKUlvE1_clEvEUlN3c104HalfEE_St5arrayIPcLm2EEEEviT0_T1_,"",@"SHT_CUDA_INFO"
	.sectionflags	@""
	.align	4


	//----- nvinfo : EIATTR_CUDA_API_VERSION
	.align		4
        /*0000*/ 	.byte	0x04, 0x37
        /*0002*/ 	.short	(.L_2181 - .L_2180)
.L_2180:
        /*0004*/ 	.word	0x00000082


	//----- nvinfo : EIATTR_KPARAM_INFO
	.align		4
.L_2181:
        /*0008*/ 	.byte	0x04, 0x17
        /*000a*/ 	.short	(.L_2183 - .L_2182)
.L_2182:
        /*000c*/ 	.word	0x00000000
        /*0010*/ 	.short	0x0002
        /*0012*/ 	.short	0x0018
        /*0014*/ 	.byte	0x00, 0xf0, 0x41, 0x00


	//----- nvinfo : EIATTR_KPARAM_INFO
	.align		4
.L_2183:
        /*0018*/ 	.byte	0x04, 0x17
        /*001a*/ 	.short	(.L_2185 - .L_2184)
.L_2184:
        /*001c*/ 	.word	0x00000000
        /*0020*/ 	.short	0x0001
        /*0022*/ 	.short	0x0008
        /*0024*/ 	.byte	0x00, 0xf0, 0x41, 0x00


	//----- nvinfo : EIATTR_KPARAM_INFO
	.align		4
.L_2185:
        /*0028*/ 	.byte	0x04, 0x17
        /*002a*/ 	.short	(.L_2187 - .L_2186)
.L_2186:
        /*002c*/ 	.word	0x00000000
        /*0030*/ 	.short	0x0000
        /*0032*/ 	.short	0x0000
        /*0034*/ 	.byte	0x00, 0xf0, 0x11, 0x00


	//----- nvinfo : EIATTR_SPARSE_MMA_MASK
	.align		4
.L_2187:
        /*0038*/ 	.byte	0x03, 0x50
        /*003a*/ 	.short	0x0000


	//----- nvinfo : EIATTR_MAXREG_COUNT
	.align		4
        /*003c*/ 	.byte	0x03, 0x1b
        /*003e*/ 	.short	0x00ff


	//----- nvinfo : EIATTR_MERCURY_ISA_VERSION
	.align		4
        /*0040*/ 	.byte	0x03, 0x5f
        /*0042*/ 	.short	0x0101


	//----- nvinfo : EIATTR_EXIT_INSTR_OFFSETS
	.align		4
        /*0044*/ 	.byte	0x04, 0x1c
        /*0046*/ 	.short	(.L_2189 - .L_2188)


	//   ....[0]....
.L_2188:
        /*0048*/ 	.word	0x00000870


	//   ....[1]....
        /*004c*/ 	.word	0x00001e70


	//   ....[2]....
        /*0050*/ 	.word	0x00001ec0


	//----- nvinfo : EIATTR_MAX_THREADS
	.align		4
.L_2189:
        /*0054*/ 	.byte	0x04, 0x05
        /*0056*/ 	.short	(.L_2191 - .L_2190)
.L_2190:
        /*0058*/ 	.word	0x00000080
        /*005c*/ 	.word	0x00000001
        /*0060*/ 	.word	0x00000001


	//----- nvinfo : EIATTR_CRS_STACK_SIZE
	.align		4
.L_2191:
        /*0064*/ 	.byte	0x04, 0x1e
        /*0066*/ 	.short	(.L_2193 - .L_2192)
.L_2192:
        /*0068*/ 	.word	0x00000000


	//----- nvinfo : EIATTR_CBANK_PARAM_SIZE
	.align		4
.L_2193:
        /*006c*/ 	.byte	0x03, 0x19
        /*006e*/ 	.short	0x0028


	//----- nvinfo : EIATTR_PARAM_CBANK
	.align		4
        /*0070*/ 	.byte	0x04, 0x0a
        /*0072*/ 	.short	(.L_2195 - .L_2194)
	.align		4
.L_2194:
        /*0074*/ 	.word	index@(.nv.constant0._ZN2at6native29vectorized_elementwise_kernelILi2EZZZNS0_26round_decimals_kernel_cudaERNS_18TensorIteratorBaseElENKUlvE_clEvENKUlvE1_clEvEUlN3c104HalfEE_St5arrayIPcLm2EEEEviT0_T1_)
        /*0078*/ 	.short	0x0210
        /*007a*/ 	.short	0x0028


	//----- nvinfo : EIATTR_SW_WAR
	.align		4
.L_2195:
        /*007c*/ 	.byte	0x04, 0x36
        /*007e*/ 	.short	(.L_2197 - .L_2196)
.L_2196:
        /*0080*/ 	.word	0x00000008
.L_2197:


//--------------------- .nv.info._ZN2at6native29vectorized_elementwise_kernelILi4EZZZNS0_26round_decimals_kernel_cudaERNS_18TensorIteratorBaseElENKUlvE_clEvENKUlvE1_clEvEUlN3c104HalfEE_St5arrayIPcLm2EEEEviT0_T1_ --------------------------
	.section	.nv.info._ZN2at6native29vectorized_elementwise_kernelILi4EZZZNS0_26round_decimals_kernel_cudaERNS_18TensorIteratorBaseElENKUlvE_clEvENKUlvE1_clEvEUlN3c104HalfEE_St5arrayIPcLm2EEEEviT0_T1_,"",@"SHT_CUDA_INFO"
	.sectionflags	@""
	.align	4


	//----- nvinfo : EIATTR_CUDA_API_VERSION
	.align		4
        /*0000*/ 	.byte	0x04, 0x37
        /*0002*/ 	.short	(.L_2199 - .L_2198)
.L_2198:
        /*0004*/ 	.word	0x00000082


	//----- nvinfo : EIATTR_KPARAM_INFO
	.align		4
.L_2199:
        /*0008*/ 	.byte	0x04, 0x17
        /*000a*/ 	.short	(.L_2201 - .L_2200)
.L_2200:
        /*000c*/ 	.word	0x00000000
        /*0010*/ 	.short	0x0002
        /*0012*/ 	.short	0x0018
        /*0014*/ 	.byte	0x00, 0xf0, 0x41, 0x00


	//----- nvinfo : EIATTR_KPARAM_INFO
	.align		4
.L_2201:
        /*0018*/ 	.byte	0x04, 0x17
        /*001a*/ 	.short	(.L_2203 - .L_2202)
.L_2202:
        /*001c*/ 	.word	0x00000000
        /*0020*/ 	.short	0x0001
        /*0022*/ 	.short	0x0008
        /*0024*/ 	.byte	0x00, 0xf0, 0x41, 0x00


	//----- nvinfo : EIATTR_KPARAM_INFO
	.align		4
.L_2203:
        /*0028*/ 	.byte	0x04, 0x17
        /*002a*/ 	.short	(.L_2205 - .L_2204)
.L_2204:
        /*002c*/ 	.word	0x00000000
        /*0030*/ 	.short	0x0000
        /*0032*/ 	.short	0x0000
        /*0034*/ 	.byte	0x00, 0xf0, 0x11, 0x00


	//----- nvinfo : EIATTR_SPARSE_MMA_MASK
	.align		4
.L_2205:
        /*0038*/ 	.byte	0x03, 0x50
        /*003a*/ 	.short	0x0000


	//----- nvinfo : EIATTR_MAXREG_COUNT
	.align		4
        /*003c*/ 	.byte	0x03, 0x1b
        /*003e*/ 	.short	0x00ff


	//----- nvinfo : EIATTR_MERCURY_ISA_VERSION
	.align		4
        /*0040*/ 	.byte	0x03, 0x5f
        /*0042*/ 	.short	0x0101


	//----- nvinfo : EIATTR_EXIT_INSTR_OFFSETS
	.align		4
        /*0044*/ 	.byte	0x04, 0x1c
        /*0046*/ 	.short	(.L_2207 - .L_2206)


	//   ....[0]....
.L_2206:
        /*0048*/ 	.word	0x00000810


	//   ....[1]....
        /*004c*/ 	.word	0x00001e10


	//   ....[2]....
        /*0050*/ 	.word	0x00001e60


	//----- nvinfo : EIATTR_MAX_THREADS
	.align		4
.L_2207:
        /*0054*/ 	.byte	0x04, 0x05
        /*0056*/ 	.short	(.L_2209 - .L_2208)
.L_2208:
        /*0058*/ 	.word	0x00000080
        /*005c*/ 	.word	0x00000001
        /*0060*/ 	.word	0x00000001


	//----- nvinfo : EIATTR_CRS_STACK_SIZE
	.align		4
.L_2209:
        /*0064*/ 	.byte	0x04, 0x1e
        /*0066*/ 	.short	(.L_2211 - .L_2210)
.L_2210:
        /*0068*/ 	.word	0x00000000


	//----- nvinfo : EIATTR_CBANK_PARAM_SIZE
	.align		4
.L_2211:
        /*006c*/ 	.byte	0x03, 0x19
        /*006e*/ 	.short	0x0028


	//----- nvinfo : EIATTR_PARAM_CBANK
	.align		4
        /*0070*/ 	.byte	0x04, 0x0a
        /*0072*/ 	.short	(.L_2213 - .L_2212)
	.align		4
.L_2212:
        /*0074*/ 	.word	index@(.nv.constant0._ZN2at6native29vectorized_elementwise_kernelILi4EZZZNS0_26round_decimals_kernel_cudaERNS_18TensorIteratorBaseElENKUlvE_clEvENKUlvE1_clEvEUlN3c104HalfEE_St5arrayIPcLm2EEEEviT0_T1_)
        /*0078*/ 	.short	0x0210
        /*007a*/ 	.short	0x0028


	//----- nvinfo : EIATTR_SW_WAR
	.align		4
.L_2213:
        /*007c*/ 	.byte	0x04, 0x36
        /*007e*/ 	.short	(.L_2215 - .L_2214)
.L_2214:
        /*0080*/ 	.word	0x00000008
.L_2215:


//--------------------- .nv.info._ZN2at6native29vectorized_elementwise_kernelILi8EZZZNS0_26round_decimals_kernel_cudaERNS_18TensorIteratorBaseElENKUlvE_clEvENKUlvE1_clEvEUlN3c104HalfEE_St5arrayIPcLm2EEEEviT0_T1_ --------------------------
	.section	.nv.info._ZN2at6native29vectorized_elementwise_kernelILi8EZZZNS0_26round_decimals_kernel_cudaERNS_18TensorIteratorBaseElENKUlvE_clEvENKUlvE1_clEvEUlN3c104HalfEE_St5arrayIPcLm2EEEEviT0_T1_,"",@"SHT_CUDA_INFO"
	.sectionflags	@""
	.align	4


	//----- nvinfo : EIATTR_CUDA_API_VERSION
	.align		4
        /*0000*/ 	.byte	0x04, 0x37
        /*0002*/ 	.short	(.L_2217 - .L_2216)
.L_2216:
        /*0004*/ 	.word	0x00000082


	//----- nvinfo : EIATTR_KPARAM_INFO
	.align		4
.L_2217:
        /*0008*/ 	.byte	0x04, 0x17
        /*000a*/ 	.short	(.L_2219 - .L_2218)
.L_2218:
        /*000c*/ 	.word	0x00000000
        /*0010*/ 	.short	0x0002
        /*0012*/ 	.short	0x0018
        /*0014*/ 	.byte	0x00, 0xf0, 0x41, 0x00


	//----- nvinfo : EIATTR_KPARAM_INFO
	.align		4
.L_2219:
        /*0018*/ 	.byte	0x04, 0x17
        /*001a*/ 	.short	(.L_2221 - .L_2220)
.L_2220:
        /*001c*/ 	.word	0x00000000
        /*0020*/ 	.short	0x0001
        /*0022*/ 	.short	0x0008
        /*0024*/ 	.byte	0x00, 0xf0, 0x41, 0x00


	//----- nvinfo : EIATTR_KPARAM_INFO
	.align		4
.L_2221:
        /*0028*/ 	.byte	0x04, 0x17
        /*002a*/ 	.short	(.L_2223 - .L_2222)
.L_2222:
        /*002c*/ 	.word	0x00000000
        /*0030*/ 	.short	0x0000
        /*0032*/ 	.short	0x0000
        /*0034*/ 	.byte	0x00, 0xf0, 0x11, 0x00


	//----- nvinfo : EIATTR_SPARSE_MMA_MASK
	.align		4
.L_2223:
        /*0038*/ 	.byte	0x03, 0x50
        /*003a*/ 	.short	0x0000


	//----- nvinfo : EIATTR_MAXREG_COUNT
	.align		4
        /*003c*/ 	.byte	0x03, 0x1b
        /*003e*/ 	.short	0x00ff


	//----- nvinfo : EIATTR_MERCURY_ISA_VERSION
	.align		4
        /*0040*/ 	.byte	0x03, 0x5f
        /*0042*/ 	.short	0x0101


	//----- nvinfo : EIATTR_EXIT_INSTR_OFFSETS
	.align		4
        /*0044*/ 	.byte	0x04, 0x1c
        /*0046*/ 	.short	(.L_2225 - .L_2224)


	//   ....[0]....
.L_2224:
        /*0048*/ 	.word	0x000007e0


	//   ....[1]....
        /*004c*/ 	.word	0x00001de0


	//   ....[2]....
        /*0050*/ 	.word	0x00001e30


	//----- nvinfo : EIATTR_MAX_THREADS
	.align		4
.L_2225:
        /*0054*/ 	.byte	0x04, 0x05
        /*0056*/ 	.short	(.L_2227 - .L_2226)
.L_2226:
        /*0058*/ 	.word	0x00000080
        /*005c*/ 	.word	0x00000001
        /*0060*/ 	.word	0x00000001


	//----- nvinfo : EIATTR_CRS_STACK_SIZE
	.align		4
.L_2227:
        /*0064*/ 	.byte	0x04, 0x1e
        /*0066*/ 	.short	(.L_2229 - .L_2228)
.L_2228:
        /*0068*/ 	.word	0x00000000


	//----- nvinfo : EIATTR_CBANK_PARAM_SIZE
	.align		4
.L_2229:
        /*006c*/ 	.byte	0x03, 0x19
        /*006e*/ 	.short	0x0028


	//----- nvinfo : EIATTR_PARAM_CBANK
	.align		4
        /*0070*/ 	.byte	0x04, 0x0a
        /*0072*/ 	.short	(.L_2231 - .L_2230)
	.align		4
.L_2230:
        /*0074*/ 	.word	index@(.nv.constant0._ZN2at6native29vectorized_elementwise_kernelILi8EZZZNS0_26round_decimals_kernel_cudaERNS_18TensorIteratorBaseElENKUlvE_clEvENKUlvE1_clEvEUlN3c104HalfEE_St5arrayIPcLm2EEEEviT0_T1_)
        /*0078*/ 	.short	0x0210
        /*007a*/ 	.short	0x0028


	//----- nvinfo : EIATTR_SW_WAR
	.align		4
.L_2231:
        /*007c*/ 	.byte	0x04, 0x36
        /*007e*/ 	.short	(.L_2233 - .L_2232)
.L_2232:
        /*0080*/ 	.word	0x00000008
.L_2233:


//--------------------- .nv.info._ZN2at6native18elementwise_kernelILi128ELi4EZNS0_15gpu_kernel_implIZZZNS0_26round_decimals_kernel_cudaERNS_18TensorIteratorBaseElENKUlvE_clEvENKUlvE0_clEvEUlfE_EEvS4_RKT_EUliE_EEviT1_ --------------------------
	.section	.nv.info._ZN2at6native18elementwise_kernelILi128ELi4EZNS0_15gpu_kernel_implIZZZNS0_26round_decimals_kernel_cudaERNS_18TensorIteratorBaseElENKUlvE_clEvENKUlvE0_clEvEUlfE_EEvS4_RKT_EUliE_EEviT1_,"",@"SHT_CUDA_INFO"
	.sectionflags	@""
	.align	4


	//----- nvinfo : EIATTR_CUDA_API_VERSION
	.align		4
        /*0000*/ 	.byte	0x04, 0x37
        /*0002*/ 	.short	(.L_2235 - .L_2234)
.L_2234:
        /*0004*/ 	.word	0x00000082


	//----- nvinfo : EIATTR_KPARAM_INFO
	.align		4
.L_2235:
        /*0008*/ 	.byte	0x04, 0x17
        /*000a*/ 	.short	(.L_2237 - .L_2236)
.L_2236:
        /*000c*/ 	.word	0x00000000
        /*0010*/ 	.short	0x0001
        /*0012*/ 	.short	0x0008
        /*0014*/ 	.byte	0x00, 0xf0, 0xa1, 0x08


	//----- nvinfo : EIATTR_KPARAM_INFO
	.align		4
.L_2237:
        /*0018*/ 	.byte	0x04, 0x17
        /*001a*/ 	.short	(.L_2239 - .L_2238)
.L_2238:
        /*001c*/ 	.word	0x00000000
        /*0020*/ 	.short	0x0000
        /*0022*/ 	.short	0x0000
        /*0024*/ 	.byte	0x00, 0xf0, 0x11, 0x00


	//----- nvinfo : EIATTR_SPARSE_MMA_MASK
	.align		4
.L_2239:
        /*0028*/ 	.byte	0x03, 0x50
        /*002a*/ 	.short	0x0000


	//----- nvinfo : EIATTR_MAXREG_COUNT
	.align		4
        /*002c*/ 	.byte	0x03, 0x1b
        /*002e*/ 	.short	0x0080


	//----- nvinfo : EIATTR_EXTERNS
	.align		4
        /*0030*/ 	.byte	0x04, 0x0f
        /*0032*/ 	.short	(.L_2241 - .L_2240)


	//   ....[0]....
	.align		4
.L_2240:
        /*0034*/ 	.word	index@(__assertfail)


	//----- nvinfo : EIATTR_MERCURY_ISA_VERSION
	.align		4
.L_2241:
        /*0038*/ 	.byte	0x03, 0x5f
        /*003a*/ 	.short	0x0101


	//----- nvinfo : EIATTR_SYSCALL_OFFSETS
	.align		4
        /*003c*/ 	.byte	0x04, 0x46
        /*003e*/ 	.short	(.L_2243 - .L_2242)


	//   ....[0]....
.L_2242:
        /*0040*/ 	.word	0x00002160


	//   ....[1]....
        /*0044*/ 	.word	0x00003050


	//   ....[2]....
        /*0048*/ 	.word	0x000051e0


	//   ....[3]....
        /*004c*/ 	.word	0x000060d0


	//   ....[4]....
        /*0050*/ 	.word	0x00008250


	//   ....[5]....
        /*0054*/ 	.word	0x00009140


	//   ....[6]....
        /*0058*/ 	.word	0x0000b2b0


	//   ....[7]....
        /*005c*/ 	.word	0x0000c1a0


	//----- nvinfo : EIATTR_EXIT_INSTR_OFFSETS
	.align		4
.L_2243:
        /*0060*/ 	.byte	0x04, 0x1c
        /*0062*/ 	.short	(.L_2245 - .L_2244)


	//   ....[0]....
.L_2244:
        /*0064*/ 	.word	0x000091f0


	//   ....[1]....
        /*0068*/ 	.word	0x0000b4c0


	//   ....[2]....
        /*006c*/ 	.word	0x0000b500


	//   ....[3]....
        /*0070*/ 	.word	0x0000b590


	//   ....[4]....
        /*0074*/ 	.word	0x0000b5c0


	//   ....[5]....
        /*0078*/ 	.word	0x0000b5f0


	//   ....[6]....
        /*007c*/ 	.word	0x0000b670


	//   ....[7]....
        /*0080*/ 	.word	0x0000b6a0


	//   ....[8]....
        /*0084*/ 	.word	0x0000b730


	//   ....[9]....
        /*0088*/ 	.word	0x0000b770


	//   ....[10]....
        /*008c*/ 	.word	0x0000b7b0


	//   ....[11]....
        /*0090*/ 	.word	0x0000b870


	//   ....[12]....
        /*0094*/ 	.word	0x0000b8c0


	//   ....[13]....
        /*0098*/ 	.word	0x0000ba40


	//   ....[14]....
        /*009c*/ 	.word	0x0000bb90


	//   ....[15]....
        /*00a0*/ 	.word	0x0000bbc0


	//   ....[16]....
        /*00a4*/ 	.word	0x0000bc70


	//   ....[17]....
        /*00a8*/ 	.word	0x0000bde0


	//   ....[18]....
        /*00ac*/ 	.word	0x0000bf50


	//   ....[19]....
        /*00b0*/ 	.word	0x0000c0a0


	//   ....[20]....
        /*00b4*/ 	.word	0x0000c1b0


	//   ....[21]....
        /*00b8*/ 	.word	0x0000c1e0


	//   ....[22]....
        /*00bc*/ 	.word	0x0000c210


	//----- nvinfo : EIATTR_MAX_THREADS
	.align		4
.L_2245:
        /*00c0*/ 	.byte	0x04, 0x05
        /*00c2*/ 	.short	(.L_2247 - .L_2246)
.L_2246:
        /*00c4*/ 	.word	0x00000080
        /*00c8*/ 	.word	0x00000001
        /*00cc*/ 	.word	0x00000001


	//----- nvinfo : EIATTR_CRS_STACK_SIZE
	.align		4
.L_2247:
        /*00d0*/ 	.byte	0x04, 0x1e
        /*00d2*/ 	.short	(.L_2249 - .L_2248)
.L_2248:
        /*00d4*/ 	.word	0x00000000


	//----- nvinfo : EIATTR_CBANK_PARAM_SIZE
	.align		4
.L_2249:
        /*00d8*/ 	.byte	0x03, 0x19
        /*00da*/ 	.short	0x0230


	//----- nvinfo : EIATTR_PARAM_CBANK
	.align		4
        /*00dc*/ 	.byte	0x04, 0x0a
        /*00de*/ 	.short	(.L_2251 - .L_2250)
	.align		4
.L_2250:
        /*00e0*/ 	.word	index@(.nv.constant0._ZN2at6native18elementwise_kernelILi128ELi4EZNS0_15gpu_kernel_implIZZZNS0_26round_decimals_kernel_cudaERNS_18TensorIteratorBaseElENKUlvE_clEvENKUlvE0_clEvEUlfE_EEvS4_RKT_EUliE_EEviT1_)
        /*00e4*/ 	.short	0x0210
        /*00e6*/ 	.short	0x0230


	//----- nvinfo : EIATTR_SW_WAR
	.align		4
.L_2251:
        /*00e8*/ 	.byte	0x04, 0x36
        /*00ea*/ 	.short	(.L_2253 - .L_2252)
.L_2252:
        /*00ec*/ 	.word	0x00000008
.L_2253:


//--------------------- .nv.info._ZN2at6native27unrolled_elementwise_kernelIZZZNS0_26round_decimals_kernel_cudaERNS_18TensorIteratorBaseElENKUlvE_clEvENKUlvE0_clEvEUlfE_St5arrayIPcLm2EELi4E23TrivialOffsetCalculatorILi1EjESB_NS0_6memory12LoadWithCastILi1EEENSC_13StoreWithCastILi1EEEEEviT_T0_T2_T3_T4_T5_ --------------------------
	.section	.nv.info._ZN2at6native27unrolled_elementwise_kernelIZZZNS0_26round_decimals_kernel_cudaERNS_18TensorIteratorBaseElENKUlvE_clEvENKUlvE0_clEvEUlfE_St5arrayIPcLm2EELi4E23TrivialOffsetCalculatorILi1EjESB_NS0_6memory12LoadWithCastILi1EEENSC_13StoreWithCastILi1EEEEEviT_T0_T2_T3_T4_T5_,"",@"SHT_CUDA_INFO"
	.sectionflags	@""
	.align	4


	//----- nvinfo : EIATTR_CUDA_API_VERSION
	.align		4
        /*0000*/ 	.byte	0x04, 0x37
        /*0002*/ 	.short	(.L_2255 - .L_2254)
.L_2254:
        /*0004*/ 	.word	0x00000082


	//----- nvinfo : EIATTR_KPARAM_INFO
	.align		4
.L_2255:
        /*0008*/ 	.byte	0x04, 0x17
        /*000a*/ 	.short	(.L_2257 - .L_2256)
.L_2256:
        /*000c*/ 	.word	0x00000000
        /*0010*/ 	.short	0x0006
        /*0012*/ 	.short	0x0034
        /*0014*/ 	.byte	0x00, 0xf0, 0x21, 0x00


	//----- nvinfo : EIATTR_KPARAM_INFO
	.align		4
.L_2257:
        /*0018*/ 	.byte	0x04, 0x17
        /*001a*/ 	.short	(.L_2259 - .L_2258)
.L_2258:
        /*001c*/ 	.word	0x00000000
        /*0020*/ 	.short	0x0005
        /*0022*/ 	.short	0x002c
        /*0024*/ 	.byte	0x00, 0xf0, 0x21, 0x00


	//----- nvinfo : EIATTR_KPARAM_INFO
	.align		4
.L_2259:
        /*0028*/ 	.byte	0x04, 0x17
        /*002a*/ 	.short	(.L_2261 - .L_2260)
.L_2260:
        /*002c*/ 	.word	0x00000000
        /*0030*/ 	.short	0x0004
        /*0032*/ 	.short	0x0029
        /*0034*/ 	.byte	0x00, 0xf0, 0x05, 0x00


	//----- nvinfo : EIATTR_KPARAM_INFO
	.align		4
.L_2261:
        /*0038*/ 	.byte	0x04, 0x17
        /*003a*/ 	.short	(.L_2263 - .L_2262)
.L_2262:
        /*003c*/ 	.word	0x00000000
        /*0040*/ 	.short	0x0003
        /*0042*/ 	.short	0x0028
        /*0044*/ 	.byte	0x00, 0xf0, 0x05, 0x00


	//----- nvinfo : EIATTR_KPARAM_INFO
	.align		4
.L_2263:
        /*0048*/ 	.byte	0x04, 0x17
        /*004a*/ 	.short	(.L_2265 - .L_2264)
.L_2264:
        /*004c*/ 	.word	0x00000000
        /*0050*/ 	.short	0x0002
        /*0052*/ 	.short	0x0018
        /*0054*/ 	.byte	0x00, 0xf0, 0x41, 0x00


	//----- nvinfo : EIATTR_KPARAM_INFO
	.align		4
.L_2265:
        /*0058*/ 	.byte	0x04, 0x17
        /*005a*/ 	.short	(.L_2267 - .L_2266)
.L_2266:
        /*005c*/ 	.word	0x00000000
        /*0060*/ 	.short	0x0001
        /*0062*/ 	.short	0x0008
        /*0064*/ 	.byte	0x00, 0xf0, 0x41, 0x00


	//----- nvinfo : EIATTR_KPARAM_INFO
	.align		4
.L_2267:
        /*0068*/ 	.byte	0x04, 0x17
        /*006a*/ 	.short	(.L_2269 - .L_2268)
.L_2268:
        /*006c*/ 	.word	0x00000000
        /*0070*/ 	.short	0x0000
        /*0072*/ 	.short	0x0000
        /*0074*/ 	.byte	0x00, 0xf0, 0x11, 0x00


	//----- nvinfo : EIATTR_SPARSE_MMA_MASK
	.align		4
.L_2269:
        /*0078*/ 	.byte	0x03, 0x50
        /*007a*/ 	.short	0x0000


	//----- nvinfo : EIATTR_MAXREG_COUNT
	.align		4
        /*007c*/ 	.byte	0x03, 0x1b
        /*007e*/ 	.short	0x00ff


	//----- nvinfo : EIATTR_EXTERNS
	.align		4
        /*0080*/ 	.byte	0x04, 0x0f
        /*0082*/ 	.short	(.L_2271 - .L_2270)


	//   ....[0]....
	.align		4
.L_2270:
        /*0084*/ 	.word	index@(__assertfail)


	//----- nvinfo : EIATTR_MERCURY_ISA_VERSION
	.align		4
.L_2271:
        /*0088*/ 	.byte	0x03, 0x5f
        /*008a*/ 	.short	0x0101


	//----- nvinfo : EIATTR_SYSCALL_OFFSETS
	.align		4
        /*008c*/ 	.byte	0x04, 0x46
        /*008e*/ 	.short	(.L_2273 - .L_2272)


	//   ....[0]....
.L_2272:
        /*0090*/ 	.word	0x00000e70


	//   ....[1]....
        /*0094*/ 	.word	0x00001d20


	//   ....[2]....
        /*0098*/ 	.word	0x00002be0


	//   ....[3]....
        /*009c*/ 	.word	0x00003a50


	//   ....[4]....
        /*00a0*/ 	.word	0x00004d00


	//   ....[5]....
        /*00a4*/ 	.word	0x00005be0


	//   ....[6]....
        /*00a8*/ 	.word	0x00006aa0


	//   ....[7]....
        /*00ac*/ 	.word	0x00007960


	//----- nvinfo : EIATTR_EXIT_INSTR_OFFSETS
	.align		4
.L_2273:
        /*00b0*/ 	.byte	0x04, 0x1c
        /*00b2*/ 	.short	(.L_2275 - .L_2274)


	//   ....[0]....
.L_2274:
        /*00b4*/ 	.word	0x00006b40


	//   ....[1]....
        /*00b8*/ 	.word	0x00006c80


	//   ....[2]....
        /*00bc*/ 	.word	0x00006cc0


	//   ....[3]....
        /*00c0*/ 	.word	0x00006d50


	//   ....[4]....
        /*00c4*/ 	.word	0x00006d80


	//   ....[5]....
        /*00c8*/ 	.word	0x00006db0


	//   ....[6]....
        /*00cc*/ 	.word	0x00006e30


	//   ....[7]....
        /*00d0*/ 	.word	0x00006e60


	//   ....[8]....
        /*00d4*/ 	.word	0x00006ef0


	//   ....[9]....
        /*00d8*/ 	.word	0x00006f30


	//   ....[10]....
        /*00dc*/ 	.word	0x00006f70


	//   ....[11]....
        /*00e0*/ 	.word	0x00007030


	//   ....[12]....
        /*00e4*/ 	.word	0x00007080


	//   ....[13]....
        /*00e8*/ 	.word	0x00007200


	//   ....[14]....
        /*00ec*/ 	.word	0x00007350


	//   ....[15]....
        /*00f0*/ 	.word	0x00007380


	//   ....[16]....
        /*00f4*/ 	.word	0x00007430


	//   ....[17]....
        /*00f8*/ 	.word	0x000075a0


	//   ....[18]....
        /*00fc*/ 	.word	0x00007710


	//   ....[19]....
        /*0100*/ 	.word	0x00007860


	//   ....[20]....
        /*0104*/ 	.word	0x00007970


	//   ....[21]....
        /*0108*/ 	.word	0x000079a0


	//   ....[22]....
        /*010c*/ 	.word	0x000079d0


	//----- nvinfo : EIATTR_MAX_THREADS
	.align		4
.L_2275:
        /*0110*/ 	.byte	0x04, 0x05
        /*0112*/ 	.short	(.L_2277 - .L_2276)
.L_2276:
        /*0114*/ 	.word	0x00000080
        /*0118*/ 	.word	0x00000001
        /*011c*/ 	.word	0x00000001


	//----- nvinfo : EIATTR_CRS_STACK_SIZE
	.align		4
.L_2277:
        /*0120*/ 	.byte	0x04, 0x1e
        /*0122*/ 	.short	(.L_2279 - .L_2278)
.L_2278:
        /*0124*/ 	.word	0x00000000


	//----- nvinfo : EIATTR_CBANK_PARAM_SIZE
	.align		4
.L_2279:
        /*0128*/ 	.byte	0x03, 0x19
        /*012a*/ 	.short	0x003c


	//----- nvinfo : EIATTR_PARAM_CBANK
	.align		4
        /*012c*/ 	.byte	0x04, 0x0a
        /*012e*/ 	.short	(.L_2281 - .L_2280)
	.align		4
.L_2280:
        /*0130*/ 	.word	index@(.nv.constant0._ZN2at6native27unrolled_elementwise_kernelIZZZNS0_26round_decimals_kernel_cudaERNS_18TensorIteratorBaseElENKUlvE_clEvENKUlvE0_clEvEUlfE_St5arrayIPcLm2EELi4E23TrivialOffsetCalculatorILi1EjESB_NS0_6memory12LoadWithCastILi1EEENSC_13StoreWithCastILi1EEEEEviT_T0_T2_T3_T4_T5_)
        /*0134*/ 	.short	0x0210
        /*0136*/ 	.short	0x003c


	//----- nvinfo : EIATTR_SW_WAR
	.align		4
.L_2281:
        /*0138*/ 	.byte	0x04, 0x36
        /*013a*/ 	.short	(.L_2283 - .L_2282)
.L_2282:
        /*013c*/ 	.word	0x00000008
.L_2283:


//--------------------- .nv.info._ZN2at6native18elementwise_kernelILi128ELi2EZNS0_22gpu_kernel_impl_nocastIZZZNS0_26round_decimals_kernel_cudaERNS_18TensorIteratorBaseElENKUlvE_clEvENKUlvE0_clEvEUlfE_EEvS4_RKT_EUliE_EEviT1_ --------------------------
	.section	.nv.info._ZN2at6native18elementwise_kernelILi128ELi2EZNS0_22gpu_kernel_impl_nocastIZZZNS0_26round_decimals_kernel_cudaERNS_18TensorIteratorBaseElENKUlvE_clEvENKUlvE0_clEvEUlfE_EEvS4_RKT_EUliE_EEviT1_,"",@"SHT_CUDA_INFO"
	.sectionflags	@""
	.align	4


	//----- nvinfo : EIATTR_CUDA_API_VERSION
	.align		4
        /*0000*/ 	.byte	0x04, 0x37
        /*0002*/ 	.short	(.L_2285 - .L_2284)
.L_2284:
        /*0004*/ 	.word	0x00000082


	//----- nvinfo : EIATTR_KPARAM_INFO
	.align		4
.L_2285:
        /*0008*/ 	.byte	0x04, 0x17
        /*000a*/ 	.short	(.L_2287 - .L_2286)
.L_2286:
        /*000c*/ 	.word	0x00000000
        /*0010*/ 	.short	0x0001
        /*0012*/ 	.short	0x0008
        /*0014*/ 	.byte	0x00, 0xf0, 0x81, 0x08


	//----- nvinfo : EIATTR_KPARAM_INFO
	.align		4
.L_2287:
        /*0018*/ 	.byte	0x04, 0x17
        /*001a*/ 	.short	(.L_2289 - .L_2288)
.L_2288:
        /*001c*/ 	.word	0x00000000
        /*0020*/ 	.short	0x0000
        /*0022*/ 	.short	0x0000
        /*0024*/ 	.byte	0x00, 0xf0, 0x11, 0x00


	//----- nvinfo : EIATTR_SPARSE_MMA_MASK
	.align		4
.L_2289:
        /*0028*/ 	.byte	0x03, 0x50
        /*002a*/ 	.short	0x0000


	//----- nvinfo : EIATTR_MAXREG_COUNT
	.align		4
        /*002c*/ 	.byte	0x03, 0x1b
        /*002e*/ 	.short	0x0080


	//----- nvinfo : EIATTR_MERCURY_ISA_VERSION
	.align		4
        /*0030*/ 	.byte	0x03, 0x5f
        /*0032*/ 	.short	0x0101


	//----- nvinfo : EIATTR_EXIT_INSTR_OFFSETS
	.align		4
        /*0034*/ 	.byte	0x04, 0x1c
        /*0036*/ 	.short	(.L_2291 - .L_2290)


	//   ....[0]....
.L_2290:
        /*0038*/ 	.word	0x000014d0


	//   ....[1]....
        /*003c*/ 	.word	0x000028e0


	//----- nvinfo : EIATTR_MAX_THREADS
	.align		4
.L_2291:
        /*0040*/ 	.byte	0x04, 0x05
        /*0042*/ 	.short	(.L_2293 - .L_2292)
.L_2292:
        /*0044*/ 	.word	0x00000080
        /*0048*/ 	.word	0x00000001
        /*004c*/ 	.word	0x00000001


	//----- nvinfo : EIATTR_CRS_STACK_SIZE
	.align		4
.L_2293:
        /*0050*/ 	.byte	0x04, 0x1e
        /*0052*/ 	.short	(.L_2295 - .L_2294)
.L_2294:
        /*0054*/ 	.word	0x00000000


	//----- nvinfo : EIATTR_CBANK_PARAM_SIZE
	.align		4
.L_2295:
        /*0058*/ 	.byte	0x03, 0x19
        /*005a*/ 	.short	0x0228


	//----- nvinfo : EIATTR_PARAM_CBANK
	.align		4
        /*005c*/ 	.byte	0x04, 0x0a
        /*005e*/ 	.short	(.L_2297 - .L_2296)
	.align		4
.L_2296:
        /*0060*/ 	.word	index@(.nv.constant0._ZN2at6native18elementwise_kernelILi128ELi2EZNS0_22gpu_kernel_impl_nocastIZZZNS0_26round_decimals_kernel_cudaERNS_18TensorIteratorBaseElENKUlvE_clEvENKUlvE0_clEvEUlfE_EEvS4_RKT_EUliE_EEviT1_)
        /*0064*/ 	.short	0x0210
        /*0066*/ 	.short	0x0228


	//----- nvinfo : EIATTR_SW_WAR
	.align		4
.L_2297:
        /*0068*/ 	.byte	0x04, 0x36
        /*006a*/ 	.short	(.L_2299 - .L_2298)
.L_2298:
        /*006c*/ 	.word	0x00000008
.L_2299:


//--------------------- .nv.info._ZN2at6native27unrolled_elementwise_kernelIZZZNS0_26round_decimals_kernel_cudaERNS_18TensorIteratorBaseElENKUlvE_clEvENKUlvE0_clEvEUlfE_St5arrayIPcLm2EELi4E23TrivialOffsetCalculatorILi1EjESB_NS0_6memory15LoadWithoutCastENSC_16StoreWithoutCastEEEviT_T0_T2_T3_T4_T5_ --------------------------
	.section	.nv.info._ZN2at6native27unrolled_elementwise_kernelIZZZNS0_26round_decimals_kernel_cudaERNS_18TensorIteratorBaseElENKUlvE_clEvENKUlvE0_clEvEUlfE_St5arrayIPcLm2EELi4E23TrivialOffsetCalculatorILi1EjESB_NS0_6memory15LoadWithoutCastENSC_16StoreWithoutCastEEEviT_T0_T2_T3_T4_T5_,"",@"SHT_CUDA_INFO"
	.sectionflags	@""
	.align	4


	//----- nvinfo : EIATTR_CUDA_API_VERSION
	.align		4
        /*0000*/ 	.byte	0x04, 0x37
        /*0002*/ 	.short	(.L_2301 - .L_2300)
.L_2300:
        /*0004*/ 	.word	0x00000082


	//----- nvinfo : EIATTR_KPARAM_INFO
	.align		4
.L_2301:
        /*0008*/ 	.byte	0x04, 0x17
        /*000a*/ 	.short	(.L_2303 - .L_2302)
.L_2302:
        /*000c*/ 	.word	0x00000000
        /*0010*/ 	.short	0x0006
        /*0012*/ 	.short	0x002b
        /*0014*/ 	.byte	0x00, 0xf0, 0x05, 0x00


	//----- nvinfo : EIATTR_KPARAM_INFO
	.align		4
.L_2303:
        /*0018*/ 	.byte	0x04, 0x17
        /*001a*/ 	.short	(.L_2305 - .L_2304)
.L_2304:
        /*001c*/ 	.word	0x00000000
        /*0020*/ 	.short	0x0005
        /*0022*/ 	.short	0x002a
        /*0024*/ 	.byte	0x00, 0xf0, 0x05, 0x00


	//----- nvinfo : EIATTR_KPARAM_INFO
	.align		4
.L_2305:
        /*0028*/ 	.byte	0x04, 0x17
        /*002a*/ 	.short	(.L_2307 - .L_2306)
.L_2306:
        /*002c*/ 	.word	0x00000000
        /*0030*/ 	.short	0x0004
        /*0032*/ 	.short	0x0029
        /*0034*/ 	.byte	0x00, 0xf0, 0x05, 0x00


	//----- nvinfo : EIATTR_KPARAM_INFO
	.align		4
.L_2307:
        /*0038*/ 	.byte	0x04, 0x17
        /*003a*/ 	.short	(.L_2309 - .L_2308)
.L_2308:
        /*003c*/ 	.word	0x00000000
        /*0040*/ 	.short	0x0003
        /*0042*/ 	.short	0x0028
        /*0044*/ 	.byte	0x00, 0xf0, 0x05, 0x00


	//----- nvinfo : EIATTR_KPARAM_INFO
	.align		4
.L_2309:
        /*0048*/ 	.byte	0x04, 0x17
        /*004a*/ 	.short	(.L_2311 - .L_2310)
.L_2310:
        /*004c*/ 	.word	0x00000000
        /*0050*/ 	.short	0x0002
        /*0052*/ 	.short	0x0018
        /*0054*/ 	.byte	0x00, 0xf0, 0x41, 0x00


	//----- nvinfo : EIATTR_KPARAM_INFO
	.align		4
.L_2311:
        /*0058*/ 	.byte	0x04, 0x17
        /*005a*/ 	.short	(.L_2313 - .L_2312)
.L_2312:
        /*005c*/ 	.word	0x00000000
        /*0060*/ 	.short	0x0001
        /*0062*/ 	.short	0x0008
        /*0064*/ 	.byte	0x00, 0xf0, 0x41, 0x00


	//----- nvinfo : EIATTR_KPARAM_INFO
	.align		4
.L_2313:
        /*0068*/ 	.byte	0x04, 0x17
        /*006a*/ 	.short	(.L_2315 - .L_2314)
.L_2314:
        /*006c*/ 	.word	0x00000000
        /*0070*/ 	.short	0x0000
        /*0072*/ 	.short	0x0000
        /*0074*/ 	.byte	0x00, 0xf0, 0x11, 0x00


	//----- nvinfo : EIATTR_SPARSE_MMA_MASK
	.align		4
.L_2315:
        /*0078*/ 	.byte	0x03, 0x50
        /*007a*/ 	.short	0x0000


	//----- nvinfo : EIATTR_MAXREG_COUNT
	.align		4
        /*007c*/ 	.byte	0x03, 0x1b
        /*007e*/ 	.short	0x00ff


	//----- nvinfo : EIATTR_MERCURY_ISA_VERSION
	.align		4
        /*0080*/ 	.byte	0x03, 0x5f
        /*0082*/ 	.short	0x0101


	//----- nvinfo : EIATTR_EXIT_INSTR_OFFSETS
	.align		4
        /*0084*/ 	.byte	0x04, 0x1c
        /*0086*/ 	.short	(.L_2317 - .L_2316)


	//   ....[0]....
.L_2316:
        /*0088*/ 	.word	0x00000710


	//   ....[1]....
        /*008c*/ 	.word	0x00000760


	//----- nvinfo : EIATTR_MAX_THREADS
	.align		4
.L_2317:
        /*0090*/ 	.byte	0x04, 0x05
        /*0092*/ 	.short	(.L_2319 - .L_2318)
.L_2318:
        /*0094*/ 	.word	0x00000080
        /*0098*/ 	.word	0x00000001
        /*009c*/ 	.word	0x00000001


	//----- nvinfo : EIATTR_CRS_STACK_SIZE
	.align		4
.L_2319:
        /*00a0*/ 	.byte	0x04, 0x1e
        /*00a2*/ 	.short	(.L_2321 - .L_2320)
.L_2320:
        /*00a4*/ 	.word	0x00000000


	//----- nvinfo : EIATTR_CBANK_PARAM_SIZE
	.align		4
.L_2321:
        /*00a8*/ 	.byte	0x03, 0x19
        /*00aa*/ 	.short	0x002c


	//----- nvinfo : EIATTR_PARAM_CBANK
	.align		4
        /*00ac*/ 	.byte	0x04, 0x0a
        /*00ae*/ 	.short	(.L_2323 - .L_2322)
	.align		4
.L_2322:
        /*00b0*/ 	.word	index@(.nv.constant0._ZN2at6native27unrolled_elementwise_kernelIZZZNS0_26round_decimals_kernel_cudaERNS_18TensorIteratorBaseElENKUlvE_clEvENKUlvE0_clEvEUlfE_St5arrayIPcLm2EELi4E23TrivialOffsetCalculatorILi1EjESB_NS0_6memory15LoadWithoutCastENSC_16StoreWithoutCastEEEviT_T0_T2_T3_T4_T5_)
        /*00b4*/ 	.short	0x0210
        /*00b6*/ 	.short	0x002c


	//----- nvinfo : EIATTR_SW_WAR
	.align		4
.L_2323:
        /*00b8*/ 	.byte	0x04, 0x36
        /*00ba*/ 	.short	(.L_2325 - .L_2324)
.L_2324:
        /*00bc*/ 	.word	0x00000008
.L_2325:


//--------------------- .nv.info._ZN2at6native29vectorized_elementwise_kernelILi2EZZZNS0_26round_decimals_kernel_cudaERNS_18TensorIteratorBaseElENKUlvE_clEvENKUlvE0_clEvEUlfE_St5arrayIPcLm2EEEEviT0_T1_ --------------------------
	.section	.nv.info._ZN2at6native29vectorized_elementwise_kernelILi2EZZZNS0_26round_decimals_kernel_cudaERNS_18TensorIteratorBaseElENKUlvE_clEvENKUlvE0_clEvEUlfE_St5arrayIPcLm2EEEEviT0_T1_,"",@"SHT_CUDA_INFO"
	.sectionflags	@""
	.align	4


	//----- nvinfo : EIATTR_CUDA_API_VERSION
	.align		4
        /*0000*/ 	.byte	0x04, 0x37
        /*0002*/ 	.short	(.L_2327 - .L_2326)
.L_2326:
        /*0004*/ 	.word	0x00000082


	//----- nvinfo : EIATTR_KPARAM_INFO
	.align		4
.L_2327:
        /*0008*/ 	.byte	0x04, 0x17
        /*000a*/ 	.short	(.L_2329 - .L_2328)
.L_2328:
        /*000c*/ 	.word	0x00000000
        /*0010*/ 	.short	0x0002
        /*0012*/ 	.short	0x0018
        /*0014*/ 	.byte	0x00, 0xf0, 0x41, 0x00


	//----- nvinfo : EIATTR_KPARAM_INFO
	.align		4
.L_2329:
        /*0018*/ 	.byte	0x04, 0x17
        /*001a*/ 	.short	(.L_2331 - .L_2330)
.L_2330:
        /*001c*/ 	.word	0x00000000
        /*0020*/ 	.short	0x0001
        /*0022*/ 	.short	0x0008
        /*0024*/ 	.byte	0x00, 0xf0, 0x41, 0x00


	//----- nvinfo : EIATTR_KPARAM_INFO
	.align		4
.L_2331:
        /*0028*/ 	.byte	0x04, 0x17
        /*002a*/ 	.short	(.L_2333 - .L_2332)
.L_2332:
        /*002c*/ 	.word	0x00000000
        /*0030*/ 	.short	0x0000
        /*0032*/ 	.short	0x0000
        /*0034*/ 	.byte	0x00, 0xf0, 0x11, 0x00


	//----- nvinfo : EIATTR_SPARSE_MMA_MASK
	.align		4
.L_2333:
        /*0038*/ 	.byte	0x03, 0x50
        /*003a*/ 	.short	0x0000


	//----- nvinfo : EIATTR_MAXREG_COUNT
	.align		4
        /*003c*/ 	.byte	0x03, 0x1b
        /*003e*/ 	.short	0x00ff


	//----- nvinfo : EIATTR_MERCURY_ISA_VERSION
	.align		4
        /*0040*/ 	.byte	0x03, 0x5f
        /*0042*/ 	.short	0x0101


	//----- nvinfo : EIATTR_EXIT_INSTR_OFFSETS
	.align		4
        /*0044*/ 	.byte	0x04, 0x1c
        /*0046*/ 	.short	(.L_2335 - .L_2334)


	//   ....[0]....
.L_2334:
        /*0048*/ 	.word	0x000004f0


	//   ....[1]....
        /*004c*/ 	.word	0x000012e0


	//   ....[2]....
        /*0050*/ 	.word	0x00001330


	//----- nvinfo : EIATTR_MAX_THREADS
	.align		4
.L_2335:
        /*0054*/ 	.byte	0x04, 0x05
        /*0056*/ 	.short	(.L_2337 - .L_2336)
.L_2336:
        /*0058*/ 	.word	0x00000080
        /*005c*/ 	.word	0x00000001
        /*0060*/ 	.word	0x00000001


	//----- nvinfo : EIATTR_CRS_STACK_SIZE
	.align		4
.L_2337:
        /*0064*/ 	.byte	0x04, 0x1e
        /*0066*/ 	.short	(.L_2339 - .L_2338)
.L_2338:
        /*0068*/ 	.word	0x00000000


	//----- nvinfo : EIATTR_CBANK_PARAM_SIZE
	.align		4
.L_2339:
        /*006c*/ 	.byte	0x03, 0x19
        /*006e*/ 	.short	0x0028


	//----- nvinfo : EIATTR_PARAM_CBANK
	.align		4
        /*0070*/ 	.byte	0x04, 0x0a
        /*0072*/ 	.short	(.L_2341 - .L_2340)
	.align		4
.L_2340:
        /*0074*/ 	.word	index@(.nv.constant0._ZN2at6native29vectorized_elementwise_kernelILi2EZZZNS0_26round_decimals_kernel_cudaERNS_18TensorIteratorBaseElENKUlvE_clEvENKUlvE0_clEvEUlfE_St5arrayIPcLm2EEEEviT0_T1_)
        /*0078*/ 	.short	0x0210
        /*007a*/ 	.short	0x0028


	//----- nvinfo : EIATTR_SW_WAR
	.align		4
.L_2341:
        /*007c*/ 	.byte	0x04, 0x36
        /*007e*/ 	.short	(.L_2343 - .L_2342)
.L_2342:
        /*0080*/ 	.word	0x00000008
.L_2343:


//--------------------- .nv.info._ZN2at6native29vectorized_elementwise_kernelILi4EZZZNS0_26round_decimals_kernel_cudaERNS_18TensorIteratorBaseElENKUlvE_clEvENKUlvE0_clEvEUlfE_St5arrayIPcLm2EEEEviT0_T1_ --------------------------
	.section	.nv.info._ZN2at6native29vectorized_elementwise_kernelILi4EZZZNS0_26round_decimals_kernel_cudaERNS_18TensorIteratorBaseElENKUlvE_clEvENKUlvE0_clEvEUlfE_St5arrayIPcLm2EEEEviT0_T1_,"",@"SHT_CUDA_INFO"
	.sectionflags	@""
	.align	4


	//----- nvinfo : EIATTR_CUDA_API_VERSION
	.align		4
        /*0000*/ 	.byte	0x04, 0x37
        /*0002*/ 	.short	(.L_2345 - .L_2344)
.L_2344:
        /*0004*/ 	.word	0x00000082


	//----- nvinfo : EIATTR_KPARAM_INFO
	.align		4
.L_2345:
        /*0008*/ 	.byte	0x04, 0x17
        /*000a*/ 	.short	(.L_2347 - .L_2346)
.L_2346:
        /*000c*/ 	.word	0x00000000
        /*0010*/ 	.short	0x0002
        /*0012*/ 	.short	0x0018
        /*0014*/ 	.byte	0x00, 0xf0, 0x41, 0x00


	//----- nvinfo : EIATTR_KPARAM_INFO
	.align		4
.L_2347:
        /*0018*/ 	.byte	0x04, 0x17
        /*001a*/ 	.short	(.L_2349 - .L_2348)
.L_2348:
        /*001c*/ 	.word	0x00000000
        /*0020*/ 	.short	0x0001
        /*0022*/ 	.short	0x0008
        /*0024*/ 	.byte	0x00, 0xf0, 0x41, 0x00


	//----- nvinfo : EIATTR_KPARAM_INFO
	.align		4
.L_2349:
        /*0028*/ 	.byte	0x04, 0x17
        /*002a*/ 	.short	(.L_2351 - .L_2350)
.L_2350:
        /*002c*/ 	.word	0x00000000
        /*0030*/ 	.short	0x0000
        /*0032*/ 	.short	0x0000
        /*0034*/ 	.byte	0x00, 0xf0, 0x11, 0x00


	//----- nvinfo : EIATTR_SPARSE_MMA_MASK
	.align		4
.L_2351:
        /*0038*/ 	.byte	0x03, 0x50
        /*003a*/ 	.short	0x0000


	//----- nvinfo : EIATTR_MAXREG_COUNT
	.align		4
        /*003c*/ 	.byte	0x03, 0x1b
        /*003e*/ 	.short	0x00ff


	//----- nvinfo : EIATTR_MERCURY_ISA_VERSION
	.align		4
        /*0040*/ 	.byte	0x03, 0x5f
        /*0042*/ 	.short	0x0101


	//----- nvinfo : EIATTR_EXIT_INSTR_OFFSETS
	.align		4
        /*0044*/ 	.byte	0x04, 0x1c
        /*0046*/ 	.short	(.L_2353 - .L_2352)


	//   ....[0]....
.L_2352:
        /*0048*/ 	.word	0x000004b0


	//   ....[1]....
        /*004c*/ 	.word	0x000012a0


	//   ....[2]....
        /*0050*/ 	.word	0x000012f0


	//----- nvinfo : EIATTR_MAX_THREADS
	.align		4
.L_2353:
        /*0054*/ 	.byte	0x04, 0x05
        /*0056*/ 	.short	(.L_2355 - .L_2354)
.L_2354:
        /*0058*/ 	.word	0x00000080
        /*005c*/ 	.word	0x00000001
        /*0060*/ 	.word	0x00000001


	//----- nvinfo : EIATTR_CRS_STACK_SIZE
	.align		4
.L_2355:
        /*0064*/ 	.byte	0x04, 0x1e
        /*0066*/ 	.short	(.L_2357 - .L_2356)
.L_2356:
        /*0068*/ 	.word	0x00000000


	//----- nvinfo : EIATTR_CBANK_PARAM_SIZE
	.align		4
.L_2357:
        /*006c*/ 	.byte	0x03, 0x19
        /*006e*/ 	.short	0x0028


	//----- nvinfo : EIATTR_PARAM_CBANK
	.align		4
        /*0070*/ 	.byte	0x04, 0x0a
        /*0072*/ 	.short	(.L_2359 - .L_2358)
	.align		4
.L_2358:
        /*0074*/ 	.word	index@(.nv.constant0._ZN2at6native29vectorized_elementwise_kernelILi4EZZZNS0_26round_decimals_kernel_cudaERNS_18TensorIteratorBaseElENKUlvE_clEvENKUlvE0_clEvEUlfE_St5arrayIPcLm2EEEEviT0_T1_)
        /*0078*/ 	.short	0x0210
        /*007a*/ 	.short	0x0028


	//----- nvinfo : EIATTR_SW_WAR
	.align		4
.L_2359:
        /*007c*/ 	.byte	0x04, 0x36
        /*007e*/ 	.short	(.L_2361 - .L_2360)
.L_2360:
        /*0080*/ 	.word	0x00000008
.L_2361:


//--------------------- .nv.info._ZN2at6native29vectorized_elementwise_kernelILi8EZZZNS0_26round_decimals_kernel_cudaERNS_18TensorIteratorBaseElENKUlvE_clEvENKUlvE0_clEvEUlfE_St5arrayIPcLm2EEEEviT0_T1_ --------------------------
	.section	.nv.info._ZN2at6native29vectorized_elementwise_kernelILi8EZZZNS0_26round_decimals_kernel_cudaERNS_18TensorIteratorBaseElENKUlvE_clEvENKUlvE0_clEvEUlfE_St5arrayIPcLm2EEEEviT0_T1_,"",@"SHT_CUDA_INFO"
	.sectionflags	@""
	.align	4


	//----- nvinfo : EIATTR_CUDA_API_VERSION
	.align		4
        /*0000*/ 	.byte	0x04, 0x37
        /*0002*/ 	.short	(.L_2363 - .L_2362)
.L_2362:
        /*0004*/ 	.word	0x00000082


	//----- nvinfo : EIATTR_KPARAM_INFO
	.align		4
.L_2363:
        /*0008*/ 	.byte	0x04, 0x17
        /*000a*/ 	.short	(.L_2365 - .L_2364)
.L_2364:
        /*000c*/ 	.word	0x00000000
        /*0010*/ 	.short	0x0002
        /*0012*/ 	.short	0x0018
        /*0014*/ 	.byte	0x00, 0xf0, 0x41, 0x00


	//----- nvinfo : EIATTR_KPARAM_INFO
	.align		4
.L_2365:
        /*0018*/ 	.byte	0x04, 0x17
        /*001a*/ 	.short	(.L_2367 - .L_2366)
.L_2366:
        /*001c*/ 	.word	0x00000000
        /*0020*/ 	.short	0x0001
        /*0022*/ 	.short	0x0008
        /*0024*/ 	.byte	0x00, 0xf0, 0x41, 0x00


	//----- nvinfo : EIATTR_KPARAM_INFO
	.align		4
.L_2367:
        /*0028*/ 	.byte	0x04, 0x17
        /*002a*/ 	.short	(.L_2369 - .L_2368)
.L_2368:
        /*002c*/ 	.word	0x00000000
        /*0030*/ 	.short	0x0000
        /*0032*/ 	.short	0x0000
        /*0034*/ 	.byte	0x00, 0xf0, 0x11, 0x00


	//----- nvinfo : EIATTR_SPARSE_MMA_MASK
	.align		4
.L_2369:
        /*0038*/ 	.byte	0x03, 0x50
        /*003a*/ 	.short	0x0000


	//----- nvinfo : EIATTR_MAXREG_COUNT
	.align		4
        /*003c*/ 	.byte	0x03, 0x1b
        /*003e*/ 	.short	0x00ff


	//----- nvinfo : EIATTR_MERCURY_ISA_VERSION
	.align		4
        /*0040*/ 	.byte	0x03, 0x5f
        /*0042*/ 	.short	0x0101


	//----- nvinfo : EIATTR_EXIT_INSTR_OFFSETS
	.align		4
        /*0044*/ 	.byte	0x04, 0x1c
        /*0046*/ 	.short	(.L_2371 - .L_2370)


	//   ....[0]....
.L_2370:
        /*0048*/ 	.word	0x000004b0


	//   ....[1]....
        /*004c*/ 	.word	0x000012a0


	//   ....[2]....
        /*0050*/ 	.word	0x000012f0


	//----- nvinfo : EIATTR_MAX_THREADS
	.align		4
.L_2371:
        /*0054*/ 	.byte	0x04, 0x05
        /*0056*/ 	.short	(.L_2373 - .L_2372)
.L_2372:
        /*0058*/ 	.word	0x00000080
        /*005c*/ 	.word	0x00000001
        /*0060*/ 	.word	0x00000001


	//----- nvinfo : EIATTR_CRS_STACK_SIZE
	.align		4
.L_2373:
        /*0064*/ 	.byte	0x04, 0x1e
        /*0066*/ 	.short	(.L_2375 - .L_2374)
.L_2374:
        /*0068*/ 	.word	0x00000000


	//----- nvinfo : EIATTR_CBANK_PARAM_SIZE
	.align		4
.L_2375:
        /*006c*/ 	.byte	0x03, 0x19
        /*006e*/ 	.short	0x0028


	//----- nvinfo : EIATTR_PARAM_CBANK
	.align		4
        /*0070*/ 	.byte	0x04, 0x0a
        /*0072*/ 	.short	(.L_2377 - .L_2376)
	.align		4
.L_2376:
        /*0074*/ 	.word	index@(.nv.constant0._ZN2at6native29vectorized_elementwise_kernelILi8EZZZNS0_26round_decimals_kernel_cudaERNS_18TensorIteratorBaseElENKUlvE_clEvENKUlvE0_clEvEUlfE_St5arrayIPcLm2EEEEviT0_T1_)
        /*0078*/ 	.short	0x0210
        /*007a*/ 	.short	0x0028


	//----- nvinfo : EIATTR_SW_WAR
	.align		4
.L_2377:
        /*007c*/ 	.byte	0x04, 0x36
        /*007e*/ 	.short	(.L_2379 - .L_2378)
.L_2378:
        /*0080*/ 	.word	0x00000008
.L_2379:


//--------------------- .nv.info._ZN2at6native18elementwise_kernelILi128ELi4EZNS0_15gpu_kernel_implIZZZNS0_26round_decimals_kernel_cudaERNS_18TensorIteratorBaseElENKUlvE_clEvENKUlvE_clEvEUldE_EEvS4_RKT_EUliE_EEviT1_ --------------------------
	.section	.nv.info._ZN2at6native18elementwise_kernelILi128ELi4EZNS0_15gpu_kernel_implIZZZNS0_26round_decimals_kernel_cudaERNS_18TensorIteratorBaseElENKUlvE_clEvENKUlvE_clEvEUldE_EEvS4_RKT_EUliE_EEviT1_,"",@"SHT_CUDA_INFO"
	.sectionflags	@""
	.align	4


	//----- nvinfo : EIATTR_CUDA_API_VERSION
	.align		4
        /*0000*/ 	.byte	0x04, 0x37
        /*0002*/ 	.short	(.L_2381 - .L_2380)
.L_2380:
        /*0004*/ 	.word	0x00000082


	//----- nvinfo : EIATTR_KPARAM_INFO
	.align		4
.L_2381:
        /*0008*/ 	.byte	0x04, 0x17
        /*000a*/ 	.short	(.L_2383 - .L_2382)
.L_2382:
        /*000c*/ 	.word	0x00000000
        /*0010*/ 	.short	0x0001
        /*0012*/ 	.short	0x0008
        /*0014*/ 	.byte	0x00, 0xf0, 0xc1, 0x08


	//----- nvinfo : EIATTR_KPARAM_INFO
	.align		4
.L_2383:
        /*0018*/ 	.byte	0x04, 0x17
        /*001a*/ 	.short	(.L_2385 - .L_2384)
.L_2384:
        /*001c*/ 	.word	0x00000000
        /*0020*/ 	.short	0x0000
        /*0022*/ 	.short	0x0000
        /*0024*/ 	.byte	0x00, 0xf0, 0x11, 0x00


	//----- nvinfo : EIATTR_SPARSE_MMA_MASK
	.align		4
.L_2385:
        /*0028*/ 	.byte	0x03, 0x50
        /*002a*/ 	.short	0x0000


	//----- nvinfo : EIATTR_MAXREG_COUNT
	.align		4
        /*002c*/ 	.byte	0x03, 0x1b
        /*002e*/ 	.short	0x0080


	//----- nvinfo : EIATTR_EXTERNS
	.align		4
        /*0030*/ 	.byte	0x04, 0x0f
        /*0032*/ 	.short	(.L_2387 - .L_2386)


	//   ....[0]....
	.align		4
.L_2386:
        /*0034*/ 	.word	index@(__assertfail)


	//----- nvinfo : EIATTR_MERCURY_ISA_VERSION
	.align		4
.L_2387:
        /*0038*/ 	.byte	0x03, 0x5f
        /*003a*/ 	.short	0x0101


	//----- nvinfo : EIATTR_SYSCALL_OFFSETS
	.align		4
        /*003c*/ 	.byte	0x04, 0x46
        /*003e*/ 	.short	(.L_2389 - .L_2388)


	//   ....[0]....
.L_2388:
        /*0040*/ 	.word	0x00002270


	//   ....[1]....
        /*0044*/ 	.word	0x00003720


	//   ....[2]....
        /*0048*/ 	.word	0x000059b0


	//   ....[3]....
        /*004c*/ 	.word	0x00006e20


	//   ....[4]....
        /*0050*/ 	.word	0x000090a0


	//   ....[5]....
        /*0054*/ 	.word	0x0000a510


	//   ....[6]....
        /*0058*/ 	.word	0x0000c780


	//   ....[7]....
        /*005c*/ 	.word	0x0000dbf0


	//----- nvinfo : EIATTR_EXIT_INSTR_OFFSETS
	.align		4
.L_2389:
        /*0060*/ 	.byte	0x04, 0x1c
        /*0062*/ 	.short	(.L_2391 - .L_2390)


	//   ....[0]....
.L_2390:
        /*0064*/ 	.word	0x0000a5c0


	//   ....[1]....
        /*0068*/ 	.word	0x0000cc30


	//   ....[2]....
        /*006c*/ 	.word	0x0000cc70


	//   ....[3]....
        /*0070*/ 	.word	0x0000cd00


	//   ....[4]....
        /*0074*/ 	.word	0x0000cd30


	//   ....[5]....
        /*0078*/ 	.word	0x0000cd60


	//   ....[6]....
        /*007c*/ 	.word	0x0000ce30


	//   ....[7]....
        /*0080*/ 	.word	0x0000ceb0


	//   ....[8]....
        /*0084*/ 	.word	0x0000cf90


	//   ....[9]....
        /*0088*/ 	.word	0x0000d020


	//   ....[10]....
        /*008c*/ 	.word	0x0000d040


	//   ....[11]....
        /*0090*/ 	.word	0x0000d100


	//   ....[12]....
        /*0094*/ 	.word	0x0000d130


	//   ....[13]....
        /*0098*/ 	.word	0x0000d300


	//   ....[14]....
        /*009c*/ 	.word	0x0000d4a0


	//   ....[15]....
        /*00a0*/ 	.word	0x0000d520


	//   ....[16]....
        /*00a4*/ 	.word	0x0000d5d0


	//   ....[17]....
        /*00a8*/ 	.word	0x0000d790


	//   ....[18]....
        /*00ac*/ 	.word	0x0000d950


	//   ....[19]....
        /*00b0*/ 	.word	0x0000daf0


	//   ....[20]....
        /*00b4*/ 	.word	0x0000dc00


	//   ....[21]....
        /*00b8*/ 	.word	0x0000dc30


	//   ....[22]....
        /*00bc*/ 	.word	0x0000dc60


	//----- nvinfo : EIATTR_MAX_THREADS
	.align		4
.L_2391:
        /*00c0*/ 	.byte	0x04, 0x05
        /*00c2*/ 	.short	(.L_2393 - .L_2392)
.L_2392:
        /*00c4*/ 	.word	0x00000080
        /*00c8*/ 	.word	0x00000001
        /*00cc*/ 	.word	0x00000001


	//----- nvinfo : EIATTR_CRS_STACK_SIZE
	.align		4
.L_2393:
        /*00d0*/ 	.byte	0x04, 0x1e
        /*00d2*/ 	.short	(.L_2395 - .L_2394)
.L_2394:
        /*00d4*/ 	.word	0x00000000


	//----- nvinfo : EIATTR_CBANK_PARAM_SIZE
	.align		4
.L_2395:
        /*00d8*/ 	.byte	0x03, 0x19
        /*00da*/ 	.short	0x0238


	//----- nvinfo : EIATTR_PARAM_CBANK
	.align		4
        /*00dc*/ 	.byte	0x04, 0x0a
        /*00de*/ 	.short	(.L_2397 - .L_2396)
	.align		4
.L_2396:
        /*00e0*/ 	.word	index@(.nv.constant0._ZN2at6native18elementwise_kernelILi128ELi4EZNS0_15gpu_kernel_implIZZZNS0_26round_decimals_kernel_cudaERNS_18TensorIteratorBaseElENKUlvE_clEvENKUlvE_clEvEUldE_EEvS4_RKT_EUliE_EEviT1_)
        /*00e4*/ 	.short	0x0210
        /*00e6*/ 	.short	0x0238


	//----- nvinfo : EIATTR_SW_WAR
	.align		4
.L_2397:
        /*00e8*/ 	.byte	0x04, 0x36
        /*00ea*/ 	.short	(.L_2399 - .L_2398)
.L_2398:
        /*00ec*/ 	.word	0x00000008
.L_2399:


//--------------------- .nv.info._ZN2at6native27unrolled_elementwise_kernelIZZZNS0_26round_decimals_kernel_cudaERNS_18TensorIteratorBaseElENKUlvE_clEvENKUlvE_clEvEUldE_St5arrayIPcLm2EELi4E23TrivialOffsetCalculatorILi1EjESB_NS0_6memory12LoadWithCastILi1EEENSC_13StoreWithCastILi1EEEEEviT_T0_T2_T3_T4_T5_ --------------------------
	.section	.nv.info._ZN2at6native27unrolled_elementwise_kernelIZZZNS0_26round_decimals_kernel_cudaERNS_18TensorIteratorBaseElENKUlvE_clEvENKUlvE_clEvEUldE_St5arrayIPcLm2EELi4E23TrivialOffsetCalculatorILi1EjESB_NS0_6memory12LoadWithCastILi1EEENSC_13StoreWithCastILi1EEEEEviT_T0_T2_T3_T4_T5_,"",@"SHT_CUDA_INFO"
	.sectionflags	@""
	.align	4


	//----- nvinfo : EIATTR_CUDA_API_VERSION
	.align		4
        /*0000*/ 	.byte	0x04, 0x37
        /*0002*/ 	.short	(.L_2401 - .L_2400)
.L_2400:
        /*0004*/ 	.word	0x00000082


	//----- nvinfo : EIATTR_KPARAM_INFO
	.align		4
.L_2401:
        /*0008*/ 	.byte	0x04, 0x17
        /*000a*/ 	.short	(.L_2403 - .L_2402)
.L_2402:
        /*000c*/ 	.word	0x00000000
        /*0010*/ 	.short	0x0006
        /*0012*/ 	.short	0x003c
        /*0014*/ 	.byte	0x00, 0xf0, 0x21, 0x00


	//----- nvinfo : EIATTR_KPARAM_INFO
	.align		4
.L_2403:
        /*0018*/ 	.byte	0x04, 0x17
        /*001a*/ 	.short	(.L_2405 - .L_2404)
.L_2404:
        /*001c*/ 	.word	0x00000000
        /*0020*/ 	.short	0x0005
        /*0022*/ 	.short	0x0034
        /*0024*/ 	.byte	0x00, 0xf0, 0x21, 0x00


	//----- nvinfo : EIATTR_KPARAM_INFO
	.align		4
.L_2405:
        /*0028*/ 	.byte	0x04, 0x17
        /*002a*/ 	.short	(.L_2407 - .L_2406)
.L_2406:
        /*002c*/ 	.word	0x00000000
        /*0030*/ 	.short	0x0004
        /*0032*/ 	.short	0x0031
        /*0034*/ 	.byte	0x00, 0xf0, 0x05, 0x00


	//----- nvinfo : EIATTR_KPARAM_INFO
	.align		4
.L_2407:
        /*0038*/ 	.byte	0x04, 0x17
        /*003a*/ 	.short	(.L_2409 - .L_2408)
.L_2408:
        /*003c*/ 	.word	0x00000000
        /*0040*/ 	.short	0x0003
        /*0042*/ 	.short	0x0030
        /*0044*/ 	.byte	0x00, 0xf0, 0x05, 0x00


	//----- nvinfo : EIATTR_KPARAM_INFO
	.align		4
.L_2409:
        /*0048*/ 	.byte	0x04, 0x17
        /*004a*/ 	.short	(.L_2411 - .L_2410)
.L_2410:
        /*004c*/ 	.word	0x00000000
        /*0050*/ 	.short	0x0002
        /*0052*/ 	.short	0x0020
        /*0054*/ 	.byte	0x00, 0xf0, 0x41, 0x00


	//----- nvinfo : EIATTR_KPARAM_INFO
	.align		4
.L_2411:
        /*0058*/ 	.byte	0x04, 0x17
        /*005a*/ 	.short	(.L_2413 - .L_2412)
.L_2412:
        /*005c*/ 	.word	0x00000000
        /*0060*/ 	.short	0x0001
        /*0062*/ 	.short	0x0008
        /*0064*/ 	.byte	0x00, 0xf0, 0x61, 0x00


	//----- nvinfo : EIATTR_KPARAM_INFO
	.align		4
.L_2413:
        /*0068*/ 	.byte	0x04, 0x17
        /*006a*/ 	.short	(.L_2415 - .L_2414)
.L_2414:
        /*006c*/ 	.word	0x00000000
        /*0070*/ 	.short	0x0000
        /*0072*/ 	.short	0x0000
        /*0074*/ 	.byte	0x00, 0xf0, 0x11, 0x00


	//----- nvinfo : EIATTR_SPARSE_MMA_MASK
	.align		4
.L_2415:
        /*0078*/ 	.byte	0x03, 0x50
        /*007a*/ 	.short	0x0000


	//----- nvinfo : EIATTR_MAXREG_COUNT
	.align		4
        /*007c*/ 	.byte	0x03, 0x1b
        /*007e*/ 	.short	0x00ff


	//----- nvinfo : EIATTR_EXTERNS
	.align		4
        /*0080*/ 	.byte	0x04, 0x0f
        /*0082*/ 	.short	(.L_2417 - .L_2416)


	//   ....[0]....
	.align		4
.L_2416:
        /*0084*/ 	.word	index@(__assertfail)


	//----- nvinfo : EIATTR_MERCURY_ISA_VERSION
	.align		4
.L_2417:
        /*0088*/ 	.byte	0x03, 0x5f
        /*008a*/ 	.short	0x0101


	//----- nvinfo : EIATTR_SYSCALL_OFFSETS
	.align		4
        /*008c*/ 	.byte	0x04, 0x46
        /*008e*/ 	.short	(.L_2419 - .L_2418)


	//   ....[0]....
.L_2418:
        /*0090*/ 	.word	0x00000f80


	//   ....[1]....
        /*0094*/ 	.word	0x00001f20


	//   ....[2]....
        /*0098*/ 	.word	0x00002ed0


	//   ....[3]....
        /*009c*/ 	.word	0x00003e60


	//   ....[4]....
        /*00a0*/ 	.word	0x00005f80


	//   ....[5]....
        /*00a4*/ 	.word	0x00007120


	//   ....[6]....
        /*00a8*/ 	.word	0x000082a0


	//   ....[7]....
        /*00ac*/ 	.word	0x00009440


	//----- nvinfo : EIATTR_EXIT_INSTR_OFFSETS
	.align		4
.L_2419:
        /*00b0*/ 	.byte	0x04, 0x1c
        /*00b2*/ 	.short	(.L_2421 - .L_2420)


	//   ....[0]....
.L_2420:
        /*00b4*/ 	.word	0x00008340


	//   ....[1]....
        /*00b8*/ 	.word	0x00008480


	//   ....[2]....
        /*00bc*/ 	.word	0x000084c0


	//   ....[3]....
        /*00c0*/ 	.word	0x00008550


	//   ....[4]....
        /*00c4*/ 	.word	0x00008580


	//   ....[5]....
        /*00c8*/ 	.word	0x000085b0


	//   ....[6]....
        /*00cc*/ 	.word	0x00008680


	//   ....[7]....
        /*00d0*/ 	.word	0x00008700


	//   ....[8]....
        /*00d4*/ 	.word	0x000087e0


	//   ....[9]....
        /*00d8*/ 	.word	0x00008870


	//   ....[10]....
        /*00dc*/ 	.word	0x00008890


	//   ....[11]....
        /*00e0*/ 	.word	0x00008950


	//   ....[12]....
        /*00e4*/ 	.word	0x00008980


	//   ....[13]....
        /*00e8*/ 	.word	0x00008b50


	//   ....[14]....
        /*00ec*/ 	.word	0x00008cf0


	//   ....[15]....
        /*00f0*/ 	.word	0x00008d70


	//   ....[16]....
        /*00f4*/ 	.word	0x00008e20


	//   ....[17]....
        /*00f8*/ 	.word	0x00008fe0


	//   ....[18]....
        /*00fc*/ 	.word	0x000091a0


	//   ....[19]....
        /*0100*/ 	.word	0x00009340


	//   ....[20]....
        /*0104*/ 	.word	0x00009450


	//   ....[21]....
        /*0108*/ 	.word	0x00009480


	//   ....[22]....
        /*010c*/ 	.word	0x000094b0


	//----- nvinfo : EIATTR_MAX_THREADS
	.align		4
.L_2421:
        /*0110*/ 	.byte	0x04, 0x05
        /*0112*/ 	.short	(.L_2423 - .L_2422)
.L_2422:
        /*0114*/ 	.word	0x00000080
        /*0118*/ 	.word	0x00000001
        /*011c*/ 	.word	0x00000001


	//----- nvinfo : EIATTR_CRS_STACK_SIZE
	.align		4
.L_2423:
        /*0120*/ 	.byte	0x04, 0x1e
        /*0122*/ 	.short	(.L_2425 - .L_2424)
.L_2424:
        /*0124*/ 	.word	0x00000000


	//----- nvinfo : EIATTR_CBANK_PARAM_SIZE
	.align		4
.L_2425:
        /*0128*/ 	.byte	0x03, 0x19
        /*012a*/ 	.short	0x0044


	//----- nvinfo : EIATTR_PARAM_CBANK
	.align		4
        /*012c*/ 	.byte	0x04, 0x0a
        /*012e*/ 	.short	(.L_2427 - .L_2426)
	.align		4
.L_2426:
        /*0130*/ 	.word	index@(.nv.constant0._ZN2at6native27unrolled_elementwise_kernelIZZZNS0_26round_decimals_kernel_cudaERNS_18TensorIteratorBaseElENKUlvE_clEvENKUlvE_clEvEUldE_St5arrayIPcLm2EELi4E23TrivialOffsetCalculatorILi1EjESB_NS0_6memory12LoadWithCastILi1EEENSC_13StoreWithCastILi1EEEEEviT_T0_T2_T3_T4_T5_)
        /*0134*/ 	.short	0x0210
        /*0136*/ 	.short	0x0044


	//----- nvinfo : EIATTR_SW_WAR
	.align		4
.L_2427:
        /*0138*/ 	.byte	0x04, 0x36
        /*013a*/ 	.short	(.L_2429 - .L_2428)
.L_2428:
        /*013c*/ 	.word	0x00000008
.L_2429:


//--------------------- .nv.info._ZN2at6native18elementwise_kernelILi128ELi2EZNS0_22gpu_kernel_impl_nocastIZZZNS0_26round_decimals_kernel_cudaERNS_18TensorIteratorBaseElENKUlvE_clEvENKUlvE_clEvEUldE_EEvS4_RKT_EUliE_EEviT1_ --------------------------
	.section	.nv.info._ZN2at6native18elementwise_kernelILi128ELi2EZNS0_22gpu_kernel_impl_nocastIZZZNS0_26round_decimals_kernel_cudaERNS_18TensorIteratorBaseElENKUlvE_clEvENKUlvE_clEvEUldE_EEvS4_RKT_EUliE_EEviT1_,"",@"SHT_CUDA_INFO"
	.sectionflags	@""
	.align	4


	//----- nvinfo : EIATTR_CUDA_API_VERSION
	.align		4
        /*0000*/ 	.byte	0x04, 0x37
        /*0002*/ 	.short	(.L_2431 - .L_2430)
.L_2430:
        /*0004*/ 	.word	0x00000082


	//----- nvinfo : EIATTR_KPARAM_INFO
	.align		4
.L_2431:
        /*0008*/ 	.byte	0x04, 0x17
        /*000a*/ 	.short	(.L_2433 - .L_2432)
.L_2432:
        /*000c*/ 	.word	0x00000000
        /*0010*/ 	.short	0x0001
        /*0012*/ 	.short	0x0008
        /*0014*/ 	.byte	0x00, 0xf0, 0xa1, 0x08


	//----- nvinfo : EIATTR_KPARAM_INFO
	.align		4
.L_2433:
        /*0018*/ 	.byte	0x04, 0x17
        /*001a*/ 	.short	(.L_2435 - .L_2434)
.L_2434:
        /*001c*/ 	.word	0x00000000
        /*0020*/ 	.short	0x0000
        /*0022*/ 	.short	0x0000
        /*0024*/ 	.byte	0x00, 0xf0, 0x11, 0x00


	//----- nvinfo : EIATTR_SPARSE_MMA_MASK
	.align		4
.L_2435:
        /*0028*/ 	.byte	0x03, 0x50
        /*002a*/ 	.short	0x0000


	//----- nvinfo : EIATTR_MAXREG_COUNT
	.align		4
        /*002c*/ 	.byte	0x03, 0x1b
        /*002e*/ 	.short	0x0080


	//----- nvinfo : EIATTR_MERCURY_ISA_VERSION
	.align		4
        /*0030*/ 	.byte	0x03, 0x5f
        /*0032*/ 	.short	0x0101


	//----- nvinfo : EIATTR_EXIT_INSTR_OFFSETS
	.align		4
        /*0034*/ 	.byte	0x04, 0x1c
        /*0036*/ 	.short	(.L_2437 - .L_2436)


	//   ....[0]....
.L_2436:
        /*0038*/ 	.word	0x000017c0


	//   ....[1]....
        /*003c*/ 	.word	0x00002e80


	//----- nvinfo : EIATTR_MAX_THREADS
	.align		4
.L_2437:
        /*0040*/ 	.byte	0x04, 0x05
        /*0042*/ 	.short	(.L_2439 - .L_2438)
.L_2438:
        /*0044*/ 	.word	0x00000080
        /*0048*/ 	.word	0x00000001
        /*004c*/ 	.word	0x00000001


	//----- nvinfo : EIATTR_CRS_STACK_SIZE
	.align		4
.L_2439:
        /*0050*/ 	.byte	0x04, 0x1e
        /*0052*/ 	.short	(.L_2441 - .L_2440)
.L_2440:
        /*0054*/ 	.word	0x00000000


	//----- nvinfo : EIATTR_CBANK_PARAM_SIZE
	.align		4
.L_2441:
        /*0058*/ 	.byte	0x03, 0x19
        /*005a*/ 	.short	0x0230


	//----- nvinfo : EIATTR_PARAM_CBANK
	.align		4
        /*005c*/ 	.byte	0x04, 0x0a
        /*005e*/ 	.short	(.L_2443 - .L_2442)
	.align		4
.L_2442:
        /*0060*/ 	.word	index@(.nv.constant0._ZN2at6native18elementwise_kernelILi128ELi2EZNS0_22gpu_kernel_impl_nocastIZZZNS0_26round_decimals_kernel_cudaERNS_18TensorIteratorBaseElENKUlvE_clEvENKUlvE_clEvEUldE_EEvS4_RKT_EUliE_EEviT1_)
        /*0064*/ 	.short	0x0210
        /*0066*/ 	.short	0x0230


	//----- nvinfo : EIATTR_SW_WAR
	.align		4
.L_2443:
        /*0068*/ 	.byte	0x04, 0x36
        /*006a*/ 	.short	(.L_2445 - .L_2444)
.L_2444:
        /*006c*/ 	.word	0x00000008
.L_2445:


//--------------------- .nv.info._ZN2at6native27unrolled_elementwise_kernelIZZZNS0_26round_decimals_kernel_cudaERNS_18TensorIteratorBaseElENKUlvE_clEvENKUlvE_clEvEUldE_St5arrayIPcLm2EELi4E23TrivialOffsetCalculatorILi1EjESB_NS0_6memory15LoadWithoutCastENSC_16StoreWithoutCastEEEviT_T0_T2_T3_T4_T5_ --------------------------
	.section	.nv.info._ZN2at6native27unrolled_elementwise_kernelIZZZNS0_26round_decimals_kernel_cudaERNS_18TensorIteratorBaseElENKUlvE_clEvENKUlvE_clEvEUldE_St5arrayIPcLm2EELi4E23TrivialOffsetCalculatorILi1EjESB_NS0_6memory15LoadWithoutCastENSC_16StoreWithoutCastEEEviT_T0_T2_T3_T4_T5_,"",@"SHT_CUDA_INFO"
	.sectionflags	@""
	.align	4


	//----- nvinfo : EIATTR_CUDA_API_VERSION
	.align		4
        /*0000*/ 	.byte	0x04, 0x37
        /*0002*/ 	.short	(.L_2447 - .L_2446)
.L_2446:
        /*0004*/ 	.word	0x00000082


	//----- nvinfo : EIATTR_KPARAM_INFO
	.align		4
.L_2447:
        /*0008*/ 	.byte	0x04, 0x17
        /*000a*/ 	.short	(.L_2449 - .L_2448)
.L_2448:
        /*000c*/ 	.word	0x00000000
        /*0010*/ 	.short	0x0006
        /*0012*/ 	.short	0x0033
        /*0014*/ 	.byte	0x00, 0xf0, 0x05, 0x00


	//----- nvinfo : EIATTR_KPARAM_INFO
	.align		4
.L_2449:
        /*0018*/ 	.byte	0x04, 0x17
        /*001a*/ 	.short	(.L_2451 - .L_2450)
.L_2450:
        /*001c*/ 	.word	0x00000000
        /*0020*/ 	.short	0x0005
        /*0022*/ 	.short	0x0032
        /*0024*/ 	.byte	0x00, 0xf0, 0x05, 0x00


	//----- nvinfo : EIATTR_KPARAM_INFO
	.align		4
.L_2451:
        /*0028*/ 	.byte	0x04, 0x17
        /*002a*/ 	.short	(.L_2453 - .L_2452)
.L_2452:
        /*002c*/ 	.word	0x00000000
        /*0030*/ 	.short	0x0004
        /*0032*/ 	.short	0x0031
        /*0034*/ 	.byte	0x00, 0xf0, 0x05, 0x00


	//----- nvinfo : EIATTR_KPARAM_INFO
	.align		4
.L_2453:
        /*0038*/ 	.byte	0x04, 0x17
        /*003a*/ 	.short	(.L_2455 - .L_2454)
.L_2454:
        /*003c*/ 	.word	0x00000000
        /*0040*/ 	.short	0x0003
        /*0042*/ 	.short	0x0030
        /*0044*/ 	.byte	0x00, 0xf0, 0x05, 0x00


	//----- nvinfo : EIATTR_KPARAM_INFO
	.align		4
.L_2455:
        /*0048*/ 	.byte	0x04, 0x17
        /*004a*/ 	.short	(.L_2457 - .L_2456)
.L_2456:
        /*004c*/ 	.word	0x00000000
        /*0050*/ 	.short	0x0002
        /*0052*/ 	.short	0x0020
        /*0054*/ 	.byte	0x00, 0xf0, 0x41, 0x00


	//----- nvinfo : EIATTR_KPARAM_INFO
	.align		4
.L_2457:
        /*0058*/ 	.byte	0x04, 0x17
        /*005a*/ 	.short	(.L_2459 - .L_2458)
.L_2458:
        /*005c*/ 	.word	0x00000000
        /*0060*/ 	.short	0x0001
        /*0062*/ 	.short	0x0008
        /*0064*/ 	.byte	0x00, 0xf0, 0x61, 0x00


	//----- nvinfo : EIATTR_KPARAM_INFO
	.align		4
.L_2459:
        /*0068*/ 	.byte	0x04, 0x17
        /*006a*/ 	.short	(.L_2461 - .L_2460)
.L_2460:
        /*006c*/ 	.word	0x00000000
        /*0070*/ 	.short	0x0000
        /*0072*/ 	.short	0x0000
        /*0074*/ 	.byte	0x00, 0xf0, 0x11, 0x00


	//----- nvinfo : EIATTR_SPARSE_MMA_MASK
	.align		4
.L_2461:
        /*0078*/ 	.byte	0x03, 0x50
        /*007a*/ 	.short	0x0000


	//----- nvinfo : EIATTR_MAXREG_COUNT
	.align		4
        /*007c*/ 	.byte	0x03, 0x1b
        /*007e*/ 	.short	0x00ff


	//----- nvinfo : EIATTR_MERCURY_ISA_VERSION
	.align		4
        /*0080*/ 	.byte	0x03, 0x5f
        /*0082*/ 	.short	0x0101


	//----- nvinfo : EIATTR_EXIT_INSTR_OFFSETS
	.align		4
        /*0084*/ 	.byte	0x04, 0x1c
        /*0086*/ 	.short	(.L_2463 - .L_2462)


	//   ....[0]....
.L_2462:
        /*0088*/ 	.word	0x000012f0


	//   ....[1]....
        /*008c*/ 	.word	0x00001340


	//----- nvinfo : EIATTR_MAX_THREADS
	.align		4
.L_2463:
        /*0090*/ 	.byte	0x04, 0x05
        /*0092*/ 	.short	(.L_2465 - .L_2464)
.L_2464:
        /*0094*/ 	.word	0x00000080
        /*0098*/ 	.word	0x00000001
        /*009c*/ 	.word	0x00000001


	//----- nvinfo : EIATTR_CRS_STACK_SIZE
	.align		4
.L_2465:
        /*00a0*/ 	.byte	0x04, 0x1e
        /*00a2*/ 	.short	(.L_2467 - .L_2466)
.L_2466:
        /*00a4*/ 	.word	0x00000000


	//----- nvinfo : EIATTR_CBANK_PARAM_SIZE
	.align		4
.L_2467:
        /*00a8*/ 	.byte	0x03, 0x19
        /*00aa*/ 	.short	0x0034


	//----- nvinfo : EIATTR_PARAM_CBANK
	.align		4
        /*00ac*/ 	.byte	0x04, 0x0a
        /*00ae*/ 	.short	(.L_2469 - .L_2468)
	.align		4
.L_2468:
        /*00b0*/ 	.word	index@(.nv.constant0._ZN2at6native27unrolled_elementwise_kernelIZZZNS0_26round_decimals_kernel_cudaERNS_18TensorIteratorBaseElENKUlvE_clEvENKUlvE_clEvEUldE_St5arrayIPcLm2EELi4E23TrivialOffsetCalculatorILi1EjESB_NS0_6memory15LoadWithoutCastENSC_16StoreWithoutCastEEEviT_T0_T2_T3_T4_T5_)
        /*00b4*/ 	.short	0x0210
        /*00b6*/ 	.short	0x0034


	//----- nvinfo : EIATTR_SW_WAR
	.align		4
.L_2469:
        /*00b8*/ 	.byte	0x04, 0x36
        /*00ba*/ 	.short	(.L_2471 - .L_2470)
.L_2470:
        /*00bc*/ 	.word	0x00000008
.L_2471:


//--------------------- .nv.info._ZN2at6native29vectorized_elementwise_kernelILi2EZZZNS0_26round_decimals_kernel_cudaERNS_18TensorIteratorBaseElENKUlvE_clEvENKUlvE_clEvEUldE_St5arrayIPcLm2EEEEviT0_T1_ --------------------------
	.section	.nv.info._ZN2at6native29vectorized_elementwise_kernelILi2EZZZNS0_26round_decimals_kernel_cudaERNS_18TensorIteratorBaseElENKUlvE_clEvENKUlvE_clEvEUldE_St5arrayIPcLm2EEEEviT0_T1_,"",@"SHT_CUDA_INFO"
	.sectionflags	@""
	.align	4


	//----- nvinfo : EIATTR_CUDA_API_VERSION
	.align		4
        /*0000*/ 	.byte	0x04, 0x37
        /*0002*/ 	.short	(.L_2473 - .L_2472)
.L_2472:
        /*0004*/ 	.word	0x00000082


	//----- nvinfo : EIATTR_KPARAM_INFO
	.align		4
.L_2473:
        /*0008*/ 	.byte	0x04, 0x17
        /*000a*/ 	.short	(.L_2475 - .L_2474)
.L_2474:
        /*000c*/ 	.word	0x00000000
        /*0010*/ 	.short	0x0002
        /*0012*/ 	.short	0x0020
        /*0014*/ 	.byte	0x00, 0xf0, 0x41, 0x00


	//----- nvinfo : EIATTR_KPARAM_INFO
	.align		4
.L_2475:
        /*0018*/ 	.byte	0x04, 0x17
        /*001a*/ 	.short	(.L_2477 - .L_2476)
.L_2476:
        /*001c*/ 	.word	0x00000000
        /*0020*/ 	.short	0x0001
        /*0022*/ 	.short	0x0008
        /*0024*/ 	.byte	0x00, 0xf0, 0x61, 0x00


	//----- nvinfo : EIATTR_KPARAM_INFO
	.align		4
.L_2477:
        /*0028*/ 	.byte	0x04, 0x17
        /*002a*/ 	.short	(.L_2479 - .L_2478)
.L_2478:
        /*002c*/ 	.word	0x00000000
        /*0030*/ 	.short	0x0000
        /*0032*/ 	.short	0x0000
        /*0034*/ 	.byte	0x00, 0xf0, 0x11, 0x00


	//----- nvinfo : EIATTR_SPARSE_MMA_MASK
	.align		4
.L_2479:
        /*0038*/ 	.byte	0x03, 0x50
        /*003a*/ 	.short	0x0000


	//----- nvinfo : EIATTR_MAXREG_COUNT
	.align		4
        /*003c*/ 	.byte	0x03, 0x1b
        /*003e*/ 	.short	0x00ff


	//----- nvinfo : EIATTR_ANNOTATIONS
	.align		4
        /*0040*/ 	.byte	0x04, 0x55
        /*0042*/ 	.short	(.L_2481 - .L_2480)


	//   ....[0]....
.L_2480:
        /*0044*/ 	.word	0x00000001
        /*0048*/ 	.byte	0xa0, 0x42, 0x00, 0x00, 0x01, 0x00, 0x00, 0x00, 0x60, 0x44, 0x00, 0x00, 0x01, 0x00, 0x00, 0x00
        /*0058*/ 	.byte	0x90, 0x44, 0x00, 0x00, 0x01, 0x00, 0x00, 0x00, 0x80, 0x47, 0x00, 0x00


	//----- nvinfo : EIATTR_MERCURY_ISA_VERSION
	.align		4
.L_2481:
        /*0064*/ 	.byte	0x03, 0x5f
        /*0066*/ 	.short	0x0101


	//----- nvinfo : EIATTR_EXIT_INSTR_OFFSETS
	.align		4
        /*0068*/ 	.byte	0x04, 0x1c
        /*006a*/ 	.short	(.L_2483 - .L_2482)


	//   ....[0]....
.L_2482:
        /*006c*/ 	.word	0x00001b80


	//   ....[1]....
        /*0070*/ 	.word	0x000041e0


	//   ....[2]....
        /*0074*/ 	.word	0x00004230


	//----- nvinfo : EIATTR_MAX_THREADS
	.align		4
.L_2483:
        /*0078*/ 	.byte	0x04, 0x05
        /*007a*/ 	.short	(.L_2485 - .L_2484)
.L_2484:
        /*007c*/ 	.word	0x00000080
        /*0080*/ 	.word	0x00000001
        /*0084*/ 	.word	0x00000001


	//----- nvinfo : EIATTR_CRS_STACK_SIZE
	.align		4
.L_2485:
        /*0088*/ 	.byte	0x04, 0x1e
        /*008a*/ 	.short	(.L_2487 - .L_2486)
.L_2486:
        /*008c*/ 	.word	0x00000000


	//----- nvinfo : EIATTR_CBANK_PARAM_SIZE
	.align		4
.L_2487:
        /*0090*/ 	.byte	0x03, 0x19
        /*0092*/ 	.short	0x0030


	//----- nvinfo : EIATTR_PARAM_CBANK
	.align		4
        /*0094*/ 	.byte	0x04, 0x0a
        /*0096*/ 	.short	(.L_2489 - .L_2488)
	.align		4
.L_2488:
        /*0098*/ 	.word	index@(.nv.constant0._ZN2at6native29vectorized_elementwise_kernelILi2EZZZNS0_26round_decimals_kernel_cudaERNS_18TensorIteratorBaseElENKUlvE_clEvENKUlvE_clEvEUldE_St5arrayIPcLm2EEEEviT0_T1_)
        /*009c*/ 	.short	0x0210
        /*009e*/ 	.short	0x0030


	//----- nvinfo : EIATTR_SW_WAR
	.align		4
.L_2489:
        /*00a0*/ 	.byte	0x04, 0x36
        /*00a2*/ 	.short	(.L_2491 - .L_2490)
.L_2490:
        /*00a4*/ 	.word	0x00000008
.L_2491:


//--------------------- .nv.info._ZN2at6native29vectorized_elementwise_kernelILi4EZZZNS0_26round_decimals_kernel_cudaERNS_18TensorIteratorBaseElENKUlvE_clEvENKUlvE_clEvEUldE_St5arrayIPcLm2EEEEviT0_T1_ --------------------------
	.section	.nv.info._ZN2at6native29vectorized_elementwise_kernelILi4EZZZNS0_26round_decimals_kernel_cudaERNS_18TensorIteratorBaseElENKUlvE_clEvENKUlvE_clEvEUldE_St5arrayIPcLm2EEEEviT0_T1_,"",@"SHT_CUDA_INFO"
	.sectionflags	@""
	.align	4


	//----- nvinfo : EIATTR_CUDA_API_VERSION
	.align		4
        /*0000*/ 	.byte	0x04, 0x37
        /*0002*/ 	.short	(.L_2493 - .L_2492)
.L_2492:
        /*0004*/ 	.word	0x00000082


	//----- nvinfo : EIATTR_KPARAM_INFO
	.align		4
.L_2493:
        /*0008*/ 	.byte	0x04, 0x17
        /*000a*/ 	.short	(.L_2495 - .L_2494)
.L_2494:
        /*000c*/ 	.word	0x00000000
        /*0010*/ 	.short	0x0002
        /*0012*/ 	.short	0x0020
        /*0014*/ 	.byte	0x00, 0xf0, 0x41, 0x00


	//----- nvinfo : EIATTR_KPARAM_INFO
	.align		4
.L_2495:
        /*0018*/ 	.byte	0x04, 0x17
        /*001a*/ 	.short	(.L_2497 - .L_2496)
.L_2496:
        /*001c*/ 	.word	0x00000000
        /*0020*/ 	.short	0x0001
        /*0022*/ 	.short	0x0008
        /*0024*/ 	.byte	0x00, 0xf0, 0x61, 0x00


	//----- nvinfo : EIATTR_KPARAM_INFO
	.align		4
.L_2497:
        /*0028*/ 	.byte	0x04, 0x17
        /*002a*/ 	.short	(.L_2499 - .L_2498)
.L_2498:
        /*002c*/ 	.word	0x00000000
        /*0030*/ 	.short	0x0000
        /*0032*/ 	.short	0x0000
        /*0034*/ 	.byte	0x00, 0xf0, 0x11, 0x00


	//----- nvinfo : EIATTR_SPARSE_MMA_MASK
	.align		4
.L_2499:
        /*0038*/ 	.byte	0x03, 0x50
        /*003a*/ 	.short	0x0000


	//----- nvinfo : EIATTR_MAXREG_COUNT
	.align		4
        /*003c*/ 	.byte	0x03, 0x1b
        /*003e*/ 	.short	0x00ff


	//----- nvinfo : EIATTR_ANNOTATIONS
	.align		4
        /*0040*/ 	.byte	0x04, 0x55
        /*0042*/ 	.short	(.L_2501 - .L_2500)


	//   ....[0]....
.L_2500:
        /*0044*/ 	.word	0x00000001
        /*0048*/ 	.byte	0xa0, 0x42, 0x00, 0x00, 0x01, 0x00, 0x00, 0x00, 0x60, 0x44, 0x00, 0x00, 0x01, 0x00, 0x00, 0x00
        /*0058*/ 	.byte	0x90, 0x44, 0x00, 0x00, 0x01, 0x00, 0x00, 0x00, 0x80, 0x47, 0x00, 0x00


	//----- nvinfo : EIATTR_MERCURY_ISA_VERSION
	.align		4
.L_2501:
        /*0064*/ 	.byte	0x03, 0x5f
        /*0066*/ 	.short	0x0101


	//----- nvinfo : EIATTR_EXIT_INSTR_OFFSETS
	.align		4
        /*0068*/ 	.byte	0x04, 0x1c
        /*006a*/ 	.short	(.L_2503 - .L_2502)


	//   ....[0]....
.L_2502:
        /*006c*/ 	.word	0x00001b80


	//   ....[1]....
        /*0070*/ 	.word	0x000041e0


	//   ....[2]....
        /*0074*/ 	.word	0x00004230


	//----- nvinfo : EIATTR_MAX_THREADS
	.align		4
.L_2503:
        /*0078*/ 	.byte	0x04, 0x05
        /*007a*/ 	.short	(.L_2505 - .L_2504)
.L_2504:
        /*007c*/ 	.word	0x00000080
        /*0080*/ 	.word	0x00000001
        /*0084*/ 	.word	0x00000001


	//----- nvinfo : EIATTR_CRS_STACK_SIZE
	.align		4
.L_2505:
        /*0088*/ 	.byte	0x04, 0x1e
        /*008a*/ 	.short	(.L_2507 - .L_2506)
.L_2506:
        /*008c*/ 	.word	0x00000000


	//----- nvinfo : EIATTR_CBANK_PARAM_SIZE
	.align		4
.L_2507:
        /*0090*/ 	.byte	0x03, 0x19
        /*0092*/ 	.short	0x0030


	//----- nvinfo : EIATTR_PARAM_CBANK
	.align		4
        /*0094*/ 	.byte	0x04, 0x0a
        /*0096*/ 	.short	(.L_2509 - .L_2508)
	.align		4
.L_2508:
        /*0098*/ 	.word	index@(.nv.constant0._ZN2at6native29vectorized_elementwise_kernelILi4EZZZNS0_26round_decimals_kernel_cudaERNS_18TensorIteratorBaseElENKUlvE_clEvENKUlvE_clEvEUldE_St5arrayIPcLm2EEEEviT0_T1_)
        /*009c*/ 	.short	0x0210
        /*009e*/ 	.short	0x0030


	//----- nvinfo : EIATTR_SW_WAR
	.align		4
.L_2509:
        /*00a0*/ 	.byte	0x04, 0x36
        /*00a2*/ 	.short	(.L_2511 - .L_2510)
.L_2510:
        /*00a4*/ 	.word	0x00000008
.L_2511:


//--------------------- .nv.info._ZN2at6native29vectorized_elementwise_kernelILi8EZZZNS0_26round_decimals_kernel_cudaERNS_18TensorIteratorBaseElENKUlvE_clEvENKUlvE_clEvEUldE_St5arrayIPcLm2EEEEviT0_T1_ --------------------------
	.section	.nv.info._ZN2at6native29vectorized_elementwise_kernelILi8EZZZNS0_26round_decimals_kernel_cudaERNS_18TensorIteratorBaseElENKUlvE_clEvENKUlvE_clEvEUldE_St5arrayIPcLm2EEEEviT0_T1_,"",@"SHT_CUDA_INFO"
	.sectionflags	@""
	.align	4


	//----- nvinfo : EIATTR_CUDA_API_VERSION
	.align		4
        /*0000*/ 	.byte	0x04, 0x37
        /*0002*/ 	.short	(.L_2513 - .L_2512)
.L_2512:
        /*0004*/ 	.word	0x00000082


	//----- nvinfo : EIATTR_KPARAM_INFO
	.align		4
.L_2513:
        /*0008*/ 	.byte	0x04, 0x17
        /*000a*/ 	.short	(.L_2515 - .L_2514)
.L_2514:
        /*000c*/ 	.word	0x00000000
        /*0010*/ 	.short	0x0002
        /*0012*/ 	.short	0x0020
        /*0014*/ 	.byte	0x00, 0xf0, 0x41, 0x00


	//----- nvinfo : EIATTR_KPARAM_INFO
	.align		4
.L_2515:
        /*0018*/ 	.byte	0x04, 0x17
        /*001a*/ 	.short	(.L_2517 - .L_2516)
.L_2516:
        /*001c*/ 	.word	0x00000000
        /*0020*/ 	.short	0x0001
        /*0022*/ 	.short	0x0008
        /*0024*/ 	.byte	0x00, 0xf0, 0x61, 0x00


	//----- nvinfo : EIATTR_KPARAM_INFO
	.align		4
.L_2517:
        /*0028*/ 	.byte	0x04, 0x17
        /*002a*/ 	.short	(.L_2519 - .L_2518)
.L_2518:
        /*002c*/ 	.word	0x00000000
        /*0030*/ 	.short	0x0000
        /*0032*/ 	.short	0x0000
        /*0034*/ 	.byte	0x00, 0xf0, 0x11, 0x00


	//----- nvinfo : EIATTR_SPARSE_MMA_MASK
	.align		4
.L_2519:
        /*0038*/ 	.byte	0x03, 0x50
        /*003a*/ 	.short	0x0000


	//----- nvinfo : EIATTR_MAXREG_COUNT
	.align		4
        /*003c*/ 	.byte	0x03, 0x1b
        /*003e*/ 	.short	0x00ff


	//----- nvinfo : EIATTR_ANNOTATIONS
	.align		4
        /*0040*/ 	.byte	0x04, 0x55
        /*0042*/ 	.short	(.L_2521 - .L_2520)


	//   ....[0]....
.L_2520:
        /*0044*/ 	.word	0x00000001
        /*0048*/ 	.byte	0xa0, 0x42, 0x00, 0x00, 0x01, 0x00, 0x00, 0x00, 0x60, 0x44, 0x00, 0x00, 0x01, 0x00, 0x00, 0x00
        /*0058*/ 	.byte	0x90, 0x44, 0x00, 0x00, 0x01, 0x00, 0x00, 0x00, 0x80, 0x47, 0x00, 0x00


	//----- nvinfo : EIATTR_MERCURY_ISA_VERSION
	.align		4
.L_2521:
        /*0064*/ 	.byte	0x03, 0x5f
        /*0066*/ 	.short	0x0101


	//----- nvinfo : EIATTR_EXIT_INSTR_OFFSETS
	.align		4
        /*0068*/ 	.byte	0x04, 0x1c
        /*006a*/ 	.short	(.L_2523 - .L_2522)


	//   ....[0]....
.L_2522:
        /*006c*/ 	.word	0x00001b80


	//   ....[1]....
        /*0070*/ 	.word	0x000041e0


	//   ....[2]....
        /*0074*/ 	.word	0x00004230


	//----- nvinfo : EIATTR_MAX_THREADS
	.align		4
.L_2523:
        /*0078*/ 	.byte	0x04, 0x05
        /*007a*/ 	.short	(.L_2525 - .L_2524)
.L_2524:
        /*007c*/ 	.word	0x00000080
        /*0080*/ 	.word	0x00000001
        /*0084*/ 	.word	0x00000001


	//----- nvinfo : EIATTR_CRS_STACK_SIZE
	.align		4
.L_2525:
        /*0088*/ 	.byte	0x04, 0x1e
        /*008a*/ 	.short	(.L_2527 - .L_2526)
.L_2526:
        /*008c*/ 	.word	0x00000000


	//----- nvinfo : EIATTR_CBANK_PARAM_SIZE
	.align		4
.L_2527:
        /*0090*/ 	.byte	0x03, 0x19
        /*0092*/ 	.short	0x0030


	//----- nvinfo : EIATTR_PARAM_CBANK
	.align		4
        /*0094*/ 	.byte	0x04, 0x0a
        /*0096*/ 	.short	(.L_2529 - .L_2528)
	.align		4
.L_2528:
        /*0098*/ 	.word	index@(.nv.constant0._ZN2at6native29vectorized_elementwise_kernelILi8EZZZNS0_26round_decimals_kernel_cudaERNS_18TensorIteratorBaseElENKUlvE_clEvENKUlvE_clEvEUldE_St5arrayIPcLm2EEEEviT0_T1_)
        /*009c*/ 	.short	0x0210
        /*009e*/ 	.short	0x0030


	//----- nvinfo : EIATTR_SW_WAR
	.align		4
.L_2529:
        /*00a0*/ 	.byte	0x04, 0x36
        /*00a2*/ 	.short	(.L_2531 - .L_2530)
.L_2530:
        /*00a4*/ 	.word	0x00000008
.L_2531:


//--------------------- .nv.info._ZN2at6native18elementwise_kernelILi128ELi4EZNS0_15gpu_kernel_implIZZZNS0_17round_kernel_cudaERNS_18TensorIteratorBaseEENKUlvE_clEvENKUlvE2_clEvEUlN3c108BFloat16EE_EEvS4_RKT_EUliE_EEviT1_ --------------------------
	.section	.nv.info._ZN2at6native18elementwise_kernelILi128ELi4EZNS0_15gpu_kernel_implIZZZNS0_17round_kernel_cudaERNS_18TensorIteratorBaseEENKUlvE_clEvENKUlvE2_clEvEUlN3c108BFloat16EE_EEvS4_RKT_EUliE_EEviT1_,"",@"SHT_CUDA_INFO"
	.sectionflags	@""
	.align	4


	//----- nvinfo : EIATTR_CUDA_API_VERSION
	.align		4
        /*0000*/ 	.byte	0x04, 0x37
        /*0002*/ 	.short	(.L_2533 - .L_2532)
.L_2532:
        /*0004*/ 	.word	0x00000082


	//----- nvinfo : EIATTR_KPARAM_INFO
	.align		4
.L_2533:
        /*0008*/ 	.byte	0x04, 0x17
        /*000a*/ 	.short	(.L_2535 - .L_2534)
.L_2534:
        /*000c*/ 	.word	0x00000000
        /*0010*/ 	.short	0x0001
        /*0012*/ 	.short	0x0008
        /*0014*/ 	.byte	0x00, 0xf0, 0x61, 0x08


	//----- nvinfo : EIATTR_KPARAM_INFO
	.align		4
.L_2535:
        /*0018*/ 	.byte	0x04, 0x17
        /*001a*/ 	.short	(.L_2537 - .L_2536)
.L_2536:
        /*001c*/ 	.word	0x00000000
        /*0020*/ 	.short	0x0000
        /*0022*/ 	.short	0x0000
        /*0024*/ 	.byte	0x00, 0xf0, 0x11, 0x00


	//----- nvinfo : EIATTR_SPARSE_MMA_MASK
	.align		4
.L_2537:
        /*0028*/ 	.byte	0x03, 0x50
        /*002a*/ 	.short	0x0000


	//----- nvinfo : EIATTR_MAXREG_COUNT
	.align		4
        /*002c*/ 	.byte	0x03, 0x1b
        /*002e*/ 	.short	0x0080


	//----- nvinfo : EIATTR_EXTERNS
	.align		4
        /*0030*/ 	.byte	0x04, 0x0f
        /*0032*/ 	.short	(.L_2539 - .L_2538)


	//   ....[0]....
	.align		4
.L_2538:
        /*0034*/ 	.word	index@(__assertfail)


	//----- nvinfo : EIATTR_MERCURY_ISA_VERSION
	.align		4
.L_2539:
        /*0038*/ 	.byte	0x03, 0x5f
        /*003a*/ 	.short	0x0101


	//----- nvinfo : EIATTR_SYSCALL_OFFSETS
	.align		4
        /*003c*/ 	.byte	0x04, 0x46
        /*003e*/ 	.short	(.L_2541 - .L_2540)


	//   ....[0]....
.L_2540:
        /*0040*/ 	.word	0x000022d0


	//   ....[1]....
        /*0044*/ 	.word	0x00003260


	//   ....[2]....
        /*0048*/ 	.word	0x00005590


	//   ....[3]....
        /*004c*/ 	.word	0x00006520


	//   ....[4]....
        /*0050*/ 	.word	0x00008840


	//   ....[5]....
        /*0054*/ 	.word	0x000097d0


	//   ....[6]....
        /*0058*/ 	.word	0x0000bae0


	//   ....[7]....
        /*005c*/ 	.word	0x0000ca70


	//----- nvinfo : EIATTR_EXIT_INSTR_OFFSETS
	.align		4
.L_2541:
        /*0060*/ 	.byte	0x04, 0x1c
        /*0062*/ 	.short	(.L_2543 - .L_2542)


	//   ....[0]....
.L_2542:
        /*0064*/ 	.word	0x000098a0


	//   ....[1]....
        /*0068*/ 	.word	0x0000bca0


	//   ....[2]....
        /*006c*/ 	.word	0x0000bce0


	//   ....[3]....
        /*0070*/ 	.word	0x0000bd80


	//   ....[4]....
        /*0074*/ 	.word	0x0000bdc0


	//   ....[5]....
        /*0078*/ 	.word	0x0000be00


	//   ....[6]....
        /*007c*/ 	.word	0x0000be90


	//   ....[7]....
        /*0080*/ 	.word	0x0000bed0


	//   ....[8]....
        /*0084*/ 	.word	0x0000bf70


	//   ....[9]....
        /*0088*/ 	.word	0x0000bfc0


	//   ....[10]....
        /*008c*/ 	.word	0x0000c010


	//   ....[11]....
        /*0090*/ 	.word	0x0000c0e0


	//   ....[12]....
        /*0094*/ 	.word	0x0000c140


	//   ....[13]....
        /*0098*/ 	.word	0x0000c2d0


	//   ....[14]....
        /*009c*/ 	.word	0x0000c430


	//   ....[15]....
        /*00a0*/ 	.word	0x0000c450


	//   ....[16]....
        /*00a4*/ 	.word	0x0000c510


	//   ....[17]....
        /*00a8*/ 	.word	0x0000c690


	//   ....[18]....
        /*00ac*/ 	.word	0x0000c810


	//   ....[19]....
        /*00b0*/ 	.word	0x0000c970


	//   ....[20]....
        /*00b4*/ 	.word	0x0000ca80


	//   ....[21]....
        /*00b8*/ 	.word	0x0000cac0


	//   ....[22]....
        /*00bc*/ 	.word	0x0000cb00


	//----- nvinfo : EIATTR_MAX_THREADS
	.align		4
.L_2543:
        /*00c0*/ 	.byte	0x04, 0x05
        /*00c2*/ 	.short	(.L_2545 - .L_2544)
.L_2544:
        /*00c4*/ 	.word	0x00000080
        /*00c8*/ 	.word	0x00000001
        /*00cc*/ 	.word	0x00000001


	//----- nvinfo : EIATTR_CRS_STACK_SIZE
	.align		4
.L_2545:
        /*00d0*/ 	.byte	0x04, 0x1e
        /*00d2*/ 	.short	(.L_2547 - .L_2546)
.L_2546:
        /*00d4*/ 	.word	0x00000000


	//----- nvinfo : EIATTR_CBANK_PARAM_SIZE
	.align		4
.L_2547:
        /*00d8*/ 	.byte	0x03, 0x19
        /*00da*/ 	.short	0x0220


	//----- nvinfo : EIATTR_PARAM_CBANK
	.align		4
        /*00dc*/ 	.byte	0x04, 0x0a
        /*00de*/ 	.short	(.L_2549 - .L_2548)
	.align		4
.L_2548:
        /*00e0*/ 	.word	index@(.nv.constant0._ZN2at6native18elementwise_kernelILi128ELi4EZNS0_15gpu_kernel_implIZZZNS0_17round_kernel_cudaERNS_18TensorIteratorBaseEENKUlvE_clEvENKUlvE2_clEvEUlN3c108BFloat16EE_EEvS4_RKT_EUliE_EEviT1_)
        /*00e4*/ 	.short	0x0210
        /*00e6*/ 	.short	0x0220


	//----- nvinfo : EIATTR_SW_WAR
	.align		4
.L_2549:
        /*00e8*/ 	.byte	0x04, 0x36
        /*00ea*/ 	.short	(.L_2551 - .L_2550)
.L_2550:
        /*00ec*/ 	.word	0x00000008
.L_2551:


//--------------------- .nv.info._ZN2at6native27unrolled_elementwise_kernelIZZZNS0_17round_kernel_cudaERNS_18TensorIteratorBaseEENKUlvE_clEvENKUlvE2_clEvEUlN3c108BFloat16EE_St5arrayIPcLm2EELi4E23TrivialOffsetCalculatorILi1EjESD_NS0_6memory12LoadWithCastILi1EEENSE_13StoreWithCastILi1EEEEEviT_T0_T2_T3_T4_T5_ --------------------------
	.section	.nv.info._ZN2at6native27unrolled_elementwise_kernelIZZZNS0_17round_kernel_cudaERNS_18TensorIteratorBaseEENKUlvE_clEvENKUlvE2_clEvEUlN3c108BFloat16EE_St5arrayIPcLm2EELi4E23TrivialOffsetCalculatorILi1EjESD_NS0_6memory12LoadWithCastILi1EEENSE_13StoreWithCastILi1EEEEEviT_T0_T2_T3_T4_T5_,"",@"SHT_CUDA_INFO"
	.sectionflags	@""
	.align	4


	//----- nvinfo : EIATTR_CUDA_API_VERSION
	.align		4
        /*0000*/ 	.byte	0x04, 0x37
        /*0002*/ 	.short	(.L_2553 - .L_2552)
.L_2552:
        /*0004*/ 	.word	0x00000082


	//----- nvinfo : EIATTR_KPARAM_INFO
	.align		4
.L_2553:
        /*0008*/ 	.byte	0x04, 0x17
        /*000a*/ 	.short	(.L_2555 - .L_2554)
.L_2554:
        /*000c*/ 	.word	0x00000000
        /*0010*/ 	.short	0x0006
        /*0012*/ 	.short	0x0024
        /*0014*/ 	.byte	0x00, 0xf0, 0x21, 0x00


	//----- nvinfo : EIATTR_KPARAM_INFO
	.align		4
.L_2555:
        /*0018*/ 	.byte	0x04, 0x17
        /*001a*/ 	.short	(.L_2557 - .L_2556)
.L_2556:
        /*001c*/ 	.word	0x00000000
        /*0020*/ 	.short	0x0005
        /*0022*/ 	.short	0x001c
        /*0024*/ 	.byte	0x00, 0xf0, 0x21, 0x00


	//----- nvinfo : EIATTR_KPARAM_INFO
	.align		4
.L_2557:
        /*0028*/ 	.byte	0x04, 0x17
        /*002a*/ 	.short	(.L_2559 - .L_2558)
.L_2558:
        /*002c*/ 	.word	0x00000000
        /*0030*/ 	.short	0x0004
        /*0032*/ 	.short	0x0019
        /*0034*/ 	.byte	0x00, 0xf0, 0x05, 0x00


	//----- nvinfo : EIATTR_KPARAM_INFO
	.align		4
.L_2559:
        /*0038*/ 	.byte	0x04, 0x17
        /*003a*/ 	.short	(.L_2561 - .L_2560)
.L_2560:
        /*003c*/ 	.word	0x00000000
        /*0040*/ 	.short	0x0003
        /*0042*/ 	.short	0x0018
        /*0044*/ 	.byte	0x00, 0xf0, 0x05, 0x00


	//----- nvinfo : EIATTR_KPARAM_INFO
	.align		4
.L_2561:
        /*0048*/ 	.byte	0x04, 0x17
        /*004a*/ 	.short	(.L_2563 - .L_2562)
.L_2562:
        /*004c*/ 	.word	0x00000000
        /*0050*/ 	.short	0x0002
        /*0052*/ 	.short	0x0008
        /*0054*/ 	.byte	0x00, 0xf0, 0x41, 0x00


	//----- nvinfo : EIATTR_KPARAM_INFO
	.align		4
.L_2563:
        /*0058*/ 	.byte	0x04, 0x17
        /*005a*/ 	.short	(.L_2565 - .L_2564)
.L_2564:
        /*005c*/ 	.word	0x00000000
        /*0060*/ 	.short	0x0001
        /*0062*/ 	.short	0x0004
        /*0064*/ 	.byte	0x00, 0xf0, 0x05, 0x00


	//----- nvinfo : EIATTR_KPARAM_INFO
	.align		4
.L_2565:
        /*0068*/ 	.byte	0x04, 0x17
        /*006a*/ 	.short	(.L_2567 - .L_2566)
.L_2566:
        /*006c*/ 	.word	0x00000000
        /*0070*/ 	.short	0x0000
        /*0072*/ 	.short	0x0000
        /*0074*/ 	.byte	0x00, 0xf0, 0x11, 0x00


	//----- nvinfo : EIATTR_SPARSE_MMA_MASK
	.align		4
.L_2567:
        /*0078*/ 	.byte	0x03, 0x50
        /*007a*/ 	.short	0x0000


	//----- nvinfo : EIATTR_MAXREG_COUNT
	.align		4
        /*007c*/ 	.byte	0x03, 0x1b
        /*007e*/ 	.short	0x00ff


	//----- nvinfo : EIATTR_EXTERNS
	.align		4
        /*0080*/ 	.byte	0x04, 0x0f
        /*0082*/ 	.short	(.L_2569 - .L_2568)


	//   ....[0]....
	.align		4
.L_2568:
        /*0084*/ 	.word	index@(__assertfail)


	//----- nvinfo : EIATTR_MERCURY_ISA_VERSION
	.align		4
.L_2569:
        /*0088*/ 	.byte	0x03, 0x5f
        /*008a*/ 	.short	0x0101


	//----- nvinfo : EIATTR_SYSCALL_OFFSETS
	.align		4
        /*008c*/ 	.byte	0x04, 0x46
        /*008e*/ 	.short	(.L_2571 - .L_2570)


	//   ....[0]....
.L_2570:
        /*0090*/ 	.word	0x000010e0


	//   ....[1]....
        /*0094*/ 	.word	0x00002220


	//   ....[2]....
        /*0098*/ 	.word	0x00003370


	//   ....[3]....
        /*009c*/ 	.word	0x00004490


	//   ....[4]....
        /*00a0*/ 	.word	0x00005720


	//   ....[5]....
        /*00a4*/ 	.word	0x00006740


	//   ....[6]....
        /*00a8*/ 	.word	0x00007720


	//   ....[7]....
        /*00ac*/ 	.word	0x00008700


	//----- nvinfo : EIATTR_EXIT_INSTR_OFFSETS
	.align		4
.L_2571:
        /*00b0*/ 	.byte	0x04, 0x1c
        /*00b2*/ 	.short	(.L_2573 - .L_2572)


	//   ....[0]....
.L_2572:
        /*00b4*/ 	.word	0x000077e0


	//   ....[1]....
        /*00b8*/ 	.word	0x00007930


	//   ....[2]....
        /*00bc*/ 	.word	0x00007970


	//   ....[3]....
        /*00c0*/ 	.word	0x00007a10


	//   ....[4]....
        /*00c4*/ 	.word	0x00007a50


	//   ....[5]....
        /*00c8*/ 	.word	0x00007a90


	//   ....[6]....
        /*00cc*/ 	.word	0x00007b20


	//   ....[7]....
        /*00d0*/ 	.word	0x00007b60


	//   ....[8]....
        /*00d4*/ 	.word	0x00007c00


	//   ....[9]....
        /*00d8*/ 	.word	0x00007c50


	//   ....[10]....
        /*00dc*/ 	.word	0x00007ca0


	//   ....[11]....
        /*00e0*/ 	.word	0x00007d70


	//   ....[12]....
        /*00e4*/ 	.word	0x00007dd0


	//   ....[13]....
        /*00e8*/ 	.word	0x00007f60


	//   ....[14]....
        /*00ec*/ 	.word	0x000080c0


	//   ....[15]....
        /*00f0*/ 	.word	0x000080e0


	//   ....[16]....
        /*00f4*/ 	.word	0x000081a0


	//   ....[17]....
        /*00f8*/ 	.word	0x00008320


	//   ....[18]....
        /*00fc*/ 	.word	0x000084a0


	//   ....[19]....
        /*0100*/ 	.word	0x00008600


	//   ....[20]....
        /*0104*/ 	.word	0x00008710


	//   ....[21]....
        /*0108*/ 	.word	0x00008750


	//   ....[22]....
        /*010c*/ 	.word	0x00008790


	//----- nvinfo : EIATTR_MAX_THREADS
	.align		4
.L_2573:
        /*0110*/ 	.byte	0x04, 0x05
        /*0112*/ 	.short	(.L_2575 - .L_2574)
.L_2574:
        /*0114*/ 	.word	0x00000080
        /*0118*/ 	.word	0x00000001
        /*011c*/ 	.word	0x00000001


	//----- nvinfo : EIATTR_CRS_STACK_SIZE
	.align		4
.L_2575:
        /*0120*/ 	.byte	0x04, 0x1e
        /*0122*/ 	.short	(.L_2577 - .L_2576)
.L_2576:
        /*0124*/ 	.word	0x00000000


	//----- nvinfo : EIATTR_CBANK_PARAM_SIZE
	.align		4
.L_2577:
        /*0128*/ 	.byte	0x03, 0x19
        /*012a*/ 	.short	0x002c


	//----- nvinfo : EIATTR_PARAM_CBANK
	.align		4
        /*012c*/ 	.byte	0x04, 0x0a
        /*012e*/ 	.short	(.L_2579 - .L_2578)
	.align		4
.L_2578:
        /*0130*/ 	.word	index@(.nv.constant0._ZN2at6native27unrolled_elementwise_kernelIZZZNS0_17round_kernel_cudaERNS_18TensorIteratorBaseEENKUlvE_clEvENKUlvE2_clEvEUlN3c108BFloat16EE_St5arrayIPcLm2EELi4E23TrivialOffsetCalculatorILi1EjESD_NS0_6memory12LoadWithCastILi1EEENSE_13StoreWithCastILi1EEEEEviT_T0_T2_T3_T4_T5_)
        /*0134*/ 	.short	0x0210
        /*0136*/ 	.short	0x002c


	//----- nvinfo : EIATTR_SW_WAR
	.align		4
.L_2579:
        /*0138*/ 	.byte	0x04, 0x36
        /*013a*/ 	.short	(.L_2581 - .L_2580)
.L_2580:
        /*013c*/ 	.word	0x00000008
.L_2581:


//--------------------- .nv.info._ZN2at6native18elementwise_kernelILi128ELi4EZNS0_22gpu_kernel_impl_nocastIZZZNS0_17round_kernel_cudaERNS_18TensorIteratorBaseEENKUlvE_clEvENKUlvE2_clEvEUlN3c108BFloat16EE_EEvS4_RKT_EUliE_EEviT1_ --------------------------
	.section	.nv.info._ZN2at6native18elementwise_kernelILi128ELi4EZNS0_22gpu_kernel_impl_nocastIZZZNS0_17round_kernel_cudaERNS_18TensorIteratorBaseEENKUlvE_clEvENKUlvE2_clEvEUlN3c108BFloat16EE_EEvS4_RKT_EUliE_EEviT1_,"",@"SHT_CUDA_INFO"
	.sectionflags	@""
	.align	4


	//----- nvinfo : EIATTR_CUDA_API_VERSION
	.align		4
        /*0000*/ 	.byte	0x04, 0x37
        /*0002*/ 	.short	(.L_2583 - .L_2582)
.L_2582:
        /*0004*/ 	.word	0x00000082


	//----- nvinfo : EIATTR_KPARAM_INFO
	.align		4
.L_2583:
        /*0008*/ 	.byte	0x04, 0x17
        /*000a*/ 	.short	(.L_2585 - .L_2584)
.L_2584:
        /*000c*/ 	.word	0x00000000
        /*0010*/ 	.short	0x0001
        /*0012*/ 	.short	0x0008
        /*0014*/ 	.byte	0x00, 0xf0, 0x61, 0x08


	//----- nvinfo : EIATTR_KPARAM_INFO
	.align		4
.L_2585:
        /*0018*/ 	.byte	0x04, 0x17
        /*001a*/ 	.short	(.L_2587 - .L_2586)
.L_2586:
        /*001c*/ 	.word	0x00000000
        /*0020*/ 	.short	0x0000
        /*0022*/ 	.short	0x0000
        /*0024*/ 	.byte	0x00, 0xf0, 0x11, 0x00


	//----- nvinfo : EIATTR_SPARSE_MMA_MASK
	.align		4
.L_2587:
        /*0028*/ 	.byte	0x03, 0x50
        /*002a*/ 	.short	0x0000


	//----- nvinfo : EIATTR_MAXREG_COUNT
	.align		4
        /*002c*/ 	.byte	0x03, 0x1b
        /*002e*/ 	.short	0x0080


	//----- nvinfo : EIATTR_MERCURY_ISA_VERSION
	.align		4
        /*0030*/ 	.byte	0x03, 0x5f
        /*0032*/ 	.short	0x0101


	//----- nvinfo : EIATTR_EXIT_INSTR_OFFSETS
	.align		4
        /*0034*/ 	.byte	0x04, 0x1c
        /*0036*/ 	.short	(.L_2589 - .L_2588)


	//   ....[0]....
.L_2588:
        /*0038*/ 	.word	0x00003bf0


	//   ....[1]....
        /*003c*/ 	.word	0x00004f90


	//----- nvinfo : EIATTR_MAX_THREADS
	.align		4
.L_2589:
        /*0040*/ 	.byte	0x04, 0x05
        /*0042*/ 	.short	(.L_2591 - .L_2590)
.L_2590:
        /*0044*/ 	.word	0x00000080
        /*0048*/ 	.word	0x00000001
        /*004c*/ 	.word	0x00000001


	//----- nvinfo : EIATTR_CRS_STACK_SIZE
	.align		4
.L_2591:
        /*0050*/ 	.byte	0x04, 0x1e
        /*0052*/ 	.short	(.L_2593 - .L_2592)
.L_2592:
        /*0054*/ 	.word	0x00000000


	//----- nvinfo : EIATTR_CBANK_PARAM_SIZE
	.align		4
.L_2593:
        /*0058*/ 	.byte	0x03, 0x19
        /*005a*/ 	.short	0x0220


	//----- nvinfo : EIATTR_PARAM_CBANK
	.align		4
        /*005c*/ 	.byte	0x04, 0x0a
        /*005e*/ 	.short	(.L_2595 - .L_2594)
	.align		4
.L_2594:
        /*0060*/ 	.word	index@(.nv.constant0._ZN2at6native18elementwise_kernelILi128ELi4EZNS0_22gpu_kernel_impl_nocastIZZZNS0_17round_kernel_cudaERNS_18TensorIteratorBaseEENKUlvE_clEvENKUlvE2_clEvEUlN3c108BFloat16EE_EEvS4_RKT_EUliE_EEviT1_)
        /*0064*/ 	.short	0x0210
        /*0066*/ 	.short	0x0220


	//----- nvinfo : EIATTR_SW_WAR
	.align		4
.L_2595:
        /*0068*/ 	.byte	0x04, 0x36
        /*006a*/ 	.short	(.L_2597 - .L_2596)
.L_2596:
        /*006c*/ 	.word	0x00000008
.L_2597:


//--------------------- .nv.info._ZN2at6native27unrolled_elementwise_kernelIZZZNS0_17round_kernel_cudaERNS_18TensorIteratorBaseEENKUlvE_clEvENKUlvE2_clEvEUlN3c108BFloat16EE_St5arrayIPcLm2EELi4E23TrivialOffsetCalculatorILi1EjESD_NS0_6memory15LoadWithoutCastENSE_16StoreWithoutCastEEEviT_T0_T2_T3_T4_T5_ --------------------------
	.section	.nv.info._ZN2at6native27unrolled_elementwise_kernelIZZZNS0_17round_kernel_cudaERNS_18TensorIteratorBaseEENKUlvE_clEvENKUlvE2_clEvEUlN3c108BFloat16EE_St5arrayIPcLm2EELi4E23TrivialOffsetCalculatorILi1EjESD_NS0_6memory15LoadWithoutCastENSE_16StoreWithoutCastEEEviT_T0_T2_T3_T4_T5_,"",@"SHT_CUDA_INFO"
	.sectionflags	@""
	.align	4


	//----- nvinfo : EIATTR_CUDA_API_VERSION
	.align		4
        /*0000*/ 	.byte	0x04, 0x37
        /*0002*/ 	.short	(.L_2599 - .L_2598)
.L_2598:
        /*0004*/ 	.word	0x00000082


	//----- nvinfo : EIATTR_KPARAM_INFO
	.align		4
.L_2599:
        /*0008*/ 	.byte	0x04, 0x17
        /*000a*/ 	.short	(.L_2601 - .L_2600)
.L_2600:
        /*000c*/ 	.word	0x00000000
        /*0010*/ 	.short	0x0006
        /*0012*/ 	.short	0x001b
        /*0014*/ 	.byte	0x00, 0xf0, 0x05, 0x00


	//----- nvinfo : EIATTR_KPARAM_INFO
	.align		4
.L_2601:
        /*0018*/ 	.byte	0x04, 0x17
        /*001a*/ 	.short	(.L_2603 - .L_2602)
.L_2602:
        /*001c*/ 	.word	0x00000000
        /*0020*/ 	.short	0x0005
        /*0022*/ 	.short	0x001a
        /*0024*/ 	.byte	0x00, 0xf0, 0x05, 0x00


	//----- nvinfo : EIATTR_KPARAM_INFO
	.align		4
.L_2603:
        /*0028*/ 	.byte	0x04, 0x17
        /*002a*/ 	.short	(.L_2605 - .L_2604)
.L_2604:
        /*002c*/ 	.word	0x00000000
        /*0030*/ 	.short	0x0004
        /*0032*/ 	.short	0x0019
        /*0034*/ 	.byte	0x00, 0xf0, 0x05, 0x00


	//----- nvinfo : EIATTR_KPARAM_INFO
	.align		4
.L_2605:
        /*0038*/ 	.byte	0x04, 0x17
        /*003a*/ 	.short	(.L_2607 - .L_2606)
.L_2606:
        /*003c*/ 	.word	0x00000000
        /*0040*/ 	.short	0x0003
        /*0042*/ 	.short	0x0018
        /*0044*/ 	.byte	0x00, 0xf0, 0x05, 0x00


	//----- nvinfo : EIATTR_KPARAM_INFO
	.align		4
.L_2607:
        /*0048*/ 	.byte	0x04, 0x17
        /*004a*/ 	.short	(.L_2609 - .L_2608)
.L_2608:
        /*004c*/ 	.word	0x00000000
        /*0050*/ 	.short	0x0002
        /*0052*/ 	.short	0x0008
        /*0054*/ 	.byte	0x00, 0xf0, 0x41, 0x00


	//----- nvinfo : EIATTR_KPARAM_INFO
	.align		4
.L_2609:
        /*0058*/ 	.byte	0x04, 0x17
        /*005a*/ 	.short	(.L_2611 - .L_2610)
.L_2610:
        /*005c*/ 	.word	0x00000000
        /*0060*/ 	.short	0x0001
        /*0062*/ 	.short	0x0004
        /*0064*/ 	.byte	0x00, 0xf0, 0x05, 0x00


	//----- nvinfo : EIATTR_KPARAM_INFO
	.align		4
.L_2611:
        /*0068*/ 	.byte	0x04, 0x17
        /*006a*/ 	.short	(.L_2613 - .L_2612)
.L_2612:
        /*006c*/ 	.word	0x00000000
        /*0070*/ 	.short	0x0000
        /*0072*/ 	.short	0x0000
        /*0074*/ 	.byte	0x00, 0xf0, 0x11, 0x00


	//----- nvinfo : EIATTR_SPARSE_MMA_MASK
	.align		4
.L_2613:
        /*0078*/ 	.byte	0x03, 0x50
        /*007a*/ 	.short	0x0000


	//----- nvinfo : EIATTR_MAXREG_COUNT
	.align		4
        /*007c*/ 	.byte	0x03, 0x1b
        /*007e*/ 	.short	0x00ff


	//----- nvinfo : EIATTR_MERCURY_ISA_VERSION
	.align		4
        /*0080*/ 	.byte	0x03, 0x5f
        /*0082*/ 	.short	0x0101


	//----- nvinfo : EIATTR_EXIT_INSTR_OFFSETS
	.align		4
        /*0084*/ 	.byte	0x04, 0x1c
        /*0086*/ 	.short	(.L_2615 - .L_2614)


	//   ....[0]....
.L_2614:
        /*0088*/ 	.word	0x00000470


	//   ....[1]....
        /*008c*/ 	.word	0x000004e0


	//----- nvinfo : EIATTR_MAX_THREADS
	.align		4
.L_2615:
        /*0090*/ 	.byte	0x04, 0x05
        /*0092*/ 	.short	(.L_2617 - .L_2616)
.L_2616:
        /*0094*/ 	.word	0x00000080
        /*0098*/ 	.word	0x00000001
        /*009c*/ 	.word	0x00000001


	//----- nvinfo : EIATTR_CRS_STACK_SIZE
	.align		4
.L_2617:
        /*00a0*/ 	.byte	0x04, 0x1e
        /*00a2*/ 	.short	(.L_2619 - .L_2618)
.L_2618:
        /*00a4*/ 	.word	0x00000000


	//----- nvinfo : EIATTR_CBANK_PARAM_SIZE
	.align		4
.L_2619:
        /*00a8*/ 	.byte	0x03, 0x19
        /*00aa*/ 	.short	0x001c


	//----- nvinfo : EIATTR_PARAM_CBANK
	.align		4
        /*00ac*/ 	.byte	0x04, 0x0a
        /*00ae*/ 	.short	(.L_2621 - .L_2620)
	.align		4
.L_2620:
        /*00b0*/ 	.word	index@(.nv.constant0._ZN2at6native27unrolled_elementwise_kernelIZZZNS0_17round_kernel_cudaERNS_18TensorIteratorBaseEENKUlvE_clEvENKUlvE2_clEvEUlN3c108BFloat16EE_St5arrayIPcLm2EELi4E23TrivialOffsetCalculatorILi1EjESD_NS0_6memory15LoadWithoutCastENSE_16StoreWithoutCastEEEviT_T0_T2_T3_T4_T5_)
        /*00b4*/ 	.short	0x0210
        /*00b6*/ 	.short	0x001c


	//----- nvinfo : EIATTR_SW_WAR
	.align		4
.L_2621:
        /*00b8*/ 	.byte	0x04, 0x36
        /*00ba*/ 	.short	(.L_2623 - .L_2622)
.L_2622:
        /*00bc*/ 	.word	0x00000008
.L_2623:


//--------------------- .nv.info._ZN2at6native29vectorized_elementwise_kernelILi2EZZZNS0_17round_kernel_cudaERNS_18TensorIteratorBaseEENKUlvE_clEvENKUlvE2_clEvEUlN3c108BFloat16EE_St5arrayIPcLm2EEEEviT0_T1_ --------------------------
	.section	.nv.info._ZN2at6native29vectorized_elementwise_kernelILi2EZZZNS0_17round_kernel_cudaERNS_18TensorIteratorBaseEENKUlvE_clEvENKUlvE2_clEvEUlN3c108BFloat16EE_St5arrayIPcLm2EEEEviT0_T1_,"",@"SHT_CUDA_INFO"
	.sectionflags	@""
	.align	4


	//----- nvinfo : EIATTR_CUDA_API_VERSION
	.align		4
        /*0000*/ 	.byte	0x04, 0x37
        /*0002*/ 	.short	(.L_2625 - .L_2624)
.L_2624:
        /*0004*/ 	.word	0x00000082


	//----- nvinfo : EIATTR_KPARAM_INFO
	.align		4
.L_2625:
        /*0008*/ 	.byte	0x04, 0x17
        /*000a*/ 	.short	(.L_2627 - .L_2626)
.L_2626:
        /*000c*/ 	.word	0x00000000
        /*0010*/ 	.short	0x0002
        /*0012*/ 	.short	0x0008
        /*0014*/ 	.byte	0x00, 0xf0, 0x41, 0x00


	//----- nvinfo : EIATTR_KPARAM_INFO
	.align		4
.L_2627:
        /*0018*/ 	.byte	0x04, 0x17
        /*001a*/ 	.short	(.L_2629 - .L_2628)
.L_2628:
        /*001c*/ 	.word	0x00000000
        /*0020*/ 	.short	0x0001
        /*0022*/ 	.short	0x0004
        /*0024*/ 	.byte	0x00, 0xf0, 0x05, 0x00


	//----- nvinfo : EIATTR_KPARAM_INFO
	.align		4
.L_2629:
        /*0028*/ 	.byte	0x04, 0x17
        /*002a*/ 	.short	(.L_2631 - .L_2630)
.L_2630:
        /*002c*/ 	.word	0x00000000
        /*0030*/ 	.short	0x0000
        /*0032*/ 	.short	0x0000
        /*0034*/ 	.byte	0x00, 0xf0, 0x11, 0x00


	//----- nvinfo : EIATTR_SPARSE_MMA_MASK
	.align		4
.L_2631:
        /*0038*/ 	.byte	0x03, 0x50
        /*003a*/ 	.short	0x0000


	//----- nvinfo : EIATTR_MAXREG_COUNT
	.align		4
        /*003c*/ 	.byte	0x03, 0x1b
        /*003e*/ 	.short	0x00ff


	//----- nvinfo : EIATTR_MERCURY_ISA_VERSION
	.align		4
        /*0040*/ 	.byte	0x03, 0x5f
        /*0042*/ 	.short	0x0101


	//----- nvinfo : EIATTR_EXIT_INSTR_OFFSETS
	.align		4
        /*0044*/ 	.byte	0x04, 0x1c
        /*0046*/ 	.short	(.L_2633 - .L_2632)


	//   ....[0]....
.L_2632:
        /*0048*/ 	.word	0x000002f0


	//   ....[1]....
        /*004c*/ 	.word	0x00000c40


	//   ....[2]....
        /*0050*/ 	.word	0x00000c90


	//----- nvinfo : EIATTR_MAX_THREADS
	.align		4
.L_2633:
        /*0054*/ 	.byte	0x04, 0x05
        /*0056*/ 	.short	(.L_2635 - .L_2634)
.L_2634:
        /*0058*/ 	.word	0x00000080
        /*005c*/ 	.word	0x00000001
        /*0060*/ 	.word	0x00000001


	//----- nvinfo : EIATTR_CRS_STACK_SIZE
	.align		4
.L_2635:
        /*0064*/ 	.byte	0x04, 0x1e
        /*0066*/ 	.short	(.L_2637 - .L_2636)
.L_2636:
        /*0068*/ 	.word	0x00000000


	//----- nvinfo : EIATTR_CBANK_PARAM_SIZE
	.align		4
.L_2637:
        /*006c*/ 	.byte	0x03, 0x19
        /*006e*/ 	.short	0x0018


	//----- nvinfo : EIATTR_PARAM_CBANK
	.align		4
        /*0070*/ 	.byte	0x04, 0x0a
        /*0072*/ 	.short	(.L_2639 - .L_2638)
	.align		4
.L_2638:
        /*0074*/ 	.word	index@(.nv.constant0._ZN2at6native29vectorized_elementwise_kernelILi2EZZZNS0_17round_kernel_cudaERNS_18TensorIteratorBaseEENKUlvE_clEvENKUlvE2_clEvEUlN3c108BFloat16EE_St5arrayIPcLm2EEEEviT0_T1_)
        /*0078*/ 	.short	0x0210
        /*007a*/ 	.short	0x0018


	//----- nvinfo : EIATTR_SW_WAR
	.align		4
.L_2639:
        /*007c*/ 	.byte	0x04, 0x36
        /*007e*/ 	.short	(.L_2641 - .L_2640)
.L_2640:
        /*0080*/ 	.word	0x00000008
.L_2641:


//--------------------- .nv.info._ZN2at6native29vectorized_elementwise_kernelILi4EZZZNS0_17round_kernel_cudaERNS_18TensorIteratorBaseEENKUlvE_clEvENKUlvE2_clEvEUlN3c108BFloat16EE_St5arrayIPcLm2EEEEviT0_T1_ --------------------------
	.section	.nv.info._ZN2at6native29vectorized_elementwise_kernelILi4EZZZNS0_17round_kernel_cudaERNS_18TensorIteratorBaseEENKUlvE_clEvENKUlvE2_clEvEUlN3c108BFloat16EE_St5arrayIPcLm2EEEEviT0_T1_,"",@"SHT_CUDA_INFO"
	.sectionflags	@""
	.align	4


	//----- nvinfo : EIATTR_CUDA_API_VERSION
	.align		4
        /*0000*/ 	.byte	0x04, 0x37
        /*0002*/ 	.short	(.L_2643 - .L_2642)
.L_2642:
        /*0004*/ 	.word	0x00000082


	//----- nvinfo : EIATTR_KPARAM_INFO
	.align		4
.L_2643:
        /*0008*/ 	.byte	0x04, 0x17
        /*000a*/ 	.short	(.L_2645 - .L_2644)
.L_2644:
        /*000c*/ 	.word	0x00000000
        /*0010*/ 	.short	0x0002
        /*0012*/ 	.short	0x0008
        /*0014*/ 	.byte	0x00, 0xf0, 0x41, 0x00


	//----- nvinfo : EIATTR_KPARAM_INFO
	.align		4
.L_2645:
        /*0018*/ 	.byte	0x04, 0x17
        /*001a*/ 	.short	(.L_2647 - .L_2646)
.L_2646:
        /*001c*/ 	.word	0x00000000
        /*0020*/ 	.short	0x0001
        /*0022*/ 	.short	0x0004
        /*0024*/ 	.byte	0x00, 0xf0, 0x05, 0x00


	//----- nvinfo : EIATTR_KPARAM_INFO
	.align		4
.L_2647:
        /*0028*/ 	.byte	0x04, 0x17
        /*002a*/ 	.short	(.L_2649 - .L_2648)
.L_2648:
        /*002c*/ 	.word	0x00000000
        /*0030*/ 	.short	0x0000
        /*0032*/ 	.short	0x0000
        /*0034*/ 	.byte	0x00, 0xf0, 0x11, 0x00


	//----- nvinfo : EIATTR_SPARSE_MMA_MASK
	.align		4
.L_2649:
        /*0038*/ 	.byte	0x03, 0x50
        /*003a*/ 	.short	0x0000


	//----- nvinfo : EIATTR_MAXREG_COUNT
	.align		4
        /*003c*/ 	.byte	0x03, 0x1b
        /*003e*/ 	.short	0x00ff


	//----- nvinfo : EIATTR_MERCURY_ISA_VERSION
	.align		4
        /*0040*/ 	.byte	0x03, 0x5f
        /*0042*/ 	.short	0x0101


	//----- nvinfo : EIATTR_EXIT_INSTR_OFFSETS
	.align		4
        /*0044*/ 	.byte	0x04, 0x1c
        /*0046*/ 	.short	(.L_2651 - .L_2650)


	//   ....[0]....
.L_2650:
        /*0048*/ 	.word	0x000002b0


	//   ....[1]....
        /*004c*/ 	.word	0x00000c00


	//   ....[2]....
        /*0050*/ 	.word	0x00000c50


	//----- nvinfo : EIATTR_MAX_THREADS
	.align		4
.L_2651:
        /*0054*/ 	.byte	0x04, 0x05
        /*0056*/ 	.short	(.L_2653 - .L_2652)
.L_2652:
        /*0058*/ 	.word	0x00000080
        /*005c*/ 	.word	0x00000001
        /*0060*/ 	.word	0x00000001


	//----- nvinfo : EIATTR_CRS_STACK_SIZE
	.align		4
.L_2653:
        /*0064*/ 	.byte	0x04, 0x1e
        /*0066*/ 	.short	(.L_2655 - .L_2654)
.L_2654:
        /*0068*/ 	.word	0x00000000


	//----- nvinfo : EIATTR_CBANK_PARAM_SIZE
	.align		4
.L_2655:
        /*006c*/ 	.byte	0x03, 0x19
        /*006e*/ 	.short	0x0018


	//----- nvinfo : EIATTR_PARAM_CBANK
	.align		4
        /*0070*/ 	.byte	0x04, 0x0a
        /*0072*/ 	.short	(.L_2657 - .L_2656)
	.align		4
.L_2656:
        /*0074*/ 	.word	index@(.nv.constant0._ZN2at6native29vectorized_elementwise_kernelILi4EZZZNS0_17round_kernel_cudaERNS_18TensorIteratorBaseEENKUlvE_clEvENKUlvE2_clEvEUlN3c108BFloat16EE_St5arrayIPcLm2EEEEviT0_T1_)
        /*0078*/ 	.short	0x0210
        /*007a*/ 	.short	0x0018


	//----- nvinfo : EIATTR_SW_WAR
	.align		4
.L_2657:
        /*007c*/ 	.byte	0x04, 0x36
        /*007e*/ 	.short	(.L_2659 - .L_2658)
.L_2658:
        /*0080*/ 	.word	0x00000008
.L_2659:


//--------------------- .nv.info._ZN2at6native29vectorized_elementwise_kernelILi8EZZZNS0_17round_kernel_cudaERNS_18TensorIteratorBaseEENKUlvE_clEvENKUlvE2_clEvEUlN3c108BFloat16EE_St5arrayIPcLm2EEEEviT0_T1_ --------------------------
	.section	.nv.info._ZN2at6native29vectorized_elementwise_kernelILi8EZZZNS0_17round_kernel_cudaERNS_18TensorIteratorBaseEENKUlvE_clEvENKUlvE2_clEvEUlN3c108BFloat16EE_St5arrayIPcLm2EEEEviT0_T1_,"",@"SHT_CUDA_INFO"
	.sectionflags	@""
	.align	4


	//----- nvinfo : EIATTR_CUDA_API_VERSION
	.align		4
        /*0000*/ 	.byte	0x04, 0x37
        /*0002*/ 	.short	(.L_2661 - .L_2660)
.L_2660:
        /*0004*/ 	.word	0x00000082


	//----- nvinfo : EIATTR_KPARAM_INFO
	.align		4
.L_2661:
        /*0008*/ 	.byte	0x04, 0x17
        /*000a*/ 	.short	(.L_2663 - .L_2662)
.L_2662:
        /*000c*/ 	.word	0x00000000
        /*0010*/ 	.short	0x0002
        /*0012*/ 	.short	0x0008
        /*0014*/ 	.byte	0x00, 0xf0, 0x41, 0x00


	//----- nvinfo : EIATTR_KPARAM_INFO
	.align		4
.L_2663:
        /*0018*/ 	.byte	0x04, 0x17
        /*001a*/ 	.short	(.L_2665 - .L_2664)
.L_2664:
        /*001c*/ 	.word	0x00000000
        /*0020*/ 	.short	0x0001
        /*0022*/ 	.short	0x0004
        /*0024*/ 	.byte	0x00, 0xf0, 0x05, 0x00


	//----- nvinfo : EIATTR_KPARAM_INFO
	.align		4
.L_2665:
        /*0028*/ 	.byte	0x04, 0x17
        /*002a*/ 	.short	(.L_2667 - .L_2666)
.L_2666:
        /*002c*/ 	.word	0x00000000
        /*0030*/ 	.short	0x0000
        /*0032*/ 	.short	0x0000
        /*0034*/ 	.byte	0x00, 0xf0, 0x11, 0x00


	//----- nvinfo : EIATTR_SPARSE_MMA_MASK
	.align		4
.L_2667:
        /*0038*/ 	.byte	0x03, 0x50
        /*003a*/ 	.short	0x0000


	//----- nvinfo : EIATTR_MAXREG_COUNT
	.align		4
        /*003c*/ 	.byte	0x03, 0x1b
        /*003e*/ 	.short	0x00ff


	//----- nvinfo : EIATTR_MERCURY_ISA_VERSION
	.align		4
        /*0040*/ 	.byte	0x03, 0x5f
        /*0042*/ 	.short	0x0101


	//----- nvinfo : EIATTR_EXIT_INSTR_OFFSETS
	.align		4
        /*0044*/ 	.byte	0x04, 0x1c
        /*0046*/ 	.short	(.L_2669 - .L_2668)


	//   ....[0]....
.L_2668:
        /*0048*/ 	.word	0x00000290


	//   ....[1]....
        /*004c*/ 	.word	0x00000be0


	//   ....[2]....
        /*0050*/ 	.word	0x00000c30


	//----- nvinfo : EIATTR_MAX_THREADS
	.align		4
.L_2669:
        /*0054*/ 	.byte	0x04, 0x05
        /*0056*/ 	.short	(.L_2671 - .L_2670)
.L_2670:
        /*0058*/ 	.word	0x00000080
        /*005c*/ 	.word	0x00000001
        /*0060*/ 	.word	0x00000001


	//----- nvinfo : EIATTR_CRS_STACK_SIZE
	.align		4
.L_2671:
        /*0064*/ 	.byte	0x04, 0x1e
        /*0066*/ 	.short	(.L_2673 - .L_2672)
.L_2672:
        /*0068*/ 	.word	0x00000000


	//----- nvinfo : EIATTR_CBANK_PARAM_SIZE
	.align		4
.L_2673:
        /*006c*/ 	.byte	0x03, 0x19
        /*006e*/ 	.short	0x0018


	//----- nvinfo : EIATTR_PARAM_CBANK
	.align		4
        /*0070*/ 	.byte	0x04, 0x0a
        /*0072*/ 	.short	(.L_2675 - .L_2674)
	.align		4
.L_2674:
        /*0074*/ 	.word	index@(.nv.constant0._ZN2at6native29vectorized_elementwise_kernelILi8EZZZNS0_17round_kernel_cudaERNS_18TensorIteratorBaseEENKUlvE_clEvENKUlvE2_clEvEUlN3c108BFloat16EE_St5arrayIPcLm2EEEEviT0_T1_)
        /*0078*/ 	.short	0x0210
        /*007a*/ 	.short	0x0018


	//----- nvinfo : EIATTR_SW_WAR
	.align		4
.L_2675:
        /*007c*/ 	.byte	0x04, 0x36
        /*007e*/ 	.short	(.L_2677 - .L_2676)
.L_2676:
        /*0080*/ 	.word	0x00000008
.L_2677:


//--------------------- .nv.info._ZN2at6native18elementwise_kernelILi128ELi4EZNS0_15gpu_kernel_implIZZZNS0_17round_kernel_cudaERNS_18TensorIteratorBaseEENKUlvE_clEvENKUlvE1_clEvEUlN3c104HalfEE_EEvS4_RKT_EUliE_EEviT1_ --------------------------
	.section	.nv.info._ZN2at6native18elementwise_kernelILi128ELi4EZNS0_15gpu_kernel_implIZZZNS0_17round_kernel_cudaERNS_18TensorIteratorBaseEENKUlvE_clEvENKUlvE1_clEvEUlN3c104HalfEE_EEvS4_RKT_EUliE_EEviT1_,"",@"SHT_CUDA_INFO"
	.sectionflags	@""
	.align	4


	//----- nvinfo : EIATTR_CUDA_API_VERSION
	.align		4
        /*0000*/ 	.byte	0x04, 0x37
        /*0002*/ 	.short	(.L_2679 - .L_2678)
.L_2678:
        /*0004*/ 	.word	0x00000082


	//----- nvinfo : EIATTR_KPARAM_INFO
	.align		4
.L_2679:
        /*0008*/ 	.byte	0x04, 0x17
        /*000a*/ 	.short	(.L_2681 - .L_2680)
.L_2680:
        /*000c*/ 	.word	0x00000000
        /*0010*/ 	.short	0x0001
        /*0012*/ 	.short	0x0008
        /*0014*/ 	.byte	0x00, 0xf0, 0x61, 0x08


	//----- nvinfo : EIATTR_KPARAM_INFO
	.align		4
.L_2681:
        /*0018*/ 	.byte	0x04, 0x17
        /*001a*/ 	.short	(.L_2683 - .L_2682)
.L_2682:
        /*001c*/ 	.word	0x00000000
        /*0020*/ 	.short	0x0000
        /*0022*/ 	.short	0x0000
        /*0024*/ 	.byte	0x00, 0xf0, 0x11, 0x00


	//----- nvinfo : EIATTR_SPARSE_MMA_MASK
	.align		4
.L_2683:
        /*0028*/ 	.byte	0x03, 0x50
        /*002a*/ 	.short	0x0000


	//----- nvinfo : EIATTR_MAXREG_COUNT
	.align		4
        /*002c*/ 	.byte	0x03, 0x1b
        /*002e*/ 	.short	0x0080


	//----- nvinfo : EIATTR_EXTERNS
	.align		4
        /*0030*/ 	.byte	0x04, 0x0f
        /*0032*/ 	.short	(.L_2685 - .L_2684)


	//   ....[0]....
	.align		4
.L_2684:
        /*0034*/ 	.word	index@(__assertfail)


	//----- nvinfo : EIATTR_MERCURY_ISA_VERSION
	.align		4
.L_2685:
        /*0038*/ 	.byte	0x03, 0x5f
        /*003a*/ 	.short	0x0101


	//----- nvinfo : EIATTR_SYSCALL_OFFSETS
	.align		4
        /*003c*/ 	.byte	0x04, 0x46
        /*003e*/ 	.short	(.L_2687 - .L_2686)


	//   ....[0]....
.L_2686:
        /*0040*/ 	.word	0x000022b0


	//   ....[1]....
        /*0044*/ 	.word	0x00003240


	//   ....[2]....
        /*0048*/ 	.word	0x00005550


	//   ....[3]....
        /*004c*/ 	.word	0x000064e0


	//   ....[4]....
        /*0050*/ 	.word	0x000087e0


	//   ....[5]....
        /*0054*/ 	.word	0x00009770


	//   ....[6]....
        /*0058*/ 	.word	0x0000ba60


	//   ....[7]....
        /*005c*/ 	.word	0x0000c9f0


	//----- nvinfo : EIATTR_EXIT_INSTR_OFFSETS
	.align		4
.L_2687:
        /*0060*/ 	.byte	0x04, 0x1c
        /*0062*/ 	.short	(.L_2689 - .L_2688)


	//   ....[0]....
.L_2688:
        /*0064*/ 	.word	0x00009840


	//   ....[1]....
        /*0068*/ 	.word	0x0000bc20


	//   ....[2]....
        /*006c*/ 	.word	0x0000bc60


	//   ....[3]....
        /*0070*/ 	.word	0x0000bd00


	//   ....[4]....
        /*0074*/ 	.word	0x0000bd40


	//   ....[5]....
        /*0078*/ 	.word	0x0000bd80


	//   ....[6]....
        /*007c*/ 	.word	0x0000be10


	//   ....[7]....
        /*0080*/ 	.word	0x0000be30


	//   ....[8]....
        /*0084*/ 	.word	0x0000bed0


	//   ....[9]....
        /*0088*/ 	.word	0x0000bf20


	//   ....[10]....
        /*008c*/ 	.word	0x0000bf70


	//   ....[11]....
        /*0090*/ 	.word	0x0000c040


	//   ....[12]....
        /*0094*/ 	.word	0x0000c0a0


	//   ....[13]....
        /*0098*/ 	.word	0x0000c230


	//   ....[14]....
        /*009c*/ 	.word	0x0000c390


	//   ....[15]....
        /*00a0*/ 	.word	0x0000c3d0


	//   ....[16]....
        /*00a4*/ 	.word	0x0000c490


	//   ....[17]....
        /*00a8*/ 	.word	0x0000c610


	//   ....[18]....
        /*00ac*/ 	.word	0x0000c790


	//   ....[19]....
        /*00b0*/ 	.word	0x0000c8f0


	//   ....[20]....
        /*00b4*/ 	.word	0x0000ca00


	//   ....[21]....
        /*00b8*/ 	.word	0x0000ca40


	//   ....[22]....
        /*00bc*/ 	.word	0x0000ca80


	//----- nvinfo : EIATTR_MAX_THREADS
	.align		4
.L_2689:
        /*00c0*/ 	.byte	0x04, 0x05
        /*00c2*/ 	.short	(.L_2691 - .L_2690)
.L_2690:
        /*00c4*/ 	.word	0x00000080
        /*00c8*/ 	.word	0x00000001
        /*00cc*/ 	.word	0x00000001


	//----- nvinfo : EIATTR_CRS_STACK_SIZE
	.align		4
.L_2691:
        /*00d0*/ 	.byte	0x04, 0x1e
        /*00d2*/ 	.short	(.L_2693 - .L_2692)
.L_2692:
        /*00d4*/ 	.word	0x00000000


	//----- nvinfo : EIATTR_CBANK_PARAM_SIZE
	.align		4
.L_2693:
        /*00d8*/ 	.byte	0x03, 0x19
        /*00da*/ 	.short	0x0220


	//----- nvinfo : EIATTR_PARAM_CBANK
	.align		4
        /*00dc*/ 	.byte	0x04, 0x0a
        /*00de*/ 	.short	(.L_2695 - .L_2694)
	.align		4
.L_2694:
        /*00e0*/ 	.word	index@(.nv.constant0._ZN2at6native18elementwise_kernelILi128ELi4EZNS0_15gpu_kernel_implIZZZNS0_17round_kernel_cudaERNS_18TensorIteratorBaseEENKUlvE_clEvENKUlvE1_clEvEUlN3c104HalfEE_EEvS4_RKT_EUliE_EEviT1_)
        /*00e4*/ 	.short	0x0210
        /*00e6*/ 	.short	0x0220


	//----- nvinfo : EIATTR_SW_WAR
	.align		4
.L_2695:
        /*00e8*/ 	.byte	0x04, 0x36
        /*00ea*/ 	.short	(.L_2697 - .L_2696)
.L_2696:
        /*00ec*/ 	.word	0x00000008
.L_2697:


//--------------------- .nv.info._ZN2at6native27unrolled_elementwise_kernelIZZZNS0_17round_kernel_cudaERNS_18TensorIteratorBaseEENKUlvE_clEvENKUlvE1_clEvEUlN3c104HalfEE_St5arrayIPcLm2EELi4E23TrivialOffsetCalculatorILi1EjESD_NS0_6memory12LoadWithCastILi1EEENSE_13StoreWithCastILi1EEEEEviT_T0_T2_T3_T4_T5_ --------------------------
	.section	.nv.info._ZN2at6native27unrolled_elementwise_kernelIZZZNS0_17round_kernel_cudaERNS_18TensorIteratorBaseEENKUlvE_clEvENKUlvE1_clEvEUlN3c104HalfEE_St5arrayIPcLm2EELi4E23TrivialOffsetCalculatorILi1EjESD_NS0_6memory12LoadWithCastILi1EEENSE_13StoreWithCastILi1EEEEEviT_T0_T2_T3_T4_T5_,"",@"SHT_CUDA_INFO"
	.sectionflags	@""
	.align	4


	//----- nvinfo : EIATTR_CUDA_API_VERSION
	.align		4
        /*0000*/ 	.byte	0x04, 0x37
        /*0002*/ 	.short	(.L_2699 - .L_2698)
.L_2698:
        /*0004*/ 	.word	0x00000082


	//----- nvinfo : EIATTR_KPARAM_INFO
	.align		4
.L_2699:
        /*0008*/ 	.byte	0x04, 0x17
        /*000a*/ 	.short	(.L_2701 - .L_2700)
.L_2700:
        /*000c*/ 	.word	0x00000000
        /*0010*/ 	.short	0x0006
        /*0012*/ 	.short	0x0024
        /*0014*/ 	.byte	0x00, 0xf0, 0x21, 0x00


	//----- nvinfo : EIATTR_KPARAM_INFO
	.align		4
.L_2701:
        /*0018*/ 	.byte	0x04, 0x17
        /*001a*/ 	.short	(.L_2703 - .L_2702)
.L_2702:
        /*001c*/ 	.word	0x00000000
        /*0020*/ 	.short	0x0005
        /*0022*/ 	.short	0x001c
        /*0024*/ 	.byte	0x00, 0xf0, 0x21, 0x00


	//----- nvinfo : EIATTR_KPARAM_INFO
	.align		4
.L_2703:
        /*0028*/ 	.byte	0x04, 0x17
        /*002a*/ 	.short	(.L_2705 - .L_2704)
.L_2704:
        /*002c*/ 	.word	0x00000000
        /*0030*/ 	.short	0x0004
        /*0032*/ 	.short	0x0019
        /*0034*/ 	.byte	0x00, 0xf0, 0x05, 0x00


	//----- nvinfo : EIATTR_KPARAM_INFO
	.align		4
.L_2705:
        /*0038*/ 	.byte	0x04, 0x17
        /*003a*/ 	.short	(.L_2707 - .L_2706)
.L_2706:
        /*003c*/ 	.word	0x00000000
        /*0040*/ 	.short	0x0003
        /*0042*/ 	.short	0x0018
        /*0044*/ 	.byte	0x00, 0xf0, 0x05, 0x00


	//----- nvinfo : EIATTR_KPARAM_INFO
	.align		4
.L_2707:
        /*0048*/ 	.byte	0x04, 0x17
        /*004a*/ 	.short	(.L_2709 - .L_2708)
.L_2708:
        /*004c*/ 	.word	0x00000000
        /*0050*/ 	.short	0x0002
        /*0052*/ 	.short	0x0008
        /*0054*/ 	.byte	0x00, 0xf0, 0x41, 0x00


	//----- nvinfo : EIATTR_KPARAM_INFO
	.align		4
.L_2709:
        /*0058*/ 	.byte	0x04, 0x17
        /*005a*/ 	.short	(.L_2711 - .L_2710)
.L_2710:
        /*005c*/ 	.word	0x00000000
        /*0060*/ 	.short	0x0001
        /*0062*/ 	.short	0x0004
        /*0064*/ 	.byte	0x00, 0xf0, 0x05, 0x00


	//----- nvinfo : EIATTR_KPARAM_INFO
	.align		4
.L_2711:
        /*0068*/ 	.byte	0x04, 0x17
        /*006a*/ 	.short	(.L_2713 - .L_2712)
.L_2712:
        /*006c*/ 	.word	0x00000000
        /*0070*/ 	.short	0x0000
        /*0072*/ 	.short	0x0000
        /*0074*/ 	.byte	0x00, 0xf0, 0x11, 0x00


	//----- nvinfo : EIATTR_SPARSE_MMA_MASK
	.align		4
.L_2713:
        /*0078*/ 	.byte	0x03, 0x50
        /*007a*/ 	.short	0x0000


	//----- nvinfo : EIATTR_MAXREG_COUNT
	.align		4
        /*007c*/ 	.byte	0x03, 0x1b
        /*007e*/ 	.short	0x00ff


	//----- nvinfo : EIATTR_EXTERNS
	.align		4
        /*0080*/ 	.byte	0x04, 0x0f
        /*0082*/ 	.short	(.L_2715 - .L_2714)


	//   ....[0]....
	.align		4
.L_2714:
        /*0084*/ 	.word	index@(__assertfail)


	//----- nvinfo : EIATTR_MERCURY_ISA_VERSION
	.align		4
.L_2715:
        /*0088*/ 	.byte	0x03, 0x5f
        /*008a*/ 	.short	0x0101


	//----- nvinfo : EIATTR_SYSCALL_OFFSETS
	.align		4
        /*008c*/ 	.byte	0x04, 0x46
        /*008e*/ 	.short	(.L_2717 - .L_2716)


	//   ....[0]....
.L_2716:
        /*0090*/ 	.word	0x000010b0


	//   ....[1]....
        /*0094*/ 	.word	0x000021c0


	//   ....[2]....
        /*0098*/ 	.word	0x000032e0


	//   ....[3]....
        /*009c*/ 	.word	0x000043d0


	//   ....[4]....
        /*00a0*/ 	.word	0x00005660


	//   ....[5]....
        /*00a4*/ 	.word	0x00006680


	//   ....[6]....
        /*00a8*/ 	.word	0x00007660


	//   ....[7]....
        /*00ac*/ 	.word	0x00008640


	//----- nvinfo : EIATTR_EXIT_INSTR_OFFSETS
	.align		4
.L_2717:
        /*00b0*/ 	.byte	0x04, 0x1c
        /*00b2*/ 	.short	(.L_2719 - .L_2718)


	//   ....[0]....
.L_2718:
        /*00b4*/ 	.word	0x00007720


	//   ....[1]....
        /*00b8*/ 	.word	0x00007870


	//   ....[2]....
        /*00bc*/ 	.word	0x000078b0


	//   ....[3]....
        /*00c0*/ 	.word	0x00007950


	//   ....[4]....
        /*00c4*/ 	.word	0x00007990


	//   ....[5]....
        /*00c8*/ 	.word	0x000079d0


	//   ....[6]....
        /*00cc*/ 	.word	0x00007a60


	//   ....[7]....
        /*00d0*/ 	.word	0x00007a80


	//   ....[8]....
        /*00d4*/ 	.word	0x00007b20


	//   ....[9]....
        /*00d8*/ 	.word	0x00007b70


	//   ....[10]....
        /*00dc*/ 	.word	0x00007bc0


	//   ....[11]....
        /*00e0*/ 	.word	0x00007c90


	//   ....[12]....
        /*00e4*/ 	.word	0x00007cf0


	//   ....[13]....
        /*00e8*/ 	.word	0x00007e80


	//   ....[14]....
        /*00ec*/ 	.word	0x00007fe0


	//   ....[15]....
        /*00f0*/ 	.word	0x00008020


	//   ....[16]....
        /*00f4*/ 	.word	0x000080e0


	//   ....[17]....
        /*00f8*/ 	.word	0x00008260


	//   ....[18]....
        /*00fc*/ 	.word	0x000083e0


	//   ....[19]....
        /*0100*/ 	.word	0x00008540


	//   ....[20]....
        /*0104*/ 	.word	0x00008650


	//   ....[21]....
        /*0108*/ 	.word	0x00008690


	//   ....[22]....
        /*010c*/ 	.word	0x000086d0


	//----- nvinfo : EIATTR_MAX_THREADS
	.align		4
.L_2719:
        /*0110*/ 	.byte	0x04, 0x05
        /*0112*/ 	.short	(.L_2721 - .L_2720)
.L_2720:
        /*0114*/ 	.word	0x00000080
        /*0118*/ 	.word	0x00000001
        /*011c*/ 	.word	0x00000001


	//----- nvinfo : EIATTR_CRS_STACK_SIZE
	.align		4
.L_2721:
        /*0120*/ 	.byte	0x04, 0x1e
        /*0122*/ 	.short	(.L_2723 - .L_2722)
.L_2722:
        /*0124*/ 	.word	0x00000000


	//----- nvinfo : EIATTR_CBANK_PARAM_SIZE
	.align		4
.L_2723:
        /*0128*/ 	.byte	0x03, 0x19
        /*012a*/ 	.short	0x002c


	//----- nvinfo : EIATTR_PARAM_CBANK
	.align		4
        /*012c*/ 	.byte	0x04, 0x0a
        /*012e*/ 	.short	(.L_2725 - .L_2724)
	.align		4
.L_2724:
        /*0130*/ 	.word	index@(.nv.constant0._ZN2at6native27unrolled_elementwise_kernelIZZZNS0_17round_kernel_cudaERNS_18TensorIteratorBaseEENKUlvE_clEvENKUlvE1_clEvEUlN3c104HalfEE_St5arrayIPcLm2EELi4E23TrivialOffsetCalculatorILi1EjESD_NS0_6memory12LoadWithCastILi1EEENSE_13StoreWithCastILi1EEEEEviT_T0_T2_T3_T4_T5_)
        /*0134*/ 	.short	0x0210
        /*0136*/ 	.short	0x002c


	//----- nvinfo : EIATTR_SW_WAR
	.align		4
.L_2725:
        /*0138*/ 	.byte	0x04, 0x36
        /*013a*/ 	.short	(.L_2727 - .L_2726)
.L_2726:
        /*013c*/ 	.word	0x00000008
.L_2727:


//--------------------- .nv.info._ZN2at6native18elementwise_kernelILi128ELi4EZNS0_22gpu_kernel_impl_nocastIZZZNS0_17round_kernel_cudaERNS_18TensorIteratorBaseEENKUlvE_clEvENKUlvE1_clEvEUlN3c104HalfEE_EEvS4_RKT_EUliE_EEviT1_ --------------------------
	.section	.nv.info._ZN2at6native18elementwise_kernelILi128ELi4EZNS0_22gpu_kernel_impl_nocastIZZZNS0_17round_kernel_cudaERNS_18TensorIteratorBaseEENKUlvE_clEvENKUlvE1_clEvEUlN3c104HalfEE_EEvS4_RKT_EUliE_EEviT1_,"",@"SHT_CUDA_INFO"
	.sectionflags	@""
	.align	4


	//----- nvinfo : EIATTR_CUDA_API_VERSION
	.align		4
        /*0000*/ 	.byte	0x04, 0x37
        /*0002*/ 	.short	(.L_2729 - .L_2728)
.L_2728:
        /*0004*/ 	.word	0x00000082


	//----- nvinfo : EIATTR_KPARAM_INFO
	.align		4
.L_2729:
        /*0008*/ 	.byte	0x04, 0x17
        /*000a*/ 	.short	(.L_2731 - .L_2730)
.L_2730:
        /*000c*/ 	.word	0x00000000
        /*0010*/ 	.short	0x0001
        /*0012*/ 	.short	0x0008
        /*0014*/ 	.byte	0x00, 0xf0, 0x61, 0x08


	//----- nvinfo : EIATTR_KPARAM_INFO
	.align		4
.L_2731:
        /*0018*/ 	.byte	0x04, 0x17
        /*001a*/ 	.short	(.L_2733 - .L_2732)
.L_2732:
        /*001c*/ 	.word	0x00000000
        /*0020*/ 	.short	0x0000
        /*0022*/ 	.short	0x0000
        /*0024*/ 	.byte	0x00, 0xf0, 0x11, 0x00


	//----- nvinfo : EIATTR_SPARSE_MMA_MASK
	.align		4
.L_2733:
        /*0028*/ 	.byte	0x03, 0x50
        /*002a*/ 	.short	0x0000


	//----- nvinfo : EIATTR_MAXREG_COUNT
	.align		4
        /*002c*/ 	.byte	0x03, 0x1b
        /*002e*/ 	.short	0x0080


	//----- nvinfo : EIATTR_MERCURY_ISA_VERSION
	.align		4
        /*0030*/ 	.byte	0x03, 0x5f
        /*0032*/ 	.short	0x0101


	//----- nvinfo : EIATTR_EXIT_INSTR_OFFSETS
	.align		4
        /*0034*/ 	.byte	0x04, 0x1c
        /*0036*/ 	.short	(.L_2735 - .L_2734)


	//   ....[0]....
.L_2734:
        /*0038*/ 	.word	0x00003bf0


	//   ....[1]....
        /*003c*/ 	.word	0x00004f90


	//----- nvinfo : EIATTR_MAX_THREADS
	.align		4
.L_2735:
        /*0040*/ 	.byte	0x04, 0x05
        /*0042*/ 	.short	(.L_2737 - .L_2736)
.L_2736:
        /*0044*/ 	.word	0x00000080
        /*0048*/ 	.word	0x00000001
        /*004c*/ 	.word	0x00000001


	//----- nvinfo : EIATTR_CRS_STACK_SIZE
	.align		4
.L_2737:
        /*0050*/ 	.byte	0x04, 0x1e
        /*0052*/ 	.short	(.L_2739 - .L_2738)
.L_2738:
        /*0054*/ 	.word	0x00000000


	//----- nvinfo : EIATTR_CBANK_PARAM_SIZE
	.align		4
.L_2739:
        /*0058*/ 	.byte	0x03, 0x19
        /*005a*/ 	.short	0x0220


	//----- nvinfo : EIATTR_PARAM_CBANK
	.align		4
        /*005c*/ 	.byte	0x04, 0x0a
        /*005e*/ 	.short	(.L_2741 - .L_2740)
	.align		4
.L_2740:
        /*0060*/ 	.word	index@(.nv.constant0._ZN2at6native18elementwise_kernelILi128ELi4EZNS0_22gpu_kernel_impl_nocastIZZZNS0_17round_kernel_cudaERNS_18TensorIteratorBaseEENKUlvE_clEvENKUlvE1_clEvEUlN3c104HalfEE_EEvS4_RKT_EUliE_EEviT1_)
        /*0064*/ 	.short	0x0210
        /*0066*/ 	.short	0x0220


	//----- nvinfo : EIATTR_SW_WAR
	.align		4
.L_2741:
        /*0068*/ 	.byte	0x04, 0x36
        /*006a*/ 	.short	(.L_2743 - .L_2742)
.L_2742:
        /*006c*/ 	.word	0x00000008
.L_2743:


//--------------------- .nv.info._ZN2at6native27unrolled_elementwise_kernelIZZZNS0_17round_kernel_cudaERNS_18TensorIteratorBaseEENKUlvE_clEvENKUlvE1_clEvEUlN3c104HalfEE_St5arrayIPcLm2EELi4E23TrivialOffsetCalculatorILi1EjESD_NS0_6memory15LoadWithoutCastENSE_16StoreWithoutCastEEEviT_T0_T2_T3_T4_T5_ --------------------------
	.section	.nv.info._ZN2at6native27unrolled_elementwise_kernelIZZZNS0_17round_kernel_cudaERNS_18TensorIteratorBaseEENKUlvE_clEvENKUlvE1_clEvEUlN3c104HalfEE_St5arrayIPcLm2EELi4E23TrivialOffsetCalculatorILi1EjESD_NS0_6memory15LoadWithoutCastENSE_16StoreWithoutCastEEEviT_T0_T2_T3_T4_T5_,"",@"SHT_CUDA_INFO"
	.sectionflags	@""
	.align	4


	//----- nvinfo : EIATTR_CUDA_API_VERSION
	.align		4
        /*0000*/ 	.byte	0x04, 0x37
        /*0002*/ 	.short	(.L_2745 - .L_2744)
.L_2744:
        /*0004*/ 	.word	0x00000082


	//----- nvinfo : EIATTR_KPARAM_INFO
	.align		4
.L_2745:
        /*0008*/ 	.byte	0x04, 0x17
        /*000a*/ 	.short	(.L_2747 - .L_2746)
.L_2746:
        /*000c*/ 	.word	0x00000000
        /*0010*/ 	.short	0x0006
        /*0012*/ 	.short	0x001b
        /*0014*/ 	.byte	0x00, 0xf0, 0x05, 0x00


	//----- nvinfo : EIATTR_KPARAM_INFO
	.align		4
.L_2747:
        /*0018*/ 	.byte	0x04, 0x17
        /*001a*/ 	.short	(.L_2749 - .L_2748)
.L_2748:
        /*001c*/ 	.word	0x00000000
        /*0020*/ 	.short	0x0005
        /*0022*/ 	.short	0x001a
        /*0024*/ 	.byte	0x00, 0xf0, 0x05, 0x00


	//----- nvinfo : EIATTR_KPARAM_INFO
	.align		4
.L_2749:
        /*0028*/ 	.byte	0x04, 0x17
        /*002a*/ 	.short	(.L_2751 - .L_2750)
.L_2750:
        /*002c*/ 	.word	0x00000000
        /*0030*/ 	.short	0x0004
        /*0032*/ 	.short	0x0019
        /*0034*/ 	.byte	0x00, 0xf0, 0x05, 0x00


	//----- nvinfo : EIATTR_KPARAM_INFO
	.align		4
.L_2751:
        /*0038*/ 	.byte	0x04, 0x17
        /*003a*/ 	.short	(.L_2753 - .L_2752)
.L_2752:
        /*003c*/ 	.word	0x00000000
        /*0040*/ 	.short	0x0003
        /*0042*/ 	.short	0x0018
        /*0044*/ 	.byte	0x00, 0xf0, 0x05, 0x00


	//----- nvinfo : EIATTR_KPARAM_INFO
	.align		4
.L_2753:
        /*0048*/ 	.byte	0x04, 0x17
        /*004a*/ 	.short	(.L_2755 - .L_2754)
.L_2754:
        /*004c*/ 	.word	0x00000000
        /*0050*/ 	.short	0x0002
        /*0052*/ 	.short	0x0008
        /*0054*/ 	.byte	0x00, 0xf0, 0x41, 0x00


	//----- nvinfo : EIATTR_KPARAM_INFO
	.align		4
.L_2755:
        /*0058*/ 	.byte	0x04, 0x17
        /*005a*/ 	.short	(.L_2757 - .L_2756)
.L_2756:
        /*005c*/ 	.word	0x00000000
        /*0060*/ 	.short	0x0001
        /*0062*/ 	.short	0x0004
        /*0064*/ 	.byte	0x00, 0xf0, 0x05, 0x00


	//----- nvinfo : EIATTR_KPARAM_INFO
	.align		4
.L_2757:
        /*0068*/ 	.byte	0x04, 0x17
        /*006a*/ 	.short	(.L_2759 - .L_2758)
.L_2758:
        /*006c*/ 	.word	0x00000000
        /*0070*/ 	.short	0x0000
        /*0072*/ 	.short	0x0000
        /*0074*/ 	.byte	0x00, 0xf0, 0x11, 0x00


	//----- nvinfo : EIATTR_SPARSE_MMA_MASK
	.align		4
.L_2759:
        /*0078*/ 	.byte	0x03, 0x50
        /*007a*/ 	.short	0x0000


	//----- nvinfo : EIATTR_MAXREG_COUNT
	.align		4
        /*007c*/ 	.byte	0x03, 0x1b
        /*007e*/ 	.short	0x00ff


	//----- nvinfo : EIATTR_MERCURY_ISA_VERSION
	.align		4
        /*0080*/ 	.byte	0x03, 0x5f
        /*0082*/ 	.short	0x0101


	//----- nvinfo : EIATTR_EXIT_INSTR_OFFSETS
	.align		4
        /*0084*/ 	.byte	0x04, 0x1c
        /*0086*/ 	.short	(.L_2761 - .L_2760)


	//   ....[0]....
.L_2760:
        /*0088*/ 	.word	0x00000470


	//   ....[1]....
        /*008c*/ 	.word	0x000004e0


	//----- nvinfo : EIATTR_MAX_THREADS
	.align		4
.L_2761:
        /*0090*/ 	.byte	0x04, 0x05
        /*0092*/ 	.short	(.L_2763 - .L_2762)
.L_2762:
        /*0094*/ 	.word	0x00000080
        /*0098*/ 	.word	0x00000001
        /*009c*/ 	.word	0x00000001


	//----- nvinfo : EIATTR_CRS_STACK_SIZE
	.align		4
.L_2763:
        /*00a0*/ 	.byte	0x04, 0x1e
        /*00a2*/ 	.short	(.L_2765 - .L_2764)
.L_2764:
        /*00a4*/ 	.word	0x00000000


	//----- nvinfo : EIATTR_CBANK_PARAM_SIZE
	.align		4
.L_2765:
        /*00a8*/ 	.byte	0x03, 0x19
        /*00aa*/ 	.short	0x001c


	//----- nvinfo : EIATTR_PARAM_CBANK
	.align		4
        /*00ac*/ 	.byte	0x04, 0x0a
        /*00ae*/ 	.short	(.L_2767 - .L_2766)
	.align		4
.L_2766:
        /*00b0*/ 	.word	index@(.nv.constant0._ZN2at6native27unrolled_elementwise_kernelIZZZNS0_17round_kernel_cudaERNS_18TensorIteratorBaseEENKUlvE_clEvENKUlvE1_clEvEUlN3c104HalfEE_St5arrayIPcLm2EELi4E23TrivialOffsetCalculatorILi1EjESD_NS0_6memory15LoadWithoutCastENSE_16StoreWithoutCastEEEviT_T0_T2_T3_T4_T5_)
        /*00b4*/ 	.short	0x0210
        /*00b6*/ 	.short	0x001c


	//----- nvinfo : EIATTR_SW_WAR
	.align		4
.L_2767:
        /*00b8*/ 	.byte	0x04, 0x36
        /*00ba*/ 	.short	(.L_2769 - .L_2768)
.L_2768:
        /*00bc*/ 	.word	0x00000008
.L_2769:


//--------------------- .nv.info._ZN2at6native29vectorized_elementwise_kernelILi2EZZZNS0_17round_kernel_cudaERNS_18TensorIteratorBaseEENKUlvE_clEvENKUlvE1_clEvEUlN3c104HalfEE_St5arrayIPcLm2EEEEviT0_T1_ --------------------------
	.section	.nv.info._ZN2at6native29vectorized_elementwise_kernelILi2EZZZNS0_17round_kernel_cudaERNS_18TensorIteratorBaseEENKUlvE_clEvENKUlvE1_clEvEUlN3c104HalfEE_St5arrayIPcLm2EEEEviT0_T1_,"",@"SHT_CUDA_INFO"
	.sectionflags	@""
	.align	4


	//----- nvinfo : EIATTR_CUDA_API_VERSION
	.align		4
        /*0000*/ 	.byte	0x04, 0x37
        /*0002*/ 	.short	(.L_2771 - .L_2770)
.L_2770:
        /*0004*/ 	.word	0x00000082


	//----- nvinfo : EIATTR_KPARAM_INFO
	.align		4
.L_2771:
        /*0008*/ 	.byte	0x04, 0x17
        /*000a*/ 	.short	(.L_2773 - .L_2772)
.L_2772:
        /*000c*/ 	.word	0x00000000
        /*0010*/ 	.short	0x0002
        /*0012*/ 	.short	0x0008
        /*0014*/ 	.byte	0x00, 0xf0, 0x41, 0x00


	//----- nvinfo : EIATTR_KPARAM_INFO
	.align		4
.L_2773:
        /*0018*/ 	.byte	0x04, 0x17
        /*001a*/ 	.short	(.L_2775 - .L_2774)
.L_2774:
        /*001c*/ 	.word	0x00000000
        /*0020*/ 	.short	0x0001
        /*0022*/ 	.short	0x0004
        /*0024*/ 	.byte	0x00, 0xf0, 0x05, 0x00


	//----- nvinfo : EIATTR_KPARAM_INFO
	.align		4
.L_2775:
        /*0028*/ 	.byte	0x04, 0x17
        /*002a*/ 	.short	(.L_2777 - .L_2776)
.L_2776:
        /*002c*/ 	.word	0x00000000
        /*0030*/ 	.short	0x0000
        /*0032*/ 	.short	0x0000
        /*0034*/ 	.byte	0x00, 0xf0, 0x11, 0x00


	//----- nvinfo : EIATTR_SPARSE_MMA_MASK
	.align		4
.L_2777:
        /*0038*/ 	.byte	0x03, 0x50
        /*003a*/ 	.short	0x0000


	//----- nvinfo : EIATTR_MAXREG_COUNT
	.align		4
        /*003c*/ 	.byte	0x03, 0x1b
        /*003e*/ 	.short	0x00ff


	//----- nvinfo : EIATTR_MERCURY_ISA_VERSION
	.align		4
        /*0040*/ 	.byte	0x03, 0x5f
        /*0042*/ 	.short	0x0101


	//----- nvinfo : EIATTR_EXIT_INSTR_OFFSETS
	.align		4
        /*0044*/ 	.byte	0x04, 0x1c
        /*0046*/ 	.short	(.L_2779 - .L_2778)


	//   ....[0]....
.L_2778:
        /*0048*/ 	.word	0x000002b0


	//   ....[1]....
        /*004c*/ 	.word	0x00000c00


	//   ....[2]....
        /*0050*/ 	.word	0x00000c50


	//----- nvinfo : EIATTR_MAX_THREADS
	.align		4
.L_2779:
        /*0054*/ 	.byte	0x04, 0x05
        /*0056*/ 	.short	(.L_2781 - .L_2780)
.L_2780:
        /*0058*/ 	.word	0x00000080
        /*005c*/ 	.word	0x00000001
        /*0060*/ 	.word	0x00000001


	//----- nvinfo : EIATTR_CRS_STACK_SIZE
	.align		4
.L_2781:
        /*0064*/ 	.byte	0x04, 0x1e
        /*0066*/ 	.short	(.L_2783 - .L_2782)
.L_2782:
        /*0068*/ 	.word	0x00000000


	//----- nvinfo : EIATTR_CBANK_PARAM_SIZE
	.align		4
.L_2783:
        /*006c*/ 	.byte	0x03, 0x19
        /*006e*/ 	.short	0x0018


	//----- nvinfo : EIATTR_PARAM_CBANK
	.align		4
        /*0070*/ 	.byte	0x04, 0x0a
        /*0072*/ 	.short	(.L_2785 - .L_2784)
	.align		4
.L_2784:
        /*0074*/ 	.word	index@(.nv.constant0._ZN2at6native29vectorized_elementwise_kernelILi2EZZZNS0_17round_kernel_cudaERNS_18TensorIteratorBaseEENKUlvE_clEvENKUlvE1_clEvEUlN3c104HalfEE_St5arrayIPcLm2EEEEviT0_T1_)
        /*0078*/ 	.short	0x0210
        /*007a*/ 	.short	0x0018


	//----- nvinfo : EIATTR_SW_WAR
	.align		4
.L_2785:
        /*007c*/ 	.byte	0x04, 0x36
        /*007e*/ 	.short	(.L_2787 - .L_2786)
.L_2786:
        /*0080*/ 	.word	0x00000008
.L_2787:


//--------------------- .nv.info._ZN2at6native29vectorized_elementwise_kernelILi4EZZZNS0_17round_kernel_cudaERNS_18TensorIteratorBaseEENKUlvE_clEvENKUlvE1_clEvEUlN3c104HalfEE_St5arrayIPcLm2EEEEviT0_T1_ --------------------------
	.section	.nv.info._ZN2at6native29vectorized_elementwise_kernelILi4EZZZNS0_17round_kernel_cudaERNS_18TensorIteratorBaseEENKUlvE_clEvENKUlvE1_clEvEUlN3c104HalfEE_St5arrayIPcLm2EEEEviT0_T1_,"",@"SHT_CUDA_INFO"
	.sectionflags	@""
	.align	4


	//----- nvinfo : EIATTR_CUDA_API_VERSION
	.align		4
        /*0000*/ 	.byte	0x04, 0x37
        /*0002*/ 	.short	(.L_2789 - .L_2788)
.L_2788:
        /*0004*/ 	.word	0x00000082


	//----- nvinfo : EIATTR_KPARAM_INFO
	.align		4
.L_2789:
        /*0008*/ 	.byte	0x04, 0x17
        /*000a*/ 	.short	(.L_2791 - .L_2790)
.L_2790:
        /*000c*/ 	.word	0x00000000
        /*0010*/ 	.short	0x0002
        /*0012*/ 	.short	0x0008
        /*0014*/ 	.byte	0x00, 0xf0, 0x41, 0x00


	//----- nvinfo : EIATTR_KPARAM_INFO
	.align		4
.L_2791:
        /*0018*/ 	.byte	0x04, 0x17
        /*001a*/ 	.short	(.L_2793 - .L_2792)
.L_2792:
        /*001c*/ 	.word	0x00000000
        /*0020*/ 	.short	0x0001
        /*0022*/ 	.short	0x0004
        /*0024*/ 	.byte	0x00, 0xf0, 0x05, 0x00


	//----- nvinfo : EIATTR_KPARAM_INFO
	.align		4
.L_2793:
        /*0028*/ 	.byte	0x04, 0x17
        /*002a*/ 	.short	(.L_2795 - .L_2794)
.L_2794:
        /*002c*/ 	.word	0x00000000
        /*0030*/ 	.short	0x0000
        /*0032*/ 	.short	0x0000
        /*0034*/ 	.byte	0x00, 0xf0, 0x11, 0x00


	//----- nvinfo : EIATTR_SPARSE_MMA_MASK
	.align		4
.L_2795:
        /*0038*/ 	.byte	0x03, 0x50
        /*003a*/ 	.short	0x0000


	//----- nvinfo : EIATTR_MAXREG_COUNT
	.align		4
        /*003c*/ 	.byte	0x03, 0x1b
        /*003e*/ 	.short	0x00ff


	//----- nvinfo : EIATTR_MERCURY_ISA_VERSION
	.align		4
        /*0040*/ 	.byte	0x03, 0x5f
        /*0042*/ 	.short	0x0101


	//----- nvinfo : EIATTR_EXIT_INSTR_OFFSETS
	.align		4
        /*0044*/ 	.byte	0x04, 0x1c
        /*0046*/ 	.short	(.L_2797 - .L_2796)


	//   ....[0]....
.L_2796:
        /*0048*/ 	.word	0x00000270


	//   ....[1]....
        /*004c*/ 	.word	0x00000bc0


	//   ....[2]....
        /*0050*/ 	.word	0x00000c10


	//----- nvinfo : EIATTR_MAX_THREADS
	.align		4
.L_2797:
        /*0054*/ 	.byte	0x04, 0x05
        /*0056*/ 	.short	(.L_2799 - .L_2798)
.L_2798:
        /*0058*/ 	.word	0x00000080
        /*005c*/ 	.word	0x00000001
        /*0060*/ 	.word	0x00000001


	//----- nvinfo : EIATTR_CRS_STACK_SIZE
	.align		4
.L_2799:
        /*0064*/ 	.byte	0x04, 0x1e
        /*0066*/ 	.short	(.L_2801 - .L_2800)
.L_2800:
        /*0068*/ 	.word	0x00000000


	//----- nvinfo : EIATTR_CBANK_PARAM_SIZE
	.align		4
.L_2801:
        /*006c*/ 	.byte	0x03, 0x19
        /*006e*/ 	.short	0x0018


	//----- nvinfo : EIATTR_PARAM_CBANK
	.align		4
        /*0070*/ 	.byte	0x04, 0x0a
        /*0072*/ 	.short	(.L_2803 - .L_2802)
	.align		4
.L_2802:
        /*0074*/ 	.word	index@(.nv.constant0._ZN2at6native29vectorized_elementwise_kernelILi4EZZZNS0_17round_kernel_cudaERNS_18TensorIteratorBaseEENKUlvE_clEvENKUlvE1_clEvEUlN3c104HalfEE_St5arrayIPcLm2EEEEviT0_T1_)
        /*0078*/ 	.short	0x0210
        /*007a*/ 	.short	0x0018


	//----- nvinfo : EIATTR_SW_WAR
	.align		4
.L_2803:
        /*007c*/ 	.byte	0x04, 0x36
        /*007e*/ 	.short	(.L_2805 - .L_2804)
.L_2804:
        /*0080*/ 	.word	0x00000008
.L_2805:


//--------------------- .nv.info._ZN2at6native29vectorized_elementwise_kernelILi8EZZZNS0_17round_kernel_cudaERNS_18TensorIteratorBaseEENKUlvE_clEvENKUlvE1_clEvEUlN3c104HalfEE_St5arrayIPcLm2EEEEviT0_T1_ --------------------------
	.section	.nv.info._ZN2at6native29vectorized_elementwise_kernelILi8EZZZNS0_17round_kernel_cudaERNS_18TensorIteratorBaseEENKUlvE_clEvENKUlvE1_clEvEUlN3c104HalfEE_St5arrayIPcLm2EEEEviT0_T1_,"",@"SHT_CUDA_INFO"
	.sectionflags	@""
	.align	4


	//----- nvinfo : EIATTR_CUDA_API_VERSION
	.align		4
        /*0000*/ 	.byte	0x04, 0x37
        /*0002*/ 	.short	(.L_2807 - .L_2806)
.L_2806:
        /*0004*/ 	.word	0x00000082


	//----- nvinfo : EIATTR_KPARAM_INFO
	.align		4
.L_2807:
        /*0008*/ 	.byte	0x04, 0x17
        /*000a*/ 	.short	(.L_2809 - .L_2808)
.L_2808:
        /*000c*/ 	.word	0x00000000
        /*0010*/ 	.short	0x0002
        /*0012*/ 	.short	0x0008
        /*0014*/ 	.byte	0x00, 0xf0, 0x41, 0x00


	//----- nvinfo : EIATTR_KPARAM_INFO
	.align		4
.L_2809:
        /*0018*/ 	.byte	0x04, 0x17
        /*001a*/ 	.short	(.L_2811 - .L_2810)
.L_2810:
        /*001c*/ 	.word	0x00000000
        /*0020*/ 	.short	0x0001
        /*0022*/ 	.short	0x0004
        /*0024*/ 	.byte	0x00, 0xf0, 0x05, 0x00


	//----- nvinfo : EIATTR_KPARAM_INFO
	.align		4
.L_2811:
        /*0028*/ 	.byte	0x04, 0x17
        /*002a*/ 	.short	(.L_2813 - .L_2812)
.L_2812:
        /*002c*/ 	.word	0x00000000
        /*0030*/ 	.short	0x0000
        /*0032*/ 	.short	0x0000
        /*0034*/ 	.byte	0x00, 0xf0, 0x11, 0x00


	//----- nvinfo : EIATTR_SPARSE_MMA_MASK
	.align		4
.L_2813:
        /*0038*/ 	.byte	0x03, 0x50
        /*003a*/ 	.short	0x0000


	//----- nvinfo : EIATTR_MAXREG_COUNT
	.align		4
        /*003c*/ 	.byte	0x03, 0x1b
        /*003e*/ 	.short	0x00ff


	//----- nvinfo : EIATTR_MERCURY_ISA_VERSION
	.align		4
        /*0040*/ 	.byte	0x03, 0x5f
        /*0042*/ 	.short	0x0101


	//----- nvinfo : EIATTR_EXIT_INSTR_OFFSETS
	.align		4
        /*0044*/ 	.byte	0x04, 0x1c
        /*0046*/ 	.short	(.L_2815 - .L_2814)


	//   ....[0]....
.L_2814:
        /*0048*/ 	.word	0x00000250


	//   ....[1]....
        /*004c*/ 	.word	0x00000ba0


	//   ....[2]....
        /*0050*/ 	.word	0x00000bf0


	//----- nvinfo : EIATTR_MAX_THREADS
	.align		4
.L_2815:
        /*0054*/ 	.byte	0x04, 0x05
        /*0056*/ 	.short	(.L_2817 - .L_2816)
.L_2816:
        /*0058*/ 	.word	0x00000080
        /*005c*/ 	.word	0x00000001
        /*0060*/ 	.word	0x00000001


	//----- nvinfo : EIATTR_CRS_STACK_SIZE
	.align		4
.L_2817:
        /*0064*/ 	.byte	0x04, 0x1e
        /*0066*/ 	.short	(.L_2819 - .L_2818)
.L_2818:
        /*0068*/ 	.word	0x00000000


	//----- nvinfo : EIATTR_CBANK_PARAM_SIZE
	.align		4
.L_2819:
        /*006c*/ 	.byte	0x03, 0x19
        /*006e*/ 	.short	0x0018


	//----- nvinfo : EIATTR_PARAM_CBANK
	.align		4
        /*0070*/ 	.byte	0x04, 0x0a
        /*0072*/ 	.short	(.L_2821 - .L_2820)
	.align		4
.L_2820:
        /*0074*/ 	.word	index@(.nv.constant0._ZN2at6native29vectorized_elementwise_kernelILi8EZZZNS0_17round_kernel_cudaERNS_18TensorIteratorBaseEENKUlvE_clEvENKUlvE1_clEvEUlN3c104HalfEE_St5arrayIPcLm2EEEEviT0_T1_)
        /*0078*/ 	.short	0x0210
        /*007a*/ 	.short	0x0018


	//----- nvinfo : EIATTR_SW_WAR
	.align		4
.L_2821:
        /*007c*/ 	.byte	0x04, 0x36
        /*007e*/ 	.short	(.L_2823 - .L_2822)
.L_2822:
        /*0080*/ 	.word	0x00000008
.L_2823:


//--------------------- .nv.info._ZN2at6native18elementwise_kernelILi128ELi4EZNS0_15gpu_kernel_implIZZZNS0_17round_kernel_cudaERNS_18TensorIteratorBaseEENKUlvE_clEvENKUlvE0_clEvEUlfE_EEvS4_RKT_EUliE_EEviT1_ --------------------------
	.section	.nv.info._ZN2at6native18elementwise_kernelILi128ELi4EZNS0_15gpu_kernel_implIZZZNS0_17round_kernel_cudaERNS_18TensorIteratorBaseEENKUlvE_clEvENKUlvE0_clEvEUlfE_EEvS4_RKT_EUliE_EEviT1_,"",@"SHT_CUDA_INFO"
	.sectionflags	@""
	.align	4


	//----- nvinfo : EIATTR_CUDA_API_VERSION
	.align		4
        /*0000*/ 	.byte	0x04, 0x37
        /*0002*/ 	.short	(.L_2825 - .L_2824)
.L_2824:
        /*0004*/ 	.word	0x00000082


	//----- nvinfo : EIATTR_KPARAM_INFO
	.align		4
.L_2825:
        /*0008*/ 	.byte	0x04, 0x17
        /*000a*/ 	.short	(.L_2827 - .L_2826)
.L_2826:
        /*000c*/ 	.word	0x00000000
        /*0010*/ 	.short	0x0001
        /*0012*/ 	.short	0x0008
        /*0014*/ 	.byte	0x00, 0xf0, 0x61, 0x08


	//----- nvinfo : EIATTR_KPARAM_INFO
	.align		4
.L_2827:
        /*0018*/ 	.byte	0x04, 0x17
        /*001a*/ 	.short	(.L_2829 - .L_2828)
.L_2828:
        /*001c*/ 	.word	0x00000000
        /*0020*/ 	.short	0x0000
        /*0022*/ 	.short	0x0000
        /*0024*/ 	.byte	0x00, 0xf0, 0x11, 0x00


	//----- nvinfo : EIATTR_SPARSE_MMA_MASK
	.align		4
.L_2829:
        /*0028*/ 	.byte	0x03, 0x50
        /*002a*/ 	.short	0x0000


	//----- nvinfo : EIATTR_MAXREG_COUNT
	.align		4
        /*002c*/ 	.byte	0x03, 0x1b
        /*002e*/ 	.short	0x0080


	//----- nvinfo : EIATTR_EXTERNS
	.align		4
        /*0030*/ 	.byte	0x04, 0x0f
        /*0032*/ 	.short	(.L_2831 - .L_2830)


	//   ....[0]....
	.align		4
.L_2830:
        /*0034*/ 	.word	index@(__assertfail)


	//----- nvinfo : EIATTR_MERCURY_ISA_VERSION
	.align		4
.L_2831:
        /*0038*/ 	.byte	0x03, 0x5f
        /*003a*/ 	.short	0x0101


	//----- nvinfo : EIATTR_SYSCALL_OFFSETS
	.align		4
        /*003c*/ 	.byte	0x04, 0x46
        /*003e*/ 	.short	(.L_2833 - .L_2832)


	//   ....[0]....
.L_2832:
        /*0040*/ 	.word	0x00002150


	//   ....[1]....
        /*0044*/ 	.word	0x00002fa0


	//   ....[2]....
        /*0048*/ 	.word	0x00005130


	//   ....[3]....
        /*004c*/ 	.word	0x00005f80


	//   ....[4]....
        /*0050*/ 	.word	0x00008100


	//   ....[5]....
        /*0054*/ 	.word	0x00008f50


	//   ....[6]....
        /*0058*/ 	.word	0x0000b0c0


	//   ....[7]....
        /*005c*/ 	.word	0x0000bf10


	//----- nvinfo : EIATTR_EXIT_INSTR_OFFSETS
	.align		4
.L_2833:
        /*0060*/ 	.byte	0x04, 0x1c
        /*0062*/ 	.short	(.L_2835 - .L_2834)


	//   ....[0]....
.L_2834:
        /*0064*/ 	.word	0x00009000


	//   ....[1]....
        /*0068*/ 	.word	0x0000b240


	//   ....[2]....
        /*006c*/ 	.word	0x0000b270


	//   ....[3]....
        /*0070*/ 	.word	0x0000b300


	//   ....[4]....
        /*0074*/ 	.word	0x0000b330


	//   ....[5]....
        /*0078*/ 	.word	0x0000b360


	//   ....[6]....
        /*007c*/ 	.word	0x0000b3e0


	//   ....[7]....
        /*0080*/ 	.word	0x0000b410


	//   ....[8]....
        /*0084*/ 	.word	0x0000b4a0


	//   ....[9]....
        /*0088*/ 	.word	0x0000b4e0


	//   ....[10]....
        /*008c*/ 	.word	0x0000b520


	//   ....[11]....
        /*0090*/ 	.word	0x0000b5e0


	//   ....[12]....
        /*0094*/ 	.word	0x0000b630


	//   ....[13]....
        /*0098*/ 	.word	0x0000b7b0


	//   ....[14]....
        /*009c*/ 	.word	0x0000b900


	//   ....[15]....
        /*00a0*/ 	.word	0x0000b930


	//   ....[16]....
        /*00a4*/ 	.word	0x0000b9e0


	//   ....[17]....
        /*00a8*/ 	.word	0x0000bb50


	//   ....[18]....
        /*00ac*/ 	.word	0x0000bcc0


	//   ....[19]....
        /*00b0*/ 	.word	0x0000be10


	//   ....[20]....
        /*00b4*/ 	.word	0x0000bf20


	//   ....[21]....
        /*00b8*/ 	.word	0x0000bf50


	//   ....[22]....
        /*00bc*/ 	.word	0x0000bf80


	//----- nvinfo : EIATTR_MAX_THREADS
	.align		4
.L_2835:
        /*00c0*/ 	.byte	0x04, 0x05
        /*00c2*/ 	.short	(.L_2837 - .L_2836)
.L_2836:
        /*00c4*/ 	.word	0x00000080
        /*00c8*/ 	.word	0x00000001
        /*00cc*/ 	.word	0x00000001


	//----- nvinfo : EIATTR_CRS_STACK_SIZE
	.align		4
.L_2837:
        /*00d0*/ 	.byte	0x04, 0x1e
        /*00d2*/ 	.short	(.L_2839 - .L_2838)
.L_2838:
        /*00d4*/ 	.word	0x00000000


	//----- nvinfo : EIATTR_CBANK_PARAM_SIZE
	.align		4
.L_2839:
        /*00d8*/ 	.byte	0x03, 0x19
        /*00da*/ 	.short	0x0220


	//----- nvinfo : EIATTR_PARAM_CBANK
	.align		4
        /*00dc*/ 	.byte	0x04, 0x0a
        /*00de*/ 	.short	(.L_2841 - .L_2840)
	.align		4
.L_2840:
        /*00e0*/ 	.word	index@(.nv.constant0._ZN2at6native18elementwise_kernelILi128ELi4EZNS0_15gpu_kernel_implIZZZNS0_17round_kernel_cudaERNS_18TensorIteratorBaseEENKUlvE_clEvENKUlvE0_clEvEUlfE_EEvS4_RKT_EUliE_EEviT1_)
        /*00e4*/ 	.short	0x0210
        /*00e6*/ 	.short	0x0220


	//----- nvinfo : EIATTR_SW_WAR
	.align		4
.L_2841:
        /*00e8*/ 	.byte	0x04, 0x36
        /*00ea*/ 	.short	(.L_2843 - .L_2842)
.L_2842:
        /*00ec*/ 	.word	0x00000008
.L_2843:


//--------------------- .nv.info._ZN2at6native27unrolled_elementwise_kernelIZZZNS0_17round_kernel_cudaERNS_18TensorIteratorBaseEENKUlvE_clEvENKUlvE0_clEvEUlfE_St5arrayIPcLm2EELi4E23TrivialOffsetCalculatorILi1EjESB_NS0_6memory12LoadWithCastILi1EEENSC_13StoreWithCastILi1EEEEEviT_T0_T2_T3_T4_T5_ --------------------------
	.section	.nv.info._ZN2at6native27unrolled_elementwise_kernelIZZZNS0_17round_kernel_cudaERNS_18TensorIteratorBaseEENKUlvE_clEvENKUlvE0_clEvEUlfE_St5arrayIPcLm2EELi4E23TrivialOffsetCalculatorILi1EjESB_NS0_6memory12LoadWithCastILi1EEENSC_13StoreWithCastILi1EEEEEviT_T0_T2_T3_T4_T5_,"",@"SHT_CUDA_INFO"
	.sectionflags	@""
	.align	4


	//----- nvinfo : EIATTR_CUDA_API_VERSION
	.align		4
        /*0000*/ 	.byte	0x04, 0x37
        /*0002*/ 	.short	(.L_2845 - .L_2844)
.L_2844:
        /*0004*/ 	.word	0x00000082


	//----- nvinfo : EIATTR_KPARAM_INFO
	.align		4
.L_2845:
        /*0008*/ 	.byte	0x04, 0x17
        /*000a*/ 	.short	(.L_2847 - .L_2846)
.L_2846:
        /*000c*/ 	.word	0x00000000
        /*0010*/ 	.short	0x0006
        /*0012*/ 	.short	0x0024
        /*0014*/ 	.byte	0x00, 0xf0, 0x21, 0x00


	//----- nvinfo : EIATTR_KPARAM_INFO
	.align		4
.L_2847:
        /*0018*/ 	.byte	0x04, 0x17
        /*001a*/ 	.short	(.L_2849 - .L_2848)
.L_2848:
        /*001c*/ 	.word	0x00000000
        /*0020*/ 	.short	0x0005
        /*0022*/ 	.short	0x001c
        /*0024*/ 	.byte	0x00, 0xf0, 0x21, 0x00


	//----- nvinfo : EIATTR_KPARAM_INFO
	.align		4
.L_2849:
        /*0028*/ 	.byte	0x04, 0x17
        /*002a*/ 	.short	(.L_2851 - .L_2850)
.L_2850:
        /*002c*/ 	.word	0x00000000
        /*0030*/ 	.short	0x0004
        /*0032*/ 	.short	0x0019
        /*0034*/ 	.byte	0x00, 0xf0, 0x05, 0x00


	//----- nvinfo : EIATTR_KPARAM_INFO
	.align		4
.L_2851:
        /*0038*/ 	.byte	0x04, 0x17
        /*003a*/ 	.short	(.L_2853 - .L_2852)
.L_2852:
        /*003c*/ 	.word	0x00000000
        /*0040*/ 	.short	0x0003
        /*0042*/ 	.short	0x0018
        /*0044*/ 	.byte	0x00, 0xf0, 0x05, 0x00


	//----- nvinfo : EIATTR_KPARAM_INFO
	.align		4
.L_2853:
        /*0048*/ 	.byte	0x04, 0x17
        /*004a*/ 	.short	(.L_2855 - .L_2854)
.L_2854:
        /*004c*/ 	.word	0x00000000
        /*0050*/ 	.short	0x0002
        /*0052*/ 	.short	0x0008
        /*0054*/ 	.byte	0x00, 0xf0, 0x41, 0x00


	//----- nvinfo : EIATTR_KPARAM_INFO
	.align		4
.L_2855:
        /*0058*/ 	.byte	0x04, 0x17
        /*005a*/ 	.short	(.L_2857 - .L_2856)
.L_2856:
        /*005c*/ 	.word	0x00000000
        /*0060*/ 	.short	0x0001
        /*0062*/ 	.short	0x0004
        /*0064*/ 	.byte	0x00, 0xf0, 0x05, 0x00


	//----- nvinfo : EIATTR_KPARAM_INFO
	.align		4
.L_2857:
        /*0068*/ 	.byte	0x04, 0x17
        /*006a*/ 	.short	(.L_2859 - .L_2858)
.L_2858:
        /*006c*/ 	.word	0x00000000
        /*0070*/ 	.short	0x0000
        /*0072*/ 	.short	0x0000
        /*0074*/ 	.byte	0x00, 0xf0, 0x11, 0x00


	//----- nvinfo : EIATTR_SPARSE_MMA_MASK
	.align		4
.L_2859:
        /*0078*/ 	.byte	0x03, 0x50
        /*007a*/ 	.short	0x0000


	//----- nvinfo : EIATTR_MAXREG_COUNT
	.align		4
        /*007c*/ 	.byte	0x03, 0x1b
        /*007e*/ 	.short	0x00ff


	//----- nvinfo : EIATTR_EXTERNS
	.align		4
        /*0080*/ 	.byte	0x04, 0x0f
        /*0082*/ 	.short	(.L_2861 - .L_2860)


	//   ....[0]....
	.align		4
.L_2860:
        /*0084*/ 	.word	index@(__assertfail)


	//----- nvinfo : EIATTR_MERCURY_ISA_VERSION
	.align		4
.L_2861:
        /*0088*/ 	.byte	0x03, 0x5f
        /*008a*/ 	.short	0x0101


	//----- nvinfo : EIATTR_SYSCALL_OFFSETS
	.align		4
        /*008c*/ 	.byte	0x04, 0x46
        /*008e*/ 	.short	(.L_2863 - .L_2862)


	//   ....[0]....
.L_2862:
        /*0090*/ 	.word	0x00000e80


	//   ....[1]....
        /*0094*/ 	.word	0x00001d30


	//   ....[2]....
        /*0098*/ 	.word	0x00002bf0


	//   ....[3]....
        /*009c*/ 	.word	0x00003a50


	//   ....[4]....
        /*00a0*/ 	.word	0x00004b00


	//   ....[5]....
        /*00a4*/ 	.word	0x000059f0


	//   ....[6]....
        /*00a8*/ 	.word	0x000068a0


	//   ....[7]....
        /*00ac*/ 	.word	0x00007750


	//----- nvinfo : EIATTR_EXIT_INSTR_OFFSETS
	.align		4
.L_2863:
        /*00b0*/ 	.byte	0x04, 0x1c
        /*00b2*/ 	.short	(.L_2865 - .L_2864)


	//   ....[0]....
.L_2864:
        /*00b4*/ 	.word	0x00006940


	//   ....[1]....
        /*00b8*/ 	.word	0x00006a80


	//   ....[2]....
        /*00bc*/ 	.word	0x00006ab0


	//   ....[3]....
        /*00c0*/ 	.word	0x00006b40


	//   ....[4]....
        /*00c4*/ 	.word	0x00006b70


	//   ....[5]....
        /*00c8*/ 	.word	0x00006ba0


	//   ....[6]....
        /*00cc*/ 	.word	0x00006c20


	//   ....[7]....
        /*00d0*/ 	.word	0x00006c50


	//   ....[8]....
        /*00d4*/ 	.word	0x00006ce0


	//   ....[9]....
        /*00d8*/ 	.word	0x00006d20


	//   ....[10]....
        /*00dc*/ 	.word	0x00006d60


	//   ....[11]....
        /*00e0*/ 	.word	0x00006e20


	//   ....[12]....
        /*00e4*/ 	.word	0x00006e70


	//   ....[13]....
        /*00e8*/ 	.word	0x00006ff0


	//   ....[14]....
        /*00ec*/ 	.word	0x00007140


	//   ....[15]....
        /*00f0*/ 	.word	0x00007170


	//   ....[16]....
        /*00f4*/ 	.word	0x00007220


	//   ....[17]....
        /*00f8*/ 	.word	0x00007390


	//   ....[18]....
        /*00fc*/ 	.word	0x00007500


	//   ....[19]....
        /*0100*/ 	.word	0x00007650


	//   ....[20]....
        /*0104*/ 	.word	0x00007760


	//   ....[21]....
        /*0108*/ 	.word	0x00007790


	//   ....[22]....
        /*010c*/ 	.word	0x000077c0


	//----- nvinfo : EIATTR_MAX_THREADS
	.align		4
.L_2865:
        /*0110*/ 	.byte	0x04, 0x05
        /*0112*/ 	.short	(.L_2867 - .L_2866)
.L_2866:
        /*0114*/ 	.word	0x00000080
        /*0118*/ 	.word	0x00000001
        /*011c*/ 	.word	0x00000001


	//----- nvinfo : EIATTR_CRS_STACK_SIZE
	.align		4
.L_2867:
        /*0120*/ 	.byte	0x04, 0x1e
        /*0122*/ 	.short	(.L_2869 - .L_2868)
.L_2868:
        /*0124*/ 	.word	0x00000000


	//----- nvinfo : EIATTR_CBANK_PARAM_SIZE
	.align		4
.L_2869:
        /*0128*/ 	.byte	0x03, 0x19
        /*012a*/ 	.short	0x002c


	//----- nvinfo : EIATTR_PARAM_CBANK
	.align		4
        /*012c*/ 	.byte	0x04, 0x0a
        /*012e*/ 	.short	(.L_2871 - .L_2870)
	.align		4
.L_2870:
        /*0130*/ 	.word	index@(.nv.constant0._ZN2at6native27unrolled_elementwise_kernelIZZZNS0_17round_kernel_cudaERNS_18TensorIteratorBaseEENKUlvE_clEvENKUlvE0_clEvEUlfE_St5arrayIPcLm2EELi4E23TrivialOffsetCalculatorILi1EjESB_NS0_6memory12LoadWithCastILi1EEENSC_13StoreWithCastILi1EEEEEviT_T0_T2_T3_T4_T5_)
        /*0134*/ 	.short	0x0210
        /*0136*/ 	.short	0x002c


	//----- nvinfo : EIATTR_SW_WAR
	.align		4
.L_2871:
        /*0138*/ 	.byte	0x04, 0x36
        /*013a*/ 	.short	(.L_2873 - .L_2872)
.L_2872:
        /*013c*/ 	.word	0x00000008
.L_2873:


//--------------------- .nv.info._ZN2at6native18elementwise_kernelILi128ELi2EZNS0_22gpu_kernel_impl_nocastIZZZNS0_17round_kernel_cudaERNS_18TensorIteratorBaseEENKUlvE_clEvENKUlvE0_clEvEUlfE_EEvS4_RKT_EUliE_EEviT1_ --------------------------
	.section	.nv.info._ZN2at6native18elementwise_kernelILi128ELi2EZNS0_22gpu_kernel_impl_nocastIZZZNS0_17round_kernel_cudaERNS_18TensorIteratorBaseEENKUlvE_clEvENKUlvE0_clEvEUlfE_EEvS4_RKT_EUliE_EEviT1_,"",@"SHT_CUDA_INFO"
	.sectionflags	@""
	.align	4


	//----- nvinfo : EIATTR_CUDA_API_VERSION
	.align		4
        /*0000*/ 	.byte	0x04, 0x37
        /*0002*/ 	.short	(.L_2875 - .L_2874)
.L_2874:
        /*0004*/ 	.word	0x00000082


	//----- nvinfo : EIATTR_KPARAM_INFO
	.align		4
.L_2875:
        /*0008*/ 	.byte	0x04, 0x17
        /*000a*/ 	.short	(.L_2877 - .L_2876)
.L_2876:
        /*000c*/ 	.word	0x00000000
        /*0010*/ 	.short	0x0001
        /*0012*/ 	.short	0x0008
        /*0014*/ 	.byte	0x00, 0xf0, 0x61, 0x08


	//----- nvinfo : EIATTR_KPARAM_INFO
	.align		4
.L_2877:
        /*0018*/ 	.byte	0x04, 0x17
        /*001a*/ 	.short	(.L_2879 - .L_2878)
.L_2878:
        /*001c*/ 	.word	0x00000000
        /*0020*/ 	.short	0x0000
        /*0022*/ 	.short	0x0000
        /*0024*/ 	.byte	0x00, 0xf0, 0x11, 0x00


	//----- nvinfo : EIATTR_SPARSE_MMA_MASK
	.align		4
.L_2879:
        /*0028*/ 	.byte	0x03, 0x50
        /*002a*/ 	.short	0x0000


	//----- nvinfo : EIATTR_MAXREG_COUNT
	.align		4
        /*002c*/ 	.byte	0x03, 0x1b
        /*002e*/ 	.short	0x0080


	//----- nvinfo : EIATTR_MERCURY_ISA_VERSION
	.align		4
        /*0030*/ 	.byte	0x03, 0x5f
        /*0032*/ 	.short	0x0101


	//----- nvinfo : EIATTR_EXIT_INSTR_OFFSETS
	.align		4
        /*0034*/ 	.byte	0x04, 0x1c
        /*0036*/ 	.short	(.L_2881 - .L_2880)


	//   ....[0]....
.L_2880:
        /*0038*/ 	.word	0x00001440


	//   ....[1]....
        /*003c*/ 	.word	0x000027d0


	//----- nvinfo : EIATTR_MAX_THREADS
	.align		4
.L_2881:
        /*0040*/ 	.byte	0x04, 0x05
        /*0042*/ 	.short	(.L_2883 - .L_2882)
.L_2882:
        /*0044*/ 	.word	0x00000080
        /*0048*/ 	.word	0x00000001
        /*004c*/ 	.word	0x00000001


	//----- nvinfo : EIATTR_CRS_STACK_SIZE
	.align		4
.L_2883:
        /*0050*/ 	.byte	0x04, 0x1e
        /*0052*/ 	.short	(.L_2885 - .L_2884)
.L_2884:
        /*0054*/ 	.word	0x00000000


	//----- nvinfo : EIATTR_CBANK_PARAM_SIZE
	.align		4
.L_2885:
        /*0058*/ 	.byte	0x03, 0x19
        /*005a*/ 	.short	0x0220


	//----- nvinfo : EIATTR_PARAM_CBANK
	.align		4
        /*005c*/ 	.byte	0x04, 0x0a
        /*005e*/ 	.short	(.L_2887 - .L_2886)
	.align		4
.L_2886:
        /*0060*/ 	.word	index@(.nv.constant0._ZN2at6native18elementwise_kernelILi128ELi2EZNS0_22gpu_kernel_impl_nocastIZZZNS0_17round_kernel_cudaERNS_18TensorIteratorBaseEENKUlvE_clEvENKUlvE0_clEvEUlfE_EEvS4_RKT_EUliE_EEviT1_)
        /*0064*/ 	.short	0x0210
        /*0066*/ 	.short	0x0220


	//----- nvinfo : EIATTR_SW_WAR
	.align		4
.L_2887:
        /*0068*/ 	.byte	0x04, 0x36
        /*006a*/ 	.short	(.L_2889 - .L_2888)
.L_2888:
        /*006c*/ 	.word	0x00000008
.L_2889:


//--------------------- .nv.info._ZN2at6native27unrolled_elementwise_kernelIZZZNS0_17round_kernel_cudaERNS_18TensorIteratorBaseEENKUlvE_clEvENKUlvE0_clEvEUlfE_St5arrayIPcLm2EELi4E23TrivialOffsetCalculatorILi1EjESB_NS0_6memory15LoadWithoutCastENSC_16StoreWithoutCastEEEviT_T0_T2_T3_T4_T5_ --------------------------
	.section	.nv.info._ZN2at6native27unrolled_elementwise_kernelIZZZNS0_17round_kernel_cudaERNS_18TensorIteratorBaseEENKUlvE_clEvENKUlvE0_clEvEUlfE_St5arrayIPcLm2EELi4E23TrivialOffsetCalculatorILi1EjESB_NS0_6memory15LoadWithoutCastENSC_16StoreWithoutCastEEEviT_T0_T2_T3_T4_T5_,"",@"SHT_CUDA_INFO"
	.sectionflags	@""
	.align	4


	//----- nvinfo : EIATTR_CUDA_API_VERSION
	.align		4
        /*0000*/ 	.byte	0x04, 0x37
        /*0002*/ 	.short	(.L_2891 - .L_2890)
.L_2890:
        /*0004*/ 	.word	0x00000082


	//----- nvinfo : EIATTR_KPARAM_INFO
	.align		4
.L_2891:
        /*0008*/ 	.byte	0x04, 0x17
        /*000a*/ 	.short	(.L_2893 - .L_2892)
.L_2892:
        /*000c*/ 	.word	0x00000000
        /*0010*/ 	.short	0x0006
        /*0012*/ 	.short	0x001b
        /*0014*/ 	.byte	0x00, 0xf0, 0x05, 0x00


	//----- nvinfo : EIATTR_KPARAM_INFO
	.align		4
.L_2893:
        /*0018*/ 	.byte	0x04, 0x17
        /*001a*/ 	.short	(.L_2895 - .L_2894)
.L_2894:
        /*001c*/ 	.word	0x00000000
        /*0020*/ 	.short	0x0005
        /*0022*/ 	.short	0x001a
        /*0024*/ 	.byte	0x00, 0xf0, 0x05, 0x00


	//----- nvinfo : EIATTR_KPARAM_INFO
	.align		4
.L_2895:
        /*0028*/ 	.byte	0x04, 0x17
        /*002a*/ 	.short	(.L_2897 - .L_2896)
.L_2896:
        /*002c*/ 	.word	0x00000000
        /*0030*/ 	.short	0x0004
        /*0032*/ 	.short	0x0019
        /*0034*/ 	.byte	0x00, 0xf0, 0x05, 0x00


	//----- nvinfo : EIATTR_KPARAM_INFO
	.align		4
.L_2897:
        /*0038*/ 	.byte	0x04, 0x17
        /*003a*/ 	.short	(.L_2899 - .L_2898)
.L_2898:
        /*003c*/ 	.word	0x00000000
        /*0040*/ 	.short	0x0003
        /*0042*/ 	.short	0x0018
        /*0044*/ 	.byte	0x00, 0xf0, 0x05, 0x00


	//----- nvinfo : EIATTR_KPARAM_INFO
	.align		4
.L_2899:
        /*0048*/ 	.byte	0x04, 0x17
        /*004a*/ 	.short	(.L_2901 - .L_2900)
.L_2900:
        /*004c*/ 	.word	0x00000000
        /*0050*/ 	.short	0x0002
        /*0052*/ 	.short	0x0008
        /*0054*/ 	.byte	0x00, 0xf0, 0x41, 0x00


	//----- nvinfo : EIATTR_KPARAM_INFO
	.align		4
.L_2901:
        /*0058*/ 	.byte	0x04, 0x17
        /*005a*/ 	.short	(.L_2903 - .L_2902)
.L_2902:
        /*005c*/ 	.word	0x00000000
        /*0060*/ 	.short	0x0001
        /*0062*/ 	.short	0x0004
        /*0064*/ 	.byte	0x00, 0xf0, 0x05, 0x00


	//----- nvinfo : EIATTR_KPARAM_INFO
	.align		4
.L_2903:
        /*0068*/ 	.byte	0x04, 0x17
        /*006a*/ 	.short	(.L_2905 - .L_2904)
.L_2904:
        /*006c*/ 	.word	0x00000000
        /*0070*/ 	.short	0x0000
        /*0072*/ 	.short	0x0000
        /*0074*/ 	.byte	0x00, 0xf0, 0x11, 0x00


	//----- nvinfo : EIATTR_SPARSE_MMA_MASK
	.align		4
.L_2905:
        /*0078*/ 	.byte	0x03, 0x50
        /*007a*/ 	.short	0x0000


	//----- nvinfo : EIATTR_MAXREG_COUNT
	.align		4
        /*007c*/ 	.byte	0x03, 0x1b
        /*007e*/ 	.short	0x00ff


	//----- nvinfo : EIATTR_MERCURY_ISA_VERSION
	.align		4
        /*0080*/ 	.byte	0x03, 0x5f
        /*0082*/ 	.short	0x0101


	//----- nvinfo : EIATTR_EXIT_INSTR_OFFSETS
	.align		4
        /*0084*/ 	.byte	0x04, 0x1c
        /*0086*/ 	.short	(.L_2907 - .L_2906)


	//   ....[0]....
.L_2906:
        /*0088*/ 	.word	0x000003e0


	//   ....[1]....
        /*008c*/ 	.word	0x00000450


	//----- nvinfo : EIATTR_MAX_THREADS
	.align		4
.L_2907:
        /*0090*/ 	.byte	0x04, 0x05
        /*0092*/ 	.short	(.L_2909 - .L_2908)
.L_2908:
        /*0094*/ 	.word	0x00000080
        /*0098*/ 	.word	0x00000001
        /*009c*/ 	.word	0x00000001


	//----- nvinfo : EIATTR_CRS_STACK_SIZE
	.align		4
.L_2909:
        /*00a0*/ 	.byte	0x04, 0x1e
        /*00a2*/ 	.short	(.L_2911 - .L_2910)
.L_2910:
        /*00a4*/ 	.word	0x00000000


	//----- nvinfo : EIATTR_CBANK_PARAM_SIZE
	.align		4
.L_2911:
        /*00a8*/ 	.byte	0x03, 0x19
        /*00aa*/ 	.short	0x001c


	//----- nvinfo : EIATTR_PARAM_CBANK
	.align		4
        /*00ac*/ 	.byte	0x04, 0x0a
        /*00ae*/ 	.short	(.L_2913 - .L_2912)
	.align		4
.L_2912:
        /*00b0*/ 	.word	index@(.nv.constant0._ZN2at6native27unrolled_elementwise_kernelIZZZNS0_17round_kernel_cudaERNS_18TensorIteratorBaseEENKUlvE_clEvENKUlvE0_clEvEUlfE_St5arrayIPcLm2EELi4E23TrivialOffsetCalculatorILi1EjESB_NS0_6memory15LoadWithoutCastENSC_16StoreWithoutCastEEEviT_T0_T2_T3_T4_T5_)
        /*00b4*/ 	.short	0x0210
        /*00b6*/ 	.short	0x001c


	//----- nvinfo : EIATTR_SW_WAR
	.align		4
.L_2913:
        /*00b8*/ 	.byte	0x04, 0x36
        /*00ba*/ 	.short	(.L_2915 - .L_2914)
.L_2914:
        /*00bc*/ 	.word	0x00000008
.L_2915:


//--------------------- .nv.info._ZN2at6native29vectorized_elementwise_kernelILi2EZZZNS0_17round_kernel_cudaERNS_18TensorIteratorBaseEENKUlvE_clEvENKUlvE0_clEvEUlfE_St5arrayIPcLm2EEEEviT0_T1_ --------------------------
	.section	.nv.info._ZN2at6native29vectorized_elementwise_kernelILi2EZZZNS0_17round_kernel_cudaERNS_18TensorIteratorBaseEENKUlvE_clEvENKUlvE0_clEvEUlfE_St5arrayIPcLm2EEEEviT0_T1_,"",@"SHT_CUDA_INFO"
	.sectionflags	@""
	.align	4


	//----- nvinfo : EIATTR_CUDA_API_VERSION
	.align		4
        /*0000*/ 	.byte	0x04, 0x37
        /*0002*/ 	.short	(.L_2917 - .L_2916)
.L_2916:
        /*0004*/ 	.word	0x00000082


	//----- nvinfo : EIATTR_KPARAM_INFO
	.align		4
.L_2917:
        /*0008*/ 	.byte	0x04, 0x17
        /*000a*/ 	.short	(.L_2919 - .L_2918)
.L_2918:
        /*000c*/ 	.word	0x00000000
        /*0010*/ 	.short	0x0002
        /*0012*/ 	.short	0x0008
        /*0014*/ 	.byte	0x00, 0xf0, 0x41, 0x00


	//----- nvinfo : EIATTR_KPARAM_INFO
	.align		4
.L_2919:
        /*0018*/ 	.byte	0x04, 0x17
        /*001a*/ 	.short	(.L_2921 - .L_2920)
.L_2920:
        /*001c*/ 	.word	0x00000000
        /*0020*/ 	.short	0x0001
        /*0022*/ 	.short	0x0004
        /*0024*/ 	.byte	0x00, 0xf0, 0x05, 0x00


	//----- nvinfo : EIATTR_KPARAM_INFO
	.align		4
.L_2921:
        /*0028*/ 	.byte	0x04, 0x17
        /*002a*/ 	.short	(.L_2923 - .L_2922)
.L_2922:
        /*002c*/ 	.word	0x00000000
        /*0030*/ 	.short	0x0000
        /*0032*/ 	.short	0x0000
        /*0034*/ 	.byte	0x00, 0xf0, 0x11, 0x00


	//----- nvinfo : EIATTR_SPARSE_MMA_MASK
	.align		4
.L_2923:
        /*0038*/ 	.byte	0x03, 0x50
        /*003a*/ 	.short	0x0000


	//----- nvinfo : EIATTR_MAXREG_COUNT
	.align		4
        /*003c*/ 	.byte	0x03, 0x1b
        /*003e*/ 	.short	0x00ff


	//----- nvinfo : EIATTR_MERCURY_ISA_VERSION
	.align		4
        /*0040*/ 	.byte	0x03, 0x5f
        /*0042*/ 	.short	0x0101


	//----- nvinfo : EIATTR_EXIT_INSTR_OFFSETS
	.align		4
        /*0044*/ 	.byte	0x04, 0x1c
        /*0046*/ 	.short	(.L_2925 - .L_2924)


	//   ....[0]....
.L_2924:
        /*0048*/ 	.word	0x000001f0


	//   ....[1]....
        /*004c*/ 	.word	0x00000a40


	//   ....[2]....
        /*0050*/ 	.word	0x00000a90


	//----- nvinfo : EIATTR_MAX_THREADS
	.align		4
.L_2925:
        /*0054*/ 	.byte	0x04, 0x05
        /*0056*/ 	.short	(.L_2927 - .L_2926)
.L_2926:
        /*0058*/ 	.word	0x00000080
        /*005c*/ 	.word	0x00000001
        /*0060*/ 	.word	0x00000001


	//----- nvinfo : EIATTR_CRS_STACK_SIZE
	.align		4
.L_2927:
        /*0064*/ 	.byte	0x04, 0x1e
        /*0066*/ 	.short	(.L_2929 - .L_2928)
.L_2928:
        /*0068*/ 	.word	0x00000000


	//----- nvinfo : EIATTR_CBANK_PARAM_SIZE
	.align		4
.L_2929:
        /*006c*/ 	.byte	0x03, 0x19
        /*006e*/ 	.short	0x0018


	//----- nvinfo : EIATTR_PARAM_CBANK
	.align		4
        /*0070*/ 	.byte	0x04, 0x0a
        /*0072*/ 	.short	(.L_2931 - .L_2930)
	.align		4
.L_2930:
        /*0074*/ 	.word	index@(.nv.constant0._ZN2at6native29vectorized_elementwise_kernelILi2EZZZNS0_17round_kernel_cudaERNS_18TensorIteratorBaseEENKUlvE_clEvENKUlvE0_clEvEUlfE_St5arrayIPcLm2EEEEviT0_T1_)
        /*0078*/ 	.short	0x0210
        /*007a*/ 	.short	0x0018


	//----- nvinfo : EIATTR_SW_WAR
	.align		4
.L_2931:
        /*007c*/ 	.byte	0x04, 0x36
        /*007e*/ 	.short	(.L_2933 - .L_2932)
.L_2932:
        /*0080*/ 	.word	0x00000008
.L_2933:


//--------------------- .nv.info._ZN2at6native29vectorized_elementwise_kernelILi4EZZZNS0_17round_kernel_cudaERNS_18TensorIteratorBaseEENKUlvE_clEvENKUlvE0_clEvEUlfE_St5arrayIPcLm2EEEEviT0_T1_ --------------------------
	.section	.nv.info._ZN2at6native29vectorized_elementwise_kernelILi4EZZZNS0_17round_kernel_cudaERNS_18TensorIteratorBaseEENKUlvE_clEvENKUlvE0_clEvEUlfE_St5arrayIPcLm2EEEEviT0_T1_,"",@"SHT_CUDA_INFO"
	.sectionflags	@""
	.align	4


	//----- nvinfo : EIATTR_CUDA_API_VERSION
	.align		4
        /*0000*/ 	.byte	0x04, 0x37
        /*0002*/ 	.short	(.L_2935 - .L_2934)
.L_2934:
        /*0004*/ 	.word	0x00000082


	//----- nvinfo : EIATTR_KPARAM_INFO
	.align		4
.L_2935:
        /*0008*/ 	.byte	0x04, 0x17
        /*000a*/ 	.short	(.L_2937 - .L_2936)
.L_2936:
        /*000c*/ 	.word	0x00000000
        /*0010*/ 	.short	0x0002
        /*0012*/ 	.short	0x0008
        /*0014*/ 	.byte	0x00, 0xf0, 0x41, 0x00


	//----- nvinfo : EIATTR_KPARAM_INFO
	.align		4
.L_2937:
        /*0018*/ 	.byte	0x04, 0x17
        /*001a*/ 	.short	(.L_2939 - .L_2938)
.L_2938:
        /*001c*/ 	.word	0x00000000
        /*0020*/ 	.short	0x0001
        /*0022*/ 	.short	0x0004
        /*0024*/ 	.byte	0x00, 0xf0, 0x05, 0x00


	//----- nvinfo : EIATTR_KPARAM_INFO
	.align		4
.L_2939:
        /*0028*/ 	.byte	0x04, 0x17
        /*002a*/ 	.short	(.L_2941 - .L_2940)
.L_2940:
        /*002c*/ 	.word	0x00000000
        /*0030*/ 	.short	0x0000
        /*0032*/ 	.short	0x0000
        /*0034*/ 	.byte	0x00, 0xf0, 0x11, 0x00


	//----- nvinfo : EIATTR_SPARSE_MMA_MASK
	.align		4
.L_2941:
        /*0038*/ 	.byte	0x03, 0x50
        /*003a*/ 	.short	0x0000


	//----- nvinfo : EIATTR_MAXREG_COUNT
	.align		4
        /*003c*/ 	.byte	0x03, 0x1b
        /*003e*/ 	.short	0x00ff


	//----- nvinfo : EIATTR_MERCURY_ISA_VERSION
	.align		4
        /*0040*/ 	.byte	0x03, 0x5f
        /*0042*/ 	.short	0x0101


	//----- nvinfo : EIATTR_EXIT_INSTR_OFFSETS
	.align		4
        /*0044*/ 	.byte	0x04, 0x1c
        /*0046*/ 	.short	(.L_2943 - .L_2942)


	//   ....[0]....
.L_2942:
        /*0048*/ 	.word	0x000001b0


	//   ....[1]....
        /*004c*/ 	.word	0x00000a00


	//   ....[2]....
        /*0050*/ 	.word	0x00000a50


	//----- nvinfo : EIATTR_MAX_THREADS
	.align		4
.L_2943:
        /*0054*/ 	.byte	0x04, 0x05
        /*0056*/ 	.short	(.L_2945 - .L_2944)
.L_2944:
        /*0058*/ 	.word	0x00000080
        /*005c*/ 	.word	0x00000001
        /*0060*/ 	.word	0x00000001


	//----- nvinfo : EIATTR_CRS_STACK_SIZE
	.align		4
.L_2945:
        /*0064*/ 	.byte	0x04, 0x1e
        /*0066*/ 	.short	(.L_2947 - .L_2946)
.L_2946:
        /*0068*/ 	.word	0x00000000


	//----- nvinfo : EIATTR_CBANK_PARAM_SIZE
	.align		4
.L_2947:
        /*006c*/ 	.byte	0x03, 0x19
        /*006e*/ 	.short	0x0018


	//----- nvinfo : EIATTR_PARAM_CBANK
	.align		4
        /*0070*/ 	.byte	0x04, 0x0a
        /*0072*/ 	.short	(.L_2949 - .L_2948)
	.align		4
.L_2948:
        /*0074*/ 	.word	index@(.nv.constant0._ZN2at6native29vectorized_elementwise_kernelILi4EZZZNS0_17round_kernel_cudaERNS_18TensorIteratorBaseEENKUlvE_clEvENKUlvE0_clEvEUlfE_St5arrayIPcLm2EEEEviT0_T1_)
        /*0078*/ 	.short	0x0210
        /*007a*/ 	.short	0x0018


	//----- nvinfo : EIATTR_SW_WAR
	.align		4
.L_2949:
        /*007c*/ 	.byte	0x04, 0x36
        /*007e*/ 	.short	(.L_2951 - .L_2950)
.L_2950:
        /*0080*/ 	.word	0x00000008
.L_2951:


//--------------------- .nv.info._ZN2at6native29vectorized_elementwise_kernelILi8EZZZNS0_17round_kernel_cudaERNS_18TensorIteratorBaseEENKUlvE_clEvENKUlvE0_clEvEUlfE_St5arrayIPcLm2EEEEviT0_T1_ --------------------------
	.section	.nv.info._ZN2at6native29vectorized_elementwise_kernelILi8EZZZNS0_17round_kernel_cudaERNS_18TensorIteratorBaseEENKUlvE_clEvENKUlvE0_clEvEUlfE_St5arrayIPcLm2EEEEviT0_T1_,"",@"SHT_CUDA_INFO"
	.sectionflags	@""
	.align	4


	//----- nvinfo : EIATTR_CUDA_API_VERSION
	.align		4
        /*0000*/ 	.byte	0x04, 0x37
        /*0002*/ 	.short	(.L_2953 - .L_2952)
.L_2952:
        /*0004*/ 	.word	0x00000082


	//----- nvinfo : EIATTR_KPARAM_INFO
	.align		4
.L_2953:
        /*0008*/ 	.byte	0x04, 0x17
        /*000a*/ 	.short	(.L_2955 - .L_2954)
.L_2954:
        /*000c*/ 	.word	0x00000000
        /*0010*/ 	.short	0x0002
        /*0012*/ 	.short	0x0008
        /*0014*/ 	.byte	0x00, 0xf0, 0x41, 0x00


	//----- nvinfo : EIATTR_KPARAM_INFO
	.align		4
.L_2955:
        /*0018*/ 	.byte	0x04, 0x17
        /*001a*/ 	.short	(.L_2957 - .L_2956)
.L_2956:
        /*001c*/ 	.word	0x00000000
        /*0020*/ 	.short	0x0001
        /*0022*/ 	.short	0x0004
        /*0024*/ 	.byte	0x00, 0xf0, 0x05, 0x00


	//----- nvinfo : EIATTR_KPARAM_INFO
	.align		4
.L_2957:
        /*0028*/ 	.byte	0x04, 0x17
        /*002a*/ 	.short	(.L_2959 - .L_2958)
.L_2958:
        /*002c*/ 	.word	0x00000000
        /*0030*/ 	.short	0x0000
        /*0032*/ 	.short	0x0000
        /*0034*/ 	.byte	0x00, 0xf0, 0x11, 0x00


	//----- nvinfo : EIATTR_SPARSE_MMA_MASK
	.align		4
.L_2959:
        /*0038*/ 	.byte	0x03, 0x50
        /*003a*/ 	.short	0x0000


	//----- nvinfo : EIATTR_MAXREG_COUNT
	.align		4
        /*003c*/ 	.byte	0x03, 0x1b
        /*003e*/ 	.short	0x00ff


	//----- nvinfo : EIATTR_MERCURY_ISA_VERSION
	.align		4
        /*0040*/ 	.byte	0x03, 0x5f
        /*0042*/ 	.short	0x0101


	//----- nvinfo : EIATTR_EXIT_INSTR_OFFSETS
	.align		4
        /*0044*/ 	.byte	0x04, 0x1c
        /*0046*/ 	.short	(.L_2961 - .L_2960)


	//   ....[0]....
.L_2960:
        /*0048*/ 	.word	0x000001b0


	//   ....[1]....
        /*004c*/ 	.word	0x00000a00


	//   ....[2]....
        /*0050*/ 	.word	0x00000a50


	//----- nvinfo : EIATTR_MAX_THREADS
	.align		4
.L_2961:
        /*0054*/ 	.byte	0x04, 0x05
        /*0056*/ 	.short	(.L_2963 - .L_2962)
.L_2962:
        /*0058*/ 	.word	0x00000080
        /*005c*/ 	.word	0x00000001
        /*0060*/ 	.word	0x00000001


	//----- nvinfo : EIATTR_CRS_STACK_SIZE
	.align		4
.L_2963:
        /*0064*/ 	.byte	0x04, 0x1e
        /*0066*/ 	.short	(.L_2965 - .L_2964)
.L_2964:
        /*0068*/ 	.word	0x00000000


	//----- nvinfo : EIATTR_CBANK_PARAM_SIZE
	.align		4
.L_2965:
        /*006c*/ 	.byte	0x03, 0x19
        /*006e*/ 	.short	0x0018


	//----- nvinfo : EIATTR_PARAM_CBANK
	.align		4
        /*0070*/ 	.byte	0x04, 0x0a
        /*0072*/ 	.short	(.L_2967 - .L_2966)
	.align		4
.L_2966:
        /*0074*/ 	.word	index@(.nv.constant0._ZN2at6native29vectorized_elementwise_kernelILi8EZZZNS0_17round_kernel_cudaERNS_18TensorIteratorBaseEENKUlvE_clEvENKUlvE0_clEvEUlfE_St5arrayIPcLm2EEEEviT0_T1_)
        /*0078*/ 	.short	0x0210
        /*007a*/ 	.short	0x0018


	//----- nvinfo : EIATTR_SW_WAR
	.align		4
.L_2967:
        /*007c*/ 	.byte	0x04, 0x36
        /*007e*/ 	.short	(.L_2969 - .L_2968)
.L_2968:
        /*0080*/ 	.word	0x00000008
.L_2969:


//--------------------- .nv.info._ZN2at6native18elementwise_kernelILi128ELi4EZNS0_15gpu_kernel_implIZZZNS0_17round_kernel_cudaERNS_18TensorIteratorBaseEENKUlvE_clEvENKUlvE_clEvEUldE_EEvS4_RKT_EUliE_EEviT1_ --------------------------
	.section	.nv.info._ZN2at6native18elementwise_kernelILi128ELi4EZNS0_15gpu_kernel_implIZZZNS0_17round_kernel_cudaERNS_18TensorIteratorBaseEENKUlvE_clEvENKUlvE_clEvEUldE_EEvS4_RKT_EUliE_EEviT1_,"",@"SHT_CUDA_INFO"
	.sectionflags	@""
	.align	4


	//----- nvinfo : EIATTR_CUDA_API_VERSION
	.align		4
        /*0000*/ 	.byte	0x04, 0x37
        /*0002*/ 	.short	(.L_2971 - .L_2970)
.L_2970:
        /*0004*/ 	.word	0x00000082


	//----- nvinfo : EIATTR_KPARAM_INFO
	.align		4
.L_2971:
        /*0008*/ 	.byte	0x04, 0x17
        /*000a*/ 	.short	(.L_2973 - .L_2972)
.L_2972:
        /*000c*/ 	.word	0x00000000
        /*0010*/ 	.short	0x0001
        /*0012*/ 	.short	0x0008
        /*0014*/ 	.byte	0x00, 0xf0, 0x61, 0x08


	//----- nvinfo : EIATTR_KPARAM_INFO
	.align		4
.L_2973:
        /*0018*/ 	.byte	0x04, 0x17
        /*001a*/ 	.short	(.L_2975 - .L_2974)
.L_2974:
        /*001c*/ 	.word	0x00000000
        /*0020*/ 	.short	0x0000
        /*0022*/ 	.short	0x0000
        /*0024*/ 	.byte	0x00, 0xf0, 0x11, 0x00


	//----- nvinfo : EIATTR_SPARSE_MMA_MASK
	.align		4
.L_2975:
        /*0028*/ 	.byte	0x03, 0x50
        /*002a*/ 	.short	0x0000


	//----- nvinfo : EIATTR_MAXREG_COUNT
	.align		4
        /*002c*/ 	.byte	0x03, 0x1b
        /*002e*/ 	.short	0x0080


	//----- nvinfo : EIATTR_EXTERNS
	.align		4
        /*0030*/ 	.byte	0x04, 0x0f
        /*0032*/ 	.short	(.L_2977 - .L_2976)


	//   ....[0]....
	.align		4
.L_2976:
        /*0034*/ 	.word	index@(__assertfail)


	//----- nvinfo : EIATTR_MERCURY_ISA_VERSION
	.align		4
.L_2977:
        /*0038*/ 	.byte	0x03, 0x5f
        /*003a*/ 	.short	0x0101


	//----- nvinfo : EIATTR_SYSCALL_OFFSETS
	.align		4
        /*003c*/ 	.byte	0x04, 0x46
        /*003e*/ 	.short	(.L_2979 - .L_2978)


	//   ....[0]....
.L_2978:
        /*0040*/ 	.word	0x00002250


	//   ....[1]....
        /*0044*/ 	.word	0x00003380


	//   ....[2]....
        /*0048*/ 	.word	0x00005610


	//   ....[3]....
        /*004c*/ 	.word	0x00006740


	//   ....[4]....
        /*0050*/ 	.word	0x000089c0


	//   ....[5]....
        /*0054*/ 	.word	0x00009af0


	//   ....[6]....
        /*0058*/ 	.word	0x0000bd60


	//   ....[7]....
        /*005c*/ 	.word	0x0000ce90


	//----- nvinfo : EIATTR_EXIT_INSTR_OFFSETS
	.align		4
.L_2979:
        /*0060*/ 	.byte	0x04, 0x1c
        /*0062*/ 	.short	(.L_2981 - .L_2980)


	//   ....[0]....
.L_2980:
        /*0064*/ 	.word	0x00009ba0


	//   ....[1]....
        /*0068*/ 	.word	0x0000bed0


	//   ....[2]....
        /*006c*/ 	.word	0x0000bf10


	//   ....[3]....
        /*0070*/ 	.word	0x0000bfa0


	//   ....[4]....
        /*0074*/ 	.word	0x0000bfd0


	//   ....[5]....
        /*0078*/ 	.word	0x0000c000


	//   ....[6]....
        /*007c*/ 	.word	0x0000c0d0


	//   ....[7]....
        /*0080*/ 	.word	0x0000c150


	//   ....[8]....
        /*0084*/ 	.word	0x0000c230


	//   ....[9]....
        /*0088*/ 	.word	0x0000c2c0


	//   ....[10]....
        /*008c*/ 	.word	0x0000c2e0


	//   ....[11]....
        /*0090*/ 	.word	0x0000c3a0


	//   ....[12]....
        /*0094*/ 	.word	0x0000c3d0


	//   ....[13]....
        /*0098*/ 	.word	0x0000c5a0


	//   ....[14]....
        /*009c*/ 	.word	0x0000c740


	//   ....[15]....
        /*00a0*/ 	.word	0x0000c7c0


	//   ....[16]....
        /*00a4*/ 	.word	0x0000c870


	//   ....[17]....
        /*00a8*/ 	.word	0x0000ca30


	//   ....[18]....
        /*00ac*/ 	.word	0x0000cbf0


	//   ....[19]....
        /*00b0*/ 	.word	0x0000cd90


	//   ....[20]....
        /*00b4*/ 	.word	0x0000cea0


	//   ....[21]....
        /*00b8*/ 	.word	0x0000ced0


	//   ....[22]....
        /*00bc*/ 	.word	0x0000cf00


	//----- nvinfo : EIATTR_MAX_THREADS
	.align		4
.L_2981:
        /*00c0*/ 	.byte	0x04, 0x05
        /*00c2*/ 	.short	(.L_2983 - .L_2982)
.L_2982:
        /*00c4*/ 	.word	0x00000080
        /*00c8*/ 	.word	0x00000001
        /*00cc*/ 	.word	0x00000001


	//----- nvinfo : EIATTR_CRS_STACK_SIZE
	.align		4
.L_2983:
        /*00d0*/ 	.byte	0x04, 0x1e
        /*00d2*/ 	.short	(.L_2985 - .L_2984)
.L_2984:
        /*00d4*/ 	.word	0x00000000


	//----- nvinfo : EIATTR_CBANK_PARAM_SIZE
	.align		4
.L_2985:
        /*00d8*/ 	.byte	0x03, 0x19
        /*00da*/ 	.short	0x0220


	//----- nvinfo : EIATTR_PARAM_CBANK
	.align		4
        /*00dc*/ 	.byte	0x04, 0x0a
        /*00de*/ 	.short	(.L_2987 - .L_2986)
	.align		4
.L_2986:
        /*00e0*/ 	.word	index@(.nv.constant0._ZN2at6native18elementwise_kernelILi128ELi4EZNS0_15gpu_kernel_implIZZZNS0_17round_kernel_cudaERNS_18TensorIteratorBaseEENKUlvE_clEvENKUlvE_clEvEUldE_EEvS4_RKT_EUliE_EEviT1_)
        /*00e4*/ 	.short	0x0210
        /*00e6*/ 	.short	0x0220


	//----- nvinfo : EIATTR_SW_WAR
	.align		4
.L_2987:
        /*00e8*/ 	.byte	0x04, 0x36
        /*00ea*/ 	.short	(.L_2989 - .L_2988)
.L_2988:
        /*00ec*/ 	.word	0x00000008
.L_2989:


//--------------------- .nv.info._ZN2at6native27unrolled_elementwise_kernelIZZZNS0_17round_kernel_cudaERNS_18TensorIteratorBaseEENKUlvE_clEvENKUlvE_clEvEUldE_St5arrayIPcLm2EELi4E23TrivialOffsetCalculatorILi1EjESB_NS0_6memory12LoadWithCastILi1EEENSC_13StoreWithCastILi1EEEEEviT_T0_T2_T3_T4_T5_ --------------------------
	.section	.nv.info._ZN2at6native27unrolled_elementwise_kernelIZZZNS0_17round_kernel_cudaERNS_18TensorIteratorBaseEENKUlvE_clEvENKUlvE_clEvEUldE_St5arrayIPcLm2EELi4E23TrivialOffsetCalculatorILi1EjESB_NS0_6memory12LoadWithCastILi1EEENSC_13StoreWithCastILi1EEEEEviT_T0_T2_T3_T4_T5_,"",@"SHT_CUDA_INFO"
	.sectionflags	@""
	.align	4


	//----- nvinfo : EIATTR_CUDA_API_VERSION
	.align		4
        /*0000*/ 	.byte	0x04, 0x37
        /*0002*/ 	.short	(.L_2991 - .L_2990)
.L_2990:
        /*0004*/ 	.word	0x00000082


	//----- nvinfo : EIATTR_KPARAM_INFO
	.align		4
.L_2991:
        /*0008*/ 	.byte	0x04, 0x17
        /*000a*/ 	.short	(.L_2993 - .L_2992)
.L_2992:
        /*000c*/ 	.word	0x00000000
        /*0010*/ 	.short	0x0006
        /*0012*/ 	.short	0x0024
        /*0014*/ 	.byte	0x00, 0xf0, 0x21, 0x00


	//----- nvinfo : EIATTR_KPARAM_INFO
	.align		4
.L_2993:
        /*0018*/ 	.byte	0x04, 0x17
        /*001a*/ 	.short	(.L_2995 - .L_2994)
.L_2994:
        /*001c*/ 	.word	0x00000000
        /*0020*/ 	.short	0x0005
        /*0022*/ 	.short	0x001c
        /*0024*/ 	.byte	0x00, 0xf0, 0x21, 0x00


	//----- nvinfo : EIATTR_KPARAM_INFO
	.align		4
.L_2995:
        /*0028*/ 	.byte	0x04, 0x17
        /*002a*/ 	.short	(.L_2997 - .L_2996)
.L_2996:
        /*002c*/ 	.word	0x00000000
        /*0030*/ 	.short	0x0004
        /*0032*/ 	.short	0x0019
        /*0034*/ 	.byte	0x00, 0xf0, 0x05, 0x00


	//----- nvinfo : EIATTR_KPARAM_INFO
	.align		4
.L_2997:
        /*0038*/ 	.byte	0x04, 0x17
        /*003a*/ 	.short	(.L_2999 - .L_2998)
.L_2998:
        /*003c*/ 	.word	0x00000000
        /*0040*/ 	.short	0x0003
        /*0042*/ 	.short	0x0018
        /*0044*/ 	.byte	0x00, 0xf0, 0x05, 0x00


	//----- nvinfo : EIATTR_KPARAM_INFO
	.align		4
.L_2999:
        /*0048*/ 	.byte	0x04, 0x17
        /*004a*/ 	.short	(.L_3001 - .L_3000)
.L_3000:
        /*004c*/ 	.word	0x00000000
        /*0050*/ 	.short	0x0002
        /*0052*/ 	.short	0x0008
        /*0054*/ 	.byte	0x00, 0xf0, 0x41, 0x00


	//----- nvinfo : EIATTR_KPARAM_INFO
	.align		4
.L_3001:
        /*0058*/ 	.byte	0x04, 0x17
        /*005a*/ 	.short	(.L_3003 - .L_3002)
.L_3002:
        /*005c*/ 	.word	0x00000000
        /*0060*/ 	.short	0x0001
        /*0062*/ 	.short	0x0004
        /*0064*/ 	.byte	0x00, 0xf0, 0x05, 0x00


	//----- nvinfo : EIATTR_KPARAM_INFO
	.align		4
.L_3003:
        /*0068*/ 	.byte	0x04, 0x17
        /*006a*/ 	.short	(.L_3005 - .L_3004)
.L_3004:
        /*006c*/ 	.word	0x00000000
        /*0070*/ 	.short	0x0000
        /*0072*/ 	.short	0x0000
        /*0074*/ 	.byte	0x00, 0xf0, 0x11, 0x00


	//----- nvinfo : EIATTR_SPARSE_MMA_MASK
	.align		4
.L_3005:
        /*0078*/ 	.byte	0x03, 0x50
        /*007a*/ 	.short	0x0000


	//----- nvinfo : EIATTR_MAXREG_COUNT
	.align		4
        /*007c*/ 	.byte	0x03, 0x1b
        /*007e*/ 	.short	0x00ff


	//----- nvinfo : EIATTR_EXTERNS
	.align		4
        /*0080*/ 	.byte	0x04, 0x0f
        /*0082*/ 	.short	(.L_3007 - .L_3006)


	//   ....[0]....
	.align		4
.L_3006:
        /*0084*/ 	.word	index@(__assertfail)


	//----- nvinfo : EIATTR_MERCURY_ISA_VERSION
	.align		4
.L_3007:
        /*0088*/ 	.byte	0x03, 0x5f
        /*008a*/ 	.short	0x0101


	//----- nvinfo : EIATTR_SYSCALL_OFFSETS
	.align		4
        /*008c*/ 	.byte	0x04, 0x46
        /*008e*/ 	.short	(.L_3009 - .L_3008)


	//   ....[0]....
.L_3008:
        /*0090*/ 	.word	0x00000f80


	//   ....[1]....
        /*0094*/ 	.word	0x00001f20


	//   ....[2]....
        /*0098*/ 	.word	0x00002ed0


	//   ....[3]....
        /*009c*/ 	.word	0x00003e50


	//   ....[4]....
        /*00a0*/ 	.word	0x000051d0


	//   ....[5]....
        /*00a4*/ 	.word	0x00006390


	//   ....[6]....
        /*00a8*/ 	.word	0x00007510


	//   ....[7]....
        /*00ac*/ 	.word	0x000086b0


	//----- nvinfo : EIATTR_EXIT_INSTR_OFFSETS
	.align		4
.L_3009:
        /*00b0*/ 	.byte	0x04, 0x1c
        /*00b2*/ 	.short	(.L_3011 - .L_3010)


	//   ....[0]....
.L_3010:
        /*00b4*/ 	.word	0x000075b0


	//   ....[1]....
        /*00b8*/ 	.word	0x000076f0


	//   ....[2]....
        /*00bc*/ 	.word	0x00007730


	//   ....[3]....
        /*00c0*/ 	.word	0x000077c0


	//   ....[4]....
        /*00c4*/ 	.word	0x000077f0


	//   ....[5]....
        /*00c8*/ 	.word	0x00007820


	//   ....[6]....
        /*00cc*/ 	.word	0x000078f0


	//   ....[7]....
        /*00d0*/ 	.word	0x00007970


	//   ....[8]....
        /*00d4*/ 	.word	0x00007a50


	//   ....[9]....
        /*00d8*/ 	.word	0x00007ae0


	//   ....[10]....
        /*00dc*/ 	.word	0x00007b00


	//   ....[11]....
        /*00e0*/ 	.word	0x00007bc0


	//   ....[12]....
        /*00e4*/ 	.word	0x00007bf0


	//   ....[13]....
        /*00e8*/ 	.word	0x00007dc0


	//   ....[14]....
        /*00ec*/ 	.word	0x00007f60


	//   ....[15]....
        /*00f0*/ 	.word	0x00007fe0


	//   ....[16]....
        /*00f4*/ 	.word	0x00008090


	//   ....[17]....
        /*00f8*/ 	.word	0x00008250


	//   ....[18]....
        /*00fc*/ 	.word	0x00008410


	//   ....[19]....
        /*0100*/ 	.word	0x000085b0


	//   ....[20]....
        /*0104*/ 	.word	0x000086c0


	//   ....[21]....
        /*0108*/ 	.word	0x000086f0


	//   ....[22]....
        /*010c*/ 	.word	0x00008720


	//----- nvinfo : EIATTR_MAX_THREADS
	.align		4
.L_3011:
        /*0110*/ 	.byte	0x04, 0x05
        /*0112*/ 	.short	(.L_3013 - .L_3012)
.L_3012:
        /*0114*/ 	.word	0x00000080
        /*0118*/ 	.word	0x00000001
        /*011c*/ 	.word	0x00000001


	//----- nvinfo : EIATTR_CRS_STACK_SIZE
	.align		4
.L_3013:
        /*0120*/ 	.byte	0x04, 0x1e
        /*0122*/ 	.short	(.L_3015 - .L_3014)
.L_3014:
        /*0124*/ 	.word	0x00000000


	//----- nvinfo : EIATTR_CBANK_PARAM_SIZE
	.align		4
.L_3015:
        /*0128*/ 	.byte	0x03, 0x19
        /*012a*/ 	.short	0x002c


	//----- nvinfo : EIATTR_PARAM_CBANK
	.align		4
        /*012c*/ 	.byte	0x04, 0x0a
        /*012e*/ 	.short	(.L_3017 - .L_3016)
	.align		4
.L_3016:
        /*0130*/ 	.word	index@(.nv.constant0._ZN2at6native27unrolled_elementwise_kernelIZZZNS0_17round_kernel_cudaERNS_18TensorIteratorBaseEENKUlvE_clEvENKUlvE_clEvEUldE_St5arrayIPcLm2EELi4E23TrivialOffsetCalculatorILi1EjESB_NS0_6memory12LoadWithCastILi1EEENSC_13StoreWithCastILi1EEEEEviT_T0_T2_T3_T4_T5_)
        /*0134*/ 	.short	0x0210
        /*0136*/ 	.short	0x002c


	//----- nvinfo : EIATTR_SW_WAR
	.align		4
.L_3017:
        /*0138*/ 	.byte	0x04, 0x36
        /*013a*/ 	.short	(.L_3019 - .L_3018)
.L_3018:
        /*013c*/ 	.word	0x00000008
.L_3019:


//--------------------- .nv.info._ZN2at6native18elementwise_kernelILi128ELi2EZNS0_22gpu_kernel_impl_nocastIZZZNS0_17round_kernel_cudaERNS_18TensorIteratorBaseEENKUlvE_clEvENKUlvE_clEvEUldE_EEvS4_RKT_EUliE_EEviT1_ --------------------------
	.section	.nv.info._ZN2at6native18elementwise_kernelILi128ELi2EZNS0_22gpu_kernel_impl_nocastIZZZNS0_17round_kernel_cudaERNS_18TensorIteratorBaseEENKUlvE_clEvENKUlvE_clEvEUldE_EEvS4_RKT_EUliE_EEviT1_,"",@"SHT_CUDA_INFO"
	.sectionflags	@""
	.align	4


	//----- nvinfo : EIATTR_CUDA_API_VERSION
	.align		4
        /*0000*/ 	.byte	0x04, 0x37
        /*0002*/ 	.short	(.L_3021 - .L_3020)
.L_3020:
        /*0004*/ 	.word	0x00000082


	//----- nvinfo : EIATTR_KPARAM_INFO
	.align		4
.L_3021:
        /*0008*/ 	.byte	0x04, 0x17
        /*000a*/ 	.short	(.L_3023 - .L_3022)
.L_3022:
        /*000c*/ 	.word	0x00000000
        /*0010*/ 	.short	0x0001
        /*0012*/ 	.short	0x0008
        /*0014*/ 	.byte	0x00, 0xf0, 0x61, 0x08


	//----- nvinfo : EIATTR_KPARAM_INFO
	.align		4
.L_3023:
        /*0018*/ 	.byte	0x04, 0x17
        /*001a*/ 	.short	(.L_3025 - .L_3024)
.L_3024:
        /*001c*/ 	.word	0x00000000
        /*0020*/ 	.short	0x0000
        /*0022*/ 	.short	0x0000
        /*0024*/ 	.byte	0x00, 0xf0, 0x11, 0x00


	//----- nvinfo : EIATTR_SPARSE_MMA_MASK
	.align		4
.L_3025:
        /*0028*/ 	.byte	0x03, 0x50
        /*002a*/ 	.short	0x0000


	//----- nvinfo : EIATTR_MAXREG_COUNT
	.align		4
        /*002c*/ 	.byte	0x03, 0x1b
        /*002e*/ 	.short	0x0080


	//----- nvinfo : EIATTR_MERCURY_ISA_VERSION
	.align		4
        /*0030*/ 	.byte	0x03, 0x5f
        /*0032*/ 	.short	0x0101


	//----- nvinfo : EIATTR_EXIT_INSTR_OFFSETS
	.align		4
        /*0034*/ 	.byte	0x04, 0x1c
        /*0036*/ 	.short	(.L_3027 - .L_3026)


	//   ....[0]....
.L_3026:
        /*0038*/ 	.word	0x00001440


	//   ....[1]....
        /*003c*/ 	.word	0x000027d0


	//----- nvinfo : EIATTR_MAX_THREADS
	.align		4
.L_3027:
        /*0040*/ 	.byte	0x04, 0x05
        /*0042*/ 	.short	(.L_3029 - .L_3028)
.L_3028:
        /*0044*/ 	.word	0x00000080
        /*0048*/ 	.word	0x00000001
        /*004c*/ 	.word	0x00000001


	//----- nvinfo : EIATTR_CRS_STACK_SIZE
	.align		4
.L_3029:
        /*0050*/ 	.byte	0x04, 0x1e
        /*0052*/ 	.short	(.L_3031 - .L_3030)
.L_3030:
        /*0054*/ 	.word	0x00000000


	//----- nvinfo : EIATTR_CBANK_PARAM_SIZE
	.align		4
.L_3031:
        /*0058*/ 	.byte	0x03, 0x19
        /*005a*/ 	.short	0x0220


	//----- nvinfo : EIATTR_PARAM_CBANK
	.align		4
        /*005c*/ 	.byte	0x04, 0x0a
        /*005e*/ 	.short	(.L_3033 - .L_3032)
	.align		4
.L_3032:
        /*0060*/ 	.word	index@(.nv.constant0._ZN2at6native18elementwise_kernelILi128ELi2EZNS0_22gpu_kernel_impl_nocastIZZZNS0_17round_kernel_cudaERNS_18TensorIteratorBaseEENKUlvE_clEvENKUlvE_clEvEUldE_EEvS4_RKT_EUliE_EEviT1_)
        /*0064*/ 	.short	0x0210
        /*0066*/ 	.short	0x0220


	//----- nvinfo : EIATTR_SW_WAR
	.align		4
.L_3033:
        /*0068*/ 	.byte	0x04, 0x36
        /*006a*/ 	.short	(.L_3035 - .L_3034)
.L_3034:
        /*006c*/ 	.word	0x00000008
.L_3035:


//--------------------- .nv.info._ZN2at6native27unrolled_elementwise_kernelIZZZNS0_17round_kernel_cudaERNS_18TensorIteratorBaseEENKUlvE_clEvENKUlvE_clEvEUldE_St5arrayIPcLm2EELi4E23TrivialOffsetCalculatorILi1EjESB_NS0_6memory15LoadWithoutCastENSC_16StoreWithoutCastEEEviT_T0_T2_T3_T4_T5_ --------------------------
	.section	.nv.info._ZN2at6native27unrolled_elementwise_kernelIZZZNS0_17round_kernel_cudaERNS_18TensorIteratorBaseEENKUlvE_clEvENKUlvE_clEvEUldE_St5arrayIPcLm2EELi4E23TrivialOffsetCalculatorILi1EjESB_NS0_6memory15LoadWithoutCastENSC_16StoreWithoutCastEEEviT_T0_T2_T3_T4_T5_,"",@"SHT_CUDA_INFO"
	.sectionflags	@""
	.align	4


	//----- nvinfo : EIATTR_CUDA_API_VERSION
	.align		4
        /*0000*/ 	.byte	0x04, 0x37
        /*0002*/ 	.short	(.L_3037 - .L_3036)
.L_3036:
        /*0004*/ 	.word	0x00000082


	//----- nvinfo : EIATTR_KPARAM_INFO
	.align		4
.L_3037:
        /*0008*/ 	.byte	0x04, 0x17
        /*000a*/ 	.short	(.L_3039 - .L_3038)
.L_3038:
        /*000c*/ 	.word	0x00000000
        /*0010*/ 	.short	0x0006
        /*0012*/ 	.short	0x001b
        /*0014*/ 	.byte	0x00, 0xf0, 0x05, 0x00


	//----- nvinfo : EIATTR_KPARAM_INFO
	.align		4
.L_3039:
        /*0018*/ 	.byte	0x04, 0x17
        /*001a*/ 	.short	(.L_3041 - .L_3040)
.L_3040:
        /*001c*/ 	.word	0x00000000
        /*0020*/ 	.short	0x0005
        /*0022*/ 	.short	0x001a
        /*0024*/ 	.byte	0x00, 0xf0, 0x05, 0x00


	//----- nvinfo : EIATTR_KPARAM_INFO
	.align		4
.L_3041:
        /*0028*/ 	.byte	0x04, 0x17
        /*002a*/ 	.short	(.L_3043 - .L_3042)
.L_3042:
        /*002c*/ 	.word	0x00000000
        /*0030*/ 	.short	0x0004
        /*0032*/ 	.short	0x0019
        /*0034*/ 	.byte	0x00, 0xf0, 0x05, 0x00


	//----- nvinfo : EIATTR_KPARAM_INFO
	.align		4
.L_3043:
        /*0038*/ 	.byte	0x04, 0x17
        /*003a*/ 	.short	(.L_3045 - .L_3044)
.L_3044:
        /*003c*/ 	.word	0x00000000
        /*0040*/ 	.short	0x0003
        /*0042*/ 	.short	0x0018
        /*0044*/ 	.byte	0x00, 0xf0, 0x05, 0x00


	//----- nvinfo : EIATTR_KPARAM_INFO
	.align		4
.L_3045:
        /*0048*/ 	.byte	0x04, 0x17
        /*004a*/ 	.short	(.L_3047 - .L_3046)
.L_3046:
        /*004c*/ 	.word	0x00000000
        /*0050*/ 	.short	0x0002
        /*0052*/ 	.short	0x0008
        /*0054*/ 	.byte	0x00, 0xf0, 0x41, 0x00


	//----- nvinfo : EIATTR_KPARAM_INFO
	.align		4
.L_3047:
        /*0058*/ 	.byte	0x04, 0x17
        /*005a*/ 	.short	(.L_3049 - .L_3048)
.L_3048:
        /*005c*/ 	.word	0x00000000
        /*0060*/ 	.short	0x0001
        /*0062*/ 	.short	0x0004
        /*0064*/ 	.byte	0x00, 0xf0, 0x05, 0x00


	//----- nvinfo : EIATTR_KPARAM_INFO
	.align		4
.L_3049:
        /*0068*/ 	.byte	0x04, 0x17
        /*006a*/ 	.short	(.L_3051 - .L_3050)
.L_3050:
        /*006c*/ 	.word	0x00000000
        /*0070*/ 	.short	0x0000
        /*0072*/ 	.short	0x0000
        /*0074*/ 	.byte	0x00, 0xf0, 0x11, 0x00


	//----- nvinfo : EIATTR_SPARSE_MMA_MASK
	.align		4
.L_3051:
        /*0078*/ 	.byte	0x03, 0x50
        /*007a*/ 	.short	0x0000


	//----- nvinfo : EIATTR_MAXREG_COUNT
	.align		4
        /*007c*/ 	.byte	0x03, 0x1b
        /*007e*/ 	.short	0x00ff


	//----- nvinfo : EIATTR_MERCURY_ISA_VERSION
	.align		4
        /*0080*/ 	.byte	0x03, 0x5f
        /*0082*/ 	.short	0x0101


	//----- nvinfo : EIATTR_EXIT_INSTR_OFFSETS
	.align		4
        /*0084*/ 	.byte	0x04, 0x1c
        /*0086*/ 	.short	(.L_3053 - .L_3052)


	//   ....[0]....
.L_3052:
        /*0088*/ 	.word	0x000003f0


	//   ....[1]....
        /*008c*/ 	.word	0x00000460


	//----- nvinfo : EIATTR_MAX_THREADS
	.align		4
.L_3053:
        /*0090*/ 	.byte	0x04, 0x05
        /*0092*/ 	.short	(.L_3055 - .L_3054)
.L_3054:
        /*0094*/ 	.word	0x00000080
        /*0098*/ 	.word	0x00000001
        /*009c*/ 	.word	0x00000001


	//----- nvinfo : EIATTR_CRS_STACK_SIZE
	.align		4
.L_3055:
        /*00a0*/ 	.byte	0x04, 0x1e
        /*00a2*/ 	.short	(.L_3057 - .L_3056)
.L_3056:
        /*00a4*/ 	.word	0x00000000


	//----- nvinfo : EIATTR_CBANK_PARAM_SIZE
	.align		4
.L_3057:
        /*00a8*/ 	.byte	0x03, 0x19
        /*00aa*/ 	.short	0x001c


	//----- nvinfo : EIATTR_PARAM_CBANK
	.align		4
        /*00ac*/ 	.byte	0x04, 0x0a
        /*00ae*/ 	.short	(.L_3059 - .L_3058)
	.align		4
.L_3058:
        /*00b0*/ 	.word	index@(.nv.constant0._ZN2at6native27unrolled_elementwise_kernelIZZZNS0_17round_kernel_cudaERNS_18TensorIteratorBaseEENKUlvE_clEvENKUlvE_clEvEUldE_St5arrayIPcLm2EELi4E23TrivialOffsetCalculatorILi1EjESB_NS0_6memory15LoadWithoutCastENSC_16StoreWithoutCastEEEviT_T0_T2_T3_T4_T5_)
        /*00b4*/ 	.short	0x0210
        /*00b6*/ 	.short	0x001c


	//----- nvinfo : EIATTR_SW_WAR
	.align		4
.L_3059:
        /*00b8*/ 	.byte	0x04, 0x36
        /*00ba*/ 	.short	(.L_3061 - .L_3060)
.L_3060:
        /*00bc*/ 	.word	0x00000008
.L_3061:


//--------------------- .nv.info._ZN2at6native29vectorized_elementwise_kernelILi2EZZZNS0_17round_kernel_cudaERNS_18TensorIteratorBaseEENKUlvE_clEvENKUlvE_clEvEUldE_St5arrayIPcLm2EEEEviT0_T1_ --------------------------
	.section	.nv.info._ZN2at6native29vectorized_elementwise_kernelILi2EZZZNS0_17round_kernel_cudaERNS_18TensorIteratorBaseEENKUlvE_clEvENKUlvE_clEvEUldE_St5arrayIPcLm2EEEEviT0_T1_,"",@"SHT_CUDA_INFO"
	.sectionflags	@""
	.align	4


	//----- nvinfo : EIATTR_CUDA_API_VERSION
	.align		4
        /*0000*/ 	.byte	0x04, 0x37
        /*0002*/ 	.short	(.L_3063 - .L_3062)
.L_3062:
        /*0004*/ 	.word	0x00000082


	//----- nvinfo : EIATTR_KPARAM_INFO
	.align		4
.L_3063:
        /*0008*/ 	.byte	0x04, 0x17
        /*000a*/ 	.short	(.L_3065 - .L_3064)
.L_3064:
        /*000c*/ 	.word	0x00000000
        /*0010*/ 	.short	0x0002
        /*0012*/ 	.short	0x0008
        /*0014*/ 	.byte	0x00, 0xf0, 0x41, 0x00


	//----- nvinfo : EIATTR_KPARAM_INFO
	.align		4
.L_3065:
        /*0018*/ 	.byte	0x04, 0x17
        /*001a*/ 	.short	(.L_3067 - .L_3066)
.L_3066:
        /*001c*/ 	.word	0x00000000
        /*0020*/ 	.short	0x0001
        /*0022*/ 	.short	0x0004
        /*0024*/ 	.byte	0x00, 0xf0, 0x05, 0x00


	//----- nvinfo : EIATTR_KPARAM_INFO
	.align		4
.L_3067:
        /*0028*/ 	.byte	0x04, 0x17
        /*002a*/ 	.short	(.L_3069 - .L_3068)
.L_3068:
        /*002c*/ 	.word	0x00000000
        /*0030*/ 	.short	0x0000
        /*0032*/ 	.short	0x0000
        /*0034*/ 	.byte	0x00, 0xf0, 0x11, 0x00


	//----- nvinfo : EIATTR_SPARSE_MMA_MASK
	.align		4
.L_3069:
        /*0038*/ 	.byte	0x03, 0x50
        /*003a*/ 	.short	0x0000


	//----- nvinfo : EIATTR_MAXREG_COUNT
	.align		4
        /*003c*/ 	.byte	0x03, 0x1b
        /*003e*/ 	.short	0x00ff


	//----- nvinfo : EIATTR_MERCURY_ISA_VERSION
	.align		4
        /*0040*/ 	.byte	0x03, 0x5f
        /*0042*/ 	.short	0x0101


	//----- nvinfo : EIATTR_EXIT_INSTR_OFFSETS
	.align		4
        /*0044*/ 	.byte	0x04, 0x1c
        /*0046*/ 	.short	(.L_3071 - .L_3070)


	//   ....[0]....
.L_3070:
        /*0048*/ 	.word	0x000001f0


	//   ....[1]....
        /*004c*/ 	.word	0x00000a50


	//   ....[2]....
        /*0050*/ 	.word	0x00000aa0


	//----- nvinfo : EIATTR_MAX_THREADS
	.align		4
.L_3071:
        /*0054*/ 	.byte	0x04, 0x05
        /*0056*/ 	.short	(.L_3073 - .L_3072)
.L_3072:
        /*0058*/ 	.word	0x00000080
        /*005c*/ 	.word	0x00000001
        /*0060*/ 	.word	0x00000001


	//----- nvinfo : EIATTR_CRS_STACK_SIZE
	.align		4
.L_3073:
        /*0064*/ 	.byte	0x04, 0x1e
        /*0066*/ 	.short	(.L_3075 - .L_3074)
.L_3074:
        /*0068*/ 	.word	0x00000000


	//----- nvinfo : EIATTR_CBANK_PARAM_SIZE
	.align		4
.L_3075:
        /*006c*/ 	.byte	0x03, 0x19
        /*006e*/ 	.short	0x0018


	//----- nvinfo : EIATTR_PARAM_CBANK
	.align		4
        /*0070*/ 	.byte	0x04, 0x0a
        /*0072*/ 	.short	(.L_3077 - .L_3076)
	.align		4
.L_3076:
        /*0074*/ 	.word	index@(.nv.constant0._ZN2at6native29vectorized_elementwise_kernelILi2EZZZNS0_17round_kernel_cudaERNS_18TensorIteratorBaseEENKUlvE_clEvENKUlvE_clEvEUldE_St5arrayIPcLm2EEEEviT0_T1_)
        /*0078*/ 	.short	0x0210
        /*007a*/ 	.short	0x0018


	//----- nvinfo : EIATTR_SW_WAR
	.align		4
.L_3077:
        /*007c*/ 	.byte	0x04, 0x36
        /*007e*/ 	.short	(.L_3079 - .L_3078)
.L_3078:
        /*0080*/ 	.word	0x00000008
.L_3079:


//--------------------- .nv.info._ZN2at6native29vectorized_elementwise_kernelILi4EZZZNS0_17round_kernel_cudaERNS_18TensorIteratorBaseEENKUlvE_clEvENKUlvE_clEvEUldE_St5arrayIPcLm2EEEEviT0_T1_ --------------------------
	.section	.nv.info._ZN2at6native29vectorized_elementwise_kernelILi4EZZZNS0_17round_kernel_cudaERNS_18TensorIteratorBaseEENKUlvE_clEvENKUlvE_clEvEUldE_St5arrayIPcLm2EEEEviT0_T1_,"",@"SHT_CUDA_INFO"
	.sectionflags	@""
	.align	4


	//----- nvinfo : EIATTR_CUDA_API_VERSION
	.align		4
        /*0000*/ 	.byte	0x04, 0x37
        /*0002*/ 	.short	(.L_3081 - .L_3080)
.L_3080:
        /*0004*/ 	.word	0x00000082


	//----- nvinfo : EIATTR_KPARAM_INFO
	.align		4
.L_3081:
        /*0008*/ 	.byte	0x04, 0x17
        /*000a*/ 	.short	(.L_3083 - .L_3082)
.L_3082:
        /*000c*/ 	.word	0x00000000
        /*0010*/ 	.short	0x0002
        /*0012*/ 	.short	0x0008
        /*0014*/ 	.byte	0x00, 0xf0, 0x41, 0x00


	//----- nvinfo : EIATTR_KPARAM_INFO
	.align		4
.L_3083:
        /*0018*/ 	.byte	0x04, 0x17
        /*001a*/ 	.short	(.L_3085 - .L_3084)
.L_3084:
        /*001c*/ 	.word	0x00000000
        /*0020*/ 	.short	0x0001
        /*0022*/ 	.short	0x0004
        /*0024*/ 	.byte	0x00, 0xf0, 0x05, 0x00


	//----- nvinfo : EIATTR_KPARAM_INFO
	.align		4
.L_3085:
        /*0028*/ 	.byte	0x04, 0x17
        /*002a*/ 	.short	(.L_3087 - .L_3086)
.L_3086:
        /*002c*/ 	.word	0x00000000
        /*0030*/ 	.short	0x0000
        /*0032*/ 	.short	0x0000
        /*0034*/ 	.byte	0x00, 0xf0, 0x11, 0x00


	//----- nvinfo : EIATTR_SPARSE_MMA_MASK
	.align		4
.L_3087:
        /*0038*/ 	.byte	0x03, 0x50
        /*003a*/ 	.short	0x0000


	//----- nvinfo : EIATTR_MAXREG_COUNT
	.align		4
        /*003c*/ 	.byte	0x03, 0x1b
        /*003e*/ 	.short	0x00ff


	//----- nvinfo : EIATTR_MERCURY_ISA_VERSION
	.align		4
        /*0040*/ 	.byte	0x03, 0x5f
        /*0042*/ 	.short	0x0101


	//----- nvinfo : EIATTR_EXIT_INSTR_OFFSETS
	.align		4
        /*0044*/ 	.byte	0x04, 0x1c
        /*0046*/ 	.short	(.L_3089 - .L_3088)


	//   ....[0]....
.L_3088:
        /*0048*/ 	.word	0x000001f0


	//   ....[1]....
        /*004c*/ 	.word	0x00000a50


	//   ....[2]....
        /*0050*/ 	.word	0x00000aa0


	//----- nvinfo : EIATTR_MAX_THREADS
	.align		4
.L_3089:
        /*0054*/ 	.byte	0x04, 0x05
        /*0056*/ 	.short	(.L_3091 - .L_3090)
.L_3090:
        /*0058*/ 	.word	0x00000080
        /*005c*/ 	.word	0x00000001
        /*0060*/ 	.word	0x00000001


	//----- nvinfo : EIATTR_CRS_STACK_SIZE
	.align		4
.L_3091:
        /*0064*/ 	.byte	0x04, 0x1e
        /*0066*/ 	.short	(.L_3093 - .L_3092)
.L_3092:
        /*0068*/ 	.word	0x00000000


	//----- nvinfo : EIATTR_CBANK_PARAM_SIZE
	.align		4
.L_3093:
        /*006c*/ 	.byte	0x03, 0x19
        /*006e*/ 	.short	0x0018


	//----- nvinfo : EIATTR_PARAM_CBANK
	.align		4
        /*0070*/ 	.byte	0x04, 0x0a
        /*0072*/ 	.short	(.L_3095 - .L_3094)
	.align		4
.L_3094:
        /*0074*/ 	.word	index@(.nv.constant0._ZN2at6native29vectorized_elementwise_kernelILi4EZZZNS0_17round_kernel_cudaERNS_18TensorIteratorBaseEENKUlvE_clEvENKUlvE_clEvEUldE_St5arrayIPcLm2EEEEviT0_T1_)
        /*0078*/ 	.short	0x0210
        /*007a*/ 	.short	0x0018


	//----- nvinfo : EIATTR_SW_WAR
	.align		4
.L_3095:
        /*007c*/ 	.byte	0x04, 0x36
        /*007e*/ 	.short	(.L_3097 - .L_3096)
.L_3096:
        /*0080*/ 	.word	0x00000008
.L_3097:


//--------------------- .nv.info._ZN2at6native29vectorized_elementwise_kernelILi8EZZZNS0_17round_kernel_cudaERNS_18TensorIteratorBaseEENKUlvE_clEvENKUlvE_clEvEUldE_St5arrayIPcLm2EEEEviT0_T1_ --------------------------
	.section	.nv.info._ZN2at6native29vectorized_elementwise_kernelILi8EZZZNS0_17round_kernel_cudaERNS_18TensorIteratorBaseEENKUlvE_clEvENKUlvE_clEvEUldE_St5arrayIPcLm2EEEEviT0_T1_,"",@"SHT_CUDA_INFO"
	.sectionflags	@""
	.align	4


	//----- nvinfo : EIATTR_CUDA_API_VERSION
	.align		4
        /*0000*/ 	.byte	0x04, 0x37
        /*0002*/ 	.short	(.L_3099 - .L_3098)
.L_3098:
        /*0004*/ 	.word	0x00000082


	//----- nvinfo : EIATTR_KPARAM_INFO
	.align		4
.L_3099:
        /*0008*/ 	.byte	0x04, 0x17
        /*000a*/ 	.short	(.L_3101 - .L_3100)
.L_3100:
        /*000c*/ 	.word	0x00000000
        /*0010*/ 	.short	0x0002
        /*0012*/ 	.short	0x0008
        /*0014*/ 	.byte	0x00, 0xf0, 0x41, 0x00


	//----- nvinfo : EIATTR_KPARAM_INFO
	.align		4
.L_3101:
        /*0018*/ 	.byte	0x04, 0x17
        /*001a*/ 	.short	(.L_3103 - .L_3102)
.L_3102:
        /*001c*/ 	.word	0x00000000
        /*0020*/ 	.short	0x0001
        /*0022*/ 	.short	0x0004
        /*0024*/ 	.byte	0x00, 0xf0, 0x05, 0x00


	//----- nvinfo : EIATTR_KPARAM_INFO
	.align		4
.L_3103:
        /*0028*/ 	.byte	0x04, 0x17
        /*002a*/ 	.short	(.L_3105 - .L_3104)
.L_3104:
        /*002c*/ 	.word	0x00000000
        /*0030*/ 	.short	0x0000
        /*0032*/ 	.short	0x0000
        /*0034*/ 	.byte	0x00, 0xf0, 0x11, 0x00


	//----- nvinfo : EIATTR_SPARSE_MMA_MASK
	.align		4
.L_3105:
        /*0038*/ 	.byte	0x03, 0x50
        /*003a*/ 	.short	0x0000


	//----- nvinfo : EIATTR_MAXREG_COUNT
	.align		4
        /*003c*/ 	.byte	0x03, 0x1b
        /*003e*/ 	.short	0x00ff


	//----- nvinfo : EIATTR_MERCURY_ISA_VERSION
	.align		4
        /*0040*/ 	.byte	0x03, 0x5f
        /*0042*/ 	.short	0x0101


	//----- nvinfo : EIATTR_EXIT_INSTR_OFFSETS
	.align		4
        /*0044*/ 	.byte	0x04, 0x1c
        /*0046*/ 	.short	(.L_3107 - .L_3106)


	//   ....[0]....
.L_3106:
        /*0048*/ 	.word	0x000001f0


	//   ....[1]....
        /*004c*/ 	.word	0x00000a50


	//   ....[2]....
        /*0050*/ 	.word	0x00000aa0


	//----- nvinfo : EIATTR_MAX_THREADS
	.align		4
.L_3107:
        /*0054*/ 	.byte	0x04, 0x05
        /*0056*/ 	.short	(.L_3109 - .L_3108)
.L_3108:
        /*0058*/ 	.word	0x00000080
        /*005c*/ 	.word	0x00000001
        /*0060*/ 	.word	0x00000001


	//----- nvinfo : EIATTR_CRS_STACK_SIZE
	.align		4
.L_3109:
        /*0064*/ 	.byte	0x04, 0x1e
        /*0066*/ 	.short	(.L_3111 - .L_3110)
.L_3110:
        /*0068*/ 	.word	0x00000000


	//----- nvinfo : EIATTR_CBANK_PARAM_SIZE
	.align		4
.L_3111:
        /*006c*/ 	.byte	0x03, 0x19
        /*006e*/ 	.short	0x0018


	//----- nvinfo : EIATTR_PARAM_CBANK
	.align		4
        /*0070*/ 	.byte	0x04, 0x0a
        /*0072*/ 	.short	(.L_3113 - .L_3112)
	.align		4
.L_3112:
        /*0074*/ 	.word	index@(.nv.constant0._ZN2at6native29vectorized_elementwise_kernelILi8EZZZNS0_17round_kernel_cudaERNS_18TensorIteratorBaseEENKUlvE_clEvENKUlvE_clEvEUldE_St5arrayIPcLm2EEEEviT0_T1_)
        /*0078*/ 	.short	0x0210
        /*007a*/ 	.short	0x0018


	//----- nvinfo : EIATTR_SW_WAR
	.align		4
.L_3113:
        /*007c*/ 	.byte	0x04, 0x36
        /*007e*/ 	.short	(.L_3115 - .L_3114)
.L_3114:
        /*0080*/ 	.word	0x00000008
.L_3115:


//--------------------- .nv.info._ZN2at6native18elementwise_kernelILi128ELi4EZNS0_15gpu_kernel_implIZZZNS0_22reciprocal_kernel_cudaERNS_18TensorIteratorBaseEENKUlvE_clEvENKUlvE4_clEvEUlN3c108BFloat16EE_EEvS4_RKT_EUliE_EEviT1_ --------------------------
	.section	.nv.info._ZN2at6native18elementwise_kernelILi128ELi4EZNS0_15gpu_kernel_implIZZZNS0_22reciprocal_kernel_cudaERNS_18TensorIteratorBaseEENKUlvE_clEvENKUlvE4_clEvEUlN3c108BFloat16EE_EEvS4_RKT_EUliE_EEviT1_,"",@"SHT_CUDA_INFO"
	.sectionflags	@""
	.align	4


	//----- nvinfo : EIATTR_CUDA_API_VERSION
	.align		4
        /*0000*/ 	.byte	0x04, 0x37
        /*0002*/ 	.short	(.L_3117 - .L_3116)
.L_3116:
        /*0004*/ 	.word	0x00000082


	//----- nvinfo : EIATTR_KPARAM_INFO
	.align		4
.L_3117:
        /*0008*/ 	.byte	0x04, 0x17
        /*000a*/ 	.short	(.L_3119 - .L_3118)
.L_3118:
        /*000c*/ 	.word	0x00000000
        /*0010*/ 	.short	0x0001
        /*0012*/ 	.short	0x0008
        /*0014*/ 	.byte	0x00, 0xf0, 0x61, 0x08


	//----- nvinfo : EIATTR_KPARAM_INFO
	.align		4
.L_3119:
        /*0018*/ 	.byte	0x04, 0x17
        /*001a*/ 	.short	(.L_3121 - .L_3120)
.L_3120:
        /*001c*/ 	.word	0x00000000
        /*0020*/ 	.short	0x0000
        /*0022*/ 	.short	0x0000
        /*0024*/ 	.byte	0x00, 0xf0, 0x11, 0x00


	//----- nvinfo : EIATTR_SPARSE_MMA_MASK
	.align		4
.L_3121:
        /*0028*/ 	.byte	0x03, 0x50
        /*002a*/ 	.short	0x0000


	//----- nvinfo : EIATTR_MAXREG_COUNT
	.align		4
        /*002c*/ 	.byte	0x03, 0x1b
        /*002e*/ 	.short	0x0080


	//----- nvinfo : EIATTR_EXTERNS
	.align		4
        /*0030*/ 	.byte	0x04, 0x0f
        /*0032*/ 	.short	(.L_3123 - .L_3122)


	//   ....[0]....
	.align		4
.L_3122:
        /*0034*/ 	.word	index@(__assertfail)


	//----- nvinfo : EIATTR_MERCURY_ISA_VERSION
	.align		4
.L_3123:
        /*0038*/ 	.byte	0x03, 0x5f
        /*003a*/ 	.short	0x0101


	//----- nvinfo : EIATTR_SYSCALL_OFFSETS
	.align		4
        /*003c*/ 	.byte	0x04, 0x46
        /*003e*/ 	.short	(.L_3125 - .L_3124)


	//   ....[0]....
.L_3124:
        /*0040*/ 	.word	0x000022d0


	//   ....[1]....
        /*0044*/ 	.word	0x00003270


	//   ....[2]....
        /*0048*/ 	.word	0x000055a0


	//   ....[3]....
        /*004c*/ 	.word	0x00006540


	//   ....[4]....
        /*0050*/ 	.word	0x00008860


	//   ....[5]....
        /*0054*/ 	.word	0x00009800


	//   ....[6]....
        /*0058*/ 	.word	0x0000bb10


	//   ....[7]....
        /*005c*/ 	.word	0x0000cab0


	//----- nvinfo : EIATTR_EXIT_INSTR_OFFSETS
	.align		4
.L_3125:
        /*0060*/ 	.byte	0x04, 0x1c
        /*0062*/ 	.short	(.L_3127 - .L_3126)


	//   ....[0]....
.L_3126:
        /*0064*/ 	.word	0x000098d0


	//   ....[1]....
        /*0068*/ 	.word	0x0000bce0


	//   ....[2]....
        /*006c*/ 	.word	0x0000bd20


	//   ....[3]....
        /*0070*/ 	.word	0x0000bdc0


	//   ....[4]....
        /*0074*/ 	.word	0x0000be00


	//   ....[5]....
        /*0078*/ 	.word	0x0000be40


	//   ....[6]....
        /*007c*/ 	.word	0x0000bed0


	//   ....[7]....
        /*0080*/ 	.word	0x0000bf10


	//   ....[8]....
        /*0084*/ 	.word	0x0000bfb0


	//   ....[9]....
        /*0088*/ 	.word	0x0000c000


	//   ....[10]....
        /*008c*/ 	.word	0x0000c050


	//   ....[11]....
        /*0090*/ 	.word	0x0000c120


	//   ....[12]....
        /*0094*/ 	.word	0x0000c180


	//   ....[13]....
        /*0098*/ 	.word	0x0000c310


	//   ....[14]....
        /*009c*/ 	.word	0x0000c470


	//   ....[15]....
        /*00a0*/ 	.word	0x0000c490


	//   ....[16]....
        /*00a4*/ 	.word	0x0000c550


	//   ....[17]....
        /*00a8*/ 	.word	0x0000c6d0


	//   ....[18]....
        /*00ac*/ 	.word	0x0000c850


	//   ....[19]....
        /*00b0*/ 	.word	0x0000c9b0


	//   ....[20]....
        /*00b4*/ 	.word	0x0000cac0


	//   ....[21]....
        /*00b8*/ 	.word	0x0000cb00


	//   ....[22]....
        /*00bc*/ 	.word	0x0000cb40


	//----- nvinfo : EIATTR_MAX_THREADS
	.align		4
.L_3127:
        /*00c0*/ 	.byte	0x04, 0x05
        /*00c2*/ 	.short	(.L_3129 - .L_3128)
.L_3128:
        /*00c4*/ 	.word	0x00000080
        /*00c8*/ 	.word	0x00000001
        /*00cc*/ 	.word	0x00000001


	//----- nvinfo : EIATTR_CRS_STACK_SIZE
	.align		4
.L_3129:
        /*00d0*/ 	.byte	0x04, 0x1e
        /*00d2*/ 	.short	(.L_3131 - .L_3130)
.L_3130:
        /*00d4*/ 	.word	0x00000000


	//----- nvinfo : EIATTR_CBANK_PARAM_SIZE
	.align		4
.L_3131:
        /*00d8*/ 	.byte	0x03, 0x19
        /*00da*/ 	.short	0x0220


	//----- nvinfo : EIATTR_PARAM_CBANK
	.align		4
        /*00dc*/ 	.byte	0x04, 0x0a
        /*00de*/ 	.short	(.L_3133 - .L_3132)
	.align		4
.L_3132:
        /*00e0*/ 	.word	index@(.nv.constant0._ZN2at6native18elementwise_kernelILi128ELi4EZNS0_15gpu_kernel_implIZZZNS0_22reciprocal_kernel_cudaERNS_18TensorIteratorBaseEENKUlvE_clEvENKUlvE4_clEvEUlN3c108BFloat16EE_EEvS4_RKT_EUliE_EEviT1_)
        /*00e4*/ 	.short	0x0210
        /*00e6*/ 	.short	0x0220


	//----- nvinfo : EIATTR_SW_WAR
	.align		4
.L_3133:
        /*00e8*/ 	.byte	0x04, 0x36
        /*00ea*/ 	.short	(.L_3135 - .L_3134)
.L_3134:
        /*00ec*/ 	.word	0x00000008
.L_3135:


//--------------------- .nv.info._ZN2at6native27unrolled_elementwise_kernelIZZZNS0_22reciprocal_kernel_cudaERNS_18TensorIteratorBaseEENKUlvE_clEvENKUlvE4_clEvEUlN3c108BFloat16EE_St5arrayIPcLm2EELi4E23TrivialOffsetCalculatorILi1EjESD_NS0_6memory12LoadWithCastILi1EEENSE_13StoreWithCastILi1EEEEEviT_T0_T2_T3_T4_T5_ --------------------------
	.section	.nv.info._ZN2at6native27unrolled_elementwise_kernelIZZZNS0_22reciprocal_kernel_cudaERNS_18TensorIteratorBaseEENKUlvE_clEvENKUlvE4_clEvEUlN3c108BFloat16EE_St5arrayIPcLm2EELi4E23TrivialOffsetCalculatorILi1EjESD_NS0_6memory12LoadWithCastILi1EEENSE_13StoreWithCastILi1EEEEEviT_T0_T2_T3_T4_T5_,"",@"SHT_CUDA_INFO"
	.sectionflags	@""
	.align	4


	//----- nvinfo : EIATTR_CUDA_API_VERSION
	.align		4
        /*0000*/ 	.byte	0x04, 0x37
        /*0002*/ 	.short	(.L_3137 - .L_3136)
.L_3136:
        /*0004*/ 	.word	0x00000082


	//----- nvinfo : EIATTR_KPARAM_INFO
	.align		4
.L_3137:
        /*0008*/ 	.byte	0x04, 0x17
        /*000a*/ 	.short	(.L_3139 - .L_3138)
.L_3138:
        /*000c*/ 	.word	0x00000000
        /*0010*/ 	.short	0x0006
        /*0012*/ 	.short	0x0024
        /*0014*/ 	.byte	0x00, 0xf0, 0x21, 0x00


	//----- nvinfo : EIATTR_KPARAM_INFO
	.align		4
.L_3139:
        /*0018*/ 	.byte	0x04, 0x17
        /*001a*/ 	.short	(.L_3141 - .L_3140)
.L_3140:
        /*001c*/ 	.word	0x00000000
        /*0020*/ 	.short	0x0005
        /*0022*/ 	.short	0x001c
        /*0024*/ 	.byte	0x00, 0xf0, 0x21, 0x00


	//----- nvinfo : EIATTR_KPARAM_INFO
	.align		4
.L_3141:
        /*0028*/ 	.byte	0x04, 0x17
        /*002a*/ 	.short	(.L_3143 - .L_3142)
.L_3142:
        /*002c*/ 	.word	0x00000000
        /*0030*/ 	.short	0x0004
        /*0032*/ 	.short	0x0019
        /*0034*/ 	.byte	0x00, 0xf0, 0x05, 0x00


	//----- nvinfo : EIATTR_KPARAM_INFO
	.align		4
.L_3143:
        /*0038*/ 	.byte	0x04, 0x17
        /*003a*/ 	.short	(.L_3145 - .L_3144)
.L_3144:
        /*003c*/ 	.word	0x00000000
        /*0040*/ 	.short	0x0003
        /*0042*/ 	.short	0x0018
        /*0044*/ 	.byte	0x00, 0xf0, 0x05, 0x00


	//----- nvinfo : EIATTR_KPARAM_INFO
	.align		4
.L_3145:
        /*0048*/ 	.byte	0x04, 0x17
        /*004a*/ 	.short	(.L_3147 - .L_3146)
.L_3146:
        /*004c*/ 	.word	0x00000000
        /*0050*/ 	.short	0x0002
        /*0052*/ 	.short	0x0008
        /*0054*/ 	.byte	0x00, 0xf0, 0x41, 0x00


	//----- nvinfo : EIATTR_KPARAM_INFO
	.align		4
.L_3147:
        /*0058*/ 	.byte	0x04, 0x17
        /*005a*/ 	.short	(.L_3149 - .L_3148)
.L_3148:
        /*005c*/ 	.word	0x00000000
        /*0060*/ 	.short	0x0001
        /*0062*/ 	.short	0x0004
        /*0064*/ 	.byte	0x00, 0xf0, 0x05, 0x00


	//----- nvinfo : EIATTR_KPARAM_INFO
	.align		4
.L_3149:
        /*0068*/ 	.byte	0x04, 0x17
        /*006a*/ 	.short	(.L_3151 - .L_3150)
.L_3150:
        /*006c*/ 	.word	0x00000000
        /*0070*/ 	.short	0x0000
        /*0072*/ 	.short	0x0000
        /*0074*/ 	.byte	0x00, 0xf0, 0x11, 0x00


	//----- nvinfo : EIATTR_SPARSE_MMA_MASK
	.align		4
.L_3151:
        /*0078*/ 	.byte	0x03, 0x50
        /*007a*/ 	.short	0x0000


	//----- nvinfo : EIATTR_MAXREG_COUNT
	.align		4
        /*007c*/ 	.byte	0x03, 0x1b
        /*007e*/ 	.short	0x00ff


	//----- nvinfo : EIATTR_EXTERNS
	.align		4
        /*0080*/ 	.byte	0x04, 0x0f
        /*0082*/ 	.short	(.L_3153 - .L_3152)


	//   ....[0]....
	.align		4
.L_3152:
        /*0084*/ 	.word	index@(__assertfail)


	//----- nvinfo : EIATTR_MERCURY_ISA_VERSION
	.align		4
.L_3153:
        /*0088*/ 	.byte	0x03, 0x5f
        /*008a*/ 	.short	0x0101


	//----- nvinfo : EIATTR_SYSCALL_OFFSETS
	.align		4
        /*008c*/ 	.byte	0x04, 0x46
        /*008e*/ 	.short	(.L_3155 - .L_3154)


	//   ....[0]....
.L_3154:
        /*0090*/ 	.word	0x000010e0


	//   ....[1]....
        /*0094*/ 	.word	0x00002220


	//   ....[2]....
        /*0098*/ 	.word	0x00003370


	//   ....[3]....
        /*009c*/ 	.word	0x00004490


	//   ....[4]....
        /*00a0*/ 	.word	0x00005760


	//   ....[5]....
        /*00a4*/ 	.word	0x00006780


	//   ....[6]....
        /*00a8*/ 	.word	0x00007760


	//   ....[7]....
        /*00ac*/ 	.word	0x00008740


	//----- nvinfo : EIATTR_EXIT_INSTR_OFFSETS
	.align		4
.L_3155:
        /*00b0*/ 	.byte	0x04, 0x1c
        /*00b2*/ 	.short	(.L_3157 - .L_3156)


	//   ....[0]....
.L_3156:
        /*00b4*/ 	.word	0x00007820


	//   ....[1]....
        /*00b8*/ 	.word	0x00007970


	//   ....[2]....
        /*00bc*/ 	.word	0x000079b0


	//   ....[3]....
        /*00c0*/ 	.word	0x00007a50


	//   ....[4]....
        /*00c4*/ 	.word	0x00007a90


	//   ....[5]....
        /*00c8*/ 	.word	0x00007ad0


	//   ....[6]....
        /*00cc*/ 	.word	0x00007b60


	//   ....[7]....
        /*00d0*/ 	.word	0x00007ba0


	//   ....[8]....
        /*00d4*/ 	.word	0x00007c40


	//   ....[9]....
        /*00d8*/ 	.word	0x00007c90


	//   ....[10]....
        /*00dc*/ 	.word	0x00007ce0


	//   ....[11]....
        /*00e0*/ 	.word	0x00007db0


	//   ....[12]....
        /*00e4*/ 	.word	0x00007e10


	//   ....[13]....
        /*00e8*/ 	.word	0x00007fa0


	//   ....[14]....
        /*00ec*/ 	.word	0x00008100


	//   ....[15]....
        /*00f0*/ 	.word	0x00008120


	//   ....[16]....
        /*00f4*/ 	.word	0x000081e0


	//   ....[17]....
        /*00f8*/ 	.word	0x00008360


	//   ....[18]....
        /*00fc*/ 	.word	0x000084e0


	//   ....[19]....
        /*0100*/ 	.word	0x00008640


	//   ....[20]....
        /*0104*/ 	.word	0x00008750


	//   ....[21]....
        /*0108*/ 	.word	0x00008790


	//   ....[22]....
        /*010c*/ 	.word	0x000087d0


	//----- nvinfo : EIATTR_MAX_THREADS
	.align		4
.L_3157:
        /*0110*/ 	.byte	0x04, 0x05
        /*0112*/ 	.short	(.L_3159 - .L_3158)
.L_3158:
        /*0114*/ 	.word	0x00000080
        /*0118*/ 	.word	0x00000001
        /*011c*/ 	.word	0x00000001


	//----- nvinfo : EIATTR_CRS_STACK_SIZE
	.align		4
.L_3159:
        /*0120*/ 	.byte	0x04, 0x1e
        /*0122*/ 	.short	(.L_3161 - .L_3160)
.L_3160:
        /*0124*/ 	.word	0x00000000


	//----- nvinfo : EIATTR_CBANK_PARAM_SIZE
	.align		4
.L_3161:
        /*0128*/ 	.byte	0x03, 0x19
        /*012a*/ 	.short	0x002c


	//----- nvinfo : EIATTR_PARAM_CBANK
	.align		4
        /*012c*/ 	.byte	0x04, 0x0a
        /*012e*/ 	.short	(.L_3163 - .L_3162)
	.align		4
.L_3162:
        /*0130*/ 	.word	index@(.nv.constant0._ZN2at6native27unrolled_elementwise_kernelIZZZNS0_22reciprocal_kernel_cudaERNS_18TensorIteratorBaseEENKUlvE_clEvENKUlvE4_clEvEUlN3c108BFloat16EE_St5arrayIPcLm2EELi4E23TrivialOffsetCalculatorILi1EjESD_NS0_6memory12LoadWithCastILi1EEENSE_13StoreWithCastILi1EEEEEviT_T0_T2_T3_T4_T5_)
        /*0134*/ 	.short	0x0210
        /*0136*/ 	.short	0x002c


	//----- nvinfo : EIATTR_SW_WAR
	.align		4
.L_3163:
        /*0138*/ 	.byte	0x04, 0x36
        /*013a*/ 	.short	(.L_3165 - .L_3164)
.L_3164:
        /*013c*/ 	.word	0x00000008
.L_3165:


//--------------------- .nv.info._ZN2at6native18elementwise_kernelILi128ELi4EZNS0_22gpu_kernel_impl_nocastIZZZNS0_22reciprocal_kernel_cudaERNS_18TensorIteratorBaseEENKUlvE_clEvENKUlvE4_clEvEUlN3c108BFloat16EE_EEvS4_RKT_EUliE_EEviT1_ --------------------------
	.section	.nv.info._ZN2at6native18elementwise_kernelILi128ELi4EZNS0_22gpu_kernel_impl_nocastIZZZNS0_22reciprocal_kernel_cudaERNS_18TensorIteratorBaseEENKUlvE_clEvENKUlvE4_clEvEUlN3c108BFloat16EE_EEvS4_RKT_EUliE_EEviT1_,"",@"SHT_CUDA_INFO"
	.sectionflags	@""
	.align	4


	//----- nvinfo : EIATTR_CUDA_API_VERSION
	.align		4
        /*0000*/ 	.byte	0x04, 0x37
        /*0002*/ 	.short	(.L_3167 - .L_3166)
.L_3166:
        /*0004*/ 	.word	0x00000082


	//----- nvinfo : EIATTR_KPARAM_INFO
	.align		4
.L_3167:
        /*0008*/ 	.byte	0x04, 0x17
        /*000a*/ 	.short	(.L_3169 - .L_3168)
.L_3168:
        /*000c*/ 	.word	0x00000000
        /*0010*/ 	.short	0x0001
        /*0012*/ 	.short	0x0008
        /*0014*/ 	.byte	0x00, 0xf0, 0x61, 0x08


	//----- nvinfo : EIATTR_KPARAM_INFO
	.align		4
.L_3169:
        /*0018*/ 	.byte	0x04, 0x17
        /*001a*/ 	.short	(.L_3171 - .L_3170)
.L_3170:
        /*001c*/ 	.word	0x00000000
        /*0020*/ 	.short	0x0000
        /*0022*/ 	.short	0x0000
        /*0024*/ 	.byte	0x00, 0xf0, 0x11, 0x00


	//----- nvinfo : EIATTR_SPARSE_MMA_MASK
	.align		4
.L_3171:
        /*0028*/ 	.byte	0x03, 0x50
        /*002a*/ 	.short	0x0000


	//----- nvinfo : EIATTR_MAXREG_COUNT
	.align		4
        /*002c*/ 	.byte	0x03, 0x1b
        /*002e*/ 	.short	0x0080


	//----- nvinfo : EIATTR_MERCURY_ISA_VERSION
	.align		4
        /*0030*/ 	.byte	0x03, 0x5f
        /*0032*/ 	.short	0x0101


	//----- nvinfo : EIATTR_EXIT_INSTR_OFFSETS
	.align		4
        /*0034*/ 	.byte	0x04, 0x1c
        /*0036*/ 	.short	(.L_3173 - .L_3172)


	//   ....[0]....
.L_3172:
        /*0038*/ 	.word	0x00003c20


	//   ....[1]....
        /*003c*/ 	.word	0x00004fd0


	//----- nvinfo : EIATTR_MAX_THREADS
	.align		4
.L_3173:
        /*0040*/ 	.byte	0x04, 0x05
        /*0042*/ 	.short	(.L_3175 - .L_3174)
.L_3174:
        /*0044*/ 	.word	0x00000080
        /*0048*/ 	.word	0x00000001
        /*004c*/ 	.word	0x00000001


	//----- nvinfo : EIATTR_CRS_STACK_SIZE
	.align		4
.L_3175:
        /*0050*/ 	.byte	0x04, 0x1e
        /*0052*/ 	.short	(.L_3177 - .L_3176)
.L_3176:
        /*0054*/ 	.word	0x00000000


	//----- nvinfo : EIATTR_CBANK_PARAM_SIZE
	.align		4
.L_3177:
        /*0058*/ 	.byte	0x03, 0x19
        /*005a*/ 	.short	0x0220


	//----- nvinfo : EIATTR_PARAM_CBANK
	.align		4
        /*005c*/ 	.byte	0x04, 0x0a
        /*005e*/ 	.short	(.L_3179 - .L_3178)
	.align		4
.L_3178:
        /*0060*/ 	.word	index@(.nv.constant0._ZN2at6native18elementwise_kernelILi128ELi4EZNS0_22gpu_kernel_impl_nocastIZZZNS0_22reciprocal_kernel_cudaERNS_18TensorIteratorBaseEENKUlvE_clEvENKUlvE4_clEvEUlN3c108BFloat16EE_EEvS4_RKT_EUliE_EEviT1_)
        /*0064*/ 	.short	0x0210
        /*0066*/ 	.short	0x0220


	//----- nvinfo : EIATTR_SW_WAR
	.align		4
.L_3179:
        /*0068*/ 	.byte	0x04, 0x36
        /*006a*/ 	.short	(.L_3181 - .L_3180)
.L_3180:
        /*006c*/ 	.word	0x00000008
.L_3181:


//--------------------- .nv.info._ZN2at6native27unrolled_elementwise_kernelIZZZNS0_22reciprocal_kernel_cudaERNS_18TensorIteratorBaseEENKUlvE_clEvENKUlvE4_clEvEUlN3c108BFloat16EE_St5arrayIPcLm2EELi4E23TrivialOffsetCalculatorILi1EjESD_NS0_6memory15LoadWithoutCastENSE_16StoreWithoutCastEEEviT_T0_T2_T3_T4_T5_ --------------------------
	.section	.nv.info._ZN2at6native27unrolled_elementwise_kernelIZZZNS0_22reciprocal_kernel_cudaERNS_18TensorIteratorBaseEENKUlvE_clEvENKUlvE4_clEvEUlN3c108BFloat16EE_St5arrayIPcLm2EELi4E23TrivialOffsetCalculatorILi1EjESD_NS0_6memory15LoadWithoutCastENSE_16StoreWithoutCastEEEviT_T0_T2_T3_T4_T5_,"",@"SHT_CUDA_INFO"
	.sectionflags	@""
	.align	4


	//----- nvinfo : EIATTR_CUDA_API_VERSION
	.align		4
        /*0000*/ 	.byte	0x04, 0x37
        /*0002*/ 	.short	(.L_3183 - .L_3182)
.L_3182:
        /*0004*/ 	.word	0x00000082


	//----- nvinfo : EIATTR_KPARAM_INFO
	.align		4
.L_3183:
        /*0008*/ 	.byte	0x04, 0x17
        /*000a*/ 	.short	(.L_3185 - .L_3184)
.L_3184:
        /*000c*/ 	.word	0x00000000
        /*0010*/ 	.short	0x0006
        /*0012*/ 	.short	0x001b
        /*0014*/ 	.byte	0x00, 0xf0, 0x05, 0x00


	//----- nvinfo : EIATTR_KPARAM_INFO
	.align		4
.L_3185:
        /*0018*/ 	.byte	0x04, 0x17
        /*001a*/ 	.short	(.L_3187 - .L_3186)
.L_3186:
        /*001c*/ 	.word	0x00000000
        /*0020*/ 	.short	0x0005
        /*0022*/ 	.short	0x001a
        /*0024*/ 	.byte	0x00, 0xf0, 0x05, 0x00


	//----- nvinfo : EIATTR_KPARAM_INFO
	.align		4
.L_3187:
        /*0028*/ 	.byte	0x04, 0x17
        /*002a*/ 	.short	(.L_3189 - .L_3188)
.L_3188:
        /*002c*/ 	.word	0x00000000
        /*0030*/ 	.short	0x0004
        /*0032*/ 	.short	0x0019
        /*0034*/ 	.byte	0x00, 0xf0, 0x05, 0x00


	//----- nvinfo : EIATTR_KPARAM_INFO
	.align		4
.L_3189:
        /*0038*/ 	.byte	0x04, 0x17
        /*003a*/ 	.short	(.L_3191 - .L_3190)
.L_3190:
        /*003c*/ 	.word	0x00000000
        /*0040*/ 	.short	0x0003
        /*0042*/ 	.short	0x0018
        /*0044*/ 	.byte	0x00, 0xf0, 0x05, 0x00


	//----- nvinfo : EIATTR_KPARAM_INFO
	.align		4
.L_3191:
        /*0048*/ 	.byte	0x04, 0x17
        /*004a*/ 	.short	(.L_3193 - .L_3192)
.L_3192:
        /*004c*/ 	.word	0x00000000
        /*0050*/ 	.short	0x0002
        /*0052*/ 	.short	0x0008
        /*0054*/ 	.byte	0x00, 0xf0, 0x41, 0x00


	//----- nvinfo : EIATTR_KPARAM_INFO
	.align		4
.L_3193:
        /*0058*/ 	.byte	0x04, 0x17
        /*005a*/ 	.short	(.L_3195 - .L_3194)
.L_3194:
        /*005c*/ 	.word	0x00000000
        /*0060*/ 	.short	0x0001
        /*0062*/ 	.short	0x0004
        /*0064*/ 	.byte	0x00, 0xf0, 0x05, 0x00


	//----- nvinfo : EIATTR_KPARAM_INFO
	.align		4
.L_3195:
        /*0068*/ 	.byte	0x04, 0x17
        /*006a*/ 	.short	(.L_3197 - .L_3196)
.L_3196:
        /*006c*/ 	.word	0x00000000
        /*0070*/ 	.short	0x0000
        /*0072*/ 	.short	0x0000
        /*0074*/ 	.byte	0x00, 0xf0, 0x11, 0x00


	//----- nvinfo : EIATTR_SPARSE_MMA_MASK
	.align		4
.L_3197:
        /*0078*/ 	.byte	0x03, 0x50
        /*007a*/ 	.short	0x0000


	//----- nvinfo : EIATTR_MAXREG_COUNT
	.align		4
        /*007c*/ 	.byte	0x03, 0x1b
        /*007e*/ 	.short	0x00ff


	//----- nvinfo : EIATTR_MERCURY_ISA_VERSION
	.align		4
        /*0080*/ 	.byte	0x03, 0x5f
        /*0082*/ 	.short	0x0101


	//----- nvinfo : EIATTR_EXIT_INSTR_OFFSETS
	.align		4
        /*0084*/ 	.byte	0x04, 0x1c
        /*0086*/ 	.short	(.L_3199 - .L_3198)


	//   ....[0]....
.L_3198:
        /*0088*/ 	.word	0x000004c0


	//   ....[1]....
        /*008c*/ 	.word	0x00000530


	//----- nvinfo : EIATTR_MAX_THREADS
	.align		4
.L_3199:
        /*0090*/ 	.byte	0x04, 0x05
        /*0092*/ 	.short	(.L_3201 - .L_3200)
.L_3200:
        /*0094*/ 	.word	0x00000080
        /*0098*/ 	.word	0x00000001
        /*009c*/ 	.word	0x00000001


	//----- nvinfo : EIATTR_CRS_STACK_SIZE
	.align		4
.L_3201:
        /*00a0*/ 	.byte	0x04, 0x1e
        /*00a2*/ 	.short	(.L_3203 - .L_3202)
.L_3202:
        /*00a4*/ 	.word	0x00000000


	//----- nvinfo : EIATTR_CBANK_PARAM_SIZE
	.align		4
.L_3203:
        /*00a8*/ 	.byte	0x03, 0x19
        /*00aa*/ 	.short	0x001c


	//----- nvinfo : EIATTR_PARAM_CBANK
	.align		4
        /*00ac*/ 	.byte	0x04, 0x0a
        /*00ae*/ 	.short	(.L_3205 - .L_3204)
	.align		4
.L_3204:
        /*00b0*/ 	.word	index@(.nv.constant0._ZN2at6native27unrolled_elementwise_kernelIZZZNS0_22reciprocal_kernel_cudaERNS_18TensorIteratorBaseEENKUlvE_clEvENKUlvE4_clEvEUlN3c108BFloat16EE_St5arrayIPcLm2EELi4E23TrivialOffsetCalculatorILi1EjESD_NS0_6memory15LoadWithoutCastENSE_16StoreWithoutCastEEEviT_T0_T2_T3_T4_T5_)
        /*00b4*/ 	.short	0x0210
        /*00b6*/ 	.short	0x001c


	//----- nvinfo : EIATTR_SW_WAR
	.align		4
.L_3205:
        /*00b8*/ 	.byte	0x04, 0x36
        /*00ba*/ 	.short	(.L_3207 - .L_3206)
.L_3206:
        /*00bc*/ 	.word	0x00000008
.L_3207:


//--------------------- .nv.info._ZN2at6native29vectorized_elementwise_kernelILi2EZZZNS0_22reciprocal_kernel_cudaERNS_18TensorIteratorBaseEENKUlvE_clEvENKUlvE4_clEvEUlN3c108BFloat16EE_St5arrayIPcLm2EEEEviT0_T1_ --------------------------
	.section	.nv.info._ZN2at6native29vectorized_elementwise_kernelILi2EZZZNS0_22reciprocal_kernel_cudaERNS_18TensorIteratorBaseEENKUlvE_clEvENKUlvE4_clEvEUlN3c108BFloat16EE_St5arrayIPcLm2EEEEviT0_T1_,"",@"SHT_CUDA_INFO"
	.sectionflags	@""
	.align	4


	//----- nvinfo : EIATTR_CUDA_API_VERSION
	.align		4
        /*0000*/ 	.byte	0x04, 0x37
        /*0002*/ 	.short	(.L_3209 - .L_3208)
.L_3208:
        /*0004*/ 	.word	0x00000082


	//----- nvinfo : EIATTR_KPARAM_INFO
	.align		4
.L_3209:
        /*0008*/ 	.byte	0x04, 0x17
        /*000a*/ 	.short	(.L_3211 - .L_3210)
.L_3210:
        /*000c*/ 	.word	0x00000000
        /*0010*/ 	.short	0x0002
        /*0012*/ 	.short	0x0008
        /*0014*/ 	.byte	0x00, 0xf0, 0x41, 0x00


	//----- nvinfo : EIATTR_KPARAM_INFO
	.align		4
.L_3211:
        /*0018*/ 	.byte	0x04, 0x17
        /*001a*/ 	.short	(.L_3213 - .L_3212)
.L_3212:
        /*001c*/ 	.word	0x00000000
        /*0020*/ 	.short	0x0001
        /*0022*/ 	.short	0x0004
        /*0024*/ 	.byte	0x00, 0xf0, 0x05, 0x00


	//----- nvinfo : EIATTR_KPARAM_INFO
	.align		4
.L_3213:
        /*0028*/ 	.byte	0x04, 0x17
        /*002a*/ 	.short	(.L_3215 - .L_3214)
.L_3214:
        /*002c*/ 	.word	0x00000000
        /*0030*/ 	.short	0x0000
        /*0032*/ 	.short	0x0000
        /*0034*/ 	.byte	0x00, 0xf0, 0x11, 0x00


	//----- nvinfo : EIATTR_SPARSE_MMA_MASK
	.align		4
.L_3215:
        /*0038*/ 	.byte	0x03, 0x50
        /*003a*/ 	.short	0x0000


	//----- nvinfo : EIATTR_MAXREG_COUNT
	.align		4
        /*003c*/ 	.byte	0x03, 0x1b
        /*003e*/ 	.short	0x00ff


	//----- nvinfo : EIATTR_MERCURY_ISA_VERSION
	.align		4
        /*0040*/ 	.byte	0x03, 0x5f
        /*0042*/ 	.short	0x0101


	//----- nvinfo : EIATTR_EXIT_INSTR_OFFSETS
	.align		4
        /*0044*/ 	.byte	0x04, 0x1c
        /*0046*/ 	.short	(.L_3217 - .L_3216)


	//   ....[0]....
.L_3216:
        /*0048*/ 	.word	0x00000370


	//   ....[1]....
        /*004c*/ 	.word	0x00000d40


	//   ....[2]....
        /*0050*/ 	.word	0x00000d90


	//----- nvinfo : EIATTR_MAX_THREADS
	.align		4
.L_3217:
        /*0054*/ 	.byte	0x04, 0x05
        /*0056*/ 	.short	(.L_3219 - .L_3218)
.L_3218:
        /*0058*/ 	.word	0x00000080
        /*005c*/ 	.word	0x00000001
        /*0060*/ 	.word	0x00000001


	//----- nvinfo : EIATTR_CRS_STACK_SIZE
	.align		4
.L_3219:
        /*0064*/ 	.byte	0x04, 0x1e
        /*0066*/ 	.short	(.L_3221 - .L_3220)
.L_3220:
        /*0068*/ 	.word	0x00000000


	//----- nvinfo : EIATTR_CBANK_PARAM_SIZE
	.align		4
.L_3221:
        /*006c*/ 	.byte	0x03, 0x19
        /*006e*/ 	.short	0x0018


	//----- nvinfo : EIATTR_PARAM_CBANK
	.align		4
        /*0070*/ 	.byte	0x04, 0x0a
        /*0072*/ 	.short	(.L_3223 - .L_3222)
	.align		4
.L_3222:
        /*0074*/ 	.word	index@(.nv.constant0._ZN2at6native29vectorized_elementwise_kernelILi2EZZZNS0_22reciprocal_kernel_cudaERNS_18TensorIteratorBaseEENKUlvE_clEvENKUlvE4_clEvEUlN3c108BFloat16EE_St5arrayIPcLm2EEEEviT0_T1_)
        /*0078*/ 	.short	0x0210
        /*007a*/ 	.short	0x0018


	//----- nvinfo : EIATTR_SW_WAR
	.align		4
.L_3223:
        /*007c*/ 	.byte	0x04, 0x36
        /*007e*/ 	.short	(.L_3225 - .L_3224)
.L_3224:
        /*0080*/ 	.word	0x00000008
.L_3225:


//--------------------- .nv.info._ZN2at6native29vectorized_elementwise_kernelILi4EZZZNS0_22reciprocal_kernel_cudaERNS_18TensorIteratorBaseEENKUlvE_clEvENKUlvE4_clEvEUlN3c108BFloat16EE_St5arrayIPcLm2EEEEviT0_T1_ --------------------------
	.section	.nv.info._ZN2at6native29vectorized_elementwise_kernelILi4EZZZNS0_22reciprocal_kernel_cudaERNS_18TensorIteratorBaseEENKUlvE_clEvENKUlvE4_clEvEUlN3c108BFloat16EE_St5arrayIPcLm2EEEEviT0_T1_,"",@"SHT_CUDA_INFO"
	.sectionflags	@""
	.align	4


	//----- nvinfo : EIATTR_CUDA_API_VERSION
	.align		4
        /*0000*/ 	.byte	0x04, 0x37
        /*0002*/ 	.short	(.L_3227 - .L_3226)
.L_3226:
        /*0004*/ 	.word	0x00000082


	//----- nvinfo : EIATTR_KPARAM_INFO
	.align		4
.L_3227:
        /*0008*/ 	.byte	0x04, 0x17
        /*000a*/ 	.short	(.L_3229 - .L_3228)
.L_3228:
        /*000c*/ 	.word	0x00000000
        /*0010*/ 	.short	0x0002
        /*0012*/ 	.short	0x0008
        /*0014*/ 	.byte	0x00, 0xf0, 0x41, 0x00


	//----- nvinfo : EIATTR_KPARAM_INFO
	.align		4
.L_3229:
        /*0018*/ 	.byte	0x04, 0x17
        /*001a*/ 	.short	(.L_3231 - .L_3230)
.L_3230:
        /*001c*/ 	.word	0x00000000
        /*0020*/ 	.short	0x0001
        /*0022*/ 	.short	0x0004
        /*0024*/ 	.byte	0x00, 0xf0, 0x05, 0x00


	//----- nvinfo : EIATTR_KPARAM_INFO
	.align		4
.L_3231:
        /*0028*/ 	.byte	0x04, 0x17
        /*002a*/ 	.short	(.L_3233 - .L_3232)
.L_3232:
        /*002c*/ 	.word	0x00000000
        /*0030*/ 	.short	0x0000
        /*0032*/ 	.short	0x0000
        /*0034*/ 	.byte	0x00, 0xf0, 0x11, 0x00


	//----- nvinfo : EIATTR_SPARSE_MMA_MASK
	.align		4
.L_3233:
        /*0038*/ 	.byte	0x03, 0x50
        /*003a*/ 	.short	0x0000


	//----- nvinfo : EIATTR_MAXREG_COUNT
	.align		4
        /*003c*/ 	.byte	0x03, 0x1b
        /*003e*/ 	.short	0x00ff


	//----- nvinfo : EIATTR_MERCURY_ISA_VERSION
	.align		4
        /*0040*/ 	.byte	0x03, 0x5f
        /*0042*/ 	.short	0x0101


	//----- nvinfo : EIATTR_EXIT_INSTR_OFFSETS
	.align		4
        /*0044*/ 	.byte	0x04, 0x1c
        /*0046*/ 	.short	(.L_3235 - .L_3234)


	//   ....[0]....
.L_3234:
        /*0048*/ 	.word	0x00000330


	//   ....[1]....
        /*004c*/ 	.word	0x00000d00


	//   ....[2]....
        /*0050*/ 	.word	0x00000d50


	//----- nvinfo : EIATTR_MAX_THREADS
	.align		4
.L_3235:
        /*0054*/ 	.byte	0x04, 0x05
        /*0056*/ 	.short	(.L_3237 - .L_3236)
.L_3236:
        /*0058*/ 	.word	0x00000080
        /*005c*/ 	.word	0x00000001
        /*0060*/ 	.word	0x00000001


	//----- nvinfo : EIATTR_CRS_STACK_SIZE
	.align		4
.L_3237:
        /*0064*/ 	.byte	0x04, 0x1e
        /*0066*/ 	.short	(.L_3239 - .L_3238)
.L_3238:
        /*0068*/ 	.word	0x00000000


	//----- nvinfo : EIATTR_CBANK_PARAM_SIZE
	.align		4
.L_3239:
        /*006c*/ 	.byte	0x03, 0x19
        /*006e*/ 	.short	0x0018


	//----- nvinfo : EIATTR_PARAM_CBANK
	.align		4
        /*0070*/ 	.byte	0x04, 0x0a
        /*0072*/ 	.short	(.L_3241 - .L_3240)
	.align		4
.L_3240:
        /*0074*/ 	.word	index@(.nv.constant0._ZN2at6native29vectorized_elementwise_kernelILi4EZZZNS0_22reciprocal_kernel_cudaERNS_18TensorIteratorBaseEENKUlvE_clEvENKUlvE4_clEvEUlN3c108BFloat16EE_St5arrayIPcLm2EEEEviT0_T1_)
        /*0078*/ 	.short	0x0210
        /*007a*/ 	.short	0x0018


	//----- nvinfo : EIATTR_SW_WAR
	.align		4
.L_3241:
        /*007c*/ 	.byte	0x04, 0x36
        /*007e*/ 	.short	(.L_3243 - .L_3242)
.L_3242:
        /*0080*/ 	.word	0x00000008
.L_3243:


//--------------------- .nv.info._ZN2at6native29vectorized_elementwise_kernelILi8EZZZNS0_22reciprocal_kernel_cudaERNS_18TensorIteratorBaseEENKUlvE_clEvENKUlvE4_clEvEUlN3c108BFloat16EE_St5arrayIPcLm2EEEEviT0_T1_ --------------------------
	.section	.nv.info._ZN2at6native29vectorized_elementwise_kernelILi8EZZZNS0_22reciprocal_kernel_cudaERNS_18TensorIteratorBaseEENKUlvE_clEvENKUlvE4_clEvEUlN3c108BFloat16EE_St5arrayIPcLm2EEEEviT0_T1_,"",@"SHT_CUDA_INFO"
	.sectionflags	@""
	.align	4


	//----- nvinfo : EIATTR_CUDA_API_VERSION
	.align		4
        /*0000*/ 	.byte	0x04, 0x37
        /*0002*/ 	.short	(.L_3245 - .L_3244)
.L_3244:
        /*0004*/ 	.word	0x00000082


	//----- nvinfo : EIATTR_KPARAM_INFO
	.align		4
.L_3245:
        /*0008*/ 	.byte	0x04, 0x17
        /*000a*/ 	.short	(.L_3247 - .L_3246)
.L_3246:
        /*000c*/ 	.word	0x00000000
        /*0010*/ 	.short	0x0002
        /*0012*/ 	.short	0x0008
        /*0014*/ 	.byte	0x00, 0xf0, 0x41, 0x00


	//----- nvinfo : EIATTR_KPARAM_INFO
	.align		4
.L_3247:
        /*0018*/ 	.byte	0x04, 0x17
        /*001a*/ 	.short	(.L_3249 - .L_3248)
.L_3248:
        /*001c*/ 	.word	0x00000000
        /*0020*/ 	.short	0x0001
        /*0022*/ 	.short	0x0004
        /*0024*/ 	.byte	0x00, 0xf0, 0x05, 0x00


	//----- nvinfo : EIATTR_KPARAM_INFO
	.align		4
.L_3249:
        /*0028*/ 	.byte	0x04, 0x17
        /*002a*/ 	.short	(.L_3251 - .L_3250)
.L_3250:
        /*002c*/ 	.word	0x00000000
        /*0030*/ 	.short	0x0000
        /*0032*/ 	.short	0x0000
        /*0034*/ 	.byte	0x00, 0xf0, 0x11, 0x00


	//----- nvinfo : EIATTR_SPARSE_MMA_MASK
	.align		4
.L_3251:
        /*0038*/ 	.byte	0x03, 0x50
        /*003a*/ 	.short	0x0000


	//----- nvinfo : EIATTR_MAXREG_COUNT
	.align		4
        /*003c*/ 	.byte	0x03, 0x1b
        /*003e*/ 	.short	0x00ff


	//----- nvinfo : EIATTR_MERCURY_ISA_VERSION
	.align		4
        /*0040*/ 	.byte	0x03, 0x5f
        /*0042*/ 	.short	0x0101


	//----- nvinfo : EIATTR_EXIT_INSTR_OFFSETS
	.align		4
        /*0044*/ 	.byte	0x04, 0x1c
        /*0046*/ 	.short	(.L_3253 - .L_3252)


	//   ....[0]....
.L_3252:
        /*0048*/ 	.word	0x00000310


	//   ....[1]....
        /*004c*/ 	.word	0x00000ce0


	//   ....[2]....
        /*0050*/ 	.word	0x00000d30


	//----- nvinfo : EIATTR_MAX_THREADS
	.align		4
.L_3253:
        /*0054*/ 	.byte	0x04, 0x05
        /*0056*/ 	.short	(.L_3255 - .L_3254)
.L_3254:
        /*0058*/ 	.word	0x00000080
        /*005c*/ 	.word	0x00000001
        /*0060*/ 	.word	0x00000001


	//----- nvinfo : EIATTR_CRS_STACK_SIZE
	.align		4
.L_3255:
        /*0064*/ 	.byte	0x04, 0x1e
        /*0066*/ 	.short	(.L_3257 - .L_3256)
.L_3256:
        /*0068*/ 	.word	0x00000000


	//----- nvinfo : EIATTR_CBANK_PARAM_SIZE
	.align		4
.L_3257:
        /*006c*/ 	.byte	0x03, 0x19
        /*006e*/ 	.short	0x0018


	//----- nvinfo : EIATTR_PARAM_CBANK
	.align		4
        /*0070*/ 	.byte	0x04, 0x0a
        /*0072*/ 	.short	(.L_3259 - .L_3258)
	.align		4
.L_3258:
        /*0074*/ 	.word	index@(.nv.constant0._ZN2at6native29vectorized_elementwise_kernelILi8EZZZNS0_22reciprocal_kernel_cudaERNS_18TensorIteratorBaseEENKUlvE_clEvENKUlvE4_clEvEUlN3c108BFloat16EE_St5arrayIPcLm2EEEEviT0_T1_)
        /*0078*/ 	.short	0x0210
        /*007a*/ 	.short	0x0018


	//----- nvinfo : EIATTR_SW_WAR
	.align		4
.L_3259:
        /*007c*/ 	.byte	0x04, 0x36
        /*007e*/ 	.short	(.L_3261 - .L_3260)
.L_3260:
        /*0080*/ 	.word	0x00000008
.L_3261:


//--------------------- .nv.info._ZN2at6native18elementwise_kernelILi128ELi4EZNS0_15gpu_kernel_implIZZZNS0_22reciprocal_kernel_cudaERNS_18TensorIteratorBaseEENKUlvE_clEvENKUlvE3_clEvEUlN3c104HalfEE_EEvS4_RKT_EUliE_EEviT1_ --------------------------
	.section	.nv.info._ZN2at6native18elementwise_kernelILi128ELi4EZNS0_15gpu_kernel_implIZZZNS0_22reciprocal_kernel_cudaERNS_18TensorIteratorBaseEENKUlvE_clEvENKUlvE3_clEvEUlN3c104HalfEE_EEvS4_RKT_EUliE_EEviT1_,"",@"SHT_CUDA_INFO"
	.sectionflags	@""
	.align	4


	//----- nvinfo : EIATTR_CUDA_API_VERSION
	.align		4
        /*0000*/ 	.byte	0x04, 0x37
        /*0002*/ 	.short	(.L_3263 - .L_3262)
.L_3262:
        /*0004*/ 	.word	0x00000082


	//----- nvinfo : EIATTR_KPARAM_INFO
	.align		4
.L_3263:
        /*0008*/ 	.byte	0x04, 0x17
        /*000a*/ 	.short	(.L_3265 - .L_3264)
.L_3264:
        /*000c*/ 	.word	0x00000000
        /*0010*/ 	.short	0x0001
        /*0012*/ 	.short	0x0008
        /*0014*/ 	.byte	0x00, 0xf0, 0x61, 0x08


	//----- nvinfo : EIATTR_KPARAM_INFO
	.align		4
.L_3265:
        /*0018*/ 	.byte	0x04, 0x17
        /*001a*/ 	.short	(.L_3267 - .L_3266)
.L_3266:
        /*001c*/ 	.word	0x00000000
        /*0020*/ 	.short	0x0000
        /*0022*/ 	.short	0x0000
        /*0024*/ 	.byte	0x00, 0xf0, 0x11, 0x00


	//----- nvinfo : EIATTR_SPARSE_MMA_MASK
	.align		4
.L_3267:
        /*0028*/ 	.byte	0x03, 0x50
        /*002a*/ 	.short	0x0000


	//----- nvinfo : EIATTR_MAXREG_COUNT
	.align		4
        /*002c*/ 	.byte	0x03, 0x1b
        /*002e*/ 	.short	0x0080


	//----- nvinfo : EIATTR_EXTERNS
	.align		4
        /*0030*/ 	.byte	0x04, 0x0f
        /*0032*/ 	.short	(.L_3269 - .L_3268)


	//   ....[0]....
	.align		4
.L_3268:
        /*0034*/ 	.word	index@(__assertfail)


	//----- nvinfo : EIATTR_MERCURY_ISA_VERSION
	.align		4
.L_3269:
        /*0038*/ 	.byte	0x03, 0x5f
        /*003a*/ 	.short	0x0101


	//----- nvinfo : EIATTR_SYSCALL_OFFSETS
	.align		4
        /*003c*/ 	.byte	0x04, 0x46
        /*003e*/ 	.short	(.L_3271 - .L_3270)


	//   ....[0]....
.L_3270:
        /*0040*/ 	.word	0x000022b0


	//   ....[1]....
        /*0044*/ 	.word	0x00003250


	//   ....[2]....
        /*0048*/ 	.word	0x00005560


	//   ....[3]....
        /*004c*/ 	.word	0x00006500


	//   ....[4]....
        /*0050*/ 	.word	0x00008800


	//   ....[5]....
        /*0054*/ 	.word	0x000097a0


	//   ....[6]....
        /*0058*/ 	.word	0x0000ba90


	//   ....[7]....
        /*005c*/ 	.word	0x0000ca30


	//----- nvinfo : EIATTR_EXIT_INSTR_OFFSETS
	.align		4
.L_3271:
        /*0060*/ 	.byte	0x04, 0x1c
        /*0062*/ 	.short	(.L_3273 - .L_3272)


	//   ....[0]....
.L_3272:
        /*0064*/ 	.word	0x00009870


	//   ....[1]....
        /*0068*/ 	.word	0x0000bc60


	//   ....[2]....
        /*006c*/ 	.word	0x0000bca0


	//   ....[3]....
        /*0070*/ 	.word	0x0000bd40


	//   ....[4]....
        /*0074*/ 	.word	0x0000bd80


	//   ....[5]....
        /*0078*/ 	.word	0x0000bdc0


	//   ....[6]....
        /*007c*/ 	.word	0x0000be50


	//   ....[7]....
        /*0080*/ 	.word	0x0000be70


	//   ....[8]....
        /*0084*/ 	.word	0x0000bf10


	//   ....[9]....
        /*0088*/ 	.word	0x0000bf60


	//   ....[10]....
        /*008c*/ 	.word	0x0000bfb0


	//   ....[11]....
        /*0090*/ 	.word	0x0000c080


	//   ....[12]....
        /*0094*/ 	.word	0x0000c0e0


	//   ....[13]....
        /*0098*/ 	.word	0x0000c270


	//   ....[14]....
        /*009c*/ 	.word	0x0000c3d0


	//   ....[15]....
        /*00a0*/ 	.word	0x0000c410


	//   ....[16]....
        /*00a4*/ 	.word	0x0000c4d0


	//   ....[17]....
        /*00a8*/ 	.word	0x0000c650


	//   ....[18]....
        /*00ac*/ 	.word	0x0000c7d0


	//   ....[19]....
        /*00b0*/ 	.word	0x0000c930


	//   ....[20]....
        /*00b4*/ 	.word	0x0000ca40


	//   ....[21]....
        /*00b8*/ 	.word	0x0000ca80


	//   ....[22]....
        /*00bc*/ 	.word	0x0000cac0


	//----- nvinfo : EIATTR_MAX_THREADS
	.align		4
.L_3273:
        /*00c0*/ 	.byte	0x04, 0x05
        /*00c2*/ 	.short	(.L_3275 - .L_3274)
.L_3274:
        /*00c4*/ 	.word	0x00000080
        /*00c8*/ 	.word	0x00000001
        /*00cc*/ 	.word	0x00000001


	//----- nvinfo : EIATTR_CRS_STACK_SIZE
	.align		4
.L_3275:
        /*00d0*/ 	.byte	0x04, 0x1e
        /*00d2*/ 	.short	(.L_3277 - .L_3276)
.L_3276:
        /*00d4*/ 	.word	0x00000000


	//----- nvinfo : EIATTR_CBANK_PARAM_SIZE
	.align		4
.L_3277:
        /*00d8*/ 	.byte	0x03, 0x19
        /*00da*/ 	.short	0x0220


	//----- nvinfo : EIATTR_PARAM_CBANK
	.align		4
        /*00dc*/ 	.byte	0x04, 0x0a
        /*00de*/ 	.short	(.L_3279 - .L_3278)
	.align		4
.L_3278:
        /*00e0*/ 	.word	index@(.nv.constant0._ZN2at6native18elementwise_kernelILi128ELi4EZNS0_15gpu_kernel_implIZZZNS0_22reciprocal_kernel_cudaERNS_18TensorIteratorBaseEENKUlvE_clEvENKUlvE3_clEvEUlN3c104HalfEE_EEvS4_RKT_EUliE_EEviT1_)
        /*00e4*/ 	.short	0x0210
        /*00e6*/ 	.short	0x0220


	//----- nvinfo : EIATTR_SW_WAR
	.align		4
.L_3279:
        /*00e8*/ 	.byte	0x04, 0x36
        /*00ea*/ 	.short	(.L_3281 - .L_3280)
.L_3280:
        /*00ec*/ 	.word	0x00000008
.L_3281:


//--------------------- .nv.info._ZN2at6native27unrolled_elementwise_kernelIZZZNS0_22reciprocal_kernel_cudaERNS_18TensorIteratorBaseEENKUlvE_clEvENKUlvE3_clEvEUlN3c104HalfEE_St5arrayIPcLm2EELi4E23TrivialOffsetCalculatorILi1EjESD_NS0_6memory12LoadWithCastILi1EEENSE_13StoreWithCastILi1EEEEEviT_T0_T2_T3_T4_T5_ --------------------------
	.section	.nv.info._ZN2at6native27unrolled_elementwise_kernelIZZZNS0_22reciprocal_kernel_cudaERNS_18TensorIteratorBaseEENKUlvE_clEvENKUlvE3_clEvEUlN3c104HalfEE_St5arrayIPcLm2EELi4E23TrivialOffsetCalculatorILi1EjESD_NS0_6memory12LoadWithCastILi1EEENSE_13StoreWithCastILi1EEEEEviT_T0_T2_T3_T4_T5_,"",@"SHT_CUDA_INFO"
	.sectionflags	@""
	.align	4


	//----- nvinfo : EIATTR_CUDA_API_VERSION
	.align		4
        /*0000*/ 	.byte	0x04, 0x37
        /*0002*/ 	.short	(.L_3283 - .L_3282)
.L_3282:
        /*0004*/ 	.word	0x00000082


	//----- nvinfo : EIATTR_KPARAM_INFO
	.align		4
.L_3283:
        /*0008*/ 	.byte	0x04, 0x17
        /*000a*/ 	.short	(.L_3285 - .L_3284)
.L_3284:
        /*000c*/ 	.word	0x00000000
        /*0010*/ 	.short	0x0006
        /*0012*/ 	.short	0x0024
        /*0014*/ 	.byte	0x00, 0xf0, 0x21, 0x00


	//----- nvinfo : EIATTR_KPARAM_INFO
	.align		4
.L_3285:
        /*0018*/ 	.byte	0x04, 0x17
        /*001a*/ 	.short	(.L_3287 - .L_3286)
.L_3286:
        /*001c*/ 	.word	0x00000000
        /*0020*/ 	.short	0x0005
        /*0022*/ 	.short	0x001c
        /*0024*/ 	.byte	0x00, 0xf0, 0x21, 0x00


	//----- nvinfo : EIATTR_KPARAM_INFO
	.align		4
.L_3287:
        /*0028*/ 	.byte	0x04, 0x17
        /*002a*/ 	.short	(.L_3289 - .L_3288)
.L_3288:
        /*002c*/ 	.word	0x00000000
        /*0030*/ 	.short	0x0004
        /*0032*/ 	.short	0x0019
        /*0034*/ 	.byte	0x00, 0xf0, 0x05, 0x00


	//----- nvinfo : EIATTR_KPARAM_INFO
	.align		4
.L_3289:
        /*0038*/ 	.byte	0x04, 0x17
        /*003a*/ 	.short	(.L_3291 - .L_3290)
.L_3290:
        /*003c*/ 	.word	0x00000000
        /*0040*/ 	.short	0x0003
        /*0042*/ 	.short	0x0018
        /*0044*/ 	.byte	0x00, 0xf0, 0x05, 0x00


	//----- nvinfo : EIATTR_KPARAM_INFO
	.align		4
.L_3291:
        /*0048*/ 	.byte	0x04, 0x17
        /*004a*/ 	.short	(.L_3293 - .L_3292)
.L_3292:
        /*004c*/ 	.word	0x00000000
        /*0050*/ 	.short	0x0002
        /*0052*/ 	.short	0x0008
        /*0054*/ 	.byte	0x00, 0xf0, 0x41, 0x00


	//----- nvinfo : EIATTR_KPARAM_INFO
	.align		4
.L_3293:
        /*0058*/ 	.byte	0x04, 0x17
        /*005a*/ 	.short	(.L_3295 - .L_3294)
.L_3294:
        /*005c*/ 	.word	0x00000000
        /*0060*/ 	.short	0x0001
        /*0062*/ 	.short	0x0004
        /*0064*/ 	.byte	0x00, 0xf0, 0x05, 0x00


	//----- nvinfo : EIATTR_KPARAM_INFO
	.align		4
.L_3295:
        /*0068*/ 	.byte	0x04, 0x17
        /*006a*/ 	.short	(.L_3297 - .L_3296)
.L_3296:
        /*006c*/ 	.word	0x00000000
        /*0070*/ 	.short	0x0000
        /*0072*/ 	.short	0x0000
        /*0074*/ 	.byte	0x00, 0xf0, 0x11, 0x00


	//----- nvinfo : EIATTR_SPARSE_MMA_MASK
	.align		4
.L_3297:
        /*0078*/ 	.byte	0x03, 0x50
        /*007a*/ 	.short	0x0000


	//----- nvinfo : EIATTR_MAXREG_COUNT
	.align		4
        /*007c*/ 	.byte	0x03, 0x1b
        /*007e*/ 	.short	0x00ff


	//----- nvinfo : EIATTR_EXTERNS
	.align		4
        /*0080*/ 	.byte	0x04, 0x0f
        /*0082*/ 	.short	(.L_3299 - .L_3298)


	//   ....[0]....
	.align		4
.L_3298:
        /*0084*/ 	.word	index@(__assertfail)


	//----- nvinfo : EIATTR_MERCURY_ISA_VERSION
	.align		4
.L_3299:
        /*0088*/ 	.byte	0x03, 0x5f
        /*008a*/ 	.short	0x0101


	//----- nvinfo : EIATTR_SYSCALL_OFFSETS
	.align		4
        /*008c*/ 	.byte	0x04, 0x46
        /*008e*/ 	.short	(.L_3301 - .L_3300)


	//   ....[0]....
.L_3300:
        /*0090*/ 	.word	0x000010b0


	//   ....[1]....
        /*0094*/ 	.word	0x000021c0


	//   ....[2]....
        /*0098*/ 	.word	0x000032e0


	//   ....[3]....
        /*009c*/ 	.word	0x000043d0


	//   ....[4]....
        /*00a0*/ 	.word	0x000056a0


	//   ....[5]....
        /*00a4*/ 	.word	0x000066c0


	//   ....[6]....
        /*00a8*/ 	.word	0x000076a0


	//   ....[7]....
        /*00ac*/ 	.word	0x00008680


	//----- nvinfo : EIATTR_EXIT_INSTR_OFFSETS
	.align		4
.L_3301:
        /*00b0*/ 	.byte	0x04, 0x1c
        /*00b2*/ 	.short	(.L_3303 - .L_3302)


	//   ....[0]....
.L_3302:
        /*00b4*/ 	.word	0x00007760


	//   ....[1]....
        /*00b8*/ 	.word	0x000078b0


	//   ....[2]....
        /*00bc*/ 	.word	0x000078f0


	//   ....[3]....
        /*00c0*/ 	.word	0x00007990


	//   ....[4]....
        /*00c4*/ 	.word	0x000079d0


	//   ....[5]....
        /*00c8*/ 	.word	0x00007a10


	//   ....[6]....
        /*00cc*/ 	.word	0x00007aa0


	//   ....[7]....
        /*00d0*/ 	.word	0x00007ac0


	//   ....[8]....
        /*00d4*/ 	.word	0x00007b60


	//   ....[9]....
        /*00d8*/ 	.word	0x00007bb0


	//   ....[10]....
        /*00dc*/ 	.word	0x00007c00


	//   ....[11]....
        /*00e0*/ 	.word	0x00007cd0


	//   ....[12]....
        /*00e4*/ 	.word	0x00007d30


	//   ....[13]....
        /*00e8*/ 	.word	0x00007ec0


	//   ....[14]....
        /*00ec*/ 	.word	0x00008020


	//   ....[15]....
        /*00f0*/ 	.word	0x00008060


	//   ....[16]....
        /*00f4*/ 	.word	0x00008120


	//   ....[17]....
        /*00f8*/ 	.word	0x000082a0


	//   ....[18]....
        /*00fc*/ 	.word	0x00008420


	//   ....[19]....
        /*0100*/ 	.word	0x00008580


	//   ....[20]....
        /*0104*/ 	.word	0x00008690


	//   ....[21]....
        /*0108*/ 	.word	0x000086d0


	//   ....[22]....
        /*010c*/ 	.word	0x00008710


	//----- nvinfo : EIATTR_MAX_THREADS
	.align		4
.L_3303:
        /*0110*/ 	.byte	0x04, 0x05
        /*0112*/ 	.short	(.L_3305 - .L_3304)
.L_3304:
        /*0114*/ 	.word	0x00000080
        /*0118*/ 	.word	0x00000001
        /*011c*/ 	.word	0x00000001


	//----- nvinfo : EIATTR_CRS_STACK_SIZE
	.align		4
.L_3305:
        /*0120*/ 	.byte	0x04, 0x1e
        /*0122*/ 	.short	(.L_3307 - .L_3306)
.L_3306:
        /*0124*/ 	.word	0x00000000


	//----- nvinfo : EIATTR_CBANK_PARAM_SIZE
	.align		4
.L_3307:
        /*0128*/ 	.byte	0x03, 0x19
        /*012a*/ 	.short	0x002c


	//----- nvinfo : EIATTR_PARAM_CBANK
	.align		4
        /*012c*/ 	.byte	0x04, 0x0a
        /*012e*/ 	.short	(.L_3309 - .L_3308)
	.align		4
.L_3308:
        /*0130*/ 	.word	index@(.nv.constant0._ZN2at6native27unrolled_elementwise_kernelIZZZNS0_22reciprocal_kernel_cudaERNS_18TensorIteratorBaseEENKUlvE_clEvENKUlvE3_clEvEUlN3c104HalfEE_St5arrayIPcLm2EELi4E23TrivialOffsetCalculatorILi1EjESD_NS0_6memory12LoadWithCastILi1EEENSE_13StoreWithCastILi1EEEEEviT_T0_T2_T3_T4_T5_)
        /*0134*/ 	.short	0x0210
        /*0136*/ 	.short	0x002c


	//----- nvinfo : EIATTR_SW_WAR
	.align		4
.L_3309:
        /*0138*/ 	.byte	0x04, 0x36
        /*013a*/ 	.short	(.L_3311 - .L_3310)
.L_3310:
        /*013c*/ 	.word	0x00000008
.L_3311:


//--------------------- .nv.info._ZN2at6native18elementwise_kernelILi128ELi4EZNS0_22gpu_kernel_impl_nocastIZZZNS0_22reciprocal_kernel_cudaERNS_18TensorIteratorBaseEENKUlvE_clEvENKUlvE3_clEvEUlN3c104HalfEE_EEvS4_RKT_EUliE_EEviT1_ --------------------------
	.section	.nv.info._ZN2at6native18elementwise_kernelILi128ELi4EZNS0_22gpu_kernel_impl_nocastIZZZNS0_22reciprocal_kernel_cudaERNS_18TensorIteratorBaseEENKUlvE_clEvENKUlvE3_clEvEUlN3c104HalfEE_EEvS4_RKT_EUliE_EEviT1_,"",@"SHT_CUDA_INFO"
	.sectionflags	@""
	.align	4


	//----- nvinfo : EIATTR_CUDA_API_VERSION
	.align		4
        /*0000*/ 	.byte	0x04, 0x37
        /*0002*/ 	.short	(.L_3313 - .L_3312)
.L_3312:
        /*0004*/ 	.word	0x00000082


	//----- nvinfo : EIATTR_KPARAM_INFO
	.align		4
.L_3313:
        /*0008*/ 	.byte	0x04, 0x17
        /*000a*/ 	.short	(.L_3315 - .L_3314)
.L_3314:
        /*000c*/ 	.word	0x00000000
        /*0010*/ 	.short	0x0001
        /*0012*/ 	.short	0x0008
        /*0014*/ 	.byte	0x00, 0xf0, 0x61, 0x08


	//----- nvinfo : EIATTR_KPARAM_INFO
	.align		4
.L_3315:
        /*0018*/ 	.byte	0x04, 0x17
        /*001a*/ 	.short	(.L_3317 - .L_3316)
.L_3316:
        /*001c*/ 	.word	0x00000000
        /*0020*/ 	.short	0x0000
        /*0022*/ 	.short	0x0000
        /*0024*/ 	.byte	0x00, 0xf0, 0x11, 0x00


	//----- nvinfo : EIATTR_SPARSE_MMA_MASK
	.align		4
.L_3317:
        /*0028*/ 	.byte	0x03, 0x50
        /*002a*/ 	.short	0x0000


	//----- nvinfo : EIATTR_MAXREG_COUNT
	.align		4
        /*002c*/ 	.byte	0x03, 0x1b
        /*002e*/ 	.short	0x0080


	//----- nvinfo : EIATTR_MERCURY_ISA_VERSION
	.align		4
        /*0030*/ 	.byte	0x03, 0x5f
        /*0032*/ 	.short	0x0101


	//----- nvinfo : EIATTR_EXIT_INSTR_OFFSETS
	.align		4
        /*0034*/ 	.byte	0x04, 0x1c
        /*0036*/ 	.short	(.L_3319 - .L_3318)


	//   ....[0]....
.L_3318:
        /*0038*/ 	.word	0x00003c20


	//   ....[1]....
        /*003c*/ 	.word	0x00004fd0


	//----- nvinfo : EIATTR_MAX_THREADS
	.align		4
.L_3319:
        /*0040*/ 	.byte	0x04, 0x05
        /*0042*/ 	.short	(.L_3321 - .L_3320)
.L_3320:
        /*0044*/ 	.word	0x00000080
        /*0048*/ 	.word	0x00000001
        /*004c*/ 	.word	0x00000001


	//----- nvinfo : EIATTR_CRS_STACK_SIZE
	.align		4
.L_3321:
        /*0050*/ 	.byte	0x04, 0x1e
        /*0052*/ 	.short	(.L_3323 - .L_3322)
.L_3322:
        /*0054*/ 	.word	0x00000000


	//----- nvinfo : EIATTR_CBANK_PARAM_SIZE
	.align		4
.L_3323:
        /*0058*/ 	.byte	0x03, 0x19
        /*005a*/ 	.short	0x0220


	//----- nvinfo : EIATTR_PARAM_CBANK
	.align		4
        /*005c*/ 	.byte	0x04, 0x0a
        /*005e*/ 	.short	(.L_3325 - .L_3324)
	.align		4
.L_3324:
        /*0060*/ 	.word	index@(.nv.constant0._ZN2at6native18elementwise_kernelILi128ELi4EZNS0_22gpu_kernel_impl_nocastIZZZNS0_22reciprocal_kernel_cudaERNS_18TensorIteratorBaseEENKUlvE_clEvENKUlvE3_clEvEUlN3c104HalfEE_EEvS4_RKT_EUliE_EEviT1_)
        /*0064*/ 	.short	0x0210
        /*0066*/ 	.short	0x0220


	//----- nvinfo : EIATTR_SW_WAR
	.align		4
.L_3325:
        /*0068*/ 	.byte	0x04, 0x36
        /*006a*/ 	.short	(.L_3327 - .L_3326)
.L_3326:
        /*006c*/ 	.word	0x00000008
.L_3327:


//--------------------- .nv.info._ZN2at6native27unrolled_elementwise_kernelIZZZNS0_22reciprocal_kernel_cudaERNS_18TensorIteratorBaseEENKUlvE_clEvENKUlvE3_clEvEUlN3c104HalfEE_St5arrayIPcLm2EELi4E23TrivialOffsetCalculatorILi1EjESD_NS0_6memory15LoadWithoutCastENSE_16StoreWithoutCastEEEviT_T0_T2_T3_T4_T5_ --------------------------
	.section	.nv.info._ZN2at6native27unrolled_elementwise_kernelIZZZNS0_22reciprocal_kernel_cudaERNS_18TensorIteratorBaseEENKUlvE_clEvENKUlvE3_clEvEUlN3c104HalfEE_St5arrayIPcLm2EELi4E23TrivialOffsetCalculatorILi1EjESD_NS0_6memory15LoadWithoutCastENSE_16StoreWithoutCastEEEviT_T0_T2_T3_T4_T5_,"",@"SHT_CUDA_INFO"
	.sectionflags	@""
	.align	4


	//----- nvinfo : EIATTR_CUDA_API_VERSION
	.align		4
        /*0000*/ 	.byte	0x04, 0x37
        /*0002*/ 	.short	(.L_3329 - .L_3328)
.L_3328:
        /*0004*/ 	.word	0x00000082


	//----- nvinfo : EIATTR_KPARAM_INFO
	.align		4
.L_3329:
        /*0008*/ 	.byte	0x04, 0x17
        /*000a*/ 	.short	(.L_3331 - .L_3330)
.L_3330:
        /*000c*/ 	.word	0x00000000
        /*0010*/ 	.short	0x0006
        /*0012*/ 	.short	0x001b
        /*0014*/ 	.byte	0x00, 0xf0, 0x05, 0x00


	//----- nvinfo : EIATTR_KPARAM_INFO
	.align		4
.L_3331:
        /*0018*/ 	.byte	0x04, 0x17
        /*001a*/ 	.short	(.L_3333 - .L_3332)
.L_3332:
        /*001c*/ 	.word	0x00000000
        /*0020*/ 	.short	0x0005
        /*0022*/ 	.short	0x001a
        /*0024*/ 	.byte	0x00, 0xf0, 0x05, 0x00


	//----- nvinfo : EIATTR_KPARAM_INFO
	.align		4
.L_3333:
        /*0028*/ 	.byte	0x04, 0x17
        /*002a*/ 	.short	(.L_3335 - .L_3334)
.L_3334:
        /*002c*/ 	.word	0x00000000
        /*0030*/ 	.short	0x0004
        /*0032*/ 	.short	0x0019
        /*0034*/ 	.byte	0x00, 0xf0, 0x05, 0x00


	//----- nvinfo : EIATTR_KPARAM_INFO
	.align		4
.L_3335:
        /*0038*/ 	.byte	0x04, 0x17
        /*003a*/ 	.short	(.L_3337 - .L_3336)
.L_3336:
        /*003c*/ 	.word	0x00000000
        /*0040*/ 	.short	0x0003
        /*0042*/ 	.short	0x0018
        /*0044*/ 	.byte	0x00, 0xf0, 0x05, 0x00


	//----- nvinfo : EIATTR_KPARAM_INFO
	.align		4
.L_3337:
        /*0048*/ 	.byte	0x04, 0x17
        /*004a*/ 	.short	(.L_3339 - .L_3338)
.L_3338:
        /*004c*/ 	.word	0x00000000
        /*0050*/ 	.short	0x0002
        /*0052*/ 	.short	0x0008
        /*0054*/ 	.byte	0x00, 0xf0, 0x41, 0x00


	//----- nvinfo : EIATTR_KPARAM_INFO
	.align		4
.L_3339:
        /*0058*/ 	.byte	0x04, 0x17
        /*005a*/ 	.short	(.L_3341 - .L_3340)
.L_3340:
        /*005c*/ 	.word	0x00000000
        /*0060*/ 	.short	0x0001
        /*0062*/ 	.short	0x0004
        /*0064*/ 	.byte	0x00, 0xf0, 0x05, 0x00


	//----- nvinfo : EIATTR_KPARAM_INFO
	.align		4
.L_3341:
        /*0068*/ 	.byte	0x04, 0x17
        /*006a*/ 	.short	(.L_3343 - .L_3342)
.L_3342:
        /*006c*/ 	.word	0x00000000
        /*0070*/ 	.short	0x0000
        /*0072*/ 	.short	0x0000
        /*0074*/ 	.byte	0x00, 0xf0, 0x11, 0x00


	//----- nvinfo : EIATTR_SPARSE_MMA_MASK
	.align		4
.L_3343:
        /*0078*/ 	.byte	0x03, 0x50
        /*007a*/ 	.short	0x0000


	//----- nvinfo : EIATTR_MAXREG_COUNT
	.align		4
        /*007c*/ 	.byte	0x03, 0x1b
        /*007e*/ 	.short	0x00ff


	//----- nvinfo : EIATTR_MERCURY_ISA_VERSION
	.align		4
        /*0080*/ 	.byte	0x03, 0x5f
        /*0082*/ 	.short	0x0101


	//----- nvinfo : EIATTR_EXIT_INSTR_OFFSETS
	.align		4
        /*0084*/ 	.byte	0x04, 0x1c
        /*0086*/ 	.short	(.L_3345 - .L_3344)


	//   ....[0]....
.L_3344:
        /*0088*/ 	.word	0x000004c0


	//   ....[1]....
        /*008c*/ 	.word	0x00000530


	//----- nvinfo : EIATTR_MAX_THREADS
	.align		4
.L_3345:
        /*0090*/ 	.byte	0x04, 0x05
        /*0092*/ 	.short	(.L_3347 - .L_3346)
.L_3346:
        /*0094*/ 	.word	0x00000080
        /*0098*/ 	.word	0x00000001
        /*009c*/ 	.word	0x00000001


	//----- nvinfo : EIATTR_CRS_STACK_SIZE
	.align		4
.L_3347:
        /*00a0*/ 	.byte	0x04, 0x1e
        /*00a2*/ 	.short	(.L_3349 - .L_3348)
.L_3348:
        /*00a4*/ 	.word	0x00000000


	//----- nvinfo : EIATTR_CBANK_PARAM_SIZE
	.align		4
.L_3349:
        /*00a8*/ 	.byte	0x03, 0x19
        /*00aa*/ 	.short	0x001c


	//----- nvinfo : EIATTR_PARAM_CBANK
	.align		4
        /*00ac*/ 	.byte	0x04, 0x0a
        /*00ae*/ 	.short	(.L_3351 - .L_3350)
	.align		4
.L_3350:
        /*00b0*/ 	.word	index@(.nv.constant0._ZN2at6native27unrolled_elementwise_kernelIZZZNS0_22reciprocal_kernel_cudaERNS_18TensorIteratorBaseEENKUlvE_clEvENKUlvE3_clEvEUlN3c104HalfEE_St5arrayIPcLm2EELi4E23TrivialOffsetCalculatorILi1EjESD_NS0_6memory15LoadWithoutCastENSE_16StoreWithoutCastEEEviT_T0_T2_T3_T4_T5_)
        /*00b4*/ 	.short	0x0210
        /*00b6*/ 	.short	0x001c


	//----- nvinfo : EIATTR_SW_WAR
	.align		4
.L_3351:
        /*00b8*/ 	.byte	0x04, 0x36
        /*00ba*/ 	.short	(.L_3353 - .L_3352)
.L_3352:
        /*00bc*/ 	.word	0x00000008
.L_3353:


//--------------------- .nv.info._ZN2at6native29vectorized_elementwise_kernelILi2EZZZNS0_22reciprocal_kernel_cudaERNS_18TensorIteratorBaseEENKUlvE_clEvENKUlvE3_clEvEUlN3c104HalfEE_St5arrayIPcLm2EEEEviT0_T1_ --------------------------
	.section	.nv.info._ZN2at6native29vectorized_elementwise_kernelILi2EZZZNS0_22reciprocal_kernel_cudaERNS_18TensorIteratorBaseEENKUlvE_clEvENKUlvE3_clEvEUlN3c104HalfEE_St5arrayIPcLm2EEEEviT0_T1_,"",@"SHT_CUDA_INFO"
	.sectionflags	@""
	.align	4


	//----- nvinfo : EIATTR_CUDA_API_VERSION
	.align		4
        /*0000*/ 	.byte	0x04, 0x37
        /*0002*/ 	.short	(.L_3355 - .L_3354)
.L_3354:
        /*0004*/ 	.word	0x00000082


	//----- nvinfo : EIATTR_KPARAM_INFO
	.align		4
.L_3355:
        /*0008*/ 	.byte	0x04, 0x17
        /*000a*/ 	.short	(.L_3357 - .L_3356)
.L_3356:
        /*000c*/ 	.word	0x00000000
        /*0010*/ 	.short	0x0002
        /*0012*/ 	.short	0x0008
        /*0014*/ 	.byte	0x00, 0xf0, 0x41, 0x00


	//----- nvinfo : EIATTR_KPARAM_INFO
	.align		4
.L_3357:
        /*0018*/ 	.byte	0x04, 0x17
        /*001a*/ 	.short	(.L_3359 - .L_3358)
.L_3358:
        /*001c*/ 	.word	0x00000000
        /*0020*/ 	.short	0x0001
        /*0022*/ 	.short	0x0004
        /*0024*/ 	.byte	0x00, 0xf0, 0x05, 0x00


	//----- nvinfo : EIATTR_KPARAM_INFO
	.align		4
.L_3359:
        /*0028*/ 	.byte	0x04, 0x17
        /*002a*/ 	.short	(.L_3361 - .L_3360)
.L_3360:
        /*002c*/ 	.word	0x00000000
        /*0030*/ 	.short	0x0000
        /*0032*/ 	.short	0x0000
        /*0034*/ 	.byte	0x00, 0xf0, 0x11, 0x00


	//----- nvinfo : EIATTR_SPARSE_MMA_MASK
	.align		4
.L_3361:
        /*0038*/ 	.byte	0x03, 0x50
        /*003a*/ 	.short	0x0000


	//----- nvinfo : EIATTR_MAXREG_COUNT
	.align		4
        /*003c*/ 	.byte	0x03, 0x1b
        /*003e*/ 	.short	0x00ff


	//----- nvinfo : EIATTR_MERCURY_ISA_VERSION
	.align		4
        /*0040*/ 	.byte	0x03, 0x5f
        /*0042*/ 	.short	0x0101


	//----- nvinfo : EIATTR_EXIT_INSTR_OFFSETS
	.align		4
        /*0044*/ 	.byte	0x04, 0x1c
        /*0046*/ 	.short	(.L_3363 - .L_3362)


	//   ....[0]....
.L_3362:
        /*0048*/ 	.word	0x00000330


	//   ....[1]....
        /*004c*/ 	.word	0x00000d00


	//   ....[2]....
        /*0050*/ 	.word	0x00000d50


	//----- nvinfo : EIATTR_MAX_THREADS
	.align		4
.L_3363:
        /*0054*/ 	.byte	0x04, 0x05
        /*0056*/ 	.short	(.L_3365 - .L_3364)
.L_3364:
        /*0058*/ 	.word	0x00000080
        /*005c*/ 	.word	0x00000001
        /*0060*/ 	.word	0x00000001


	//----- nvinfo : EIATTR_CRS_STACK_SIZE
	.align		4
.L_3365:
        /*0064*/ 	.byte	0x04, 0x1e
        /*0066*/ 	.short	(.L_3367 - .L_3366)
.L_3366:
        /*0068*/ 	.word	0x00000000


	//----- nvinfo : EIATTR_CBANK_PARAM_SIZE
	.align		4
.L_3367:
        /*006c*/ 	.byte	0x03, 0x19
        /*006e*/ 	.short	0x0018


	//----- nvinfo : EIATTR_PARAM_CBANK
	.align		4
        /*0070*/ 	.byte	0x04, 0x0a
        /*0072*/ 	.short	(.L_3369 - .L_3368)
	.align		4
.L_3368:
        /*0074*/ 	.word	index@(.nv.constant0._ZN2at6native29vectorized_elementwise_kernelILi2EZZZNS0_22reciprocal_kernel_cudaERNS_18TensorIteratorBaseEENKUlvE_clEvENKUlvE3_clEvEUlN3c104HalfEE_St5arrayIPcLm2EEEEviT0_T1_)
        /*0078*/ 	.short	0x0210
        /*007a*/ 	.short	0x0018


	//----- nvinfo : EIATTR_SW_WAR
	.align		4
.L_3369:
        /*007c*/ 	.byte	0x04, 0x36
        /*007e*/ 	.short	(.L_3371 - .L_3370)
.L_3370:
        /*0080*/ 	.word	0x00000008
.L_3371:


//--------------------- .nv.info._ZN2at6native29vectorized_elementwise_kernelILi4EZZZNS0_22reciprocal_kernel_cudaERNS_18TensorIteratorBaseEENKUlvE_clEvENKUlvE3_clEvEUlN3c104HalfEE_St5arrayIPcLm2EEEEviT0_T1_ --------------------------
	.section	.nv.info._ZN2at6native29vectorized_elementwise_kernelILi4EZZZNS0_22reciprocal_kernel_cudaERNS_18TensorIteratorBaseEENKUlvE_clEvENKUlvE3_clEvEUlN3c104HalfEE_St5arrayIPcLm2EEEEviT0_T1_,"",@"SHT_CUDA_INFO"
	.sectionflags	@""
	.align	4


	//----- nvinfo : EIATTR_CUDA_API_VERSION
	.align		4
        /*0000*/ 	.byte	0x04, 0x37
        /*0002*/ 	.short	(.L_3373 - .L_3372)
.L_3372:
        /*0004*/ 	.word	0x00000082


	//----- nvinfo : EIATTR_KPARAM_INFO
	.align		4
.L_3373:
        /*0008*/ 	.byte	0x04, 0x17
        /*000a*/ 	.short	(.L_3375 - .L_3374)
.L_3374:
        /*000c*/ 	.word	0x00000000
        /*0010*/ 	.short	0x0002
        /*0012*/ 	.short	0x0008
        /*0014*/ 	.byte	0x00, 0xf0, 0x41, 0x00


	//----- nvinfo : EIATTR_KPARAM_INFO
	.align		4
.L_3375:
        /*0018*/ 	.byte	0x04, 0x17
        /*001a*/ 	.short	(.L_3377 - .L_3376)
.L_3376:
        /*001c*/ 	.word	0x00000000
        /*0020*/ 	.short	0x0001
        /*0022*/ 	.short	0x0004
        /*0024*/ 	.byte	0x00, 0xf0, 0x05, 0x00


	//----- nvinfo : EIATTR_KPARAM_INFO
	.align		4
.L_3377:
        /*0028*/ 	.byte	0x04, 0x17
        /*002a*/ 	.short	(.L_3379 - .L_3378)
.L_3378:
        /*002c*/ 	.word	0x00000000
        /*0030*/ 	.short	0x0000
        /*0032*/ 	.short	0x0000
        /*0034*/ 	.byte	0x00, 0xf0, 0x11, 0x00


	//----- nvinfo : EIATTR_SPARSE_MMA_MASK
	.align		4
.L_3379:
        /*0038*/ 	.byte	0x03, 0x50
        /*003a*/ 	.short	0x0000


	//----- nvinfo : EIATTR_MAXREG_COUNT
	.align		4
        /*003c*/ 	.byte	0x03, 0x1b
        /*003e*/ 	.short	0x00ff


	//----- nvinfo : EIATTR_MERCURY_ISA_VERSION
	.align		4
        /*0040*/ 	.byte	0x03, 0x5f
        /*0042*/ 	.short	0x0101


	//----- nvinfo : EIATTR_EXIT_INSTR_OFFSETS
	.align		4
        /*0044*/ 	.byte	0x04, 0x1c
        /*0046*/ 	.short	(.L_3381 - .L_3380)


	//   ....[0]....
.L_3380:
        /*0048*/ 	.word	0x000002f0


	//   ....[1]....
        /*004c*/ 	.word	0x00000cc0


	//   ....[2]....
        /*0050*/ 	.word	0x00000d10


	//----- nvinfo : EIATTR_MAX_THREADS
	.align		4
.L_3381:
        /*0054*/ 	.byte	0x04, 0x05
        /*0056*/ 	.short	(.L_3383 - .L_3382)
.L_3382:
        /*0058*/ 	.word	0x00000080
        /*005c*/ 	.word	0x00000001
        /*0060*/ 	.word	0x00000001


	//----- nvinfo : EIATTR_CRS_STACK_SIZE
	.align		4
.L_3383:
        /*0064*/ 	.byte	0x04, 0x1e
        /*0066*/ 	.short	(.L_3385 - .L_3384)
.L_3384:
        /*0068*/ 	.word	0x00000000


	//----- nvinfo : EIATTR_CBANK_PARAM_SIZE
	.align		4
.L_3385:
        /*006c*/ 	.byte	0x03, 0x19
        /*006e*/ 	.short	0x0018


	//----- nvinfo : EIATTR_PARAM_CBANK
	.align		4
        /*0070*/ 	.byte	0x04, 0x0a
        /*0072*/ 	.short	(.L_3387 - .L_3386)
	.align		4
.L_3386:
        /*0074*/ 	.word	index@(.nv.constant0._ZN2at6native29vectorized_elementwise_kernelILi4EZZZNS0_22reciprocal_kernel_cudaERNS_18TensorIteratorBaseEENKUlvE_clEvENKUlvE3_clEvEUlN3c104HalfEE_St5arrayIPcLm2EEEEviT0_T1_)
        /*0078*/ 	.short	0x0210
        /*007a*/ 	.short	0x0018


	//----- nvinfo : EIATTR_SW_WAR
	.align		4
.L_3387:
        /*007c*/ 	.byte	0x04, 0x36
        /*007e*/ 	.short	(.L_3389 - .L_3388)
.L_3388:
        /*0080*/ 	.word	0x00000008
.L_3389:


//--------------------- .nv.info._ZN2at6native29vectorized_elementwise_kernelILi8EZZZNS0_22reciprocal_kernel_cudaERNS_18TensorIteratorBaseEENKUlvE_clEvENKUlvE3_clEvEUlN3c104HalfEE_St5arrayIPcLm2EEEEviT0_T1_ --------------------------
	.section	.nv.info._ZN2at6native29vectorized_elementwise_kernelILi8EZZZNS0_22reciprocal_kernel_cudaERNS_18TensorIteratorBaseEENKUlvE_clEvENKUlvE3_clEvEUlN3c104HalfEE_St5arrayIPcLm2EEEEviT0_T1_,"",@"SHT_CUDA_INFO"
	.sectionflags	@""
	.align	4


	//----- nvinfo : EIATTR_CUDA_API_VERSION
	.align		4
        /*0000*/ 	.byte	0x04, 0x37
        /*0002*/ 	.short	(.L_3391 - .L_3390)
.L_3390:
        /*0004*/ 	.word	0x00000082


	//----- nvinfo : EIATTR_KPARAM_INFO
	.align		4
.L_3391:
        /*0008*/ 	.byte	0x04, 0x17
        /*000a*/ 	.short	(.L_3393 - .L_3392)
.L_3392:
        /*000c*/ 	.word	0x00000000
        /*0010*/ 	.short	0x0002
        /*0012*/ 	.short	0x0008
        /*0014*/ 	.byte	0x00, 0xf0, 0x41, 0x00


	//----- nvinfo : EIATTR_KPARAM_INFO
	.align		4
.L_3393:
        /*0018*/ 	.byte	0x04, 0x17
        /*001a*/ 	.short	(.L_3395 - .L_3394)
.L_3394:
        /*001c*/ 	.word	0x00000000
        /*0020*/ 	.short	0x0001
        /*0022*/ 	.short	0x0004
        /*0024*/ 	.byte	0x00, 0xf0, 0x05, 0x00


	//----- nvinfo : EIATTR_KPARAM_INFO
	.align		4
.L_3395:
        /*0028*/ 	.byte	0x04, 0x17
        /*002a*/ 	.short	(.L_3397 - .L_3396)
.L_3396:
        /*002c*/ 	.word	0x00000000
        /*0030*/ 	.short	0x0000
        /*0032*/ 	.short	0x0000
        /*0034*/ 	.byte	0x00, 0xf0, 0x11, 0x00


	//----- nvinfo : EIATTR_SPARSE_MMA_MASK
	.align		4
.L_3397:
        /*0038*/ 	.byte	0x03, 0x50
        /*003a*/ 	.short	0x0000


	//----- nvinfo : EIATTR_MAXREG_COUNT
	.align		4
        /*003c*/ 	.byte	0x03, 0x1b
        /*003e*/ 	.short	0x00ff


	//----- nvinfo : EIATTR_MERCURY_ISA_VERSION
	.align		4
        /*0040*/ 	.byte	0x03, 0x5f
        /*0042*/ 	.short	0x0101


	//----- nvinfo : EIATTR_EXIT_INSTR_OFFSETS
	.align		4
        /*0044*/ 	.byte	0x04, 0x1c
        /*0046*/ 	.short	(.L_3399 - .L_3398)


	//   ....[0]....
.L_3398:
        /*0048*/ 	.word	0x000002d0


	//   ....[1]....
        /*004c*/ 	.word	0x00000ca0


	//   ....[2]....
        /*0050*/ 	.word	0x00000cf0


	//----- nvinfo : EIATTR_MAX_THREADS
	.align		4
.L_3399:
        /*0054*/ 	.byte	0x04, 0x05
        /*0056*/ 	.short	(.L_3401 - .L_3400)
.L_3400:
        /*0058*/ 	.word	0x00000080
        /*005c*/ 	.word	0x00000001
        /*0060*/ 	.word	0x00000001


	//----- nvinfo : EIATTR_CRS_STACK_SIZE
	.align		4
.L_3401:
        /*0064*/ 	.byte	0x04, 0x1e
        /*0066*/ 	.short	(.L_3403 - .L_3402)
.L_3402:
        /*0068*/ 	.word	0x00000000


	//----- nvinfo : EIATTR_CBANK_PARAM_SIZE
	.align		4
.L_3403:
        /*006c*/ 	.byte	0x03, 0x19
        /*006e*/ 	.short	0x0018


	//----- nvinfo : EIATTR_PARAM_CBANK
	.align		4
        /*0070*/ 	.byte	0x04, 0x0a
        /*0072*/ 	.short	(.L_3405 - .L_3404)
	.align		4
.L_3404:
        /*0074*/ 	.word	index@(.nv.constant0._ZN2at6native29vectorized_elementwise_kernelILi8EZZZNS0_22reciprocal_kernel_cudaERNS_18TensorIteratorBaseEENKUlvE_clEvENKUlvE3_clEvEUlN3c104HalfEE_St5arrayIPcLm2EEEEviT0_T1_)
        /*0078*/ 	.short	0x0210
        /*007a*/ 	.short	0x0018


	//----- nvinfo : EIATTR_SW_WAR
	.align		4
.L_3405:
        /*007c*/ 	.byte	0x04, 0x36
        /*007e*/ 	.short	(.L_3407 - .L_3406)
.L_3406:
        /*0080*/ 	.word	0x00000008
.L_3407:


//--------------------- .nv.info._ZN2at6native18elementwise_kernelILi128ELi4EZNS0_15gpu_kernel_implIZZZNS0_22reciprocal_kernel_cudaERNS_18TensorIteratorBaseEENKUlvE_clEvENKUlvE2_clEvEUlN3c107complexIfEEE_EEvS4_RKT_EUliE_EEviT1_ --------------------------
	.section	.nv.info._ZN2at6native18elementwise_kernelILi128ELi4EZNS0_15gpu_kernel_implIZZZNS0_22reciprocal_kernel_cudaERNS_18TensorIteratorBaseEENKUlvE_clEvENKUlvE2_clEvEUlN3c107complexIfEEE_EEvS4_RKT_EUliE_EEviT1_,"",@"SHT_CUDA_INFO"
	.sectionflags	@""
	.align	4


	//----- nvinfo : EIATTR_CUDA_API_VERSION
	.align		4
        /*0000*/ 	.byte	0x04, 0x37
        /*0002*/ 	.short	(.L_3409 - .L_3408)
.L_3408:
        /*0004*/ 	.word	0x00000082


	//----- nvinfo : EIATTR_KPARAM_INFO
	.align		4
.L_3409:
        /*0008*/ 	.byte	0x04, 0x17
        /*000a*/ 	.short	(.L_3411 - .L_3410)
.L_3410:
        /*000c*/ 	.word	0x00000000
        /*0010*/ 	.short	0x0001
        /*0012*/ 	.short	0x0008
        /*0014*/ 	.byte	0x00, 0xf0, 0x61, 0x08


	//----- nvinfo : EIATTR_KPARAM_INFO
	.align		4
.L_3411:
        /*0018*/ 	.byte	0x04, 0x17
        /*001a*/ 	.short	(.L_3413 - .L_3412)
.L_3412:
        /*001c*/ 	.word	0x00000000
        /*0020*/ 	.short	0x0000
        /*0022*/ 	.short	0x0000
        /*0024*/ 	.byte	0x00, 0xf0, 0x11, 0x00


	//----- nvinfo : EIATTR_SPARSE_MMA_MASK
	.align		4
.L_3413:
        /*0028*/ 	.byte	0x03, 0x50
        /*002a*/ 	.short	0x0000


	//----- nvinfo : EIATTR_MAXREG_COUNT
	.align		4
        /*002c*/ 	.byte	0x03, 0x1b
        /*002e*/ 	.short	0x0080


	//----- nvinfo : EIATTR_EXTERNS
	.align		4
        /*0030*/ 	.byte	0x04, 0x0f
        /*0032*/ 	.short	(.L_3415 - .L_3414)


	//   ....[0]....
	.align		4
.L_3414:
        /*0034*/ 	.word	index@(__assertfail)


	//----- nvinfo : EIATTR_MERCURY_ISA_VERSION
	.align		4
.L_3415:
        /*0038*/ 	.byte	0x03, 0x5f
        /*003a*/ 	.short	0x0101


	//----- nvinfo : EIATTR_SYSCALL_OFFSETS
	.align		4
        /*003c*/ 	.byte	0x04, 0x46
        /*003e*/ 	.short	(.L_3417 - .L_3416)


	//   ....[0]....
.L_3416:
        /*0040*/ 	.word	0x00002290


	//   ....[1]....
        /*0044*/ 	.word	0x00003480


	//   ....[2]....
        /*0048*/ 	.word	0x00005750


	//   ....[3]....
        /*004c*/ 	.word	0x00006940


	//   ....[4]....
        /*0050*/ 	.word	0x00008c00


	//   ....[5]....
        /*0054*/ 	.word	0x00009df0


	//   ....[6]....
        /*0058*/ 	.word	0x0000c0a0


	//   ....[7]....
        /*005c*/ 	.word	0x0000d290


	//----- nvinfo : EIATTR_EXIT_INSTR_OFFSETS
	.align		4
.L_3417:
        /*0060*/ 	.byte	0x04, 0x1c
        /*0062*/ 	.short	(.L_3419 - .L_3418)


	//   ....[0]....
.L_3418:
        /*0064*/ 	.word	0x00009ea0


	//   ....[1]....
        /*0068*/ 	.word	0x0000c5a0


	//   ....[2]....
        /*006c*/ 	.word	0x0000c5e0


	//   ....[3]....
        /*0070*/ 	.word	0x0000c670


	//   ....[4]....
        /*0074*/ 	.word	0x0000c6a0


	//   ....[5]....
        /*0078*/ 	.word	0x0000c6d0


	//   ....[6]....
        /*007c*/ 	.word	0x0000c750


	//   ....[7]....
        /*0080*/ 	.word	0x0000c780


	//   ....[8]....
        /*0084*/ 	.word	0x0000c800


	//   ....[9]....
        /*0088*/ 	.word	0x0000c830


	//   ....[10]....
        /*008c*/ 	.word	0x0000c870


	//   ....[11]....
        /*0090*/ 	.word	0x0000c950


	//   ....[12]....
        /*0094*/ 	.word	0x0000c9b0


	//   ....[13]....
        /*0098*/ 	.word	0x0000cb30


	//   ....[14]....
        /*009c*/ 	.word	0x0000cc80


	//   ....[15]....
        /*00a0*/ 	.word	0x0000ccb0


	//   ....[16]....
        /*00a4*/ 	.word	0x0000cd60


	//   ....[17]....
        /*00a8*/ 	.word	0x0000ced0


	//   ....[18]....
        /*00ac*/ 	.word	0x0000d040


	//   ....[19]....
        /*00b0*/ 	.word	0x0000d190


	//   ....[20]....
        /*00b4*/ 	.word	0x0000d2a0


	//   ....[21]....
        /*00b8*/ 	.word	0x0000d2d0


	//   ....[22]....
        /*00bc*/ 	.word	0x0000d300


	//----- nvinfo : EIATTR_MAX_THREADS
	.align		4
.L_3419:
        /*00c0*/ 	.byte	0x04, 0x05
        /*00c2*/ 	.short	(.L_3421 - .L_3420)
.L_3420:
        /*00c4*/ 	.word	0x00000080
        /*00c8*/ 	.word	0x00000001
        /*00cc*/ 	.word	0x00000001


	//----- nvinfo : EIATTR_CRS_STACK_SIZE
	.align		4
.L_3421:
        /*00d0*/ 	.byte	0x04, 0x1e
        /*00d2*/ 	.short	(.L_3423 - .L_3422)
.L_3422:
        /*00d4*/ 	.word	0x00000000


	//----- nvinfo : EIATTR_CBANK_PARAM_SIZE
	.align		4
.L_3423:
        /*00d8*/ 	.byte	0x03, 0x19
        /*00da*/ 	.short	0x0220


	//----- nvinfo : EIATTR_PARAM_CBANK
	.align		4
        /*00dc*/ 	.byte	0x04, 0x0a
        /*00de*/ 	.short	(.L_3425 - .L_3424)
	.align		4
.L_3424:
        /*00e0*/ 	.word	index@(.nv.constant0._ZN2at6native18elementwise_kernelILi128ELi4EZNS0_15gpu_kernel_implIZZZNS0_22reciprocal_kernel_cudaERNS_18TensorIteratorBaseEENKUlvE_clEvENKUlvE2_clEvEUlN3c107complexIfEEE_EEvS4_RKT_EUliE_EEviT1_)
        /*00e4*/ 	.short	0x0210
        /*00e6*/ 	.short	0x0220


	//----- nvinfo : EIATTR_SW_WAR
	.align		4
.L_3425:
        /*00e8*/ 	.byte	0x04, 0x36
        /*00ea*/ 	.short	(.L_3427 - .L_3426)
.L_3426:
        /*00ec*/ 	.word	0x00000008
.L_3427:


//--------------------- .nv.info._ZN2at6native27unrolled_elementwise_kernelIZZZNS0_22reciprocal_kernel_cudaERNS_18TensorIteratorBaseEENKUlvE_clEvENKUlvE2_clEvEUlN3c107complexIfEEE_St5arrayIPcLm2EELi4E23TrivialOffsetCalculatorILi1EjESE_NS0_6memory12LoadWithCastILi1EEENSF_13StoreWithCastILi1EEEEEviT_T0_T2_T3_T4_T5_ --------------------------
	.section	.nv.info._ZN2at6native27unrolled_elementwise_kernelIZZZNS0_22reciprocal_kernel_cudaERNS_18TensorIteratorBaseEENKUlvE_clEvENKUlvE2_clEvEUlN3c107complexIfEEE_St5arrayIPcLm2EELi4E23TrivialOffsetCalculatorILi1EjESE_NS0_6memory12LoadWithCastILi1EEENSF_13StoreWithCastILi1EEEEEviT_T0_T2_T3_T4_T5_,"",@"SHT_CUDA_INFO"
	.sectionflags	@""
	.align	4


	//----- nvinfo : EIATTR_CUDA_API_VERSION
	.align		4
        /*0000*/ 	.byte	0x04, 0x37
        /*0002*/ 	.short	(.L_3429 - .L_3428)
.L_3428:
        /*0004*/ 	.word	0x00000082


	//----- nvinfo : EIATTR_KPARAM_INFO
	.align		4
.L_3429:
        /*0008*/ 	.byte	0x04, 0x17
        /*000a*/ 	.short	(.L_3431 - .L_3430)
.L_3430:
        /*000c*/ 	.word	0x00000000
        /*0010*/ 	.short	0x0006
        /*0012*/ 	.short	0x0024
        /*0014*/ 	.byte	0x00, 0xf0, 0x21, 0x00


	//----- nvinfo : EIATTR_KPARAM_INFO
	.align		4
.L_3431:
        /*0018*/ 	.byte	0x04, 0x17
        /*001a*/ 	.short	(.L_3433 - .L_3432)
.L_3432:
        /*001c*/ 	.word	0x00000000
        /*0020*/ 	.short	0x0005
        /*0022*/ 	.short	0x001c
        /*0024*/ 	.byte	0x00, 0xf0, 0x21, 0x00


	//----- nvinfo : EIATTR_KPARAM_INFO
	.align		4
.L_3433:
        /*0028*/ 	.byte	0x04, 0x17
        /*002a*/ 	.short	(.L_3435 - .L_3434)
.L_3434:
        /*002c*/ 	.word	0x00000000
        /*0030*/ 	.short	0x0004
        /*0032*/ 	.short	0x0019
        /*0034*/ 	.byte	0x00, 0xf0, 0x05, 0x00


	//----- nvinfo : EIATTR_KPARAM_INFO
	.align		4
.L_3435:
        /*0038*/ 	.byte	0x04, 0x17
        /*003a*/ 	.short	(.L_3437 - .L_3436)
.L_3436:
        /*003c*/ 	.word	0x00000000
        /*0040*/ 	.short	0x0003
        /*0042*/ 	.short	0x0018
        /*0044*/ 	.byte	0x00, 0xf0, 0x05, 0x00


	//----- nvinfo : EIATTR_KPARAM_INFO
	.align		4
.L_3437:
        /*0048*/ 	.byte	0x04, 0x17
        /*004a*/ 	.short	(.L_3439 - .L_3438)
.L_3438:
        /*004c*/ 	.word	0x00000000
        /*0050*/ 	.short	0x0002
        /*0052*/ 	.short	0x0008
        /*0054*/ 	.byte	0x00, 0xf0, 0x41, 0x00


	//----- nvinfo : EIATTR_KPARAM_INFO
	.align		4
.L_3439:
        /*0058*/ 	.byte	0x04, 0x17
        /*005a*/ 	.short	(.L_3441 - .L_3440)
.L_3440:
        /*005c*/ 	.word	0x00000000
        /*0060*/ 	.short	0x0001
        /*0062*/ 	.short	0x0004
        /*0064*/ 	.byte	0x00, 0xf0, 0x05, 0x00


	//----- nvinfo : EIATTR_KPARAM_INFO
	.align		4
.L_3441:
        /*0068*/ 	.byte	0x04, 0x17
        /*006a*/ 	.short	(.L_3443 - .L_3442)
.L_3442:
        /*006c*/ 	.word	0x00000000
        /*0070*/ 	.short	0x0000
        /*0072*/ 	.short	0x0000
        /*0074*/ 	.byte	0x00, 0xf0, 0x11, 0x00


	//----- nvinfo : EIATTR_SPARSE_MMA_MASK
	.align		4
.L_3443:
        /*0078*/ 	.byte	0x03, 0x50
        /*007a*/ 	.short	0x0000


	//----- nvinfo : EIATTR_MAXREG_COUNT
	.align		4
        /*007c*/ 	.byte	0x03, 0x1b
        /*007e*/ 	.short	0x00ff


	//----- nvinfo : EIATTR_EXTERNS
	.align		4
        /*0080*/ 	.byte	0x04, 0x0f
        /*0082*/ 	.short	(.L_3445 - .L_3444)


	//   ....[0]....
	.align		4
.L_3444:
        /*0084*/ 	.word	index@(__assertfail)


	//----- nvinfo : EIATTR_MERCURY_ISA_VERSION
	.align		4
.L_3445:
        /*0088*/ 	.byte	0x03, 0x5f
        /*008a*/ 	.short	0x0101


	//----- nvinfo : EIATTR_SYSCALL_OFFSETS
	.align		4
        /*008c*/ 	.byte	0x04, 0x46
        /*008e*/ 	.short	(.L_3447 - .L_3446)


	//   ....[0]....
.L_3446:
        /*0090*/ 	.word	0x00000fc0


	//   ....[1]....
        /*0094*/ 	.word	0x00001fe0


	//   ....[2]....
        /*0098*/ 	.word	0x00003000


	//   ....[3]....
        /*009c*/ 	.word	0x00003ff0


	//   ....[4]....
        /*00a0*/ 	.word	0x00005f50


	//   ....[5]....
        /*00a4*/ 	.word	0x00006e60


	//   ....[6]....
        /*00a8*/ 	.word	0x00007d30


	//   ....[7]....
        /*00ac*/ 	.word	0x00008c10


	//----- nvinfo : EIATTR_EXIT_INSTR_OFFSETS
	.align		4
.L_3447:
        /*00b0*/ 	.byte	0x04, 0x1c
        /*00b2*/ 	.short	(.L_3449 - .L_3448)


	//   ....[0]....
.L_3448:
        /*00b4*/ 	.word	0x00007dd0


	//   ....[1]....
        /*00b8*/ 	.word	0x00007f20


	//   ....[2]....
        /*00bc*/ 	.word	0x00007f60


	//   ....[3]....
        /*00c0*/ 	.word	0x00007ff0


	//   ....[4]....
        /*00c4*/ 	.word	0x00008020


	//   ....[5]....
        /*00c8*/ 	.word	0x00008050


	//   ....[6]....
        /*00cc*/ 	.word	0x000080d0


	//   ....[7]....
        /*00d0*/ 	.word	0x00008100


	//   ....[8]....
        /*00d4*/ 	.word	0x00008180


	//   ....[9]....
        /*00d8*/ 	.word	0x000081b0


	//   ....[10]....
        /*00dc*/ 	.word	0x000081f0


	//   ....[11]....
        /*00e0*/ 	.word	0x000082d0


	//   ....[12]....
        /*00e4*/ 	.word	0x00008330


	//   ....[13]....
        /*00e8*/ 	.word	0x000084b0


	//   ....[14]....
        /*00ec*/ 	.word	0x00008600


	//   ....[15]....
        /*00f0*/ 	.word	0x00008630


	//   ....[16]....
        /*00f4*/ 	.word	0x000086e0


	//   ....[17]....
        /*00f8*/ 	.word	0x00008850


	//   ....[18]....
        /*00fc*/ 	.word	0x000089c0


	//   ....[19]....
        /*0100*/ 	.word	0x00008b10


	//   ....[20]....
        /*0104*/ 	.word	0x00008c20


	//   ....[21]....
        /*0108*/ 	.word	0x00008c50


	//   ....[22]....
        /*010c*/ 	.word	0x00008c80


	//----- nvinfo : EIATTR_MAX_THREADS
	.align		4
.L_3449:
        /*0110*/ 	.byte	0x04, 0x05
        /*0112*/ 	.short	(.L_3451 - .L_3450)
.L_3450:
        /*0114*/ 	.word	0x00000080
        /*0118*/ 	.word	0x00000001
        /*011c*/ 	.word	0x00000001


	//----- nvinfo : EIATTR_CRS_STACK_SIZE
	.align		4
.L_3451:
        /*0120*/ 	.byte	0x04, 0x1e
        /*0122*/ 	.short	(.L_3453 - .L_3452)
.L_3452:
        /*0124*/ 	.word	0x00000000


	//----- nvinfo : EIATTR_CBANK_PARAM_SIZE
	.align		4
.L_3453:
        /*0128*/ 	.byte	0x03, 0x19
        /*012a*/ 	.short	0x002c


	//----- nvinfo : EIATTR_PARAM_CBANK
	.align		4
        /*012c*/ 	.byte	0x04, 0x0a
        /*012e*/ 	.short	(.L_3455 - .L_3454)
	.align		4
.L_3454:
        /*0130*/ 	.word	index@(.nv.constant0._ZN2at6native27unrolled_elementwise_kernelIZZZNS0_22reciprocal_kernel_cudaERNS_18TensorIteratorBaseEENKUlvE_clEvENKUlvE2_clEvEUlN3c107complexIfEEE_St5arrayIPcLm2EELi4E23TrivialOffsetCalculatorILi1EjESE_NS0_6memory12LoadWithCastILi1EEENSF_13StoreWithCastILi1EEEEEviT_T0_T2_T3_T4_T5_)
        /*0134*/ 	.short	0x0210
        /*0136*/ 	.short	0x002c


	//----- nvinfo : EIATTR_SW_WAR
	.align		4
.L_3455:
        /*0138*/ 	.byte	0x04, 0x36
        /*013a*/ 	.short	(.L_3457 - .L_3456)
.L_3456:
        /*013c*/ 	.word	0x00000008
.L_3457:


//--------------------- .nv.info._ZN2at6native18elementwise_kernelILi128ELi2EZNS0_22gpu_kernel_impl_nocastIZZZNS0_22reciprocal_kernel_cudaERNS_18TensorIteratorBaseEENKUlvE_clEvENKUlvE2_clEvEUlN3c107complexIfEEE_EEvS4_RKT_EUliE_EEviT1_ --------------------------
	.section	.nv.info._ZN2at6native18elementwise_kernelILi128ELi2EZNS0_22gpu_kernel_impl_nocastIZZZNS0_22reciprocal_kernel_cudaERNS_18TensorIteratorBaseEENKUlvE_clEvENKUlvE2_clEvEUlN3c107complexIfEEE_EEvS4_RKT_EUliE_EEviT1_,"",@"SHT_CUDA_INFO"
	.sectionflags	@""
	.align	4


	//----- nvinfo : EIATTR_CUDA_API_VERSION
	.align		4
        /*0000*/ 	.byte	0x04, 0x37
        /*0002*/ 	.short	(.L_3459 - .L_3458)
.L_3458:
        /*0004*/ 	.word	0x00000082


	//----- nvinfo : EIATTR_KPARAM_INFO
	.align		4
.L_3459:
        /*0008*/ 	.byte	0x04, 0x17
        /*000a*/ 	.short	(.L_3461 - .L_3460)
.L_3460:
        /*000c*/ 	.word	0x00000000
        /*0010*/ 	.short	0x0001
        /*0012*/ 	.short	0x0008
        /*0014*/ 	.byte	0x00, 0xf0, 0x61, 0x08


	//----- nvinfo : EIATTR_KPARAM_INFO
	.align		4
.L_3461:
        /*0018*/ 	.byte	0x04, 0x17
        /*001a*/ 	.short	(.L_3463 - .L_3462)
.L_3462:
        /*001c*/ 	.word	0x00000000
        /*0020*/ 	.short	0x0000
        /*0022*/ 	.short	0x0000
        /*0024*/ 	.byte	0x00, 0xf0, 0x11, 0x00


	//----- nvinfo : EIATTR_SPARSE_MMA_MASK
	.align		4
.L_3463:
        /*0028*/ 	.byte	0x03, 0x50
        /*002a*/ 	.short	0x0000


	//----- nvinfo : EIATTR_MAXREG_COUNT
	.align		4
        /*002c*/ 	.byte	0x03, 0x1b
        /*002e*/ 	.short	0x0080


	//----- nvinfo : EIATTR_MERCURY_ISA_VERSION
	.align		4
        /*0030*/ 	.byte	0x03, 0x5f
        /*0032*/ 	.short	0x0101


	//----- nvinfo : EIATTR_EXIT_INSTR_OFFSETS
	.align		4
        /*0034*/ 	.byte	0x04, 0x1c
        /*0036*/ 	.short	(.L_3465 - .L_3464)


	//   ....[0]....
.L_3464:
        /*0038*/ 	.word	0x000017a0


	//   ....[1]....
        /*003c*/ 	.word	0x00002df0


	//----- nvinfo : EIATTR_MAX_THREADS
	.align		4
.L_3465:
        /*0040*/ 	.byte	0x04, 0x05
        /*0042*/ 	.short	(.L_3467 - .L_3466)
.L_3466:
        /*0044*/ 	.word	0x00000080
        /*0048*/ 	.word	0x00000001
        /*004c*/ 	.word	0x00000001


	//----- nvinfo : EIATTR_CRS_STACK_SIZE
	.align		4
.L_3467:
        /*0050*/ 	.byte	0x04, 0x1e
        /*0052*/ 	.short	(.L_3469 - .L_3468)
.L_3468:
        /*0054*/ 	.word	0x00000000


	//----- nvinfo : EIATTR_CBANK_PARAM_SIZE
	.align		4
.L_3469:
        /*0058*/ 	.byte	0x03, 0x19
        /*005a*/ 	.short	0x0220


	//----- nvinfo : EIATTR_PARAM_CBANK
	.align		4
        /*005c*/ 	.byte	0x04, 0x0a
        /*005e*/ 	.short	(.L_3471 - .L_3470)
	.align		4
.L_3470:
        /*0060*/ 	.word	index@(.nv.constant0._ZN2at6native18elementwise_kernelILi128ELi2EZNS0_22gpu_kernel_impl_nocastIZZZNS0_22reciprocal_kernel_cudaERNS_18TensorIteratorBaseEENKUlvE_clEvENKUlvE2_clEvEUlN3c107complexIfEEE_EEvS4_RKT_EUliE_EEviT1_)
        /*0064*/ 	.short	0x0210
        /*0066*/ 	.short	0x0220


	//----- nvinfo : EIATTR_SW_WAR
	.align		4
.L_3471:
        /*0068*/ 	.byte	0x04, 0x36
        /*006a*/ 	.short	(.L_3473 - .L_3472)
.L_3472:
        /*006c*/ 	.word	0x00000008
.L_3473:


//--------------------- .nv.info._ZN2at6native27unrolled_elementwise_kernelIZZZNS0_22reciprocal_kernel_cudaERNS_18TensorIteratorBaseEENKUlvE_clEvENKUlvE2_clEvEUlN3c107complexIfEEE_St5arrayIPcLm2EELi4E23TrivialOffsetCalculatorILi1EjESE_NS0_6memory15LoadWithoutCastENSF_16StoreWithoutCastEEEviT_T0_T2_T3_T4_T5_ --------------------------
	.section	.nv.info._ZN2at6native27unrolled_elementwise_kernelIZZZNS0_22reciprocal_kernel_cudaERNS_18TensorIteratorBaseEENKUlvE_clEvENKUlvE2_clEvEUlN3c107complexIfEEE_St5arrayIPcLm2EELi4E23TrivialOffsetCalculatorILi1EjESE_NS0_6memory15LoadWithoutCastENSF_16StoreWithoutCastEEEviT_T0_T2_T3_T4_T5_,"",@"SHT_CUDA_INFO"
	.sectionflags	@""
	.align	4


	//----- nvinfo : EIATTR_CUDA_API_VERSION
	.align		4
        /*0000*/ 	.byte	0x04, 0x37
        /*0002*/ 	.short	(.L_3475 - .L_3474)
.L_3474:
        /*0004*/ 	.word	0x00000082


	//----- nvinfo : EIATTR_KPARAM_INFO
	.align		4
.L_3475:
        /*0008*/ 	.byte	0x04, 0x17
        /*000a*/ 	.short	(.L_3477 - .L_3476)
.L_3476:
        /*000c*/ 	.word	0x00000000
        /*0010*/ 	.short	0x0006
        /*0012*/ 	.short	0x001b
        /*0014*/ 	.byte	0x00, 0xf0, 0x05, 0x00


	//----- nvinfo : EIATTR_KPARAM_INFO
	.align		4
.L_3477:
        /*0018*/ 	.byte	0x04, 0x17
        /*001a*/ 	.short	(.L_3479 - .L_3478)
.L_3478:
        /*001c*/ 	.word	0x00000000
        /*0020*/ 	.short	0x0005
        /*0022*/ 	.short	0x001a
        /*0024*/ 	.byte	0x00, 0xf0, 0x05, 0x00


	//----- nvinfo : EIATTR_KPARAM_INFO
	.align		4
.L_3479:
        /*0028*/ 	.byte	0x04, 0x17
        /*002a*/ 	.short	(.L_3481 - .L_3480)
.L_3480:
        /*002c*/ 	.word	0x00000000
        /*0030*/ 	.short	0x0004
        /*0032*/ 	.short	0x0019
        /*0034*/ 	.byte	0x00, 0xf0, 0x05, 0x00


	//----- nvinfo : EIATTR_KPARAM_INFO
	.align		4
.L_3481:
        /*0038*/ 	.byte	0x04, 0x17
        /*003a*/ 	.short	(.L_3483 - .L_3482)
.L_3482:
        /*003c*/ 	.word	0x00000000
        /*0040*/ 	.short	0x0003
        /*0042*/ 	.short	0x0018
        /*0044*/ 	.byte	0x00, 0xf0, 0x05, 0x00


	//----- nvinfo : EIATTR_KPARAM_INFO
	.align		4
.L_3483:
        /*0048*/ 	.byte	0x04, 0x17
        /*004a*/ 	.short	(.L_3485 - .L_3484)
.L_3484:
        /*004c*/ 	.word	0x00000000
        /*0050*/ 	.short	0x0002
        /*0052*/ 	.short	0x0008
        /*0054*/ 	.byte	0x00, 0xf0, 0x41, 0x00


	//----- nvinfo : EIATTR_KPARAM_INFO
	.align		4
.L_3485:
        /*0058*/ 	.byte	0x04, 0x17
        /*005a*/ 	.short	(.L_3487 - .L_3486)
.L_3486:
        /*005c*/ 	.word	0x00000000
        /*0060*/ 	.short	0x0001
        /*0062*/ 	.short	0x0004
        /*0064*/ 	.byte	0x00, 0xf0, 0x05, 0x00


	//----- nvinfo : EIATTR_KPARAM_INFO
	.align		4
.L_3487:
        /*0068*/ 	.byte	0x04, 0x17
        /*006a*/ 	.short	(.L_3489 - .L_3488)
.L_3488:
        /*006c*/ 	.word	0x00000000
        /*0070*/ 	.short	0x0000
        /*0072*/ 	.short	0x0000
        /*0074*/ 	.byte	0x00, 0xf0, 0x11, 0x00


	//----- nvinfo : EIATTR_SPARSE_MMA_MASK
	.align		4
.L_3489:
        /*0078*/ 	.byte	0x03, 0x50
        /*007a*/ 	.short	0x0000


	//----- nvinfo : EIATTR_MAXREG_COUNT
	.align		4
        /*007c*/ 	.byte	0x03, 0x1b
        /*007e*/ 	.short	0x00ff


	//----- nvinfo : EIATTR_MERCURY_ISA_VERSION
	.align		4
        /*0080*/ 	.byte	0x03, 0x5f
        /*0082*/ 	.short	0x0101


	//----- nvinfo : EIATTR_EXIT_INSTR_OFFSETS
	.align		4
        /*0084*/ 	.byte	0x04, 0x1c
        /*0086*/ 	.short	(.L_3491 - .L_3490)


	//   ....[0]....
.L_3490:
        /*0088*/ 	.word	0x00001100


	//   ....[1]....
        /*008c*/ 	.word	0x00001150


	//----- nvinfo : EIATTR_MAX_THREADS
	.align		4
.L_3491:
        /*0090*/ 	.byte	0x04, 0x05
        /*0092*/ 	.short	(.L_3493 - .L_3492)
.L_3492:
        /*0094*/ 	.word	0x00000080
        /*0098*/ 	.word	0x00000001
        /*009c*/ 	.word	0x00000001


	//----- nvinfo : EIATTR_CRS_STACK_SIZE
	.align		4
.L_3493:
        /*00a0*/ 	.byte	0x04, 0x1e
        /*00a2*/ 	.short	(.L_3495 - .L_3494)
.L_3494:
        /*00a4*/ 	.word	0x00000000


	//----- nvinfo : EIATTR_CBANK_PARAM_SIZE
	.align		4
.L_3495:
        /*00a8*/ 	.byte	0x03, 0x19
        /*00aa*/ 	.short	0x001c


	//----- nvinfo : EIATTR_PARAM_CBANK
	.align		4
        /*00ac*/ 	.byte	0x04, 0x0a
        /*00ae*/ 	.short	(.L_3497 - .L_3496)
	.align		4
.L_3496:
        /*00b0*/ 	.word	index@(.nv.constant0._ZN2at6native27unrolled_elementwise_kernelIZZZNS0_22reciprocal_kernel_cudaERNS_18TensorIteratorBaseEENKUlvE_clEvENKUlvE2_clEvEUlN3c107complexIfEEE_St5arrayIPcLm2EELi4E23TrivialOffsetCalculatorILi1EjESE_NS0_6memory15LoadWithoutCastENSF_16StoreWithoutCastEEEviT_T0_T2_T3_T4_T5_)
        /*00b4*/ 	.short	0x0210
        /*00b6*/ 	.short	0x001c


	//----- nvinfo : EIATTR_SW_WAR
	.align		4
.L_3497:
        /*00b8*/ 	.byte	0x04, 0x36
        /*00ba*/ 	.short	(.L_3499 - .L_3498)
.L_3498:
        /*00bc*/ 	.word	0x00000008
.L_3499:


//--------------------- .nv.info._ZN2at6native29vectorized_elementwise_kernelILi2EZZZNS0_22reciprocal_kernel_cudaERNS_18TensorIteratorBaseEENKUlvE_clEvENKUlvE2_clEvEUlN3c107complexIfEEE_St5arrayIPcLm2EEEEviT0_T1_ --------------------------
	.section	.nv.info._ZN2at6native29vectorized_elementwise_kernelILi2EZZZNS0_22reciprocal_kernel_cudaERNS_18TensorIteratorBaseEENKUlvE_clEvENKUlvE2_clEvEUlN3c107complexIfEEE_St5arrayIPcLm2EEEEviT0_T1_,"",@"SHT_CUDA_INFO"
	.sectionflags	@""
	.align	4


	//----- nvinfo : EIATTR_CUDA_API_VERSION
	.align		4
        /*0000*/ 	.byte	0x04, 0x37
        /*0002*/ 	.short	(.L_3501 - .L_3500)
.L_3500:
        /*0004*/ 	.word	0x00000082


	//----- nvinfo : EIATTR_KPARAM_INFO
	.align		4
.L_3501:
        /*0008*/ 	.byte	0x04, 0x17
        /*000a*/ 	.short	(.L_3503 - .L_3502)
.L_3502:
        /*000c*/ 	.word	0x00000000
        /*0010*/ 	.short	0x0002
        /*0012*/ 	.short	0x0008
        /*0014*/ 	.byte	0x00, 0xf0, 0x41, 0x00


	//----- nvinfo : EIATTR_KPARAM_INFO
	.align		4
.L_3503:
        /*0018*/ 	.byte	0x04, 0x17
        /*001a*/ 	.short	(.L_3505 - .L_3504)
.L_3504:
        /*001c*/ 	.word	0x00000000
        /*0020*/ 	.short	0x0001
        /*0022*/ 	.short	0x0004
        /*0024*/ 	.byte	0x00, 0xf0, 0x05, 0x00


	//----- nvinfo : EIATTR_KPARAM_INFO
	.align		4
.L_3505:
        /*0028*/ 	.byte	0x04, 0x17
        /*002a*/ 	.short	(.L_3507 - .L_3506)
.L_3506:
        /*002c*/ 	.word	0x00000000
        /*0030*/ 	.short	0x0000
        /*0032*/ 	.short	0x0000
        /*0034*/ 	.byte	0x00, 0xf0, 0x11, 0x00


	//----- nvinfo : EIATTR_SPARSE_MMA_MASK
	.align		4
.L_3507:
        /*0038*/ 	.byte	0x03, 0x50
        /*003a*/ 	.short	0x0000


	//----- nvinfo : EIATTR_MAXREG_COUNT
	.align		4
        /*003c*/ 	.byte	0x03, 0x1b
        /*003e*/ 	.short	0x00ff


	//----- nvinfo : EIATTR_MERCURY_ISA_VERSION
	.align		4
        /*0040*/ 	.byte	0x03, 0x5f
        /*0042*/ 	.short	0x0101


	//----- nvinfo : EIATTR_EXIT_INSTR_OFFSETS
	.align		4
        /*0044*/ 	.byte	0x04, 0x1c
        /*0046*/ 	.short	(.L_3509 - .L_3508)


	//   ....[0]....
.L_3508:
        /*0048*/ 	.word	0x00001b10


	//   ....[1]....
        /*004c*/ 	.word	0x00003e90


	//   ....[2]....
        /*0050*/ 	.word	0x00003ee0


	//----- nvinfo : EIATTR_MAX_THREADS
	.align		4
.L_3509:
        /*0054*/ 	.byte	0x04, 0x05
        /*0056*/ 	.short	(.L_3511 - .L_3510)
.L_3510:
        /*0058*/ 	.word	0x00000080
        /*005c*/ 	.word	0x00000001
        /*0060*/ 	.word	0x00000001


	//----- nvinfo : EIATTR_CRS_STACK_SIZE
	.align		4
.L_3511:
        /*0064*/ 	.byte	0x04, 0x1e
        /*0066*/ 	.short	(.L_3513 - .L_3512)
.L_3512:
        /*0068*/ 	.word	0x00000000


	//----- nvinfo : EIATTR_CBANK_PARAM_SIZE
	.align		4
.L_3513:
        /*006c*/ 	.byte	0x03, 0x19
        /*006e*/ 	.short	0x0018


	//----- nvinfo : EIATTR_PARAM_CBANK
	.align		4
        /*0070*/ 	.byte	0x04, 0x0a
        /*0072*/ 	.short	(.L_3515 - .L_3514)
	.align		4
.L_3514:
        /*0074*/ 	.word	index@(.nv.constant0._ZN2at6native29vectorized_elementwise_kernelILi2EZZZNS0_22reciprocal_kernel_cudaERNS_18TensorIteratorBaseEENKUlvE_clEvENKUlvE2_clEvEUlN3c107complexIfEEE_St5arrayIPcLm2EEEEviT0_T1_)
        /*0078*/ 	.short	0x0210
        /*007a*/ 	.short	0x0018


	//----- nvinfo : EIATTR_SW_WAR
	.align		4
.L_3515:
        /*007c*/ 	.byte	0x04, 0x36
        /*007e*/ 	.short	(.L_3517 - .L_3516)
.L_3516:
        /*0080*/ 	.word	0x00000008
.L_3517:


//--------------------- .nv.info._ZN2at6native29vectorized_elementwise_kernelILi4EZZZNS0_22reciprocal_kernel_cudaERNS_18TensorIteratorBaseEENKUlvE_clEvENKUlvE2_clEvEUlN3c107complexIfEEE_St5arrayIPcLm2EEEEviT0_T1_ --------------------------
	.section	.nv.info._ZN2at6native29vectorized_elementwise_kernelILi4EZZZNS0_22reciprocal_kernel_cudaERNS_18TensorIteratorBaseEENKUlvE_clEvENKUlvE2_clEvEUlN3c107complexIfEEE_St5arrayIPcLm2EEEEviT0_T1_,"",@"SHT_CUDA_INFO"
	.sectionflags	@""
	.align	4


	//----- nvinfo : EIATTR_CUDA_API_VERSION
	.align		4
        /*0000*/ 	.byte	0x04, 0x37
        /*0002*/ 	.short	(.L_3519 - .L_3518)
.L_3518:
        /*0004*/ 	.word	0x00000082


	//----- nvinfo : EIATTR_KPARAM_INFO
	.align		4
.L_3519:
        /*0008*/ 	.byte	0x04, 0x17
        /*000a*/ 	.short	(.L_3521 - .L_3520)
.L_3520:
        /*000c*/ 	.word	0x00000000
        /*0010*/ 	.short	0x0002
        /*0012*/ 	.short	0x0008
        /*0014*/ 	.byte	0x00, 0xf0, 0x41, 0x00


	//----- nvinfo : EIATTR_KPARAM_INFO
	.align		4
.L_3521:
        /*0018*/ 	.byte	0x04, 0x17
        /*001a*/ 	.short	(.L_3523 - .L_3522)
.L_3522:
        /*001c*/ 	.word	0x00000000
        /*0020*/ 	.short	0x0001
        /*0022*/ 	.short	0x0004
        /*0024*/ 	.byte	0x00, 0xf0, 0x05, 0x00


	//----- nvinfo : EIATTR_KPARAM_INFO
	.align		4
.L_3523:
        /*0028*/ 	.byte	0x04, 0x17
        /*002a*/ 	.short	(.L_3525 - .L_3524)
.L_3524:
        /*002c*/ 	.word	0x00000000
        /*0030*/ 	.short	0x0000
        /*0032*/ 	.short	0x0000
        /*0034*/ 	.byte	0x00, 0xf0, 0x11, 0x00


	//----- nvinfo : EIATTR_SPARSE_MMA_MASK
	.align		4
.L_3525:
        /*0038*/ 	.byte	0x03, 0x50
        /*003a*/ 	.short	0x0000


	//----- nvinfo : EIATTR_MAXREG_COUNT
	.align		4
        /*003c*/ 	.byte	0x03, 0x1b
        /*003e*/ 	.short	0x00ff


	//----- nvinfo : EIATTR_MERCURY_ISA_VERSION
	.align		4
        /*0040*/ 	.byte	0x03, 0x5f
        /*0042*/ 	.short	0x0101


	//----- nvinfo : EIATTR_EXIT_INSTR_OFFSETS
	.align		4
        /*0044*/ 	.byte	0x04, 0x1c
        /*0046*/ 	.short	(.L_3527 - .L_3526)


	//   ....[0]....
.L_3526:
        /*0048*/ 	.word	0x00001b10


	//   ....[1]....
        /*004c*/ 	.word	0x00003e90


	//   ....[2]....
        /*0050*/ 	.word	0x00003ee0


	//----- nvinfo : EIATTR_MAX_THREADS
	.align		4
.L_3527:
        /*0054*/ 	.byte	0x04, 0x05
        /*0056*/ 	.short	(.L_3529 - .L_3528)
.L_3528:
        /*0058*/ 	.word	0x00000080
        /*005c*/ 	.word	0x00000001
        /*0060*/ 	.word	0x00000001


	//----- nvinfo : EIATTR_CRS_STACK_SIZE
	.align		4
.L_3529:
        /*0064*/ 	.byte	0x04, 0x1e
        /*0066*/ 	.short	(.L_3531 - .L_3530)
.L_3530:
        /*0068*/ 	.word	0x00000000


	//----- nvinfo : EIATTR_CBANK_PARAM_SIZE
	.align		4
.L_3531:
        /*006c*/ 	.byte	0x03, 0x19
        /*006e*/ 	.short	0x0018


	//----- nvinfo : EIATTR_PARAM_CBANK
	.align		4
        /*0070*/ 	.byte	0x04, 0x0a
        /*0072*/ 	.short	(.L_3533 - .L_3532)
	.align		4
.L_3532:
        /*0074*/ 	.word	index@(.nv.constant0._ZN2at6native29vectorized_elementwise_kernelILi4EZZZNS0_22reciprocal_kernel_cudaERNS_18TensorIteratorBaseEENKUlvE_clEvENKUlvE2_clEvEUlN3c107complexIfEEE_St5arrayIPcLm2EEEEviT0_T1_)
        /*0078*/ 	.short	0x0210
        /*007a*/ 	.short	0x0018


	//----- nvinfo : EIATTR_SW_WAR
	.align		4
.L_3533:
        /*007c*/ 	.byte	0x04, 0x36
        /*007e*/ 	.short	(.L_3535 - .L_3534)
.L_3534:
        /*0080*/ 	.word	0x00000008
.L_3535:


//--------------------- .nv.info._ZN2at6native29vectorized_elementwise_kernelILi8EZZZNS0_22reciprocal_kernel_cudaERNS_18TensorIteratorBaseEENKUlvE_clEvENKUlvE2_clEvEUlN3c107complexIfEEE_St5arrayIPcLm2EEEEviT0_T1_ --------------------------
	.section	.nv.info._ZN2at6native29vectorized_elementwise_kernelILi8EZZZNS0_22reciprocal_kernel_cudaERNS_18TensorIteratorBaseEENKUlvE_clEvENKUlvE2_clEvEUlN3c107complexIfEEE_St5arrayIPcLm2EEEEviT0_T1_,"",@"SHT_CUDA_INFO"
	.sectionflags	@""
	.align	4


	//----- nvinfo : EIATTR_CUDA_API_VERSION
	.align		4
        /*0000*/ 	.byte	0x04, 0x37
        /*0002*/ 	.short	(.L_3537 - .L_3536)
.L_3536:
        /*0004*/ 	.word	0x00000082


	//----- nvinfo : EIATTR_KPARAM_INFO
	.align		4
.L_3537:
        /*0008*/ 	.byte	0x04, 0x17
        /*000a*/ 	.short	(.L_3539 - .L_3538)
.L_3538:
        /*000c*/ 	.word	0x00000000
        /*0010*/ 	.short	0x0002
        /*0012*/ 	.short	0x0008
        /*0014*/ 	.byte	0x00, 0xf0, 0x41, 0x00


	//----- nvinfo : EIATTR_KPARAM_INFO
	.align		4
.L_3539:
        /*0018*/ 	.byte	0x04, 0x17
        /*001a*/ 	.short	(.L_3541 - .L_3540)
.L_3540:
        /*001c*/ 	.word	0x00000000
        /*0020*/ 	.short	0x0001
        /*0022*/ 	.short	0x0004
        /*0024*/ 	.byte	0x00, 0xf0, 0x05, 0x00


	//----- nvinfo : EIATTR_KPARAM_INFO
	.align		4
.L_3541:
        /*0028*/ 	.byte	0x04, 0x17
        /*002a*/ 	.short	(.L_3543 - .L_3542)
.L_3542:
        /*002c*/ 	.word	0x00000000
        /*0030*/ 	.short	0x0000
        /*0032*/ 	.short	0x0000
        /*0034*/ 	.byte	0x00, 0xf0, 0x11, 0x00


	//----- nvinfo : EIATTR_SPARSE_MMA_MASK
	.align		4
.L_3543:
        /*0038*/ 	.byte	0x03, 0x50
        /*003a*/ 	.short	0x0000


	//----- nvinfo : EIATTR_MAXREG_COUNT
	.align		4
        /*003c*/ 	.byte	0x03, 0x1b
        /*003e*/ 	.short	0x00ff


	//----- nvinfo : EIATTR_MERCURY_ISA_VERSION
	.align		4
        /*0040*/ 	.byte	0x03, 0x5f
        /*0042*/ 	.short	0x0101


	//----- nvinfo : EIATTR_EXIT_INSTR_OFFSETS
	.align		4
        /*0044*/ 	.byte	0x04, 0x1c
        /*0046*/ 	.short	(.L_3545 - .L_3544)


	//   ....[0]....
.L_3544:
        /*0048*/ 	.word	0x00001b10


	//   ....[1]....
        /*004c*/ 	.word	0x00003e90


	//   ....[2]....
        /*0050*/ 	.word	0x00003ee0


	//----- nvinfo : EIATTR_MAX_THREADS
	.align		4
.L_3545:
        /*0054*/ 	.byte	0x04, 0x05
        /*0056*/ 	.short	(.L_3547 - .L_3546)
.L_3546:
        /*0058*/ 	.word	0x00000080
        /*005c*/ 	.word	0x00000001
        /*0060*/ 	.word	0x00000001


	//----- nvinfo : EIATTR_CRS_STACK_SIZE
	.align		4
.L_3547:
        /*0064*/ 	.byte	0x04, 0x1e
        /*0066*/ 	.short	(.L_3549 - .L_3548)
.L_3548:
        /*0068*/ 	.word	0x00000000


	//----- nvinfo : EIATTR_CBANK_PARAM_SIZE
	.align		4
.L_3549:
        /*006c*/ 	.byte	0x03, 0x19
        /*006e*/ 	.short	0x0018


	//----- nvinfo : EIATTR_PARAM_CBANK
	.align		4
        /*0070*/ 	.byte	0x04, 0x0a
        /*0072*/ 	.short	(.L_3551 - .L_3550)
	.align		4
.L_3550:
        /*0074*/ 	.word	index@(.nv.constant0._ZN2at6native29vectorized_elementwise_kernelILi8EZZZNS0_22reciprocal_kernel_cudaERNS_18TensorIteratorBaseEENKUlvE_clEvENKUlvE2_clEvEUlN3c107complexIfEEE_St5arrayIPcLm2EEEEviT0_T1_)
        /*0078*/ 	.short	0x0210
        /*007a*/ 	.short	0x0018


	//----- nvinfo : EIATTR_SW_WAR
	.align		4
.L_3551:
        /*007c*/ 	.byte	0x04, 0x36
        /*007e*/ 	.short	(.L_3553 - .L_3552)
.L_3552:
        /*0080*/ 	.word	0x00000008
.L_3553:


//--------------------- .nv.info._ZN2at6native18elementwise_kernelILi128ELi4EZNS0_15gpu_kernel_implIZZZNS0_22reciprocal_kernel_cudaERNS_18TensorIteratorBaseEENKUlvE_clEvENKUlvE1_clEvEUlN3c107complexIdEEE_EEvS4_RKT_EUliE_EEviT1_ --------------------------
	.section	.nv.info._ZN2at6native18elementwise_kernelILi128ELi4EZNS0_15gpu_kernel_implIZZZNS0_22reciprocal_kernel_cudaERNS_18TensorIteratorBaseEENKUlvE_clEvENKUlvE1_clEvEUlN3c107complexIdEEE_EEvS4_RKT_EUliE_EEviT1_,"",@"SHT_CUDA_INFO"
	.sectionflags	@""
	.align	4


	//----- nvinfo : EIATTR_CUDA_API_VERSION
	.align		4
        /*0000*/ 	.byte	0x04, 0x37
        /*0002*/ 	.short	(.L_3555 - .L_3554)
.L_3554:
        /*0004*/ 	.word	0x00000082


	//----- nvinfo : EIATTR_KPARAM_INFO
	.align		4
.L_3555:
        /*0008*/ 	.byte	0x04, 0x17
        /*000a*/ 	.short	(.L_3557 - .L_3556)
.L_3556:
        /*000c*/ 	.word	0x00000000
        /*0010*/ 	.short	0x0001
        /*0012*/ 	.short	0x0008
        /*0014*/ 	.byte	0x00, 0xf0, 0x61, 0x08


	//----- nvinfo : EIATTR_KPARAM_INFO
	.align		4
.L_3557:
        /*0018*/ 	.byte	0x04, 0x17
        /*001a*/ 	.short	(.L_3559 - .L_3558)
.L_3558:
        /*001c*/ 	.word	0x00000000
        /*0020*/ 	.short	0x0000
        /*0022*/ 	.short	0x0000
        /*0024*/ 	.byte	0x00, 0xf0, 0x11, 0x00


	//----- nvinfo : EIATTR_SPARSE_MMA_MASK
	.align		4
.L_3559:
        /*0028*/ 	.byte	0x03, 0x50
        /*002a*/ 	.short	0x0000


	//----- nvinfo : EIATTR_MAXREG_COUNT
	.align		4
        /*002c*/ 	.byte	0x03, 0x1b
        /*002e*/ 	.short	0x0080


	//----- nvinfo : EIATTR_EXTERNS
	.align		4
        /*0030*/ 	.byte	0x04, 0x0f
        /*0032*/ 	.short	(.L_3561 - .L_3560)


	//   ....[0]....
	.align		4
.L_3560:
        /*0034*/ 	.word	index@(__assertfail)


	//----- nvinfo : EIATTR_MERCURY_ISA_VERSION
	.align		4
.L_3561:
        /*0038*/ 	.byte	0x03, 0x5f
        /*003a*/ 	.short	0x0101


	//----- nvinfo : EIATTR_SYSCALL_OFFSETS
	.align		4
        /*003c*/ 	.byte	0x04, 0x46
        /*003e*/ 	.short	(.L_3563 - .L_3562)


	//   ....[0]....
.L_3562:
        /*0040*/ 	.word	0x00002390


	//   ....[1]....
        /*0044*/ 	.word	0x00003eb0


	//   ....[2]....
        /*0048*/ 	.word	0x00006290


	//   ....[3]....
        /*004c*/ 	.word	0x00007dd0


	//   ....[4]....
        /*0050*/ 	.word	0x0000a1a0


	//   ....[5]....
        /*0054*/ 	.word	0x0000bce0


	//   ....[6]....
        /*0058*/ 	.word	0x0000e0a0


	//   ....[7]....
        /*005c*/ 	.word	0x0000fbc0


	//----- nvinfo : EIATTR_EXIT_INSTR_OFFSETS
	.align		4
.L_3563:
        /*0060*/ 	.byte	0x04, 0x1c
        /*0062*/ 	.short	(.L_3565 - .L_3564)


	//   ....[0]....
.L_3564:
        /*0064*/ 	.word	0x0000bd90


	//   ....[1]....
        /*0068*/ 	.word	0x0000ebc0


	//   ....[2]....
        /*006c*/ 	.word	0x0000ec00


	//   ....[3]....
        /*0070*/ 	.word	0x0000ec90


	//   ....[4]....
        /*0074*/ 	.word	0x0000ecc0


	//   ....[5]....
        /*0078*/ 	.word	0x0000ecf0


	//   ....[6]....
        /*007c*/ 	.word	0x0000edc0


	//   ....[7]....
        /*0080*/ 	.word	0x0000ee40


	//   ....[8]....
        /*0084*/ 	.word	0x0000ef40


	//   ....[9]....
        /*0088*/ 	.word	0x0000eff0


	//   ....[10]....
        /*008c*/ 	.word	0x0000f010


	//   ....[11]....
        /*0090*/ 	.word	0x0000f0e0


	//   ....[12]....
        /*0094*/ 	.word	0x0000f100


	//   ....[13]....
        /*0098*/ 	.word	0x0000f2d0


	//   ....[14]....
        /*009c*/ 	.word	0x0000f470


	//   ....[15]....
        /*00a0*/ 	.word	0x0000f4f0


	//   ....[16]....
        /*00a4*/ 	.word	0x0000f5a0


	//   ....[17]....
        /*00a8*/ 	.word	0x0000f760


	//   ....[18]....
        /*00ac*/ 	.word	0x0000f920


	//   ....[19]....
        /*00b0*/ 	.word	0x0000fac0


	//   ....[20]....
        /*00b4*/ 	.word	0x0000fbd0


	//   ....[21]....
        /*00b8*/ 	.word	0x0000fc00


	//   ....[22]....
        /*00bc*/ 	.word	0x0000fc30


	//----- nvinfo : EIATTR_MAX_THREADS
	.align		4
.L_3565:
        /*00c0*/ 	.byte	0x04, 0x05
        /*00c2*/ 	.short	(.L_3567 - .L_3566)
.L_3566:
        /*00c4*/ 	.word	0x00000080
        /*00c8*/ 	.word	0x00000001
        /*00cc*/ 	.word	0x00000001


	//----- nvinfo : EIATTR_CRS_STACK_SIZE
	.align		4
.L_3567:
        /*00d0*/ 	.byte	0x04, 0x1e
        /*00d2*/ 	.short	(.L_3569 - .L_3568)
.L_3568:
        /*00d4*/ 	.word	0x00000000


	//----- nvinfo : EIATTR_CBANK_PARAM_SIZE
	.align		4
.L_3569:
        /*00d8*/ 	.byte	0x03, 0x19
        /*00da*/ 	.short	0x0220


	//----- nvinfo : EIATTR_PARAM_CBANK
	.align		4
        /*00dc*/ 	.byte	0x04, 0x0a
        /*00de*/ 	.short	(.L_3571 - .L_3570)
	.align		4
.L_3570:
        /*00e0*/ 	.word	index@(.nv.constant0._ZN2at6native18elementwise_kernelILi128ELi4EZNS0_15gpu_kernel_implIZZZNS0_22reciprocal_kernel_cudaERNS_18TensorIteratorBaseEENKUlvE_clEvENKUlvE1_clEvEUlN3c107complexIdEEE_EEvS4_RKT_EUliE_EEviT1_)
        /*00e4*/ 	.short	0x0210
        /*00e6*/ 	.short	0x0220


	//----- nvinfo : EIATTR_SW_WAR
	.align		4
.L_3571:
        /*00e8*/ 	.byte	0x04, 0x36
        /*00ea*/ 	.short	(.L_3573 - .L_3572)
.L_3572:
        /*00ec*/ 	.word	0x00000008
.L_3573:


//--------------------- .nv.info._ZN2at6native27unrolled_elementwise_kernelIZZZNS0_22reciprocal_kernel_cudaERNS_18TensorIteratorBaseEENKUlvE_clEvENKUlvE1_clEvEUlN3c107complexIdEEE_St5arrayIPcLm2EELi4E23TrivialOffsetCalculatorILi1EjESE_NS0_6memory12LoadWithCastILi1EEENSF_13StoreWithCastILi1EEEEEviT_T0_T2_T3_T4_T5_ --------------------------
	.section	.nv.info._ZN2at6native27unrolled_elementwise_kernelIZZZNS0_22reciprocal_kernel_cudaERNS_18TensorIteratorBaseEENKUlvE_clEvENKUlvE1_clEvEUlN3c107complexIdEEE_St5arrayIPcLm2EELi4E23TrivialOffsetCalculatorILi1EjESE_NS0_6memory12LoadWithCastILi1EEENSF_13StoreWithCastILi1EEEEEviT_T0_T2_T3_T4_T5_,"",@"SHT_CUDA_INFO"
	.sectionflags	@""
	.align	4


	//----- nvinfo : EIATTR_CUDA_API_VERSION
	.align		4
        /*0000*/ 	.byte	0x04, 0x37
        /*0002*/ 	.short	(.L_3575 - .L_3574)
.L_3574:
        /*0004*/ 	.word	0x00000082


	//----- nvinfo : EIATTR_KPARAM_INFO
	.align		4
.L_3575:
        /*0008*/ 	.byte	0x04, 0x17
        /*000a*/ 	.short	(.L_3577 - .L_3576)
.L_3576:
        /*000c*/ 	.word	0x00000000
        /*0010*/ 	.short	0x0006
        /*0012*/ 	.short	0x0024
        /*0014*/ 	.byte	0x00, 0xf0, 0x21, 0x00


	//----- nvinfo : EIATTR_KPARAM_INFO
	.align		4
.L_3577:
        /*0018*/ 	.byte	0x04, 0x17
        /*001a*/ 	.short	(.L_3579 - .L_3578)
.L_3578:
        /*001c*/ 	.word	0x00000000
        /*0020*/ 	.short	0x0005
        /*0022*/ 	.short	0x001c
        /*0024*/ 	.byte	0x00, 0xf0, 0x21, 0x00


	//----- nvinfo : EIATTR_KPARAM_INFO
	.align		4
.L_3579:
        /*0028*/ 	.byte	0x04, 0x17
        /*002a*/ 	.short	(.L_3581 - .L_3580)
.L_3580:
        /*002c*/ 	.word	0x00000000
        /*0030*/ 	.short	0x0004
        /*0032*/ 	.short	0x0019
        /*0034*/ 	.byte	0x00, 0xf0, 0x05, 0x00


	//----- nvinfo : EIATTR_KPARAM_INFO
	.align		4
.L_3581:
        /*0038*/ 	.byte	0x04, 0x17
        /*003a*/ 	.short	(.L_3583 - .L_3582)
.L_3582:
        /*003c*/ 	.word	0x00000000
        /*0040*/ 	.short	0x0003
        /*0042*/ 	.short	0x0018
        /*0044*/ 	.byte	0x00, 0xf0, 0x05, 0x00


	//----- nvinfo : EIATTR_KPARAM_INFO
	.align		4
.L_3583:
        /*0048*/ 	.byte	0x04, 0x17
        /*004a*/ 	.short	(.L_3585 - .L_3584)
.L_3584:
        /*004c*/ 	.word	0x00000000
        /*0050*/ 	.short	0x0002
        /*0052*/ 	.short	0x0008
        /*0054*/ 	.byte	0x00, 0xf0, 0x41, 0x00


	//----- nvinfo : EIATTR_KPARAM_INFO
	.align		4
.L_3585:
        /*0058*/ 	.byte	0x04, 0x17
        /*005a*/ 	.short	(.L_3587 - .L_3586)
.L_3586:
        /*005c*/ 	.word	0x00000000
        /*0060*/ 	.short	0x0001
        /*0062*/ 	.short	0x0004
        /*0064*/ 	.byte	0x00, 0xf0, 0x05, 0x00


	//----- nvinfo : EIATTR_KPARAM_INFO
	.align		4
.L_3587:
        /*0068*/ 	.byte	0x04, 0x17
        /*006a*/ 	.short	(.L_3589 - .L_3588)
.L_3588:
        /*006c*/ 	.word	0x00000000
        /*0070*/ 	.short	0x0000
        /*0072*/ 	.short	0x0000
        /*0074*/ 	.byte	0x00, 0xf0, 0x11, 0x00


	//----- nvinfo : EIATTR_SPARSE_MMA_MASK
	.align		4
.L_3589:
        /*0078*/ 	.byte	0x03, 0x50
        /*007a*/ 	.short	0x0000


	//----- nvinfo : EIATTR_MAXREG_COUNT
	.align		4
        /*007c*/ 	.byte	0x03, 0x1b
        /*007e*/ 	.short	0x00ff


	//----- nvinfo : EIATTR_EXTERNS
	.align		4
        /*0080*/ 	.byte	0x04, 0x0f
        /*0082*/ 	.short	(.L_3591 - .L_3590)


	//   ....[0]....
	.align		4
.L_3590:
        /*0084*/ 	.word	index@(__assertfail)


	//----- nvinfo : EIATTR_MERCURY_ISA_VERSION
	.align		4
.L_3591:
        /*0088*/ 	.byte	0x03, 0x5f
        /*008a*/ 	.short	0x0101


	//----- nvinfo : EIATTR_SYSCALL_OFFSETS
	.align		4
        /*008c*/ 	.byte	0x04, 0x46
        /*008e*/ 	.short	(.L_3593 - .L_3592)


	//   ....[0]....
.L_3592:
        /*0090*/ 	.word	0x000010c0


	//   ....[1]....
        /*0094*/ 	.word	0x00002210


	//   ....[2]....
        /*0098*/ 	.word	0x00003340


	//   ....[3]....
        /*009c*/ 	.word	0x00004460


	//   ....[4]....
        /*00a0*/ 	.word	0x00007f90


	//   ....[5]....
        /*00a4*/ 	.word	0x00009190


	//   ....[6]....
        /*00a8*/ 	.word	0x0000a350


	//   ....[7]....
        /*00ac*/ 	.word	0x0000b530


	//----- nvinfo : EIATTR_EXIT_INSTR_OFFSETS
	.align		4
.L_3593:
        /*00b0*/ 	.byte	0x04, 0x1c
        /*00b2*/ 	.short	(.L_3595 - .L_3594)


	//   ....[0]....
.L_3594:
        /*00b4*/ 	.word	0x0000a3f0


	//   ....[1]....
        /*00b8*/ 	.word	0x0000a530


	//   ....[2]....
        /*00bc*/ 	.word	0x0000a570


	//   ....[3]....
        /*00c0*/ 	.word	0x0000a600


	//   ....[4]....
        /*00c4*/ 	.word	0x0000a630


	//   ....[5]....
        /*00c8*/ 	.word	0x0000a660


	//   ....[6]....
        /*00cc*/ 	.word	0x0000a730


	//   ....[7]....
        /*00d0*/ 	.word	0x0000a7b0


	//   ....[8]....
        /*00d4*/ 	.word	0x0000a8b0


	//   ....[9]....
        /*00d8*/ 	.word	0x0000a960


	//   ....[10]....
        /*00dc*/ 	.word	0x0000a980


	//   ....[11]....
        /*00e0*/ 	.word	0x0000aa50


	//   ....[12]....
        /*00e4*/ 	.word	0x0000aa70


	//   ....[13]....
        /*00e8*/ 	.word	0x0000ac40


	//   ....[14]....
        /*00ec*/ 	.word	0x0000ade0


	//   ....[15]....
        /*00f0*/ 	.word	0x0000ae60


	//   ....[16]....
        /*00f4*/ 	.word	0x0000af10


	//   ....[17]....
        /*00f8*/ 	.word	0x0000b0d0


	//   ....[18]....
        /*00fc*/ 	.word	0x0000b290


	//   ....[19]....
        /*0100*/ 	.word	0x0000b430


	//   ....[20]....
        /*0104*/ 	.word	0x0000b540


	//   ....[21]....
        /*0108*/ 	.word	0x0000b570


	//   ....[22]....
        /*010c*/ 	.word	0x0000b5a0


	//----- nvinfo : EIATTR_MAX_THREADS
	.align		4
.L_3595:
        /*0110*/ 	.byte	0x04, 0x05
        /*0112*/ 	.short	(.L_3597 - .L_3596)
.L_3596:
        /*0114*/ 	.word	0x00000080
        /*0118*/ 	.word	0x00000001
        /*011c*/ 	.word	0x00000001


	//----- nvinfo : EIATTR_CRS_STACK_SIZE
	.align		4
.L_3597:
        /*0120*/ 	.byte	0x04, 0x1e
        /*0122*/ 	.short	(.L_3599 - .L_3598)
.L_3598:
        /*0124*/ 	.word	0x00000000


	//----- nvinfo : EIATTR_CBANK_PARAM_SIZE
	.align		4
.L_3599:
        /*0128*/ 	.byte	0x03, 0x19
        /*012a*/ 	.short	0x002c


	//----- nvinfo : EIATTR_PARAM_CBANK
	.align		4
        /*012c*/ 	.byte	0x04, 0x0a
        /*012e*/ 	.short	(.L_3601 - .L_3600)
	.align		4
.L_3600:
        /*0130*/ 	.word	index@(.nv.constant0._ZN2at6native27unrolled_elementwise_kernelIZZZNS0_22reciprocal_kernel_cudaERNS_18TensorIteratorBaseEENKUlvE_clEvENKUlvE1_clEvEUlN3c107complexIdEEE_St5arrayIPcLm2EELi4E23TrivialOffsetCalculatorILi1EjESE_NS0_6memory12LoadWithCastILi1EEENSF_13StoreWithCastILi1EEEEEviT_T0_T2_T3_T4_T5_)
        /*0134*/ 	.short	0x0210
        /*0136*/ 	.short	0x002c


	//----- nvinfo : EIATTR_SW_WAR
	.align		4
.L_3601:
        /*0138*/ 	.byte	0x04, 0x36
        /*013a*/ 	.short	(.L_3603 - .L_3602)
.L_3602:
        /*013c*/ 	.word	0x00000008
.L_3603:


//--------------------- .nv.info._ZN2at6native18elementwise_kernelILi128ELi2EZNS0_22gpu_kernel_impl_nocastIZZZNS0_22reciprocal_kernel_cudaERNS_18TensorIteratorBaseEENKUlvE_clEvENKUlvE1_clEvEUlN3c107complexIdEEE_EEvS4_RKT_EUliE_EEviT1_ --------------------------
	.section	.nv.info._ZN2at6native18elementwise_kernelILi128ELi2EZNS0_22gpu_kernel_impl_nocastIZZZNS0_22reciprocal_kernel_cudaERNS_18TensorIteratorBaseEENKUlvE_clEvENKUlvE1_clEvEUlN3c107complexIdEEE_EEvS4_RKT_EUliE_EEviT1_,"",@"SHT_CUDA_INFO"
	.sectionflags	@""
	.align	4


	//----- nvinfo : EIATTR_CUDA_API_VERSION
	.align		4
        /*0000*/ 	.byte	0x04, 0x37
        /*0002*/ 	.short	(.L_3605 - .L_3604)
.L_3604:
        /*0004*/ 	.word	0x00000082


	//----- nvinfo : EIATTR_KPARAM_INFO
	.align		4
.L_3605:
        /*0008*/ 	.byte	0x04, 0x17
        /*000a*/ 	.short	(.L_3607 - .L_3606)
.L_3606:
        /*000c*/ 	.word	0x00000000
        /*0010*/ 	.short	0x0001
        /*0012*/ 	.short	0x0008
        /*0014*/ 	.byte	0x00, 0xf0, 0x61, 0x08


	//----- nvinfo : EIATTR_KPARAM_INFO
	.align		4
.L_3607:
        /*0018*/ 	.byte	0x04, 0x17
        /*001a*/ 	.short	(.L_3609 - .L_3608)
.L_3608:
        /*001c*/ 	.word	0x00000000
        /*0020*/ 	.short	0x0000
        /*0022*/ 	.short	0x0000
        /*0024*/ 	.byte	0x00, 0xf0, 0x11, 0x00


	//----- nvinfo : EIATTR_SPARSE_MMA_MASK
	.align		4
.L_3609:
        /*0028*/ 	.byte	0x03, 0x50
        /*002a*/ 	.short	0x0000


	//----- nvinfo : EIATTR_MAXREG_COUNT
	.align		4
        /*002c*/ 	.byte	0x03, 0x1b
        /*002e*/ 	.short	0x0080


	//----- nvinfo : EIATTR_MERCURY_ISA_VERSION
	.align		4
        /*0030*/ 	.byte	0x03, 0x5f
        /*0032*/ 	.short	0x0101


	//----- nvinfo : EIATTR_EXIT_INSTR_OFFSETS
	.align		4
        /*0034*/ 	.byte	0x04, 0x1c
        /*0036*/ 	.short	(.L_3611 - .L_3610)


	//   ....[0]....
.L_3610:
        /*0038*/ 	.word	0x00001dd0


	//   ....[1]....
        /*003c*/ 	.word	0x00003a20


	//----- nvinfo : EIATTR_MAX_THREADS
	.align		4
.L_3611:
        /*0040*/ 	.byte	0x04, 0x05
        /*0042*/ 	.short	(.L_3613 - .L_3612)
.L_3612:
        /*0044*/ 	.word	0x00000080
        /*0048*/ 	.word	0x00000001
        /*004c*/ 	.word	0x00000001


	//----- nvinfo : EIATTR_CRS_STACK_SIZE
	.align		4
.L_3613:
        /*0050*/ 	.byte	0x04, 0x1e
        /*0052*/ 	.short	(.L_3615 - .L_3614)
.L_3614:
        /*0054*/ 	.word	0x00000000


	//----- nvinfo : EIATTR_CBANK_PARAM_SIZE
	.align		4
.L_3615:
        /*0058*/ 	.byte	0x03, 0x19
        /*005a*/ 	.short	0x0220


	//----- nvinfo : EIATTR_PARAM_CBANK
	.align		4
        /*005c*/ 	.byte	0x04, 0x0a
        /*005e*/ 	.short	(.L_3617 - .L_3616)
	.align		4
.L_3616:
        /*0060*/ 	.word	index@(.nv.constant0._ZN2at6native18elementwise_kernelILi128ELi2EZNS0_22gpu_kernel_impl_nocastIZZZNS0_22reciprocal_kernel_cudaERNS_18TensorIteratorBaseEENKUlvE_clEvENKUlvE1_clEvEUlN3c107complexIdEEE_EEvS4_RKT_EUliE_EEviT1_)
        /*0064*/ 	.short	0x0210
        /*0066*/ 	.short	0x0220


	//----- nvinfo : EIATTR_SW_WAR
	.align		4
.L_3617:
        /*0068*/ 	.byte	0x04, 0x36
        /*006a*/ 	.short	(.L_3619 - .L_3618)
.L_3618:
        /*006c*/ 	.word	0x00000008
.L_3619:


//--------------------- .nv.info._ZN2at6native27unrolled_elementwise_kernelIZZZNS0_22reciprocal_kernel_cudaERNS_18TensorIteratorBaseEENKUlvE_clEvENKUlvE1_clEvEUlN3c107complexIdEEE_St5arrayIPcLm2EELi4E23TrivialOffsetCalculatorILi1EjESE_NS0_6memory15LoadWithoutCastENSF_16StoreWithoutCastEEEviT_T0_T2_T3_T4_T5_ --------------------------
	.section	.nv.info._ZN2at6native27unrolled_elementwise_kernelIZZZNS0_22reciprocal_kernel_cudaERNS_18TensorIteratorBaseEENKUlvE_clEvENKUlvE1_clEvEUlN3c107complexIdEEE_St5arrayIPcLm2EELi4E23TrivialOffsetCalculatorILi1EjESE_NS0_6memory15LoadWithoutCastENSF_16StoreWithoutCastEEEviT_T0_T2_T3_T4_T5_,"",@"SHT_CUDA_INFO"
	.sectionflags	@""
	.align	4


	//----- nvinfo : EIATTR_CUDA_API_VERSION
	.align		4
        /*0000*/ 	.byte	0x04, 0x37
        /*0002*/ 	.short	(.L_3621 - .L_3620)
.L_3620:
        /*0004*/ 	.word	0x00000082


	//----- nvinfo : EIATTR_KPARAM_INFO
	.align		4
.L_3621:
        /*0008*/ 	.byte	0x04, 0x17
        /*000a*/ 	.short	(.L_3623 - .L_3622)
.L_3622:
        /*000c*/ 	.word	0x00000000
        /*0010*/ 	.short	0x0006
        /*0012*/ 	.short	0x001b
        /*0014*/ 	.byte	0x00, 0xf0, 0x05, 0x00


	//----- nvinfo : EIATTR_KPARAM_INFO
	.align		4
.L_3623:
        /*0018*/ 	.byte	0x04, 0x17
        /*001a*/ 	.short	(.L_3625 - .L_3624)
.L_3624:
        /*001c*/ 	.word	0x00000000
        /*0020*/ 	.short	0x0005
        /*0022*/ 	.short	0x001a
        /*0024*/ 	.byte	0x00, 0xf0, 0x05, 0x00


	//----- nvinfo : EIATTR_KPARAM_INFO
	.align		4
.L_3625:
        /*0028*/ 	.byte	0x04, 0x17
        /*002a*/ 	.short	(.L_3627 - .L_3626)
.L_3626:
        /*002c*/ 	.word	0x00000000
        /*0030*/ 	.short	0x0004
        /*0032*/ 	.short	0x0019
        /*0034*/ 	.byte	0x00, 0xf0, 0x05, 0x00


	//----- nvinfo : EIATTR_KPARAM_INFO
	.align		4
.L_3627:
        /*0038*/ 	.byte	0x04, 0x17
        /*003a*/ 	.short	(.L_3629 - .L_3628)
.L_3628:
        /*003c*/ 	.word	0x00000000
        /*0040*/ 	.short	0x0003
        /*0042*/ 	.short	0x0018
        /*0044*/ 	.byte	0x00, 0xf0, 0x05, 0x00


	//----- nvinfo : EIATTR_KPARAM_INFO
	.align		4
.L_3629:
        /*0048*/ 	.byte	0x04, 0x17
        /*004a*/ 	.short	(.L_3631 - .L_3630)
.L_3630:
        /*004c*/ 	.word	0x00000000
        /*0050*/ 	.short	0x0002
        /*0052*/ 	.short	0x0008
        /*0054*/ 	.byte	0x00, 0xf0, 0x41, 0x00


	//----- nvinfo : EIATTR_KPARAM_INFO
	.align		4
.L_3631:
        /*0058*/ 	.byte	0x04, 0x17
        /*005a*/ 	.short	(.L_3633 - .L_3632)
.L_3632:
        /*005c*/ 	.word	0x00000000
        /*0060*/ 	.short	0x0001
        /*0062*/ 	.short	0x0004
        /*0064*/ 	.byte	0x00, 0xf0, 0x05, 0x00


	//----- nvinfo : EIATTR_KPARAM_INFO
	.align		4
.L_3633:
        /*0068*/ 	.byte	0x04, 0x17
        /*006a*/ 	.short	(.L_3635 - .L_3634)
.L_3634:
        /*006c*/ 	.word	0x00000000
        /*0070*/ 	.short	0x0000
        /*0072*/ 	.short	0x0000
        /*0074*/ 	.byte	0x00, 0xf0, 0x11, 0x00


	//----- nvinfo : EIATTR_SPARSE_MMA_MASK
	.align		4
.L_3635:
        /*0078*/ 	.byte	0x03, 0x50
        /*007a*/ 	.short	0x0000


	//----- nvinfo : EIATTR_MAXREG_COUNT
	.align		4
        /*007c*/ 	.byte	0x03, 0x1b
        /*007e*/ 	.short	0x00ff


	//----- nvinfo : EIATTR_MERCURY_ISA_VERSION
	.align		4
        /*0080*/ 	.byte	0x03, 0x5f
        /*0082*/ 	.short	0x0101


	//----- nvinfo : EIATTR_EXIT_INSTR_OFFSETS
	.align		4
        /*0084*/ 	.byte	0x04, 0x1c
        /*0086*/ 	.short	(.L_3637 - .L_3636)


	//   ....[0]....
.L_3636:
        /*0088*/ 	.word	0x00002b10


	//   ....[1]....
        /*008c*/ 	.word	0x00002b60


	//----- nvinfo : EIATTR_MAX_THREADS
	.align		4
.L_3637:
        /*0090*/ 	.byte	0x04, 0x05
        /*0092*/ 	.short	(.L_3639 - .L_3638)
.L_3638:
        /*0094*/ 	.word	0x00000080
        /*0098*/ 	.word	0x00000001
        /*009c*/ 	.word	0x00000001


	//----- nvinfo : EIATTR_CRS_STACK_SIZE
	.align		4
.L_3639:
        /*00a0*/ 	.byte	0x04, 0x1e
        /*00a2*/ 	.short	(.L_3641 - .L_3640)
.L_3640:
        /*00a4*/ 	.word	0x00000000


	//----- nvinfo : EIATTR_CBANK_PARAM_SIZE
	.align		4
.L_3641:
        /*00a8*/ 	.byte	0x03, 0x19
        /*00aa*/ 	.short	0x001c


	//----- nvinfo : EIATTR_PARAM_CBANK
	.align		4
        /*00ac*/ 	.byte	0x04, 0x0a
        /*00ae*/ 	.short	(.L_3643 - .L_3642)
	.align		4
.L_3642:
        /*00b0*/ 	.word	index@(.nv.constant0._ZN2at6native27unrolled_elementwise_kernelIZZZNS0_22reciprocal_kernel_cudaERNS_18TensorIteratorBaseEENKUlvE_clEvENKUlvE1_clEvEUlN3c107complexIdEEE_St5arrayIPcLm2EELi4E23TrivialOffsetCalculatorILi1EjESE_NS0_6memory15LoadWithoutCastENSF_16StoreWithoutCastEEEviT_T0_T2_T3_T4_T5_)
        /*00b4*/ 	.short	0x0210
        /*00b6*/ 	.short	0x001c


	//----- nvinfo : EIATTR_SW_WAR
	.align		4
.L_3643:
        /*00b8*/ 	.byte	0x04, 0x36
        /*00ba*/ 	.short	(.L_3645 - .L_3644)
.L_3644:
        /*00bc*/ 	.word	0x00000008
.L_3645:


//--------------------- .nv.info._ZN2at6native29vectorized_elementwise_kernelILi2EZZZNS0_22reciprocal_kernel_cudaERNS_18TensorIteratorBaseEENKUlvE_clEvENKUlvE1_clEvEUlN3c107complexIdEEE_St5arrayIPcLm2EEEEviT0_T1_ --------------------------
	.section	.nv.info._ZN2at6native29vectorized_elementwise_kernelILi2EZZZNS0_22reciprocal_kernel_cudaERNS_18TensorIteratorBaseEENKUlvE_clEvENKUlvE1_clEvEUlN3c107complexIdEEE_St5arrayIPcLm2EEEEviT0_T1_,"",@"SHT_CUDA_INFO"
	.sectionflags	@""
	.align	4


	//----- nvinfo : EIATTR_CUDA_API_VERSION
	.align		4
        /*0000*/ 	.byte	0x04, 0x37
        /*0002*/ 	.short	(.L_3647 - .L_3646)
.L_3646:
        /*0004*/ 	.word	0x00000082


	//----- nvinfo : EIATTR_KPARAM_INFO
	.align		4
.L_3647:
        /*0008*/ 	.byte	0x04, 0x17
        /*000a*/ 	.short	(.L_3649 - .L_3648)
.L_3648:
        /*000c*/ 	.word	0x00000000
        /*0010*/ 	.short	0x0002
        /*0012*/ 	.short	0x0008
        /*0014*/ 	.byte	0x00, 0xf0, 0x41, 0x00


	//----- nvinfo : EIATTR_KPARAM_INFO
	.align		4
.L_3649:
        /*0018*/ 	.byte	0x04, 0x17
        /*001a*/ 	.short	(.L_3651 - .L_3650)
.L_3650:
        /*001c*/ 	.word	0x00000000
        /*0020*/ 	.short	0x0001
        /*0022*/ 	.short	0x0004
        /*0024*/ 	.byte	0x00, 0xf0, 0x05, 0x00


	//----- nvinfo : EIATTR_KPARAM_INFO
	.align		4
.L_3651:
        /*0028*/ 	.byte	0x04, 0x17
        /*002a*/ 	.short	(.L_3653 - .L_3652)
.L_3652:
        /*002c*/ 	.word	0x00000000
        /*0030*/ 	.short	0x0000
        /*0032*/ 	.short	0x0000
        /*0034*/ 	.byte	0x00, 0xf0, 0x11, 0x00


	//----- nvinfo : EIATTR_SPARSE_MMA_MASK
	.align		4
.L_3653:
        /*0038*/ 	.byte	0x03, 0x50
        /*003a*/ 	.short	0x0000


	//----- nvinfo : EIATTR_MAXREG_COUNT
	.align		4
        /*003c*/ 	.byte	0x03, 0x1b
        /*003e*/ 	.short	0x00ff


	//----- nvinfo : EIATTR_MERCURY_ISA_VERSION
	.align		4
        /*0040*/ 	.byte	0x03, 0x5f
        /*0042*/ 	.short	0x0101


	//----- nvinfo : EIATTR_EXIT_INSTR_OFFSETS
	.align		4
        /*0044*/ 	.byte	0x04, 0x1c
        /*0046*/ 	.short	(.L_3655 - .L_3654)


	//   ....[0]....
.L_3654:
        /*0048*/ 	.word	0x00005110


	//   ....[1]....
        /*004c*/ 	.word	0x0000ac30


	//   ....[2]....
        /*0050*/ 	.word	0x0000ac80


	//----- nvinfo : EIATTR_MAX_THREADS
	.align		4
.L_3655:
        /*0054*/ 	.byte	0x04, 0x05
        /*0056*/ 	.short	(.L_3657 - .L_3656)
.L_3656:
        /*0058*/ 	.word	0x00000080
        /*005c*/ 	.word	0x00000001
        /*0060*/ 	.word	0x00000001


	//----- nvinfo : EIATTR_CRS_STACK_SIZE
	.align		4
.L_3657:
        /*0064*/ 	.byte	0x04, 0x1e
        /*0066*/ 	.short	(.L_3659 - .L_3658)
.L_3658:
        /*0068*/ 	.word	0x00000000


	//----- nvinfo : EIATTR_CBANK_PARAM_SIZE
	.align		4
.L_3659:
        /*006c*/ 	.byte	0x03, 0x19
        /*006e*/ 	.short	0x0018


	//----- nvinfo : EIATTR_PARAM_CBANK
	.align		4
        /*0070*/ 	.byte	0x04, 0x0a
        /*0072*/ 	.short	(.L_3661 - .L_3660)
	.align		4
.L_3660:
        /*0074*/ 	.word	index@(.nv.constant0._ZN2at6native29vectorized_elementwise_kernelILi2EZZZNS0_22reciprocal_kernel_cudaERNS_18TensorIteratorBaseEENKUlvE_clEvENKUlvE1_clEvEUlN3c107complexIdEEE_St5arrayIPcLm2EEEEviT0_T1_)
        /*0078*/ 	.short	0x0210
        /*007a*/ 	.short	0x0018


	//----- nvinfo : EIATTR_SW_WAR
	.align		4
.L_3661:
        /*007c*/ 	.byte	0x04, 0x36
        /*007e*/ 	.short	(.L_3663 - .L_3662)
.L_3662:
        /*0080*/ 	.word	0x00000008
.L_3663:


//--------------------- .nv.info._ZN2at6native29vectorized_elementwise_kernelILi4EZZZNS0_22reciprocal_kernel_cudaERNS_18TensorIteratorBaseEENKUlvE_clEvENKUlvE1_clEvEUlN3c107complexIdEEE_St5arrayIPcLm2EEEEviT0_T1_ --------------------------
	.section	.nv.info._ZN2at6native29vectorized_elementwise_kernelILi4EZZZNS0_22reciprocal_kernel_cudaERNS_18TensorIteratorBaseEENKUlvE_clEvENKUlvE1_clEvEUlN3c107complexIdEEE_St5arrayIPcLm2EEEEviT0_T1_,"",@"SHT_CUDA_INFO"
	.sectionflags	@""
	.align	4


	//----- nvinfo : EIATTR_CUDA_API_VERSION
	.align		4
        /*0000*/ 	.byte	0x04, 0x37
        /*0002*/ 	.short	(.L_3665 - .L_3664)
.L_3664:
        /*0004*/ 	.word	0x00000082


	//----- nvinfo : EIATTR_KPARAM_INFO
	.align		4
.L_3665:
        /*0008*/ 	.byte	0x04, 0x17
        /*000a*/ 	.short	(.L_3667 - .L_3666)
.L_3666:
        /*000c*/ 	.word	0x00000000
        /*0010*/ 	.short	0x0002
        /*0012*/ 	.short	0x0008
        /*0014*/ 	.byte	0x00, 0xf0, 0x41, 0x00


	//----- nvinfo : EIATTR_KPARAM_INFO
	.align		4
.L_3667:
        /*0018*/ 	.byte	0x04, 0x17
        /*001a*/ 	.short	(.L_3669 - .L_3668)
.L_3668:
        /*001c*/ 	.word	0x00000000
        /*0020*/ 	.short	0x0001
        /*0022*/ 	.short	0x0004
        /*0024*/ 	.byte	0x00, 0xf0, 0x05, 0x00


	//----- nvinfo : EIATTR_KPARAM_INFO
	.align		4
.L_3669:
        /*0028*/ 	.byte	0x04, 0x17
        /*002a*/ 	.short	(.L_3671 - .L_3670)
.L_3670:
        /*002c*/ 	.word	0x00000000
        /*0030*/ 	.short	0x0000
        /*0032*/ 	.short	0x0000
        /*0034*/ 	.byte	0x00, 0xf0, 0x11, 0x00


	//----- nvinfo : EIATTR_SPARSE_MMA_MASK
	.align		4
.L_3671:
        /*0038*/ 	.byte	0x03, 0x50
        /*003a*/ 	.short	0x0000


	//----- nvinfo : EIATTR_MAXREG_COUNT
	.align		4
        /*003c*/ 	.byte	0x03, 0x1b
        /*003e*/ 	.short	0x00ff


	//----- nvinfo : EIATTR_MERCURY_ISA_VERSION
	.align		4
        /*0040*/ 	.byte	0x03, 0x5f
        /*0042*/ 	.short	0x0101


	//----- nvinfo : EIATTR_EXIT_INSTR_OFFSETS
	.align		4
        /*0044*/ 	.byte	0x04, 0x1c
        /*0046*/ 	.short	(.L_3673 - .L_3672)


	//   ....[0]....
.L_3672:
        /*0048*/ 	.word	0x00005110


	//   ....[1]....
        /*004c*/ 	.word	0x0000ac30


	//   ....[2]....
        /*0050*/ 	.word	0x0000ac80


	//----- nvinfo : EIATTR_MAX_THREADS
	.align		4
.L_3673:
        /*0054*/ 	.byte	0x04, 0x05
        /*0056*/ 	.short	(.L_3675 - .L_3674)
.L_3674:
        /*0058*/ 	.word	0x00000080
        /*005c*/ 	.word	0x00000001
        /*0060*/ 	.word	0x00000001


	//----- nvinfo : EIATTR_CRS_STACK_SIZE
	.align		4
.L_3675:
        /*0064*/ 	.byte	0x04, 0x1e
        /*0066*/ 	.short	(.L_3677 - .L_3676)
.L_3676:
        /*0068*/ 	.word	0x00000000


	//----- nvinfo : EIATTR_CBANK_PARAM_SIZE
	.align		4
.L_3677:
        /*006c*/ 	.byte	0x03, 0x19
        /*006e*/ 	.short	0x0018


	//----- nvinfo : EIATTR_PARAM_CBANK
	.align		4
        /*0070*/ 	.byte	0x04, 0x0a
        /*0072*/ 	.short	(.L_3679 - .L_3678)
	.align		4
.L_3678:
        /*0074*/ 	.word	index@(.nv.constant0._ZN2at6native29vectorized_elementwise_kernelILi4EZZZNS0_22reciprocal_kernel_cudaERNS_18TensorIteratorBaseEENKUlvE_clEvENKUlvE1_clEvEUlN3c107complexIdEEE_St5arrayIPcLm2EEEEviT0_T1_)
        /*0078*/ 	.short	0x0210
        /*007a*/ 	.short	0x0018


	//----- nvinfo : EIATTR_SW_WAR
	.align		4
.L_3679:
        /*007c*/ 	.byte	0x04, 0x36
        /*007e*/ 	.short	(.L_3681 - .L_3680)
.L_3680:
        /*0080*/ 	.word	0x00000008
.L_3681:


//--------------------- .nv.info._ZN2at6native29vectorized_elementwise_kernelILi8EZZZNS0_22reciprocal_kernel_cudaERNS_18TensorIteratorBaseEENKUlvE_clEvENKUlvE1_clEvEUlN3c107complexIdEEE_St5arrayIPcLm2EEEEviT0_T1_ --------------------------
	.section	.nv.info._ZN2at6native29vectorized_elementwise_kernelILi8EZZZNS0_22reciprocal_kernel_cudaERNS_18TensorIteratorBaseEENKUlvE_clEvENKUlvE1_clEvEUlN3c107complexIdEEE_St5arrayIPcLm2EEEEviT0_T1_,"",@"SHT_CUDA_INFO"
	.sectionflags	@""
	.align	4


	//----- nvinfo : EIATTR_CUDA_API_VERSION
	.align		4
        /*0000*/ 	.byte	0x04, 0x37
        /*0002*/ 	.short	(.L_3683 - .L_3682)
.L_3682:
        /*0004*/ 	.word	0x00000082


	//----- nvinfo : EIATTR_KPARAM_INFO
	.align		4
.L_3683:
        /*0008*/ 	.byte	0x04, 0x17
        /*000a*/ 	.short	(.L_3685 - .L_3684)
.L_3684:
        /*000c*/ 	.word	0x00000000
        /*0010*/ 	.short	0x0002
        /*0012*/ 	.short	0x0008
        /*0014*/ 	.byte	0x00, 0xf0, 0x41, 0x00


	//----- nvinfo : EIATTR_KPARAM_INFO
	.align		4
.L_3685:
        /*0018*/ 	.byte	0x04, 0x17
        /*001a*/ 	.short	(.L_3687 - .L_3686)
.L_3686:
        /*001c*/ 	.word	0x00000000
        /*0020*/ 	.short	0x0001
        /*0022*/ 	.short	0x0004
        /*0024*/ 	.byte	0x00, 0xf0, 0x05, 0x00


	//----- nvinfo : EIATTR_KPARAM_INFO
	.align		4
.L_3687:
        /*0028*/ 	.byte	0x04, 0x17
        /*002a*/ 	.short	(.L_3689 - .L_3688)
.L_3688:
        /*002c*/ 	.word	0x00000000
        /*0030*/ 	.short	0x0000
        /*0032*/ 	.short	0x0000
        /*0034*/ 	.byte	0x00, 0xf0, 0x11, 0x00


	//----- nvinfo : EIATTR_SPARSE_MMA_MASK
	.align		4
.L_3689:
        /*0038*/ 	.byte	0x03, 0x50
        /*003a*/ 	.short	0x0000


	//----- nvinfo : EIATTR_MAXREG_COUNT
	.align		4
        /*003c*/ 	.byte	0x03, 0x1b
        /*003e*/ 	.short	0x00ff


	//----- nvinfo : EIATTR_MERCURY_ISA_VERSION
	.align		4
        /*0040*/ 	.byte	0x03, 0x5f
        /*0042*/ 	.short	0x0101


	//----- nvinfo : EIATTR_EXIT_INSTR_OFFSETS
	.align		4
        /*0044*/ 	.byte	0x04, 0x1c
        /*0046*/ 	.short	(.L_3691 - .L_3690)


	//   ....[0]....
.L_3690:
        /*0048*/ 	.word	0x00005130


	//   ....[1]....
        /*004c*/ 	.word	0x0000ac50


	//   ....[2]....
        /*0050*/ 	.word	0x0000aca0


	//----- nvinfo : EIATTR_MAX_THREADS
	.align		4
.L_3691:
        /*0054*/ 	.byte	0x04, 0x05
        /*0056*/ 	.short	(.L_3693 - .L_3692)
.L_3692:
        /*0058*/ 	.word	0x00000080
        /*005c*/ 	.word	0x00000001
        /*0060*/ 	.word	0x00000001


	//----- nvinfo : EIATTR_CRS_STACK_SIZE
	.align		4
.L_3693:
        /*0064*/ 	.byte	0x04, 0x1e
        /*0066*/ 	.short	(.L_3695 - .L_3694)
.L_3694:
        /*0068*/ 	.word	0x00000000


	//----- nvinfo : EIATTR_CBANK_PARAM_SIZE
	.align		4
.L_3695:
        /*006c*/ 	.byte	0x03, 0x19
        /*006e*/ 	.short	0x0018


	//----- nvinfo : EIATTR_PARAM_CBANK
	.align		4
        /*0070*/ 	.byte	0x04, 0x0a
        /*0072*/ 	.short	(.L_3697 - .L_3696)
	.align		4
.L_3696:
        /*0074*/ 	.word	index@(.nv.constant0._ZN2at6native29vectorized_elementwise_kernelILi8EZZZNS0_22reciprocal_kernel_cudaERNS_18TensorIteratorBaseEENKUlvE_clEvENKUlvE1_clEvEUlN3c107complexIdEEE_St5arrayIPcLm2EEEEviT0_T1_)
        /*0078*/ 	.short	0x0210
        /*007a*/ 	.short	0x0018


	//----- nvinfo : EIATTR_SW_WAR
	.align		4
.L_3697:
        /*007c*/ 	.byte	0x04, 0x36
        /*007e*/ 	.short	(.L_3699 - .L_3698)
.L_3698:
        /*0080*/ 	.word	0x00000008
.L_3699:


//--------------------- .nv.info._ZN2at6native18elementwise_kernelILi128ELi4EZNS0_15gpu_kernel_implIZZZNS0_22reciprocal_kernel_cudaERNS_18TensorIteratorBaseEENKUlvE_clEvENKUlvE0_clEvEUlfE_EEvS4_RKT_EUliE_EEviT1_ --------------------------
	.section	.nv.info._ZN2at6native18elementwise_kernelILi128ELi4EZNS0_15gpu_kernel_implIZZZNS0_22reciprocal_kernel_cudaERNS_18TensorIteratorBaseEENKUlvE_clEvENKUlvE0_clEvEUlfE_EEvS4_RKT_EUliE_EEviT1_,"",@"SHT_CUDA_INFO"
	.sectionflags	@""
	.align	4


	//----- nvinfo : EIATTR_CUDA_API_VERSION
	.align		4
        /*0000*/ 	.byte	0x04, 0x37
        /*0002*/ 	.short	(.L_3701 - .L_3700)
.L_3700:
        /*0004*/ 	.word	0x00000082


	//----- nvinfo : EIATTR_KPARAM_INFO
	.align		4
.L_3701:
        /*0008*/ 	.byte	0x04, 0x17
        /*000a*/ 	.short	(.L_3703 - .L_3702)
.L_3702:
        /*000c*/ 	.word	0x00000000
        /*0010*/ 	.short	0x0001
        /*0012*/ 	.short	0x0008
        /*0014*/ 	.byte	0x00, 0xf0, 0x61, 0x08


	//----- nvinfo : EIATTR_KPARAM_INFO
	.align		4
.L_3703:
        /*0018*/ 	.byte	0x04, 0x17
        /*001a*/ 	.short	(.L_3705 - .L_3704)
.L_3704:
        /*001c*/ 	.word	0x00000000
        /*0020*/ 	.short	0x0000
        /*0022*/ 	.short	0x0000
        /*0024*/ 	.byte	0x00, 0xf0, 0x11, 0x00


	//----- nvinfo : EIATTR_SPARSE_MMA_MASK
	.align		4
.L_3705:
        /*0028*/ 	.byte	0x03, 0x50
        /*002a*/ 	.short	0x0000


	//----- nvinfo : EIATTR_MAXREG_COUNT
	.align		4
        /*002c*/ 	.byte	0x03, 0x1b
        /*002e*/ 	.short	0x0080


	//----- nvinfo : EIATTR_EXTERNS
	.align		4
        /*0030*/ 	.byte	0x04, 0x0f
        /*0032*/ 	.short	(.L_3707 - .L_3706)


	//   ....[0]....
	.align		4
.L_3706:
        /*0034*/ 	.word	index@(__assertfail)


	//----- nvinfo : EIATTR_MERCURY_ISA_VERSION
	.align		4
.L_3707:
        /*0038*/ 	.byte	0x03, 0x5f
        /*003a*/ 	.short	0x0101


	//----- nvinfo : EIATTR_SYSCALL_OFFSETS
	.align		4
        /*003c*/ 	.byte	0x04, 0x46
        /*003e*/ 	.short	(.L_3709 - .L_3708)


	//   ....[0]....
.L_3708:
        /*0040*/ 	.word	0x00002150


	//   ....[1]....
        /*0044*/ 	.word	0x00002fb0


	//   ....[2]....
        /*0048*/ 	.word	0x00005140


	//   ....[3]....
        /*004c*/ 	.word	0x00005fa0


	//   ....[4]....
        /*0050*/ 	.word	0x00008120


	//   ....[5]....
        /*0054*/ 	.word	0x00008f80


	//   ....[6]....
        /*0058*/ 	.word	0x0000b0f0


	//   ....[7]....
        /*005c*/ 	.word	0x0000bf50


	//----- nvinfo : EIATTR_EXIT_INSTR_OFFSETS
	.align		4
.L_3709:
        /*0060*/ 	.byte	0x04, 0x1c
        /*0062*/ 	.short	(.L_3711 - .L_3710)


	//   ....[0]....
.L_3710:
        /*0064*/ 	.word	0x00009030


	//   ....[1]....
        /*0068*/ 	.word	0x0000b270


	//   ....[2]....
        /*006c*/ 	.word	0x0000b2b0


	//   ....[3]....
        /*0070*/ 	.word	0x0000b340


	//   ....[4]....
        /*0074*/ 	.word	0x0000b370


	//   ....[5]....
        /*0078*/ 	.word	0x0000b3a0


	//   ....[6]....
        /*007c*/ 	.word	0x0000b420


	//   ....[7]....
        /*0080*/ 	.word	0x0000b450


	//   ....[8]....
        /*0084*/ 	.word	0x0000b4e0


	//   ....[9]....
        /*0088*/ 	.word	0x0000b520


	//   ....[10]....
        /*008c*/ 	.word	0x0000b560


	//   ....[11]....
        /*0090*/ 	.word	0x0000b620


	//   ....[12]....
        /*0094*/ 	.word	0x0000b670


	//   ....[13]....
        /*0098*/ 	.word	0x0000b7f0


	//   ....[14]....
        /*009c*/ 	.word	0x0000b940


	//   ....[15]....
        /*00a0*/ 	.word	0x0000b970


	//   ....[16]....
        /*00a4*/ 	.word	0x0000ba20


	//   ....[17]....
        /*00a8*/ 	.word	0x0000bb90


	//   ....[18]....
        /*00ac*/ 	.word	0x0000bd00


	//   ....[19]....
        /*00b0*/ 	.word	0x0000be50


	//   ....[20]....
        /*00b4*/ 	.word	0x0000bf60


	//   ....[21]....
        /*00b8*/ 	.word	0x0000bf90


	//   ....[22]....
        /*00bc*/ 	.word	0x0000bfc0


	//----- nvinfo : EIATTR_MAX_THREADS
	.align		4
.L_3711:
        /*00c0*/ 	.byte	0x04, 0x05
        /*00c2*/ 	.short	(.L_3713 - .L_3712)
.L_3712:
        /*00c4*/ 	.word	0x00000080
        /*00c8*/ 	.word	0x00000001
        /*00cc*/ 	.word	0x00000001


	//----- nvinfo : EIATTR_CRS_STACK_SIZE
	.align		4
.L_3713:
        /*00d0*/ 	.byte	0x04, 0x1e
        /*00d2*/ 	.short	(.L_3715 - .L_3714)
.L_3714:
        /*00d4*/ 	.word	0x00000000


	//----- nvinfo : EIATTR_CBANK_PARAM_SIZE
	.align		4
.L_3715:
        /*00d8*/ 	.byte	0x03, 0x19
        /*00da*/ 	.short	0x0220


	//----- nvinfo : EIATTR_PARAM_CBANK
	.align		4
        /*00dc*/ 	.byte	0x04, 0x0a
        /*00de*/ 	.short	(.L_3717 - .L_3716)
	.align		4
.L_3716:
        /*00e0*/ 	.word	index@(.nv.constant0._ZN2at6native18elementwise_kernelILi128ELi4EZNS0_15gpu_kernel_implIZZZNS0_22reciprocal_kernel_cudaERNS_18TensorIteratorBaseEENKUlvE_clEvENKUlvE0_clEvEUlfE_EEvS4_RKT_EUliE_EEviT1_)
        /*00e4*/ 	.short	0x0210
        /*00e6*/ 	.short	0x0220


	//----- nvinfo : EIATTR_SW_WAR
	.align		4
.L_3717:
        /*00e8*/ 	.byte	0x04, 0x36
        /*00ea*/ 	.short	(.L_3719 - .L_3718)
.L_3718:
        /*00ec*/ 	.word	0x00000008
.L_3719:


//--------------------- .nv.info._ZN2at6native27unrolled_elementwise_kernelIZZZNS0_22reciprocal_kernel_cudaERNS_18TensorIteratorBaseEENKUlvE_clEvENKUlvE0_clEvEUlfE_St5arrayIPcLm2EELi4E23TrivialOffsetCalculatorILi1EjESB_NS0_6memory12LoadWithCastILi1EEENSC_13StoreWithCastILi1EEEEEviT_T0_T2_T3_T4_T5_ --------------------------
	.section	.nv.info._ZN2at6native27unrolled_elementwise_kernelIZZZNS0_22reciprocal_kernel_cudaERNS_18TensorIteratorBaseEENKUlvE_clEvENKUlvE0_clEvEUlfE_St5arrayIPcLm2EELi4E23TrivialOffsetCalculatorILi1EjESB_NS0_6memory12LoadWithCastILi1EEENSC_13StoreWithCastILi1EEEEEviT_T0_T2_T3_T4_T5_,"",@"SHT_CUDA_INFO"
	.sectionflags	@""
	.align	4


	//----- nvinfo : EIATTR_CUDA_API_VERSION
	.align		4
        /*0000*/ 	.byte	0x04, 0x37
        /*0002*/ 	.short	(.L_3721 - .L_3720)
.L_3720:
        /*0004*/ 	.word	0x00000082


	//----- nvinfo : EIATTR_KPARAM_INFO
	.align		4
.L_3721:
        /*0008*/ 	.byte	0x04, 0x17
        /*000a*/ 	.short	(.L_3723 - .L_3722)
.L_3722:
        /*000c*/ 	.word	0x00000000
        /*0010*/ 	.short	0x0006
        /*0012*/ 	.short	0x0024
        /*0014*/ 	.byte	0x00, 0xf0, 0x21, 0x00


	//----- nvinfo : EIATTR_KPARAM_INFO
	.align		4
.L_3723:
        /*0018*/ 	.byte	0x04, 0x17
        /*001a*/ 	.short	(.L_3725 - .L_3724)
.L_3724:
        /*001c*/ 	.word	0x00000000
        /*0020*/ 	.short	0x0005
        /*0022*/ 	.short	0x001c
        /*0024*/ 	.byte	0x00, 0xf0, 0x21, 0x00


	//----- nvinfo : EIATTR_KPARAM_INFO
	.align		4
.L_3725:
        /*0028*/ 	.byte	0x04, 0x17
        /*002a*/ 	.short	(.L_3727 - .L_3726)
.L_3726:
        /*002c*/ 	.word	0x00000000
        /*0030*/ 	.short	0x0004
        /*0032*/ 	.short	0x0019
        /*0034*/ 	.byte	0x00, 0xf0, 0x05, 0x00


	//----- nvinfo : EIATTR_KPARAM_INFO
	.align		4
.L_3727:
        /*0038*/ 	.byte	0x04, 0x17
        /*003a*/ 	.short	(.L_3729 - .L_3728)
.L_3728:
        /*003c*/ 	.word	0x00000000
        /*0040*/ 	.short	0x0003
        /*0042*/ 	.short	0x0018
        /*0044*/ 	.byte	0x00, 0xf0, 0x05, 0x00


	//----- nvinfo : EIATTR_KPARAM_INFO
	.align		4
.L_3729:
        /*0048*/ 	.byte	0x04, 0x17
        /*004a*/ 	.short	(.L_3731 - .L_3730)
.L_3730:
        /*004c*/ 	.word	0x00000000
        /*0050*/ 	.short	0x0002
        /*0052*/ 	.short	0x0008
        /*0054*/ 	.byte	0x00, 0xf0, 0x41, 0x00


	//----- nvinfo : EIATTR_KPARAM_INFO
	.align		4
.L_3731:
        /*0058*/ 	.byte	0x04, 0x17
        /*005a*/ 	.short	(.L_3733 - .L_3732)
.L_3732:
        /*005c*/ 	.word	0x00000000
        /*0060*/ 	.short	0x0001
        /*0062*/ 	.short	0x0004
        /*0064*/ 	.byte	0x00, 0xf0, 0x05, 0x00


	//----- nvinfo : EIATTR_KPARAM_INFO
	.align		4
.L_3733:
        /*0068*/ 	.byte	0x04, 0x17
        /*006a*/ 	.short	(.L_3735 - .L_3734)
.L_3734:
        /*006c*/ 	.word	0x00000000
        /*0070*/ 	.short	0x0000
        /*0072*/ 	.short	0x0000
        /*0074*/ 	.byte	0x00, 0xf0, 0x11, 0x00


	//----- nvinfo : EIATTR_SPARSE_MMA_MASK
	.align		4
.L_3735:
        /*0078*/ 	.byte	0x03, 0x50
        /*007a*/ 	.short	0x0000


	//----- nvinfo : EIATTR_MAXREG_COUNT
	.align		4
        /*007c*/ 	.byte	0x03, 0x1b
        /*007e*/ 	.short	0x00ff


	//----- nvinfo : EIATTR_EXTERNS
	.align		4
        /*0080*/ 	.byte	0x04, 0x0f
        /*0082*/ 	.short	(.L_3737 - .L_3736)


	//   ....[0]....
	.align		4
.L_3736:
        /*0084*/ 	.word	index@(__assertfail)


	//----- nvinfo : EIATTR_MERCURY_ISA_VERSION
	.align		4
.L_3737:
        /*0088*/ 	.byte	0x03, 0x5f
        /*008a*/ 	.short	0x0101


	//----- nvinfo : EIATTR_SYSCALL_OFFSETS
	.align		4
        /*008c*/ 	.byte	0x04, 0x46
        /*008e*/ 	.short	(.L_3739 - .L_3738)


	//   ....[0]....
.L_3738:
        /*0090*/ 	.word	0x00000e80


	//   ....[1]....
        /*0094*/ 	.word	0x00001d30


	//   ....[2]....
        /*0098*/ 	.word	0x00002bf0


	//   ....[3]....
        /*009c*/ 	.word	0x00003a50


	//   ....[4]....
        /*00a0*/ 	.word	0x00004b10


	//   ....[5]....
        /*00a4*/ 	.word	0x00005a10


	//   ....[6]....
        /*00a8*/ 	.word	0x000068d0


	//   ....[7]....
        /*00ac*/ 	.word	0x00007790


	//----- nvinfo : EIATTR_EXIT_INSTR_OFFSETS
	.align		4
.L_3739:
        /*00b0*/ 	.byte	0x04, 0x1c
        /*00b2*/ 	.short	(.L_3741 - .L_3740)


	//   ....[0]....
.L_3740:
        /*00b4*/ 	.word	0x00006970


	//   ....[1]....
        /*00b8*/ 	.word	0x00006ab0


	//   ....[2]....
        /*00bc*/ 	.word	0x00006af0


	//   ....[3]....
        /*00c0*/ 	.word	0x00006b80


	//   ....[4]....
        /*00c4*/ 	.word	0x00006bb0


	//   ....[5]....
        /*00c8*/ 	.word	0x00006be0


	//   ....[6]....
        /*00cc*/ 	.word	0x00006c60


	//   ....[7]....
        /*00d0*/ 	.word	0x00006c90


	//   ....[8]....
        /*00d4*/ 	.word	0x00006d20


	//   ....[9]....
        /*00d8*/ 	.word	0x00006d60


	//   ....[10]....
        /*00dc*/ 	.word	0x00006da0


	//   ....[11]....
        /*00e0*/ 	.word	0x00006e60


	//   ....[12]....
        /*00e4*/ 	.word	0x00006eb0


	//   ....[13]....
        /*00e8*/ 	.word	0x00007030


	//   ....[14]....
        /*00ec*/ 	.word	0x00007180


	//   ....[15]....
        /*00f0*/ 	.word	0x000071b0


	//   ....[16]....
        /*00f4*/ 	.word	0x00007260


	//   ....[17]....
        /*00f8*/ 	.word	0x000073d0


	//   ....[18]....
        /*00fc*/ 	.word	0x00007540


	//   ....[19]....
        /*0100*/ 	.word	0x00007690


	//   ....[20]....
        /*0104*/ 	.word	0x000077a0


	//   ....[21]....
        /*0108*/ 	.word	0x000077d0


	//   ....[22]....
        /*010c*/ 	.word	0x00007800


	//----- nvinfo : EIATTR_MAX_THREADS
	.align		4
.L_3741:
        /*0110*/ 	.byte	0x04, 0x05
        /*0112*/ 	.short	(.L_3743 - .L_3742)
.L_3742:
        /*0114*/ 	.word	0x00000080
        /*0118*/ 	.word	0x00000001
        /*011c*/ 	.word	0x00000001


	//----- nvinfo : EIATTR_CRS_STACK_SIZE
	.align		4
.L_3743:
        /*0120*/ 	.byte	0x04, 0x1e
        /*0122*/ 	.short	(.L_3745 - .L_3744)
.L_3744:
        /*0124*/ 	.word	0x00000000


	//----- nvinfo : EIATTR_CBANK_PARAM_SIZE
	.align		4
.L_3745:
        /*0128*/ 	.byte	0x03, 0x19
        /*012a*/ 	.short	0x002c


	//----- nvinfo : EIATTR_PARAM_CBANK
	.align		4
        /*012c*/ 	.byte	0x04, 0x0a
        /*012e*/ 	.short	(.L_3747 - .L_3746)
	.align		4
.L_3746:
        /*0130*/ 	.word	index@(.nv.constant0._ZN2at6native27unrolled_elementwise_kernelIZZZNS0_22reciprocal_kernel_cudaERNS_18TensorIteratorBaseEENKUlvE_clEvENKUlvE0_clEvEUlfE_St5arrayIPcLm2EELi4E23TrivialOffsetCalculatorILi1EjESB_NS0_6memory12LoadWithCastILi1EEENSC_13StoreWithCastILi1EEEEEviT_T0_T2_T3_T4_T5_)
        /*0134*/ 	.short	0x0210
        /*0136*/ 	.short	0x002c


	//----- nvinfo : EIATTR_SW_WAR
	.align		4
.L_3747:
        /*0138*/ 	.byte	0x04, 0x36
        /*013a*/ 	.short	(.L_3749 - .L_3748)
.L_3748:
        /*013c*/ 	.word	0x00000008
.L_3749:


//--------------------- .nv.info._ZN2at6native18elementwise_kernelILi128ELi2EZNS0_22gpu_kernel_impl_nocastIZZZNS0_22reciprocal_kernel_cudaERNS_18TensorIteratorBaseEENKUlvE_clEvENKUlvE0_clEvEUlfE_EEvS4_RKT_EUliE_EEviT1_ --------------------------
	.section	.nv.info._ZN2at6native18elementwise_kernelILi128ELi2EZNS0_22gpu_kernel_impl_nocastIZZZNS0_22reciprocal_kernel_cudaERNS_18TensorIteratorBaseEENKUlvE_clEvENKUlvE0_clEvEUlfE_EEvS4_RKT_EUliE_EEviT1_,"",@"SHT_CUDA_INFO"
	.sectionflags	@""
	.align	4


	//----- nvinfo : EIATTR_CUDA_API_VERSION
	.align		4
        /*0000*/ 	.byte	0x04, 0x37
        /*0002*/ 	.short	(.L_3751 - .L_3750)
.L_3750:
        /*0004*/ 	.word	0x00000082


	//----- nvinfo : EIATTR_KPARAM_INFO
	.align		4
.L_3751:
        /*0008*/ 	.byte	0x04, 0x17
        /*000a*/ 	.short	(.L_3753 - .L_3752)
.L_3752:
        /*000c*/ 	.word	0x00000000
        /*0010*/ 	.short	0x0001
        /*0012*/ 	.short	0x0008
        /*0014*/ 	.byte	0x00, 0xf0, 0x61, 0x08


	//----- nvinfo : EIATTR_KPARAM_INFO
	.align		4
.L_3753:
        /*0018*/ 	.byte	0x04, 0x17
        /*001a*/ 	.short	(.L_3755 - .L_3754)
.L_3754:
        /*001c*/ 	.word	0x00000000
        /*0020*/ 	.short	0x0000
        /*0022*/ 	.short	0x0000
        /*0024*/ 	.byte	0x00, 0xf0, 0x11, 0x00


	//----- nvinfo : EIATTR_SPARSE_MMA_MASK
	.align		4
.L_3755:
        /*0028*/ 	.byte	0x03, 0x50
        /*002a*/ 	.short	0x0000


	//----- nvinfo : EIATTR_MAXREG_COUNT
	.align		4
        /*002c*/ 	.byte	0x03, 0x1b
        /*002e*/ 	.short	0x0080


	//----- nvinfo : EIATTR_MERCURY_ISA_VERSION
	.align		4
        /*0030*/ 	.byte	0x03, 0x5f
        /*0032*/ 	.short	0x0101


	//----- nvinfo : EIATTR_EXIT_INSTR_OFFSETS
	.align		4
        /*0034*/ 	.byte	0x04, 0x1c
        /*0036*/ 	.short	(.L_3757 - .L_3756)


	//   ....[0]....
.L_3756:
        /*0038*/ 	.word	0x00001440


	//   ....[1]....
        /*003c*/ 	.word	0x000027d0


	//----- nvinfo : EIATTR_MAX_THREADS
	.align		4
.L_3757:
        /*0040*/ 	.byte	0x04, 0x05
        /*0042*/ 	.short	(.L_3759 - .L_3758)
.L_3758:
        /*0044*/ 	.word	0x00000080
        /*0048*/ 	.word	0x00000001
        /*004c*/ 	.word	0x00000001


	//----- nvinfo : EIATTR_CRS_STACK_SIZE
	.align		4
.L_3759:
        /*0050*/ 	.byte	0x04, 0x1e
        /*0052*/ 	.short	(.L_3761 - .L_3760)
.L_3760:
        /*0054*/ 	.word	0x00000000


	//----- nvinfo : EIATTR_CBANK_PARAM_SIZE
	.align		4
.L_3761:
        /*0058*/ 	.byte	0x03, 0x19
        /*005a*/ 	.short	0x0220


	//----- nvinfo : EIATTR_PARAM_CBANK
	.align		4
        /*005c*/ 	.byte	0x04, 0x0a
        /*005e*/ 	.short	(.L_3763 - .L_3762)
	.align		4
.L_3762:
        /*0060*/ 	.word	index@(.nv.constant0._ZN2at6native18elementwise_kernelILi128ELi2EZNS0_22gpu_kernel_impl_nocastIZZZNS0_22reciprocal_kernel_cudaERNS_18TensorIteratorBaseEENKUlvE_clEvENKUlvE0_clEvEUlfE_EEvS4_RKT_EUliE_EEviT1_)
        /*0064*/ 	.short	0x0210
        /*0066*/ 	.short	0x0220


	//----- nvinfo : EIATTR_SW_WAR
	.align		4
.L_3763:
        /*0068*/ 	.byte	0x04, 0x36
        /*006a*/ 	.short	(.L_3765 - .L_3764)
.L_3764:
        /*006c*/ 	.word	0x00000008
.L_3765:


//--------------------- .nv.info._ZN2at6native27unrolled_elementwise_kernelIZZZNS0_22reciprocal_kernel_cudaERNS_18TensorIteratorBaseEENKUlvE_clEvENKUlvE0_clEvEUlfE_St5arrayIPcLm2EELi4E23TrivialOffsetCalculatorILi1EjESB_NS0_6memory15LoadWithoutCastENSC_16StoreWithoutCastEEEviT_T0_T2_T3_T4_T5_ --------------------------
	.section	.nv.info._ZN2at6native27unrolled_elementwise_kernelIZZZNS0_22reciprocal_kernel_cudaERNS_18TensorIteratorBaseEENKUlvE_clEvENKUlvE0_clEvEUlfE_St5arrayIPcLm2EELi4E23TrivialOffsetCalculatorILi1EjESB_NS0_6memory15LoadWithoutCastENSC_16StoreWithoutCastEEEviT_T0_T2_T3_T4_T5_,"",@"SHT_CUDA_INFO"
	.sectionflags	@""
	.align	4


	//----- nvinfo : EIATTR_CUDA_API_VERSION
	.align		4
        /*0000*/ 	.byte	0x04, 0x37
        /*0002*/ 	.short	(.L_3767 - .L_3766)
.L_3766:
        /*0004*/ 	.word	0x00000082


	//----- nvinfo : EIATTR_KPARAM_INFO
	.align		4
.L_3767:
        /*0008*/ 	.byte	0x04, 0x17
        /*000a*/ 	.short	(.L_3769 - .L_3768)
.L_3768:
        /*000c*/ 	.word	0x00000000
        /*0010*/ 	.short	0x0006
        /*0012*/ 	.short	0x001b
        /*0014*/ 	.byte	0x00, 0xf0, 0x05, 0x00


	//----- nvinfo : EIATTR_KPARAM_INFO
	.align		4
.L_3769:
        /*0018*/ 	.byte	0x04, 0x17
        /*001a*/ 	.short	(.L_3771 - .L_3770)
.L_3770:
        /*001c*/ 	.word	0x00000000
        /*0020*/ 	.short	0x0005
        /*0022*/ 	.short	0x001a
        /*0024*/ 	.byte	0x00, 0xf0, 0x05, 0x00


	//----- nvinfo : EIATTR_KPARAM_INFO
	.align		4
.L_3771:
        /*0028*/ 	.byte	0x04, 0x17
        /*002a*/ 	.short	(.L_3773 - .L_3772)
.L_3772:
        /*002c*/ 	.word	0x00000000
        /*0030*/ 	.short	0x0004
        /*0032*/ 	.short	0x0019
        /*0034*/ 	.byte	0x00, 0xf0, 0x05, 0x00


	//----- nvinfo : EIATTR_KPARAM_INFO
	.align		4
.L_3773:
        /*0038*/ 	.byte	0x04, 0x17
        /*003a*/ 	.short	(.L_3775 - .L_3774)
.L_3774:
        /*003c*/ 	.word	0x00000000
        /*0040*/ 	.short	0x0003
        /*0042*/ 	.short	0x0018
        /*0044*/ 	.byte	0x00, 0xf0, 0x05, 0x00


	//----- nvinfo : EIATTR_KPARAM_INFO
	.align		4
.L_3775:
        /*0048*/ 	.byte	0x04, 0x17
        /*004a*/ 	.short	(.L_3777 - .L_3776)
.L_3776:
        /*004c*/ 	.word	0x00000000
        /*0050*/ 	.short	0x0002
        /*0052*/ 	.short	0x0008
        /*0054*/ 	.byte	0x00, 0xf0, 0x41, 0x00


	//----- nvinfo : EIATTR_KPARAM_INFO
	.align		4
.L_3777:
        /*0058*/ 	.byte	0x04, 0x17
        /*005a*/ 	.short	(.L_3779 - .L_3778)
.L_3778:
        /*005c*/ 	.word	0x00000000
        /*0060*/ 	.short	0x0001
        /*0062*/ 	.short	0x0004
        /*0064*/ 	.byte	0x00, 0xf0, 0x05, 0x00


	//----- nvinfo : EIATTR_KPARAM_INFO
	.align		4
.L_3779:
        /*0068*/ 	.byte	0x04, 0x17
        /*006a*/ 	.short	(.L_3781 - .L_3780)
.L_3780:
        /*006c*/ 	.word	0x00000000
        /*0070*/ 	.short	0x0000
        /*0072*/ 	.short	0x0000
        /*0074*/ 	.byte	0x00, 0xf0, 0x11, 0x00


	//----- nvinfo : EIATTR_SPARSE_MMA_MASK
	.align		4
.L_3781:
        /*0078*/ 	.byte	0x03, 0x50
        /*007a*/ 	.short	0x0000


	//----- nvinfo : EIATTR_MAXREG_COUNT
	.align		4
        /*007c*/ 	.byte	0x03, 0x1b
        /*007e*/ 	.short	0x00ff


	//----- nvinfo : EIATTR_MERCURY_ISA_VERSION
	.align		4
        /*0080*/ 	.byte	0x03, 0x5f
        /*0082*/ 	.short	0x0101


	//----- nvinfo : EIATTR_EXIT_INSTR_OFFSETS
	.align		4
        /*0084*/ 	.byte	0x04, 0x1c
        /*0086*/ 	.short	(.L_3783 - .L_3782)


	//   ....[0]....
.L_3782:
        /*0088*/ 	.word	0x000003f0


	//   ....[1]....
        /*008c*/ 	.word	0x00000450


	//----- nvinfo : EIATTR_MAX_THREADS
	.align		4
.L_3783:
        /*0090*/ 	.byte	0x04, 0x05
        /*0092*/ 	.short	(.L_3785 - .L_3784)
.L_3784:
        /*0094*/ 	.word	0x00000080
        /*0098*/ 	.word	0x00000001
        /*009c*/ 	.word	0x00000001


	//----- nvinfo : EIATTR_CRS_STACK_SIZE
	.align		4
.L_3785:
        /*00a0*/ 	.byte	0x04, 0x1e
        /*00a2*/ 	.short	(.L_3787 - .L_3786)
.L_3786:
        /*00a4*/ 	.word	0x00000000


	//----- nvinfo : EIATTR_CBANK_PARAM_SIZE
	.align		4
.L_3787:
        /*00a8*/ 	.byte	0x03, 0x19
        /*00aa*/ 	.short	0x001c


	//----- nvinfo : EIATTR_PARAM_CBANK
	.align		4
        /*00ac*/ 	.byte	0x04, 0x0a
        /*00ae*/ 	.short	(.L_3789 - .L_3788)
	.align		4
.L_3788:
        /*00b0*/ 	.word	index@(.nv.constant0._ZN2at6native27unrolled_elementwise_kernelIZZZNS0_22reciprocal_kernel_cudaERNS_18TensorIteratorBaseEENKUlvE_clEvENKUlvE0_clEvEUlfE_St5arrayIPcLm2EELi4E23TrivialOffsetCalculatorILi1EjESB_NS0_6memory15LoadWithoutCastENSC_16StoreWithoutCastEEEviT_T0_T2_T3_T4_T5_)
        /*00b4*/ 	.short	0x0210
        /*00b6*/ 	.short	0x001c


	//----- nvinfo : EIATTR_SW_WAR
	.align		4
.L_3789:
        /*00b8*/ 	.byte	0x04, 0x36
        /*00ba*/ 	.short	(.L_3791 - .L_3790)
.L_3790:
        /*00bc*/ 	.word	0x00000008
.L_3791:


//--------------------- .nv.info._ZN2at6native29vectorized_elementwise_kernelILi2EZZZNS0_22reciprocal_kernel_cudaERNS_18TensorIteratorBaseEENKUlvE_clEvENKUlvE0_clEvEUlfE_St5arrayIPcLm2EEEEviT0_T1_ --------------------------
	.section	.nv.info._ZN2at6native29vectorized_elementwise_kernelILi2EZZZNS0_22reciprocal_kernel_cudaERNS_18TensorIteratorBaseEENKUlvE_clEvENKUlvE0_clEvEUlfE_St5arrayIPcLm2EEEEviT0_T1_,"",@"SHT_CUDA_INFO"
	.sectionflags	@""
	.align	4


	//----- nvinfo : EIATTR_CUDA_API_VERSION
	.align		4
        /*0000*/ 	.byte	0x04, 0x37
        /*0002*/ 	.short	(.L_3793 - .L_3792)
.L_3792:
        /*0004*/ 	.word	0x00000082


	//----- nvinfo : EIATTR_KPARAM_INFO
	.align		4
.L_3793:
        /*0008*/ 	.byte	0x04, 0x17
        /*000a*/ 	.short	(.L_3795 - .L_3794)
.L_3794:
        /*000c*/ 	.word	0x00000000
        /*0010*/ 	.short	0x0002
        /*0012*/ 	.short	0x0008
        /*0014*/ 	.byte	0x00, 0xf0, 0x41, 0x00


	//----- nvinfo : EIATTR_KPARAM_INFO
	.align		4
.L_3795:
        /*0018*/ 	.byte	0x04, 0x17
        /*001a*/ 	.short	(.L_3797 - .L_3796)
.L_3796:
        /*001c*/ 	.word	0x00000000
        /*0020*/ 	.short	0x0001
        /*0022*/ 	.short	0x0004
        /*0024*/ 	.byte	0x00, 0xf0, 0x05, 0x00


	//----- nvinfo : EIATTR_KPARAM_INFO
	.align		4
.L_3797:
        /*0028*/ 	.byte	0x04, 0x17
        /*002a*/ 	.short	(.L_3799 - .L_3798)
.L_3798:
        /*002c*/ 	.word	0x00000000
        /*0030*/ 	.short	0x0000
        /*0032*/ 	.short	0x0000
        /*0034*/ 	.byte	0x00, 0xf0, 0x11, 0x00


	//----- nvinfo : EIATTR_SPARSE_MMA_MASK
	.align		4
.L_3799:
        /*0038*/ 	.byte	0x03, 0x50
        /*003a*/ 	.short	0x0000


	//----- nvinfo : EIATTR_MAXREG_COUNT
	.align		4
        /*003c*/ 	.byte	0x03, 0x1b
        /*003e*/ 	.short	0x00ff


	//----- nvinfo : EIATTR_MERCURY_ISA_VERSION
	.align		4
        /*0040*/ 	.byte	0x03, 0x5f
        /*0042*/ 	.short	0x0101


	//----- nvinfo : EIATTR_EXIT_INSTR_OFFSETS
	.align		4
        /*0044*/ 	.byte	0x04, 0x1c
        /*0046*/ 	.short	(.L_3801 - .L_3800)


	//   ....[0]....
.L_3800:
        /*0048*/ 	.word	0x000001f0


	//   ....[1]....
        /*004c*/ 	.word	0x00000a40


	//   ....[2]....
        /*0050*/ 	.word	0x00000a90


	//----- nvinfo : EIATTR_MAX_THREADS
	.align		4
.L_3801:
        /*0054*/ 	.byte	0x04, 0x05
        /*0056*/ 	.short	(.L_3803 - .L_3802)
.L_3802:
        /*0058*/ 	.word	0x00000080
        /*005c*/ 	.word	0x00000001
        /*0060*/ 	.word	0x00000001


	//----- nvinfo : EIATTR_CRS_STACK_SIZE
	.align		4
.L_3803:
        /*0064*/ 	.byte	0x04, 0x1e
        /*0066*/ 	.short	(.L_3805 - .L_3804)
.L_3804:
        /*0068*/ 	.word	0x00000000


	//----- nvinfo : EIATTR_CBANK_PARAM_SIZE
	.align		4
.L_3805:
        /*006c*/ 	.byte	0x03, 0x19
        /*006e*/ 	.short	0x0018


	//----- nvinfo : EIATTR_PARAM_CBANK
	.align		4
        /*0070*/ 	.byte	0x04, 0x0a
        /*0072*/ 	.short	(.L_3807 - .L_3806)
	.align		4
.L_3806:
        /*0074*/ 	.word	index@(.nv.constant0._ZN2at6native29vectorized_elementwise_kernelILi2EZZZNS0_22reciprocal_kernel_cudaERNS_18TensorIteratorBaseEENKUlvE_clEvENKUlvE0_clEvEUlfE_St5arrayIPcLm2EEEEviT0_T1_)
        /*0078*/ 	.short	0x0210
        /*007a*/ 	.short	0x0018


	//----- nvinfo : EIATTR_SW_WAR
	.align		4
.L_3807:
        /*007c*/ 	.byte	0x04, 0x36
        /*007e*/ 	.short	(.L_3809 - .L_3808)
.L_3808:
        /*0080*/ 	.word	0x00000008
.L_3809:


//--------------------- .nv.info._ZN2at6native29vectorized_elementwise_kernelILi4EZZZNS0_22reciprocal_kernel_cudaERNS_18TensorIteratorBaseEENKUlvE_clEvENKUlvE0_clEvEUlfE_St5arrayIPcLm2EEEEviT0_T1_ --------------------------
	.section	.nv.info._ZN2at6native29vectorized_elementwise_kernelILi4EZZZNS0_22reciprocal_kernel_cudaERNS_18TensorIteratorBaseEENKUlvE_clEvENKUlvE0_clEvEUlfE_St5arrayIPcLm2EEEEviT0_T1_,"",@"SHT_CUDA_INFO"
	.sectionflags	@""
	.align	4


	//----- nvinfo : EIATTR_CUDA_API_VERSION
	.align		4
        /*0000*/ 	.byte	0x04, 0x37
        /*0002*/ 	.short	(.L_3811 - .L_3810)
.L_3810:
        /*0004*/ 	.word	0x00000082


	//----- nvinfo : EIATTR_KPARAM_INFO
	.align		4
.L_3811:
        /*0008*/ 	.byte	0x04, 0x17
        /*000a*/ 	.short	(.L_3813 - .L_3812)
.L_3812:
        /*000c*/ 	.word	0x00000000
        /*0010*/ 	.short	0x0002
        /*0012*/ 	.short	0x0008
        /*0014*/ 	.byte	0x00, 0xf0, 0x41, 0x00


	//----- nvinfo : EIATTR_KPARAM_INFO
	.align		4
.L_3813:
        /*0018*/ 	.byte	0x04, 0x17
        /*001a*/ 	.short	(.L_3815 - .L_3814)
.L_3814:
        /*001c*/ 	.word	0x00000000
        /*0020*/ 	.short	0x0001
        /*0022*/ 	.short	0x0004
        /*0024*/ 	.byte	0x00, 0xf0, 0x05, 0x00


	//----- nvinfo : EIATTR_KPARAM_INFO
	.align		4
.L_3815:
        /*0028*/ 	.byte	0x04, 0x17
        /*002a*/ 	.short	(.L_3817 - .L_3816)
.L_3816:
        /*002c*/ 	.word	0x00000000
        /*0030*/ 	.short	0x0000
        /*0032*/ 	.short	0x0000
        /*0034*/ 	.byte	0x00, 0xf0, 0x11, 0x00


	//----- nvinfo : EIATTR_SPARSE_MMA_MASK
	.align		4
.L_3817:
        /*0038*/ 	.byte	0x03, 0x50
        /*003a*/ 	.short	0x0000


	//----- nvinfo : EIATTR_MAXREG_COUNT
	.align		4
        /*003c*/ 	.byte	0x03, 0x1b
        /*003e*/ 	.short	0x00ff


	//----- nvinfo : EIATTR_MERCURY_ISA_VERSION
	.align		4
        /*0040*/ 	.byte	0x03, 0x5f
        /*0042*/ 	.short	0x0101


	//----- nvinfo : EIATTR_EXIT_INSTR_OFFSETS
	.align		4
        /*0044*/ 	.byte	0x04, 0x1c
        /*0046*/ 	.short	(.L_3819 - .L_3818)


	//   ....[0]....
.L_3818:
        /*0048*/ 	.word	0x000001b0


	//   ....[1]....
        /*004c*/ 	.word	0x00000a00


	//   ....[2]....
        /*0050*/ 	.word	0x00000a50


	//----- nvinfo : EIATTR_MAX_THREADS
	.align		4
.L_3819:
        /*0054*/ 	.byte	0x04, 0x05
        /*0056*/ 	.short	(.L_3821 - .L_3820)
.L_3820:
        /*0058*/ 	.word	0x00000080
        /*005c*/ 	.word	0x00000001
        /*0060*/ 	.word	0x00000001


	//----- nvinfo : EIATTR_CRS_STACK_SIZE
	.align		4
.L_3821:
        /*0064*/ 	.byte	0x04, 0x1e
        /*0066*/ 	.short	(.L_3823 - .L_3822)
.L_3822:
        /*0068*/ 	.word	0x00000000


	//----- nvinfo : EIATTR_CBANK_PARAM_SIZE
	.align		4
.L_3823:
        /*006c*/ 	.byte	0x03, 0x19
        /*006e*/ 	.short	0x0018


	//----- nvinfo : EIATTR_PARAM_CBANK
	.align		4
        /*0070*/ 	.byte	0x04, 0x0a
        /*0072*/ 	.short	(.L_3825 - .L_3824)
	.align		4
.L_3824:
        /*0074*/ 	.word	index@(.nv.constant0._ZN2at6native29vectorized_elementwise_kernelILi4EZZZNS0_22reciprocal_kernel_cudaERNS_18TensorIteratorBaseEENKUlvE_clEvENKUlvE0_clEvEUlfE_St5arrayIPcLm2EEEEviT0_T1_)
        /*0078*/ 	.short	0x0210
        /*007a*/ 	.short	0x0018


	//----- nvinfo : EIATTR_SW_WAR
	.align		4
.L_3825:
        /*007c*/ 	.byte	0x04, 0x36
        /*007e*/ 	.short	(.L_3827 - .L_3826)
.L_3826:
        /*0080*/ 	.word	0x00000008
.L_3827:


//--------------------- .nv.info._ZN2at6native29vectorized_elementwise_kernelILi8EZZZNS0_22reciprocal_kernel_cudaERNS_18TensorIteratorBaseEENKUlvE_clEvENKUlvE0_clEvEUlfE_St5arrayIPcLm2EEEEviT0_T1_ --------------------------
	.section	.nv.info._ZN2at6native29vectorized_elementwise_kernelILi8EZZZNS0_22reciprocal_kernel_cudaERNS_18TensorIteratorBaseEENKUlvE_clEvENKUlvE0_clEvEUlfE_St5arrayIPcLm2EEEEviT0_T1_,"",@"SHT_CUDA_INFO"
	.sectionflags	@""
	.align	4


	//----- nvinfo : EIATTR_CUDA_API_VERSION
	.align		4
        /*0000*/ 	.byte	0x04, 0x37
        /*0002*/ 	.short	(.L_3829 - .L_3828)
.L_3828:
        /*0004*/ 	.word	0x00000082


	//----- nvinfo : EIATTR_KPARAM_INFO
	.align		4
.L_3829:
        /*0008*/ 	.byte	0x04, 0x17
        /*000a*/ 	.short	(.L_3831 - .L_3830)
.L_3830:
        /*000c*/ 	.word	0x00000000
        /*0010*/ 	.short	0x0002
        /*0012*/ 	.short	0x0008
        /*0014*/ 	.byte	0x00, 0xf0, 0x41, 0x00


	//----- nvinfo : EIATTR_KPARAM_INFO
	.align		4
.L_3831:
        /*0018*/ 	.byte	0x04, 0x17
        /*001a*/ 	.short	(.L_3833 - .L_3832)
.L_3832:
        /*001c*/ 	.word	0x00000000
        /*0020*/ 	.short	0x0001
        /*0022*/ 	.short	0x0004
        /*0024*/ 	.byte	0x00, 0xf0, 0x05, 0x00


	//----- nvinfo : EIATTR_KPARAM_INFO
	.align		4
.L_3833:
        /*0028*/ 	.byte	0x04, 0x17
        /*002a*/ 	.short	(.L_3835 - .L_3834)
.L_3834:
        /*002c*/ 	.word	0x00000000
        /*0030*/ 	.short	0x0000
        /*0032*/ 	.short	0x0000
        /*0034*/ 	.byte	0x00, 0xf0, 0x11, 0x00


	//----- nvinfo : EIATTR_SPARSE_MMA_MASK
	.align		4
.L_3835:
        /*0038*/ 	.byte	0x03, 0x50
        /*003a*/ 	.short	0x0000


	//----- nvinfo : EIATTR_MAXREG_COUNT
	.align		4
        /*003c*/ 	.byte	0x03, 0x1b
        /*003e*/ 	.short	0x00ff


	//----- nvinfo : EIATTR_MERCURY_ISA_VERSION
	.align		4
        /*0040*/ 	.byte	0x03, 0x5f
        /*0042*/ 	.short	0x0101


	//----- nvinfo : EIATTR_EXIT_INSTR_OFFSETS
	.align		4
        /*0044*/ 	.byte	0x04, 0x1c
        /*0046*/ 	.short	(.L_3837 - .L_3836)


	//   ....[0]....
.L_3836:
        /*0048*/ 	.word	0x000001b0


	//   ....[1]....
        /*004c*/ 	.word	0x00000a00


	//   ....[2]....
        /*0050*/ 	.word	0x00000a50


	//----- nvinfo : EIATTR_MAX_THREADS
	.align		4
.L_3837:
        /*0054*/ 	.byte	0x04, 0x05
        /*0056*/ 	.short	(.L_3839 - .L_3838)
.L_3838:
        /*0058*/ 	.word	0x00000080
        /*005c*/ 	.word	0x00000001
        /*0060*/ 	.word	0x00000001


	//----- nvinfo : EIATTR_CRS_STACK_SIZE
	.align		4
.L_3839:
        /*0064*/ 	.byte	0x04, 0x1e
        /*0066*/ 	.short	(.L_3841 - .L_3840)
.L_3840:
        /*0068*/ 	.word	0x00000000


	//----- nvinfo : EIATTR_CBANK_PARAM_SIZE
	.align		4
.L_3841:
        /*006c*/ 	.byte	0x03, 0x19
        /*006e*/ 	.short	0x0018


	//----- nvinfo : EIATTR_PARAM_CBANK
	.align		4
        /*0070*/ 	.byte	0x04, 0x0a
        /*0072*/ 	.short	(.L_3843 - .L_3842)
	.align		4
.L_3842:
        /*0074*/ 	.word	index@(.nv.constant0._ZN2at6native29vectorized_elementwise_kernelILi8EZZZNS0_22reciprocal_kernel_cudaERNS_18TensorIteratorBaseEENKUlvE_clEvENKUlvE0_clEvEUlfE_St5arrayIPcLm2EEEEviT0_T1_)
        /*0078*/ 	.short	0x0210
        /*007a*/ 	.short	0x0018


	//----- nvinfo : EIATTR_SW_WAR
	.align		4
.L_3843:
        /*007c*/ 	.byte	0x04, 0x36
        /*007e*/ 	.short	(.L_3845 - .L_3844)
.L_3844:
        /*0080*/ 	.word	0x00000008
.L_3845:


//--------------------- .nv.info._ZN2at6native18elementwise_kernelILi128ELi4EZNS0_15gpu_kernel_implIZZZNS0_22reciprocal_kernel_cudaERNS_18TensorIteratorBaseEENKUlvE_clEvENKUlvE_clEvEUldE_EEvS4_RKT_EUliE_EEviT1_ --------------------------
	.section	.nv.info._ZN2at6native18elementwise_kernelILi128ELi4EZNS0_15gpu_kernel_implIZZZNS0_22reciprocal_kernel_cudaERNS_18TensorIteratorBaseEENKUlvE_clEvENKUlvE_clEvEUldE_EEvS4_RKT_EUliE_EEviT1_,"",@"SHT_CUDA_INFO"
	.sectionflags	@""
	.align	4


	//----- nvinfo : EIATTR_CUDA_API_VERSION
	.align		4
        /*0000*/ 	.byte	0x04, 0x37
        /*0002*/ 	.short	(.L_3847 - .L_3846)
.L_3846:
        /*0004*/ 	.word	0x00000082


	//----- nvinfo : EIATTR_KPARAM_INFO
	.align		4
.L_3847:
        /*0008*/ 	.byte	0x04, 0x17
        /*000a*/ 	.short	(.L_3849 - .L_3848)
.L_3848:
        /*000c*/ 	.word	0x00000000
        /*0010*/ 	.short	0x0001
        /*0012*/ 	.short	0x0008
        /*0014*/ 	.byte	0x00, 0xf0, 0x61, 0x08


	//----- nvinfo : EIATTR_KPARAM_INFO
	.align		4
.L_3849:
        /*0018*/ 	.byte	0x04, 0x17
        /*001a*/ 	.short	(.L_3851 - .L_3850)
.L_3850:
        /*001c*/ 	.word	0x00000000
        /*0020*/ 	.short	0x0000
        /*0022*/ 	.short	0x0000
        /*0024*/ 	.byte	0x00, 0xf0, 0x11, 0x00


	//----- nvinfo : EIATTR_SPARSE_MMA_MASK
	.align		4
.L_3851:
        /*0028*/ 	.byte	0x03, 0x50
        /*002a*/ 	.short	0x0000


	//----- nvinfo : EIATTR_MAXREG_COUNT
	.align		4
        /*002c*/ 	.byte	0x03, 0x1b
        /*002e*/ 	.short	0x0080


	//----- nvinfo : EIATTR_EXTERNS
	.align		4
        /*0030*/ 	.byte	0x04, 0x0f
        /*0032*/ 	.short	(.L_3853 - .L_3852)


	//   ....[0]....
	.align		4
.L_3852:
        /*0034*/ 	.word	index@(__assertfail)


	//----- nvinfo : EIATTR_MERCURY_ISA_VERSION
	.align		4
.L_3853:
        /*0038*/ 	.byte	0x03, 0x5f
        /*003a*/ 	.short	0x0101


	//----- nvinfo : EIATTR_SYSCALL_OFFSETS
	.align		4
        /*003c*/ 	.byte	0x04, 0x46
        /*003e*/ 	.short	(.L_3855 - .L_3854)


	//   ....[0]....
.L_3854:
        /*0040*/ 	.word	0x00002250


	//   ....[1]....
        /*0044*/ 	.word	0x00003460


	//   ....[2]....
        /*0048*/ 	.word	0x000056f0


	//   ....[3]....
        /*004c*/ 	.word	0x00006900


	//   ....[4]....
        /*0050*/ 	.word	0x00008b80


	//   ....[5]....
        /*0054*/ 	.word	0x00009d90


	//   ....[6]....
        /*0058*/ 	.word	0x0000c000


	//   ....[7]....
        /*005c*/ 	.word	0x0000d210


	//----- nvinfo : EIATTR_EXIT_INSTR_OFFSETS
	.align		4
.L_3855:
        /*0060*/ 	.byte	0x04, 0x1c
        /*0062*/ 	.short	(.L_3857 - .L_3856)


	//   ....[0]....
.L_3856:
        /*0064*/ 	.word	0x00009e40


	//   ....[1]....
        /*0068*/ 	.word	0x0000c250


	//   ....[2]....
        /*006c*/ 	.word	0x0000c290


	//   ....[3]....
        /*0070*/ 	.word	0x0000c320


	//   ....[4]....
        /*0074*/ 	.word	0x0000c350


	//   ....[5]....
        /*0078*/ 	.word	0x0000c380


	//   ....[6]....
        /*007c*/ 	.word	0x0000c450


	//   ....[7]....
        /*0080*/ 	.word	0x0000c4d0


	//   ....[8]....
        /*0084*/ 	.word	0x0000c5b0


	//   ....[9]....
        /*0088*/ 	.word	0x0000c640


	//   ....[10]....
        /*008c*/ 	.word	0x0000c660


	//   ....[11]....
        /*0090*/ 	.word	0x0000c720


	//   ....[12]....
        /*0094*/ 	.word	0x0000c750


	//   ....[13]....
        /*0098*/ 	.word	0x0000c920


	//   ....[14]....
        /*009c*/ 	.word	0x0000cac0


	//   ....[15]....
        /*00a0*/ 	.word	0x0000cb40


	//   ....[16]....
        /*00a4*/ 	.word	0x0000cbf0


	//   ....[17]....
        /*00a8*/ 	.word	0x0000cdb0


	//   ....[18]....
        /*00ac*/ 	.word	0x0000cf70


	//   ....[19]....
        /*00b0*/ 	.word	0x0000d110


	//   ....[20]....
        /*00b4*/ 	.word	0x0000d220


	//   ....[21]....
        /*00b8*/ 	.word	0x0000d250


	//   ....[22]....
        /*00bc*/ 	.word	0x0000d280


	//----- nvinfo : EIATTR_MAX_THREADS
	.align		4
.L_3857:
        /*00c0*/ 	.byte	0x04, 0x05
        /*00c2*/ 	.short	(.L_3859 - .L_3858)
.L_3858:
        /*00c4*/ 	.word	0x00000080
        /*00c8*/ 	.word	0x00000001
        /*00cc*/ 	.word	0x00000001


	//----- nvinfo : EIATTR_CRS_STACK_SIZE
	.align		4
.L_3859:
        /*00d0*/ 	.byte	0x04, 0x1e
        /*00d2*/ 	.short	(.L_3861 - .L_3860)
.L_3860:
        /*00d4*/ 	.word	0x00000000


	//----- nvinfo : EIATTR_CBANK_PARAM_SIZE
	.align		4
.L_3861:
        /*00d8*/ 	.byte	0x03, 0x19
        /*00da*/ 	.short	0x0220


	//----- nvinfo : EIATTR_PARAM_CBANK
	.align		4
        /*00dc*/ 	.byte	0x04, 0x0a
        /*00de*/ 	.short	(.L_3863 - .L_3862)
	.align		4
.L_3862:
        /*00e0*/ 	.word	index@(.nv.constant0._ZN2at6native18elementwise_kernelILi128ELi4EZNS0_15gpu_kernel_implIZZZNS0_22reciprocal_kernel_cudaERNS_18TensorIteratorBaseEENKUlvE_clEvENKUlvE_clEvEUldE_EEvS4_RKT_EUliE_EEviT1_)
        /*00e4*/ 	.short	0x0210
        /*00e6*/ 	.short	0x0220


	//----- nvinfo : EIATTR_SW_WAR
	.align		4
.L_3863:
        /*00e8*/ 	.byte	0x04, 0x36
        /*00ea*/ 	.short	(.L_3865 - .L_3864)
.L_3864:
        /*00ec*/ 	.word	0x00000008
.L_3865:


//--------------------- .nv.info._ZN2at6native27unrolled_elementwise_kernelIZZZNS0_22reciprocal_kernel_cudaERNS_18TensorIteratorBaseEENKUlvE_clEvENKUlvE_clEvEUldE_St5arrayIPcLm2EELi4E23TrivialOffsetCalculatorILi1EjESB_NS0_6memory12LoadWithCastILi1EEENSC_13StoreWithCastILi1EEEEEviT_T0_T2_T3_T4_T5_ --------------------------
	.section	.nv.info._ZN2at6native27unrolled_elementwise_kernelIZZZNS0_22reciprocal_kernel_cudaERNS_18TensorIteratorBaseEENKUlvE_clEvENKUlvE_clEvEUldE_St5arrayIPcLm2EELi4E23TrivialOffsetCalculatorILi1EjESB_NS0_6memory12LoadWithCastILi1EEENSC_13StoreWithCastILi1EEEEEviT_T0_T2_T3_T4_T5_,"",@"SHT_CUDA_INFO"
	.sectionflags	@""
	.align	4


	//----- nvinfo : EIATTR_CUDA_API_VERSION
	.align		4
        /*0000*/ 	.byte	0x04, 0x37
        /*0002*/ 	.short	(.L_3867 - .L_3866)
.L_3866:
        /*0004*/ 	.word	0x00000082


	//----- nvinfo : EIATTR_KPARAM_INFO
	.align		4
.L_3867:
        /*0008*/ 	.byte	0x04, 0x17
        /*000a*/ 	.short	(.L_3869 - .L_3868)
.L_3868:
        /*000c*/ 	.word	0x00000000
        /*0010*/ 	.short	0x0006
        /*0012*/ 	.short	0x0024
        /*0014*/ 	.byte	0x00, 0xf0, 0x21, 0x00


	//----- nvinfo : EIATTR_KPARAM_INFO
	.align		4
.L_3869:
        /*0018*/ 	.byte	0x04, 0x17
        /*001a*/ 	.short	(.L_3871 - .L_3870)
.L_3870:
        /*001c*/ 	.word	0x00000000
        /*0020*/ 	.short	0x0005
        /*0022*/ 	.short	0x001c
        /*0024*/ 	.byte	0x00, 0xf0, 0x21, 0x00


	//----- nvinfo : EIATTR_KPARAM_INFO
	.align		4
.L_3871:
        /*0028*/ 	.byte	0x04, 0x17
        /*002a*/ 	.short	(.L_3873 - .L_3872)
.L_3872:
        /*002c*/ 	.word	0x00000000
        /*0030*/ 	.short	0x0004
        /*0032*/ 	.short	0x0019
        /*0034*/ 	.byte	0x00, 0xf0, 0x05, 0x00


	//----- nvinfo : EIATTR_KPARAM_INFO
	.align		4
.L_3873:
        /*0038*/ 	.byte	0x04, 0x17
        /*003a*/ 	.short	(.L_3875 - .L_3874)
.L_3874:
        /*003c*/ 	.word	0x00000000
        /*0040*/ 	.short	0x0003
        /*0042*/ 	.short	0x0018
        /*0044*/ 	.byte	0x00, 0xf0, 0x05, 0x00


	//----- nvinfo : EIATTR_KPARAM_INFO
	.align		4
.L_3875:
        /*0048*/ 	.byte	0x04, 0x17
        /*004a*/ 	.short	(.L_3877 - .L_3876)
.L_3876:
        /*004c*/ 	.word	0x00000000
        /*0050*/ 	.short	0x0002
        /*0052*/ 	.short	0x0008
        /*0054*/ 	.byte	0x00, 0xf0, 0x41, 0x00


	//----- nvinfo : EIATTR_KPARAM_INFO
	.align		4
.L_3877:
        /*0058*/ 	.byte	0x04, 0x17
        /*005a*/ 	.short	(.L_3879 - .L_3878)
.L_3878:
        /*005c*/ 	.word	0x00000000
        /*0060*/ 	.short	0x0001
        /*0062*/ 	.short	0x0004
        /*0064*/ 	.byte	0x00, 0xf0, 0x05, 0x00


	//----- nvinfo : EIATTR_KPARAM_INFO
	.align		4
.L_3879:
        /*0068*/ 	.byte	0x04, 0x17
        /*006a*/ 	.short	(.L_3881 - .L_3880)
.L_3880:
        /*006c*/ 	.word	0x00000000
        /*0070*/ 	.short	0x0000
        /*0072*/ 	.short	0x0000
        /*0074*/ 	.byte	0x00, 0xf0, 0x11, 0x00


	//----- nvinfo : EIATTR_SPARSE_MMA_MASK
	.align		4
.L_3881:
        /*0078*/ 	.byte	0x03, 0x50
        /*007a*/ 	.short	0x0000


	//----- nvinfo : EIATTR_MAXREG_COUNT
	.align		4
        /*007c*/ 	.byte	0x03, 0x1b
        /*007e*/ 	.short	0x00ff


	//----- nvinfo : EIATTR_EXTERNS
	.align		4
        /*0080*/ 	.byte	0x04, 0x0f
        /*0082*/ 	.short	(.L_3883 - .L_3882)


	//   ....[0]....
	.align		4
.L_3882:
        /*0084*/ 	.word	index@(__assertfail)


	//----- nvinfo : EIATTR_MERCURY_ISA_VERSION
	.align		4
.L_3883:
        /*0088*/ 	.byte	0x03, 0x5f
        /*008a*/ 	.short	0x0101


	//----- nvinfo : EIATTR_SYSCALL_OFFSETS
	.align		4
        /*008c*/ 	.byte	0x04, 0x46
        /*008e*/ 	.short	(.L_3885 - .L_3884)


	//   ....[0]....
.L_3884:
        /*0090*/ 	.word	0x00000f80


	//   ....[1]....
        /*0094*/ 	.word	0x00001f20


	//   ....[2]....
        /*0098*/ 	.word	0x00002ed0


	//   ....[3]....
        /*009c*/ 	.word	0x00003e50


	//   ....[4]....
        /*00a0*/ 	.word	0x000056a0


	//   ....[5]....
        /*00a4*/ 	.word	0x00006860


	//   ....[6]....
        /*00a8*/ 	.word	0x000079e0


	//   ....[7]....
        /*00ac*/ 	.word	0x00008b80


	//----- nvinfo : EIATTR_EXIT_INSTR_OFFSETS
	.align		4
.L_3885:
        /*00b0*/ 	.byte	0x04, 0x1c
        /*00b2*/ 	.short	(.L_3887 - .L_3886)


	//   ....[0]....
.L_3886:
        /*00b4*/ 	.word	0x00007a80


	//   ....[1]....
        /*00b8*/ 	.word	0x00007bc0


	//   ....[2]....
        /*00bc*/ 	.word	0x00007c00


	//   ....[3]....
        /*00c0*/ 	.word	0x00007c90


	//   ....[4]....
        /*00c4*/ 	.word	0x00007cc0


	//   ....[5]....
        /*00c8*/ 	.word	0x00007cf0


	//   ....[6]....
        /*00cc*/ 	.word	0x00007dc0


	//   ....[7]....
        /*00d0*/ 	.word	0x00007e40


	//   ....[8]....
        /*00d4*/ 	.word	0x00007f20


	//   ....[9]....
        /*00d8*/ 	.word	0x00007fb0


	//   ....[10]....
        /*00dc*/ 	.word	0x00007fd0


	//   ....[11]....
        /*00e0*/ 	.word	0x00008090


	//   ....[12]....
        /*00e4*/ 	.word	0x000080c0


	//   ....[13]....
        /*00e8*/ 	.word	0x00008290


	//   ....[14]....
        /*00ec*/ 	.word	0x00008430


	//   ....[15]....
        /*00f0*/ 	.word	0x000084b0


	//   ....[16]....
        /*00f4*/ 	.word	0x00008560


	//   ....[17]....
        /*00f8*/ 	.word	0x00008720


	//   ....[18]....
        /*00fc*/ 	.word	0x000088e0


	//   ....[19]....
        /*0100*/ 	.word	0x00008a80


	//   ....[20]....
        /*0104*/ 	.word	0x00008b90


	//   ....[21]....
        /*0108*/ 	.word	0x00008bc0


	//   ....[22]....
        /*010c*/ 	.word	0x00008bf0


	//----- nvinfo : EIATTR_MAX_THREADS
	.align		4
.L_3887:
        /*0110*/ 	.byte	0x04, 0x05
        /*0112*/ 	.short	(.L_3889 - .L_3888)
.L_3888:
        /*0114*/ 	.word	0x00000080
        /*0118*/ 	.word	0x00000001
        /*011c*/ 	.word	0x00000001


	//----- nvinfo : EIATTR_CRS_STACK_SIZE
	.align		4
.L_3889:
        /*0120*/ 	.byte	0x04, 0x1e
        /*0122*/ 	.short	(.L_3891 - .L_3890)
.L_3890:
        /*0124*/ 	.word	0x00000000


	//----- nvinfo : EIATTR_CBANK_PARAM_SIZE
	.align		4
.L_3891:
        /*0128*/ 	.byte	0x03, 0x19
        /*012a*/ 	.short	0x002c


	//----- nvinfo : EIATTR_PARAM_CBANK
	.align		4
        /*012c*/ 	.byte	0x04, 0x0a
        /*012e*/ 	.short	(.L_3893 - .L_3892)
	.align		4
.L_3892:
        /*0130*/ 	.word	index@(.nv.constant0._ZN2at6native27unrolled_elementwise_kernelIZZZNS0_22reciprocal_kernel_cudaERNS_18TensorIteratorBaseEENKUlvE_clEvENKUlvE_clEvEUldE_St5arrayIPcLm2EELi4E23TrivialOffsetCalculatorILi1EjESB_NS0_6memory12LoadWithCastILi1EEENSC_13StoreWithCastILi1EEEEEviT_T0_T2_T3_T4_T5_)
        /*0134*/ 	.short	0x0210
        /*0136*/ 	.short	0x002c


	//----- nvinfo : EIATTR_SW_WAR
	.align		4
.L_3893:
        /*0138*/ 	.byte	0x04, 0x36
        /*013a*/ 	.short	(.L_3895 - .L_3894)
.L_3894:
        /*013c*/ 	.word	0x00000008
.L_3895:


//--------------------- .nv.info._ZN2at6native18elementwise_kernelILi128ELi2EZNS0_22gpu_kernel_impl_nocastIZZZNS0_22reciprocal_kernel_cudaERNS_18TensorIteratorBaseEENKUlvE_clEvENKUlvE_clEvEUldE_EEvS4_RKT_EUliE_EEviT1_ --------------------------
	.section	.nv.info._ZN2at6native18elementwise_kernelILi128ELi2EZNS0_22gpu_kernel_impl_nocastIZZZNS0_22reciprocal_kernel_cudaERNS_18TensorIteratorBaseEENKUlvE_clEvENKUlvE_clEvEUldE_EEvS4_RKT_EUliE_EEviT1_,"",@"SHT_CUDA_INFO"
	.sectionflags	@""
	.align	4


	//----- nvinfo : EIATTR_CUDA_API_VERSION
	.align		4
        /*0000*/ 	.byte	0x04, 0x37
        /*0002*/ 	.short	(.L_3897 - .L_3896)
.L_3896:
        /*0004*/ 	.word	0x00000082


	//----- nvinfo : EIATTR_KPARAM_INFO
	.align		4
.L_3897:
        /*0008*/ 	.byte	0x04, 0x17
        /*000a*/ 	.short	(.L_3899 - .L_3898)
.L_3898:
        /*000c*/ 	.word	0x00000000
        /*0010*/ 	.short	0x0001
        /*0012*/ 	.short	0x0008
        /*0014*/ 	.byte	0x00, 0xf0, 0x61, 0x08


	//----- nvinfo : EIATTR_KPARAM_INFO
	.align		4
.L_3899:
        /*0018*/ 	.byte	0x04, 0x17
        /*001a*/ 	.short	(.L_3901 - .L_3900)
.L_3900:
        /*001c*/ 	.word	0x00000000
        /*0020*/ 	.short	0x0000
        /*0022*/ 	.short	0x0000
        /*0024*/ 	.byte	0x00, 0xf0, 0x11, 0x00


	//----- nvinfo : EIATTR_SPARSE_MMA_MASK
	.align		4
.L_3901:
        /*0028*/ 	.byte	0x03, 0x50
        /*002a*/ 	.short	0x0000


	//----- nvinfo : EIATTR_MAXREG_COUNT
	.align		4
        /*002c*/ 	.byte	0x03, 0x1b
        /*002e*/ 	.short	0x0080


	//----- nvinfo : EIATTR_MERCURY_ISA_VERSION
	.align		4
        /*0030*/ 	.byte	0x03, 0x5f
        /*0032*/ 	.short	0x0101


	//----- nvinfo : EIATTR_EXIT_INSTR_OFFSETS
	.align		4
        /*0034*/ 	.byte	0x04, 0x1c
        /*0036*/ 	.short	(.L_3903 - .L_3902)


	//   ....[0]....
.L_3902:
        /*0038*/ 	.word	0x00001580


	//   ....[1]....
        /*003c*/ 	.word	0x00002a10


	//----- nvinfo : EIATTR_MAX_THREADS
	.align		4
.L_3903:
        /*0040*/ 	.byte	0x04, 0x05
        /*0042*/ 	.short	(.L_3905 - .L_3904)
.L_3904:
        /*0044*/ 	.word	0x00000080
        /*0048*/ 	.word	0x00000001
        /*004c*/ 	.word	0x00000001


	//----- nvinfo : EIATTR_CRS_STACK_SIZE
	.align		4
.L_3905:
        /*0050*/ 	.byte	0x04, 0x1e
        /*0052*/ 	.short	(.L_3907 - .L_3906)
.L_3906:
        /*0054*/ 	.word	0x00000000


	//----- nvinfo : EIATTR_CBANK_PARAM_SIZE
	.align		4
.L_3907:
        /*0058*/ 	.byte	0x03, 0x19
        /*005a*/ 	.short	0x0220


	//----- nvinfo : EIATTR_PARAM_CBANK
	.align		4
        /*005c*/ 	.byte	0x04, 0x0a
        /*005e*/ 	.short	(.L_3909 - .L_3908)
	.align		4
.L_3908:
        /*0060*/ 	.word	index@(.nv.constant0._ZN2at6native18elementwise_kernelILi128ELi2EZNS0_22gpu_kernel_impl_nocastIZZZNS0_22reciprocal_kernel_cudaERNS_18TensorIteratorBaseEENKUlvE_clEvENKUlvE_clEvEUldE_EEvS4_RKT_EUliE_EEviT1_)
        /*0064*/ 	.short	0x0210
        /*0066*/ 	.short	0x0220


	//----- nvinfo : EIATTR_SW_WAR
	.align		4
.L_3909:
        /*0068*/ 	.byte	0x04, 0x36
        /*006a*/ 	.short	(.L_3911 - .L_3910)
.L_3910:
        /*006c*/ 	.word	0x00000008
.L_3911:


//--------------------- .nv.info._ZN2at6native27unrolled_elementwise_kernelIZZZNS0_22reciprocal_kernel_cudaERNS_18TensorIteratorBaseEENKUlvE_clEvENKUlvE_clEvEUldE_St5arrayIPcLm2EELi4E23TrivialOffsetCalculatorILi1EjESB_NS0_6memory15LoadWithoutCastENSC_16StoreWithoutCastEEEviT_T0_T2_T3_T4_T5_ --------------------------
	.section	.nv.info._ZN2at6native27unrolled_elementwise_kernelIZZZNS0_22reciprocal_kernel_cudaERNS_18TensorIteratorBaseEENKUlvE_clEvENKUlvE_clEvEUldE_St5arrayIPcLm2EELi4E23TrivialOffsetCalculatorILi1EjESB_NS0_6memory15LoadWithoutCastENSC_16StoreWithoutCastEEEviT_T0_T2_T3_T4_T5_,"",@"SHT_CUDA_INFO"
	.sectionflags	@""
	.align	4


	//----- nvinfo : EIATTR_CUDA_API_VERSION
	.align		4
        /*0000*/ 	.byte	0x04, 0x37
        /*0002*/ 	.short	(.L_3913 - .L_3912)
.L_3912:
        /*0004*/ 	.word	0x00000082


	//----- nvinfo : EIATTR_KPARAM_INFO
	.align		4
.L_3913:
        /*0008*/ 	.byte	0x04, 0x17
        /*000a*/ 	.short	(.L_3915 - .L_3914)
.L_3914:
        /*000c*/ 	.word	0x00000000
        /*0010*/ 	.short	0x0006
        /*0012*/ 	.short	0x001b
        /*0014*/ 	.byte	0x00, 0xf0, 0x05, 0x00


	//----- nvinfo : EIATTR_KPARAM_INFO
	.align		4
.L_3915:
        /*0018*/ 	.byte	0x04, 0x17
        /*001a*/ 	.short	(.L_3917 - .L_3916)
.L_3916:
        /*001c*/ 	.word	0x00000000
        /*0020*/ 	.short	0x0005
        /*0022*/ 	.short	0x001a
        /*0024*/ 	.byte	0x00, 0xf0, 0x05, 0x00


	//----- nvinfo : EIATTR_KPARAM_INFO
	.align		4
.L_3917:
        /*0028*/ 	.byte	0x04, 0x17
        /*002a*/ 	.short	(.L_3919 - .L_3918)
.L_3918:
        /*002c*/ 	.word	0x00000000
        /*0030*/ 	.short	0x0004
        /*0032*/ 	.short	0x0019
        /*0034*/ 	.byte	0x00, 0xf0, 0x05, 0x00


	//----- nvinfo : EIATTR_KPARAM_INFO
	.align		4
.L_3919:
        /*0038*/ 	.byte	0x04, 0x17
        /*003a*/ 	.short	(.L_3921 - .L_3920)
.L_3920:
        /*003c*/ 	.word	0x00000000
        /*0040*/ 	.short	0x0003
        /*0042*/ 	.short	0x0018
        /*0044*/ 	.byte	0x00, 0xf0, 0x05, 0x00


	//----- nvinfo : EIATTR_KPARAM_INFO
	.align		4
.L_3921:
        /*0048*/ 	.byte	0x04, 0x17
        /*004a*/ 	.short	(.L_3923 - .L_3922)
.L_3922:
        /*004c*/ 	.word	0x00000000
        /*0050*/ 	.short	0x0002
        /*0052*/ 	.short	0x0008
        /*0054*/ 	.byte	0x00, 0xf0, 0x41, 0x00


	//----- nvinfo : EIATTR_KPARAM_INFO
	.align		4
.L_3923:
        /*0058*/ 	.byte	0x04, 0x17
        /*005a*/ 	.short	(.L_3925 - .L_3924)
.L_3924:
        /*005c*/ 	.word	0x00000000
        /*0060*/ 	.short	0x0001
        /*0062*/ 	.short	0x0004
        /*0064*/ 	.byte	0x00, 0xf0, 0x05, 0x00


	//----- nvinfo : EIATTR_KPARAM_INFO
	.align		4
.L_3925:
        /*0068*/ 	.byte	0x04, 0x17
        /*006a*/ 	.short	(.L_3927 - .L_3926)
.L_3926:
        /*006c*/ 	.word	0x00000000
        /*0070*/ 	.short	0x0000
        /*0072*/ 	.short	0x0000
        /*0074*/ 	.byte	0x00, 0xf0, 0x11, 0x00


	//----- nvinfo : EIATTR_SPARSE_MMA_MASK
	.align		4
.L_3927:
        /*0078*/ 	.byte	0x03, 0x50
        /*007a*/ 	.short	0x0000


	//----- nvinfo : EIATTR_MAXREG_COUNT
	.align		4
        /*007c*/ 	.byte	0x03, 0x1b
        /*007e*/ 	.short	0x00ff


	//----- nvinfo : EIATTR_MERCURY_ISA_VERSION
	.align		4
        /*0080*/ 	.byte	0x03, 0x5f
        /*0082*/ 	.short	0x0101


	//----- nvinfo : EIATTR_EXIT_INSTR_OFFSETS
	.align		4
        /*0084*/ 	.byte	0x04, 0x1c
        /*0086*/ 	.short	(.L_3929 - .L_3928)


	//   ....[0]....
.L_3928:
        /*0088*/ 	.word	0x000008d0


	//   ....[1]....
        /*008c*/ 	.word	0x00000920


	//----- nvinfo : EIATTR_MAX_THREADS
	.align		4
.L_3929:
        /*0090*/ 	.byte	0x04, 0x05
        /*0092*/ 	.short	(.L_3931 - .L_3930)
.L_3930:
        /*0094*/ 	.word	0x00000080
        /*0098*/ 	.word	0x00000001
        /*009c*/ 	.word	0x00000001


	//----- nvinfo : EIATTR_CRS_STACK_SIZE
	.align		4
.L_3931:
        /*00a0*/ 	.byte	0x04, 0x1e
        /*00a2*/ 	.short	(.L_3933 - .L_3932)
.L_3932:
        /*00a4*/ 	.word	0x00000000


	//----- nvinfo : EIATTR_CBANK_PARAM_SIZE
	.align		4
.L_3933:
        /*00a8*/ 	.byte	0x03, 0x19
        /*00aa*/ 	.short	0x001c


	//----- nvinfo : EIATTR_PARAM_CBANK
	.align		4
        /*00ac*/ 	.byte	0x04, 0x0a
        /*00ae*/ 	.short	(.L_3935 - .L_3934)
	.align		4
.L_3934:
        /*00b0*/ 	.word	index@(.nv.constant0._ZN2at6native27unrolled_elementwise_kernelIZZZNS0_22reciprocal_kernel_cudaERNS_18TensorIteratorBaseEENKUlvE_clEvENKUlvE_clEvEUldE_St5arrayIPcLm2EELi4E23TrivialOffsetCalculatorILi1EjESB_NS0_6memory15LoadWithoutCastENSC_16StoreWithoutCastEEEviT_T0_T2_T3_T4_T5_)
        /*00b4*/ 	.short	0x0210
        /*00b6*/ 	.short	0x001c


	//----- nvinfo : EIATTR_SW_WAR
	.align		4
.L_3935:
        /*00b8*/ 	.byte	0x04, 0x36
        /*00ba*/ 	.short	(.L_3937 - .L_3936)
.L_3936:
        /*00bc*/ 	.word	0x00000008
.L_3937:


//--------------------- .nv.info._ZN2at6native29vectorized_elementwise_kernelILi2EZZZNS0_22reciprocal_kernel_cudaERNS_18TensorIteratorBaseEENKUlvE_clEvENKUlvE_clEvEUldE_St5arrayIPcLm2EEEEviT0_T1_ --------------------------
	.section	.nv.info._ZN2at6native29vectorized_elementwise_kernelILi2EZZZNS0_22reciprocal_kernel_cudaERNS_18TensorIteratorBaseEENKUlvE_clEvENKUlvE_clEvEUldE_St5arrayIPcLm2EEEEviT0_T1_,"",@"SHT_CUDA_INFO"
	.sectionflags	@""
	.align	4


	//----- nvinfo : EIATTR_CUDA_API_VERSION
	.align		4
        /*0000*/ 	.byte	0x04, 0x37
        /*0002*/ 	.short	(.L_3939 - .L_3938)
.L_3938:
        /*0004*/ 	.word	0x00000082


	//----- nvinfo : EIATTR_KPARAM_INFO
	.align		4
.L_3939:
        /*0008*/ 	.byte	0x04, 0x17
        /*000a*/ 	.short	(.L_3941 - .L_3940)
.L_3940:
        /*000c*/ 	.word	0x00000000
        /*0010*/ 	.short	0x0002
        /*0012*/ 	.short	0x0008
        /*0014*/ 	.byte	0x00, 0xf0, 0x41, 0x00


	//----- nvinfo : EIATTR_KPARAM_INFO
	.align		4
.L_3941:
        /*0018*/ 	.byte	0x04, 0x17
        /*001a*/ 	.short	(.L_3943 - .L_3942)
.L_3942:
        /*001c*/ 	.word	0x00000000
        /*0020*/ 	.short	0x0001
        /*0022*/ 	.short	0x0004
        /*0024*/ 	.byte	0x00, 0xf0, 0x05, 0x00


	//----- nvinfo : EIATTR_KPARAM_INFO
	.align		4
.L_3943:
        /*0028*/ 	.byte	0x04, 0x17
        /*002a*/ 	.short	(.L_3945 - .L_3944)
.L_3944:
        /*002c*/ 	.word	0x00000000
        /*0030*/ 	.short	0x0000
        /*0032*/ 	.short	0x0000
        /*0034*/ 	.byte	0x00, 0xf0, 0x11, 0x00


	//----- nvinfo : EIATTR_SPARSE_MMA_MASK
	.align		4
.L_3945:
        /*0038*/ 	.byte	0x03, 0x50
        /*003a*/ 	.short	0x0000


	//----- nvinfo : EIATTR_MAXREG_COUNT
	.align		4
        /*003c*/ 	.byte	0x03, 0x1b
        /*003e*/ 	.short	0x00ff


	//----- nvinfo : EIATTR_MERCURY_ISA_VERSION
	.align		4
        /*0040*/ 	.byte	0x03, 0x5f
        /*0042*/ 	.short	0x0101


	//----- nvinfo : EIATTR_EXIT_INSTR_OFFSETS
	.align		4
        /*0044*/ 	.byte	0x04, 0x1c
        /*0046*/ 	.short	(.L_3947 - .L_3946)


	//   ....[0]....
.L_3946:
        /*0048*/ 	.word	0x00000ae0


	//   ....[1]....
        /*004c*/ 	.word	0x00001cc0


	//   ....[2]....
        /*0050*/ 	.word	0x00001d10


	//----- nvinfo : EIATTR_MAX_THREADS
	.align		4
.L_3947:
        /*0054*/ 	.byte	0x04, 0x05
        /*0056*/ 	.short	(.L_3949 - .L_3948)
.L_3948:
        /*0058*/ 	.word	0x00000080
        /*005c*/ 	.word	0x00000001
        /*0060*/ 	.word	0x00000001


	//----- nvinfo : EIATTR_CRS_STACK_SIZE
	.align		4
.L_3949:
        /*0064*/ 	.byte	0x04, 0x1e
        /*0066*/ 	.short	(.L_3951 - .L_3950)
.L_3950:
        /*0068*/ 	.word	0x00000000


	//----- nvinfo : EIATTR_CBANK_PARAM_SIZE
	.align		4
.L_3951:
        /*006c*/ 	.byte	0x03, 0x19
        /*006e*/ 	.short	0x0018


	//----- nvinfo : EIATTR_PARAM_CBANK
	.align		4
        /*0070*/ 	.byte	0x04, 0x0a
        /*0072*/ 	.short	(.L_3953 - .L_3952)
	.align		4
.L_3952:
        /*0074*/ 	.word	index@(.nv.constant0._ZN2at6native29vectorized_elementwise_kernelILi2EZZZNS0_22reciprocal_kernel_cudaERNS_18TensorIteratorBaseEENKUlvE_clEvENKUlvE_clEvEUldE_St5arrayIPcLm2EEEEviT0_T1_)
        /*0078*/ 	.short	0x0210
        /*007a*/ 	.short	0x0018


	//----- nvinfo : EIATTR_SW_WAR
	.align		4
.L_3953:
        /*007c*/ 	.byte	0x04, 0x36
        /*007e*/ 	.short	(.L_3955 - .L_3954)
.L_3954:
        /*0080*/ 	.word	0x00000008
.L_3955:


//--------------------- .nv.info._ZN2at6native29vectorized_elementwise_kernelILi4EZZZNS0_22reciprocal_kernel_cudaERNS_18TensorIteratorBaseEENKUlvE_clEvENKUlvE_clEvEUldE_St5arrayIPcLm2EEEEviT0_T1_ --------------------------
	.section	.nv.info._ZN2at6native29vectorized_elementwise_kernelILi4EZZZNS0_22reciprocal_kernel_cudaERNS_18TensorIteratorBaseEENKUlvE_clEvENKUlvE_clEvEUldE_St5arrayIPcLm2EEEEviT0_T1_,"",@"SHT_CUDA_INFO"
	.sectionflags	@""
	.align	4


	//----- nvinfo : EIATTR_CUDA_API_VERSION
	.align		4
        /*0000*/ 	.byte	0x04, 0x37
        /*0002*/ 	.short	(.L_3957 - .L_3956)
.L_3956:
        /*0004*/ 	.word	0x00000082


	//----- nvinfo : EIATTR_KPARAM_INFO
	.align		4
.L_3957:
        /*0008*/ 	.byte	0x04, 0x17
        /*000a*/ 	.short	(.L_3959 - .L_3958)
.L_3958:
        /*000c*/ 	.word	0x00000000
        /*0010*/ 	.short	0x0002
        /*0012*/ 	.short	0x0008
        /*0014*/ 	.byte	0x00, 0xf0, 0x41, 0x00


	//----- nvinfo : EIATTR_KPARAM_INFO
	.align		4
.L_3959:
        /*0018*/ 	.byte	0x04, 0x17
        /*001a*/ 	.short	(.L_3961 - .L_3960)
.L_3960:
        /*001c*/ 	.word	0x00000000
        /*0020*/ 	.short	0x0001
        /*0022*/ 	.short	0x0004
        /*0024*/ 	.byte	0x00, 0xf0, 0x05, 0x00


	//----- nvinfo : EIATTR_KPARAM_INFO
	.align		4
.L_3961:
        /*0028*/ 	.byte	0x04, 0x17
        /*002a*/ 	.short	(.L_3963 - .L_3962)
.L_3962:
        /*002c*/ 	.word	0x00000000
        /*0030*/ 	.short	0x0000
        /*0032*/ 	.short	0x0000
        /*0034*/ 	.byte	0x00, 0xf0, 0x11, 0x00


	//----- nvinfo : EIATTR_SPARSE_MMA_MASK
	.align		4
.L_3963:
        /*0038*/ 	.byte	0x03, 0x50
        /*003a*/ 	.short	0x0000


	//----- nvinfo : EIATTR_MAXREG_COUNT
	.align		4
        /*003c*/ 	.byte	0x03, 0x1b
        /*003e*/ 	.short	0x00ff


	//----- nvinfo : EIATTR_MERCURY_ISA_VERSION
	.align		4
        /*0040*/ 	.byte	0x03, 0x5f
        /*0042*/ 	.short	0x0101


	//----- nvinfo : EIATTR_EXIT_INSTR_OFFSETS
	.align		4
        /*0044*/ 	.byte	0x04, 0x1c
        /*0046*/ 	.short	(.L_3965 - .L_3964)


	//   ....[0]....
.L_3964:
        /*0048*/ 	.word	0x00000ae0


	//   ....[1]....
        /*004c*/ 	.word	0x00001cc0


	//   ....[2]....
        /*0050*/ 	.word	0x00001d10


	//----- nvinfo : EIATTR_MAX_THREADS
	.align		4
.L_3965:
        /*0054*/ 	.byte	0x04, 0x05
        /*0056*/ 	.short	(.L_3967 - .L_3966)
.L_3966:
        /*0058*/ 	.word	0x00000080
        /*005c*/ 	.word	0x00000001
        /*0060*/ 	.word	0x00000001


	//----- nvinfo : EIATTR_CRS_STACK_SIZE
	.align		4
.L_3967:
        /*0064*/ 	.byte	0x04, 0x1e
        /*0066*/ 	.short	(.L_3969 - .L_3968)
.L_3968:
        /*0068*/ 	.word	0x00000000


	//----- nvinfo : EIATTR_CBANK_PARAM_SIZE
	.align		4
.L_3969:
        /*006c*/ 	.byte	0x03, 0x19
        /*006e*/ 	.short	0x0018


	//----- nvinfo : EIATTR_PARAM_CBANK
	.align		4
        /*0070*/ 	.byte	0x04, 0x0a
        /*0072*/ 	.short	(.L_3971 - .L_3970)
	.align		4
.L_3970:
        /*0074*/ 	.word	index@(.nv.constant0._ZN2at6native29vectorized_elementwise_kernelILi4EZZZNS0_22reciprocal_kernel_cudaERNS_18TensorIteratorBaseEENKUlvE_clEvENKUlvE_clEvEUldE_St5arrayIPcLm2EEEEviT0_T1_)
        /*0078*/ 	.short	0x0210
        /*007a*/ 	.short	0x0018


	//----- nvinfo : EIATTR_SW_WAR
	.align		4
.L_3971:
        /*007c*/ 	.byte	0x04, 0x36
        /*007e*/ 	.short	(.L_3973 - .L_3972)
.L_3972:
        /*0080*/ 	.word	0x00000008
.L_3973:


//--------------------- .nv.info._ZN2at6native29vectorized_elementwise_kernelILi8EZZZNS0_22reciprocal_kernel_cudaERNS_18TensorIteratorBaseEENKUlvE_clEvENKUlvE_clEvEUldE_St5arrayIPcLm2EEEEviT0_T1_ --------------------------
	.section	.nv.info._ZN2at6native29vectorized_elementwise_kernelILi8EZZZNS0_22reciprocal_kernel_cudaERNS_18TensorIteratorBaseEENKUlvE_clEvENKUlvE_clEvEUldE_St5arrayIPcLm2EEEEviT0_T1_,"",@"SHT_CUDA_INFO"
	.sectionflags	@""
	.align	4


	//----- nvinfo : EIATTR_CUDA_API_VERSION
	.align		4
        /*0000*/ 	.byte	0x04, 0x37
        /*0002*/ 	.short	(.L_3975 - .L_3974)
.L_3974:
        /*0004*/ 	.word	0x00000082


	//----- nvinfo : EIATTR_KPARAM_INFO
	.align		4
.L_3975:
        /*0008*/ 	.byte	0x04, 0x17
        /*000a*/ 	.short	(.L_3977 - .L_3976)
.L_3976:
        /*000c*/ 	.word	0x00000000
        /*0010*/ 	.short	0x0002
        /*0012*/ 	.short	0x0008
        /*0014*/ 	.byte	0x00, 0xf0, 0x41, 0x00


	//----- nvinfo : EIATTR_KPARAM_INFO
	.align		4
.L_3977:
        /*0018*/ 	.byte	0x04, 0x17
        /*001a*/ 	.short	(.L_3979 - .L_3978)
.L_3978:
        /*001c*/ 	.word	0x00000000
        /*0020*/ 	.short	0x0001
        /*0022*/ 	.short	0x0004
        /*0024*/ 	.byte	0x00, 0xf0, 0x05, 0x00


	//----- nvinfo : EIATTR_KPARAM_INFO
	.align		4
.L_3979:
        /*0028*/ 	.byte	0x04, 0x17
        /*002a*/ 	.short	(.L_3981 - .L_3980)
.L_3980:
        /*002c*/ 	.word	0x00000000
        /*0030*/ 	.short	0x0000
        /*0032*/ 	.short	0x0000
        /*0034*/ 	.byte	0x00, 0xf0, 0x11, 0x00


	//----- nvinfo : EIATTR_SPARSE_MMA_MASK
	.align		4
.L_3981:
        /*0038*/ 	.byte	0x03, 0x50
        /*003a*/ 	.short	0x0000


	//----- nvinfo : EIATTR_MAXREG_COUNT
	.align		4
        /*003c*/ 	.byte	0x03, 0x1b
        /*003e*/ 	.short	0x00ff


	//----- nvinfo : EIATTR_MERCURY_ISA_VERSION
	.align		4
        /*0040*/ 	.byte	0x03, 0x5f
        /*0042*/ 	.short	0x0101


	//----- nvinfo : EIATTR_EXIT_INSTR_OFFSETS
	.align		4
        /*0044*/ 	.byte	0x04, 0x1c
        /*0046*/ 	.short	(.L_3983 - .L_3982)


	//   ....[0]....
.L_3982:
        /*0048*/ 	.word	0x00000ae0


	//   ....[1]....
        /*004c*/ 	.word	0x00001cc0


	//   ....[2]....
        /*0050*/ 	.word	0x00001d10


	//----- nvinfo : EIATTR_MAX_THREADS
	.align		4
.L_3983:
        /*0054*/ 	.byte	0x04, 0x05
        /*0056*/ 	.short	(.L_3985 - .L_3984)
.L_3984:
        /*0058*/ 	.word	0x00000080
        /*005c*/ 	.word	0x00000001
        /*0060*/ 	.word	0x00000001


	//----- nvinfo : EIATTR_CRS_STACK_SIZE
	.align		4
.L_3985:
        /*0064*/ 	.byte	0x04, 0x1e
        /*0066*/ 	.short	(.L_3987 - .L_3986)
.L_3986:
        /*0068*/ 	.word	0x00000000


	//----- nvinfo : EIATTR_CBANK_PARAM_SIZE
	.align		4
.L_3987:
        /*006c*/ 	.byte	0x03, 0x19
        /*006e*/ 	.short	0x0018


	//----- nvinfo : EIATTR_PARAM_CBANK
	.align		4
        /*0070*/ 	.byte	0x04, 0x0a
        /*0072*/ 	.short	(.L_3989 - .L_3988)
	.align		4
.L_3988:
        /*0074*/ 	.word	index@(.nv.constant0._ZN2at6native29vectorized_elementwise_kernelILi8EZZZNS0_22reciprocal_kernel_cudaERNS_18TensorIteratorBaseEENKUlvE_clEvENKUlvE_clEvEUldE_St5arrayIPcLm2EEEEviT0_T1_)
        /*0078*/ 	.short	0x0210
        /*007a*/ 	.short	0x0018


	//----- nvinfo : EIATTR_SW_WAR
	.align		4
.L_3989:
        /*007c*/ 	.byte	0x04, 0x36
        /*007e*/ 	.short	(.L_3991 - .L_3990)
.L_3990:
        /*0080*/ 	.word	0x00000008
.L_3991:


//--------------------- .nv.info._ZN2at6native18elementwise_kernelILi128ELi4EZNS0_15gpu_kernel_implIZZZNS0_17floor_kernel_cudaERNS_18TensorIteratorBaseEENKUlvE_clEvENKUlvE2_clEvEUlN3c108BFloat16EE_EEvS4_RKT_EUliE_EEviT1_ --------------------------
	.section	.nv.info._ZN2at6native18elementwise_kernelILi128ELi4EZNS0_15gpu_kernel_implIZZZNS0_17floor_kernel_cudaERNS_18TensorIteratorBaseEENKUlvE_clEvENKUlvE2_clEvEUlN3c108BFloat16EE_EEvS4_RKT_EUliE_EEviT1_,"",@"SHT_CUDA_INFO"
	.sectionflags	@""
	.align	4


	//----- nvinfo : EIATTR_CUDA_API_VERSION
	.align		4
        /*0000*/ 	.byte	0x04, 0x37
        /*0002*/ 	.short	(.L_3993 - .L_3992)
.L_3992:
        /*0004*/ 	.word	0x00000082


	//----- nvinfo : EIATTR_KPARAM_INFO
	.align		4
.L_3993:
        /*0008*/ 	.byte	0x04, 0x17
        /*000a*/ 	.short	(.L_3995 - .L_3994)
.L_3994:
        /*000c*/ 	.word	0x00000000
        /*0010*/ 	.short	0x0001
        /*0012*/ 	.short	0x0008
        /*0014*/ 	.byte	0x00, 0xf0, 0x61, 0x08


	//----- nvinfo : EIATTR_KPARAM_INFO
	.align		4
.L_3995:
        /*0018*/ 	.byte	0x04, 0x17
        /*001a*/ 	.short	(.L_3997 - .L_3996)
.L_3996:
        /*001c*/ 	.word	0x00000000
        /*0020*/ 	.short	0x0000
        /*0022*/ 	.short	0x0000
        /*0024*/ 	.byte	0x00, 0xf0, 0x11, 0x00


	//----- nvinfo : EIATTR_SPARSE_MMA_MASK
	.align		4
.L_3997:
        /*0028*/ 	.byte	0x03, 0x50
        /*002a*/ 	.short	0x0000


	//----- nvinfo : EIATTR_MAXREG_COUNT
	.align		4
        /*002c*/ 	.byte	0x03, 0x1b
        /*002e*/ 	.short	0x0080


	//----- nvinfo : EIATTR_EXTERNS
	.align		4
        /*0030*/ 	.byte	0x04, 0x0f
        /*0032*/ 	.short	(.L_3999 - .L_3998)


	//   ....[0]....
	.align		4
.L_3998:
        /*0034*/ 	.word	index@(__assertfail)


	//----- nvinfo : EIATTR_MERCURY_ISA_VERSION
	.align		4
.L_3999:
        /*0038*/ 	.byte	0x03, 0x5f
        /*003a*/ 	.short	0x0101


	//----- nvinfo : EIATTR_SYSCALL_OFFSETS
	.align		4
        /*003c*/ 	.byte	0x04, 0x46
        /*003e*/ 	.short	(.L_4001 - .L_4000)


	//   ....[0]....
.L_4000:
        /*0040*/ 	.word	0x000022d0


	//   ....[1]....
        /*0044*/ 	.word	0x00003260


	//   ....[2]....
        /*0048*/ 	.word	0x00005590


	//   ....[3]....
        /*004c*/ 	.word	0x00006520


	//   ....[4]....
        /*0050*/ 	.word	0x00008840


	//   ....[5]....
        /*0054*/ 	.word	0x000097d0


	//   ....[6]....
        /*0058*/ 	.word	0x0000bae0


	//   ....[7]....
        /*005c*/ 	.word	0x0000ca70


	//----- nvinfo : EIATTR_EXIT_INSTR_OFFSETS
	.align		4
.L_4001:
        /*0060*/ 	.byte	0x04, 0x1c
        /*0062*/ 	.short	(.L_4003 - .L_4002)


	//   ....[0]....
.L_4002:
        /*0064*/ 	.word	0x000098a0


	//   ....[1]....
        /*0068*/ 	.word	0x0000bca0


	//   ....[2]....
        /*006c*/ 	.word	0x0000bce0


	//   ....[3]....
        /*0070*/ 	.word	0x0000bd80


	//   ....[4]....
        /*0074*/ 	.word	0x0000bdc0


	//   ....[5]....
        /*0078*/ 	.word	0x0000be00


	//   ....[6]....
        /*007c*/ 	.word	0x0000be90


	//   ....[7]....
        /*0080*/ 	.word	0x0000bed0


	//   ....[8]....
        /*0084*/ 	.word	0x0000bf70


	//   ....[9]....
        /*0088*/ 	.word	0x0000bfc0


	//   ....[10]....
        /*008c*/ 	.word	0x0000c010


	//   ....[11]....
        /*0090*/ 	.word	0x0000c0e0


	//   ....[12]....
        /*0094*/ 	.word	0x0000c140


	//   ....[13]....
        /*0098*/ 	.word	0x0000c2d0


	//   ....[14]....
        /*009c*/ 	.word	0x0000c430


	//   ....[15]....
        /*00a0*/ 	.word	0x0000c450


	//   ....[16]....
        /*00a4*/ 	.word	0x0000c510


	//   ....[17]....
        /*00a8*/ 	.word	0x0000c690


	//   ....[18]....
        /*00ac*/ 	.word	0x0000c810


	//   ....[19]....
        /*00b0*/ 	.word	0x0000c970


	//   ....[20]....
        /*00b4*/ 	.word	0x0000ca80


	//   ....[21]....
        /*00b8*/ 	.word	0x0000cac0


	//   ....[22]....
        /*00bc*/ 	.word	0x0000cb00


	//----- nvinfo : EIATTR_MAX_THREADS
	.align		4
.L_4003:
        /*00c0*/ 	.byte	0x04, 0x05
        /*00c2*/ 	.short	(.L_4005 - .L_4004)
.L_4004:
        /*00c4*/ 	.word	0x00000080
        /*00c8*/ 	.word	0x00000001
        /*00cc*/ 	.word	0x00000001


	//----- nvinfo : EIATTR_CRS_STACK_SIZE
	.align		4
.L_4005:
        /*00d0*/ 	.byte	0x04, 0x1e
        /*00d2*/ 	.short	(.L_4007 - .L_4006)
.L_4006:
        /*00d4*/ 	.word	0x00000000


	//----- nvinfo : EIATTR_CBANK_PARAM_SIZE
	.align		4
.L_4007:
        /*00d8*/ 	.byte	0x03, 0x19
        /*00da*/ 	.short	0x0220


	//----- nvinfo : EIATTR_PARAM_CBANK
	.align		4
        /*00dc*/ 	.byte	0x04, 0x0a
        /*00de*/ 	.short	(.L_4009 - .L_4008)
	.align		4
.L_4008:
        /*00e0*/ 	.word	index@(.nv.constant0._ZN2at6native18elementwise_kernelILi128ELi4EZNS0_15gpu_kernel_implIZZZNS0_17floor_kernel_cudaERNS_18TensorIteratorBaseEENKUlvE_clEvENKUlvE2_clEvEUlN3c108BFloat16EE_EEvS4_RKT_EUliE_EEviT1_)
        /*00e4*/ 	.short	0x0210
        /*00e6*/ 	.short	0x0220


	//----- nvinfo : EIATTR_SW_WAR
	.align		4
.L_4009:
        /*00e8*/ 	.byte	0x04, 0x36
        /*00ea*/ 	.short	(.L_4011 - .L_4010)
.L_4010:
        /*00ec*/ 	.word	0x00000008
.L_4011:


//--------------------- .nv.info._ZN2at6native27unrolled_elementwise_kernelIZZZNS0_17floor_kernel_cudaERNS_18TensorIteratorBaseEENKUlvE_clEvENKUlvE2_clEvEUlN3c108BFloat16EE_St5arrayIPcLm2EELi4E23TrivialOffsetCalculatorILi1EjESD_NS0_6memory12LoadWithCastILi1EEENSE_13StoreWithCastILi1EEEEEviT_T0_T2_T3_T4_T5_ --------------------------
	.section	.nv.info._ZN2at6native27unrolled_elementwise_kernelIZZZNS0_17floor_kernel_cudaERNS_18TensorIteratorBaseEENKUlvE_clEvENKUlvE2_clEvEUlN3c108BFloat16EE_St5arrayIPcLm2EELi4E23TrivialOffsetCalculatorILi1EjESD_NS0_6memory12LoadWithCastILi1EEENSE_13StoreWithCastILi1EEEEEviT_T0_T2_T3_T4_T5_,"",@"SHT_CUDA_INFO"
	.sectionflags	@""
	.align	4


	//----- nvinfo : EIATTR_CUDA_API_VERSION
	.align		4
        /*0000*/ 	.byte	0x04, 0x37
        /*0002*/ 	.short	(.L_4013 - .L_4012)
.L_4012:
        /*0004*/ 	.word	0x00000082


	//----- nvinfo : EIATTR_KPARAM_INFO
	.align		4
.L_4013:
        /*0008*/ 	.byte	0x04, 0x17
        /*000a*/ 	.short	(.L_4015 - .L_4014)
.L_4014:
        /*000c*/ 	.word	0x00000000
        /*0010*/ 	.short	0x0006
        /*0012*/ 	.short	0x0024
        /*0014*/ 	.byte	0x00, 0xf0, 0x21, 0x00


	//----- nvinfo : EIATTR_KPARAM_INFO
	.align		4
.L_4015:
        /*0018*/ 	.byte	0x04, 0x17
        /*001a*/ 	.short	(.L_4017 - .L_4016)
.L_4016:
        /*001c*/ 	.word	0x00000000
        /*0020*/ 	.short	0x0005
        /*0022*/ 	.short	0x001c
        /*0024*/ 	.byte	0x00, 0xf0, 0x21, 0x00


	//----- nvinfo : EIATTR_KPARAM_INFO
	.align		4
.L_4017:
        /*0028*/ 	.byte	0x04, 0x17
        /*002a*/ 	.short	(.L_4019 - .L_4018)
.L_4018:
        /*002c*/ 	.word	0x00000000
        /*0030*/ 	.short	0x0004
        /*0032*/ 	.short	0x0019
        /*0034*/ 	.byte	0x00, 0xf0, 0x05, 0x00


	//----- nvinfo : EIATTR_KPARAM_INFO
	.align		4
.L_4019:
        /*0038*/ 	.byte	0x04, 0x17
        /*003a*/ 	.short	(.L_4021 - .L_4020)
.L_4020:
        /*003c*/ 	.word	0x00000000
        /*0040*/ 	.short	0x0003
        /*0042*/ 	.short	0x0018
        /*0044*/ 	.byte	0x00, 0xf0, 0x05, 0x00


	//----- nvinfo : EIATTR_KPARAM_INFO
	.align		4
.L_4021:
        /*0048*/ 	.byte	0x04, 0x17
        /*004a*/ 	.short	(.L_4023 - .L_4022)
.L_4022:
        /*004c*/ 	.word	0x00000000
        /*0050*/ 	.short	0x0002
        /*0052*/ 	.short	0x0008
        /*0054*/ 	.byte	0x00, 0xf0, 0x41, 0x00


	//----- nvinfo : EIATTR_KPARAM_INFO
	.align		4
.L_4023:
        /*0058*/ 	.byte	0x04, 0x17
        /*005a*/ 	.short	(.L_4025 - .L_4024)
.L_4024:
        /*005c*/ 	.word	0x00000000
        /*0060*/ 	.short	0x0001
        /*0062*/ 	.short	0x0004
        /*0064*/ 	.byte	0x00, 0xf0, 0x05, 0x00


	//----- nvinfo : EIATTR_KPARAM_INFO
	.align		4
.L_4025:
        /*0068*/ 	.byte	0x04, 0x17
        /*006a*/ 	.short	(.L_4027 - .L_4026)
.L_4026:
        /*006c*/ 	.word	0x00000000
        /*0070*/ 	.short	0x0000
        /*0072*/ 	.short	0x0000
        /*0074*/ 	.byte	0x00, 0xf0, 0x11, 0x00


	//----- nvinfo : EIATTR_SPARSE_MMA_MASK
	.align		4
.L_4027:
        /*0078*/ 	.byte	0x03, 0x50
        /*007a*/ 	.short	0x0000


	//----- nvinfo : EIATTR_MAXREG_COUNT
	.align		4
        /*007c*/ 	.byte	0x03, 0x1b
        /*007e*/ 	.short	0x00ff


	//----- nvinfo : EIATTR_EXTERNS
	.align		4
        /*0080*/ 	.byte	0x04, 0x0f
        /*0082*/ 	.short	(.L_4029 - .L_4028)


	//   ....[0]....
	.align		4
.L_4028:
        /*0084*/ 	.word	index@(__assertfail)


	//----- nvinfo : EIATTR_MERCURY_ISA_VERSION
	.align		4
.L_4029:
        /*0088*/ 	.byte	0x03, 0x5f
        /*008a*/ 	.short	0x0101


	//----- nvinfo : EIATTR_SYSCALL_OFFSETS
	.align		4
        /*008c*/ 	.byte	0x04, 0x46
        /*008e*/ 	.short	(.L_4031 - .L_4030)


	//   ....[0]....
.L_4030:
        /*0090*/ 	.word	0x000010e0


	//   ....[1]....
        /*0094*/ 	.word	0x00002220


	//   ....[2]....
        /*0098*/ 	.word	0x00003370


	//   ....[3]....
        /*009c*/ 	.word	0x00004490


	//   ....[4]....
        /*00a0*/ 	.word	0x00005720


	//   ....[5]....
        /*00a4*/ 	.word	0x00006740


	//   ....[6]....
        /*00a8*/ 	.word	0x00007720


	//   ....[7]....
        /*00ac*/ 	.word	0x00008700


	//----- nvinfo : EIATTR_EXIT_INSTR_OFFSETS
	.align		4
.L_4031:
        /*00b0*/ 	.byte	0x04, 0x1c
        /*00b2*/ 	.short	(.L_4033 - .L_4032)


	//   ....[0]....
.L_4032:
        /*00b4*/ 	.word	0x000077e0


	//   ....[1]....
        /*00b8*/ 	.word	0x00007930


	//   ....[2]....
        /*00bc*/ 	.word	0x00007970


	//   ....[3]....
        /*00c0*/ 	.word	0x00007a10


	//   ....[4]....
        /*00c4*/ 	.word	0x00007a50


	//   ....[5]....
        /*00c8*/ 	.word	0x00007a90


	//   ....[6]....
        /*00cc*/ 	.word	0x00007b20


	//   ....[7]....
        /*00d0*/ 	.word	0x00007b60


	//   ....[8]....
        /*00d4*/ 	.word	0x00007c00


	//   ....[9]....
        /*00d8*/ 	.word	0x00007c50


	//   ....[10]....
        /*00dc*/ 	.word	0x00007ca0


	//   ....[11]....
        /*00e0*/ 	.word	0x00007d70


	//   ....[12]....
        /*00e4*/ 	.word	0x00007dd0


	//   ....[13]....
        /*00e8*/ 	.word	0x00007f60


	//   ....[14]....
        /*00ec*/ 	.word	0x000080c0


	//   ....[15]....
        /*00f0*/ 	.word	0x000080e0


	//   ....[16]....
        /*00f4*/ 	.word	0x000081a0


	//   ....[17]....
        /*00f8*/ 	.word	0x00008320


	//   ....[18]....
        /*00fc*/ 	.word	0x000084a0


	//   ....[19]....
        /*0100*/ 	.word	0x00008600


	//   ....[20]....
        /*0104*/ 	.word	0x00008710


	//   ....[21]....
        /*0108*/ 	.word	0x00008750


	//   ....[22]....
        /*010c*/ 	.word	0x00008790


	//----- nvinfo : EIATTR_MAX_THREADS
	.align		4
.L_4033:
        /*0110*/ 	.byte	0x04, 0x05
        /*0112*/ 	.short	(.L_4035 - .L_4034)
.L_4034:
        /*0114*/ 	.word	0x00000080
        /*0118*/ 	.word	0x00000001
        /*011c*/ 	.word	0x00000001


	//----- nvinfo : EIATTR_CRS_STACK_SIZE
	.align		4
.L_4035:
        /*0120*/ 	.byte	0x04, 0x1e
        /*0122*/ 	.short	(.L_4037 - .L_4036)
.L_4036:
        /*0124*/ 	.word	0x00000000


	//----- nvinfo : EIATTR_CBANK_PARAM_SIZE
	.align		4
.L_4037:
        /*0128*/ 	.byte	0x03, 0x19
        /*012a*/ 	.short	0x002c


	//----- nvinfo : EIATTR_PARAM_CBANK
	.align		4
        /*012c*/ 	.byte	0x04, 0x0a
        /*012e*/ 	.short	(.L_4039 - .L_4038)
	.align		4
.L_4038:
        /*0130*/ 	.word	index@(.nv.constant0._ZN2at6native27unrolled_elementwise_kernelIZZZNS0_17floor_kernel_cudaERNS_18TensorIteratorBaseEENKUlvE_clEvENKUlvE2_clEvEUlN3c108BFloat16EE_St5arrayIPcLm2EELi4E23TrivialOffsetCalculatorILi1EjESD_NS0_6memory12LoadWithCastILi1EEENSE_13StoreWithCastILi1EEEEEviT_T0_T2_T3_T4_T5_)
        /*0134*/ 	.short	0x0210
        /*0136*/ 	.short	0x002c


	//----- nvinfo : EIATTR_SW_WAR
	.align		4
.L_4039:
        /*0138*/ 	.byte	0x04, 0x36
        /*013a*/ 	.short	(.L_4041 - .L_4040)
.L_4040:
        /*013c*/ 	.word	0x00000008
.L_4041:


//--------------------- .nv.info._ZN2at6native18elementwise_kernelILi128ELi4EZNS0_22gpu_kernel_impl_nocastIZZZNS0_17floor_kernel_cudaERNS_18TensorIteratorBaseEENKUlvE_clEvENKUlvE2_clEvEUlN3c108BFloat16EE_EEvS4_RKT_EUliE_EEviT1_ --------------------------
	.section	.nv.info._ZN2at6native18elementwise_kernelILi128ELi4EZNS0_22gpu_kernel_impl_nocastIZZZNS0_17floor_kernel_cudaERNS_18TensorIteratorBaseEENKUlvE_clEvENKUlvE2_clEvEUlN3c108BFloat16EE_EEvS4_RKT_EUliE_EEviT1_,"",@"SHT_CUDA_INFO"
	.sectionflags	@""
	.align	4


	//----- nvinfo : EIATTR_CUDA_API_VERSION
	.align		4
        /*0000*/ 	.byte	0x04, 0x37
        /*0002*/ 	.short	(.L_4043 - .L_4042)
.L_4042:
        /*0004*/ 	.word	0x00000082


	//----- nvinfo : EIATTR_KPARAM_INFO
	.align		4
.L_4043:
        /*0008*/ 	.byte	0x04, 0x17
        /*000a*/ 	.short	(.L_4045 - .L_4044)
.L_4044:
        /*000c*/ 	.word	0x00000000
        /*0010*/ 	.short	0x0001
        /*0012*/ 	.short	0x0008
        /*0014*/ 	.byte	0x00, 0xf0, 0x61, 0x08


	//----- nvinfo : EIATTR_KPARAM_INFO
	.align		4
.L_4045:
        /*0018*/ 	.byte	0x04, 0x17
        /*001a*/ 	.short	(.L_4047 - .L_4046)
.L_4046:
        /*001c*/ 	.word	0x00000000
        /*0020*/ 	.short	0x0000
        /*0022*/ 	.short	0x0000
        /*0024*/ 	.byte	0x00, 0xf0, 0x11, 0x00


	//----- nvinfo : EIATTR_SPARSE_MMA_MASK
	.align		4
.L_4047:
        /*0028*/ 	.byte	0x03, 0x50
        /*002a*/ 	.short	0x0000


	//----- nvinfo : EIATTR_MAXREG_COUNT
	.align		4
        /*002c*/ 	.byte	0x03, 0x1b
        /*002e*/ 	.short	0x0080


	//----- nvinfo : EIATTR_MERCURY_ISA_VERSION
	.align		4
        /*0030*/ 	.byte	0x03, 0x5f
        /*0032*/ 	.short	0x0101


	//----- nvinfo : EIATTR_EXIT_INSTR_OFFSETS
	.align		4
        /*0034*/ 	.byte	0x04, 0x1c
        /*0036*/ 	.short	(.L_4049 - .L_4048)


	//   ....[0]....
.L_4048:
        /*0038*/ 	.word	0x00003bf0


	//   ....[1]....
        /*003c*/ 	.word	0x00004f90


	//----- nvinfo : EIATTR_MAX_THREADS
	.align		4
.L_4049:
        /*0040*/ 	.byte	0x04, 0x05
        /*0042*/ 	.short	(.L_4051 - .L_4050)
.L_4050:
        /*0044*/ 	.word	0x00000080
        /*0048*/ 	.word	0x00000001
        /*004c*/ 	.word	0x00000001


	//----- nvinfo : EIATTR_CRS_STACK_SIZE
	.align		4
.L_4051:
        /*0050*/ 	.byte	0x04, 0x1e
        /*0052*/ 	.short	(.L_4053 - .L_4052)
.L_4052:
        /*0054*/ 	.word	0x00000000


	//----- nvinfo : EIATTR_CBANK_PARAM_SIZE
	.align		4
.L_4053:
        /*0058*/ 	.byte	0x03, 0x19
        /*005a*/ 	.short	0x0220


	//----- nvinfo : EIATTR_PARAM_CBANK
	.align		4
        /*005c*/ 	.byte	0x04, 0x0a
        /*005e*/ 	.short	(.L_4055 - .L_4054)
	.align		4
.L_4054:
        /*0060*/ 	.word	index@(.nv.constant0._ZN2at6native18elementwise_kernelILi128ELi4EZNS0_22gpu_kernel_impl_nocastIZZZNS0_17floor_kernel_cudaERNS_18TensorIteratorBaseEENKUlvE_clEvENKUlvE2_clEvEUlN3c108BFloat16EE_EEvS4_RKT_EUliE_EEviT1_)
        /*0064*/ 	.short	0x0210
        /*0066*/ 	.short	0x0220


	//----- nvinfo : EIATTR_SW_WAR
	.align		4
.L_4055:
        /*0068*/ 	.byte	0x04, 0x36
        /*006a*/ 	.short	(.L_4057 - .L_4056)
.L_4056:
        /*006c*/ 	.word	0x00000008
.L_4057:


//--------------------- .nv.info._ZN2at6native27unrolled_elementwise_kernelIZZZNS0_17floor_kernel_cudaERNS_18TensorIteratorBaseEENKUlvE_clEvENKUlvE2_clEvEUlN3c108BFloat16EE_St5arrayIPcLm2EELi4E23TrivialOffsetCalculatorILi1EjESD_NS0_6memory15LoadWithoutCastENSE_16StoreWithoutCastEEEviT_T0_T2_T3_T4_T5_ --------------------------
	.section	.nv.info._ZN2at6native27unrolled_elementwise_kernelIZZZNS0_17floor_kernel_cudaERNS_18TensorIteratorBaseEENKUlvE_clEvENKUlvE2_clEvEUlN3c108BFloat16EE_St5arrayIPcLm2EELi4E23TrivialOffsetCalculatorILi1EjESD_NS0_6memory15LoadWithoutCastENSE_16StoreWithoutCastEEEviT_T0_T2_T3_T4_T5_,"",@"SHT_CUDA_INFO"
	.sectionflags	@""
	.align	4


	//----- nvinfo : EIATTR_CUDA_API_VERSION
	.align		4
        /*0000*/ 	.byte	0x04, 0x37
        /*0002*/ 	.short	(.L_4059 - .L_4058)
.L_4058:
        /*0004*/ 	.word	0x00000082


	//----- nvinfo : EIATTR_KPARAM_INFO
	.align		4
.L_4059:
        /*0008*/ 	.byte	0x04, 0x17
        /*000a*/ 	.short	(.L_4061 - .L_4060)
.L_4060:
        /*000c*/ 	.word	0x00000000
        /*0010*/ 	.short	0x0006
        /*0012*/ 	.short	0x001b
        /*0014*/ 	.byte	0x00, 0xf0, 0x05, 0x00


	//----- nvinfo : EIATTR_KPARAM_INFO
	.align		4
.L_4061:
        /*0018*/ 	.byte	0x04, 0x17
        /*001a*/ 	.short	(.L_4063 - .L_4062)
.L_4062:
        /*001c*/ 	.word	0x00000000
        /*0020*/ 	.short	0x0005
        /*0022*/ 	.short	0x001a
        /*0024*/ 	.byte	0x00, 0xf0, 0x05, 0x00


	//----- nvinfo : EIATTR_KPARAM_INFO
	.align		4
.L_4063:
        /*0028*/ 	.byte	0x04, 0x17
        /*002a*/ 	.short	(.L_4065 - .L_4064)
.L_4064:
        /*002c*/ 	.word	0x00000000
        /*0030*/ 	.short	0x0004
        /*0032*/ 	.short	0x0019
        /*0034*/ 	.byte	0x00, 0xf0, 0x05, 0x00


	//----- nvinfo : EIATTR_KPARAM_INFO
	.align		4
.L_4065:
        /*0038*/ 	.byte	0x04, 0x17
        /*003a*/ 	.short	(.L_4067 - .L_4066)
.L_4066:
        /*003c*/ 	.word	0x00000000
        /*0040*/ 	.short	0x0003
        /*0042*/ 	.short	0x0018
        /*0044*/ 	.byte	0x00, 0xf0, 0x05, 0x00


	//----- nvinfo : EIATTR_KPARAM_INFO
	.align		4
.L_4067:
        /*0048*/ 	.byte	0x04, 0x17
        /*004a*/ 	.short	(.L_4069 - .L_4068)
.L_4068:
        /*004c*/ 	.word	0x00000000
        /*0050*/ 	.short	0x0002
        /*0052*/ 	.short	0x0008
        /*0054*/ 	.byte	0x00, 0xf0, 0x41, 0x00


	//----- nvinfo : EIATTR_KPARAM_INFO
	.align		4
.L_4069:
        /*0058*/ 	.byte	0x04, 0x17
        /*005a*/ 	.short	(.L_4071 - .L_4070)
.L_4070:
        /*005c*/ 	.word	0x00000000
        /*0060*/ 	.short	0x0001
        /*0062*/ 	.short	0x0004
        /*0064*/ 	.byte	0x00, 0xf0, 0x05, 0x00


	//----- nvinfo : EIATTR_KPARAM_INFO
	.align		4
.L_4071:
        /*0068*/ 	.byte	0x04, 0x17
        /*006a*/ 	.short	(.L_4073 - .L_4072)
.L_4072:
        /*006c*/ 	.word	0x00000000
        /*0070*/ 	.short	0x0000
        /*0072*/ 	.short	0x0000
        /*0074*/ 	.byte	0x00, 0xf0, 0x11, 0x00


	//----- nvinfo : EIATTR_SPARSE_MMA_MASK
	.align		4
.L_4073:
        /*0078*/ 	.byte	0x03, 0x50
        /*007a*/ 	.short	0x0000


	//----- nvinfo : EIATTR_MAXREG_COUNT
	.align		4
        /*007c*/ 	.byte	0x03, 0x1b
        /*007e*/ 	.short	0x00ff


	//----- nvinfo : EIATTR_MERCURY_ISA_VERSION
	.align		4
        /*0080*/ 	.byte	0x03, 0x5f
        /*0082*/ 	.short	0x0101


	//----- nvinfo : EIATTR_EXIT_INSTR_OFFSETS
	.align		4
        /*0084*/ 	.byte	0x04, 0x1c
        /*0086*/ 	.short	(.L_4075 - .L_4074)


	//   ....[0]....
.L_4074:
        /*0088*/ 	.word	0x00000470


	//   ....[1]....
        /*008c*/ 	.word	0x000004e0


	//----- nvinfo : EIATTR_MAX_THREADS
	.align		4
.L_4075:
        /*0090*/ 	.byte	0x04, 0x05
        /*0092*/ 	.short	(.L_4077 - .L_4076)
.L_4076:
        /*0094*/ 	.word	0x00000080
        /*0098*/ 	.word	0x00000001
        /*009c*/ 	.word	0x00000001


	//----- nvinfo : EIATTR_CRS_STACK_SIZE
	.align		4
.L_4077:
        /*00a0*/ 	.byte	0x04, 0x1e
        /*00a2*/ 	.short	(.L_4079 - .L_4078)
.L_4078:
        /*00a4*/ 	.word	0x00000000


	//----- nvinfo : EIATTR_CBANK_PARAM_SIZE
	.align		4
.L_4079:
        /*00a8*/ 	.byte	0x03, 0x19
        /*00aa*/ 	.short	0x001c


	//----- nvinfo : EIATTR_PARAM_CBANK
	.align		4
        /*00ac*/ 	.byte	0x04, 0x0a
        /*00ae*/ 	.short	(.L_4081 - .L_4080)
	.align		4
.L_4080:
        /*00b0*/ 	.word	index@(.nv.constant0._ZN2at6native27unrolled_elementwise_kernelIZZZNS0_17floor_kernel_cudaERNS_18TensorIteratorBaseEENKUlvE_clEvENKUlvE2_clEvEUlN3c108BFloat16EE_St5arrayIPcLm2EELi4E23TrivialOffsetCalculatorILi1EjESD_NS0_6memory15LoadWithoutCastENSE_16StoreWithoutCastEEEviT_T0_T2_T3_T4_T5_)
        /*00b4*/ 	.short	0x0210
        /*00b6*/ 	.short	0x001c


	//----- nvinfo : EIATTR_SW_WAR
	.align		4
.L_4081:
        /*00b8*/ 	.byte	0x04, 0x36
        /*00ba*/ 	.short	(.L_4083 - .L_4082)
.L_4082:
        /*00bc*/ 	.word	0x00000008
.L_4083:


//--------------------- .nv.info._ZN2at6native29vectorized_elementwise_kernelILi2EZZZNS0_17floor_kernel_cudaERNS_18TensorIteratorBaseEENKUlvE_clEvENKUlvE2_clEvEUlN3c108BFloat16EE_St5arrayIPcLm2EEEEviT0_T1_ --------------------------
	.section	.nv.info._ZN2at6native29vectorized_elementwise_kernelILi2EZZZNS0_17floor_kernel_cudaERNS_18TensorIteratorBaseEENKUlvE_clEvENKUlvE2_clEvEUlN3c108BFloat16EE_St5arrayIPcLm2EEEEviT0_T1_,"",@"SHT_CUDA_INFO"
	.sectionflags	@""
	.align	4


	//----- nvinfo : EIATTR_CUDA_API_VERSION
	.align		4
        /*0000*/ 	.byte	0x04, 0x37
        /*0002*/ 	.short	(.L_4085 - .L_4084)
.L_4084:
        /*0004*/ 	.word	0x00000082


	//----- nvinfo : EIATTR_KPARAM_INFO
	.align		4
.L_4085:
        /*0008*/ 	.byte	0x04, 0x17
        /*000a*/ 	.short	(.L_4087 - .L_4086)
.L_4086:
        /*000c*/ 	.word	0x00000000
        /*0010*/ 	.short	0x0002
        /*0012*/ 	.short	0x0008
        /*0014*/ 	.byte	0x00, 0xf0, 0x41, 0x00


	//----- nvinfo : EIATTR_KPARAM_INFO
	.align		4
.L_4087:
        /*0018*/ 	.byte	0x04, 0x17
        /*001a*/ 	.short	(.L_4089 - .L_4088)
.L_4088:
        /*001c*/ 	.word	0x00000000
        /*0020*/ 	.short	0x0001
        /*0022*/ 	.short	0x0004
        /*0024*/ 	.byte	0x00, 0xf0, 0x05, 0x00


	//----- nvinfo : EIATTR_KPARAM_INFO
	.align		4
.L_4089:
        /*0028*/ 	.byte	0x04, 0x17
        /*002a*/ 	.short	(.L_4091 - .L_4090)
.L_4090:
        /*002c*/ 	.word	0x00000000
        /*0030*/ 	.short	0x0000
        /*0032*/ 	.short	0x0000
        /*0034*/ 	.byte	0x00, 0xf0, 0x11, 0x00


	//----- nvinfo : EIATTR_SPARSE_MMA_MASK
	.align		4
.L_4091:
        /*0038*/ 	.byte	0x03, 0x50
        /*003a*/ 	.short	0x0000


	//----- nvinfo : EIATTR_MAXREG_COUNT
	.align		4
        /*003c*/ 	.byte	0x03, 0x1b
        /*003e*/ 	.short	0x00ff


	//----- nvinfo : EIATTR_MERCURY_ISA_VERSION
	.align		4
        /*0040*/ 	.byte	0x03, 0x5f
        /*0042*/ 	.short	0x0101


	//----- nvinfo : EIATTR_EXIT_INSTR_OFFSETS
	.align		4
        /*0044*/ 	.byte	0x04, 0x1c
        /*0046*/ 	.short	(.L_4093 - .L_4092)


	//   ....[0]....
.L_4092:
        /*0048*/ 	.word	0x000002f0


	//   ....[1]....
        /*004c*/ 	.word	0x00000c40


	//   ....[2]....
        /*0050*/ 	.word	0x00000c90


	//----- nvinfo : EIATTR_MAX_THREADS
	.align		4
.L_4093:
        /*0054*/ 	.byte	0x04, 0x05
        /*0056*/ 	.short	(.L_4095 - .L_4094)
.L_4094:
        /*0058*/ 	.word	0x00000080
        /*005c*/ 	.word	0x00000001
        /*0060*/ 	.word	0x00000001


	//----- nvinfo : EIATTR_CRS_STACK_SIZE
	.align		4
.L_4095:
        /*0064*/ 	.byte	0x04, 0x1e
        /*0066*/ 	.short	(.L_4097 - .L_4096)
.L_4096:
        /*0068*/ 	.word	0x00000000


	//----- nvinfo : EIATTR_CBANK_PARAM_SIZE
	.align		4
.L_4097:
        /*006c*/ 	.byte	0x03, 0x19
        /*006e*/ 	.short	0x0018


	//----- nvinfo : EIATTR_PARAM_CBANK
	.align		4
        /*0070*/ 	.byte	0x04, 0x0a
        /*0072*/ 	.short	(.L_4099 - .L_4098)
	.align		4
.L_4098:
        /*0074*/ 	.word	index@(.nv.constant0._ZN2at6native29vectorized_elementwise_kernelILi2EZZZNS0_17floor_kernel_cudaERNS_18TensorIteratorBaseEENKUlvE_clEvENKUlvE2_clEvEUlN3c108BFloat16EE_St5arrayIPcLm2EEEEviT0_T1_)
        /*0078*/ 	.short	0x0210
        /*007a*/ 	.short	0x0018


	//----- nvinfo : EIATTR_SW_WAR
	.align		4
.L_4099:
        /*007c*/ 	.byte	0x04, 0x36
        /*007e*/ 	.short	(.L_4101 - .L_4100)
.L_4100:
        /*0080*/ 	.word	0x00000008
.L_4101:


//--------------------- .nv.info._ZN2at6native29vectorized_elementwise_kernelILi4EZZZNS0_17floor_kernel_cudaERNS_18TensorIteratorBaseEENKUlvE_clEvENKUlvE2_clEvEUlN3c108BFloat16EE_St5arrayIPcLm2EEEEviT0_T1_ --------------------------
	.section	.nv.info._ZN2at6native29vectorized_elementwise_kernelILi4EZZZNS0_17floor_kernel_cudaERNS_18TensorIteratorBaseEENKUlvE_clEvENKUlvE2_clEvEUlN3c108BFloat16EE_St5arrayIPcLm2EEEEviT0_T1_,"",@"SHT_CUDA_INFO"
	.sectionflags	@""
	.align	4


	//----- nvinfo : EIATTR_CUDA_API_VERSION
	.align		4
        /*0000*/ 	.byte	0x04, 0x37
        /*0002*/ 	.short	(.L_4103 - .L_4102)
.L_4102:
        /*0004*/ 	.word	0x00000082


	//----- nvinfo : EIATTR_KPARAM_INFO
	.align		4
.L_4103:
        /*0008*/ 	.byte	0x04, 0x17
        /*000a*/ 	.short	(.L_4105 - .L_4104)
.L_4104:
        /*000c*/ 	.word	0x00000000
        /*0010*/ 	.short	0x0002
        /*0012*/ 	.short	0x0008
        /*0014*/ 	.byte	0x00, 0xf0, 0x41, 0x00


	//----- nvinfo : EIATTR_KPARAM_INFO
	.align		4
.L_4105:
        /*0018*/ 	.byte	0x04, 0x17
        /*001a*/ 	.short	(.L_4107 - .L_4106)
.L_4106:
        /*001c*/ 	.word	0x00000000
        /*0020*/ 	.short	0x0001
        /*0022*/ 	.short	0x0004
        /*0024*/ 	.byte	0x00, 0xf0, 0x05, 0x00


	//----- nvinfo : EIATTR_KPARAM_INFO
	.align		4
.L_4107:
        /*0028*/ 	.byte	0x04, 0x17
        /*002a*/ 	.short	(.L_4109 - .L_4108)
.L_4108:
        /*002c*/ 	.word	0x00000000
        /*0030*/ 	.short	0x0000
        /*0032*/ 	.short	0x0000
        /*0034*/ 	.byte	0x00, 0xf0, 0x11, 0x00


	//----- nvinfo : EIATTR_SPARSE_MMA_MASK
	.align		4
.L_4109:
        /*0038*/ 	.byte	0x03, 0x50
        /*003a*/ 	.short	0x0000


	//----- nvinfo : EIATTR_MAXREG_COUNT
	.align		4
        /*003c*/ 	.byte	0x03, 0x1b
        /*003e*/ 	.short	0x00ff


	//----- nvinfo : EIATTR_MERCURY_ISA_VERSION
	.align		4
        /*0040*/ 	.byte	0x03, 0x5f
        /*0042*/ 	.short	0x0101


	//----- nvinfo : EIATTR_EXIT_INSTR_OFFSETS
	.align		4
        /*0044*/ 	.byte	0x04, 0x1c
        /*0046*/ 	.short	(.L_4111 - .L_4110)


	//   ....[0]....
.L_4110:
        /*0048*/ 	.word	0x000002b0


	//   ....[1]....
        /*004c*/ 	.word	0x00000c00


	//   ....[2]....
        /*0050*/ 	.word	0x00000c50


	//----- nvinfo : EIATTR_MAX_THREADS
	.align		4
.L_4111:
        /*0054*/ 	.byte	0x04, 0x05
        /*0056*/ 	.short	(.L_4113 - .L_4112)
.L_4112:
        /*0058*/ 	.word	0x00000080
        /*005c*/ 	.word	0x00000001
        /*0060*/ 	.word	0x00000001


	//----- nvinfo : EIATTR_CRS_STACK_SIZE
	.align		4
.L_4113:
        /*0064*/ 	.byte	0x04, 0x1e
        /*0066*/ 	.short	(.L_4115 - .L_4114)
.L_4114:
        /*0068*/ 	.word	0x00000000


	//----- nvinfo : EIATTR_CBANK_PARAM_SIZE
	.align		4
.L_4115:
        /*006c*/ 	.byte	0x03, 0x19
        /*006e*/ 	.short	0x0018


	//----- nvinfo : EIATTR_PARAM_CBANK
	.align		4
        /*0070*/ 	.byte	0x04, 0x0a
        /*0072*/ 	.short	(.L_4117 - .L_4116)
	.align		4
.L_4116:
        /*0074*/ 	.word	index@(.nv.constant0._ZN2at6native29vectorized_elementwise_kernelILi4EZZZNS0_17floor_kernel_cudaERNS_18TensorIteratorBaseEENKUlvE_clEvENKUlvE2_clEvEUlN3c108BFloat16EE_St5arrayIPcLm2EEEEviT0_T1_)
        /*0078*/ 	.short	0x0210
        /*007a*/ 	.short	0x0018


	//----- nvinfo : EIATTR_SW_WAR
	.align		4
.L_4117:
        /*007c*/ 	.byte	0x04, 0x36
        /*007e*/ 	.short	(.L_4119 - .L_4118)
.L_4118:
        /*0080*/ 	.word	0x00000008
.L_4119:


//--------------------- .nv.info._ZN2at6native29vectorized_elementwise_kernelILi8EZZZNS0_17floor_kernel_cudaERNS_18TensorIteratorBaseEENKUlvE_clEvENKUlvE2_clEvEUlN3c108BFloat16EE_St5arrayIPcLm2EEEEviT0_T1_ --------------------------
	.section	.nv.info._ZN2at6native29vectorized_elementwise_kernelILi8EZZZNS0_17floor_kernel_cudaERNS_18TensorIteratorBaseEENKUlvE_clEvENKUlvE2_clEvEUlN3c108BFloat16EE_St5arrayIPcLm2EEEEviT0_T1_,"",@"SHT_CUDA_INFO"
	.sectionflags	@""
	.align	4


	//----- nvinfo : EIATTR_CUDA_API_VERSION
	.align		4
        /*0000*/ 	.byte	0x04, 0x37
        /*0002*/ 	.short	(.L_4121 - .L_4120)
.L_4120:
        /*0004*/ 	.word	0x00000082


	//----- nvinfo : EIATTR_KPARAM_INFO
	.align		4
.L_4121:
        /*0008*/ 	.byte	0x04, 0x17
        /*000a*/ 	.short	(.L_4123 - .L_4122)
.L_4122:
        /*000c*/ 	.word	0x00000000
        /*0010*/ 	.short	0x0002
        /*0012*/ 	.short	0x0008
        /*0014*/ 	.byte	0x00, 0xf0, 0x41, 0x00


	//----- nvinfo : EIATTR_KPARAM_INFO
	.align		4
.L_4123:
        /*0018*/ 	.byte	0x04, 0x17
        /*001a*/ 	.short	(.L_4125 - .L_4124)
.L_4124:
        /*001c*/ 	.word	0x00000000
        /*0020*/ 	.short	0x0001
        /*0022*/ 	.short	0x0004
        /*0024*/ 	.byte	0x00, 0xf0, 0x05, 0x00


	//----- nvinfo : EIATTR_KPARAM_INFO
	.align		4
.L_4125:
        /*0028*/ 	.byte	0x04, 0x17
        /*002a*/ 	.short	(.L_4127 - .L_4126)
.L_4126:
        /*002c*/ 	.word	0x00000000
        /*0030*/ 	.short	0x0000
        /*0032*/ 	.short	0x0000
        /*0034*/ 	.byte	0x00, 0xf0, 0x11, 0x00


	//----- nvinfo : EIATTR_SPARSE_MMA_MASK
	.align		4
.L_4127:
        /*0038*/ 	.byte	0x03, 0x50
        /*003a*/ 	.short	0x0000


	//----- nvinfo : EIATTR_MAXREG_COUNT
	.align		4
        /*003c*/ 	.byte	0x03, 0x1b
        /*003e*/ 	.short	0x00ff


	//----- nvinfo : EIATTR_MERCURY_ISA_VERSION
	.align		4
        /*0040*/ 	.byte	0x03, 0x5f
        /*0042*/ 	.short	0x0101


	//----- nvinfo : EIATTR_EXIT_INSTR_OFFSETS
	.align		4
        /*0044*/ 	.byte	0x04, 0x1c
        /*0046*/ 	.short	(.L_4129 - .L_4128)


	//   ....[0]....
.L_4128:
        /*0048*/ 	.word	0x00000290


	//   ....[1]....
        /*004c*/ 	.word	0x00000be0


	//   ....[2]....
        /*0050*/ 	.word	0x00000c30


	//----- nvinfo : EIATTR_MAX_THREADS
	.align		4
.L_4129:
        /*0054*/ 	.byte	0x04, 0x05
        /*0056*/ 	.short	(.L_4131 - .L_4130)
.L_4130:
        /*0058*/ 	.word	0x00000080
        /*005c*/ 	.word	0x00000001
        /*0060*/ 	.word	0x00000001


	//----- nvinfo : EIATTR_CRS_STACK_SIZE
	.align		4
.L_4131:
        /*0064*/ 	.byte	0x04, 0x1e
        /*0066*/ 	.short	(.L_4133 - .L_4132)
.L_4132:
        /*0068*/ 	.word	0x00000000


	//----- nvinfo : EIATTR_CBANK_PARAM_SIZE
	.align		4
.L_4133:
        /*006c*/ 	.byte	0x03, 0x19
        /*006e*/ 	.short	0x0018


	//----- nvinfo : EIATTR_PARAM_CBANK
	.align		4
        /*0070*/ 	.byte	0x04, 0x0a
        /*0072*/ 	.short	(.L_4135 - .L_4134)
	.align		4
.L_4134:
        /*0074*/ 	.word	index@(.nv.constant0._ZN2at6native29vectorized_elementwise_kernelILi8EZZZNS0_17floor_kernel_cudaERNS_18TensorIteratorBaseEENKUlvE_clEvENKUlvE2_clEvEUlN3c108BFloat16EE_St5arrayIPcLm2EEEEviT0_T1_)
        /*0078*/ 	.short	0x0210
        /*007a*/ 	.short	0x0018


	//----- nvinfo : EIATTR_SW_WAR
	.align		4
.L_4135:
        /*007c*/ 	.byte	0x04, 0x36
        /*007e*/ 	.short	(.L_4137 - .L_4136)
.L_4136:
        /*0080*/ 	.word	0x00000008
.L_4137:


//--------------------- .nv.info._ZN2at6native18elementwise_kernelILi128ELi4EZNS0_15gpu_kernel_implIZZZNS0_17floor_kernel_cudaERNS_18TensorIteratorBaseEENKUlvE_clEvENKUlvE1_clEvEUlN3c104HalfEE_EEvS4_RKT_EUliE_EEviT1_ --------------------------
	.section	.nv.info._ZN2at6native18elementwise_kernelILi128ELi4EZNS0_15gpu_kernel_implIZZZNS0_17floor_kernel_cudaERNS_18TensorIteratorBaseEENKUlvE_clEvENKUlvE1_clEvEUlN3c104HalfEE_EEvS4_RKT_EUliE_EEviT1_,"",@"SHT_CUDA_INFO"
	.sectionflags	@""
	.align	4


	//----- nvinfo : EIATTR_CUDA_API_VERSION
	.align		4
        /*0000*/ 	.byte	0x04, 0x37
        /*0002*/ 	.short	(.L_4139 - .L_4138)
.L_4138:
        /*0004*/ 	.word	0x00000082


	//----- nvinfo : EIATTR_KPARAM_INFO
	.align		4
.L_4139:
        /*0008*/ 	.byte	0x04, 0x17
        /*000a*/ 	.short	(.L_4141 - .L_4140)
.L_4140:
        /*000c*/ 	.word	0x00000000
        /*0010*/ 	.short	0x0001
        /*0012*/ 	.short	0x0008
        /*0014*/ 	.byte	0x00, 0xf0, 0x61, 0x08


	//----- nvinfo : EIATTR_KPARAM_INFO
	.align		4
.L_4141:
        /*0018*/ 	.byte	0x04, 0x17
        /*001a*/ 	.short	(.L_4143 - .L_4142)
.L_4142:
        /*001c*/ 	.word	0x00000000
        /*0020*/ 	.short	0x0000
        /*0022*/ 	.short	0x0000
        /*0024*/ 	.byte	0x00, 0xf0, 0x11, 0x00


	//----- nvinfo : EIATTR_SPARSE_MMA_MASK
	.align		4
.L_4143:
        /*0028*/ 	.byte	0x03, 0x50
        /*002a*/ 	.short	0x0000


	//----- nvinfo : EIATTR_MAXREG_COUNT
	.align		4
        /*002c*/ 	.byte	0x03, 0x1b
        /*002e*/ 	.short	0x0080


	//----- nvinfo : EIATTR_EXTERNS
	.align		4
        /*0030*/ 	.byte	0x04, 0x0f
        /*0032*/ 	.short	(.L_4145 - .L_4144)


	//   ....[0]....
	.align		4
.L_4144:
        /*0034*/ 	.word	index@(__assertfail)


	//----- nvinfo : EIATTR_MERCURY_ISA_VERSION
	.align		4
.L_4145:
        /*0038*/ 	.byte	0x03, 0x5f
        /*003a*/ 	.short	0x0101


	//----- nvinfo : EIATTR_SYSCALL_OFFSETS
	.align		4
        /*003c*/ 	.byte	0x04, 0x46
        /*003e*/ 	.short	(.L_4147 - .L_4146)


	//   ....[0]....
.L_4146:
        /*0040*/ 	.word	0x000022b0


	//   ....[1]....
        /*0044*/ 	.word	0x00003240


	//   ....[2]....
        /*0048*/ 	.word	0x00005550


	//   ....[3]....
        /*004c*/ 	.word	0x000064e0


	//   ....[4]....
        /*0050*/ 	.word	0x000087e0


	//   ....[5]....
        /*0054*/ 	.word	0x00009770


	//   ....[6]....
        /*0058*/ 	.word	0x0000ba60


	//   ....[7]....
        /*005c*/ 	.word	0x0000c9f0


	//----- nvinfo : EIATTR_EXIT_INSTR_OFFSETS
	.align		4
.L_4147:
        /*0060*/ 	.byte	0x04, 0x1c
        /*0062*/ 	.short	(.L_4149 - .L_4148)


	//   ....[0]....
.L_4148:
        /*0064*/ 	.word	0x00009840


	//   ....[1]....
        /*0068*/ 	.word	0x0000bc20


	//   ....[2]....
        /*006c*/ 	.word	0x0000bc60


	//   ....[3]....
        /*0070*/ 	.word	0x0000bd00


	//   ....[4]....
        /*0074*/ 	.word	0x0000bd40


	//   ....[5]....
        /*0078*/ 	.word	0x0000bd80


	//   ....[6]....
        /*007c*/ 	.word	0x0000be10


	//   ....[7]....
        /*0080*/ 	.word	0x0000be30


	//   ....[8]....
        /*0084*/ 	.word	0x0000bed0


	//   ....[9]....
        /*0088*/ 	.word	0x0000bf20


	//   ....[10]....
        /*008c*/ 	.word	0x0000bf70


	//   ....[11]....
        /*0090*/ 	.word	0x0000c040


	//   ....[12]....
        /*0094*/ 	.word	0x0000c0a0


	//   ....[13]....
        /*0098*/ 	.word	0x0000c230


	//   ....[14]....
        /*009c*/ 	.word	0x0000c390


	//   ....[15]....
        /*00a0*/ 	.word	0x0000c3d0


	//   ....[16]....
        /*00a4*/ 	.word	0x0000c490


	//   ....[17]....
        /*00a8*/ 	.word	0x0000c610


	//   ....[18]....
        /*00ac*/ 	.word	0x0000c790


	//   ....[19]....
        /*00b0*/ 	.word	0x0000c8f0


	//   ....[20]....
        /*00b4*/ 	.word	0x0000ca00


	//   ....[21]....
        /*00b8*/ 	.word	0x0000ca40


	//   ....[22]....
        /*00bc*/ 	.word	0x0000ca80


	//----- nvinfo : EIATTR_MAX_THREADS
	.align		4
.L_4149:
        /*00c0*/ 	.byte	0x04, 0x05
        /*00c2*/ 	.short	(.L_4151 - .L_4150)
.L_4150:
        /*00c4*/ 	.word	0x00000080
        /*00c8*/ 	.word	0x00000001
        /*00cc*/ 	.word	0x00000001


	//----- nvinfo : EIATTR_CRS_STACK_SIZE
	.align		4
.L_4151:
        /*00d0*/ 	.byte	0x04, 0x1e
        /*00d2*/ 	.short	(.L_4153 - .L_4152)
.L_4152:
        /*00d4*/ 	.word	0x00000000


	//----- nvinfo : EIATTR_CBANK_PARAM_SIZE
	.align		4
.L_4153:
        /*00d8*/ 	.byte	0x03, 0x19
        /*00da*/ 	.short	0x0220


	//----- nvinfo : EIATTR_PARAM_CBANK
	.align		4
        /*00dc*/ 	.byte	0x04, 0x0a
        /*00de*/ 	.short	(.L_4155 - .L_4154)
	.align		4
.L_4154:
        /*00e0*/ 	.word	index@(.nv.constant0._ZN2at6native18elementwise_kernelILi128ELi4EZNS0_15gpu_kernel_implIZZZNS0_17floor_kernel_cudaERNS_18TensorIteratorBaseEENKUlvE_clEvENKUlvE1_clEvEUlN3c104HalfEE_EEvS4_RKT_EUliE_EEviT1_)
        /*00e4*/ 	.short	0x0210
        /*00e6*/ 	.short	0x0220


	//----- nvinfo : EIATTR_SW_WAR
	.align		4
.L_4155:
        /*00e8*/ 	.byte	0x04, 0x36
        /*00ea*/ 	.short	(.L_4157 - .L_4156)
.L_4156:
        /*00ec*/ 	.word	0x00000008
.L_4157:


//--------------------- .nv.info._ZN2at6native27unrolled_elementwise_kernelIZZZNS0_17floor_kernel_cudaERNS_18TensorIteratorBaseEENKUlvE_clEvENKUlvE1_clEvEUlN3c104HalfEE_St5arrayIPcLm2EELi4E23TrivialOffsetCalculatorILi1EjESD_NS0_6memory12LoadWithCastILi1EEENSE_13StoreWithCastILi1EEEEEviT_T0_T2_T3_T4_T5_ --------------------------
	.section	.nv.info._ZN2at6native27unrolled_elementwise_kernelIZZZNS0_17floor_kernel_cudaERNS_18TensorIteratorBaseEENKUlvE_clEvENKUlvE1_clEvEUlN3c104HalfEE_St5arrayIPcLm2EELi4E23TrivialOffsetCalculatorILi1EjESD_NS0_6memory12LoadWithCastILi1EEENSE_13StoreWithCastILi1EEEEEviT_T0_T2_T3_T4_T5_,"",@"SHT_CUDA_INFO"
	.sectionflags	@""
	.align	4


	//----- nvinfo : EIATTR_CUDA_API_VERSION
	.align		4
        /*0000*/ 	.byte	0x04, 0x37
        /*0002*/ 	.short	(.L_4159 - .L_4158)
.L_4158:
        /*0004*/ 	.word	0x00000082


	//----- nvinfo : EIATTR_KPARAM_INFO
	.align		4
.L_4159:
        /*0008*/ 	.byte	0x04, 0x17
        /*000a*/ 	.short	(.L_4161 - .L_4160)
.L_4160:
        /*000c*/ 	.word	0x00000000
        /*0010*/ 	.short	0x0006
        /*0012*/ 	.short	0x0024
        /*0014*/ 	.byte	0x00, 0xf0, 0x21, 0x00


	//----- nvinfo : EIATTR_KPARAM_INFO
	.align		4
.L_4161:
        /*0018*/ 	.byte	0x04, 0x17
        /*001a*/ 	.short	(.L_4163 - .L_4162)
.L_4162:
        /*001c*/ 	.word	0x00000000
        /*0020*/ 	.short	0x0005
        /*0022*/ 	.short	0x001c
        /*0024*/ 	.byte	0x00, 0xf0, 0x21, 0x00


	//----- nvinfo : EIATTR_KPARAM_INFO
	.align		4
.L_4163:
        /*0028*/ 	.byte	0x04, 0x17
        /*002a*/ 	.short	(.L_4165 - .L_4164)
.L_4164:
        /*002c*/ 	.word	0x00000000
        /*0030*/ 	.short	0x0004
        /*0032*/ 	.short	0x0019
        /*0034*/ 	.byte	0x00, 0xf0, 0x05, 0x00


	//----- nvinfo : EIATTR_KPARAM_INFO
	.align		4
.L_4165:
        /*0038*/ 	.byte	0x04, 0x17
        /*003a*/ 	.short	(.L_4167 - .L_4166)
.L_4166:
        /*003c*/ 	.word	0x00000000
        /*0040*/ 	.short	0x0003
        /*0042*/ 	.short	0x0018
        /*0044*/ 	.byte	0x00, 0xf0, 0x05, 0x00


	//----- nvinfo : EIATTR_KPARAM_INFO
	.align		4
.L_4167:
        /*0048*/ 	.byte	0x04, 0x17
        /*004a*/ 	.short	(.L_4169 - .L_4168)
.L_4168:
        /*004c*/ 	.word	0x00000000
        /*0050*/ 	.short	0x0002
        /*0052*/ 	.short	0x0008
        /*0054*/ 	.byte	0x00, 0xf0, 0x41, 0x00


	//----- nvinfo : EIATTR_KPARAM_INFO
	.align		4
.L_4169:
        /*0058*/ 	.byte	0x04, 0x17
        /*005a*/ 	.short	(.L_4171 - .L_4170)
.L_4170:
        /*005c*/ 	.word	0x00000000
        /*0060*/ 	.short	0x0001
        /*0062*/ 	.short	0x0004
        /*0064*/ 	.byte	0x00, 0xf0, 0x05, 0x00


	//----- nvinfo : EIATTR_KPARAM_INFO
	.align		4
.L_4171:
        /*0068*/ 	.byte	0x04, 0x17
        /*006a*/ 	.short	(.L_4173 - .L_4172)
.L_4172:
        /*006c*/ 	.word	0x00000000
        /*0070*/ 	.short	0x0000
        /*0072*/ 	.short	0x0000
        /*0074*/ 	.byte	0x00, 0xf0, 0x11, 0x00


	//----- nvinfo : EIATTR_SPARSE_MMA_MASK
	.align		4
.L_4173:
        /*0078*/ 	.byte	0x03, 0x50
        /*007a*/ 	.short	0x0000


	//----- nvinfo : EIATTR_MAXREG_COUNT
	.align		4
        /*007c*/ 	.byte	0x03, 0x1b
        /*007e*/ 	.short	0x00ff


	//----- nvinfo : EIATTR_EXTERNS
	.align		4
        /*0080*/ 	.byte	0x04, 0x0f
        /*0082*/ 	.short	(.L_4175 - .L_4174)


	//   ....[0]....
	.align		4
.L_4174:
        /*0084*/ 	.word	index@(__assertfail)


	//----- nvinfo : EIATTR_MERCURY_ISA_VERSION
	.align		4
.L_4175:
        /*0088*/ 	.byte	0x03, 0x5f
        /*008a*/ 	.short	0x0101


	//----- nvinfo : EIATTR_SYSCALL_OFFSETS
	.align		4
        /*008c*/ 	.byte	0x04, 0x46
        /*008e*/ 	.short	(.L_4177 - .L_4176)


	//   ....[0]....
.L_4176:
        /*0090*/ 	.word	0x000010b0


	//   ....[1]....
        /*0094*/ 	.word	0x000021c0


	//   ....[2]....
        /*0098*/ 	.word	0x000032e0


	//   ....[3]....
        /*009c*/ 	.word	0x000043d0


	//   ....[4]....
        /*00a0*/ 	.word	0x00005660


	//   ....[5]....
        /*00a4*/ 	.word	0x00006680


	//   ....[6]....
        /*00a8*/ 	.word	0x00007660


	//   ....[7]....
        /*00ac*/ 	.word	0x00008640


	//----- nvinfo : EIATTR_EXIT_INSTR_OFFSETS
	.align		4
.L_4177:
        /*00b0*/ 	.byte	0x04, 0x1c
        /*00b2*/ 	.short	(.L_4179 - .L_4178)


	//   ....[0]....
.L_4178:
        /*00b4*/ 	.word	0x00007720


	//   ....[1]....
        /*00b8*/ 	.word	0x00007870


	//   ....[2]....
        /*00bc*/ 	.word	0x000078b0


	//   ....[3]....
        /*00c0*/ 	.word	0x00007950


	//   ....[4]....
        /*00c4*/ 	.word	0x00007990


	//   ....[5]....
        /*00c8*/ 	.word	0x000079d0


	//   ....[6]....
        /*00cc*/ 	.word	0x00007a60


	//   ....[7]....
        /*00d0*/ 	.word	0x00007a80


	//   ....[8]....
        /*00d4*/ 	.word	0x00007b20


	//   ....[9]....
        /*00d8*/ 	.word	0x00007b70


	//   ....[10]....
        /*00dc*/ 	.word	0x00007bc0


	//   ....[11]....
        /*00e0*/ 	.word	0x00007c90


	//   ....[12]....
        /*00e4*/ 	.word	0x00007cf0


	//   ....[13]....
        /*00e8*/ 	.word	0x00007e80


	//   ....[14]....
        /*00ec*/ 	.word	0x00007fe0


	//   ....[15]....
        /*00f0*/ 	.word	0x00008020


	//   ....[16]....
        /*00f4*/ 	.word	0x000080e0


	//   ....[17]....
        /*00f8*/ 	.word	0x00008260


	//   ....[18]....
        /*00fc*/ 	.word	0x000083e0


	//   ....[19]....
        /*0100*/ 	.word	0x00008540


	//   ....[20]....
        /*0104*/ 	.word	0x00008650


	//   ....[21]....
        /*0108*/ 	.word	0x00008690


	//   ....[22]....
        /*010c*/ 	.word	0x000086d0


	//----- nvinfo : EIATTR_MAX_THREADS
	.align		4
.L_4179:
        /*0110*/ 	.byte	0x04, 0x05
        /*0112*/ 	.short	(.L_4181 - .L_4180)
.L_4180:
        /*0114*/ 	.word	0x00000080
        /*0118*/ 	.word	0x00000001
        /*011c*/ 	.word	0x00000001


	//----- nvinfo : EIATTR_CRS_STACK_SIZE
	.align		4
.L_4181:
        /*0120*/ 	.byte	0x04, 0x1e
        /*0122*/ 	.short	(.L_4183 - .L_4182)
.L_4182:
        /*0124*/ 	.word	0x00000000


	//----- nvinfo : EIATTR_CBANK_PARAM_SIZE
	.align		4
.L_4183:
        /*0128*/ 	.byte	0x03, 0x19
        /*012a*/ 	.short	0x002c


	//----- nvinfo : EIATTR_PARAM_CBANK
	.align		4
        /*012c*/ 	.byte	0x04, 0x0a
        /*012e*/ 	.short	(.L_4185 - .L_4184)
	.align		4
.L_4184:
        /*0130*/ 	.word	index@(.nv.constant0._ZN2at6native27unrolled_elementwise_kernelIZZZNS0_17floor_kernel_cudaERNS_18TensorIteratorBaseEENKUlvE_clEvENKUlvE1_clEvEUlN3c104HalfEE_St5arrayIPcLm2EELi4E23TrivialOffsetCalculatorILi1EjESD_NS0_6memory12LoadWithCastILi1EEENSE_13StoreWithCastILi1EEEEEviT_T0_T2_T3_T4_T5_)
        /*0134*/ 	.short	0x0210
        /*0136*/ 	.short	0x002c


	//----- nvinfo : EIATTR_SW_WAR
	.align		4
.L_4185:
        /*0138*/ 	.byte	0x04, 0x36
        /*013a*/ 	.short	(.L_4187 - .L_4186)
.L_4186:
        /*013c*/ 	.word	0x00000008
.L_4187:


//--------------------- .nv.info._ZN2at6native18elementwise_kernelILi128ELi4EZNS0_22gpu_kernel_impl_nocastIZZZNS0_17floor_kernel_cudaERNS_18TensorIteratorBaseEENKUlvE_clEvENKUlvE1_clEvEUlN3c104HalfEE_EEvS4_RKT_EUliE_EEviT1_ --------------------------
	.section	.nv.info._ZN2at6native18elementwise_kernelILi128ELi4EZNS0_22gpu_kernel_impl_nocastIZZZNS0_17floor_kernel_cudaERNS_18TensorIteratorBaseEENKUlvE_clEvENKUlvE1_clEvEUlN3c104HalfEE_EEvS4_RKT_EUliE_EEviT1_,"",@"SHT_CUDA_INFO"
	.sectionflags	@""
	.align	4


	//----- nvinfo : EIATTR_CUDA_API_VERSION
	.align		4
        /*0000*/ 	.byte	0x04, 0x37
        /*0002*/ 	.short	(.L_4189 - .L_4188)
.L_4188:
        /*0004*/ 	.word	0x00000082


	//----- nvinfo : EIATTR_KPARAM_INFO
	.align		4
.L_4189:
        /*0008*/ 	.byte	0x04, 0x17
        /*000a*/ 	.short	(.L_4191 - .L_4190)
.L_4190:
        /*000c*/ 	.word	0x00000000
        /*0010*/ 	.short	0x0001
        /*0012*/ 	.short	0x0008
        /*0014*/ 	.byte	0x00, 0xf0, 0x61, 0x08


	//----- nvinfo : EIATTR_KPARAM_INFO
	.align		4
.L_4191:
        /*0018*/ 	.byte	0x04, 0x17
        /*001a*/ 	.short	(.L_4193 - .L_4192)
.L_4192:
        /*001c*/ 	.word	0x00000000
        /*0020*/ 	.short	0x0000
        /*0022*/ 	.short	0x0000
        /*0024*/ 	.byte	0x00, 0xf0, 0x11, 0x00


	//----- nvinfo : EIATTR_SPARSE_MMA_MASK
	.align		4
.L_4193:
        /*0028*/ 	.byte	0x03, 0x50
        /*002a*/ 	.short	0x0000


	//----- nvinfo : EIATTR_MAXREG_COUNT
	.align		4
        /*002c*/ 	.byte	0x03, 0x1b
        /*002e*/ 	.short	0x0080


	//----- nvinfo : EIATTR_MERCURY_ISA_VERSION
	.align		4
        /*0030*/ 	.byte	0x03, 0x5f
        /*0032*/ 	.short	0x0101


	//----- nvinfo : EIATTR_EXIT_INSTR_OFFSETS
	.align		4
        /*0034*/ 	.byte	0x04, 0x1c
        /*0036*/ 	.short	(.L_4195 - .L_4194)


	//   ....[0]....
.L_4194:
        /*0038*/ 	.word	0x00003bf0


	//   ....[1]....
        /*003c*/ 	.word	0x00004f90


	//----- nvinfo : EIATTR_MAX_THREADS
	.align		4
.L_4195:
        /*0040*/ 	.byte	0x04, 0x05
        /*0042*/ 	.short	(.L_4197 - .L_4196)
.L_4196:
        /*0044*/ 	.word	0x00000080
        /*0048*/ 	.word	0x00000001
        /*004c*/ 	.word	0x00000001


	//----- nvinfo : EIATTR_CRS_STACK_SIZE
	.align		4
.L_4197:
        /*0050*/ 	.byte	0x04, 0x1e
        /*0052*/ 	.short	(.L_4199 - .L_4198)
.L_4198:
        /*0054*/ 	.word	0x00000000


	//----- nvinfo : EIATTR_CBANK_PARAM_SIZE
	.align		4
.L_4199:
        /*0058*/ 	.byte	0x03, 0x19
        /*005a*/ 	.short	0x0220


	//----- nvinfo : EIATTR_PARAM_CBANK
	.align		4
        /*005c*/ 	.byte	0x04, 0x0a
        /*005e*/ 	.short	(.L_4201 - .L_4200)
	.align		4
.L_4200:
        /*0060*/ 	.word	index@(.nv.constant0._ZN2at6native18elementwise_kernelILi128ELi4EZNS0_22gpu_kernel_impl_nocastIZZZNS0_17floor_kernel_cudaERNS_18TensorIteratorBaseEENKUlvE_clEvENKUlvE1_clEvEUlN3c104HalfEE_EEvS4_RKT_EUliE_EEviT1_)
        /*0064*/ 	.short	0x0210
        /*0066*/ 	.short	0x0220


	//----- nvinfo : EIATTR_SW_WAR
	.align		4
.L_4201:
        /*0068*/ 	.byte	0x04, 0x36
        /*006a*/ 	.short	(.L_4203 - .L_4202)
.L_4202:
        /*006c*/ 	.word	0x00000008
.L_4203:


//--------------------- .nv.info._ZN2at6native27unrolled_elementwise_kernelIZZZNS0_17floor_kernel_cudaERNS_18TensorIteratorBaseEENKUlvE_clEvENKUlvE1_clEvEUlN3c104HalfEE_St5arrayIPcLm2EELi4E23TrivialOffsetCalculatorILi1EjESD_NS0_6memory15LoadWithoutCastENSE_16StoreWithoutCastEEEviT_T0_T2_T3_T4_T5_ --------------------------
	.section	.nv.info._ZN2at6native27unrolled_elementwise_kernelIZZZNS0_17floor_kernel_cudaERNS_18TensorIteratorBaseEENKUlvE_clEvENKUlvE1_clEvEUlN3c104HalfEE_St5arrayIPcLm2EELi4E23TrivialOffsetCalculatorILi1EjESD_NS0_6memory15LoadWithoutCastENSE_16StoreWithoutCastEEEviT_T0_T2_T3_T4_T5_,"",@"SHT_CUDA_INFO"
	.sectionflags	@""
	.align	4


	//----- nvinfo : EIATTR_CUDA_API_VERSION
	.align		4
        /*0000*/ 	.byte	0x04, 0x37
        /*0002*/ 	.short	(.L_4205 - .L_4204)
.L_4204:
        /*0004*/ 	.word	0x00000082


	//----- nvinfo : EIATTR_KPARAM_INFO
	.align		4
.L_4205:
        /*0008*/ 	.byte	0x04, 0x17
        /*000a*/ 	.short	(.L_4207 - .L_4206)
.L_4206:
        /*000c*/ 	.word	0x00000000
        /*0010*/ 	.short	0x0006
        /*0012*/ 	.short	0x001b
        /*0014*/ 	.byte	0x00, 0xf0, 0x05, 0x00


	//----- nvinfo : EIATTR_KPARAM_INFO
	.align		4
.L_4207:
        /*0018*/ 	.byte	0x04, 0x17
        /*001a*/ 	.short	(.L_4209 - .L_4208)
.L_4208:
        /*001c*/ 	.word	0x00000000
        /*0020*/ 	.short	0x0005
        /*0022*/ 	.short	0x001a
        /*0024*/ 	.byte	0x00, 0xf0, 0x05, 0x00


	//----- nvinfo : EIATTR_KPARAM_INFO
	.align		4
.L_4209:
        /*0028*/ 	.byte	0x04, 0x17
        /*002a*/ 	.short	(.L_4211 - .L_4210)
.L_4210:
        /*002c*/ 	.word	0x00000000
        /*0030*/ 	.short	0x0004
        /*0032*/ 	.short	0x0019
        /*0034*/ 	.byte	0x00, 0xf0, 0x05, 0x00


	//----- nvinfo : EIATTR_KPARAM_INFO
	.align		4
.L_4211:
        /*0038*/ 	.byte	0x04, 0x17
        /*003a*/ 	.short	(.L_4213 - .L_4212)
.L_4212:
        /*003c*/ 	.word	0x00000000
        /*0040*/ 	.short	0x0003
        /*0042*/ 	.short	0x0018
        /*0044*/ 	.byte	0x00, 0xf0, 0x05, 0x00


	//----- nvinfo : EIATTR_KPARAM_INFO
	.align		4
.L_4213:
        /*0048*/ 	.byte	0x04, 0x17
        /*004a*/ 	.short	(.L_4215 - .L_4214)
.L_4214:
        /*004c*/ 	.word	0x00000000
        /*0050*/ 	.short	0x0002
        /*0052*/ 	.short	0x0008
        /*0054*/ 	.byte	0x00, 0xf0, 0x41, 0x00


	//----- nvinfo : EIATTR_KPARAM_INFO
	.align		4
.L_4215:
        /*0058*/ 	.byte	0x04, 0x17
        /*005a*/ 	.short	(.L_4217 - .L_4216)
.L_4216:
        /*005c*/ 	.word	0x00000000
        /*0060*/ 	.short	0x0001
        /*0062*/ 	.short	0x0004
        /*0064*/ 	.byte	0x00, 0xf0, 0x05, 0x00


	//----- nvinfo : EIATTR_KPARAM_INFO
	.align		4
.L_4217:
        /*0068*/ 	.byte	0x04, 0x17
        /*006a*/ 	.short	(.L_4219 - .L_4218)
.L_4218:
        /*006c*/ 	.word	0x00000000
        /*0070*/ 	.short	0x0000
        /*0072*/ 	.short	0x0000
        /*0074*/ 	.byte	0x00, 0xf0, 0x11, 0x00


	//----- nvinfo : EIATTR_SPARSE_MMA_MASK
	.align		4
.L_4219:
        /*0078*/ 	.byte	0x03, 0x50
        /*007a*/ 	.short	0x0000


	//----- nvinfo : EIATTR_MAXREG_COUNT
	.align		4
        /*007c*/ 	.byte	0x03, 0x1b
        /*007e*/ 	.short	0x00ff


	//----- nvinfo : EIATTR_MERCURY_ISA_VERSION
	.align		4
        /*0080*/ 	.byte	0x03, 0x5f
        /*0082*/ 	.short	0x0101


	//----- nvinfo : EIATTR_EXIT_INSTR_OFFSETS
	.align		4
        /*0084*/ 	.byte	0x04, 0x1c
        /*0086*/ 	.short	(.L_4221 - .L_4220)


	//   ....[0]....
.L_4220:
        /*0088*/ 	.word	0x00000470


	//   ....[1]....
        /*008c*/ 	.word	0x000004e0


	//----- nvinfo : EIATTR_MAX_THREADS
	.align		4
.L_4221:
        /*0090*/ 	.byte	0x04, 0x05
        /*0092*/ 	.short	(.L_4223 - .L_4222)
.L_4222:
        /*0094*/ 	.word	0x00000080
        /*0098*/ 	.word	0x00000001
        /*009c*/ 	.word	0x00000001


	//----- nvinfo : EIATTR_CRS_STACK_SIZE
	.align		4
.L_4223:
        /*00a0*/ 	.byte	0x04, 0x1e
        /*00a2*/ 	.short	(.L_4225 - .L_4224)
.L_4224:
        /*00a4*/ 	.word	0x00000000


	//----- nvinfo : EIATTR_CBANK_PARAM_SIZE
	.align		4
.L_4225:
        /*00a8*/ 	.byte	0x03, 0x19
        /*00aa*/ 	.short	0x001c


	//----- nvinfo : EIATTR_PARAM_CBANK
	.align		4
        /*00ac*/ 	.byte	0x04, 0x0a
        /*00ae*/ 	.short	(.L_4227 - .L_4226)
	.align		4
.L_4226:
        /*00b0*/ 	.word	index@(.nv.constant0._ZN2at6native27unrolled_elementwise_kernelIZZZNS0_17floor_kernel_cudaERNS_18TensorIteratorBaseEENKUlvE_clEvENKUlvE1_clEvEUlN3c104HalfEE_St5arrayIPcLm2EELi4E23TrivialOffsetCalculatorILi1EjESD_NS0_6memory15LoadWithoutCastENSE_16StoreWithoutCastEEEviT_T0_T2_T3_T4_T5_)
        /*00b4*/ 	.short	0x0210
        /*00b6*/ 	.short	0x001c


	//----- nvinfo : EIATTR_SW_WAR
	.align		4
.L_4227:
        /*00b8*/ 	.byte	0x04, 0x36
        /*00ba*/ 	.short	(.L_4229 - .L_4228)
.L_4228:
        /*00bc*/ 	.word	0x00000008
.L_4229:


//--------------------- .nv.info._ZN2at6native29vectorized_elementwise_kernelILi2EZZZNS0_17floor_kernel_cudaERNS_18TensorIteratorBaseEENKUlvE_clEvENKUlvE1_clEvEUlN3c104HalfEE_St5arrayIPcLm2EEEEviT0_T1_ --------------------------
	.section	.nv.info._ZN2at6native29vectorized_elementwise_kernelILi2EZZZNS0_17floor_kernel_cudaERNS_18TensorIteratorBaseEENKUlvE_clEvENKUlvE1_clEvEUlN3c104HalfEE_St5arrayIPcLm2EEEEviT0_T1_,"",@"SHT_CUDA_INFO"
	.sectionflags	@""
	.align	4


	//----- nvinfo : EIATTR_CUDA_API_VERSION
	.align		4
        /*0000*/ 	.byte	0x04, 0x37
        /*0002*/ 	.short	(.L_4231 - .L_4230)
.L_4230:
        /*0004*/ 	.word	0x00000082


	//----- nvinfo : EIATTR_KPARAM_INFO
	.align		4
.L_4231:
        /*0008*/ 	.byte	0x04, 0x17
        /*000a*/ 	.short	(.L_4233 - .L_4232)
.L_4232:
        /*000c*/ 	.word	0x00000000
        /*0010*/ 	.short	0x0002
        /*0012*/ 	.short	0x0008
        /*0014*/ 	.byte	0x00, 0xf0, 0x41, 0x00


	//----- nvinfo : EIATTR_KPARAM_INFO
	.align		4
.L_4233:
        /*0018*/ 	.byte	0x04, 0x17
        /*001a*/ 	.short	(.L_4235 - .L_4234)
.L_4234:
        /*001c*/ 	.word	0x00000000
        /*0020*/ 	.short	0x0001
        /*0022*/ 	.short	0x0004
        /*0024*/ 	.byte	0x00, 0xf0, 0x05, 0x00


	//----- nvinfo : EIATTR_KPARAM_INFO
	.align		4
.L_4235:
        /*0028*/ 	.byte	0x04, 0x17
        /*002a*/ 	.short	(.L_4237 - .L_4236)
.L_4236:
        /*002c*/ 	.word	0x00000000
        /*0030*/ 	.short	0x0000
        /*0032*/ 	.short	0x0000
        /*0034*/ 	.byte	0x00, 0xf0, 0x11, 0x00


	//----- nvinfo : EIATTR_SPARSE_MMA_MASK
	.align		4
.L_4237:
        /*0038*/ 	.byte	0x03, 0x50
        /*003a*/ 	.short	0x0000


	//----- nvinfo : EIATTR_MAXREG_COUNT
	.align		4
        /*003c*/ 	.byte	0x03, 0x1b
        /*003e*/ 	.short	0x00ff


	//----- nvinfo : EIATTR_MERCURY_ISA_VERSION
	.align		4
        /*0040*/ 	.byte	0x03, 0x5f
        /*0042*/ 	.short	0x0101


	//----- nvinfo : EIATTR_EXIT_INSTR_OFFSETS
	.align		4
        /*0044*/ 	.byte	0x04, 0x1c
        /*0046*/ 	.short	(.L_4239 - .L_4238)


	//   ....[0]....
.L_4238:
        /*0048*/ 	.word	0x000002b0


	//   ....[1]....
        /*004c*/ 	.word	0x00000c00


	//   ....[2]....
        /*0050*/ 	.word	0x00000c50


	//----- nvinfo : EIATTR_MAX_THREADS
	.align		4
.L_4239:
        /*0054*/ 	.byte	0x04, 0x05
        /*0056*/ 	.short	(.L_4241 - .L_4240)
.L_4240:
        /*0058*/ 	.word	0x00000080
        /*005c*/ 	.word	0x00000001
        /*0060*/ 	.word	0x00000001


	//----- nvinfo : EIATTR_CRS_STACK_SIZE
	.align		4
.L_4241:
        /*0064*/ 	.byte	0x04, 0x1e
        /*0066*/ 	.short	(.L_4243 - .L_4242)
.L_4242:
        /*0068*/ 	.word	0x00000000


	//----- nvinfo : EIATTR_CBANK_PARAM_SIZE
	.align		4
.L_4243:
        /*006c*/ 	.byte	0x03, 0x19
        /*006e*/ 	.short	0x0018


	//----- nvinfo : EIATTR_PARAM_CBANK
	.align		4
        /*0070*/ 	.byte	0x04, 0x0a
        /*0072*/ 	.short	(.L_4245 - .L_4244)
	.align		4
.L_4244:
        /*0074*/ 	.word	index@(.nv.constant0._ZN2at6native29vectorized_elementwise_kernelILi2EZZZNS0_17floor_kernel_cudaERNS_18TensorIteratorBaseEENKUlvE_clEvENKUlvE1_clEvEUlN3c104HalfEE_St5arrayIPcLm2EEEEviT0_T1_)
        /*0078*/ 	.short	0x0210
        /*007a*/ 	.short	0x0018


	//----- nvinfo : EIATTR_SW_WAR
	.align		4
.L_4245:
        /*007c*/ 	.byte	0x04, 0x36
        /*007e*/ 	.short	(.L_4247 - .L_4246)
.L_4246:
        /*0080*/ 	.word	0x00000008
.L_4247:


//--------------------- .nv.info._ZN2at6native29vectorized_elementwise_kernelILi4EZZZNS0_17floor_kernel_cudaERNS_18TensorIteratorBaseEENKUlvE_clEvENKUlvE1_clEvEUlN3c104HalfEE_St5arrayIPcLm2EEEEviT0_T1_ --------------------------
	.section	.nv.info._ZN2at6native29vectorized_elementwise_kernelILi4EZZZNS0_17floor_kernel_cudaERNS_18TensorIteratorBaseEENKUlvE_clEvENKUlvE1_clEvEUlN3c104HalfEE_St5arrayIPcLm2EEEEviT0_T1_,"",@"SHT_CUDA_INFO"
	.sectionflags	@""
	.align	4


	//----- nvinfo : EIATTR_CUDA_API_VERSION
	.align		4
        /*0000*/ 	.byte	0x04, 0x37
        /*0002*/ 	.short	(.L_4249 - .L_4248)
.L_4248:
        /*0004*/ 	.word	0x00000082


	//----- nvinfo : EIATTR_KPARAM_INFO
	.align		4
.L_4249:
        /*0008*/ 	.byte	0x04, 0x17
        /*000a*/ 	.short	(.L_4251 - .L_4250)
.L_4250:
        /*000c*/ 	.word	0x00000000
        /*0010*/ 	.short	0x0002
        /*0012*/ 	.short	0x0008
        /*0014*/ 	.byte	0x00, 0xf0, 0x41, 0x00


	//----- nvinfo : EIATTR_KPARAM_INFO
	.align		4
.L_4251:
        /*0018*/ 	.byte	0x04, 0x17
        /*001a*/ 	.short	(.L_4253 - .L_4252)
.L_4252:
        /*001c*/ 	.word	0x00000000
        /*0020*/ 	.short	0x0001
        /*0022*/ 	.short	0x0004
        /*0024*/ 	.byte	0x00, 0xf0, 0x05, 0x00


	//----- nvinfo : EIATTR_KPARAM_INFO
	.align		4
.L_4253:
        /*0028*/ 	.byte	0x04, 0x17
        /*002a*/ 	.short	(.L_4255 - .L_4254)
.L_4254:
        /*002c*/ 	.word	0x00000000
        /*0030*/ 	.short	0x0000
        /*0032*/ 	.short	0x0000
        /*0034*/ 	.byte	0x00, 0xf0, 0x11, 0x00


	//----- nvinfo : EIATTR_SPARSE_MMA_MASK
	.align		4
.L_4255:
        /*0038*/ 	.byte	0x03, 0x50
        /*003a*/ 	.short	0x0000


	//----- nvinfo : EIATTR_MAXREG_COUNT
	.align		4
        /*003c*/ 	.byte	0x03, 0x1b
        /*003e*/ 	.short	0x00ff


	//----- nvinfo : EIATTR_MERCURY_ISA_VERSION
	.align		4
        /*0040*/ 	.byte	0x03, 0x5f
        /*0042*/ 	.short	0x0101


	//----- nvinfo : EIATTR_EXIT_INSTR_OFFSETS
	.align		4
        /*0044*/ 	.byte	0x04, 0x1c
        /*0046*/ 	.short	(.L_4257 - .L_4256)


	//   ....[0]....
.L_4256:
        /*0048*/ 	.word	0x00000270


	//   ....[1]....
        /*004c*/ 	.word	0x00000bc0


	//   ....[2]....
        /*0050*/ 	.word	0x00000c10


	//----- nvinfo : EIATTR_MAX_THREADS
	.align		4
.L_4257:
        /*0054*/ 	.byte	0x04, 0x05
        /*0056*/ 	.short	(.L_4259 - .L_4258)
.L_4258:
        /*0058*/ 	.word	0x00000080
        /*005c*/ 	.word	0x00000001
        /*0060*/ 	.word	0x00000001


	//----- nvinfo : EIATTR_CRS_STACK_SIZE
	.align		4
.L_4259:
        /*0064*/ 	.byte	0x04, 0x1e
        /*0066*/ 	.short	(.L_4261 - .L_4260)
.L_4260:
        /*0068*/ 	.word	0x00000000


	//----- nvinfo : EIATTR_CBANK_PARAM_SIZE
	.align		4
.L_4261:
        /*006c*/ 	.byte	0x03, 0x19
        /*006e*/ 	.short	0x0018


	//----- nvinfo : EIATTR_PARAM_CBANK
	.align		4
        /*0070*/ 	.byte	0x04, 0x0a
        /*0072*/ 	.short	(.L_4263 - .L_4262)
	.align		4
.L_4262:
        /*0074*/ 	.word	index@(.nv.constant0._ZN2at6native29vectorized_elementwise_kernelILi4EZZZNS0_17floor_kernel_cudaERNS_18TensorIteratorBaseEENKUlvE_clEvENKUlvE1_clEvEUlN3c104HalfEE_St5arrayIPcLm2EEEEviT0_T1_)
        /*0078*/ 	.short	0x0210
        /*007a*/ 	.short	0x0018


	//----- nvinfo : EIATTR_SW_WAR
	.align		4
.L_4263:
        /*007c*/ 	.byte	0x04, 0x36
        /*007e*/ 	.short	(.L_4265 - .L_4264)
.L_4264:
        /*0080*/ 	.word	0x00000008
.L_4265:


//--------------------- .nv.info._ZN2at6native29vectorized_elementwise_kernelILi8EZZZNS0_17floor_kernel_cudaERNS_18TensorIteratorBaseEENKUlvE_clEvENKUlvE1_clEvEUlN3c104HalfEE_St5arrayIPcLm2EEEEviT0_T1_ --------------------------
	.section	.nv.info._ZN2at6native29vectorized_elementwise_kernelILi8EZZZNS0_17floor_kernel_cudaERNS_18TensorIteratorBaseEENKUlvE_clEvENKUlvE1_clEvEUlN3c104HalfEE_St5arrayIPcLm2EEEEviT0_T1_,"",@"SHT_CUDA_INFO"
	.sectionflags	@""
	.align	4


	//----- nvinfo : EIATTR_CUDA_API_VERSION
	.align		4
        /*0000*/ 	.byte	0x04, 0x37
        /*0002*/ 	.short	(.L_4267 - .L_4266)
.L_4266:
        /*0004*/ 	.word	0x00000082


	//----- nvinfo : EIATTR_KPARAM_INFO
	.align		4
.L_4267:
        /*0008*/ 	.byte	0x04, 0x17
        /*000a*/ 	.short	(.L_4269 - .L_4268)
.L_4268:
        /*000c*/ 	.word	0x00000000
        /*0010*/ 	.short	0x0002
        /*0012*/ 	.short	0x0008
        /*0014*/ 	.byte	0x00, 0xf0, 0x41, 0x00


	//----- nvinfo : EIATTR_KPARAM_INFO
	.align		4
.L_4269:
        /*0018*/ 	.byte	0x04, 0x17
        /*001a*/ 	.short	(.L_4271 - .L_4270)
.L_4270:
        /*001c*/ 	.word	0x00000000
        /*0020*/ 	.short	0x0001
        /*0022*/ 	.short	0x0004
        /*0024*/ 	.byte	0x00, 0xf0, 0x05, 0x00


	//----- nvinfo : EIATTR_KPARAM_INFO
	.align		4
.L_4271:
        /*0028*/ 	.byte	0x04, 0x17
        /*002a*/ 	.short	(.L_4273 - .L_4272)
.L_4272:
        /*002c*/ 	.word	0x00000000
        /*0030*/ 	.short	0x0000
        /*0032*/ 	.short	0x0000
        /*0034*/ 	.byte	0x00, 0xf0, 0x11, 0x00


	//----- nvinfo : EIATTR_SPARSE_MMA_MASK
	.align		4
.L_4273:
        /*0038*/ 	.byte	0x03, 0x50
        /*003a*/ 	.short	0x0000


	//----- nvinfo : EIATTR_MAXREG_COUNT
	.align		4
        /*003c*/ 	.byte	0x03, 0x1b
        /*003e*/ 	.short	0x00ff


	//----- nvinfo : EIATTR_MERCURY_ISA_VERSION
	.align		4
        /*0040*/ 	.byte	0x03, 0x5f
        /*0042*/ 	.short	0x0101


	//----- nvinfo : EIATTR_EXIT_INSTR_OFFSETS
	.align		4
        /*0044*/ 	.byte	0x04, 0x1c
        /*0046*/ 	.short	(.L_4275 - .L_4274)


	//   ....[0]....
.L_4274:
        /*0048*/ 	.word	0x00000250


	//   ....[1]....
        /*004c*/ 	.word	0x00000ba0


	//   ....[2]....
        /*0050*/ 	.word	0x00000bf0


	//----- nvinfo : EIATTR_MAX_THREADS
	.align		4
.L_4275:
        /*0054*/ 	.byte	0x04, 0x05
        /*0056*/ 	.short	(.L_4277 - .L_4276)
.L_4276:
        /*0058*/ 	.word	0x00000080
        /*005c*/ 	.word	0x00000001
        /*0060*/ 	.word	0x00000001


	//----- nvinfo : EIATTR_CRS_STACK_SIZE
	.align		4
.L_4277:
        /*0064*/ 	.byte	0x04, 0x1e
        /*0066*/ 	.short	(.L_4279 - .L_4278)
.L_4278:
        /*0068*/ 	.word	0x00000000


	//----- nvinfo : EIATTR_CBANK_PARAM_SIZE
	.align		4
.L_4279:
        /*006c*/ 	.byte	0x03, 0x19
        /*006e*/ 	.short	0x0018


	//----- nvinfo : EIATTR_PARAM_CBANK
	.align		4
        /*0070*/ 	.byte	0x04, 0x0a
        /*0072*/ 	.short	(.L_4281 - .L_4280)
	.align		4
.L_4280:
        /*0074*/ 	.word	index@(.nv.constant0._ZN2at6native29vectorized_elementwise_kernelILi8EZZZNS0_17floor_kernel_cudaERNS_18TensorIteratorBaseEENKUlvE_clEvENKUlvE1_clEvEUlN3c104HalfEE_St5arrayIPcLm2EEEEviT0_T1_)
        /*0078*/ 	.short	0x0210
        /*007a*/ 	.short	0x0018


	//----- nvinfo : EIATTR_SW_WAR
	.align		4
.L_4281:
        /*007c*/ 	.byte	0x04, 0x36
        /*007e*/ 	.short	(.L_4283 - .L_4282)
.L_4282:
        /*0080*/ 	.word	0x00000008
.L_4283:


//--------------------- .nv.info._ZN2at6native18elementwise_kernelILi128ELi4EZNS0_15gpu_kernel_implIZZZNS0_17floor_kernel_cudaERNS_18TensorIteratorBaseEENKUlvE_clEvENKUlvE0_clEvEUlfE_EEvS4_RKT_EUliE_EEviT1_ --------------------------
	.section	.nv.info._ZN2at6native18elementwise_kernelILi128ELi4EZNS0_15gpu_kernel_implIZZZNS0_17floor_kernel_cudaERNS_18TensorIteratorBaseEENKUlvE_clEvENKUlvE0_clEvEUlfE_EEvS4_RKT_EUliE_EEviT1_,"",@"SHT_CUDA_INFO"
	.sectionflags	@""
	.align	4


	//----- nvinfo : EIATTR_CUDA_API_VERSION
	.align		4
        /*0000*/ 	.byte	0x04, 0x37
        /*0002*/ 	.short	(.L_4285 - .L_4284)
.L_4284:
        /*0004*/ 	.word	0x00000082


	//----- nvinfo : EIATTR_KPARAM_INFO
	.align		4
.L_4285:
        /*0008*/ 	.byte	0x04, 0x17
        /*000a*/ 	.short	(.L_4287 - .L_4286)
.L_4286:
        /*000c*/ 	.word	0x00000000
        /*0010*/ 	.short	0x0001
        /*0012*/ 	.short	0x0008
        /*0014*/ 	.byte	0x00, 0xf0, 0x61, 0x08


	//----- nvinfo : EIATTR_KPARAM_INFO
	.align		4
.L_4287:
        /*0018*/ 	.byte	0x04, 0x17
        /*001a*/ 	.short	(.L_4289 - .L_4288)
.L_4288:
        /*001c*/ 	.word	0x00000000
        /*0020*/ 	.short	0x0000
        /*0022*/ 	.short	0x0000
        /*0024*/ 	.byte	0x00, 0xf0, 0x11, 0x00


	//----- nvinfo : EIATTR_SPARSE_MMA_MASK
	.align		4
.L_4289:
        /*0028*/ 	.byte	0x03, 0x50
        /*002a*/ 	.short	0x0000


	//----- nvinfo : EIATTR_MAXREG_COUNT
	.align		4
        /*002c*/ 	.byte	0x03, 0x1b
        /*002e*/ 	.short	0x0080


	//----- nvinfo : EIATTR_EXTERNS
	.align		4
        /*0030*/ 	.byte	0x04, 0x0f
        /*0032*/ 	.short	(.L_4291 - .L_4290)


	//   ....[0]....
	.align		4
.L_4290:
        /*0034*/ 	.word	index@(__assertfail)


	//----- nvinfo : EIATTR_MERCURY_ISA_VERSION
	.align		4
.L_4291:
        /*0038*/ 	.byte	0x03, 0x5f
        /*003a*/ 	.short	0x0101


	//----- nvinfo : EIATTR_SYSCALL_OFFSETS
	.align		4
        /*003c*/ 	.byte	0x04, 0x46
        /*003e*/ 	.short	(.L_4293 - .L_4292)


	//   ....[0]....
.L_4292:
        /*0040*/ 	.word	0x00002150


	//   ....[1]....
        /*0044*/ 	.word	0x00002fa0


	//   ....[2]....
        /*0048*/ 	.word	0x00005130


	//   ....[3]....
        /*004c*/ 	.word	0x00005f80


	//   ....[4]....
        /*0050*/ 	.word	0x00008100


	//   ....[5]....
        /*0054*/ 	.word	0x00008f50


	//   ....[6]....
        /*0058*/ 	.word	0x0000b0c0


	//   ....[7]....
        /*005c*/ 	.word	0x0000bf10


	//----- nvinfo : EIATTR_EXIT_INSTR_OFFSETS
	.align		4
.L_4293:
        /*0060*/ 	.byte	0x04, 0x1c
        /*0062*/ 	.short	(.L_4295 - .L_4294)


	//   ....[0]....
.L_4294:
        /*0064*/ 	.word	0x00009000


	//   ....[1]....
        /*0068*/ 	.word	0x0000b240


	//   ....[2]....
        /*006c*/ 	.word	0x0000b270


	//   ....[3]....
        /*0070*/ 	.word	0x0000b300


	//   ....[4]....
        /*0074*/ 	.word	0x0000b330


	//   ....[5]....
        /*0078*/ 	.word	0x0000b360


	//   ....[6]....
        /*007c*/ 	.word	0x0000b3e0


	//   ....[7]....
        /*0080*/ 	.word	0x0000b410


	//   ....[8]....
        /*0084*/ 	.word	0x0000b4a0


	//   ....[9]....
        /*0088*/ 	.word	0x0000b4e0


	//   ....[10]....
        /*008c*/ 	.word	0x0000b520


	//   ....[11]....
        /*0090*/ 	.word	0x0000b5e0


	//   ....[12]....
        /*0094*/ 	.word	0x0000b630


	//   ....[13]....
        /*0098*/ 	.word	0x0000b7b0


	//   ....[14]....
        /*009c*/ 	.word	0x0000b900


	//   ....[15]....
        /*00a0*/ 	.word	0x0000b930


	//   ....[16]....
        /*00a4*/ 	.word	0x0000b9e0


	//   ....[17]....
        /*00a8*/ 	.word	0x0000bb50


	//   ....[18]....
        /*00ac*/ 	.word	0x0000bcc0


	//   ....[19]....
        /*00b0*/ 	.word	0x0000be10


	//   ....[20]....
        /*00b4*/ 	.word	0x0000bf20


	//   ....[21]....
        /*00b8*/ 	.word	0x0000bf50


	//   ....[22]....
        /*00bc*/ 	.word	0x0000bf80


	//----- nvinfo : EIATTR_MAX_THREADS
	.align		4
.L_4295:
        /*00c0*/ 	.byte	0x04, 0x05
        /*00c2*/ 	.short	(.L_4297 - .L_4296)
.L_4296:
        /*00c4*/ 	.word	0x00000080
        /*00c8*/ 	.word	0x00000001
        /*00cc*/ 	.word	0x00000001


	//----- nvinfo : EIATTR_CRS_STACK_SIZE
	.align		4
.L_4297:
        /*00d0*/ 	.byte	0x04, 0x1e
        /*00d2*/ 	.short	(.L_4299 - .L_4298)
.L_4298:
        /*00d4*/ 	.word	0x00000000


	//----- nvinfo : EIATTR_CBANK_PARAM_SIZE
	.align		4
.L_4299:
        /*00d8*/ 	.byte	0x03, 0x19
        /*00da*/ 	.short	0x0220


	//----- nvinfo : EIATTR_PARAM_CBANK
	.align		4
        /*00dc*/ 	.byte	0x04, 0x0a
        /*00de*/ 	.short	(.L_4301 - .L_4300)
	.align		4
.L_4300:
        /*00e0*/ 	.word	index@(.nv.constant0._ZN2at6native18elementwise_kernelILi128ELi4EZNS0_15gpu_kernel_implIZZZNS0_17floor_kernel_cudaERNS_18TensorIteratorBaseEENKUlvE_clEvENKUlvE0_clEvEUlfE_EEvS4_RKT_EUliE_EEviT1_)
        /*00e4*/ 	.short	0x0210
        /*00e6*/ 	.short	0x0220


	//----- nvinfo : EIATTR_SW_WAR
	.align		4
.L_4301:
        /*00e8*/ 	.byte	0x04, 0x36
        /*00ea*/ 	.short	(.L_4303 - .L_4302)
.L_4302:
        /*00ec*/ 	.word	0x00000008
.L_4303:


//--------------------- .nv.info._ZN2at6native27unrolled_elementwise_kernelIZZZNS0_17floor_kernel_cudaERNS_18TensorIteratorBaseEENKUlvE_clEvENKUlvE0_clEvEUlfE_St5arrayIPcLm2EELi4E23TrivialOffsetCalculatorILi1EjESB_NS0_6memory12LoadWithCastILi1EEENSC_13StoreWithCastILi1EEEEEviT_T0_T2_T3_T4_T5_ --------------------------
	.section	.nv.info._ZN2at6native27unrolled_elementwise_kernelIZZZNS0_17floor_kernel_cudaERNS_18TensorIteratorBaseEENKUlvE_clEvENKUlvE0_clEvEUlfE_St5arrayIPcLm2EELi4E23TrivialOffsetCalculatorILi1EjESB_NS0_6memory12LoadWithCastILi1EEENSC_13StoreWithCastILi1EEEEEviT_T0_T2_T3_T4_T5_,"",@"SHT_CUDA_INFO"
	.sectionflags	@""
	.align	4


	//----- nvinfo : EIATTR_CUDA_API_VERSION
	.align		4
        /*0000*/ 	.byte	0x04, 0x37
        /*0002*/ 	.short	(.L_4305 - .L_4304)
.L_4304:
        /*0004*/ 	.word	0x00000082


	//----- nvinfo : EIATTR_KPARAM_INFO
	.align		4
.L_4305:
        /*0008*/ 	.byte	0x04, 0x17
        /*000a*/ 	.short	(.L_4307 - .L_4306)
.L_4306:
        /*000c*/ 	.word	0x00000000
        /*0010*/ 	.short	0x0006
        /*0012*/ 	.short	0x0024
        /*0014*/ 	.byte	0x00, 0xf0, 0x21, 0x00


	//----- nvinfo : EIATTR_KPARAM_INFO
	.align		4
.L_4307:
        /*0018*/ 	.byte	0x04, 0x17
        /*001a*/ 	.short	(.L_4309 - .L_4308)
.L_4308:
        /*001c*/ 	.word	0x00000000
        /*0020*/ 	.short	0x0005
        /*0022*/ 	.short	0x001c
        /*0024*/ 	.byte	0x00, 0xf0, 0x21, 0x00


	//----- nvinfo : EIATTR_KPARAM_INFO
	.align		4
.L_4309:
        /*0028*/ 	.byte	0x04, 0x17
        /*002a*/ 	.short	(.L_4311 - .L_4310)
.L_4310:
        /*002c*/ 	.word	0x00000000
        /*0030*/ 	.short	0x0004
        /*0032*/ 	.short	0x0019
        /*0034*/ 	.byte	0x00, 0xf0, 0x05, 0x00


	//----- nvinfo : EIATTR_KPARAM_INFO
	.align		4
.L_4311:
        /*0038*/ 	.byte	0x04, 0x17
        /*003a*/ 	.short	(.L_4313 - .L_4312)
.L_4312:
        /*003c*/ 	.word	0x00000000
        /*0040*/ 	.short	0x0003
        /*0042*/ 	.short	0x0018
        /*0044*/ 	.byte	0x00, 0xf0, 0x05, 0x00


	//----- nvinfo : EIATTR_KPARAM_INFO
	.align		4
.L_4313:
        /*0048*/ 	.byte	0x04, 0x17
        /*004a*/ 	.short	(.L_4315 - .L_4314)
.L_4314:
        /*004c*/ 	.word	0x00000000
        /*0050*/ 	.short	0x0002
        /*0052*/ 	.short	0x0008
        /*0054*/ 	.byte	0x00, 0xf0, 0x41, 0x00


	//----- nvinfo : EIATTR_KPARAM_INFO
	.align		4
.L_4315:
        /*0058*/ 	.byte	0x04, 0x17
        /*005a*/ 	.short	(.L_4317 - .L_4316)
.L_4316:
        /*005c*/ 	.word	0x00000000
        /*0060*/ 	.short	0x0001
        /*0062*/ 	.short	0x0004
        /*0064*/ 	.byte	0x00, 0xf0, 0x05, 0x00


	//----- nvinfo : EIATTR_KPARAM_INFO
	.align		4
.L_4317:
        /*0068*/ 	.byte	0x04, 0x17
        /*006a*/ 	.short	(.L_4319 - .L_4318)
.L_4318:
        /*006c*/ 	.word	0x00000000
        /*0070*/ 	.short	0x0000
        /*0072*/ 	.short	0x0000
        /*0074*/ 	.byte	0x00, 0xf0, 0x11, 0x00


	//----- nvinfo : EIATTR_SPARSE_MMA_MASK
	.align		4
.L_4319:
        /*0078*/ 	.byte	0x03, 0x50
        /*007a*/ 	.short	0x0000


	//----- nvinfo : EIATTR_MAXREG_COUNT
	.align		4
        /*007c*/ 	.byte	0x03, 0x1b
        /*007e*/ 	.short	0x00ff


	//----- nvinfo : EIATTR_EXTERNS
	.align		4
        /*0080*/ 	.byte	0x04, 0x0f
        /*0082*/ 	.short	(.L_4321 - .L_4320)


	//   ....[0]....
	.align		4
.L_4320:
        /*0084*/ 	.word	index@(__assertfail)


	//----- nvinfo : EIATTR_MERCURY_ISA_VERSION
	.align		4
.L_4321:
        /*0088*/ 	.byte	0x03, 0x5f
        /*008a*/ 	.short	0x0101


	//----- nvinfo : EIATTR_SYSCALL_OFFSETS
	.align		4
        /*008c*/ 	.byte	0x04, 0x46
        /*008e*/ 	.short	(.L_4323 - .L_4322)


	//   ....[0]....
.L_4322:
        /*0090*/ 	.word	0x00000e80


	//   ....[1]....
        /*0094*/ 	.word	0x00001d30


	//   ....[2]....
        /*0098*/ 	.word	0x00002bf0


	//   ....[3]....
        /*009c*/ 	.word	0x00003a50


	//   ....[4]....
        /*00a0*/ 	.word	0x00004b00


	//   ....[5]....
        /*00a4*/ 	.word	0x000059f0


	//   ....[6]....
        /*00a8*/ 	.word	0x000068a0


	//   ....[7]....
        /*00ac*/ 	.word	0x00007750


	//----- nvinfo : EIATTR_EXIT_INSTR_OFFSETS
	.align		4
.L_4323:
        /*00b0*/ 	.byte	0x04, 0x1c
        /*00b2*/ 	.short	(.L_4325 - .L_4324)


	//   ....[0]....
.L_4324:
        /*00b4*/ 	.word	0x00006940


	//   ....[1]....
        /*00b8*/ 	.word	0x00006a80


	//   ....[2]....
        /*00bc*/ 	.word	0x00006ab0


	//   ....[3]....
        /*00c0*/ 	.word	0x00006b40


	//   ....[4]....
        /*00c4*/ 	.word	0x00006b70


	//   ....[5]....
        /*00c8*/ 	.word	0x00006ba0


	//   ....[6]....
        /*00cc*/ 	.word	0x00006c20


	//   ....[7]....
        /*00d0*/ 	.word	0x00006c50


	//   ....[8]....
        /*00d4*/ 	.word	0x00006ce0


	//   ....[9]....
        /*00d8*/ 	.word	0x00006d20


	//   ....[10]....
        /*00dc*/ 	.word	0x00006d60


	//   ....[11]....
        /*00e0*/ 	.word	0x00006e20


	//   ....[12]....
        /*00e4*/ 	.word	0x00006e70


	//   ....[13]....
        /*00e8*/ 	.word	0x00006ff0


	//   ....[14]....
        /*00ec*/ 	.word	0x00007140


	//   ....[15]....
        /*00f0*/ 	.word	0x00007170


	//   ....[16]....
        /*00f4*/ 	.word	0x00007220


	//   ....[17]....
        /*00f8*/ 	.word	0x00007390


	//   ....[18]....
        /*00fc*/ 	.word	0x00007500


	//   ....[19]....
        /*0100*/ 	.word	0x00007650


	//   ....[20]....
        /*0104*/ 	.word	0x00007760


	//   ....[21]....
        /*0108*/ 	.word	0x00007790


	//   ....[22]....
        /*010c*/ 	.word	0x000077c0


	//----- nvinfo : EIATTR_MAX_THREADS
	.align		4
.L_4325:
        /*0110*/ 	.byte	0x04, 0x05
        /*0112*/ 	.short	(.L_4327 - .L_4326)
.L_4326:
        /*0114*/ 	.word	0x00000080
        /*0118*/ 	.word	0x00000001
        /*011c*/ 	.word	0x00000001


	//----- nvinfo : EIATTR_CRS_STACK_SIZE
	.align		4
.L_4327:
        /*0120*/ 	.byte	0x04, 0x1e
        /*0122*/ 	.short	(.L_4329 - .L_4328)
.L_4328:
        /*0124*/ 	.word	0x00000000


	//----- nvinfo : EIATTR_CBANK_PARAM_SIZE
	.align		4
.L_4329:
        /*0128*/ 	.byte	0x03, 0x19
        /*012a*/ 	.short	0x002c


	//----- nvinfo : EIATTR_PARAM_CBANK
	.align		4
        /*012c*/ 	.byte	0x04, 0x0a
        /*012e*/ 	.short	(.L_4331 - .L_4330)
	.align		4
.L_4330:
        /*0130*/ 	.word	index@(.nv.constant0._ZN2at6native27unrolled_elementwise_kernelIZZZNS0_17floor_kernel_cudaERNS_18TensorIteratorBaseEENKUlvE_clEvENKUlvE0_clEvEUlfE_St5arrayIPcLm2EELi4E23TrivialOffsetCalculatorILi1EjESB_NS0_6memory12LoadWithCastILi1EEENSC_13StoreWithCastILi1EEEEEviT_T0_T2_T3_T4_T5_)
        /*0134*/ 	.short	0x0210
        /*0136*/ 	.short	0x002c


	//----- nvinfo : EIATTR_SW_WAR
	.align		4
.L_4331:
        /*0138*/ 	.byte	0x04, 0x36
        /*013a*/ 	.short	(.L_4333 - .L_4332)
.L_4332:
        /*013c*/ 	.word	0x00000008
.L_4333:


//--------------------- .nv.info._ZN2at6native18elementwise_kernelILi128ELi2EZNS0_22gpu_kernel_impl_nocastIZZZNS0_17floor_kernel_cudaERNS_18TensorIteratorBaseEENKUlvE_clEvENKUlvE0_clEvEUlfE_EEvS4_RKT_EUliE_EEviT1_ --------------------------
	.section	.nv.info._ZN2at6native18elementwise_kernelILi128ELi2EZNS0_22gpu_kernel_impl_nocastIZZZNS0_17floor_kernel_cudaERNS_18TensorIteratorBaseEENKUlvE_clEvENKUlvE0_clEvEUlfE_EEvS4_RKT_EUliE_EEviT1_,"",@"SHT_CUDA_INFO"
	.sectionflags	@""
	.align	4


	//----- nvinfo : EIATTR_CUDA_API_VERSION
	.align		4
        /*0000*/ 	.byte	0x04, 0x37
        /*0002*/ 	.short	(.L_4335 - .L_4334)
.L_4334:
        /*0004*/ 	.word	0x00000082


	//----- nvinfo : EIATTR_KPARAM_INFO
	.align		4
.L_4335:
        /*0008*/ 	.byte	0x04, 0x17
        /*000a*/ 	.short	(.L_4337 - .L_4336)
.L_4336:
        /*000c*/ 	.word	0x00000000
        /*0010*/ 	.short	0x0001
        /*0012*/ 	.short	0x0008
        /*0014*/ 	.byte	0x00, 0xf0, 0x61, 0x08


	//----- nvinfo : EIATTR_KPARAM_INFO
	.align		4
.L_4337:
        /*0018*/ 	.byte	0x04, 0x17
        /*001a*/ 	.short	(.L_4339 - .L_4338)
.L_4338:
        /*001c*/ 	.word	0x00000000
        /*0020*/ 	.short	0x0000
        /*0022*/ 	.short	0x0000
        /*0024*/ 	.byte	0x00, 0xf0, 0x11, 0x00


	//----- nvinfo : EIATTR_SPARSE_MMA_MASK
	.align		4
.L_4339:
        /*0028*/ 	.byte	0x03, 0x50
        /*002a*/ 	.short	0x0000


	//----- nvinfo : EIATTR_MAXREG_COUNT
	.align		4
        /*002c*/ 	.byte	0x03, 0x1b
        /*002e*/ 	.short	0x0080


	//----- nvinfo : EIATTR_MERCURY_ISA_VERSION
	.align		4
        /*0030*/ 	.byte	0x03, 0x5f
        /*0032*/ 	.short	0x0101


	//----- nvinfo : EIATTR_EXIT_INSTR_OFFSETS
	.align		4
        /*0034*/ 	.byte	0x04, 0x1c
        /*0036*/ 	.short	(.L_4341 - .L_4340)


	//   ....[0]....
.L_4340:
        /*0038*/ 	.word	0x00001440


	//   ....[1]....
        /*003c*/ 	.word	0x000027d0


	//----- nvinfo : EIATTR_MAX_THREADS
	.align		4
.L_4341:
        /*0040*/ 	.byte	0x04, 0x05
        /*0042*/ 	.short	(.L_4343 - .L_4342)
.L_4342:
        /*0044*/ 	.word	0x00000080
        /*0048*/ 	.word	0x00000001
        /*004c*/ 	.word	0x00000001


	//----- nvinfo : EIATTR_CRS_STACK_SIZE
	.align		4
.L_4343:
        /*0050*/ 	.byte	0x04, 0x1e
        /*0052*/ 	.short	(.L_4345 - .L_4344)
.L_4344:
        /*0054*/ 	.word	0x00000000


	//----- nvinfo : EIATTR_CBANK_PARAM_SIZE
	.align		4
.L_4345:
        /*0058*/ 	.byte	0x03, 0x19
        /*005a*/ 	.short	0x0220


	//----- nvinfo : EIATTR_PARAM_CBANK
	.align		4
        /*005c*/ 	.byte	0x04, 0x0a
        /*005e*/ 	.short	(.L_4347 - .L_4346)
	.align		4
.L_4346:
        /*0060*/ 	.word	index@(.nv.constant0._ZN2at6native18elementwise_kernelILi128ELi2EZNS0_22gpu_kernel_impl_nocastIZZZNS0_17floor_kernel_cudaERNS_18TensorIteratorBaseEENKUlvE_clEvENKUlvE0_clEvEUlfE_EEvS4_RKT_EUliE_EEviT1_)
        /*0064*/ 	.short	0x0210
        /*0066*/ 	.short	0x0220


	//----- nvinfo : EIATTR_SW_WAR
	.align		4
.L_4347:
        /*0068*/ 	.byte	0x04, 0x36
        /*006a*/ 	.short	(.L_4349 - .L_4348)
.L_4348:
        /*006c*/ 	.word	0x00000008
.L_4349:


//--------------------- .nv.info._ZN2at6native27unrolled_elementwise_kernelIZZZNS0_17floor_kernel_cudaERNS_18TensorIteratorBaseEENKUlvE_clEvENKUlvE0_clEvEUlfE_St5arrayIPcLm2EELi4E23TrivialOffsetCalculatorILi1EjESB_NS0_6memory15LoadWithoutCastENSC_16StoreWithoutCastEEEviT_T0_T2_T3_T4_T5_ --------------------------
	.section	.nv.info._ZN2at6native27unrolled_elementwise_kernelIZZZNS0_17floor_kernel_cudaERNS_18TensorIteratorBaseEENKUlvE_clEvENKUlvE0_clEvEUlfE_St5arrayIPcLm2EELi4E23TrivialOffsetCalculatorILi1EjESB_NS0_6memory15LoadWithoutCastENSC_16StoreWithoutCastEEEviT_T0_T2_T3_T4_T5_,"",@"SHT_CUDA_INFO"
	.sectionflags	@""
	.align	4


	//----- nvinfo : EIATTR_CUDA_API_VERSION
	.align		4
        /*0000*/ 	.byte	0x04, 0x37
        /*0002*/ 	.short	(.L_4351 - .L_4350)
.L_4350:
        /*0004*/ 	.word	0x00000082


	//----- nvinfo : EIATTR_KPARAM_INFO
	.align		4
.L_4351:
        /*0008*/ 	.byte	0x04, 0x17
        /*000a*/ 	.short	(.L_4353 - .L_4352)
.L_4352:
        /*000c*/ 	.word	0x00000000
        /*0010*/ 	.short	0x0006
        /*0012*/ 	.short	0x001b
        /*0014*/ 	.byte	0x00, 0xf0, 0x05, 0x00


	//----- nvinfo : EIATTR_KPARAM_INFO
	.align		4
.L_4353:
        /*0018*/ 	.byte	0x04, 0x17
        /*001a*/ 	.short	(.L_4355 - .L_4354)
.L_4354:
        /*001c*/ 	.word	0x00000000
        /*0020*/ 	.short	0x0005
        /*0022*/ 	.short	0x001a
        /*0024*/ 	.byte	0x00, 0xf0, 0x05, 0x00


	//----- nvinfo : EIATTR_KPARAM_INFO
	.align		4
.L_4355:
        /*0028*/ 	.byte	0x04, 0x17
        /*002a*/ 	.short	(.L_4357 - .L_4356)
.L_4356:
        /*002c*/ 	.word	0x00000000
        /*0030*/ 	.short	0x0004
        /*0032*/ 	.short	0x0019
        /*0034*/ 	.byte	0x00, 0xf0, 0x05, 0x00


	//----- nvinfo : EIATTR_KPARAM_INFO
	.align		4
.L_4357:
        /*0038*/ 	.byte	0x04, 0x17
        /*003a*/ 	.short	(.L_4359 - .L_4358)
.L_4358:
        /*003c*/ 	.word	0x00000000
        /*0040*/ 	.short	0x0003
        /*0042*/ 	.short	0x0018
        /*0044*/ 	.byte	0x00, 0xf0, 0x05, 0x00


	//----- nvinfo : EIATTR_KPARAM_INFO
	.align		4
.L_4359:
        /*0048*/ 	.byte	0x04, 0x17
        /*004a*/ 	.short	(.L_4361 - .L_4360)
.L_4360:
        /*004c*/ 	.word	0x00000000
        /*0050*/ 	.short	0x0002
        /*0052*/ 	.short	0x0008
        /*0054*/ 	.byte	0x00, 0xf0, 0x41, 0x00


	//----- nvinfo : EIATTR_KPARAM_INFO
	.align		4
.L_4361:
        /*0058*/ 	.byte	0x04, 0x17
        /*005a*/ 	.short	(.L_4363 - .L_4362)
.L_4362:
        /*005c*/ 	.word	0x00000000
        /*0060*/ 	.short	0x0001
        /*0062*/ 	.short	0x0004
        /*0064*/ 	.byte	0x00, 0xf0, 0x05, 0x00


	//----- nvinfo : EIATTR_KPARAM_INFO
	.align		4
.L_4363:
        /*0068*/ 	.byte	0x04, 0x17
        /*006a*/ 	.short	(.L_4365 - .L_4364)
.L_4364:
        /*006c*/ 	.word	0x00000000
        /*0070*/ 	.short	0x0000
        /*0072*/ 	.short	0x0000
        /*0074*/ 	.byte	0x00, 0xf0, 0x11, 0x00


	//----- nvinfo : EIATTR_SPARSE_MMA_MASK
	.align		4
.L_4365:
        /*0078*/ 	.byte	0x03, 0x50
        /*007a*/ 	.short	0x0000


	//----- nvinfo : EIATTR_MAXREG_COUNT
	.align		4
        /*007c*/ 	.byte	0x03, 0x1b
        /*007e*/ 	.short	0x00ff


	//----- nvinfo : EIATTR_MERCURY_ISA_VERSION
	.align		4
        /*0080*/ 	.byte	0x03, 0x5f
        /*0082*/ 	.short	0x0101


	//----- nvinfo : EIATTR_EXIT_INSTR_OFFSETS
	.align		4
        /*0084*/ 	.byte	0x04, 0x1c
        /*0086*/ 	.short	(.L_4367 - .L_4366)


	//   ....[0]....
.L_4366:
        /*0088*/ 	.word	0x000003e0


	//   ....[1]....
        /*008c*/ 	.word	0x00000450


	//----- nvinfo : EIATTR_MAX_THREADS
	.align		4
.L_4367:
        /*0090*/ 	.byte	0x04, 0x05
        /*0092*/ 	.short	(.L_4369 - .L_4368)
.L_4368:
        /*0094*/ 	.word	0x00000080
        /*0098*/ 	.word	0x00000001
        /*009c*/ 	.word	0x00000001


	//----- nvinfo : EIATTR_CRS_STACK_SIZE
	.align		4
.L_4369:
        /*00a0*/ 	.byte	0x04, 0x1e
        /*00a2*/ 	.short	(.L_4371 - .L_4370)
.L_4370:
        /*00a4*/ 	.word	0x00000000


	//----- nvinfo : EIATTR_CBANK_PARAM_SIZE
	.align		4
.L_4371:
        /*00a8*/ 	.byte	0x03, 0x19
        /*00aa*/ 	.short	0x001c


	//----- nvinfo : EIATTR_PARAM_CBANK
	.align		4
        /*00ac*/ 	.byte	0x04, 0x0a
        /*00ae*/ 	.short	(.L_4373 - .L_4372)
	.align		4
.L_4372:
        /*00b0*/ 	.word	index@(.nv.constant0._ZN2at6native27unrolled_elementwise_kernelIZZZNS0_17floor_kernel_cudaERNS_18TensorIteratorBaseEENKUlvE_clEvENKUlvE0_clEvEUlfE_St5arrayIPcLm2EELi4E23TrivialOffsetCalculatorILi1EjESB_NS0_6memory15LoadWithoutCastENSC_16StoreWithoutCastEEEviT_T0_T2_T3_T4_T5_)
        /*00b4*/ 	.short	0x0210
        /*00b6*/ 	.short	0x001c


	//----- nvinfo : EIATTR_SW_WAR
	.align		4
.L_4373:
        /*00b8*/ 	.byte	0x04, 0x36
        /*00ba*/ 	.short	(.L_4375 - .L_4374)
.L_4374:
        /*00bc*/ 	.word	0x00000008
.L_4375:


//--------------------- .nv.info._ZN2at6native29vectorized_elementwise_kernelILi2EZZZNS0_17floor_kernel_cudaERNS_18TensorIteratorBaseEENKUlvE_clEvENKUlvE0_clEvEUlfE_St5arrayIPcLm2EEEEviT0_T1_ --------------------------
	.section	.nv.info._ZN2at6native29vectorized_elementwise_kernelILi2EZZZNS0_17floor_kernel_cudaERNS_18TensorIteratorBaseEENKUlvE_clEvENKUlvE0_clEvEUlfE_St5arrayIPcLm2EEEEviT0_T1_,"",@"SHT_CUDA_INFO"
	.sectionflags	@""
	.align	4


	//----- nvinfo : EIATTR_CUDA_API_VERSION
	.align		4
        /*0000*/ 	.byte	0x04, 0x37
        /*0002*/ 	.short	(.L_4377 - .L_4376)
.L_4376:
        /*0004*/ 	.word	0x00000082


	//----- nvinfo : EIATTR_KPARAM_INFO
	.align		4
.L_4377:
        /*0008*/ 	.byte	0x04, 0x17
        /*000a*/ 	.short	(.L_4379 - .L_4378)
.L_4378:
        /*000c*/ 	.word	0x00000000
        /*0010*/ 	.short	0x0002
        /*0012*/ 	.short	0x0008
        /*0014*/ 	.byte	0x00, 0xf0, 0x41, 0x00


	//----- nvinfo : EIATTR_KPARAM_INFO
	.align		4
.L_4379:
        /*0018*/ 	.byte	0x04, 0x17
        /*001a*/ 	.short	(.L_4381 - .L_4380)
.L_4380:
        /*001c*/ 	.word	0x00000000
        /*0020*/ 	.short	0x0001
        /*0022*/ 	.short	0x0004
        /*0024*/ 	.byte	0x00, 0xf0, 0x05, 0x00


	//----- nvinfo : EIATTR_KPARAM_INFO
	.align		4
.L_4381:
        /*0028*/ 	.byte	0x04, 0x17
        /*002a*/ 	.short	(.L_4383 - .L_4382)
.L_4382:
        /*002c*/ 	.word	0x00000000
        /*0030*/ 	.short	0x0000
        /*0032*/ 	.short	0x0000
        /*0034*/ 	.byte	0x00, 0xf0, 0x11, 0x00


	//----- nvinfo : EIATTR_SPARSE_MMA_MASK
	.align		4
.L_4383:
        /*0038*/ 	.byte	0x03, 0x50
        /*003a*/ 	.short	0x0000


	//----- nvinfo : EIATTR_MAXREG_COUNT
	.align		4
        /*003c*/ 	.byte	0x03, 0x1b
        /*003e*/ 	.short	0x00ff


	//----- nvinfo : EIATTR_MERCURY_ISA_VERSION
	.align		4
        /*0040*/ 	.byte	0x03, 0x5f
        /*0042*/ 	.short	0x0101


	//----- nvinfo : EIATTR_EXIT_INSTR_OFFSETS
	.align		4
        /*0044*/ 	.byte	0x04, 0x1c
        /*0046*/ 	.short	(.L_4385 - .L_4384)


	//   ....[0]....
.L_4384:
        /*0048*/ 	.word	0x000001f0


	//   ....[1]....
        /*004c*/ 	.word	0x00000a40


	//   ....[2]....
        /*0050*/ 	.word	0x00000a90


	//----- nvinfo : EIATTR_MAX_THREADS
	.align		4
.L_4385:
        /*0054*/ 	.byte	0x04, 0x05
        /*0056*/ 	.short	(.L_4387 - .L_4386)
.L_4386:
        /*0058*/ 	.word	0x00000080
        /*005c*/ 	.word	0x00000001
        /*0060*/ 	.word	0x00000001


	//----- nvinfo : EIATTR_CRS_STACK_SIZE
	.align		4
.L_4387:
        /*0064*/ 	.byte	0x04, 0x1e
        /*0066*/ 	.short	(.L_4389 - .L_4388)
.L_4388:
        /*0068*/ 	.word	0x00000000


	//----- nvinfo : EIATTR_CBANK_PARAM_SIZE
	.align		4
.L_4389:
        /*006c*/ 	.byte	0x03, 0x19
        /*006e*/ 	.short	0x0018


	//----- nvinfo : EIATTR_PARAM_CBANK
	.align		4
        /*0070*/ 	.byte	0x04, 0x0a
        /*0072*/ 	.short	(.L_4391 - .L_4390)
	.align		4
.L_4390:
        /*0074*/ 	.word	index@(.nv.constant0._ZN2at6native29vectorized_elementwise_kernelILi2EZZZNS0_17floor_kernel_cudaERNS_18TensorIteratorBaseEENKUlvE_clEvENKUlvE0_clEvEUlfE_St5arrayIPcLm2EEEEviT0_T1_)
        /*0078*/ 	.short	0x0210
        /*007a*/ 	.short	0x0018


	//----- nvinfo : EIATTR_SW_WAR
	.align		4
.L_4391:
        /*007c*/ 	.byte	0x04, 0x36
        /*007e*/ 	.short	(.L_4393 - .L_4392)
.L_4392:
        /*0080*/ 	.word	0x00000008
.L_4393:


//--------------------- .nv.info._ZN2at6native29vectorized_elementwise_kernelILi4EZZZNS0_17floor_kernel_cudaERNS_18TensorIteratorBaseEENKUlvE_clEvENKUlvE0_clEvEUlfE_St5arrayIPcLm2EEEEviT0_T1_ --------------------------
	.section	.nv.info._ZN2at6native29vectorized_elementwise_kernelILi4EZZZNS0_17floor_kernel_cudaERNS_18TensorIteratorBaseEENKUlvE_clEvENKUlvE0_clEvEUlfE_St5arrayIPcLm2EEEEviT0_T1_,"",@"SHT_CUDA_INFO"
	.sectionflags	@""
	.align	4


	//----- nvinfo : EIATTR_CUDA_API_VERSION
	.align		4
        /*0000*/ 	.byte	0x04, 0x37
        /*0002*/ 	.short	(.L_4395 - .L_4394)
.L_4394:
        /*0004*/ 	.word	0x00000082


	//----- nvinfo : EIATTR_KPARAM_INFO
	.align		4
.L_4395:
        /*0008*/ 	.byte	0x04, 0x17
        /*000a*/ 	.short	(.L_4397 - .L_4396)
.L_4396:
        /*000c*/ 	.word	0x00000000
        /*0010*/ 	.short	0x0002
        /*0012*/ 	.short	0x0008
        /*0014*/ 	.byte	0x00, 0xf0, 0x41, 0x00


	//----- nvinfo : EIATTR_KPARAM_INFO
	.align		4
.L_4397:
        /*0018*/ 	.byte	0x04, 0x17
        /*001a*/ 	.short	(.L_4399 - .L_4398)
.L_4398:
        /*001c*/ 	.word	0x00000000
        /*0020*/ 	.short	0x0001
        /*0022*/ 	.short	0x0004
        /*0024*/ 	.byte	0x00, 0xf0, 0x05, 0x00


	//----- nvinfo : EIATTR_KPARAM_INFO
	.align		4
.L_4399:
        /*0028*/ 	.byte	0x04, 0x17
        /*002a*/ 	.short	(.L_4401 - .L_4400)
.L_4400:
        /*002c*/ 	.word	0x00000000
        /*0030*/ 	.short	0x0000
        /*0032*/ 	.short	0x0000
        /*0034*/ 	.byte	0x00, 0xf0, 0x11, 0x00


	//----- nvinfo : EIATTR_SPARSE_MMA_MASK
	.align		4
.L_4401:
        /*0038*/ 	.byte	0x03, 0x50
        /*003a*/ 	.short	0x0000


	//----- nvinfo : EIATTR_MAXREG_COUNT
	.align		4
        /*003c*/ 	.byte	0x03, 0x1b
        /*003e*/ 	.short	0x00ff


	//----- nvinfo : EIATTR_MERCURY_ISA_VERSION
	.align		4
        /*0040*/ 	.byte	0x03, 0x5f
        /*0042*/ 	.short	0x0101


	//----- nvinfo : EIATTR_EXIT_INSTR_OFFSETS
	.align		4
        /*0044*/ 	.byte	0x04, 0x1c
        /*0046*/ 	.short	(.L_4403 - .L_4402)


	//   ....[0]....
.L_4402:
        /*0048*/ 	.word	0x000001b0


	//   ....[1]....
        /*004c*/ 	.word	0x00000a00


	//   ....[2]....
        /*0050*/ 	.word	0x00000a50


	//----- nvinfo : EIATTR_MAX_THREADS
	.align		4
.L_4403:
        /*0054*/ 	.byte	0x04, 0x05
        /*0056*/ 	.short	(.L_4405 - .L_4404)
.L_4404:
        /*0058*/ 	.word	0x00000080
        /*005c*/ 	.word	0x00000001
        /*0060*/ 	.word	0x00000001


	//----- nvinfo : EIATTR_CRS_STACK_SIZE
	.align		4
.L_4405:
        /*0064*/ 	.byte	0x04, 0x1e
        /*0066*/ 	.short	(.L_4407 - .L_4406)
.L_4406:
        /*0068*/ 	.word	0x00000000


	//----- nvinfo : EIATTR_CBANK_PARAM_SIZE
	.align		4
.L_4407:
        /*006c*/ 	.byte	0x03, 0x19
        /*006e*/ 	.short	0x0018


	//----- nvinfo : EIATTR_PARAM_CBANK
	.align		4
        /*0070*/ 	.byte	0x04, 0x0a
        /*0072*/ 	.short	(.L_4409 - .L_4408)
	.align		4
.L_4408:
        /*0074*/ 	.word	index@(.nv.constant0._ZN2at6native29vectorized_elementwise_kernelILi4EZZZNS0_17floor_kernel_cudaERNS_18TensorIteratorBaseEENKUlvE_clEvENKUlvE0_clEvEUlfE_St5arrayIPcLm2EEEEviT0_T1_)
        /*0078*/ 	.short	0x0210
        /*007a*/ 	.short	0x0018


	//----- nvinfo : EIATTR_SW_WAR
	.align		4
.L_4409:
        /*007c*/ 	.byte	0x04, 0x36
        /*007e*/ 	.short	(.L_4411 - .L_4410)
.L_4410:
        /*0080*/ 	.word	0x00000008
.L_4411:


//--------------------- .nv.info._ZN2at6native29vectorized_elementwise_kernelILi8EZZZNS0_17floor_kernel_cudaERNS_18TensorIteratorBaseEENKUlvE_clEvENKUlvE0_clEvEUlfE_St5arrayIPcLm2EEEEviT0_T1_ --------------------------
	.section	.nv.info._ZN2at6native29vectorized_elementwise_kernelILi8EZZZNS0_17floor_kernel_cudaERNS_18TensorIteratorBaseEENKUlvE_clEvENKUlvE0_clEvEUlfE_St5arrayIPcLm2EEEEviT0_T1_,"",@"SHT_CUDA_INFO"
	.sectionflags	@""
	.align	4


	//----- nvinfo : EIATTR_CUDA_API_VERSION
	.align		4
        /*0000*/ 	.byte	0x04, 0x37
        /*0002*/ 	.short	(.L_4413 - .L_4412)
.L_4412:
        /*0004*/ 	.word	0x00000082


	//----- nvinfo : EIATTR_KPARAM_INFO
	.align		4
.L_4413:
        /*0008*/ 	.byte	0x04, 0x17
        /*000a*/ 	.short	(.L_4415 - .L_4414)
.L_4414:
        /*000c*/ 	.word	0x00000000
        /*0010*/ 	.short	0x0002
        /*0012*/ 	.short	0x0008
        /*0014*/ 	.byte	0x00, 0xf0, 0x41, 0x00


	//----- nvinfo : EIATTR_KPARAM_INFO
	.align		4
.L_4415:
        /*0018*/ 	.byte	0x04, 0x17
        /*001a*/ 	.short	(.L_4417 - .L_4416)
.L_4416:
        /*001c*/ 	.word	0x00000000
        /*0020*/ 	.short	0x0001
        /*0022*/ 	.short	0x0004
        /*0024*/ 	.byte	0x00, 0xf0, 0x05, 0x00


	//----- nvinfo : EIATTR_KPARAM_INFO
	.align		4
.L_4417:
        /*0028*/ 	.byte	0x04, 0x17
        /*002a*/ 	.short	(.L_4419 - .L_4418)
.L_4418:
        /*002c*/ 	.word	0x00000000
        /*0030*/ 	.short	0x0000
        /*0032*/ 	.short	0x0000
        /*0034*/ 	.byte	0x00, 0xf0, 0x11, 0x00


	//----- nvinfo : EIATTR_SPARSE_MMA_MASK
	.align		4
.L_4419:
        /*0038*/ 	.byte	0x03, 0x50
        /*003a*/ 	.short	0x0000


	//----- nvinfo : EIATTR_MAXREG_COUNT
	.align		4
        /*003c*/ 	.byte	0x03, 0x1b
        /*003e*/ 	.short	0x00ff


	//----- nvinfo : EIATTR_MERCURY_ISA_VERSION
	.align		4
        /*0040*/ 	.byte	0x03, 0x5f
        /*0042*/ 	.short	0x0101


	//----- nvinfo : EIATTR_EXIT_INSTR_OFFSETS
	.align		4
        /*0044*/ 	.byte	0x04, 0x1c
        /*0046*/ 	.short	(.L_4421 - .L_4420)


	//   ....[0]....
.L_4420:
        /*0048*/ 	.word	0x000001b0


	//   ....[1]....
        /*004c*/ 	.word	0x00000a00


	//   ....[2]....
        /*0050*/ 	.word	0x00000a50


	//----- nvinfo : EIATTR_MAX_THREADS
	.align		4
.L_4421:
        /*0054*/ 	.byte	0x04, 0x05
        /*0056*/ 	.short	(.L_4423 - .L_4422)
.L_4422:
        /*0058*/ 	.word	0x00000080
        /*005c*/ 	.word	0x00000001
        /*0060*/ 	.word	0x00000001


	//----- nvinfo : EIATTR_CRS_STACK_SIZE
	.align		4
.L_4423:
        /*0064*/ 	.byte	0x04, 0x1e
        /*0066*/ 	.short	(.L_4425 - .L_4424)
.L_4424:
        /*0068*/ 	.word	0x00000000


	//----- nvinfo : EIATTR_CBANK_PARAM_SIZE
	.align		4
.L_4425:
        /*006c*/ 	.byte	0x03, 0x19
        /*006e*/ 	.short	0x0018


	//----- nvinfo : EIATTR_PARAM_CBANK
	.align		4
        /*0070*/ 	.byte	0x04, 0x0a
        /*0072*/ 	.short	(.L_4427 - .L_4426)
	.align		4
.L_4426:
        /*0074*/ 	.word	index@(.nv.constant0._ZN2at6native29vectorized_elementwise_kernelILi8EZZZNS0_17floor_kernel_cudaERNS_18TensorIteratorBaseEENKUlvE_clEvENKUlvE0_clEvEUlfE_St5arrayIPcLm2EEEEviT0_T1_)
        /*0078*/ 	.short	0x0210
        /*007a*/ 	.short	0x0018


	//----- nvinfo : EIATTR_SW_WAR
	.align		4
.L_4427:
        /*007c*/ 	.byte	0x04, 0x36
        /*007e*/ 	.short	(.L_4429 - .L_4428)
.L_4428:
        /*0080*/ 	.word	0x00000008
.L_4429:


//--------------------- .nv.info._ZN2at6native18elementwise_kernelILi128ELi4EZNS0_15gpu_kernel_implIZZZNS0_17floor_kernel_cudaERNS_18TensorIteratorBaseEENKUlvE_clEvENKUlvE_clEvEUldE_EEvS4_RKT_EUliE_EEviT1_ --------------------------
	.section	.nv.info._ZN2at6native18elementwise_kernelILi128ELi4EZNS0_15gpu_kernel_implIZZZNS0_17floor_kernel_cudaERNS_18TensorIteratorBaseEENKUlvE_clEvENKUlvE_clEvEUldE_EEvS4_RKT_EUliE_EEviT1_,"",@"SHT_CUDA_INFO"
	.sectionflags	@""
	.align	4


	//----- nvinfo : EIATTR_CUDA_API_VERSION
	.align		4
        /*0000*/ 	.byte	0x04, 0x37
        /*0002*/ 	.short	(.L_4431 - .L_4430)
.L_4430:
        /*0004*/ 	.word	0x00000082


	//----- nvinfo : EIATTR_KPARAM_INFO
	.align		4
.L_4431:
        /*0008*/ 	.byte	0x04, 0x17
        /*000a*/ 	.short	(.L_4433 - .L_4432)
.L_4432:
        /*000c*/ 	.word	0x00000000
        /*0010*/ 	.short	0x0001
        /*0012*/ 	.short	0x0008
        /*0014*/ 	.byte	0x00, 0xf0, 0x61, 0x08


	//----- nvinfo : EIATTR_KPARAM_INFO
	.align		4
.L_4433:
        /*0018*/ 	.byte	0x04, 0x17
        /*001a*/ 	.short	(.L_4435 - .L_4434)
.L_4434:
        /*001c*/ 	.word	0x00000000
        /*0020*/ 	.short	0x0000
        /*0022*/ 	.short	0x0000
        /*0024*/ 	.byte	0x00, 0xf0, 0x11, 0x00


	//----- nvinfo : EIATTR_SPARSE_MMA_MASK
	.align		4
.L_4435:
        /*0028*/ 	.byte	0x03, 0x50
        /*002a*/ 	.short	0x0000


	//----- nvinfo : EIATTR_MAXREG_COUNT
	.align		4
        /*002c*/ 	.byte	0x03, 0x1b
        /*002e*/ 	.short	0x0080


	//----- nvinfo : EIATTR_EXTERNS
	.align		4
        /*0030*/ 	.byte	0x04, 0x0f
        /*0032*/ 	.short	(.L_4437 - .L_4436)


	//   ....[0]....
	.align		4
.L_4436:
        /*0034*/ 	.word	index@(__assertfail)


	//----- nvinfo : EIATTR_MERCURY_ISA_VERSION
	.align		4
.L_4437:
        /*0038*/ 	.byte	0x03, 0x5f
        /*003a*/ 	.short	0x0101


	//----- nvinfo : EIATTR_SYSCALL_OFFSETS
	.align		4
        /*003c*/ 	.byte	0x04, 0x46
        /*003e*/ 	.short	(.L_4439 - .L_4438)


	//   ....[0]....
.L_4438:
        /*0040*/ 	.word	0x00002250


	//   ....[1]....
        /*0044*/ 	.word	0x00003380


	//   ....[2]....
        /*0048*/ 	.word	0x00005610


	//   ....[3]....
        /*004c*/ 	.word	0x00006740


	//   ....[4]....
        /*0050*/ 	.word	0x000089c0


	//   ....[5]....
        /*0054*/ 	.word	0x00009af0


	//   ....[6]....
        /*0058*/ 	.word	0x0000bd60


	//   ....[7]....
        /*005c*/ 	.word	0x0000ce90


	//----- nvinfo : EIATTR_EXIT_INSTR_OFFSETS
	.align		4
.L_4439:
        /*0060*/ 	.byte	0x04, 0x1c
        /*0062*/ 	.short	(.L_4441 - .L_4440)


	//   ....[0]....
.L_4440:
        /*0064*/ 	.word	0x00009ba0


	//   ....[1]....
        /*0068*/ 	.word	0x0000bed0


	//   ....[2]....
        /*006c*/ 	.word	0x0000bf10


	//   ....[3]....
        /*0070*/ 	.word	0x0000bfa0


	//   ....[4]....
        /*0074*/ 	.word	0x0000bfd0


	//   ....[5]....
        /*0078*/ 	.word	0x0000c000


	//   ....[6]....
        /*007c*/ 	.word	0x0000c0d0


	//   ....[7]....
        /*0080*/ 	.word	0x0000c150


	//   ....[8]....
        /*0084*/ 	.word	0x0000c230


	//   ....[9]....
        /*0088*/ 	.word	0x0000c2c0


	//   ....[10]....
        /*008c*/ 	.word	0x0000c2e0


	//   ....[11]....
        /*0090*/ 	.word	0x0000c3a0


	//   ....[12]....
        /*0094*/ 	.word	0x0000c3d0


	//   ....[13]....
        /*0098*/ 	.word	0x0000c5a0


	//   ....[14]....
        /*009c*/ 	.word	0x0000c740


	//   ....[15]....
        /*00a0*/ 	.word	0x0000c7c0


	//   ....[16]....
        /*00a4*/ 	.word	0x0000c870


	//   ....[17]....
        /*00a8*/ 	.word	0x0000ca30


	//   ....[18]....
        /*00ac*/ 	.word	0x0000cbf0


	//   ....[19]....
        /*00b0*/ 	.word	0x0000cd90


	//   ....[20]....
        /*00b4*/ 	.word	0x0000cea0


	//   ....[21]....
        /*00b8*/ 	.word	0x0000ced0


	//   ....[22]....
        /*00bc*/ 	.word	0x0000cf00


	//----- nvinfo : EIATTR_MAX_THREADS
	.align		4
.L_4441:
        /*00c0*/ 	.byte	0x04, 0x05
        /*00c2*/ 	.short	(.L_4443 - .L_4442)
.L_4442:
        /*00c4*/ 	.word	0x00000080
        /*00c8*/ 	.word	0x00000001
        /*00cc*/ 	.word	0x00000001


	//----- nvinfo : EIATTR_CRS_STACK_SIZE
	.align		4
.L_4443:
        /*00d0*/ 	.byte	0x04, 0x1e
        /*00d2*/ 	.short	(.L_4445 - .L_4444)
.L_4444:
        /*00d4*/ 	.word	0x00000000


	//----- nvinfo : EIATTR_CBANK_PARAM_SIZE
	.align		4
.L_4445:
        /*00d8*/ 	.byte	0x03, 0x19
        /*00da*/ 	.short	0x0220


	//----- nvinfo : EIATTR_PARAM_CBANK
	.align		4
        /*00dc*/ 	.byte	0x04, 0x0a
        /*00de*/ 	.short	(.L_4447 - .L_4446)
	.align		4
.L_4446:
        /*00e0*/ 	.word	index@(.nv.constant0._ZN2at6native18elementwise_kernelILi128ELi4EZNS0_15gpu_kernel_implIZZZNS0_17floor_kernel_cudaERNS_18TensorIteratorBaseEENKUlvE_clEvENKUlvE_clEvEUldE_EEvS4_RKT_EUliE_EEviT1_)
        /*00e4*/ 	.short	0x0210
        /*00e6*/ 	.short	0x0220


	//----- nvinfo : EIATTR_SW_WAR
	.align		4
.L_4447:
        /*00e8*/ 	.byte	0x04, 0x36
        /*00ea*/ 	.short	(.L_4449 - .L_4448)
.L_4448:
        /*00ec*/ 	.word	0x00000008
.L_4449:


//--------------------- .nv.info._ZN2at6native27unrolled_elementwise_kernelIZZZNS0_17floor_kernel_cudaERNS_18TensorIteratorBaseEENKUlvE_clEvENKUlvE_clEvEUldE_St5arrayIPcLm2EELi4E23TrivialOffsetCalculatorILi1EjESB_NS0_6memory12LoadWithCastILi1EEENSC_13StoreWithCastILi1EEEEEviT_T0_T2_T3_T4_T5_ --------------------------
	.section	.nv.info._ZN2at6native27unrolled_elementwise_kernelIZZZNS0_17floor_kernel_cudaERNS_18TensorIteratorBaseEENKUlvE_clEvENKUlvE_clEvEUldE_St5arrayIPcLm2EELi4E23TrivialOffsetCalculatorILi1EjESB_NS0_6memory12LoadWithCastILi1EEENSC_13StoreWithCastILi1EEEEEviT_T0_T2_T3_T4_T5_,"",@"SHT_CUDA_INFO"
	.sectionflags	@""
	.align	4


	//----- nvinfo : EIATTR_CUDA_API_VERSION
	.align		4
        /*0000*/ 	.byte	0x04, 0x37
        /*0002*/ 	.short	(.L_4451 - .L_4450)
.L_4450:
        /*0004*/ 	.word	0x00000082


	//----- nvinfo : EIATTR_KPARAM_INFO
	.align		4
.L_4451:
        /*0008*/ 	.byte	0x04, 0x17
        /*000a*/ 	.short	(.L_4453 - .L_4452)
.L_4452:
        /*000c*/ 	.word	0x00000000
        /*0010*/ 	.short	0x0006
        /*0012*/ 	.short	0x0024
        /*0014*/ 	.byte	0x00, 0xf0, 0x21, 0x00


	//----- nvinfo : EIATTR_KPARAM_INFO
	.align		4
.L_4453:
        /*0018*/ 	.byte	0x04, 0x17
        /*001a*/ 	.short	(.L_4455 - .L_4454)
.L_4454:
        /*001c*/ 	.word	0x00000000
        /*0020*/ 	.short	0x0005
        /*0022*/ 	.short	0x001c
        /*0024*/ 	.byte	0x00, 0xf0, 0x21, 0x00


	//----- nvinfo : EIATTR_KPARAM_INFO
	.align		4
.L_4455:
        /*0028*/ 	.byte	0x04, 0x17
        /*002a*/ 	.short	(.L_4457 - .L_4456)
.L_4456:
        /*002c*/ 	.word	0x00000000
        /*0030*/ 	.short	0x0004
        /*0032*/ 	.short	0x0019
        /*0034*/ 	.byte	0x00, 0xf0, 0x05, 0x00


	//----- nvinfo : EIATTR_KPARAM_INFO
	.align		4
.L_4457:
        /*0038*/ 	.byte	0x04, 0x17
        /*003a*/ 	.short	(.L_4459 - .L_4458)
.L_4458:
        /*003c*/ 	.word	0x00000000
        /*0040*/ 	.short	0x0003
        /*0042*/ 	.short	0x0018
        /*0044*/ 	.byte	0x00, 0xf0, 0x05, 0x00


	//----- nvinfo : EIATTR_KPARAM_INFO
	.align		4
.L_4459:
        /*0048*/ 	.byte	0x04, 0x17
        /*004a*/ 	.short	(.L_4461 - .L_4460)
.L_4460:
        /*004c*/ 	.word	0x00000000
        /*0050*/ 	.short	0x0002
        /*0052*/ 	.short	0x0008
        /*0054*/ 	.byte	0x00, 0xf0, 0x41, 0x00


	//----- nvinfo : EIATTR_KPARAM_INFO
	.align		4
.L_4461:
        /*0058*/ 	.byte	0x04, 0x17
        /*005a*/ 	.short	(.L_4463 - .L_4462)
.L_4462:
        /*005c*/ 	.word	0x00000000
        /*0060*/ 	.short	0x0001
        /*0062*/ 	.short	0x0004
        /*0064*/ 	.byte	0x00, 0xf0, 0x05, 0x00


	//----- nvinfo : EIATTR_KPARAM_INFO
	.align		4
.L_4463:
        /*0068*/ 	.byte	0x04, 0x17
        /*006a*/ 	.short	(.L_4465 - .L_4464)
.L_4464:
        /*006c*/ 	.word	0x00000000
        /*0070*/ 	.short	0x0000
        /*0072*/ 	.short	0x0000
        /*0074*/ 	.byte	0x00, 0xf0, 0x11, 0x00


	//----- nvinfo : EIATTR_SPARSE_MMA_MASK
	.align		4
.L_4465:
        /*0078*/ 	.byte	0x03, 0x50
        /*007a*/ 	.short	0x0000


	//----- nvinfo : EIATTR_MAXREG_COUNT
	.align		4
        /*007c*/ 	.byte	0x03, 0x1b
        /*007e*/ 	.short	0x00ff


	//----- nvinfo : EIATTR_EXTERNS
	.align		4
        /*0080*/ 	.byte	0x04, 0x0f
        /*0082*/ 	.short	(.L_4467 - .L_4466)


	//   ....[0]....
	.align		4
.L_4466:
        /*0084*/ 	.word	index@(__assertfail)


	//----- nvinfo : EIATTR_MERCURY_ISA_VERSION
	.align		4
.L_4467:
        /*0088*/ 	.byte	0x03, 0x5f
        /*008a*/ 	.short	0x0101


	//----- nvinfo : EIATTR_SYSCALL_OFFSETS
	.align		4
        /*008c*/ 	.byte	0x04, 0x46
        /*008e*/ 	.short	(.L_4469 - .L_4468)


	//   ....[0]....
.L_4468:
        /*0090*/ 	.word	0x00000f80


	//   ....[1]....
        /*0094*/ 	.word	0x00001f20


	//   ....[2]....
        /*0098*/ 	.word	0x00002ed0


	//   ....[3]....
        /*009c*/ 	.word	0x00003e50


	//   ....[4]....
        /*00a0*/ 	.word	0x000051d0


	//   ....[5]....
        /*00a4*/ 	.word	0x00006390


	//   ....[6]....
        /*00a8*/ 	.word	0x00007510


	//   ....[7]....
        /*00ac*/ 	.word	0x000086b0


	//----- nvinfo : EIATTR_EXIT_INSTR_OFFSETS
	.align		4
.L_4469:
        /*00b0*/ 	.byte	0x04, 0x1c
        /*00b2*/ 	.short	(.L_4471 - .L_4470)


	//   ....[0]....
.L_4470:
        /*00b4*/ 	.word	0x000075b0


	//   ....[1]....
        /*00b8*/ 	.word	0x000076f0


	//   ....[2]....
        /*00bc*/ 	.word	0x00007730


	//   ....[3]....
        /*00c0*/ 	.word	0x000077c0


	//   ....[4]....
        /*00c4*/ 	.word	0x000077f0


	//   ....[5]....
        /*00c8*/ 	.word	0x00007820


	//   ....[6]....
        /*00cc*/ 	.word	0x000078f0


	//   ....[7]....
        /*00d0*/ 	.word	0x00007970


	//   ....[8]....
        /*00d4*/ 	.word	0x00007a50


	//   ....[9]....
        /*00d8*/ 	.word	0x00007ae0


	//   ....[10]....
        /*00dc*/ 	.word	0x00007b00


	//   ....[11]....
        /*00e0*/ 	.word	0x00007bc0


	//   ....[12]....
        /*00e4*/ 	.word	0x00007bf0


	//   ....[13]....
        /*00e8*/ 	.word	0x00007dc0


	//   ....[14]....
        /*00ec*/ 	.word	0x00007f60


	//   ....[15]....
        /*00f0*/ 	.word	0x00007fe0


	//   ....[16]....
        /*00f4*/ 	.word	0x00008090


	//   ....[17]....
        /*00f8*/ 	.word	0x00008250


	//   ....[18]....
        /*00fc*/ 	.word	0x00008410


	//   ....[19]....
        /*0100*/ 	.word	0x000085b0


	//   ....[20]....
        /*0104*/ 	.word	0x000086c0


	//   ....[21]....
        /*0108*/ 	.word	0x000086f0


	//   ....[22]....
        /*010c*/ 	.word	0x00008720


	//----- nvinfo : EIATTR_MAX_THREADS
	.align		4
.L_4471:
        /*0110*/ 	.byte	0x04, 0x05
        /*0112*/ 	.short	(.L_4473 - .L_4472)
.L_4472:
        /*0114*/ 	.word	0x00000080
        /*0118*/ 	.word	0x00000001
        /*011c*/ 	.word	0x00000001


	//----- nvinfo : EIATTR_CRS_STACK_SIZE
	.align		4
.L_4473:
        /*0120*/ 	.byte	0x04, 0x1e
        /*0122*/ 	.short	(.L_4475 - .L_4474)
.L_4474:
        /*0124*/ 	.word	0x00000000


	//----- nvinfo : EIATTR_CBANK_PARAM_SIZE
	.align		4
.L_4475:
        /*0128*/ 	.byte	0x03, 0x19
        /*012a*/ 	.short	0x002c


	//----- nvinfo : EIATTR_PARAM_CBANK
	.align		4
        /*012c*/ 	.byte	0x04, 0x0a
        /*012e*/ 	.short	(.L_4477 - .L_4476)
	.align		4
.L_4476:
        /*0130*/ 	.word	index@(.nv.constant0._ZN2at6native27unrolled_elementwise_kernelIZZZNS0_17floor_kernel_cudaERNS_18TensorIteratorBaseEENKUlvE_clEvENKUlvE_clEvEUldE_St5arrayIPcLm2EELi4E23TrivialOffsetCalculatorILi1EjESB_NS0_6memory12LoadWithCastILi1EEENSC_13StoreWithCastILi1EEEEEviT_T0_T2_T3_T4_T5_)
        /*0134*/ 	.short	0x0210
        /*0136*/ 	.short	0x002c


	//----- nvinfo : EIATTR_SW_WAR
	.align		4
.L_4477:
        /*0138*/ 	.byte	0x04, 0x36
        /*013a*/ 	.short	(.L_4479 - .L_4478)
.L_4478:
        /*013c*/ 	.word	0x00000008
.L_4479:


//--------------------- .nv.info._ZN2at6native18elementwise_kernelILi128ELi2EZNS0_22gpu_kernel_impl_nocastIZZZNS0_17floor_kernel_cudaERNS_18TensorIteratorBaseEENKUlvE_clEvENKUlvE_clEvEUldE_EEvS4_RKT_EUliE_EEviT1_ --------------------------
	.section	.nv.info._ZN2at6native18elementwise_kernelILi128ELi2EZNS0_22gpu_kernel_impl_nocastIZZZNS0_17floor_kernel_cudaERNS_18TensorIteratorBaseEENKUlvE_clEvENKUlvE_clEvEUldE_EEvS4_RKT_EUliE_EEviT1_,"",@"SHT_CUDA_INFO"
	.sectionflags	@""
	.align	4


	//----- nvinfo : EIATTR_CUDA_API_VERSION
	.align		4
        /*0000*/ 	.byte	0x04, 0x37
        /*0002*/ 	.short	(.L_4481 - .L_4480)
.L_4480:
        /*0004*/ 	.word	0x00000082


	//----- nvinfo : EIATTR_KPARAM_INFO
	.align		4
.L_4481:
        /*0008*/ 	.byte	0x04, 0x17
        /*000a*/ 	.short	(.L_4483 - .L_4482)
.L_4482:
        /*000c*/ 	.word	0x00000000
        /*0010*/ 	.short	0x0001
        /*0012*/ 	.short	0x0008
        /*0014*/ 	.byte	0x00, 0xf0, 0x61, 0x08


	//----- nvinfo : EIATTR_KPARAM_INFO
	.align		4
.L_4483:
        /*0018*/ 	.byte	0x04, 0x17
        /*001a*/ 	.short	(.L_4485 - .L_4484)
.L_4484:
        /*001c*/ 	.word	0x00000000
        /*0020*/ 	.short	0x0000
        /*0022*/ 	.short	0x0000
        /*0024*/ 	.byte	0x00, 0xf0, 0x11, 0x00


	//----- nvinfo : EIATTR_SPARSE_MMA_MASK
	.align		4
.L_4485:
        /*0028*/ 	.byte	0x03, 0x50
        /*002a*/ 	.short	0x0000


	//----- nvinfo : EIATTR_MAXREG_COUNT
	.align		4
        /*002c*/ 	.byte	0x03, 0x1b
        /*002e*/ 	.short	0x0080


	//----- nvinfo : EIATTR_MERCURY_ISA_VERSION
	.align		4
        /*0030*/ 	.byte	0x03, 0x5f
        /*0032*/ 	.short	0x0101


	//----- nvinfo : EIATTR_EXIT_INSTR_OFFSETS
	.align		4
        /*0034*/ 	.byte	0x04, 0x1c
        /*0036*/ 	.short	(.L_4487 - .L_4486)


	//   ....[0]....
.L_4486:
        /*0038*/ 	.word	0x00001440


	//   ....[1]....
        /*003c*/ 	.word	0x000027d0


	//----- nvinfo : EIATTR_MAX_THREADS
	.align		4
.L_4487:
        /*0040*/ 	.byte	0x04, 0x05
        /*0042*/ 	.short	(.L_4489 - .L_4488)
.L_4488:
        /*0044*/ 	.word	0x00000080
        /*0048*/ 	.word	0x00000001
        /*004c*/ 	.word	0x00000001


	//----- nvinfo : EIATTR_CRS_STACK_SIZE
	.align		4
.L_4489:
        /*0050*/ 	.byte	0x04, 0x1e
        /*0052*/ 	.short	(.L_4491 - .L_4490)
.L_4490:
        /*0054*/ 	.word	0x00000000


	//----- nvinfo : EIATTR_CBANK_PARAM_SIZE
	.align		4
.L_4491:
        /*0058*/ 	.byte	0x03, 0x19
        /*005a*/ 	.short	0x0220


	//----- nvinfo : EIATTR_PARAM_CBANK
	.align		4
        /*005c*/ 	.byte	0x04, 0x0a
        /*005e*/ 	.short	(.L_4493 - .L_4492)
	.align		4
.L_4492:
        /*0060*/ 	.word	index@(.nv.constant0._ZN2at6native18elementwise_kernelILi128ELi2EZNS0_22gpu_kernel_impl_nocastIZZZNS0_17floor_kernel_cudaERNS_18TensorIteratorBaseEENKUlvE_clEvENKUlvE_clEvEUldE_EEvS4_RKT_EUliE_EEviT1_)
        /*0064*/ 	.short	0x0210
        /*0066*/ 	.short	0x0220


	//----- nvinfo : EIATTR_SW_WAR
	.align		4
.L_4493:
        /*0068*/ 	.byte	0x04, 0x36
        /*006a*/ 	.short	(.L_4495 - .L_4494)
.L_4494:
        /*006c*/ 	.word	0x00000008
.L_4495:


//--------------------- .nv.info._ZN2at6native27unrolled_elementwise_kernelIZZZNS0_17floor_kernel_cudaERNS_18TensorIteratorBaseEENKUlvE_clEvENKUlvE_clEvEUldE_St5arrayIPcLm2EELi4E23TrivialOffsetCalculatorILi1EjESB_NS0_6memory15LoadWithoutCastENSC_16StoreWithoutCastEEEviT_T0_T2_T3_T4_T5_ --------------------------
	.section	.nv.info._ZN2at6native27unrolled_elementwise_kernelIZZZNS0_17floor_kernel_cudaERNS_18TensorIteratorBaseEENKUlvE_clEvENKUlvE_clEvEUldE_St5arrayIPcLm2EELi4E23TrivialOffsetCalculatorILi1EjESB_NS0_6memory15LoadWithoutCastENSC_16StoreWithoutCastEEEviT_T0_T2_T3_T4_T5_,"",@"SHT_CUDA_INFO"
	.sectionflags	@""
	.align	4


	//----- nvinfo : EIATTR_CUDA_API_VERSION
	.align		4
        /*0000*/ 	.byte	0x04, 0x37
        /*0002*/ 	.short	(.L_4497 - .L_4496)
.L_4496:
        /*0004*/ 	.word	0x00000082


	//----- nvinfo : EIATTR_KPARAM_INFO
	.align		4
.L_4497:
        /*0008*/ 	.byte	0x04, 0x17
        /*000a*/ 	.short	(.L_4499 - .L_4498)
.L_4498:
        /*000c*/ 	.word	0x00000000
        /*0010*/ 	.short	0x0006
        /*0012*/ 	.short	0x001b
        /*0014*/ 	.byte	0x00, 0xf0, 0x05, 0x00


	//----- nvinfo : EIATTR_KPARAM_INFO
	.align		4
.L_4499:
        /*0018*/ 	.byte	0x04, 0x17
        /*001a*/ 	.short	(.L_4501 - .L_4500)
.L_4500:
        /*001c*/ 	.word	0x00000000
        /*0020*/ 	.short	0x0005
        /*0022*/ 	.short	0x001a
        /*0024*/ 	.byte	0x00, 0xf0, 0x05, 0x00


	//----- nvinfo : EIATTR_KPARAM_INFO
	.align		4
.L_4501:
        /*0028*/ 	.byte	0x04, 0x17
        /*002a*/ 	.short	(.L_4503 - .L_4502)
.L_4502:
        /*002c*/ 	.word	0x00000000
        /*0030*/ 	.short	0x0004
        /*0032*/ 	.short	0x0019
        /*0034*/ 	.byte	0x00, 0xf0, 0x05, 0x00


	//----- nvinfo : EIATTR_KPARAM_INFO
	.align		4
.L_4503:
        /*0038*/ 	.byte	0x04, 0x17
        /*003a*/ 	.short	(.L_4505 - .L_4504)
.L_4504:
        /*003c*/ 	.word	0x00000000
        /*0040*/ 	.short	0x0003
        /*0042*/ 	.short	0x0018
        /*0044*/ 	.byte	0x00, 0xf0, 0x05, 0x00


	//----- nvinfo : EIATTR_KPARAM_INFO
	.align		4
.L_4505:
        /*0048*/ 	.byte	0x04, 0x17
        /*004a*/ 	.short	(.L_4507 - .L_4506)
.L_4506:
        /*004c*/ 	.word	0x00000000
        /*0050*/ 	.short	0x0002
        /*0052*/ 	.short	0x0008
        /*0054*/ 	.byte	0x00, 0xf0, 0x41, 0x00


	//----- nvinfo : EIATTR_KPARAM_INFO
	.align		4
.L_4507:
        /*0058*/ 	.byte	0x04, 0x17
        /*005a*/ 	.short	(.L_4509 - .L_4508)
.L_4508:
        /*005c*/ 	.word	0x00000000
        /*0060*/ 	.short	0x0001
        /*0062*/ 	.short	0x0004
        /*0064*/ 	.byte	0x00, 0xf0, 0x05, 0x00


	//----- nvinfo : EIATTR_KPARAM_INFO
	.align		4
.L_4509:
        /*0068*/ 	.byte	0x04, 0x17
        /*006a*/ 	.short	(.L_4511 - .L_4510)
.L_4510:
        /*006c*/ 	.word	0x00000000
        /*0070*/ 	.short	0x0000
        /*0072*/ 	.short	0x0000
        /*0074*/ 	.byte	0x00, 0xf0, 0x11, 0x00


	//----- nvinfo : EIATTR_SPARSE_MMA_MASK
	.align		4
.L_4511:
        /*0078*/ 	.byte	0x03, 0x50
        /*007a*/ 	.short	0x0000


	//----- nvinfo : EIATTR_MAXREG_COUNT
	.align		4
        /*007c*/ 	.byte	0x03, 0x1b
        /*007e*/ 	.short	0x00ff


	//----- nvinfo : EIATTR_MERCURY_ISA_VERSION
	.align		4
        /*0080*/ 	.byte	0x03, 0x5f
        /*0082*/ 	.short	0x0101


	//----- nvinfo : EIATTR_EXIT_INSTR_OFFSETS
	.align		4
        /*0084*/ 	.byte	0x04, 0x1c
        /*0086*/ 	.short	(.L_4513 - .L_4512)


	//   ....[0]....
.L_4512:
        /*0088*/ 	.word	0x000003f0


	//   ....[1]....
        /*008c*/ 	.word	0x00000460


	//----- nvinfo : EIATTR_MAX_THREADS
	.align		4
.L_4513:
        /*0090*/ 	.byte	0x04, 0x05
        /*0092*/ 	.short	(.L_4515 - .L_4514)
.L_4514:
        /*0094*/ 	.word	0x00000080
        /*0098*/ 	.word	0x00000001
        /*009c*/ 	.word	0x00000001


	//----- nvinfo : EIATTR_CRS_STACK_SIZE
	.align		4
.L_4515:
        /*00a0*/ 	.byte	0x04, 0x1e
        /*00a2*/ 	.short	(.L_4517 - .L_4516)
.L_4516:
        /*00a4*/ 	.word	0x00000000


	//----- nvinfo : EIATTR_CBANK_PARAM_SIZE
	.align		4
.L_4517:
        /*00a8*/ 	.byte	0x03, 0x19
        /*00aa*/ 	.short	0x001c


	//----- nvinfo : EIATTR_PARAM_CBANK
	.align		4
        /*00ac*/ 	.byte	0x04, 0x0a
        /*00ae*/ 	.short	(.L_4519 - .L_4518)
	.align		4
.L_4518:
        /*00b0*/ 	.word	index@(.nv.constant0._ZN2at6native27unrolled_elementwise_kernelIZZZNS0_17floor_kernel_cudaERNS_18TensorIteratorBaseEENKUlvE_clEvENKUlvE_clEvEUldE_St5arrayIPcLm2EELi4E23TrivialOffsetCalculatorILi1EjESB_NS0_6memory15LoadWithoutCastENSC_16StoreWithoutCastEEEviT_T0_T2_T3_T4_T5_)
        /*00b4*/ 	.short	0x0210
        /*00b6*/ 	.short	0x001c


	//----- nvinfo : EIATTR_SW_WAR
	.align		4
.L_4519:
        /*00b8*/ 	.byte	0x04, 0x36
        /*00ba*/ 	.short	(.L_4521 - .L_4520)
.L_4520:
        /*00bc*/ 	.word	0x00000008
.L_4521:


//--------------------- .nv.info._ZN2at6native29vectorized_elementwise_kernelILi2EZZZNS0_17floor_kernel_cudaERNS_18TensorIteratorBaseEENKUlvE_clEvENKUlvE_clEvEUldE_St5arrayIPcLm2EEEEviT0_T1_ --------------------------
	.section	.nv.info._ZN2at6native29vectorized_elementwise_kernelILi2EZZZNS0_17floor_kernel_cudaERNS_18TensorIteratorBaseEENKUlvE_clEvENKUlvE_clEvEUldE_St5arrayIPcLm2EEEEviT0_T1_,"",@"SHT_CUDA_INFO"
	.sectionflags	@""
	.align	4


	//----- nvinfo : EIATTR_CUDA_API_VERSION
	.align		4
        /*0000*/ 	.byte	0x04, 0x37
        /*0002*/ 	.short	(.L_4523 - .L_4522)
.L_4522:
        /*0004*/ 	.word	0x00000082


	//----- nvinfo : EIATTR_KPARAM_INFO
	.align		4
.L_4523:
        /*0008*/ 	.byte	0x04, 0x17
        /*000a*/ 	.short	(.L_4525 - .L_4524)
.L_4524:
        /*000c*/ 	.word	0x00000000
        /*0010*/ 	.short	0x0002
        /*0012*/ 	.short	0x0008
        /*0014*/ 	.byte	0x00, 0xf0, 0x41, 0x00


	//----- nvinfo : EIATTR_KPARAM_INFO
	.align		4
.L_4525:
        /*0018*/ 	.byte	0x04, 0x17
        /*001a*/ 	.short	(.L_4527 - .L_4526)
.L_4526:
        /*001c*/ 	.word	0x00000000
        /*0020*/ 	.short	0x0001
        /*0022*/ 	.short	0x0004
        /*0024*/ 	.byte	0x00, 0xf0, 0x05, 0x00


	//----- nvinfo : EIATTR_KPARAM_INFO
	.align		4
.L_4527:
        /*0028*/ 	.byte	0x04, 0x17
        /*002a*/ 	.short	(.L_4529 - .L_4528)
.L_4528:
        /*002c*/ 	.word	0x00000000
        /*0030*/ 	.short	0x0000
        /*0032*/ 	.short	0x0000
        /*0034*/ 	.byte	0x00, 0xf0, 0x11, 0x00


	//----- nvinfo : EIATTR_SPARSE_MMA_MASK
	.align		4
.L_4529:
        /*0038*/ 	.byte	0x03, 0x50
        /*003a*/ 	.short	0x0000


	//----- nvinfo : EIATTR_MAXREG_COUNT
	.align		4
        /*003c*/ 	.byte	0x03, 0x1b
        /*003e*/ 	.short	0x00ff


	//----- nvinfo : EIATTR_MERCURY_ISA_VERSION
	.align		4
        /*0040*/ 	.byte	0x03, 0x5f
        /*0042*/ 	.short	0x0101


	//----- nvinfo : EIATTR_EXIT_INSTR_OFFSETS
	.align		4
        /*0044*/ 	.byte	0x04, 0x1c
        /*0046*/ 	.short	(.L_4531 - .L_4530)


	//   ....[0]....
.L_4530:
        /*0048*/ 	.word	0x000001f0


	//   ....[1]....
        /*004c*/ 	.word	0x00000a50


	//   ....[2]....
        /*0050*/ 	.word	0x00000aa0


	//----- nvinfo : EIATTR_MAX_THREADS
	.align		4
.L_4531:
        /*0054*/ 	.byte	0x04, 0x05
        /*0056*/ 	.short	(.L_4533 - .L_4532)
.L_4532:
        /*0058*/ 	.word	0x00000080
        /*005c*/ 	.word	0x00000001
        /*0060*/ 	.word	0x00000001


	//----- nvinfo : EIATTR_CRS_STACK_SIZE
	.align		4
.L_4533:
        /*0064*/ 	.byte	0x04, 0x1e
        /*0066*/ 	.short	(.L_4535 - .L_4534)
.L_4534:
        /*0068*/ 	.word	0x00000000


	//----- nvinfo : EIATTR_CBANK_PARAM_SIZE
	.align		4
.L_4535:
        /*006c*/ 	.byte	0x03, 0x19
        /*006e*/ 	.short	0x0018


	//----- nvinfo : EIATTR_PARAM_CBANK
	.align		4
        /*0070*/ 	.byte	0x04, 0x0a
        /*0072*/ 	.short	(.L_4537 - .L_4536)
	.align		4
.L_4536:
        /*0074*/ 	.word	index@(.nv.constant0._ZN2at6native29vectorized_elementwise_kernelILi2EZZZNS0_17floor_kernel_cudaERNS_18TensorIteratorBaseEENKUlvE_clEvENKUlvE_clEvEUldE_St5arrayIPcLm2EEEEviT0_T1_)
        /*0078*/ 	.short	0x0210
        /*007a*/ 	.short	0x0018


	//----- nvinfo : EIATTR_SW_WAR
	.align		4
.L_4537:
        /*007c*/ 	.byte	0x04, 0x36
        /*007e*/ 	.short	(.L_4539 - .L_4538)
.L_4538:
        /*0080*/ 	.word	0x00000008
.L_4539:


//--------------------- .nv.info._ZN2at6native29vectorized_elementwise_kernelILi4EZZZNS0_17floor_kernel_cudaERNS_18TensorIteratorBaseEENKUlvE_clEvENKUlvE_clEvEUldE_St5arrayIPcLm2EEEEviT0_T1_ --------------------------
	.section	.nv.info._ZN2at6native29vectorized_elementwise_kernelILi4EZZZNS0_17floor_kernel_cudaERNS_18TensorIteratorBaseEENKUlvE_clEvENKUlvE_clEvEUldE_St5arrayIPcLm2EEEEviT0_T1_,"",@"SHT_CUDA_INFO"
	.sectionflags	@""
	.align	4


	//----- nvinfo : EIATTR_CUDA_API_VERSION
	.align		4
        /*0000*/ 	.byte	0x04, 0x37
        /*0002*/ 	.short	(.L_4541 - .L_4540)
.L_4540:
        /*0004*/ 	.word	0x00000082


	//----- nvinfo : EIATTR_KPARAM_INFO
	.align		4
.L_4541:
        /*0008*/ 	.byte	0x04, 0x17
        /*000a*/ 	.short	(.L_4543 - .L_4542)
.L_4542:
        /*000c*/ 	.word	0x00000000
        /*0010*/ 	.short	0x0002
        /*0012*/ 	.short	0x0008
        /*0014*/ 	.byte	0x00, 0xf0, 0x41, 0x00


	//----- nvinfo : EIATTR_KPARAM_INFO
	.align		4
.L_4543:
        /*0018*/ 	.byte	0x04, 0x17
        /*001a*/ 	.short	(.L_4545 - .L_4544)
.L_4544:
        /*001c*/ 	.word	0x00000000
        /*0020*/ 	.short	0x0001
        /*0022*/ 	.short	0x0004
        /*0024*/ 	.byte	0x00, 0xf0, 0x05, 0x00


	//----- nvinfo : EIATTR_KPARAM_INFO
	.align		4
.L_4545:
        /*0028*/ 	.byte	0x04, 0x17
        /*002a*/ 	.short	(.L_4547 - .L_4546)
.L_4546:
        /*002c*/ 	.word	0x00000000
        /*0030*/ 	.short	0x0000
        /*0032*/ 	.short	0x0000
        /*0034*/ 	.byte	0x00, 0xf0, 0x11, 0x00


	//----- nvinfo : EIATTR_SPARSE_MMA_MASK
	.align		4
.L_4547:
        /*0038*/ 	.byte	0x03, 0x50
        /*003a*/ 	.short	0x0000


	//----- nvinfo : EIATTR_MAXREG_COUNT
	.align		4
        /*003c*/ 	.byte	0x03, 0x1b
        /*003e*/ 	.short	0x00ff


	//----- nvinfo : EIATTR_MERCURY_ISA_VERSION
	.align		4
        /*0040*/ 	.byte	0x03, 0x5f
        /*0042*/ 	.short	0x0101


	//----- nvinfo : EIATTR_EXIT_INSTR_OFFSETS
	.align		4
        /*0044*/ 	.byte	0x04, 0x1c
        /*0046*/ 	.short	(.L_4549 - .L_4548)


	//   ....[0]....
.L_4548:
        /*0048*/ 	.word	0x000001f0


	//   ....[1]....
        /*004c*/ 	.word	0x00000a50


	//   ....[2]....
        /*0050*/ 	.word	0x00000aa0


	//----- nvinfo : EIATTR_MAX_THREADS
	.align		4
.L_4549:
        /*0054*/ 	.byte	0x04, 0x05
        /*0056*/ 	.short	(.L_4551 - .L_4550)
.L_4550:
        /*0058*/ 	.word	0x00000080
        /*005c*/ 	.word	0x00000001
        /*0060*/ 	.word	0x00000001


	//----- nvinfo : EIATTR_CRS_STACK_SIZE
	.align		4
.L_4551:
        /*0064*/ 	.byte	0x04, 0x1e
        /*0066*/ 	.short	(.L_4553 - .L_4552)
.L_4552:
        /*0068*/ 	.word	0x00000000


	//----- nvinfo : EIATTR_CBANK_PARAM_SIZE
	.align		4
.L_4553:
        /*006c*/ 	.byte	0x03, 0x19
        /*006e*/ 	.short	0x0018


	//----- nvinfo : EIATTR_PARAM_CBANK
	.align		4
        /*0070*/ 	.byte	0x04, 0x0a
        /*0072*/ 	.short	(.L_4555 - .L_4554)
	.align		4
.L_4554:
        /*0074*/ 	.word	index@(.nv.constant0._ZN2at6native29vectorized_elementwise_kernelILi4EZZZNS0_17floor_kernel_cudaERNS_18TensorIteratorBaseEENKUlvE_clEvENKUlvE_clEvEUldE_St5arrayIPcLm2EEEEviT0_T1_)
        /*0078*/ 	.short	0x0210
        /*007a*/ 	.short	0x0018


	//----- nvinfo : EIATTR_SW_WAR
	.align		4
.L_4555:
        /*007c*/ 	.byte	0x04, 0x36
        /*007e*/ 	.short	(.L_4557 - .L_4556)
.L_4556:
        /*0080*/ 	.word	0x00000008
.L_4557:


//--------------------- .nv.info._ZN2at6native29vectorized_elementwise_kernelILi8EZZZNS0_17floor_kernel_cudaERNS_18TensorIteratorBaseEENKUlvE_clEvENKUlvE_clEvEUldE_St5arrayIPcLm2EEEEviT0_T1_ --------------------------
	.section	.nv.info._ZN2at6native29vectorized_elementwise_kernelILi8EZZZNS0_17floor_kernel_cudaERNS_18TensorIteratorBaseEENKUlvE_clEvENKUlvE_clEvEUldE_St5arrayIPcLm2EEEEviT0_T1_,"",@"SHT_CUDA_INFO"
	.sectionflags	@""
	.align	4


	//----- nvinfo : EIATTR_CUDA_API_VERSION
	.align		4
        /*0000*/ 	.byte	0x04, 0x37
        /*0002*/ 	.short	(.L_4559 - .L_4558)
.L_4558:
        /*0004*/ 	.word	0x00000082


	//----- nvinfo : EIATTR_KPARAM_INFO
	.align		4
.L_4559:
        /*0008*/ 	.byte	0x04, 0x17
        /*000a*/ 	.short	(.L_4561 - .L_4560)
.L_4560:
        /*000c*/ 	.word	0x00000000
        /*0010*/ 	.short	0x0002
        /*0012*/ 	.short	0x0008
        /*0014*/ 	.byte	0x00, 0xf0, 0x41, 0x00


	//----- nvinfo : EIATTR_KPARAM_INFO
	.align		4
.L_4561:
        /*0018*/ 	.byte	0x04, 0x17
        /*001a*/ 	.short	(.L_4563 - .L_4562)
.L_4562:
        /*001c*/ 	.word	0x00000000
        /*0020*/ 	.short	0x0001
        /*0022*/ 	.short	0x0004
        /*0024*/ 	.byte	0x00, 0xf0, 0x05, 0x00


	//----- nvinfo : EIATTR_KPARAM_INFO
	.align		4
.L_4563:
        /*0028*/ 	.byte	0x04, 0x17
        /*002a*/ 	.short	(.L_4565 - .L_4564)
.L_4564:
        /*002c*/ 	.word	0x00000000
        /*0030*/ 	.short	0x0000
        /*0032*/ 	.short	0x0000
        /*0034*/ 	.byte	0x00, 0xf0, 0x11, 0x00


	//----- nvinfo : EIATTR_SPARSE_MMA_MASK
	.align		4
.L_4565:
        /*0038*/ 	.byte	0x03, 0x50
        /*003a*/ 	.short	0x0000


	//----- nvinfo : EIATTR_MAXREG_COUNT
	.align		4
        /*003c*/ 	.byte	0x03, 0x1b
        /*003e*/ 	.short	0x00ff


	//----- nvinfo : EIATTR_MERCURY_ISA_VERSION
	.align		4
        /*0040*/ 	.byte	0x03, 0x5f
        /*0042*/ 	.short	0x0101


	//----- nvinfo : EIATTR_EXIT_INSTR_OFFSETS
	.align		4
        /*0044*/ 	.byte	0x04, 0x1c
        /*0046*/ 	.short	(.L_4567 - .L_4566)


	//   ....[0]....
.L_4566:
        /*0048*/ 	.word	0x000001f0


	//   ....[1]....
        /*004c*/ 	.word	0x00000a50


	//   ....[2]....
        /*0050*/ 	.word	0x00000aa0


	//----- nvinfo : EIATTR_MAX_THREADS
	.align		4
.L_4567:
        /*0054*/ 	.byte	0x04, 0x05
        /*0056*/ 	.short	(.L_4569 - .L_4568)
.L_4568:
        /*0058*/ 	.word	0x00000080
        /*005c*/ 	.word	0x00000001
        /*0060*/ 	.word	0x00000001


	//----- nvinfo : EIATTR_CRS_STACK_SIZE
	.align		4
.L_4569:
        /*0064*/ 	.byte	0x04, 0x1e
        /*0066*/ 	.short	(.L_4571 - .L_4570)
.L_4570:
        /*0068*/ 	.word	0x00000000


	//----- nvinfo : EIATTR_CBANK_PARAM_SIZE
	.align		4
.L_4571:
        /*006c*/ 	.byte	0x03, 0x19
        /*006e*/ 	.short	0x0018


	//----- nvinfo : EIATTR_PARAM_CBANK
	.align		4
        /*0070*/ 	.byte	0x04, 0x0a
        /*0072*/ 	.short	(.L_4573 - .L_4572)
	.align		4
.L_4572:
        /*0074*/ 	.word	index@(.nv.constant0._ZN2at6native29vectorized_elementwise_kernelILi8EZZZNS0_17floor_kernel_cudaERNS_18TensorIteratorBaseEENKUlvE_clEvENKUlvE_clEvEUldE_St5arrayIPcLm2EEEEviT0_T1_)
        /*0078*/ 	.short	0x0210
        /*007a*/ 	.short	0x0018


	//----- nvinfo : EIATTR_SW_WAR
	.align		4
.L_4573:
        /*007c*/ 	.byte	0x04, 0x36
        /*007e*/ 	.short	(.L_4575 - .L_4574)
.L_4574:
        /*0080*/ 	.word	0x00000008
.L_4575:


//--------------------- .nv.info._ZN2at6native18elementwise_kernelILi128ELi4EZNS0_15gpu_kernel_implIZZZNS0_16frac_kernel_cudaERNS_18TensorIteratorBaseEENKUlvE_clEvENKUlvE2_clEvEUlN3c108BFloat16EE_EEvS4_RKT_EUliE_EEviT1_ --------------------------
	.section	.nv.info._ZN2at6native18elementwise_kernelILi128ELi4EZNS0_15gpu_kernel_implIZZZNS0_16frac_kernel_cudaERNS_18TensorIteratorBaseEENKUlvE_clEvENKUlvE2_clEvEUlN3c108BFloat16EE_EEvS4_RKT_EUliE_EEviT1_,"",@"SHT_CUDA_INFO"
	.sectionflags	@""
	.align	4


	//----- nvinfo : EIATTR_CUDA_API_VERSION
	.align		4
        /*0000*/ 	.byte	0x04, 0x37
        /*0002*/ 	.short	(.L_4577 - .L_4576)
.L_4576:
        /*0004*/ 	.word	0x00000082


	//----- nvinfo : EIATTR_KPARAM_INFO
	.align		4
.L_4577:
        /*0008*/ 	.byte	0x04, 0x17
        /*000a*/ 	.short	(.L_4579 - .L_4578)
.L_4578:
        /*000c*/ 	.word	0x00000000
        /*0010*/ 	.short	0x0001
        /*0012*/ 	.short	0x0008
        /*0014*/ 	.byte	0x00, 0xf0, 0x61, 0x08


	//----- nvinfo : EIATTR_KPARAM_INFO
	.align		4
.L_4579:
        /*0018*/ 	.byte	0x04, 0x17
        /*001a*/ 	.short	(.L_4581 - .L_4580)
.L_4580:
        /*001c*/ 	.word	0x00000000
        /*0020*/ 	.short	0x0000
        /*0022*/ 	.short	0x0000
        /*0024*/ 	.byte	0x00, 0xf0, 0x11, 0x00


	//----- nvinfo : EIATTR_SPARSE_MMA_MASK
	.align		4
.L_4581:
        /*0028*/ 	.byte	0x03, 0x50
        /*002a*/ 	.short	0x0000


	//----- nvinfo : EIATTR_MAXREG_COUNT
	.align		4
        /*002c*/ 	.byte	0x03, 0x1b
        /*002e*/ 	.short	0x0080


	//----- nvinfo : EIATTR_EXTERNS
	.align		4
        /*0030*/ 	.byte	0x04, 0x0f
        /*0032*/ 	.short	(.L_4583 - .L_4582)


	//   ....[0]....
	.align		4
.L_4582:
        /*0034*/ 	.word	index@(__assertfail)


	//----- nvinfo : EIATTR_MERCURY_ISA_VERSION
	.align		4
.L_4583:
        /*0038*/ 	.byte	0x03, 0x5f
        /*003a*/ 	.short	0x0101


	//----- nvinfo : EIATTR_SYSCALL_OFFSETS
	.align		4
        /*003c*/ 	.byte	0x04, 0x46
        /*003e*/ 	.short	(.L_4585 - .L_4584)


	//   ....[0]....
.L_4584:
        /*0040*/ 	.word	0x000022d0


	//   ....[1]....
        /*0044*/ 	.word	0x00003270


	//   ....[2]....
        /*0048*/ 	.word	0x000055a0


	//   ....[3]....
        /*004c*/ 	.word	0x00006540


	//   ....[4]....
        /*0050*/ 	.word	0x00008860


	//   ....[5]....
        /*0054*/ 	.word	0x00009800


	//   ....[6]....
        /*0058*/ 	.word	0x0000bb10


	//   ....[7]....
        /*005c*/ 	.word	0x0000cab0


	//----- nvinfo : EIATTR_EXIT_INSTR_OFFSETS
	.align		4
.L_4585:
        /*0060*/ 	.byte	0x04, 0x1c
        /*0062*/ 	.short	(.L_4587 - .L_4586)


	//   ....[0]....
.L_4586:
        /*0064*/ 	.word	0x000098d0


	//   ....[1]....
        /*0068*/ 	.word	0x0000bce0


	//   ....[2]....
        /*006c*/ 	.word	0x0000bd20


	//   ....[3]....
        /*0070*/ 	.word	0x0000bdc0


	//   ....[4]....
        /*0074*/ 	.word	0x0000be00


	//   ....[5]....
        /*0078*/ 	.word	0x0000be40


	//   ....[6]....
        /*007c*/ 	.word	0x0000bed0


	//   ....[7]....
        /*0080*/ 	.word	0x0000bf10


	//   ....[8]....
        /*0084*/ 	.word	0x0000bfb0


	//   ....[9]....
        /*0088*/ 	.word	0x0000c000


	//   ....[10]....
        /*008c*/ 	.word	0x0000c050


	//   ....[11]....
        /*0090*/ 	.word	0x0000c120


	//   ....[12]....
        /*0094*/ 	.word	0x0000c180


	//   ....[13]....
        /*0098*/ 	.word	0x0000c310


	//   ....[14]....
        /*009c*/ 	.word	0x0000c470


	//   ....[15]....
        /*00a0*/ 	.word	0x0000c490


	//   ....[16]....
        /*00a4*/ 	.word	0x0000c550


	//   ....[17]....
        /*00a8*/ 	.word	0x0000c6d0


	//   ....[18]....
        /*00ac*/ 	.word	0x0000c850


	//   ....[19]....
        /*00b0*/ 	.word	0x0000c9b0


	//   ....[20]....
        /*00b4*/ 	.word	0x0000cac0


	//   ....[21]....
        /*00b8*/ 	.word	0x0000cb00


	//   ....[22]....
        /*00bc*/ 	.word	0x0000cb40


	//----- nvinfo : EIATTR_MAX_THREADS
	.align		4
.L_4587:
        /*00c0*/ 	.byte	0x04, 0x05
        /*00c2*/ 	.short	(.L_4589 - .L_4588)
.L_4588:
        /*00c4*/ 	.word	0x00000080
        /*00c8*/ 	.word	0x00000001
        /*00cc*/ 	.word	0x00000001


	//----- nvinfo : EIATTR_CRS_STACK_SIZE
	.align		4
.L_4589:
        /*00d0*/ 	.byte	0x04, 0x1e
        /*00d2*/ 	.short	(.L_4591 - .L_4590)
.L_4590:
        /*00d4*/ 	.word	0x00000000


	//----- nvinfo : EIATTR_CBANK_PARAM_SIZE
	.align		4
.L_4591:
        /*00d8*/ 	.byte	0x03, 0x19
        /*00da*/ 	.short	0x0220


	//----- nvinfo : EIATTR_PARAM_CBANK
	.align		4
        /*00dc*/ 	.byte	0x04, 0x0a
        /*00de*/ 	.short	(.L_4593 - .L_4592)
	.align		4
.L_4592:
        /*00e0*/ 	.word	index@(.nv.constant0._ZN2at6native18elementwise_kernelILi128ELi4EZNS0_15gpu_kernel_implIZZZNS0_16frac_kernel_cudaERNS_18TensorIteratorBaseEENKUlvE_clEvENKUlvE2_clEvEUlN3c108BFloat16EE_EEvS4_RKT_EUliE_EEviT1_)
        /*00e4*/ 	.short	0x0210
        /*00e6*/ 	.short	0x0220


	//----- nvinfo : EIATTR_SW_WAR
	.align		4
.L_4593:
        /*00e8*/ 	.byte	0x04, 0x36
        /*00ea*/ 	.short	(.L_4595 - .L_4594)
.L_4594:
        /*00ec*/ 	.word	0x00000008
.L_4595:


//--------------------- .nv.info._ZN2at6native27unrolled_elementwise_kernelIZZZNS0_16frac_kernel_cudaERNS_18TensorIteratorBaseEENKUlvE_clEvENKUlvE2_clEvEUlN3c108BFloat16EE_St5arrayIPcLm2EELi4E23TrivialOffsetCalculatorILi1EjESD_NS0_6memory12LoadWithCastILi1EEENSE_13StoreWithCastILi1EEEEEviT_T0_T2_T3_T4_T5_ --------------------------
	.section	.nv.info._ZN2at6native27unrolled_elementwise_kernelIZZZNS0_16frac_kernel_cudaERNS_18TensorIteratorBaseEENKUlvE_clEvENKUlvE2_clEvEUlN3c108BFloat16EE_St5arrayIPcLm2EELi4E23TrivialOffsetCalculatorILi1EjESD_NS0_6memory12LoadWithCastILi1EEENSE_13StoreWithCastILi1EEEEEviT_T0_T2_T3_T4_T5_,"",@"SHT_CUDA_INFO"
	.sectionflags	@""
	.align	4


	//----- nvinfo : EIATTR_CUDA_API_VERSION
	.align		4
        /*0000*/ 	.byte	0x04, 0x37
        /*0002*/ 	.short	(.L_4597 - .L_4596)
.L_4596:
        /*0004*/ 	.word	0x00000082


	//----- nvinfo : EIATTR_KPARAM_INFO
	.align		4
.L_4597:
        /*0008*/ 	.byte	0x04, 0x17
        /*000a*/ 	.short	(.L_4599 - .L_4598)
.L_4598:
        /*000c*/ 	.word	0x00000000
        /*0010*/ 	.short	0x0006
        /*0012*/ 	.short	0x0024
        /*0014*/ 	.byte	0x00, 0xf0, 0x21, 0x00


	//----- nvinfo : EIATTR_KPARAM_INFO
	.align		4
.L_4599:
        /*0018*/ 	.byte	0x04, 0x17
        /*001a*/ 	.short	(.L_4601 - .L_4600)
.L_4600:
        /*001c*/ 	.word	0x00000000
        /*0020*/ 	.short	0x0005
        /*0022*/ 	.short	0x001c
        /*0024*/ 	.byte	0x00, 0xf0, 0x21, 0x00


	//----- nvinfo : EIATTR_KPARAM_INFO
	.align		4
.L_4601:
        /*0028*/ 	.byte	0x04, 0x17
        /*002a*/ 	.short	(.L_4603 - .L_4602)
.L_4602:
        /*002c*/ 	.word	0x00000000
        /*0030*/ 	.short	0x0004
        /*0032*/ 	.short	0x0019
        /*0034*/ 	.byte	0x00, 0xf0, 0x05, 0x00


	//----- nvinfo : EIATTR_KPARAM_INFO
	.align		4
.L_4603:
        /*0038*/ 	.byte	0x04, 0x17
        /*003a*/ 	.short	(.L_4605 - .L_4604)
.L_4604:
        /*003c*/ 	.word	0x00000000
        /*0040*/ 	.short	0x0003
        /*0042*/ 	.short	0x0018
        /*0044*/ 	.byte	0x00, 0xf0, 0x05, 0x00


	//----- nvinfo : EIATTR_KPARAM_INFO
	.align		4
.L_4605:
        /*0048*/ 	.byte	0x04, 0x17
        /*004a*/ 	.short	(.L_4607 - .L_4606)
.L_4606:
        /*004c*/ 	.word	0x00000000
        /*0050*/ 	.short	0x0002
        /*0052*/ 	.short	0x0008
        /*0054*/ 	.byte	0x00, 0xf0, 0x41, 0x00


	//----- nvinfo : EIATTR_KPARAM_INFO
	.align		4
.L_4607:
        /*0058*/ 	.byte	0x04, 0x17
        /*005a*/ 	.short	(.L_4609 - .L_4608)
.L_4608:
        /*005c*/ 	.word	0x00000000
        /*0060*/ 	.short	0x0001
        /*0062*/ 	.short	0x0004
        /*0064*/ 	.byte	0x00, 0xf0, 0x05, 0x00


	//----- nvinfo : EIATTR_KPARAM_INFO
	.align		4
.L_4609:
        /*0068*/ 	.byte	0x04, 0x17
        /*006a*/ 	.short	(.L_4611 - .L_4610)
.L_4610:
        /*006c*/ 	.word	0x00000000
        /*0070*/ 	.short	0x0000
        /*0072*/ 	.short	0x0000
        /*0074*/ 	.byte	0x00, 0xf0, 0x11, 0x00


	//----- nvinfo : EIATTR_SPARSE_MMA_MASK
	.align		4
.L_4611:
        /*0078*/ 	.byte	0x03, 0x50
        /*007a*/ 	.short	0x0000


	//----- nvinfo : EIATTR_MAXREG_COUNT
	.align		4
        /*007c*/ 	.byte	0x03, 0x1b
        /*007e*/ 	.short	0x00ff


	//----- nvinfo : EIATTR_EXTERNS
	.align		4
        /*0080*/ 	.byte	0x04, 0x0f
        /*0082*/ 	.short	(.L_4613 - .L_4612)


	//   ....[0]....
	.align		4
.L_4612:
        /*0084*/ 	.word	index@(__assertfail)


	//----- nvinfo : EIATTR_MERCURY_ISA_VERSION
	.align		4
.L_4613:
        /*0088*/ 	.byte	0x03, 0x5f
        /*008a*/ 	.short	0x0101


	//----- nvinfo : EIATTR_SYSCALL_OFFSETS
	.align		4
        /*008c*/ 	.byte	0x04, 0x46
        /*008e*/ 	.short	(.L_4615 - .L_4614)


	//   ....[0]....
.L_4614:
        /*0090*/ 	.word	0x000010e0


	//   ....[1]....
        /*0094*/ 	.word	0x00002220


	//   ....[2]....
        /*0098*/ 	.word	0x00003370


	//   ....[3]....
        /*009c*/ 	.word	0x00004490


	//   ....[4]....
        /*00a0*/ 	.word	0x00005760


	//   ....[5]....
        /*00a4*/ 	.word	0x00006780


	//   ....[6]....
        /*00a8*/ 	.word	0x00007760


	//   ....[7]....
        /*00ac*/ 	.word	0x00008740


	//----- nvinfo : EIATTR_EXIT_INSTR_OFFSETS
	.align		4
.L_4615:
        /*00b0*/ 	.byte	0x04, 0x1c
        /*00b2*/ 	.short	(.L_4617 - .L_4616)


	//   ....[0]....
.L_4616:
        /*00b4*/ 	.word	0x00007820


	//   ....[1]....
        /*00b8*/ 	.word	0x00007970


	//   ....[2]....
        /*00bc*/ 	.word	0x000079b0


	//   ....[3]....
        /*00c0*/ 	.word	0x00007a50


	//   ....[4]....
        /*00c4*/ 	.word	0x00007a90


	//   ....[5]....
        /*00c8*/ 	.word	0x00007ad0


	//   ....[6]....
        /*00cc*/ 	.word	0x00007b60


	//   ....[7]....
        /*00d0*/ 	.word	0x00007ba0


	//   ....[8]....
        /*00d4*/ 	.word	0x00007c40


	//   ....[9]....
        /*00d8*/ 	.word	0x00007c90


	//   ....[10]....
        /*00dc*/ 	.word	0x00007ce0


	//   ....[11]....
        /*00e0*/ 	.word	0x00007db0


	//   ....[12]....
        /*00e4*/ 	.word	0x00007e10


	//   ....[13]....
        /*00e8*/ 	.word	0x00007fa0


	//   ....[14]....
        /*00ec*/ 	.word	0x00008100


	//   ....[15]....
        /*00f0*/ 	.word	0x00008120


	//   ....[16]....
        /*00f4*/ 	.word	0x000081e0


	//   ....[17]....
        /*00f8*/ 	.word	0x00008360


	//   ....[18]....
        /*00fc*/ 	.word	0x000084e0


	//   ....[19]....
        /*0100*/ 	.word	0x00008640


	//   ....[20]....
        /*0104*/ 	.word	0x00008750


	//   ....[21]....
        /*0108*/ 	.word	0x00008790


	//   ....[22]....
        /*010c*/ 	.word	0x000087d0


	//----- nvinfo : EIATTR_MAX_THREADS
	.align		4
.L_4617:
        /*0110*/ 	.byte	0x04, 0x05
        /*0112*/ 	.short	(.L_4619 - .L_4618)
.L_4618:
        /*0114*/ 	.word	0x00000080
        /*0118*/ 	.word	0x00000001
        /*011c*/ 	.word	0x00000001


	//----- nvinfo : EIATTR_CRS_STACK_SIZE
	.align		4
.L_4619:
        /*0120*/ 	.byte	0x04, 0x1e
        /*0122*/ 	.short	(.L_4621 - .L_4620)
.L_4620:
        /*0124*/ 	.word	0x00000000


	//----- nvinfo : EIATTR_CBANK_PARAM_SIZE
	.align		4
.L_4621:
        /*0128*/ 	.byte	0x03, 0x19
        /*012a*/ 	.short	0x002c


	//----- nvinfo : EIATTR_PARAM_CBANK
	.align		4
        /*012c*/ 	.byte	0x04, 0x0a
        /*012e*/ 	.short	(.L_4623 - .L_4622)
	.align		4
.L_4622:
        /*0130*/ 	.word	index@(.nv.constant0._ZN2at6native27unrolled_elementwise_kernelIZZZNS0_16frac_kernel_cudaERNS_18TensorIteratorBaseEENKUlvE_clEvENKUlvE2_clEvEUlN3c108BFloat16EE_St5arrayIPcLm2EELi4E23TrivialOffsetCalculatorILi1EjESD_NS0_6memory12LoadWithCastILi1EEENSE_13StoreWithCastILi1EEEEEviT_T0_T2_T3_T4_T5_)
        /*0134*/ 	.short	0x0210
        /*0136*/ 	.short	0x002c


	//----- nvinfo : EIATTR_SW_WAR
	.align		4
.L_4623:
        /*0138*/ 	.byte	0x04, 0x36
        /*013a*/ 	.short	(.L_4625 - .L_4624)
.L_4624:
        /*013c*/ 	.word	0x00000008
.L_4625:


//--------------------- .nv.info._ZN2at6native18elementwise_kernelILi128ELi4EZNS0_22gpu_kernel_impl_nocastIZZZNS0_16frac_kernel_cudaERNS_18TensorIteratorBaseEENKUlvE_clEvENKUlvE2_clEvEUlN3c108BFloat16EE_EEvS4_RKT_EUliE_EEviT1_ --------------------------
	.section	.nv.info._ZN2at6native18elementwise_kernelILi128ELi4EZNS0_22gpu_kernel_impl_nocastIZZZNS0_16frac_kernel_cudaERNS_18TensorIteratorBaseEENKUlvE_clEvENKUlvE2_clEvEUlN3c108BFloat16EE_EEvS4_RKT_EUliE_EEviT1_,"",@"SHT_CUDA_INFO"
	.sectionflags	@""
	.align	4


	//----- nvinfo : EIATTR_CUDA_API_VERSION
	.align		4
        /*0000*/ 	.byte	0x04, 0x37
        /*0002*/ 	.short	(.L_4627 - .L_4626)
.L_4626:
        /*0004*/ 	.word	0x00000082


	//----- nvinfo : EIATTR_KPARAM_INFO
	.align		4
.L_4627:
        /*0008*/ 	.byte	0x04, 0x17
        /*000a*/ 	.short	(.L_4629 - .L_4628)
.L_4628:
        /*000c*/ 	.word	0x00000000
        /*0010*/ 	.short	0x0001
        /*0012*/ 	.short	0x0008
        /*0014*/ 	.byte	0x00, 0xf0, 0x61, 0x08


	//----- nvinfo : EIATTR_KPARAM_INFO
	.align		4
.L_4629:
        /*0018*/ 	.byte	0x04, 0x17
        /*001a*/ 	.short	(.L_4631 - .L_4630)
.L_4630:
        /*001c*/ 	.word	0x00000000
        /*0020*/ 	.short	0x0000
        /*0022*/ 	.short	0x0000
        /*0024*/ 	.byte	0x00, 0xf0, 0x11, 0x00


	//----- nvinfo : EIATTR_SPARSE_MMA_MASK
	.align		4
.L_4631:
        /*0028*/ 	.byte	0x03, 0x50
        /*002a*/ 	.short	0x0000


	//----- nvinfo : EIATTR_MAXREG_COUNT
	.align		4
        /*002c*/ 	.byte	0x03, 0x1b
        /*002e*/ 	.short	0x0080


	//----- nvinfo : EIATTR_MERCURY_ISA_VERSION
	.align		4
        /*0030*/ 	.byte	0x03, 0x5f
        /*0032*/ 	.short	0x0101


	//----- nvinfo : EIATTR_EXIT_INSTR_OFFSETS
	.align		4
        /*0034*/ 	.byte	0x04, 0x1c
        /*0036*/ 	.short	(.L_4633 - .L_4632)


	//   ....[0]....
.L_4632:
        /*0038*/ 	.word	0x00003c20


	//   ....[1]....
        /*003c*/ 	.word	0x00004fd0


	//----- nvinfo : EIATTR_MAX_THREADS
	.align		4
.L_4633:
        /*0040*/ 	.byte	0x04, 0x05
        /*0042*/ 	.short	(.L_4635 - .L_4634)
.L_4634:
        /*0044*/ 	.word	0x00000080
        /*0048*/ 	.word	0x00000001
        /*004c*/ 	.word	0x00000001


	//----- nvinfo : EIATTR_CRS_STACK_SIZE
	.align		4
.L_4635:
        /*0050*/ 	.byte	0x04, 0x1e
        /*0052*/ 	.short	(.L_4637 - .L_4636)
.L_4636:
        /*0054*/ 	.word	0x00000000


	//----- nvinfo : EIATTR_CBANK_PARAM_SIZE
	.align		4
.L_4637:
        /*0058*/ 	.byte	0x03, 0x19
        /*005a*/ 	.short	0x0220


	//----- nvinfo : EIATTR_PARAM_CBANK
	.align		4
        /*005c*/ 	.byte	0x04, 0x0a
        /*005e*/ 	.short	(.L_4639 - .L_4638)
	.align		4
.L_4638:
        /*0060*/ 	.word	index@(.nv.constant0._ZN2at6native18elementwise_kernelILi128ELi4EZNS0_22gpu_kernel_impl_nocastIZZZNS0_16frac_kernel_cudaERNS_18TensorIteratorBaseEENKUlvE_clEvENKUlvE2_clEvEUlN3c108BFloat16EE_EEvS4_RKT_EUliE_EEviT1_)
        /*0064*/ 	.short	0x0210
        /*0066*/ 	.short	0x0220


	//----- nvinfo : EIATTR_SW_WAR
	.align		4
.L_4639:
        /*0068*/ 	.byte	0x04, 0x36
        /*006a*/ 	.short	(.L_4641 - .L_4640)
.L_4640:
        /*006c*/ 	.word	0x00000008
.L_4641:


//--------------------- .nv.info._ZN2at6native27unrolled_elementwise_kernelIZZZNS0_16frac_kernel_cudaERNS_18TensorIteratorBaseEENKUlvE_clEvENKUlvE2_clEvEUlN3c108BFloat16EE_St5arrayIPcLm2EELi4E23TrivialOffsetCalculatorILi1EjESD_NS0_6memory15LoadWithoutCastENSE_16StoreWithoutCastEEEviT_T0_T2_T3_T4_T5_ --------------------------
	.section	.nv.info._ZN2at6native27unrolled_elementwise_kernelIZZZNS0_16frac_kernel_cudaERNS_18TensorIteratorBaseEENKUlvE_clEvENKUlvE2_clEvEUlN3c108BFloat16EE_St5arrayIPcLm2EELi4E23TrivialOffsetCalculatorILi1EjESD_NS0_6memory15LoadWithoutCastENSE_16StoreWithoutCastEEEviT_T0_T2_T3_T4_T5_,"",@"SHT_CUDA_INFO"
	.sectionflags	@""
	.align	4


	//----- nvinfo : EIATTR_CUDA_API_VERSION
	.align		4
        /*0000*/ 	.byte	0x04, 0x37
        /*0002*/ 	.short	(.L_4643 - .L_4642)
.L_4642:
        /*0004*/ 	.word	0x00000082


	//----- nvinfo : EIATTR_KPARAM_INFO
	.align		4
.L_4643:
        /*0008*/ 	.byte	0x04, 0x17
        /*000a*/ 	.short	(.L_4645 - .L_4644)
.L_4644:
        /*000c*/ 	.word	0x00000000
        /*0010*/ 	.short	0x0006
        /*0012*/ 	.short	0x001b
        /*0014*/ 	.byte	0x00, 0xf0, 0x05, 0x00


	//----- nvinfo : EIATTR_KPARAM_INFO
	.align		4
.L_4645:
        /*0018*/ 	.byte	0x04, 0x17
        /*001a*/ 	.short	(.L_4647 - .L_4646)
.L_4646:
        /*001c*/ 	.word	0x00000000
        /*0020*/ 	.short	0x0005
        /*0022*/ 	.short	0x001a
        /*0024*/ 	.byte	0x00, 0xf0, 0x05, 0x00


	//----- nvinfo : EIATTR_KPARAM_INFO
	.align		4
.L_4647:
        /*0028*/ 	.byte	0x04, 0x17
        /*002a*/ 	.short	(.L_4649 - .L_4648)
.L_4648:
        /*002c*/ 	.word	0x00000000
        /*0030*/ 	.short	0x0004
        /*0032*/ 	.short	0x0019
        /*0034*/ 	.byte	0x00, 0xf0, 0x05, 0x00


	//----- nvinfo : EIATTR_KPARAM_INFO
	.align		4
.L_4649:
        /*0038*/ 	.byte	0x04, 0x17
        /*003a*/ 	.short	(.L_4651 - .L_4650)
.L_4650:
        /*003c*/ 	.word	0x00000000
        /*0040*/ 	.short	0x0003
        /*0042*/ 	.short	0x0018
        /*0044*/ 	.byte	0x00, 0xf0, 0x05, 0x00


	//----- nvinfo : EIATTR_KPARAM_INFO
	.align		4
.L_4651:
        /*0048*/ 	.byte	0x04, 0x17
        /*004a*/ 	.short	(.L_4653 - .L_4652)
.L_4652:
        /*004c*/ 	.word	0x00000000
        /*0050*/ 	.short	0x0002
        /*0052*/ 	.short	0x0008
        /*0054*/ 	.byte	0x00, 0xf0, 0x41, 0x00


	//----- nvinfo : EIATTR_KPARAM_INFO
	.align		4
.L_4653:
        /*0058*/ 	.byte	0x04, 0x17
        /*005a*/ 	.short	(.L_4655 - .L_4654)
.L_4654:
        /*005c*/ 	.word	0x00000000
        /*0060*/ 	.short	0x0001
        /*0062*/ 	.short	0x0004
        /*0064*/ 	.byte	0x00, 0xf0, 0x05, 0x00


	//----- nvinfo : EIATTR_KPARAM_INFO
	.align		4
.L_4655:
        /*0068*/ 	.byte	0x04, 0x17
        /*006a*/ 	.short	(.L_4657 - .L_4656)
.L_4656:
        /*006c*/ 	.word	0x00000000
        /*0070*/ 	.short	0x0000
        /*0072*/ 	.short	0x0000
        /*0074*/ 	.byte	0x00, 0xf0, 0x11, 0x00


	//----- nvinfo : EIATTR_SPARSE_MMA_MASK
	.align		4
.L_4657:
        /*0078*/ 	.byte	0x03, 0x50
        /*007a*/ 	.short	0x0000


	//----- nvinfo : EIATTR_MAXREG_COUNT
	.align		4
        /*007c*/ 	.byte	0x03, 0x1b
        /*007e*/ 	.short	0x00ff


	//----- nvinfo : EIATTR_MERCURY_ISA_VERSION
	.align		4
        /*0080*/ 	.byte	0x03, 0x5f
        /*0082*/ 	.short	0x0101


	//----- nvinfo : EIATTR_EXIT_INSTR_OFFSETS
	.align		4
        /*0084*/ 	.byte	0x04, 0x1c
        /*0086*/ 	.short	(.L_4659 - .L_4658)


	//   ....[0]....
.L_4658:
        /*0088*/ 	.word	0x000004b0


	//   ....[1]....
        /*008c*/ 	.word	0x00000520


	//----- nvinfo : EIATTR_MAX_THREADS
	.align		4
.L_4659:
        /*0090*/ 	.byte	0x04, 0x05
        /*0092*/ 	.short	(.L_4661 - .L_4660)
.L_4660:
        /*0094*/ 	.word	0x00000080
        /*0098*/ 	.word	0x00000001
        /*009c*/ 	.word	0x00000001


	//----- nvinfo : EIATTR_CRS_STACK_SIZE
	.align		4
.L_4661:
        /*00a0*/ 	.byte	0x04, 0x1e
        /*00a2*/ 	.short	(.L_4663 - .L_4662)
.L_4662:
        /*00a4*/ 	.word	0x00000000


	//----- nvinfo : EIATTR_CBANK_PARAM_SIZE
	.align		4
.L_4663:
        /*00a8*/ 	.byte	0x03, 0x19
        /*00aa*/ 	.short	0x001c


	//----- nvinfo : EIATTR_PARAM_CBANK
	.align		4
        /*00ac*/ 	.byte	0x04, 0x0a
        /*00ae*/ 	.short	(.L_4665 - .L_4664)
	.align		4
.L_4664:
        /*00b0*/ 	.word	index@(.nv.constant0._ZN2at6native27unrolled_elementwise_kernelIZZZNS0_16frac_kernel_cudaERNS_18TensorIteratorBaseEENKUlvE_clEvENKUlvE2_clEvEUlN3c108BFloat16EE_St5arrayIPcLm2EELi4E23TrivialOffsetCalculatorILi1EjESD_NS0_6memory15LoadWithoutCastENSE_16StoreWithoutCastEEEviT_T0_T2_T3_T4_T5_)
        /*00b4*/ 	.short	0x0210
        /*00b6*/ 	.short	0x001c


	//----- nvinfo : EIATTR_SW_WAR
	.align		4
.L_4665:
        /*00b8*/ 	.byte	0x04, 0x36
        /*00ba*/ 	.short	(.L_4667 - .L_4666)
.L_4666:
        /*00bc*/ 	.word	0x00000008
.L_4667:


//--------------------- .nv.info._ZN2at6native29vectorized_elementwise_kernelILi2EZZZNS0_16frac_kernel_cudaERNS_18TensorIteratorBaseEENKUlvE_clEvENKUlvE2_clEvEUlN3c108BFloat16EE_St5arrayIPcLm2EEEEviT0_T1_ --------------------------
	.section	.nv.info._ZN2at6native29vectorized_elementwise_kernelILi2EZZZNS0_16frac_kernel_cudaERNS_18TensorIteratorBaseEENKUlvE_clEvENKUlvE2_clEvEUlN3c108BFloat16EE_St5arrayIPcLm2EEEEviT0_T1_,"",@"SHT_CUDA_INFO"
	.sectionflags	@""
	.align	4


	//----- nvinfo : EIATTR_CUDA_API_VERSION
	.align		4
        /*0000*/ 	.byte	0x04, 0x37
        /*0002*/ 	.short	(.L_4669 - .L_4668)
.L_4668:
        /*0004*/ 	.word	0x00000082


	//----- nvinfo : EIATTR_KPARAM_INFO
	.align		4
.L_4669:
        /*0008*/ 	.byte	0x04, 0x17
        /*000a*/ 	.short	(.L_4671 - .L_4670)
.L_4670:
        /*000c*/ 	.word	0x00000000
        /*0010*/ 	.short	0x0002
        /*0012*/ 	.short	0x0008
        /*0014*/ 	.byte	0x00, 0xf0, 0x41, 0x00


	//----- nvinfo : EIATTR_KPARAM_INFO
	.align		4
.L_4671:
        /*0018*/ 	.byte	0x04, 0x17
        /*001a*/ 	.short	(.L_4673 - .L_4672)
.L_4672:
        /*001c*/ 	.word	0x00000000
        /*0020*/ 	.short	0x0001
        /*0022*/ 	.short	0x0004
        /*0024*/ 	.byte	0x00, 0xf0, 0x05, 0x00


	//----- nvinfo : EIATTR_KPARAM_INFO
	.align		4
.L_4673:
        /*0028*/ 	.byte	0x04, 0x17
        /*002a*/ 	.short	(.L_4675 - .L_4674)
.L_4674:
        /*002c*/ 	.word	0x00000000
        /*0030*/ 	.short	0x0000
        /*0032*/ 	.short	0x0000
        /*0034*/ 	.byte	0x00, 0xf0, 0x11, 0x00


	//----- nvinfo : EIATTR_SPARSE_MMA_MASK
	.align		4
.L_4675:
        /*0038*/ 	.byte	0x03, 0x50
        /*003a*/ 	.short	0x0000


	//----- nvinfo : EIATTR_MAXREG_COUNT
	.align		4
        /*003c*/ 	.byte	0x03, 0x1b
        /*003e*/ 	.short	0x00ff


	//----- nvinfo : EIATTR_MERCURY_ISA_VERSION
	.align		4
        /*0040*/ 	.byte	0x03, 0x5f
        /*0042*/ 	.short	0x0101


	//----- nvinfo : EIATTR_EXIT_INSTR_OFFSETS
	.align		4
        /*0044*/ 	.byte	0x04, 0x1c
        /*0046*/ 	.short	(.L_4677 - .L_4676)


	//   ....[0]....
.L_4676:
        /*0048*/ 	.word	0x00000370


	//   ....[1]....
        /*004c*/ 	.word	0x00000d40


	//   ....[2]....
        /*0050*/ 	.word	0x00000d90


	//----- nvinfo : EIATTR_MAX_THREADS
	.align		4
.L_4677:
        /*0054*/ 	.byte	0x04, 0x05
        /*0056*/ 	.short	(.L_4679 - .L_4678)
.L_4678:
        /*0058*/ 	.word	0x00000080
        /*005c*/ 	.word	0x00000001
        /*0060*/ 	.word	0x00000001


	//----- nvinfo : EIATTR_CRS_STACK_SIZE
	.align		4
.L_4679:
        /*0064*/ 	.byte	0x04, 0x1e
        /*0066*/ 	.short	(.L_4681 - .L_4680)
.L_4680:
        /*0068*/ 	.word	0x00000000


	//----- nvinfo : EIATTR_CBANK_PARAM_SIZE
	.align		4
.L_4681:
        /*006c*/ 	.byte	0x03, 0x19
        /*006e*/ 	.short	0x0018


	//----- nvinfo : EIATTR_PARAM_CBANK
	.align		4
        /*0070*/ 	.byte	0x04, 0x0a
        /*0072*/ 	.short	(.L_4683 - .L_4682)
	.align		4
.L_4682:
        /*0074*/ 	.word	index@(.nv.constant0._ZN2at6native29vectorized_elementwise_kernelILi2EZZZNS0_16frac_kernel_cudaERNS_18TensorIteratorBaseEENKUlvE_clEvENKUlvE2_clEvEUlN3c108BFloat16EE_St5arrayIPcLm2EEEEviT0_T1_)
        /*0078*/ 	.short	0x0210
        /*007a*/ 	.short	0x0018


	//----- nvinfo : EIATTR_SW_WAR
	.align		4
.L_4683:
        /*007c*/ 	.byte	0x04, 0x36
        /*007e*/ 	.short	(.L_4685 - .L_4684)
.L_4684:
        /*0080*/ 	.word	0x00000008
.L_4685:


//--------------------- .nv.info._ZN2at6native29vectorized_elementwise_kernelILi4EZZZNS0_16frac_kernel_cudaERNS_18TensorIteratorBaseEENKUlvE_clEvENKUlvE2_clEvEUlN3c108BFloat16EE_St5arrayIPcLm2EEEEviT0_T1_ --------------------------
	.section	.nv.info._ZN2at6native29vectorized_elementwise_kernelILi4EZZZNS0_16frac_kernel_cudaERNS_18TensorIteratorBaseEENKUlvE_clEvENKUlvE2_clEvEUlN3c108BFloat16EE_St5arrayIPcLm2EEEEviT0_T1_,"",@"SHT_CUDA_INFO"
	.sectionflags	@""
	.align	4


	//----- nvinfo : EIATTR_CUDA_API_VERSION
	.align		4
        /*0000*/ 	.byte	0x04, 0x37
        /*0002*/ 	.short	(.L_4687 - .L_4686)
.L_4686:
        /*0004*/ 	.word	0x00000082


	//----- nvinfo : EIATTR_KPARAM_INFO
	.align		4
.L_4687:
        /*0008*/ 	.byte	0x04, 0x17
        /*000a*/ 	.short	(.L_4689 - .L_4688)
.L_4688:
        /*000c*/ 	.word	0x00000000
        /*0010*/ 	.short	0x0002
        /*0012*/ 	.short	0x0008
        /*0014*/ 	.byte	0x00, 0xf0, 0x41, 0x00


	//----- nvinfo : EIATTR_KPARAM_INFO
	.align		4
.L_4689:
        /*0018*/ 	.byte	0x04, 0x17
        /*001a*/ 	.short	(.L_4691 - .L_4690)
.L_4690:
        /*001c*/ 	.word	0x00000000
        /*0020*/ 	.short	0x0001
        /*0022*/ 	.short	0x0004
        /*0024*/ 	.byte	0x00, 0xf0, 0x05, 0x00


	//----- nvinfo : EIATTR_KPARAM_INFO
	.align		4
.L_4691:
        /*0028*/ 	.byte	0x04, 0x17
        /*002a*/ 	.short	(.L_4693 - .L_4692)
.L_4692:
        /*002c*/ 	.word	0x00000000
        /*0030*/ 	.short	0x0000
        /*0032*/ 	.short	0x0000
        /*0034*/ 	.byte	0x00, 0xf0, 0x11, 0x00


	//----- nvinfo : EIATTR_SPARSE_MMA_MASK
	.align		4
.L_4693:
        /*0038*/ 	.byte	0x03, 0x50
        /*003a*/ 	.short	0x0000


	//----- nvinfo : EIATTR_MAXREG_COUNT
	.align		4
        /*003c*/ 	.byte	0x03, 0x1b
        /*003e*/ 	.short	0x00ff


	//----- nvinfo : EIATTR_MERCURY_ISA_VERSION
	.align		4
        /*0040*/ 	.byte	0x03, 0x5f
        /*0042*/ 	.short	0x0101


	//----- nvinfo : EIATTR_EXIT_INSTR_OFFSETS
	.align		4
        /*0044*/ 	.byte	0x04, 0x1c
        /*0046*/ 	.short	(.L_4695 - .L_4694)


	//   ....[0]....
.L_4694:
        /*0048*/ 	.word	0x00000330


	//   ....[1]....
        /*004c*/ 	.word	0x00000d00


	//   ....[2]....
        /*0050*/ 	.word	0x00000d50


	//----- nvinfo : EIATTR_MAX_THREADS
	.align		4
.L_4695:
        /*0054*/ 	.byte	0x04, 0x05
        /*0056*/ 	.short	(.L_4697 - .L_4696)
.L_4696:
        /*0058*/ 	.word	0x00000080
        /*005c*/ 	.word	0x00000001
        /*0060*/ 	.word	0x00000001


	//----- nvinfo : EIATTR_CRS_STACK_SIZE
	.align		4
.L_4697:
        /*0064*/ 	.byte	0x04, 0x1e
        /*0066*/ 	.short	(.L_4699 - .L_4698)
.L_4698:
        /*0068*/ 	.word	0x00000000


	//----- nvinfo : EIATTR_CBANK_PARAM_SIZE
	.align		4
.L_4699:
        /*006c*/ 	.byte	0x03, 0x19
        /*006e*/ 	.short	0x0018


	//----- nvinfo : EIATTR_PARAM_CBANK
	.align		4
        /*0070*/ 	.byte	0x04, 0x0a
        /*0072*/ 	.short	(.L_4701 - .L_4700)
	.align		4
.L_4700:
        /*0074*/ 	.word	index@(.nv.constant0._ZN2at6native29vectorized_elementwise_kernelILi4EZZZNS0_16frac_kernel_cudaERNS_18TensorIteratorBaseEENKUlvE_clEvENKUlvE2_clEvEUlN3c108BFloat16EE_St5arrayIPcLm2EEEEviT0_T1_)
        /*0078*/ 	.short	0x0210
        /*007a*/ 	.short	0x0018


	//----- nvinfo : EIATTR_SW_WAR
	.align		4
.L_4701:
        /*007c*/ 	.byte	0x04, 0x36
        /*007e*/ 	.short	(.L_4703 - .L_4702)
.L_4702:
        /*0080*/ 	.word	0x00000008
.L_4703:


//--------------------- .nv.info._ZN2at6native29vectorized_elementwise_kernelILi8EZZZNS0_16frac_kernel_cudaERNS_18TensorIteratorBaseEENKUlvE_clEvENKUlvE2_clEvEUlN3c108BFloat16EE_St5arrayIPcLm2EEEEviT0_T1_ --------------------------
	.section	.nv.info._ZN2at6native29vectorized_elementwise_kernelILi8EZZZNS0_16frac_kernel_cudaERNS_18TensorIteratorBaseEENKUlvE_clEvENKUlvE2_clEvEUlN3c108BFloat16EE_St5arrayIPcLm2EEEEviT0_T1_,"",@"SHT_CUDA_INFO"
	.sectionflags	@""
	.align	4


	//----- nvinfo : EIATTR_CUDA_API_VERSION
	.align		4
        /*0000*/ 	.byte	0x04, 0x37
        /*0002*/ 	.short	(.L_4705 - .L_4704)
.L_4704:
        /*0004*/ 	.word	0x00000082


	//----- nvinfo : EIATTR_KPARAM_INFO
	.align		4
.L_4705:
        /*0008*/ 	.byte	0x04, 0x17
        /*000a*/ 	.short	(.L_4707 - .L_4706)
.L_4706:
        /*000c*/ 	.word	0x00000000
        /*0010*/ 	.short	0x0002
        /*0012*/ 	.short	0x0008
        /*0014*/ 	.byte	0x00, 0xf0, 0x41, 0x00


	//----- nvinfo : EIATTR_KPARAM_INFO
	.align		4
.L_4707:
        /*0018*/ 	.byte	0x04, 0x17
        /*001a*/ 	.short	(.L_4709 - .L_4708)
.L_4708:
        /*001c*/ 	.word	0x00000000
        /*0020*/ 	.short	0x0001
        /*0022*/ 	.short	0x0004
        /*0024*/ 	.byte	0x00, 0xf0, 0x05, 0x00


	//----- nvinfo : EIATTR_KPARAM_INFO
	.align		4
.L_4709:
        /*0028*/ 	.byte	0x04, 0x17
        /*002a*/ 	.short	(.L_4711 - .L_4710)
.L_4710:
        /*002c*/ 	.word	0x00000000
        /*0030*/ 	.short	0x0000
        /*0032*/ 	.short	0x0000
        /*0034*/ 	.byte	0x00, 0xf0, 0x11, 0x00


	//----- nvinfo : EIATTR_SPARSE_MMA_MASK
	.align		4
.L_4711:
        /*0038*/ 	.byte	0x03, 0x50
        /*003a*/ 	.short	0x0000


	//----- nvinfo : EIATTR_MAXREG_COUNT
	.align		4
        /*003c*/ 	.byte	0x03, 0x1b
        /*003e*/ 	.short	0x00ff


	//----- nvinfo : EIATTR_MERCURY_ISA_VERSION
	.align		4
        /*0040*/ 	.byte	0x03, 0x5f
        /*0042*/ 	.short	0x0101


	//----- nvinfo : EIATTR_EXIT_INSTR_OFFSETS
	.align		4
        /*0044*/ 	.byte	0x04, 0x1c
        /*0046*/ 	.short	(.L_4713 - .L_4712)


	//   ....[0]....
.L_4712:
        /*0048*/ 	.word	0x00000310


	//   ....[1]....
        /*004c*/ 	.word	0x00000ce0


	//   ....[2]....
        /*0050*/ 	.word	0x00000d30


	//----- nvinfo : EIATTR_MAX_THREADS
	.align		4
.L_4713:
        /*0054*/ 	.byte	0x04, 0x05
        /*0056*/ 	.short	(.L_4715 - .L_4714)
.L_4714:
        /*0058*/ 	.word	0x00000080
        /*005c*/ 	.word	0x00000001
        /*0060*/ 	.word	0x00000001


	//----- nvinfo : EIATTR_CRS_STACK_SIZE
	.align		4
.L_4715:
        /*0064*/ 	.byte	0x04, 0x1e
        /*0066*/ 	.short	(.L_4717 - .L_4716)
.L_4716:
        /*0068*/ 	.word	0x00000000


	//----- nvinfo : EIATTR_CBANK_PARAM_SIZE
	.align		4
.L_4717:
        /*006c*/ 	.byte	0x03, 0x19
        /*006e*/ 	.short	0x0018


	//----- nvinfo : EIATTR_PARAM_CBANK
	.align		4
        /*0070*/ 	.byte	0x04, 0x0a
        /*0072*/ 	.short	(.L_4719 - .L_4718)
	.align		4
.L_4718:
        /*0074*/ 	.word	index@(.nv.constant0._ZN2at6native29vectorized_elementwise_kernelILi8EZZZNS0_16frac_kernel_cudaERNS_18TensorIteratorBaseEENKUlvE_clEvENKUlvE2_clEvEUlN3c108BFloat16EE_St5arrayIPcLm2EEEEviT0_T1_)
        /*0078*/ 	.short	0x0210
        /*007a*/ 	.short	0x0018


	//----- nvinfo : EIATTR_SW_WAR
	.align		4
.L_4719:
        /*007c*/ 	.byte	0x04, 0x36
        /*007e*/ 	.short	(.L_4721 - .L_4720)
.L_4720:
        /*0080*/ 	.word	0x00000008
.L_4721:


//--------------------- .nv.info._ZN2at6native18elementwise_kernelILi128ELi4EZNS0_15gpu_kernel_implIZZZNS0_16frac_kernel_cudaERNS_18TensorIteratorBaseEENKUlvE_clEvENKUlvE1_clEvEUlN3c104HalfEE_EEvS4_RKT_EUliE_EEviT1_ --------------------------
	.section	.nv.info._ZN2at6native18elementwise_kernelILi128ELi4EZNS0_15gpu_kernel_implIZZZNS0_16frac_kernel_cudaERNS_18TensorIteratorBaseEENKUlvE_clEvENKUlvE1_clEvEUlN3c104HalfEE_EEvS4_RKT_EUliE_EEviT1_,"",@"SHT_CUDA_INFO"
	.sectionflags	@""
	.align	4


	//----- nvinfo : EIATTR_CUDA_API_VERSION
	.align		4
        /*0000*/ 	.byte	0x04, 0x37
        /*0002*/ 	.short	(.L_4723 - .L_4722)
.L_4722:
        /*0004*/ 	.word	0x00000082


	//----- nvinfo : EIATTR_KPARAM_INFO
	.align		4
.L_4723:
        /*0008*/ 	.byte	0x04, 0x17
        /*000a*/ 	.short	(.L_4725 - .L_4724)
.L_4724:
        /*000c*/ 	.word	0x00000000
        /*0010*/ 	.short	0x0001
        /*0012*/ 	.short	0x0008
        /*0014*/ 	.byte	0x00, 0xf0, 0x61, 0x08


	//----- nvinfo : EIATTR_KPARAM_INFO
	.align		4
.L_4725:
        /*0018*/ 	.byte	0x04, 0x17
        /*001a*/ 	.short	(.L_4727 - .L_4726)
.L_4726:
        /*001c*/ 	.word	0x00000000
        /*0020*/ 	.short	0x0000
        /*0022*/ 	.short	0x0000
        /*0024*/ 	.byte	0x00, 0xf0, 0x11, 0x00


	//----- nvinfo : EIATTR_SPARSE_MMA_MASK
	.align		4
.L_4727:
        /*0028*/ 	.byte	0x03, 0x50
        /*002a*/ 	.short	0x0000


	//----- nvinfo : EIATTR_MAXREG_COUNT
	.align		4
        /*002c*/ 	.byte	0x03, 0x1b
        /*002e*/ 	.short	0x0080


	//----- nvinfo : EIATTR_EXTERNS
	.align		4
        /*0030*/ 	.byte	0x04, 0x0f
        /*0032*/ 	.short	(.L_4729 - .L_4728)


	//   ....[0]....
	.align		4
.L_4728:
        /*0034*/ 	.word	index@(__assertfail)


	//----- nvinfo : EIATTR_MERCURY_ISA_VERSION
	.align		4
.L_4729:
        /*0038*/ 	.byte	0x03, 0x5f
        /*003a*/ 	.short	0x0101


	//----- nvinfo : EIATTR_SYSCALL_OFFSETS
	.align		4
        /*003c*/ 	.byte	0x04, 0x46
        /*003e*/ 	.short	(.L_4731 - .L_4730)


	//   ....[0]....
.L_4730:
        /*0040*/ 	.word	0x000022b0


	//   ....[1]....
        /*0044*/ 	.word	0x00003250


	//   ....[2]....
        /*0048*/ 	.word	0x00005560


	//   ....[3]....
        /*004c*/ 	.word	0x00006500


	//   ....[4]....
        /*0050*/ 	.word	0x00008800


	//   ....[5]....
        /*0054*/ 	.word	0x000097a0


	//   ....[6]....
        /*0058*/ 	.word	0x0000ba90


	//   ....[7]....
        /*005c*/ 	.word	0x0000ca30


	//----- nvinfo : EIATTR_EXIT_INSTR_OFFSETS
	.align		4
.L_4731:
        /*0060*/ 	.byte	0x04, 0x1c
        /*0062*/ 	.short	(.L_4733 - .L_4732)


	//   ....[0]....
.L_4732:
        /*0064*/ 	.word	0x00009870


	//   ....[1]....
        /*0068*/ 	.word	0x0000bc60


	//   ....[2]....
        /*006c*/ 	.word	0x0000bca0


	//   ....[3]....
        /*0070*/ 	.word	0x0000bd40


	//   ....[4]....
        /*0074*/ 	.word	0x0000bd80


	//   ....[5]....
        /*0078*/ 	.word	0x0000bdc0


	//   ....[6]....
        /*007c*/ 	.word	0x0000be50


	//   ....[7]....
        /*0080*/ 	.word	0x0000be70


	//   ....[8]....
        /*0084*/ 	.word	0x0000bf10


	//   ....[9]....
        /*0088*/ 	.word	0x0000bf60


	//   ....[10]....
        /*008c*/ 	.word	0x0000bfb0


	//   ....[11]....
        /*0090*/ 	.word	0x0000c080


	//   ....[12]....
        /*0094*/ 	.word	0x0000c0e0


	//   ....[13]....
        /*0098*/ 	.word	0x0000c270


	//   ....[14]....
        /*009c*/ 	.word	0x0000c3d0


	//   ....[15]....
        /*00a0*/ 	.word	0x0000c410


	//   ....[16]....
        /*00a4*/ 	.word	0x0000c4d0


	//   ....[17]....
        /*00a8*/ 	.word	0x0000c650


	//   ....[18]....
        /*00ac*/ 	.word	0x0000c7d0


	//   ....[19]....
        /*00b0*/ 	.word	0x0000c930


	//   ....[20]....
        /*00b4*/ 	.word	0x0000ca40


	//   ....[21]....
        /*00b8*/ 	.word	0x0000ca80


	//   ....[22]....
        /*00bc*/ 	.word	0x0000cac0


	//----- nvinfo : EIATTR_MAX_THREADS
	.align		4
.L_4733:
        /*00c0*/ 	.byte	0x04, 0x05
        /*00c2*/ 	.short	(.L_4735 - .L_4734)
.L_4734:
        /*00c4*/ 	.word	0x00000080
        /*00c8*/ 	.word	0x00000001
        /*00cc*/ 	.word	0x00000001


	//----- nvinfo : EIATTR_CRS_STACK_SIZE
	.align		4
.L_4735:
        /*00d0*/ 	.byte	0x04, 0x1e
        /*00d2*/ 	.short	(.L_4737 - .L_4736)
.L_4736:
        /*00d4*/ 	.word	0x00000000


	//----- nvinfo : EIATTR_CBANK_PARAM_SIZE
	.align		4
.L_4737:
        /*00d8*/ 	.byte	0x03, 0x19
        /*00da*/ 	.short	0x0220


	//----- nvinfo : EIATTR_PARAM_CBANK
	.align		4
        /*00dc*/ 	.byte	0x04, 0x0a
        /*00de*/ 	.short	(.L_4739 - .L_4738)
	.align		4
.L_4738:
        /*00e0*/ 	.word	index@(.nv.constant0._ZN2at6native18elementwise_kernelILi128ELi4EZNS0_15gpu_kernel_implIZZZNS0_16frac_kernel_cudaERNS_18TensorIteratorBaseEENKUlvE_clEvENKUlvE1_clEvEUlN3c104HalfEE_EEvS4_RKT_EUliE_EEviT1_)
        /*00e4*/ 	.short	0x0210
        /*00e6*/ 	.short	0x0220


	//----- nvinfo : EIATTR_SW_WAR
	.align		4
.L_4739:
        /*00e8*/ 	.byte	0x04, 0x36
        /*00ea*/ 	.short	(.L_4741 - .L_4740)
.L_4740:
        /*00ec*/ 	.word	0x00000008
.L_4741:


//--------------------- .nv.info._ZN2at6native27unrolled_elementwise_kernelIZZZNS0_16frac_kernel_cudaERNS_18TensorIteratorBaseEENKUlvE_clEvENKUlvE1_clEvEUlN3c104HalfEE_St5arrayIPcLm2EELi4E23TrivialOffsetCalculatorILi1EjESD_NS0_6memory12LoadWithCastILi1EEENSE_13StoreWithCastILi1EEEEEviT_T0_T2_T3_T4_T5_ --------------------------
	.section	.nv.info._ZN2at6native27unrolled_elementwise_kernelIZZZNS0_16frac_kernel_cudaERNS_18TensorIteratorBaseEENKUlvE_clEvENKUlvE1_clEvEUlN3c104HalfEE_St5arrayIPcLm2EELi4E23TrivialOffsetCalculatorILi1EjESD_NS0_6memory12LoadWithCastILi1EEENSE_13StoreWithCastILi1EEEEEviT_T0_T2_T3_T4_T5_,"",@"SHT_CUDA_INFO"
	.sectionflags	@""
	.align	4


	//----- nvinfo : EIATTR_CUDA_API_VERSION
	.align		4
        /*0000*/ 	.byte	0x04, 0x37
        /*0002*/ 	.short	(.L_4743 - .L_4742)
.L_4742:
        /*0004*/ 	.word	0x00000082


	//----- nvinfo : EIATTR_KPARAM_INFO
	.align		4
.L_4743:
        /*0008*/ 	.byte	0x04, 0x17
        /*000a*/ 	.short	(.L_4745 - .L_4744)
.L_4744:
        /*000c*/ 	.word	0x00000000
        /*0010*/ 	.short	0x0006
        /*0012*/ 	.short	0x0024
        /*0014*/ 	.byte	0x00, 0xf0, 0x21, 0x00


	//----- nvinfo : EIATTR_KPARAM_INFO
	.align		4
.L_4745:
        /*0018*/ 	.byte	0x04, 0x17
        /*001a*/ 	.short	(.L_4747 - .L_4746)
.L_4746:
        /*001c*/ 	.word	0x00000000
        /*0020*/ 	.short	0x0005
        /*0022*/ 	.short	0x001c
        /*0024*/ 	.byte	0x00, 0xf0, 0x21, 0x00


	//----- nvinfo : EIATTR_KPARAM_INFO
	.align		4
.L_4747:
        /*0028*/ 	.byte	0x04, 0x17
        /*002a*/ 	.short	(.L_4749 - .L_4748)
.L_4748:
        /*002c*/ 	.word	0x00000000
        /*0030*/ 	.short	0x0004
        /*0032*/ 	.short	0x0019
        /*0034*/ 	.byte	0x00, 0xf0, 0x05, 0x00


	//----- nvinfo : EIATTR_KPARAM_INFO
	.align		4
.L_4749:
        /*0038*/ 	.byte	0x04, 0x17
        /*003a*/ 	.short	(.L_4751 - .L_4750)
.L_4750:
        /*003c*/ 	.word	0x00000000
        /*0040*/ 	.short	0x0003
        /*0042*/ 	.short	0x0018
        /*0044*/ 	.byte	0x00, 0xf0, 0x05, 0x00


	//----- nvinfo : EIATTR_KPARAM_INFO
	.align		4
.L_4751:
        /*0048*/ 	.byte	0x04, 0x17
        /*004a*/ 	.short	(.L_4753 - .L_4752)
.L_4752:
        /*004c*/ 	.word	0x00000000
        /*0050*/ 	.short	0x0002
        /*0052*/ 	.short	0x0008
        /*0054*/ 	.byte	0x00, 0xf0, 0x41, 0x00


	//----- nvinfo : EIATTR_KPARAM_INFO
	.align		4
.L_4753:
        /*0058*/ 	.byte	0x04, 0x17
        /*005a*/ 	.short	(.L_4755 - .L_4754)
.L_4754:
        /*005c*/ 	.word	0x00000000
        /*0060*/ 	.short	0x0001
        /*0062*/ 	.short	0x0004
        /*0064*/ 	.byte	0x00, 0xf0, 0x05, 0x00


	//----- nvinfo : EIATTR_KPARAM_INFO
	.align		4
.L_4755:
        /*0068*/ 	.byte	0x04, 0x17
        /*006a*/ 	.short	(.L_4757 - .L_4756)
.L_4756:
        /*006c*/ 	.word	0x00000000
        /*0070*/ 	.short	0x0000
        /*0072*/ 	.short	0x0000
        /*0074*/ 	.byte	0x00, 0xf0, 0x11, 0x00


	//----- nvinfo : EIATTR_SPARSE_MMA_MASK
	.align		4
.L_4757:
        /*0078*/ 	.byte	0x03, 0x50
        /*007a*/ 	.short	0x0000


	//----- nvinfo : EIATTR_MAXREG_COUNT
	.align		4
        /*007c*/ 	.byte	0x03, 0x1b
        /*007e*/ 	.short	0x00ff


	//----- nvinfo : EIATTR_EXTERNS
	.align		4
        /*0080*/ 	.byte	0x04, 0x0f
        /*0082*/ 	.short	(.L_4759 - .L_4758)


	//   ....[0]....
	.align		4
.L_4758:
        /*0084*/ 	.word	index@(__assertfail)


	//----- nvinfo : EIATTR_MERCURY_ISA_VERSION
	.align		4
.L_4759:
        /*0088*/ 	.byte	0x03, 0x5f
        /*008a*/ 	.short	0x0101


	//----- nvinfo : EIATTR_SYSCALL_OFFSETS
	.align		4
        /*008c*/ 	.byte	0x04, 0x46
        /*008e*/ 	.short	(.L_4761 - .L_4760)


	//   ....[0]....
.L_4760:
        /*0090*/ 	.word	0x000010b0


	//   ....[1]....
        /*0094*/ 	.word	0x000021c0


	//   ....[2]....
        /*0098*/ 	.word	0x000032e0


	//   ....[3]....
        /*009c*/ 	.word	0x000043d0


	//   ....[4]....
        /*00a0*/ 	.word	0x000056a0


	//   ....[5]....
        /*00a4*/ 	.word	0x000066c0


	//   ....[6]....
        /*00a8*/ 	.word	0x000076a0


	//   ....[7]....
        /*00ac*/ 	.word	0x00008680


	//----- nvinfo : EIATTR_EXIT_INSTR_OFFSETS
	.align		4
.L_4761:
        /*00b0*/ 	.byte	0x04, 0x1c
        /*00b2*/ 	.short	(.L_4763 - .L_4762)


	//   ....[0]....
.L_4762:
        /*00b4*/ 	.word	0x00007760


	//   ....[1]....
        /*00b8*/ 	.word	0x000078b0


	//   ....[2]....
        /*00bc*/ 	.word	0x000078f0


	//   ....[3]....
        /*00c0*/ 	.word	0x00007990


	//   ....[4]....
        /*00c4*/ 	.word	0x000079d0


	//   ....[5]....
        /*00c8*/ 	.word	0x00007a10


	//   ....[6]....
        /*00cc*/ 	.word	0x00007aa0


	//   ....[7]....
        /*00d0*/ 	.word	0x00007ac0


	//   ....[8]....
        /*00d4*/ 	.word	0x00007b60


	//   ....[9]....
        /*00d8*/ 	.word	0x00007bb0


	//   ....[10]....
        /*00dc*/ 	.word	0x00007c00


	//   ....[11]....
        /*00e0*/ 	.word	0x00007cd0


	//   ....[12]....
        /*00e4*/ 	.word	0x00007d30


	//   ....[13]....
        /*00e8*/ 	.word	0x00007ec0


	//   ....[14]....
        /*00ec*/ 	.word	0x00008020


	//   ....[15]....
        /*00f0*/ 	.word	0x00008060


	//   ....[16]....
        /*00f4*/ 	.word	0x00008120


	//   ....[17]....
        /*00f8*/ 	.word	0x000082a0


	//   ....[18]....
        /*00fc*/ 	.word	0x00008420


	//   ....[19]....
        /*0100*/ 	.word	0x00008580


	//   ....[20]....
        /*0104*/ 	.word	0x00008690


	//   ....[21]....
        /*0108*/ 	.word	0x000086d0


	//   ....[22]....
        /*010c*/ 	.word	0x00008710


	//----- nvinfo : EIATTR_MAX_THREADS
	.align		4
.L_4763:
        /*0110*/ 	.byte	0x04, 0x05
        /*0112*/ 	.short	(.L_4765 - .L_4764)
.L_4764:
        /*0114*/ 	.word	0x00000080
        /*0118*/ 	.word	0x00000001
        /*011c*/ 	.word	0x00000001


	//----- nvinfo : EIATTR_CRS_STACK_SIZE
	.align		4
.L_4765:
        /*0120*/ 	.byte	0x04, 0x1e
        /*0122*/ 	.short	(.L_4767 - .L_4766)
.L_4766:
        /*0124*/ 	.word	0x00000000


	//----- nvinfo : EIATTR_CBANK_PARAM_SIZE
	.align		4
.L_4767:
        /*0128*/ 	.byte	0x03, 0x19
        /*012a*/ 	.short	0x002c


	//----- nvinfo : EIATTR_PARAM_CBANK
	.align		4
        /*012c*/ 	.byte	0x04, 0x0a
        /*012e*/ 	.short	(.L_4769 - .L_4768)
	.align		4
.L_4768:
        /*0130*/ 	.word	index@(.nv.constant0._ZN2at6native27unrolled_elementwise_kernelIZZZNS0_16frac_kernel_cudaERNS_18TensorIteratorBaseEENKUlvE_clEvENKUlvE1_clEvEUlN3c104HalfEE_St5arrayIPcLm2EELi4E23TrivialOffsetCalculatorILi1EjESD_NS0_6memory12LoadWithCastILi1EEENSE_13StoreWithCastILi1EEEEEviT_T0_T2_T3_T4_T5_)
        /*0134*/ 	.short	0x0210
        /*0136*/ 	.short	0x002c


	//----- nvinfo : EIATTR_SW_WAR
	.align		4
.L_4769:
        /*0138*/ 	.byte	0x04, 0x36
        /*013a*/ 	.short	(.L_4771 - .L_4770)
.L_4770:
        /*013c*/ 	.word	0x00000008
.L_4771:


//--------------------- .nv.info._ZN2at6native18elementwise_kernelILi128ELi4EZNS0_22gpu_kernel_impl_nocastIZZZNS0_16frac_kernel_cudaERNS_18TensorIteratorBaseEENKUlvE_clEvENKUlvE1_clEvEUlN3c104HalfEE_EEvS4_RKT_EUliE_EEviT1_ --------------------------
	.section	.nv.info._ZN2at6native18elementwise_kernelILi128ELi4EZNS0_22gpu_kernel_impl_nocastIZZZNS0_16frac_kernel_cudaERNS_18TensorIteratorBaseEENKUlvE_clEvENKUlvE1_clEvEUlN3c104HalfEE_EEvS4_RKT_EUliE_EEviT1_,"",@"SHT_CUDA_INFO"
	.sectionflags	@""
	.align	4


	//----- nvinfo : EIATTR_CUDA_API_VERSION
	.align		4
        /*0000*/ 	.byte	0x04, 0x37
        /*0002*/ 	.short	(.L_4773 - .L_4772)
.L_4772:
        /*0004*/ 	.word	0x00000082


	//----- nvinfo : EIATTR_KPARAM_INFO
	.align		4
.L_4773:
        /*0008*/ 	.byte	0x04, 0x17
        /*000a*/ 	.short	(.L_4775 - .L_4774)
.L_4774:
        /*000c*/ 	.word	0x00000000
        /*0010*/ 	.short	0x0001
        /*0012*/ 	.short	0x0008
        /*0014*/ 	.byte	0x00, 0xf0, 0x61, 0x08


	//----- nvinfo : EIATTR_KPARAM_INFO
	.align		4
.L_4775:
        /*0018*/ 	.byte	0x04, 0x17
        /*001a*/ 	.short	(.L_4777 - .L_4776)
.L_4776:
        /*001c*/ 	.word	0x00000000
        /*0020*/ 	.short	0x0000
        /*0022*/ 	.short	0x0000
        /*0024*/ 	.byte	0x00, 0xf0, 0x11, 0x00


	//----- nvinfo : EIATTR_SPARSE_MMA_MASK
	.align		4
.L_4777:
        /*0028*/ 	.byte	0x03, 0x50
        /*002a*/ 	.short	0x0000


	//----- nvinfo : EIATTR_MAXREG_COUNT
	.align		4
        /*002c*/ 	.byte	0x03, 0x1b
        /*002e*/ 	.short	0x0080


	//----- nvinfo : EIATTR_MERCURY_ISA_VERSION
	.align		4
        /*0030*/ 	.byte	0x03, 0x5f
        /*0032*/ 	.short	0x0101


	//----- nvinfo : EIATTR_EXIT_INSTR_OFFSETS
	.align		4
        /*0034*/ 	.byte	0x04, 0x1c
        /*0036*/ 	.short	(.L_4779 - .L_4778)


	//   ....[0]....
.L_4778:
        /*0038*/ 	.word	0x00003c20


	//   ....[1]....
        /*003c*/ 	.word	0x00004fd0


	//----- nvinfo : EIATTR_MAX_THREADS
	.align		4
.L_4779:
        /*0040*/ 	.byte	0x04, 0x05
        /*0042*/ 	.short	(.L_4781 - .L_4780)
.L_4780:
        /*0044*/ 	.word	0x00000080
        /*0048*/ 	.word	0x00000001
        /*004c*/ 	.word	0x00000001


	//----- nvinfo : EIATTR_CRS_STACK_SIZE
	.align		4
.L_4781:
        /*0050*/ 	.byte	0x04, 0x1e
        /*0052*/ 	.short	(.L_4783 - .L_4782)
.L_4782:
        /*0054*/ 	.word	0x00000000


	//----- nvinfo : EIATTR_CBANK_PARAM_SIZE
	.align		4
.L_4783:
        /*0058*/ 	.byte	0x03, 0x19
        /*005a*/ 	.short	0x0220


	//----- nvinfo : EIATTR_PARAM_CBANK
	.align		4
        /*005c*/ 	.byte	0x04, 0x0a
        /*005e*/ 	.short	(.L_4785 - .L_4784)
	.align		4
.L_4784:
        /*0060*/ 	.word	index@(.nv.constant0._ZN2at6native18elementwise_kernelILi128ELi4EZNS0_22gpu_kernel_impl_nocastIZZZNS0_16frac_kernel_cudaERNS_18TensorIteratorBaseEENKUlvE_clEvENKUlvE1_clEvEUlN3c104HalfEE_EEvS4_RKT_EUliE_EEviT1_)
        /*0064*/ 	.short	0x0210
        /*0066*/ 	.short	0x0220


	//----- nvinfo : EIATTR_SW_WAR
	.align		4
.L_4785:
        /*0068*/ 	.byte	0x04, 0x36
        /*006a*/ 	.short	(.L_4787 - .L_4786)
.L_4786:
        /*006c*/ 	.word	0x00000008
.L_4787:


//--------------------- .nv.info._ZN2at6native27unrolled_elementwise_kernelIZZZNS0_16frac_kernel_cudaERNS_18TensorIteratorBaseEENKUlvE_clEvENKUlvE1_clEvEUlN3c104HalfEE_St5arrayIPcLm2EELi4E23TrivialOffsetCalculatorILi1EjESD_NS0_6memory15LoadWithoutCastENSE_16StoreWithoutCastEEEviT_T0_T2_T3_T4_T5_ --------------------------
	.section	.nv.info._ZN2at6native27unrolled_elementwise_kernelIZZZNS0_16frac_kernel_cudaERNS_18TensorIteratorBaseEENKUlvE_clEvENKUlvE1_clEvEUlN3c104HalfEE_St5arrayIPcLm2EELi4E23TrivialOffsetCalculatorILi1EjESD_NS0_6memory15LoadWithoutCastENSE_16StoreWithoutCastEEEviT_T0_T2_T3_T4_T5_,"",@"SHT_CUDA_INFO"
	.sectionflags	@""
	.align	4


	//----- nvinfo : EIATTR_CUDA_API_VERSION
	.align		4
        /*0000*/ 	.byte	0x04, 0x37
        /*0002*/ 	.short	(.L_4789 - .L_4788)
.L_4788:
        /*0004*/ 	.word	0x00000082


	//----- nvinfo : EIATTR_KPARAM_INFO
	.align		4
.L_4789:
        /*0008*/ 	.byte	0x04, 0x17
        /*000a*/ 	.short	(.L_4791 - .L_4790)
.L_4790:
        /*000c*/ 	.word	0x00000000
        /*0010*/ 	.short	0x0006
        /*0012*/ 	.short	0x001b
        /*0014*/ 	.byte	0x00, 0xf0, 0x05, 0x00


	//----- nvinfo : EIATTR_KPARAM_INFO
	.align		4
.L_4791:
        /*0018*/ 	.byte	0x04, 0x17
        /*001a*/ 	.short	(.L_4793 - .L_4792)
.L_4792:
        /*001c*/ 	.word	0x00000000
        /*0020*/ 	.short	0x0005
        /*0022*/ 	.short	0x001a
        /*0024*/ 	.byte	0x00, 0xf0, 0x05, 0x00


	//----- nvinfo : EIATTR_KPARAM_INFO
	.align		4
.L_4793:
        /*0028*/ 	.byte	0x04, 0x17
        /*002a*/ 	.short	(.L_4795 - .L_4794)
.L_4794:
        /*002c*/ 	.word	0x00000000
        /*0030*/ 	.short	0x0004
        /*0032*/ 	.short	0x0019
        /*0034*/ 	.byte	0x00, 0xf0, 0x05, 0x00


	//----- nvinfo : EIATTR_KPARAM_INFO
	.align		4
.L_4795:
        /*0038*/ 	.byte	0x04, 0x17
        /*003a*/ 	.short	(.L_4797 - .L_4796)
.L_4796:
        /*003c*/ 	.word	0x00000000
        /*0040*/ 	.short	0x0003
        /*0042*/ 	.short	0x0018
        /*0044*/ 	.byte	0x00, 0xf0, 0x05, 0x00


	//----- nvinfo : EIATTR_KPARAM_INFO
	.align		4
.L_4797:
        /*0048*/ 	.byte	0x04, 0x17
        /*004a*/ 	.short	(.L_4799 - .L_4798)
.L_4798:
        /*004c*/ 	.word	0x00000000
        /*0050*/ 	.short	0x0002
        /*0052*/ 	.short	0x0008
        /*0054*/ 	.byte	0x00, 0xf0, 0x41, 0x00


	//----- nvinfo : EIATTR_KPARAM_INFO
	.align		4
.L_4799:
        /*0058*/ 	.byte	0x04, 0x17
        /*005a*/ 	.short	(.L_4801 - .L_4800)
.L_4800:
        /*005c*/ 	.word	0x00000000
        /*0060*/ 	.short	0x0001
        /*0062*/ 	.short	0x0004
        /*0064*/ 	.byte	0x00, 0xf0, 0x05, 0x00


	//----- nvinfo : EIATTR_KPARAM_INFO
	.align		4
.L_4801:
        /*0068*/ 	.byte	0x04, 0x17
        /*006a*/ 	.short	(.L_4803 - .L_4802)
.L_4802:
        /*006c*/ 	.word	0x00000000
        /*0070*/ 	.short	0x0000
        /*0072*/ 	.short	0x0000
        /*0074*/ 	.byte	0x00, 0xf0, 0x11, 0x00


	//----- nvinfo : EIATTR_SPARSE_MMA_MASK
	.align		4
.L_4803:
        /*0078*/ 	.byte	0x03, 0x50
        /*007a*/ 	.short	0x0000


	//----- nvinfo : EIATTR_MAXREG_COUNT
	.align		4
        /*007c*/ 	.byte	0x03, 0x1b
        /*007e*/ 	.short	0x00ff


	//----- nvinfo : EIATTR_MERCURY_ISA_VERSION
	.align		4
        /*0080*/ 	.byte	0x03, 0x5f
        /*0082*/ 	.short	0x0101


	//----- nvinfo : EIATTR_EXIT_INSTR_OFFSETS
	.align		4
        /*0084*/ 	.byte	0x04, 0x1c
        /*0086*/ 	.short	(.L_4805 - .L_4804)


	//   ....[0]....
.L_4804:
        /*0088*/ 	.word	0x000004b0


	//   ....[1]....
        /*008c*/ 	.word	0x00000520


	//----- nvinfo : EIATTR_MAX_THREADS
	.align		4
.L_4805:
        /*0090*/ 	.byte	0x04, 0x05
        /*0092*/ 	.short	(.L_4807 - .L_4806)
.L_4806:
        /*0094*/ 	.word	0x00000080
        /*0098*/ 	.word	0x00000001
        /*009c*/ 	.word	0x00000001


	//----- nvinfo : EIATTR_CRS_STACK_SIZE
	.align		4
.L_4807:
        /*00a0*/ 	.byte	0x04, 0x1e
        /*00a2*/ 	.short	(.L_4809 - .L_4808)
.L_4808:
        /*00a4*/ 	.word	0x00000000


	//----- nvinfo : EIATTR_CBANK_PARAM_SIZE
	.align		4
.L_4809:
        /*00a8*/ 	.byte	0x03, 0x19
        /*00aa*/ 	.short	0x001c


	//----- nvinfo : EIATTR_PARAM_CBANK
	.align		4
        /*00ac*/ 	.byte	0x04, 0x0a
        /*00ae*/ 	.short	(.L_4811 - .L_4810)
	.align		4
.L_4810:
        /*00b0*/ 	.word	index@(.nv.constant0._ZN2at6native27unrolled_elementwise_kernelIZZZNS0_16frac_kernel_cudaERNS_18TensorIteratorBaseEENKUlvE_clEvENKUlvE1_clEvEUlN3c104HalfEE_St5arrayIPcLm2EELi4E23TrivialOffsetCalculatorILi1EjESD_NS0_6memory15LoadWithoutCastENSE_16StoreWithoutCastEEEviT_T0_T2_T3_T4_T5_)
        /*00b4*/ 	.short	0x0210
        /*00b6*/ 	.short	0x001c


	//----- nvinfo : EIATTR_SW_WAR
	.align		4
.L_4811:
        /*00b8*/ 	.byte	0x04, 0x36
        /*00ba*/ 	.short	(.L_4813 - .L_4812)
.L_4812:
        /*00bc*/ 	.word	0x00000008
.L_4813:


//--------------------- .nv.info._ZN2at6native29vectorized_elementwise_kernelILi2EZZZNS0_16frac_kernel_cudaERNS_18TensorIteratorBaseEENKUlvE_clEvENKUlvE1_clEvEUlN3c104HalfEE_St5arrayIPcLm2EEEEviT0_T1_ --------------------------
	.section	.nv.info._ZN2at6native29vectorized_elementwise_kernelILi2EZZZNS0_16frac_kernel_cudaERNS_18TensorIteratorBaseEENKUlvE_clEvENKUlvE1_clEvEUlN3c104HalfEE_St5arrayIPcLm2EEEEviT0_T1_,"",@"SHT_CUDA_INFO"
	.sectionflags	@""
	.align	4


	//----- nvinfo : EIATTR_CUDA_API_VERSION
	.align		4
        /*0000*/ 	.byte	0x04, 0x37
        /*0002*/ 	.short	(.L_4815 - .L_4814)
.L_4814:
        /*0004*/ 	.word	0x00000082


	//----- nvinfo : EIATTR_KPARAM_INFO
	.align		4
.L_4815:
        /*0008*/ 	.byte	0x04, 0x17
        /*000a*/ 	.short	(.L_4817 - .L_4816)
.L_4816:
        /*000c*/ 	.word	0x00000000
        /*0010*/ 	.short	0x0002
        /*0012*/ 	.short	0x0008
        /*0014*/ 	.byte	0x00, 0xf0, 0x41, 0x00


	//----- nvinfo : EIATTR_KPARAM_INFO
	.align		4
.L_4817:
        /*0018*/ 	.byte	0x04, 0x17
        /*001a*/ 	.short	(.L_4819 - .L_4818)
.L_4818:
        /*001c*/ 	.word	0x00000000
        /*0020*/ 	.short	0x0001
        /*0022*/ 	.short	0x0004
        /*0024*/ 	.byte	0x00, 0xf0, 0x05, 0x00


	//----- nvinfo : EIATTR_KPARAM_INFO
	.align		4
.L_4819:
        /*0028*/ 	.byte	0x04, 0x17
        /*002a*/ 	.short	(.L_4821 - .L_4820)
.L_4820:
        /*002c*/ 	.word	0x00000000
        /*0030*/ 	.short	0x0000
        /*0032*/ 	.short	0x0000
        /*0034*/ 	.byte	0x00, 0xf0, 0x11, 0x00


	//----- nvinfo : EIATTR_SPARSE_MMA_MASK
	.align		4
.L_4821:
        /*0038*/ 	.byte	0x03, 0x50
        /*003a*/ 	.short	0x0000


	//----- nvinfo : EIATTR_MAXREG_COUNT
	.align		4
        /*003c*/ 	.byte	0x03, 0x1b
        /*003e*/ 	.short	0x00ff


	//----- nvinfo : EIATTR_MERCURY_ISA_VERSION
	.align		4
        /*0040*/ 	.byte	0x03, 0x5f
        /*0042*/ 	.short	0x0101


	//----- nvinfo : EIATTR_EXIT_INSTR_OFFSETS
	.align		4
        /*0044*/ 	.byte	0x04, 0x1c
        /*0046*/ 	.short	(.L_4823 - .L_4822)


	//   ....[0]....
.L_4822:
        /*0048*/ 	.word	0x00000330


	//   ....[1]....
        /*004c*/ 	.word	0x00000d00


	//   ....[2]....
        /*0050*/ 	.word	0x00000d50


	//----- nvinfo : EIATTR_MAX_THREADS
	.align		4
.L_4823:
        /*0054*/ 	.byte	0x04, 0x05
        /*0056*/ 	.short	(.L_4825 - .L_4824)
.L_4824:
        /*0058*/ 	.word	0x00000080
        /*005c*/ 	.word	0x00000001
        /*0060*/ 	.word	0x00000001


	//----- nvinfo : EIATTR_CRS_STACK_SIZE
	.align		4
.L_4825:
        /*0064*/ 	.byte	0x04, 0x1e
        /*0066*/ 	.short	(.L_4827 - .L_4826)
.L_4826:
        /*0068*/ 	.word	0x00000000


	//----- nvinfo : EIATTR_CBANK_PARAM_SIZE
	.align		4
.L_4827:
        /*006c*/ 	.byte	0x03, 0x19
        /*006e*/ 	.short	0x0018


	//----- nvinfo : EIATTR_PARAM_CBANK
	.align		4
        /*0070*/ 	.byte	0x04, 0x0a
        /*0072*/ 	.short	(.L_4829 - .L_4828)
	.align		4
.L_4828:
        /*0074*/ 	.word	index@(.nv.constant0._ZN2at6native29vectorized_elementwise_kernelILi2EZZZNS0_16frac_kernel_cudaERNS_18TensorIteratorBaseEENKUlvE_clEvENKUlvE1_clEvEUlN3c104HalfEE_St5arrayIPcLm2EEEEviT0_T1_)
        /*0078*/ 	.short	0x0210
        /*007a*/ 	.short	0x0018


	//----- nvinfo : EIATTR_SW_WAR
	.align		4
.L_4829:
        /*007c*/ 	.byte	0x04, 0x36
        /*007e*/ 	.short	(.L_4831 - .L_4830)
.L_4830:
        /*0080*/ 	.word	0x00000008
.L_4831:


//--------------------- .nv.info._ZN2at6native29vectorized_elementwise_kernelILi4EZZZNS0_16frac_kernel_cudaERNS_18TensorIteratorBaseEENKUlvE_clEvENKUlvE1_clEvEUlN3c104HalfEE_St5arrayIPcLm2EEEEviT0_T1_ --------------------------
	.section	.nv.info._ZN2at6native29vectorized_elementwise_kernelILi4EZZZNS0_16frac_kernel_cudaERNS_18TensorIteratorBaseEENKUlvE_clEvENKUlvE1_clEvEUlN3c104HalfEE_St5arrayIPcLm2EEEEviT0_T1_,"",@"SHT_CUDA_INFO"
	.sectionflags	@""
	.align	4


	//----- nvinfo : EIATTR_CUDA_API_VERSION
	.align		4
        /*0000*/ 	.byte	0x04, 0x37
        /*0002*/ 	.short	(.L_4833 - .L_4832)
.L_4832:
        /*0004*/ 	.word	0x00000082


	//----- nvinfo : EIATTR_KPARAM_INFO
	.align		4
.L_4833:
        /*0008*/ 	.byte	0x04, 0x17
        /*000a*/ 	.short	(.L_4835 - .L_4834)
.L_4834:
        /*000c*/ 	.word	0x00000000
        /*0010*/ 	.short	0x0002
        /*0012*/ 	.short	0x0008
        /*0014*/ 	.byte	0x00, 0xf0, 0x41, 0x00


	//----- nvinfo : EIATTR_KPARAM_INFO
	.align		4
.L_4835:
        /*0018*/ 	.byte	0x04, 0x17
        /*001a*/ 	.short	(.L_4837 - .L_4836)
.L_4836:
        /*001c*/ 	.word	0x00000000
        /*0020*/ 	.short	0x0001
        /*0022*/ 	.short	0x0004
        /*0024*/ 	.byte	0x00, 0xf0, 0x05, 0x00


	//----- nvinfo : EIATTR_KPARAM_INFO
	.align		4
.L_4837:
        /*0028*/ 	.byte	0x04, 0x17
        /*002a*/ 	.short	(.L_4839 - .L_4838)
.L_4838:
        /*002c*/ 	.word	0x00000000
        /*0030*/ 	.short	0x0000
        /*0032*/ 	.short	0x0000
        /*0034*/ 	.byte	0x00, 0xf0, 0x11, 0x00


	//----- nvinfo : EIATTR_SPARSE_MMA_MASK
	.align		4
.L_4839:
        /*0038*/ 	.byte	0x03, 0x50
        /*003a*/ 	.short	0x0000


	//----- nvinfo : EIATTR_MAXREG_COUNT
	.align		4
        /*003c*/ 	.byte	0x03, 0x1b
        /*003e*/ 	.short	0x00ff


	//----- nvinfo : EIATTR_MERCURY_ISA_VERSION
	.align		4
        /*0040*/ 	.byte	0x03, 0x5f
        /*0042*/ 	.short	0x0101


	//----- nvinfo : EIATTR_EXIT_INSTR_OFFSETS
	.align		4
        /*0044*/ 	.byte	0x04, 0x1c
        /*0046*/ 	.short	(.L_4841 - .L_4840)


	//   ....[0]....
.L_4840:
        /*0048*/ 	.word	0x000002f0


	//   ....[1]....
        /*004c*/ 	.word	0x00000cc0


	//   ....[2]....
        /*0050*/ 	.word	0x00000d10


	//----- nvinfo : EIATTR_MAX_THREADS
	.align		4
.L_4841:
        /*0054*/ 	.byte	0x04, 0x05
        /*0056*/ 	.short	(.L_4843 - .L_4842)
.L_4842:
        /*0058*/ 	.word	0x00000080
        /*005c*/ 	.word	0x00000001
        /*0060*/ 	.word	0x00000001


	//----- nvinfo : EIATTR_CRS_STACK_SIZE
	.align		4
.L_4843:
        /*0064*/ 	.byte	0x04, 0x1e
        /*0066*/ 	.short	(.L_4845 - .L_4844)
.L_4844:
        /*0068*/ 	.word	0x00000000


	//----- nvinfo : EIATTR_CBANK_PARAM_SIZE
	.align		4
.L_4845:
        /*006c*/ 	.byte	0x03, 0x19
        /*006e*/ 	.short	0x0018


	//----- nvinfo : EIATTR_PARAM_CBANK
	.align		4
        /*0070*/ 	.byte	0x04, 0x0a
        /*0072*/ 	.short	(.L_4847 - .L_4846)
	.align		4
.L_4846:
        /*0074*/ 	.word	index@(.nv.constant0._ZN2at6native29vectorized_elementwise_kernelILi4EZZZNS0_16frac_kernel_cudaERNS_18TensorIteratorBaseEENKUlvE_clEvENKUlvE1_clEvEUlN3c104HalfEE_St5arrayIPcLm2EEEEviT0_T1_)
        /*0078*/ 	.short	0x0210
        /*007a*/ 	.short	0x0018


	//----- nvinfo : EIATTR_SW_WAR
	.align		4
.L_4847:
        /*007c*/ 	.byte	0x04, 0x36
        /*007e*/ 	.short	(.L_4849 - .L_4848)
.L_4848:
        /*0080*/ 	.word	0x00000008
.L_4849:


//--------------------- .nv.info._ZN2at6native29vectorized_elementwise_kernelILi8EZZZNS0_16frac_kernel_cudaERNS_18TensorIteratorBaseEENKUlvE_clEvENKUlvE1_clEvEUlN3c104HalfEE_St5arrayIPcLm2EEEEviT0_T1_ --------------------------
	.section	.nv.info._ZN2at6native29vectorized_elementwise_kernelILi8EZZZNS0_16frac_kernel_cudaERNS_18TensorIteratorBaseEENKUlvE_clEvENKUlvE1_clEvEUlN3c104HalfEE_St5arrayIPcLm2EEEEviT0_T1_,"",@"SHT_CUDA_INFO"
	.sectionflags	@""
	.align	4


	//----- nvinfo : EIATTR_CUDA_API_VERSION
	.align		4
        /*0000*/ 	.byte	0x04, 0x37
        /*0002*/ 	.short	(.L_4851 - .L_4850)
.L_4850:
        /*0004*/ 	.word	0x00000082


	//----- nvinfo : EIATTR_KPARAM_INFO
	.align		4
.L_4851:
        /*0008*/ 	.byte	0x04, 0x17
        /*000a*/ 	.short	(.L_4853 - .L_4852)
.L_4852:
        /*000c*/ 	.word	0x00000000
        /*0010*/ 	.short	0x0002
        /*0012*/ 	.short	0x0008
        /*0014*/ 	.byte	0x00, 0xf0, 0x41, 0x00


	//----- nvinfo : EIATTR_KPARAM_INFO
	.align		4
.L_4853:
        /*0018*/ 	.byte	0x04, 0x17
        /*001a*/ 	.short	(.L_4855 - .L_4854)
.L_4854:
        /*001c*/ 	.word	0x00000000
        /*0020*/ 	.short	0x0001
        /*0022*/ 	.short	0x0004
        /*0024*/ 	.byte	0x00, 0xf0, 0x05, 0x00


	//----- nvinfo : EIATTR_KPARAM_INFO
	.align		4
.L_4855:
        /*0028*/ 	.byte	0x04, 0x17
        /*002a*/ 	.short	(.L_4857 - .L_4856)
.L_4856:
        /*002c*/ 	.word	0x00000000
        /*0030*/ 	.short	0x0000
        /*0032*/ 	.short	0x0000
        /*0034*/ 	.byte	0x00, 0xf0, 0x11, 0x00


	//----- nvinfo : EIATTR_SPARSE_MMA_MASK
	.align		4
.L_4857:
        /*0038*/ 	.byte	0x03, 0x50
        /*003a*/ 	.short	0x0000


	//----- nvinfo : EIATTR_MAXREG_COUNT
	.align		4
        /*003c*/ 	.byte	0x03, 0x1b
        /*003e*/ 	.short	0x00ff


	//----- nvinfo : EIATTR_MERCURY_ISA_VERSION
	.align		4
        /*0040*/ 	.byte	0x03, 0x5f
        /*0042*/ 	.short	0x0101


	//----- nvinfo : EIATTR_EXIT_INSTR_OFFSETS
	.align		4
        /*0044*/ 	.byte	0x04, 0x1c
        /*0046*/ 	.short	(.L_4859 - .L_4858)


	//   ....[0]....
.L_4858:
        /*0048*/ 	.word	0x000002d0


	//   ....[1]....
        /*004c*/ 	.word	0x00000ca0


	//   ....[2]....
        /*0050*/ 	.word	0x00000cf0


	//----- nvinfo : EIATTR_MAX_THREADS
	.align		4
.L_4859:
        /*0054*/ 	.byte	0x04, 0x05
        /*0056*/ 	.short	(.L_4861 - .L_4860)
.L_4860:
        /*0058*/ 	.word	0x00000080
        /*005c*/ 	.word	0x00000001
        /*0060*/ 	.word	0x00000001


	//----- nvinfo : EIATTR_CRS_STACK_SIZE
	.align		4
.L_4861:
        /*0064*/ 	.byte	0x04, 0x1e
        /*0066*/ 	.short	(.L_4863 - .L_4862)
.L_4862:
        /*0068*/ 	.word	0x00000000


	//----- nvinfo : EIATTR_CBANK_PARAM_SIZE
	.align		4
.L_4863:
        /*006c*/ 	.byte	0x03, 0x19
        /*006e*/ 	.short	0x0018


	//----- nvinfo : EIATTR_PARAM_CBANK
	.align		4
        /*0070*/ 	.byte	0x04, 0x0a
        /*0072*/ 	.short	(.L_4865 - .L_4864)
	.align		4
.L_4864:
        /*0074*/ 	.word	index@(.nv.constant0._ZN2at6native29vectorized_elementwise_kernelILi8EZZZNS0_16frac_kernel_cudaERNS_18TensorIteratorBaseEENKUlvE_clEvENKUlvE1_clEvEUlN3c104HalfEE_St5arrayIPcLm2EEEEviT0_T1_)
        /*0078*/ 	.short	0x0210
        /*007a*/ 	.short	0x0018


	//----- nvinfo : EIATTR_SW_WAR
	.align		4
.L_4865:
        /*007c*/ 	.byte	0x04, 0x36
        /*007e*/ 	.short	(.L_4867 - .L_4866)
.L_4866:
        /*0080*/ 	.word	0x00000008
.L_4867:


//--------------------- .nv.info._ZN2at6native18elementwise_kernelILi128ELi4EZNS0_15gpu_kernel_implIZZZNS0_16frac_kernel_cudaERNS_18TensorIteratorBaseEENKUlvE_clEvENKUlvE0_clEvEUlfE_EEvS4_RKT_EUliE_EEviT1_ --------------------------
	.section	.nv.info._ZN2at6native18elementwise_kernelILi128ELi4EZNS0_15gpu_kernel_implIZZZNS0_16frac_kernel_cudaERNS_18TensorIteratorBaseEENKUlvE_clEvENKUlvE0_clEvEUlfE_EEvS4_RKT_EUliE_EEviT1_,"",@"SHT_CUDA_INFO"
	.sectionflags	@""
	.align	4


	//----- nvinfo : EIATTR_CUDA_API_VERSION
	.align		4
        /*0000*/ 	.byte	0x04, 0x37
        /*0002*/ 	.short	(.L_4869 - .L_4868)
.L_4868:
        /*0004*/ 	.word	0x00000082


	//----- nvinfo : EIATTR_KPARAM_INFO
	.align		4
.L_4869:
        /*0008*/ 	.byte	0x04, 0x17
        /*000a*/ 	.short	(.L_4871 - .L_4870)
.L_4870:
        /*000c*/ 	.word	0x00000000
        /*0010*/ 	.short	0x0001
        /*0012*/ 	.short	0x0008
        /*0014*/ 	.byte	0x00, 0xf0, 0x61, 0x08


	//----- nvinfo : EIATTR_KPARAM_INFO
	.align		4
.L_4871:
        /*0018*/ 	.byte	0x04, 0x17
        /*001a*/ 	.short	(.L_4873 - .L_4872)
.L_4872:
        /*001c*/ 	.word	0x00000000
        /*0020*/ 	.short	0x0000
        /*0022*/ 	.short	0x0000
        /*0024*/ 	.byte	0x00, 0xf0, 0x11, 0x00


	//----- nvinfo : EIATTR_SPARSE_MMA_MASK
	.align		4
.L_4873:
        /*0028*/ 	.byte	0x03, 0x50
        /*002a*/ 	.short	0x0000


	//----- nvinfo : EIATTR_MAXREG_COUNT
	.align		4
        /*002c*/ 	.byte	0x03, 0x1b
        /*002e*/ 	.short	0x0080


	//----- nvinfo : EIATTR_EXTERNS
	.align		4
        /*0030*/ 	.byte	0x04, 0x0f
        /*0032*/ 	.short	(.L_4875 - .L_4874)


	//   ....[0]....
	.align		4
.L_4874:
        /*0034*/ 	.word	index@(__assertfail)


	//----- nvinfo : EIATTR_MERCURY_ISA_VERSION
	.align		4
.L_4875:
        /*0038*/ 	.byte	0x03, 0x5f
        /*003a*/ 	.short	0x0101


	//----- nvinfo : EIATTR_SYSCALL_OFFSETS
	.align		4
        /*003c*/ 	.byte	0x04, 0x46
        /*003e*/ 	.short	(.L_4877 - .L_4876)


	//   ....[0]....
.L_4876:
        /*0040*/ 	.word	0x00002150


	//   ....[1]....
        /*0044*/ 	.word	0x00002fc0


	//   ....[2]....
        /*0048*/ 	.word	0x00005150


	//   ....[3]....
        /*004c*/ 	.word	0x00005fc0


	//   ....[4]....
        /*0050*/ 	.word	0x00008140


	//   ....[5]....
        /*0054*/ 	.word	0x00008fb0


	//   ....[6]....
        /*0058*/ 	.word	0x0000b120


	//   ....[7]....
        /*005c*/ 	.word	0x0000bf90


	//----- nvinfo : EIATTR_EXIT_INSTR_OFFSETS
	.align		4
.L_4877:
        /*0060*/ 	.byte	0x04, 0x1c
        /*0062*/ 	.short	(.L_4879 - .L_4878)


	//   ....[0]....
.L_4878:
        /*0064*/ 	.word	0x00009060


	//   ....[1]....
        /*0068*/ 	.word	0x0000b2b0


	//   ....[2]....
        /*006c*/ 	.word	0x0000b2f0


	//   ....[3]....
        /*0070*/ 	.word	0x0000b380


	//   ....[4]....
        /*0074*/ 	.word	0x0000b3b0


	//   ....[5]....
        /*0078*/ 	.word	0x0000b3e0


	//   ....[6]....
        /*007c*/ 	.word	0x0000b460


	//   ....[7]....
        /*0080*/ 	.word	0x0000b490


	//   ....[8]....
        /*0084*/ 	.word	0x0000b520


	//   ....[9]....
        /*0088*/ 	.word	0x0000b560


	//   ....[10]....
        /*008c*/ 	.word	0x0000b5a0


	//   ....[11]....
        /*0090*/ 	.word	0x0000b660


	//   ....[12]....
        /*0094*/ 	.word	0x0000b6b0


	//   ....[13]....
        /*0098*/ 	.word	0x0000b830


	//   ....[14]....
        /*009c*/ 	.word	0x0000b980


	//   ....[15]....
        /*00a0*/ 	.word	0x0000b9b0


	//   ....[16]....
        /*00a4*/ 	.word	0x0000ba60


	//   ....[17]....
        /*00a8*/ 	.word	0x0000bbd0


	//   ....[18]....
        /*00ac*/ 	.word	0x0000bd40


	//   ....[19]....
        /*00b0*/ 	.word	0x0000be90


	//   ....[20]....
        /*00b4*/ 	.word	0x0000bfa0


	//   ....[21]....
        /*00b8*/ 	.word	0x0000bfd0


	//   ....[22]....
        /*00bc*/ 	.word	0x0000c000


	//----- nvinfo : EIATTR_MAX_THREADS
	.align		4
.L_4879:
        /*00c0*/ 	.byte	0x04, 0x05
        /*00c2*/ 	.short	(.L_4881 - .L_4880)
.L_4880:
        /*00c4*/ 	.word	0x00000080
        /*00c8*/ 	.word	0x00000001
        /*00cc*/ 	.word	0x00000001


	//----- nvinfo : EIATTR_CRS_STACK_SIZE
	.align		4
.L_4881:
        /*00d0*/ 	.byte	0x04, 0x1e
        /*00d2*/ 	.short	(.L_4883 - .L_4882)
.L_4882:
        /*00d4*/ 	.word	0x00000000


	//----- nvinfo : EIATTR_CBANK_PARAM_SIZE
	.align		4
.L_4883:
        /*00d8*/ 	.byte	0x03, 0x19
        /*00da*/ 	.short	0x0220


	//----- nvinfo : EIATTR_PARAM_CBANK
	.align		4
        /*00dc*/ 	.byte	0x04, 0x0a
        /*00de*/ 	.short	(.L_4885 - .L_4884)
	.align		4
.L_4884:
        /*00e0*/ 	.word	index@(.nv.constant0._ZN2at6native18elementwise_kernelILi128ELi4EZNS0_15gpu_kernel_implIZZZNS0_16frac_kernel_cudaERNS_18TensorIteratorBaseEENKUlvE_clEvENKUlvE0_clEvEUlfE_EEvS4_RKT_EUliE_EEviT1_)
        /*00e4*/ 	.short	0x0210
        /*00e6*/ 	.short	0x0220


	//----- nvinfo : EIATTR_SW_WAR
	.align		4
.L_4885:
        /*00e8*/ 	.byte	0x04, 0x36
        /*00ea*/ 	.short	(.L_4887 - .L_4886)
.L_4886:
        /*00ec*/ 	.word	0x00000008
.L_4887:


//--------------------- .nv.info._ZN2at6native27unrolled_elementwise_kernelIZZZNS0_16frac_kernel_cudaERNS_18TensorIteratorBaseEENKUlvE_clEvENKUlvE0_clEvEUlfE_St5arrayIPcLm2EELi4E23TrivialOffsetCalculatorILi1EjESB_NS0_6memory12LoadWithCastILi1EEENSC_13StoreWithCastILi1EEEEEviT_T0_T2_T3_T4_T5_ --------------------------
	.section	.nv.info._ZN2at6native27unrolled_elementwise_kernelIZZZNS0_16frac_kernel_cudaERNS_18TensorIteratorBaseEENKUlvE_clEvENKUlvE0_clEvEUlfE_St5arrayIPcLm2EELi4E23TrivialOffsetCalculatorILi1EjESB_NS0_6memory12LoadWithCastILi1EEENSC_13StoreWithCastILi1EEEEEviT_T0_T2_T3_T4_T5_,"",@"SHT_CUDA_INFO"
	.sectionflags	@""
	.align	4


	//----- nvinfo : EIATTR_CUDA_API_VERSION
	.align		4
        /*0000*/ 	.byte	0x04, 0x37
        /*0002*/ 	.short	(.L_4889 - .L_4888)
.L_4888:
        /*0004*/ 	.word	0x00000082


	//----- nvinfo : EIATTR_KPARAM_INFO
	.align		4
.L_4889:
        /*0008*/ 	.byte	0x04, 0x17
        /*000a*/ 	.short	(.L_4891 - .L_4890)
.L_4890:
        /*000c*/ 	.word	0x00000000
        /*0010*/ 	.short	0x0006
        /*0012*/ 	.short	0x0024
        /*0014*/ 	.byte	0x00, 0xf0, 0x21, 0x00


	//----- nvinfo : EIATTR_KPARAM_INFO
	.align		4
.L_4891:
        /*0018*/ 	.byte	0x04, 0x17
        /*001a*/ 	.short	(.L_4893 - .L_4892)
.L_4892:
        /*001c*/ 	.word	0x00000000
        /*0020*/ 	.short	0x0005
        /*0022*/ 	.short	0x001c
        /*0024*/ 	.byte	0x00, 0xf0, 0x21, 0x00


	//----- nvinfo : EIATTR_KPARAM_INFO
	.align		4
.L_4893:
        /*0028*/ 	.byte	0x04, 0x17
        /*002a*/ 	.short	(.L_4895 - .L_4894)
.L_4894:
        /*002c*/ 	.word	0x00000000
        /*0030*/ 	.short	0x0004
        /*0032*/ 	.short	0x0019
        /*0034*/ 	.byte	0x00, 0xf0, 0x05, 0x00


	//----- nvinfo : EIATTR_KPARAM_INFO
	.align		4
.L_4895:
        /*0038*/ 	.byte	0x04, 0x17
        /*003a*/ 	.short	(.L_4897 - .L_4896)
.L_4896:
        /*003c*/ 	.word	0x00000000
        /*0040*/ 	.short	0x0003
        /*0042*/ 	.short	0x0018
        /*0044*/ 	.byte	0x00, 0xf0, 0x05, 0x00


	//----- nvinfo : EIATTR_KPARAM_INFO
	.align		4
.L_4897:
        /*0048*/ 	.byte	0x04, 0x17
        /*004a*/ 	.short	(.L_4899 - .L_4898)
.L_4898:
        /*004c*/ 	.word	0x00000000
        /*0050*/ 	.short	0x0002
        /*0052*/ 	.short	0x0008
        /*0054*/ 	.byte	0x00, 0xf0, 0x41, 0x00


	//----- nvinfo : EIATTR_KPARAM_INFO
	.align		4
.L_4899:
        /*0058*/ 	.byte	0x04, 0x17
        /*005a*/ 	.short	(.L_4901 - .L_4900)
.L_4900:
        /*005c*/ 	.word	0x00000000
        /*0060*/ 	.short	0x0001
        /*0062*/ 	.short	0x0004
        /*0064*/ 	.byte	0x00, 0xf0, 0x05, 0x00


	//----- nvinfo : EIATTR_KPARAM_INFO
	.align		4
.L_4901:
        /*0068*/ 	.byte	0x04, 0x17
        /*006a*/ 	.short	(.L_4903 - .L_4902)
.L_4902:
        /*006c*/ 	.word	0x00000000
        /*0070*/ 	.short	0x0000
        /*0072*/ 	.short	0x0000
        /*0074*/ 	.byte	0x00, 0xf0, 0x11, 0x00


	//----- nvinfo : EIATTR_SPARSE_MMA_MASK
	.align		4
.L_4903:
        /*0078*/ 	.byte	0x03, 0x50
        /*007a*/ 	.short	0x0000


	//----- nvinfo : EIATTR_MAXREG_COUNT
	.align		4
        /*007c*/ 	.byte	0x03, 0x1b
        /*007e*/ 	.short	0x00ff


	//----- nvinfo : EIATTR_EXTERNS
	.align		4
        /*0080*/ 	.byte	0x04, 0x0f
        /*0082*/ 	.short	(.L_4905 - .L_4904)


	//   ....[0]....
	.align		4
.L_4904:
        /*0084*/ 	.word	index@(__assertfail)


	//----- nvinfo : EIATTR_MERCURY_ISA_VERSION
	.align		4
.L_4905:
        /*0088*/ 	.byte	0x03, 0x5f
        /*008a*/ 	.short	0x0101


	//----- nvinfo : EIATTR_SYSCALL_OFFSETS
	.align		4
        /*008c*/ 	.byte	0x04, 0x46
        /*008e*/ 	.short	(.L_4907 - .L_4906)


	//   ....[0]....
.L_4906:
        /*0090*/ 	.word	0x00000e80


	//   ....[1]....
        /*0094*/ 	.word	0x00001d30


	//   ....[2]....
        /*0098*/ 	.word	0x00002bf0


	//   ....[3]....
        /*009c*/ 	.word	0x00003a50


	//   ....[4]....
        /*00a0*/ 	.word	0x00004b50


	//   ....[5]....
        /*00a4*/ 	.word	0x00005a50


	//   ....[6]....
        /*00a8*/ 	.word	0x00006910


	//   ....[7]....
        /*00ac*/ 	.word	0x000077d0


	//----- nvinfo : EIATTR_EXIT_INSTR_OFFSETS
	.align		4
.L_4907:
        /*00b0*/ 	.byte	0x04, 0x1c
        /*00b2*/ 	.short	(.L_4909 - .L_4908)


	//   ....[0]....
.L_4908:
        /*00b4*/ 	.word	0x000069b0


	//   ....[1]....
        /*00b8*/ 	.word	0x00006af0


	//   ....[2]....
        /*00bc*/ 	.word	0x00006b30


	//   ....[3]....
        /*00c0*/ 	.word	0x00006bc0


	//   ....[4]....
        /*00c4*/ 	.word	0x00006bf0


	//   ....[5]....
        /*00c8*/ 	.word	0x00006c20


	//   ....[6]....
        /*00cc*/ 	.word	0x00006ca0


	//   ....[7]....
        /*00d0*/ 	.word	0x00006cd0


	//   ....[8]....
        /*00d4*/ 	.word	0x00006d60


	//   ....[9]....
        /*00d8*/ 	.word	0x00006da0


	//   ....[10]....
        /*00dc*/ 	.word	0x00006de0


	//   ....[11]....
        /*00e0*/ 	.word	0x00006ea0


	//   ....[12]....
        /*00e4*/ 	.word	0x00006ef0


	//   ....[13]....
        /*00e8*/ 	.word	0x00007070


	//   ....[14]....
        /*00ec*/ 	.word	0x000071c0


	//   ....[15]....
        /*00f0*/ 	.word	0x000071f0


	//   ....[16]....
        /*00f4*/ 	.word	0x000072a0


	//   ....[17]....
        /*00f8*/ 	.word	0x00007410


	//   ....[18]....
        /*00fc*/ 	.word	0x00007580


	//   ....[19]....
        /*0100*/ 	.word	0x000076d0


	//   ....[20]....
        /*0104*/ 	.word	0x000077e0


	//   ....[21]....
        /*0108*/ 	.word	0x00007810


	//   ....[22]....
        /*010c*/ 	.word	0x00007840


	//----- nvinfo : EIATTR_MAX_THREADS
	.align		4
.L_4909:
        /*0110*/ 	.byte	0x04, 0x05
        /*0112*/ 	.short	(.L_4911 - .L_4910)
.L_4910:
        /*0114*/ 	.word	0x00000080
        /*0118*/ 	.word	0x00000001
        /*011c*/ 	.word	0x00000001


	//----- nvinfo : EIATTR_CRS_STACK_SIZE
	.align		4
.L_4911:
        /*0120*/ 	.byte	0x04, 0x1e
        /*0122*/ 	.short	(.L_4913 - .L_4912)
.L_4912:
        /*0124*/ 	.word	0x00000000


	//----- nvinfo : EIATTR_CBANK_PARAM_SIZE
	.align		4
.L_4913:
        /*0128*/ 	.byte	0x03, 0x19
        /*012a*/ 	.short	0x002c


	//----- nvinfo : EIATTR_PARAM_CBANK
	.align		4
        /*012c*/ 	.byte	0x04, 0x0a
        /*012e*/ 	.short	(.L_4915 - .L_4914)
	.align		4
.L_4914:
        /*0130*/ 	.word	index@(.nv.constant0._ZN2at6native27unrolled_elementwise_kernelIZZZNS0_16frac_kernel_cudaERNS_18TensorIteratorBaseEENKUlvE_clEvENKUlvE0_clEvEUlfE_St5arrayIPcLm2EELi4E23TrivialOffsetCalculatorILi1EjESB_NS0_6memory12LoadWithCastILi1EEENSC_13StoreWithCastILi1EEEEEviT_T0_T2_T3_T4_T5_)
        /*0134*/ 	.short	0x0210
        /*0136*/ 	.short	0x002c


	//----- nvinfo : EIATTR_SW_WAR
	.align		4
.L_4915:
        /*0138*/ 	.byte	0x04, 0x36
        /*013a*/ 	.short	(.L_4917 - .L_4916)
.L_4916:
        /*013c*/ 	.word	0x00000008
.L_4917:


//--------------------- .nv.info._ZN2at6native18elementwise_kernelILi128ELi2EZNS0_22gpu_kernel_impl_nocastIZZZNS0_16frac_kernel_cudaERNS_18TensorIteratorBaseEENKUlvE_clEvENKUlvE0_clEvEUlfE_EEvS4_RKT_EUliE_EEviT1_ --------------------------
	.section	.nv.info._ZN2at6native18elementwise_kernelILi128ELi2EZNS0_22gpu_kernel_impl_nocastIZZZNS0_16frac_kernel_cudaERNS_18TensorIteratorBaseEENKUlvE_clEvENKUlvE0_clEvEUlfE_EEvS4_RKT_EUliE_EEviT1_,"",@"SHT_CUDA_INFO"
	.sectionflags	@""
	.align	4


	//----- nvinfo : EIATTR_CUDA_API_VERSION
	.align		4
        /*0000*/ 	.byte	0x04, 0x37
        /*0002*/ 	.short	(.L_4919 - .L_4918)
.L_4918:
        /*0004*/ 	.word	0x00000082


	//----- nvinfo : EIATTR_KPARAM_INFO
	.align		4
.L_4919:
        /*0008*/ 	.byte	0x04, 0x17
        /*000a*/ 	.short	(.L_4921 - .L_4920)
.L_4920:
        /*000c*/ 	.word	0x00000000
        /*0010*/ 	.short	0x0001
        /*0012*/ 	.short	0x0008
        /*0014*/ 	.byte	0x00, 0xf0, 0x61, 0x08


	//----- nvinfo : EIATTR_KPARAM_INFO
	.align		4
.L_4921:
        /*0018*/ 	.byte	0x04, 0x17
        /*001a*/ 	.short	(.L_4923 - .L_4922)
.L_4922:
        /*001c*/ 	.word	0x00000000
        /*0020*/ 	.short	0x0000
        /*0022*/ 	.short	0x0000
        /*0024*/ 	.byte	0x00, 0xf0, 0x11, 0x00


	//----- nvinfo : EIATTR_SPARSE_MMA_MASK
	.align		4
.L_4923:
        /*0028*/ 	.byte	0x03, 0x50
        /*002a*/ 	.short	0x0000


	//----- nvinfo : EIATTR_MAXREG_COUNT
	.align		4
        /*002c*/ 	.byte	0x03, 0x1b
        /*002e*/ 	.short	0x0080


	//----- nvinfo : EIATTR_MERCURY_ISA_VERSION
	.align		4
        /*0030*/ 	.byte	0x03, 0x5f
        /*0032*/ 	.short	0x0101


	//----- nvinfo : EIATTR_EXIT_INSTR_OFFSETS
	.align		4
        /*0034*/ 	.byte	0x04, 0x1c
        /*0036*/ 	.short	(.L_4925 - .L_4924)


	//   ....[0]....
.L_4924:
        /*0038*/ 	.word	0x00001450


	//   ....[1]....
        /*003c*/ 	.word	0x000027f0


	//----- nvinfo : EIATTR_MAX_THREADS
	.align		4
.L_4925:
        /*0040*/ 	.byte	0x04, 0x05
        /*0042*/ 	.short	(.L_4927 - .L_4926)
.L_4926:
        /*0044*/ 	.word	0x00000080
        /*0048*/ 	.word	0x00000001
        /*004c*/ 	.word	0x00000001


	//----- nvinfo : EIATTR_CRS_STACK_SIZE
	.align		4
.L_4927:
        /*0050*/ 	.byte	0x04, 0x1e
        /*0052*/ 	.short	(.L_4929 - .L_4928)
.L_4928:
        /*0054*/ 	.word	0x00000000


	//----- nvinfo : EIATTR_CBANK_PARAM_SIZE
	.align		4
.L_4929:
        /*0058*/ 	.byte	0x03, 0x19
        /*005a*/ 	.short	0x0220


	//----- nvinfo : EIATTR_PARAM_CBANK
	.align		4
        /*005c*/ 	.byte	0x04, 0x0a
        /*005e*/ 	.short	(.L_4931 - .L_4930)
	.align		4
.L_4930:
        /*0060*/ 	.word	index@(.nv.constant0._ZN2at6native18elementwise_kernelILi128ELi2EZNS0_22gpu_kernel_impl_nocastIZZZNS0_16frac_kernel_cudaERNS_18TensorIteratorBaseEENKUlvE_clEvENKUlvE0_clEvEUlfE_EEvS4_RKT_EUliE_EEviT1_)
        /*0064*/ 	.short	0x0210
        /*0066*/ 	.short	0x0220


	//----- nvinfo : EIATTR_SW_WAR
	.align		4
.L_4931:
        /*0068*/ 	.byte	0x04, 0x36
        /*006a*/ 	.short	(.L_4933 - .L_4932)
.L_4932:
        /*006c*/ 	.word	0x00000008
.L_4933:


//--------------------- .nv.info._ZN2at6native27unrolled_elementwise_kernelIZZZNS0_16frac_kernel_cudaERNS_18TensorIteratorBaseEENKUlvE_clEvENKUlvE0_clEvEUlfE_St5arrayIPcLm2EELi4E23TrivialOffsetCalculatorILi1EjESB_NS0_6memory15LoadWithoutCastENSC_16StoreWithoutCastEEEviT_T0_T2_T3_T4_T5_ --------------------------
	.section	.nv.info._ZN2at6native27unrolled_elementwise_kernelIZZZNS0_16frac_kernel_cudaERNS_18TensorIteratorBaseEENKUlvE_clEvENKUlvE0_clEvEUlfE_St5arrayIPcLm2EELi4E23TrivialOffsetCalculatorILi1EjESB_NS0_6memory15LoadWithoutCastENSC_16StoreWithoutCastEEEviT_T0_T2_T3_T4_T5_,"",@"SHT_CUDA_INFO"
	.sectionflags	@""
	.align	4


	//----- nvinfo : EIATTR_CUDA_API_VERSION
	.align		4
        /*0000*/ 	.byte	0x04, 0x37
        /*0002*/ 	.short	(.L_4935 - .L_4934)
.L_4934:
        /*0004*/ 	.word	0x00000082


	//----- nvinfo : EIATTR_KPARAM_INFO
	.align		4
.L_4935:
        /*0008*/ 	.byte	0x04, 0x17
        /*000a*/ 	.short	(.L_4937 - .L_4936)
.L_4936:
        /*000c*/ 	.word	0x00000000
        /*0010*/ 	.short	0x0006
        /*0012*/ 	.short	0x001b
        /*0014*/ 	.byte	0x00, 0xf0, 0x05, 0x00


	//----- nvinfo : EIATTR_KPARAM_INFO
	.align		4
.L_4937:
        /*0018*/ 	.byte	0x04, 0x17
        /*001a*/ 	.short	(.L_4939 - .L_4938)
.L_4938:
        /*001c*/ 	.word	0x00000000
        /*0020*/ 	.short	0x0005
        /*0022*/ 	.short	0x001a
        /*0024*/ 	.byte	0x00, 0xf0, 0x05, 0x00


	//----- nvinfo : EIATTR_KPARAM_INFO
	.align		4
.L_4939:
        /*0028*/ 	.byte	0x04, 0x17
        /*002a*/ 	.short	(.L_4941 - .L_4940)
.L_4940:
        /*002c*/ 	.word	0x00000000
        /*0030*/ 	.short	0x0004
        /*0032*/ 	.short	0x0019
        /*0034*/ 	.byte	0x00, 0xf0, 0x05, 0x00


	//----- nvinfo : EIATTR_KPARAM_INFO
	.align		4
.L_4941:
        /*0038*/ 	.byte	0x04, 0x17
        /*003a*/ 	.short	(.L_4943 - .L_4942)
.L_4942:
        /*003c*/ 	.word	0x00000000
        /*0040*/ 	.short	0x0003
        /*0042*/ 	.short	0x0018
        /*0044*/ 	.byte	0x00, 0xf0, 0x05, 0x00


	//----- nvinfo : EIATTR_KPARAM_INFO
	.align		4
.L_4943:
        /*0048*/ 	.byte	0x04, 0x17
        /*004a*/ 	.short	(.L_4945 - .L_4944)
.L_4944:
        /*004c*/ 	.word	0x00000000
        /*0050*/ 	.short	0x0002
        /*0052*/ 	.short	0x0008
        /*0054*/ 	.byte	0x00, 0xf0, 0x41, 0x00


	//----- nvinfo : EIATTR_KPARAM_INFO
	.align		4
.L_4945:
        /*0058*/ 	.byte	0x04, 0x17
        /*005a*/ 	.short	(.L_4947 - .L_4946)
.L_4946:
        /*005c*/ 	.word	0x00000000
        /*0060*/ 	.short	0x0001
        /*0062*/ 	.short	0x0004
        /*0064*/ 	.byte	0x00, 0xf0, 0x05, 0x00


	//----- nvinfo : EIATTR_KPARAM_INFO
	.align		4
.L_4947:
        /*0068*/ 	.byte	0x04, 0x17
        /*006a*/ 	.short	(.L_4949 - .L_4948)
.L_4948:
        /*006c*/ 	.word	0x00000000
        /*0070*/ 	.short	0x0000
        /*0072*/ 	.short	0x0000
        /*0074*/ 	.byte	0x00, 0xf0, 0x11, 0x00


	//----- nvinfo : EIATTR_SPARSE_MMA_MASK
	.align		4
.L_4949:
        /*0078*/ 	.byte	0x03, 0x50
        /*007a*/ 	.short	0x0000


	//----- nvinfo : EIATTR_MAXREG_COUNT
	.align		4
        /*007c*/ 	.byte	0x03, 0x1b
        /*007e*/ 	.short	0x00ff


	//----- nvinfo : EIATTR_MERCURY_ISA_VERSION
	.align		4
        /*0080*/ 	.byte	0x03, 0x5f
        /*0082*/ 	.short	0x0101


	//----- nvinfo : EIATTR_EXIT_INSTR_OFFSETS
	.align		4
        /*0084*/ 	.byte	0x04, 0x1c
        /*0086*/ 	.short	(.L_4951 - .L_4950)


	//   ....[0]....
.L_4950:
        /*0088*/ 	.word	0x00000430


	//   ....[1]....
        /*008c*/ 	.word	0x000004a0


	//----- nvinfo : EIATTR_MAX_THREADS
	.align		4
.L_4951:
        /*0090*/ 	.byte	0x04, 0x05
        /*0092*/ 	.short	(.L_4953 - .L_4952)
.L_4952:
        /*0094*/ 	.word	0x00000080
        /*0098*/ 	.word	0x00000001
        /*009c*/ 	.word	0x00000001


	//----- nvinfo : EIATTR_CRS_STACK_SIZE
	.align		4
.L_4953:
        /*00a0*/ 	.byte	0x04, 0x1e
        /*00a2*/ 	.short	(.L_4955 - .L_4954)
.L_4954:
        /*00a4*/ 	.word	0x00000000


	//----- nvinfo : EIATTR_CBANK_PARAM_SIZE
	.align		4
.L_4955:
        /*00a8*/ 	.byte	0x03, 0x19
        /*00aa*/ 	.short	0x001c


	//----- nvinfo : EIATTR_PARAM_CBANK
	.align		4
        /*00ac*/ 	.byte	0x04, 0x0a
        /*00ae*/ 	.short	(.L_4957 - .L_4956)
	.align		4
.L_4956:
        /*00b0*/ 	.word	index@(.nv.constant0._ZN2at6native27unrolled_elementwise_kernelIZZZNS0_16frac_kernel_cudaERNS_18TensorIteratorBaseEENKUlvE_clEvENKUlvE0_clEvEUlfE_St5arrayIPcLm2EELi4E23TrivialOffsetCalculatorILi1EjESB_NS0_6memory15LoadWithoutCastENSC_16StoreWithoutCastEEEviT_T0_T2_T3_T4_T5_)
        /*00b4*/ 	.short	0x0210
        /*00b6*/ 	.short	0x001c


	//----- nvinfo : EIATTR_SW_WAR
	.align		4
.L_4957:
        /*00b8*/ 	.byte	0x04, 0x36
        /*00ba*/ 	.short	(.L_4959 - .L_4958)
.L_4958:
        /*00bc*/ 	.word	0x00000008
.L_4959:


//--------------------- .nv.info._ZN2at6native29vectorized_elementwise_kernelILi2EZZZNS0_16frac_kernel_cudaERNS_18TensorIteratorBaseEENKUlvE_clEvENKUlvE0_clEvEUlfE_St5arrayIPcLm2EEEEviT0_T1_ --------------------------
	.section	.nv.info._ZN2at6native29vectorized_elementwise_kernelILi2EZZZNS0_16frac_kernel_cudaERNS_18TensorIteratorBaseEENKUlvE_clEvENKUlvE0_clEvEUlfE_St5arrayIPcLm2EEEEviT0_T1_,"",@"SHT_CUDA_INFO"
	.sectionflags	@""
	.align	4


	//----- nvinfo : EIATTR_CUDA_API_VERSION
	.align		4
        /*0000*/ 	.byte	0x04, 0x37
        /*0002*/ 	.short	(.L_4961 - .L_4960)
.L_4960:
        /*0004*/ 	.word	0x00000082


	//----- nvinfo : EIATTR_KPARAM_INFO
	.align		4
.L_4961:
        /*0008*/ 	.byte	0x04, 0x17
        /*000a*/ 	.short	(.L_4963 - .L_4962)
.L_4962:
        /*000c*/ 	.word	0x00000000
        /*0010*/ 	.short	0x0002
        /*0012*/ 	.short	0x0008
        /*0014*/ 	.byte	0x00, 0xf0, 0x41, 0x00


	//----- nvinfo : EIATTR_KPARAM_INFO
	.align		4
.L_4963:
        /*0018*/ 	.byte	0x04, 0x17
        /*001a*/ 	.short	(.L_4965 - .L_4964)
.L_4964:
        /*001c*/ 	.word	0x00000000
        /*0020*/ 	.short	0x0001
        /*0022*/ 	.short	0x0004
        /*0024*/ 	.byte	0x00, 0xf0, 0x05, 0x00


	//----- nvinfo : EIATTR_KPARAM_INFO
	.align		4
.L_4965:
        /*0028*/ 	.byte	0x04, 0x17
        /*002a*/ 	.short	(.L_4967 - .L_4966)
.L_4966:
        /*002c*/ 	.word	0x00000000
        /*0030*/ 	.short	0x0000
        /*0032*/ 	.short	0x0000
        /*0034*/ 	.byte	0x00, 0xf0, 0x11, 0x00


	//----- nvinfo : EIATTR_SPARSE_MMA_MASK
	.align		4
.L_4967:
        /*0038*/ 	.byte	0x03, 0x50
        /*003a*/ 	.short	0x0000


	//----- nvinfo : EIATTR_MAXREG_COUNT
	.align		4
        /*003c*/ 	.byte	0x03, 0x1b
        /*003e*/ 	.short	0x00ff


	//----- nvinfo : EIATTR_MERCURY_ISA_VERSION
	.align		4
        /*0040*/ 	.byte	0x03, 0x5f
        /*0042*/ 	.short	0x0101


	//----- nvinfo : EIATTR_EXIT_INSTR_OFFSETS
	.align		4
        /*0044*/ 	.byte	0x04, 0x1c
        /*0046*/ 	.short	(.L_4969 - .L_4968)


	//   ....[0]....
.L_4968:
        /*0048*/ 	.word	0x00000270


	//   ....[1]....
        /*004c*/ 	.word	0x00000b40


	//   ....[2]....
        /*0050*/ 	.word	0x00000b90


	//----- nvinfo : EIATTR_MAX_THREADS
	.align		4
.L_4969:
        /*0054*/ 	.byte	0x04, 0x05
        /*0056*/ 	.short	(.L_4971 - .L_4970)
.L_4970:
        /*0058*/ 	.word	0x00000080
        /*005c*/ 	.word	0x00000001
        /*0060*/ 	.word	0x00000001


	//----- nvinfo : EIATTR_CRS_STACK_SIZE
	.align		4
.L_4971:
        /*0064*/ 	.byte	0x04, 0x1e
        /*0066*/ 	.short	(.L_4973 - .L_4972)
.L_4972:
        /*0068*/ 	.word	0x00000000


	//----- nvinfo : EIATTR_CBANK_PARAM_SIZE
	.align		4
.L_4973:
        /*006c*/ 	.byte	0x03, 0x19
        /*006e*/ 	.short	0x0018


	//----- nvinfo : EIATTR_PARAM_CBANK
	.align		4
        /*0070*/ 	.byte	0x04, 0x0a
        /*0072*/ 	.short	(.L_4975 - .L_4974)
	.align		4
.L_4974:
        /*0074*/ 	.word	index@(.nv.constant0._ZN2at6native29vectorized_elementwise_kernelILi2EZZZNS0_16frac_kernel_cudaERNS_18TensorIteratorBaseEENKUlvE_clEvENKUlvE0_clEvEUlfE_St5arrayIPcLm2EEEEviT0_T1_)
        /*0078*/ 	.short	0x0210
        /*007a*/ 	.short	0x0018


	//----- nvinfo : EIATTR_SW_WAR
	.align		4
.L_4975:
        /*007c*/ 	.byte	0x04, 0x36
        /*007e*/ 	.short	(.L_4977 - .L_4976)
.L_4976:
        /*0080*/ 	.word	0x00000008
.L_4977:


//--------------------- .nv.info._ZN2at6native29vectorized_elementwise_kernelILi4EZZZNS0_16frac_kernel_cudaERNS_18TensorIteratorBaseEENKUlvE_clEvENKUlvE0_clEvEUlfE_St5arrayIPcLm2EEEEviT0_T1_ --------------------------
	.section	.nv.info._ZN2at6native29vectorized_elementwise_kernelILi4EZZZNS0_16frac_kernel_cudaERNS_18TensorIteratorBaseEENKUlvE_clEvENKUlvE0_clEvEUlfE_St5arrayIPcLm2EEEEviT0_T1_,"",@"SHT_CUDA_INFO"
	.sectionflags	@""
	.align	4


	//----- nvinfo : EIATTR_CUDA_API_VERSION
	.align		4
        /*0000*/ 	.byte	0x04, 0x37
        /*0002*/ 	.short	(.L_4979 - .L_4978)
.L_4978:
        /*0004*/ 	.word	0x00000082


	//----- nvinfo : EIATTR_KPARAM_INFO
	.align		4
.L_4979:
        /*0008*/ 	.byte	0x04, 0x17
        /*000a*/ 	.short	(.L_4981 - .L_4980)
.L_4980:
        /*000c*/ 	.word	0x00000000
        /*0010*/ 	.short	0x0002
        /*0012*/ 	.short	0x0008
        /*0014*/ 	.byte	0x00, 0xf0, 0x41, 0x00


	//----- nvinfo : EIATTR_KPARAM_INFO
	.align		4
.L_4981:
        /*0018*/ 	.byte	0x04, 0x17
        /*001a*/ 	.short	(.L_4983 - .L_4982)
.L_4982:
        /*001c*/ 	.word	0x00000000
        /*0020*/ 	.short	0x0001
        /*0022*/ 	.short	0x0004
        /*0024*/ 	.byte	0x00, 0xf0, 0x05, 0x00


	//----- nvinfo : EIATTR_KPARAM_INFO
	.align		4
.L_4983:
        /*0028*/ 	.byte	0x04, 0x17
        /*002a*/ 	.short	(.L_4985 - .L_4984)
.L_4984:
        /*002c*/ 	.word	0x00000000
        /*0030*/ 	.short	0x0000
        /*0032*/ 	.short	0x0000
        /*0034*/ 	.byte	0x00, 0xf0, 0x11, 0x00


	//----- nvinfo : EIATTR_SPARSE_MMA_MASK
	.align		4
.L_4985:
        /*0038*/ 	.byte	0x03, 0x50
        /*003a*/ 	.short	0x0000


	//----- nvinfo : EIATTR_MAXREG_COUNT
	.align		4
        /*003c*/ 	.byte	0x03, 0x1b
        /*003e*/ 	.short	0x00ff


	//----- nvinfo : EIATTR_MERCURY_ISA_VERSION
	.align		4
        /*0040*/ 	.byte	0x03, 0x5f
        /*0042*/ 	.short	0x0101


	//----- nvinfo : EIATTR_EXIT_INSTR_OFFSETS
	.align		4
        /*0044*/ 	.byte	0x04, 0x1c
        /*0046*/ 	.short	(.L_4987 - .L_4986)


	//   ....[0]....
.L_4986:
        /*0048*/ 	.word	0x00000230


	//   ....[1]....
        /*004c*/ 	.word	0x00000b00


	//   ....[2]....
        /*0050*/ 	.word	0x00000b50


	//----- nvinfo : EIATTR_MAX_THREADS
	.align		4
.L_4987:
        /*0054*/ 	.byte	0x04, 0x05
        /*0056*/ 	.short	(.L_4989 - .L_4988)
.L_4988:
        /*0058*/ 	.word	0x00000080
        /*005c*/ 	.word	0x00000001
        /*0060*/ 	.word	0x00000001


	//----- nvinfo : EIATTR_CRS_STACK_SIZE
	.align		4
.L_4989:
        /*0064*/ 	.byte	0x04, 0x1e
        /*0066*/ 	.short	(.L_4991 - .L_4990)
.L_4990:
        /*0068*/ 	.word	0x00000000


	//----- nvinfo : EIATTR_CBANK_PARAM_SIZE
	.align		4
.L_4991:
        /*006c*/ 	.byte	0x03, 0x19
        /*006e*/ 	.short	0x0018


	//----- nvinfo : EIATTR_PARAM_CBANK
	.align		4
        /*0070*/ 	.byte	0x04, 0x0a
        /*0072*/ 	.short	(.L_4993 - .L_4992)
	.align		4
.L_4992:
        /*0074*/ 	.word	index@(.nv.constant0._ZN2at6native29vectorized_elementwise_kernelILi4EZZZNS0_16frac_kernel_cudaERNS_18TensorIteratorBaseEENKUlvE_clEvENKUlvE0_clEvEUlfE_St5arrayIPcLm2EEEEviT0_T1_)
        /*0078*/ 	.short	0x0210
        /*007a*/ 	.short	0x0018


	//----- nvinfo : EIATTR_SW_WAR
	.align		4
.L_4993:
        /*007c*/ 	.byte	0x04, 0x36
        /*007e*/ 	.short	(.L_4995 - .L_4994)
.L_4994:
        /*0080*/ 	.word	0x00000008
.L_4995:


//--------------------- .nv.info._ZN2at6native29vectorized_elementwise_kernelILi8EZZZNS0_16frac_kernel_cudaERNS_18TensorIteratorBaseEENKUlvE_clEvENKUlvE0_clEvEUlfE_St5arrayIPcLm2EEEEviT0_T1_ --------------------------
	.section	.nv.info._ZN2at6native29vectorized_elementwise_kernelILi8EZZZNS0_16frac_kernel_cudaERNS_18TensorIteratorBaseEENKUlvE_clEvENKUlvE0_clEvEUlfE_St5arrayIPcLm2EEEEviT0_T1_,"",@"SHT_CUDA_INFO"
	.sectionflags	@""
	.align	4


	//----- nvinfo : EIATTR_CUDA_API_VERSION
	.align		4
        /*0000*/ 	.byte	0x04, 0x37
        /*0002*/ 	.short	(.L_4997 - .L_4996)
.L_4996:
        /*0004*/ 	.word	0x00000082


	//----- nvinfo : EIATTR_KPARAM_INFO
	.align		4
.L_4997:
        /*0008*/ 	.byte	0x04, 0x17
        /*000a*/ 	.short	(.L_4999 - .L_4998)
.L_4998:
        /*000c*/ 	.word	0x00000000
        /*0010*/ 	.short	0x0002
        /*0012*/ 	.short	0x0008
        /*0014*/ 	.byte	0x00, 0xf0, 0x41, 0x00


	//----- nvinfo : EIATTR_KPARAM_INFO
	.align		4
.L_4999:
        /*0018*/ 	.byte	0x04, 0x17
        /*001a*/ 	.short	(.L_5001 - .L_5000)
.L_5000:
        /*001c*/ 	.word	0x00000000
        /*0020*/ 	.short	0x0001
        /*0022*/ 	.short	0x0004
        /*0024*/ 	.byte	0x00, 0xf0, 0x05, 0x00


	//----- nvinfo : EIATTR_KPARAM_INFO
	.align		4
.L_5001:
        /*0028*/ 	.byte	0x04, 0x17
        /*002a*/ 	.short	(.L_5003 - .L_5002)
.L_5002:
        /*002c*/ 	.word	0x00000000
        /*0030*/ 	.short	0x0000
        /*0032*/ 	.short	0x0000
        /*0034*/ 	.byte	0x00, 0xf0, 0x11, 0x00


	//----- nvinfo : EIATTR_SPARSE_MMA_MASK
	.align		4
.L_5003:
        /*0038*/ 	.byte	0x03, 0x50
        /*003a*/ 	.short	0x0000


	//----- nvinfo : EIATTR_MAXREG_COUNT
	.align		4
        /*003c*/ 	.byte	0x03, 0x1b
        /*003e*/ 	.short	0x00ff


	//----- nvinfo : EIATTR_MERCURY_ISA_VERSION
	.align		4
        /*0040*/ 	.byte	0x03, 0x5f
        /*0042*/ 	.short	0x0101


	//----- nvinfo : EIATTR_EXIT_INSTR_OFFSETS
	.align		4
        /*0044*/ 	.byte	0x04, 0x1c
        /*0046*/ 	.short	(.L_5005 - .L_5004)


	//   ....[0]....
.L_5004:
        /*0048*/ 	.word	0x00000230


	//   ....[1]....
        /*004c*/ 	.word	0x00000b00


	//   ....[2]....
        /*0050*/ 	.word	0x00000b50


	//----- nvinfo : EIATTR_MAX_THREADS
	.align		4
.L_5005:
        /*0054*/ 	.byte	0x04, 0x05
        /*0056*/ 	.short	(.L_5007 - .L_5006)
.L_5006:
        /*0058*/ 	.word	0x00000080
        /*005c*/ 	.word	0x00000001
        /*0060*/ 	.word	0x00000001


	//----- nvinfo : EIATTR_CRS_STACK_SIZE
	.align		4
.L_5007:
        /*0064*/ 	.byte	0x04, 0x1e
        /*0066*/ 	.short	(.L_5009 - .L_5008)
.L_5008:
        /*0068*/ 	.word	0x00000000


	//----- nvinfo : EIATTR_CBANK_PARAM_SIZE
	.align		4
.L_5009:
        /*006c*/ 	.byte	0x03, 0x19
        /*006e*/ 	.short	0x0018


	//----- nvinfo : EIATTR_PARAM_CBANK
	.align		4
        /*0070*/ 	.byte	0x04, 0x0a
        /*0072*/ 	.short	(.L_5011 - .L_5010)
	.align		4
.L_5010:
        /*0074*/ 	.word	index@(.nv.constant0._ZN2at6native29vectorized_elementwise_kernelILi8EZZZNS0_16frac_kernel_cudaERNS_18TensorIteratorBaseEENKUlvE_clEvENKUlvE0_clEvEUlfE_St5arrayIPcLm2EEEEviT0_T1_)
        /*0078*/ 	.short	0x0210
        /*007a*/ 	.short	0x0018


	//----- nvinfo : EIATTR_SW_WAR
	.align		4
.L_5011:
        /*007c*/ 	.byte	0x04, 0x36
        /*007e*/ 	.short	(.L_5013 - .L_5012)
.L_5012:
        /*0080*/ 	.word	0x00000008
.L_5013:


//--------------------- .nv.info._ZN2at6native18elementwise_kernelILi128ELi4EZNS0_15gpu_kernel_implIZZZNS0_16frac_kernel_cudaERNS_18TensorIteratorBaseEENKUlvE_clEvENKUlvE_clEvEUldE_EEvS4_RKT_EUliE_EEviT1_ --------------------------
	.section	.nv.info._ZN2at6native18elementwise_kernelILi128ELi4EZNS0_15gpu_kernel_implIZZZNS0_16frac_kernel_cudaERNS_18TensorIteratorBaseEENKUlvE_clEvENKUlvE_clEvEUldE_EEvS4_RKT_EUliE_EEviT1_,"",@"SHT_CUDA_INFO"
	.sectionflags	@""
	.align	4


	//----- nvinfo : EIATTR_CUDA_API_VERSION
	.align		4
        /*0000*/ 	.byte	0x04, 0x37
        /*0002*/ 	.short	(.L_5015 - .L_5014)
.L_5014:
        /*0004*/ 	.word	0x00000082


	//----- nvinfo : EIATTR_KPARAM_INFO
	.align		4
.L_5015:
        /*0008*/ 	.byte	0x04, 0x17
        /*000a*/ 	.short	(.L_5017 - .L_5016)
.L_5016:
        /*000c*/ 	.word	0x00000000
        /*0010*/ 	.short	0x0001
        /*0012*/ 	.short	0x0008
        /*0014*/ 	.byte	0x00, 0xf0, 0x61, 0x08


	//----- nvinfo : EIATTR_KPARAM_INFO
	.align		4
.L_5017:
        /*0018*/ 	.byte	0x04, 0x17
        /*001a*/ 	.short	(.L_5019 - .L_5018)
.L_5018:
        /*001c*/ 	.word	0x00000000
        /*0020*/ 	.short	0x0000
        /*0022*/ 	.short	0x0000
        /*0024*/ 	.byte	0x00, 0xf0, 0x11, 0x00


	//----- nvinfo : EIATTR_SPARSE_MMA_MASK
	.align		4
.L_5019:
        /*0028*/ 	.byte	0x03, 0x50
        /*002a*/ 	.short	0x0000


	//----- nvinfo : EIATTR_MAXREG_COUNT
	.align		4
        /*002c*/ 	.byte	0x03, 0x1b
        /*002e*/ 	.short	0x0080


	//----- nvinfo : EIATTR_EXTERNS
	.align		4
        /*0030*/ 	.byte	0x04, 0x0f
        /*0032*/ 	.short	(.L_5021 - .L_5020)


	//   ....[0]....
	.align		4
.L_5020:
        /*0034*/ 	.word	index@(__assertfail)


	//----- nvinfo : EIATTR_MERCURY_ISA_VERSION
	.align		4
.L_5021:
        /*0038*/ 	.byte	0x03, 0x5f
        /*003a*/ 	.short	0x0101


	//----- nvinfo : EIATTR_SYSCALL_OFFSETS
	.align		4
        /*003c*/ 	.byte	0x04, 0x46
        /*003e*/ 	.short	(.L_5023 - .L_5022)


	//   ....[0]....
.L_5022:
        /*0040*/ 	.word	0x00002250


	//   ....[1]....
        /*0044*/ 	.word	0x00003390


	//   ....[2]....
        /*0048*/ 	.word	0x00005620


	//   ....[3]....
        /*004c*/ 	.word	0x00006760


	//   ....[4]....
        /*0050*/ 	.word	0x000089e0


	//   ....[5]....
        /*0054*/ 	.word	0x00009b20


	//   ....[6]....
        /*0058*/ 	.word	0x0000bd90


	//   ....[7]....
        /*005c*/ 	.word	0x0000ced0


	//----- nvinfo : EIATTR_EXIT_INSTR_OFFSETS
	.align		4
.L_5023:
        /*0060*/ 	.byte	0x04, 0x1c
        /*0062*/ 	.short	(.L_5025 - .L_5024)


	//   ....[0]....
.L_5024:
        /*0064*/ 	.word	0x00009bd0


	//   ....[1]....
        /*0068*/ 	.word	0x0000bf10


	//   ....[2]....
        /*006c*/ 	.word	0x0000bf50


	//   ....[3]....
        /*0070*/ 	.word	0x0000bfe0


	//   ....[4]....
        /*0074*/ 	.word	0x0000c010


	//   ....[5]....
        /*0078*/ 	.word	0x0000c040


	//   ....[6]....
        /*007c*/ 	.word	0x0000c110


	//   ....[7]....
        /*0080*/ 	.word	0x0000c190


	//   ....[8]....
        /*0084*/ 	.word	0x0000c270


	//   ....[9]....
        /*0088*/ 	.word	0x0000c300


	//   ....[10]....
        /*008c*/ 	.word	0x0000c320


	//   ....[11]....
        /*0090*/ 	.word	0x0000c3e0


	//   ....[12]....
        /*0094*/ 	.word	0x0000c410


	//   ....[13]....
        /*0098*/ 	.word	0x0000c5e0


	//   ....[14]....
        /*009c*/ 	.word	0x0000c780


	//   ....[15]....
        /*00a0*/ 	.word	0x0000c800


	//   ....[16]....
        /*00a4*/ 	.word	0x0000c8b0


	//   ....[17]....
        /*00a8*/ 	.word	0x0000ca70


	//   ....[18]....
        /*00ac*/ 	.word	0x0000cc30


	//   ....[19]....
        /*00b0*/ 	.word	0x0000cdd0


	//   ....[20]....
        /*00b4*/ 	.word	0x0000cee0


	//   ....[21]....
        /*00b8*/ 	.word	0x0000cf10


	//   ....[22]....
        /*00bc*/ 	.word	0x0000cf40


	//----- nvinfo : EIATTR_MAX_THREADS
	.align		4
.L_5025:
        /*00c0*/ 	.byte	0x04, 0x05
        /*00c2*/ 	.short	(.L_5027 - .L_5026)
.L_5026:
        /*00c4*/ 	.word	0x00000080
        /*00c8*/ 	.word	0x00000001
        /*00cc*/ 	.word	0x00000001


	//----- nvinfo : EIATTR_CRS_STACK_SIZE
	.align		4
.L_5027:
        /*00d0*/ 	.byte	0x04, 0x1e
        /*00d2*/ 	.short	(.L_5029 - .L_5028)
.L_5028:
        /*00d4*/ 	.word	0x00000000


	//----- nvinfo : EIATTR_CBANK_PARAM_SIZE
	.align		4
.L_5029:
        /*00d8*/ 	.byte	0x03, 0x19
        /*00da*/ 	.short	0x0220


	//----- nvinfo : EIATTR_PARAM_CBANK
	.align		4
        /*00dc*/ 	.byte	0x04, 0x0a
        /*00de*/ 	.short	(.L_5031 - .L_5030)
	.align		4
.L_5030:
        /*00e0*/ 	.word	index@(.nv.constant0._ZN2at6native18elementwise_kernelILi128ELi4EZNS0_15gpu_kernel_implIZZZNS0_16frac_kernel_cudaERNS_18TensorIteratorBaseEENKUlvE_clEvENKUlvE_clEvEUldE_EEvS4_RKT_EUliE_EEviT1_)
        /*00e4*/ 	.short	0x0210
        /*00e6*/ 	.short	0x0220


	//----- nvinfo : EIATTR_SW_WAR
	.align		4
.L_5031:
        /*00e8*/ 	.byte	0x04, 0x36
        /*00ea*/ 	.short	(.L_5033 - .L_5032)
.L_5032:
        /*00ec*/ 	.word	0x00000008
.L_5033:


//--------------------- .nv.info._ZN2at6native27unrolled_elementwise_kernelIZZZNS0_16frac_kernel_cudaERNS_18TensorIteratorBaseEENKUlvE_clEvENKUlvE_clEvEUldE_St5arrayIPcLm2EELi4E23TrivialOffsetCalculatorILi1EjESB_NS0_6memory12LoadWithCastILi1EEENSC_13StoreWithCastILi1EEEEEviT_T0_T2_T3_T4_T5_ --------------------------
	.section	.nv.info._ZN2at6native27unrolled_elementwise_kernelIZZZNS0_16frac_kernel_cudaERNS_18TensorIteratorBaseEENKUlvE_clEvENKUlvE_clEvEUldE_St5arrayIPcLm2EELi4E23TrivialOffsetCalculatorILi1EjESB_NS0_6memory12LoadWithCastILi1EEENSC_13StoreWithCastILi1EEEEEviT_T0_T2_T3_T4_T5_,"",@"SHT_CUDA_INFO"
	.sectionflags	@""
	.align	4


	//----- nvinfo : EIATTR_CUDA_API_VERSION
	.align		4
        /*0000*/ 	.byte	0x04, 0x37
        /*0002*/ 	.short	(.L_5035 - .L_5034)
.L_5034:
        /*0004*/ 	.word	0x00000082


	//----- nvinfo : EIATTR_KPARAM_INFO
	.align		4
.L_5035:
        /*0008*/ 	.byte	0x04, 0x17
        /*000a*/ 	.short	(.L_5037 - .L_5036)
.L_5036:
        /*000c*/ 	.word	0x00000000
        /*0010*/ 	.short	0x0006
        /*0012*/ 	.short	0x0024
        /*0014*/ 	.byte	0x00, 0xf0, 0x21, 0x00


	//----- nvinfo : EIATTR_KPARAM_INFO
	.align		4
.L_5037:
        /*0018*/ 	.byte	0x04, 0x17
        /*001a*/ 	.short	(.L_5039 - .L_5038)
.L_5038:
        /*001c*/ 	.word	0x00000000
        /*0020*/ 	.short	0x0005
        /*0022*/ 	.short	0x001c
        /*0024*/ 	.byte	0x00, 0xf0, 0x21, 0x00


	//----- nvinfo : EIATTR_KPARAM_INFO
	.align		4
.L_5039:
        /*0028*/ 	.byte	0x04, 0x17
        /*002a*/ 	.short	(.L_5041 - .L_5040)
.L_5040:
        /*002c*/ 	.word	0x00000000
        /*0030*/ 	.short	0x0004
        /*0032*/ 	.short	0x0019
        /*0034*/ 	.byte	0x00, 0xf0, 0x05, 0x00


	//----- nvinfo : EIATTR_KPARAM_INFO
	.align		4
.L_5041:
        /*0038*/ 	.byte	0x04, 0x17
        /*003a*/ 	.short	(.L_5043 - .L_5042)
.L_5042:
        /*003c*/ 	.word	0x00000000
        /*0040*/ 	.short	0x0003
        /*0042*/ 	.short	0x0018
        /*0044*/ 	.byte	0x00, 0xf0, 0x05, 0x00


	//----- nvinfo : EIATTR_KPARAM_INFO
	.align		4
.L_5043:
        /*0048*/ 	.byte	0x04, 0x17
        /*004a*/ 	.short	(.L_5045 - .L_5044)
.L_5044:
        /*004c*/ 	.word	0x00000000
        /*0050*/ 	.short	0x0002
        /*0052*/ 	.short	0x0008
        /*0054*/ 	.byte	0x00, 0xf0, 0x41, 0x00


	//----- nvinfo : EIATTR_KPARAM_INFO
	.align		4
.L_5045:
        /*0058*/ 	.byte	0x04, 0x17
        /*005a*/ 	.short	(.L_5047 - .L_5046)
.L_5046:
        /*005c*/ 	.word	0x00000000
        /*0060*/ 	.short	0x0001
        /*0062*/ 	.short	0x0004
        /*0064*/ 	.byte	0x00, 0xf0, 0x05, 0x00


	//----- nvinfo : EIATTR_KPARAM_INFO
	.align		4
.L_5047:
        /*0068*/ 	.byte	0x04, 0x17
        /*006a*/ 	.short	(.L_5049 - .L_5048)
.L_5048:
        /*006c*/ 	.word	0x00000000
        /*0070*/ 	.short	0x0000
        /*0072*/ 	.short	0x0000
        /*0074*/ 	.byte	0x00, 0xf0, 0x11, 0x00


	//----- nvinfo : EIATTR_SPARSE_MMA_MASK
	.align		4
.L_5049:
        /*0078*/ 	.byte	0x03, 0x50
        /*007a*/ 	.short	0x0000


	//----- nvinfo : EIATTR_MAXREG_COUNT
	.align		4
        /*007c*/ 	.byte	0x03, 0x1b
        /*007e*/ 	.short	0x00ff


	//----- nvinfo : EIATTR_EXTERNS
	.align		4
        /*0080*/ 	.byte	0x04, 0x0f
        /*0082*/ 	.short	(.L_5051 - .L_5050)


	//   ....[0]....
	.align		4
.L_5050:
        /*0084*/ 	.word	index@(__assertfail)


	//----- nvinfo : EIATTR_MERCURY_ISA_VERSION
	.align		4
.L_5051:
        /*0088*/ 	.byte	0x03, 0x5f
        /*008a*/ 	.short	0x0101


	//----- nvinfo : EIATTR_SYSCALL_OFFSETS
	.align		4
        /*008c*/ 	.byte	0x04, 0x46
        /*008e*/ 	.short	(.L_5053 - .L_5052)


	//   ....[0]....
.L_5052:
        /*0090*/ 	.word	0x00000f80


	//   ....[1]....
        /*0094*/ 	.word	0x00001f20


	//   ....[2]....
        /*0098*/ 	.word	0x00002ed0


	//   ....[3]....
        /*009c*/ 	.word	0x00003e50


	//   ....[4]....
        /*00a0*/ 	.word	0x00005200


	//   ....[5]....
        /*00a4*/ 	.word	0x000063c0


	//   ....[6]....
        /*00a8*/ 	.word	0x00007540


	//   ....[7]....
        /*00ac*/ 	.word	0x000086e0


	//----- nvinfo : EIATTR_EXIT_INSTR_OFFSETS
	.align		4
.L_5053:
        /*00b0*/ 	.byte	0x04, 0x1c
        /*00b2*/ 	.short	(.L_5055 - .L_5054)


	//   ....[0]....
.L_5054:
        /*00b4*/ 	.word	0x000075e0


	//   ....[1]....
        /*00b8*/ 	.word	0x00007720


	//   ....[2]....
        /*00bc*/ 	.word	0x00007760


	//   ....[3]....
        /*00c0*/ 	.word	0x000077f0


	//   ....[4]....
        /*00c4*/ 	.word	0x00007820


	//   ....[5]....
        /*00c8*/ 	.word	0x00007850


	//   ....[6]....
        /*00cc*/ 	.word	0x00007920


	//   ....[7]....
        /*00d0*/ 	.word	0x000079a0


	//   ....[8]....
        /*00d4*/ 	.word	0x00007a80


	//   ....[9]....
        /*00d8*/ 	.word	0x00007b10


	//   ....[10]....
        /*00dc*/ 	.word	0x00007b30


	//   ....[11]....
        /*00e0*/ 	.word	0x00007bf0


	//   ....[12]....
        /*00e4*/ 	.word	0x00007c20


	//   ....[13]....
        /*00e8*/ 	.word	0x00007df0


	//   ....[14]....
        /*00ec*/ 	.word	0x00007f90


	//   ....[15]....
        /*00f0*/ 	.word	0x00008010


	//   ....[16]....
        /*00f4*/ 	.word	0x000080c0


	//   ....[17]....
        /*00f8*/ 	.word	0x00008280


	//   ....[18]....
        /*00fc*/ 	.word	0x00008440


	//   ....[19]....
        /*0100*/ 	.word	0x000085e0


	//   ....[20]....
        /*0104*/ 	.word	0x000086f0


	//   ....[21]....
        /*0108*/ 	.word	0x00008720


	//   ....[22]....
        /*010c*/ 	.word	0x00008750


	//----- nvinfo : EIATTR_MAX_THREADS
	.align		4
.L_5055:
        /*0110*/ 	.byte	0x04, 0x05
        /*0112*/ 	.short	(.L_5057 - .L_5056)
.L_5056:
        /*0114*/ 	.word	0x00000080
        /*0118*/ 	.word	0x00000001
        /*011c*/ 	.word	0x00000001


	//----- nvinfo : EIATTR_CRS_STACK_SIZE
	.align		4
.L_5057:
        /*0120*/ 	.byte	0x04, 0x1e
        /*0122*/ 	.short	(.L_5059 - .L_5058)
.L_5058:
        /*0124*/ 	.word	0x00000000


	//----- nvinfo : EIATTR_CBANK_PARAM_SIZE
	.align		4
.L_5059:
        /*0128*/ 	.byte	0x03, 0x19
        /*012a*/ 	.short	0x002c


	//----- nvinfo : EIATTR_PARAM_CBANK
	.align		4
        /*012c*/ 	.byte	0x04, 0x0a
        /*012e*/ 	.short	(.L_5061 - .L_5060)
	.align		4
.L_5060:
        /*0130*/ 	.word	index@(.nv.constant0._ZN2at6native27unrolled_elementwise_kernelIZZZNS0_16frac_kernel_cudaERNS_18TensorIteratorBaseEENKUlvE_clEvENKUlvE_clEvEUldE_St5arrayIPcLm2EELi4E23TrivialOffsetCalculatorILi1EjESB_NS0_6memory12LoadWithCastILi1EEENSC_13StoreWithCastILi1EEEEEviT_T0_T2_T3_T4_T5_)
        /*0134*/ 	.short	0x0210
        /*0136*/ 	.short	0x002c


	//----- nvinfo : EIATTR_SW_WAR
	.align		4
.L_5061:
        /*0138*/ 	.byte	0x04, 0x36
        /*013a*/ 	.short	(.L_5063 - .L_5062)
.L_5062:
        /*013c*/ 	.word	0x00000008
.L_5063:


//--------------------- .nv.info._ZN2at6native18elementwise_kernelILi128ELi2EZNS0_22gpu_kernel_impl_nocastIZZZNS0_16frac_kernel_cudaERNS_18TensorIteratorBaseEENKUlvE_clEvENKUlvE_clEvEUldE_EEvS4_RKT_EUliE_EEviT1_ --------------------------
	.section	.nv.info._ZN2at6native18elementwise_kernelILi128ELi2EZNS0_22gpu_kernel_impl_nocastIZZZNS0_16frac_kernel_cudaERNS_18TensorIteratorBaseEENKUlvE_clEvENKUlvE_clEvEUldE_EEvS4_RKT_EUliE_EEviT1_,"",@"SHT_CUDA_INFO"
	.sectionflags	@""
	.align	4


	//----- nvinfo : EIATTR_CUDA_API_VERSION
	.align		4
        /*0000*/ 	.byte	0x04, 0x37
        /*0002*/ 	.short	(.L_5065 - .L_5064)
.L_5064:
        /*0004*/ 	.word	0x00000082


	//----- nvinfo : EIATTR_KPARAM_INFO
	.align		4
.L_5065:
        /*0008*/ 	.byte	0x04, 0x17
        /*000a*/ 	.short	(.L_5067 - .L_5066)
.L_5066:
        /*000c*/ 	.word	0x00000000
        /*0010*/ 	.short	0x0001
        /*0012*/ 	.short	0x0008
        /*0014*/ 	.byte	0x00, 0xf0, 0x61, 0x08


	//----- nvinfo : EIATTR_KPARAM_INFO
	.align		4
.L_5067:
        /*0018*/ 	.byte	0x04, 0x17
        /*001a*/ 	.short	(.L_5069 - .L_5068)
.L_5068:
        /*001c*/ 	.word	0x00000000
        /*0020*/ 	.short	0x0000
        /*0022*/ 	.short	0x0000
        /*0024*/ 	.byte	0x00, 0xf0, 0x11, 0x00


	//----- nvinfo : EIATTR_SPARSE_MMA_MASK
	.align		4
.L_5069:
        /*0028*/ 	.byte	0x03, 0x50
        /*002a*/ 	.short	0x0000


	//----- nvinfo : EIATTR_MAXREG_COUNT
	.align		4
        /*002c*/ 	.byte	0x03, 0x1b
        /*002e*/ 	.short	0x0080


	//----- nvinfo : EIATTR_MERCURY_ISA_VERSION
	.align		4
        /*0030*/ 	.byte	0x03, 0x5f
        /*0032*/ 	.short	0x0101


	//----- nvinfo : EIATTR_EXIT_INSTR_OFFSETS
	.align		4
        /*0034*/ 	.byte	0x04, 0x1c
        /*0036*/ 	.short	(.L_5071 - .L_5070)


	//   ....[0]....
.L_5070:
        /*0038*/ 	.word	0x00001450


	//   ....[1]....
        /*003c*/ 	.word	0x000027f0


	//----- nvinfo : EIATTR_MAX_THREADS
	.align		4
.L_5071:
        /*0040*/ 	.byte	0x04, 0x05
        /*0042*/ 	.short	(.L_5073 - .L_5072)
.L_5072:
        /*0044*/ 	.word	0x00000080
        /*0048*/ 	.word	0x00000001
        /*004c*/ 	.word	0x00000001


	//----- nvinfo : EIATTR_CRS_STACK_SIZE
	.align		4
.L_5073:
        /*0050*/ 	.byte	0x04, 0x1e
        /*0052*/ 	.short	(.L_5075 - .L_5074)
.L_5074:
        /*0054*/ 	.word	0x00000000


	//----- nvinfo : EIATTR_CBANK_PARAM_SIZE
	.align		4
.L_5075:
        /*0058*/ 	.byte	0x03, 0x19
        /*005a*/ 	.short	0x0220


	//----- nvinfo : EIATTR_PARAM_CBANK
	.align		4
        /*005c*/ 	.byte	0x04, 0x0a
        /*005e*/ 	.short	(.L_5077 - .L_5076)
	.align		4
.L_5076:
        /*0060*/ 	.word	index@(.nv.constant0._ZN2at6native18elementwise_kernelILi128ELi2EZNS0_22gpu_kernel_impl_nocastIZZZNS0_16frac_kernel_cudaERNS_18TensorIteratorBaseEENKUlvE_clEvENKUlvE_clEvEUldE_EEvS4_RKT_EUliE_EEviT1_)
        /*0064*/ 	.short	0x0210
        /*0066*/ 	.short	0x0220


	//----- nvinfo : EIATTR_SW_WAR
	.align		4
.L_5077:
        /*0068*/ 	.byte	0x04, 0x36
        /*006a*/ 	.short	(.L_5079 - .L_5078)
.L_5078:
        /*006c*/ 	.word	0x00000008
.L_5079:


//--------------------- .nv.info._ZN2at6native27unrolled_elementwise_kernelIZZZNS0_16frac_kernel_cudaERNS_18TensorIteratorBaseEENKUlvE_clEvENKUlvE_clEvEUldE_St5arrayIPcLm2EELi4E23TrivialOffsetCalculatorILi1EjESB_NS0_6memory15LoadWithoutCastENSC_16StoreWithoutCastEEEviT_T0_T2_T3_T4_T5_ --------------------------
	.section	.nv.info._ZN2at6native27unrolled_elementwise_kernelIZZZNS0_16frac_kernel_cudaERNS_18TensorIteratorBaseEENKUlvE_clEvENKUlvE_clEvEUldE_St5arrayIPcLm2EELi4E23TrivialOffsetCalculatorILi1EjESB_NS0_6memory15LoadWithoutCastENSC_16StoreWithoutCastEEEviT_T0_T2_T3_T4_T5_,"",@"SHT_CUDA_INFO"
	.sectionflags	@""
	.align	4


	//----- nvinfo : EIATTR_CUDA_API_VERSION
	.align		4
        /*0000*/ 	.byte	0x04, 0x37
        /*0002*/ 	.short	(.L_5081 - .L_5080)
.L_5080:
        /*0004*/ 	.word	0x00000082


	//----- nvinfo : EIATTR_KPARAM_INFO
	.align		4
.L_5081:
        /*0008*/ 	.byte	0x04, 0x17
        /*000a*/ 	.short	(.L_5083 - .L_5082)
.L_5082:
        /*000c*/ 	.word	0x00000000
        /*0010*/ 	.short	0x0006
        /*0012*/ 	.short	0x001b
        /*0014*/ 	.byte	0x00, 0xf0, 0x05, 0x00


	//----- nvinfo : EIATTR_KPARAM_INFO
	.align		4
.L_5083:
        /*0018*/ 	.byte	0x04, 0x17
        /*001a*/ 	.short	(.L_5085 - .L_5084)
.L_5084:
        /*001c*/ 	.word	0x00000000
        /*0020*/ 	.short	0x0005
        /*0022*/ 	.short	0x001a
        /*0024*/ 	.byte	0x00, 0xf0, 0x05, 0x00


	//----- nvinfo : EIATTR_KPARAM_INFO
	.align		4
.L_5085:
        /*0028*/ 	.byte	0x04, 0x17
        /*002a*/ 	.short	(.L_5087 - .L_5086)
.L_5086:
        /*002c*/ 	.word	0x00000000
        /*0030*/ 	.short	0x0004
        /*0032*/ 	.short	0x0019
        /*0034*/ 	.byte	0x00, 0xf0, 0x05, 0x00


	//----- nvinfo : EIATTR_KPARAM_INFO
	.align		4
.L_5087:
        /*0038*/ 	.byte	0x04, 0x17
        /*003a*/ 	.short	(.L_5089 - .L_5088)
.L_5088:
        /*003c*/ 	.word	0x00000000
        /*0040*/ 	.short	0x0003
        /*0042*/ 	.short	0x0018
        /*0044*/ 	.byte	0x00, 0xf0, 0x05, 0x00


	//----- nvinfo : EIATTR_KPARAM_INFO
	.align		4
.L_5089:
        /*0048*/ 	.byte	0x04, 0x17
        /*004a*/ 	.short	(.L_5091 - .L_5090)
.L_5090:
        /*004c*/ 	.word	0x00000000
        /*0050*/ 	.short	0x0002
        /*0052*/ 	.short	0x0008
        /*0054*/ 	.byte	0x00, 0xf0, 0x41, 0x00


	//----- nvinfo : EIATTR_KPARAM_INFO
	.align		4
.L_5091:
        /*0058*/ 	.byte	0x04, 0x17
        /*005a*/ 	.short	(.L_5093 - .L_5092)
.L_5092:
        /*005c*/ 	.word	0x00000000
        /*0060*/ 	.short	0x0001
        /*0062*/ 	.short	0x0004
        /*0064*/ 	.byte	0x00, 0xf0, 0x05, 0x00


	//----- nvinfo : EIATTR_KPARAM_INFO
	.align		4
.L_5093:
        /*0068*/ 	.byte	0x04, 0x17
        /*006a*/ 	.short	(.L_5095 - .L_5094)
.L_5094:
        /*006c*/ 	.word	0x00000000
        /*0070*/ 	.short	0x0000
        /*0072*/ 	.short	0x0000
        /*0074*/ 	.byte	0x00, 0xf0, 0x11, 0x00


	//----- nvinfo : EIATTR_SPARSE_MMA_MASK
	.align		4
.L_5095:
        /*0078*/ 	.byte	0x03, 0x50
        /*007a*/ 	.short	0x0000


	//----- nvinfo : EIATTR_MAXREG_COUNT
	.align		4
        /*007c*/ 	.byte	0x03, 0x1b
        /*007e*/ 	.short	0x00ff


	//----- nvinfo : EIATTR_MERCURY_ISA_VERSION
	.align		4
        /*0080*/ 	.byte	0x03, 0x5f
        /*0082*/ 	.short	0x0101


	//----- nvinfo : EIATTR_EXIT_INSTR_OFFSETS
	.align		4
        /*0084*/ 	.byte	0x04, 0x1c
        /*0086*/ 	.short	(.L_5097 - .L_5096)


	//   ....[0]....
.L_5096:
        /*0088*/ 	.word	0x00000430


	//   ....[1]....
        /*008c*/ 	.word	0x000004a0


	//----- nvinfo : EIATTR_MAX_THREADS
	.align		4
.L_5097:
        /*0090*/ 	.byte	0x04, 0x05
        /*0092*/ 	.short	(.L_5099 - .L_5098)
.L_5098:
        /*0094*/ 	.word	0x00000080
        /*0098*/ 	.word	0x00000001
        /*009c*/ 	.word	0x00000001


	//----- nvinfo : EIATTR_CRS_STACK_SIZE
	.align		4
.L_5099:
        /*00a0*/ 	.byte	0x04, 0x1e
        /*00a2*/ 	.short	(.L_5101 - .L_5100)
.L_5100:
        /*00a4*/ 	.word	0x00000000


	//----- nvinfo : EIATTR_CBANK_PARAM_SIZE
	.align		4
.L_5101:
        /*00a8*/ 	.byte	0x03, 0x19
        /*00aa*/ 	.short	0x001c


	//----- nvinfo : EIATTR_PARAM_CBANK
	.align		4
        /*00ac*/ 	.byte	0x04, 0x0a
        /*00ae*/ 	.short	(.L_5103 - .L_5102)
	.align		4
.L_5102:
        /*00b0*/ 	.word	index@(.nv.constant0._ZN2at6native27unrolled_elementwise_kernelIZZZNS0_16frac_kernel_cudaERNS_18TensorIteratorBaseEENKUlvE_clEvENKUlvE_clEvEUldE_St5arrayIPcLm2EELi4E23TrivialOffsetCalculatorILi1EjESB_NS0_6memory15LoadWithoutCastENSC_16StoreWithoutCastEEEviT_T0_T2_T3_T4_T5_)
        /*00b4*/ 	.short	0x0210
        /*00b6*/ 	.short	0x001c


	//----- nvinfo : EIATTR_SW_WAR
	.align		4
.L_5103:
        /*00b8*/ 	.byte	0x04, 0x36
        /*00ba*/ 	.short	(.L_5105 - .L_5104)
.L_5104:
        /*00bc*/ 	.word	0x00000008
.L_5105:


//--------------------- .nv.info._ZN2at6native29vectorized_elementwise_kernelILi2EZZZNS0_16frac_kernel_cudaERNS_18TensorIteratorBaseEENKUlvE_clEvENKUlvE_clEvEUldE_St5arrayIPcLm2EEEEviT0_T1_ --------------------------
	.section	.nv.info._ZN2at6native29vectorized_elementwise_kernelILi2EZZZNS0_16frac_kernel_cudaERNS_18TensorIteratorBaseEENKUlvE_clEvENKUlvE_clEvEUldE_St5arrayIPcLm2EEEEviT0_T1_,"",@"SHT_CUDA_INFO"
	.sectionflags	@""
	.align	4


	//----- nvinfo : EIATTR_CUDA_API_VERSION
	.align		4
        /*0000*/ 	.byte	0x04, 0x37
        /*0002*/ 	.short	(.L_5107 - .L_5106)
.L_5106:
        /*0004*/ 	.word	0x00000082


	//----- nvinfo : EIATTR_KPARAM_INFO
	.align		4
.L_5107:
        /*0008*/ 	.byte	0x04, 0x17
        /*000a*/ 	.short	(.L_5109 - .L_5108)
.L_5108:
        /*000c*/ 	.word	0x00000000
        /*0010*/ 	.short	0x0002
        /*0012*/ 	.short	0x0008
        /*0014*/ 	.byte	0x00, 0xf0, 0x41, 0x00


	//----- nvinfo : EIATTR_KPARAM_INFO
	.align		4
.L_5109:
        /*0018*/ 	.byte	0x04, 0x17
        /*001a*/ 	.short	(.L_5111 - .L_5110)
.L_5110:
        /*001c*/ 	.word	0x00000000
        /*0020*/ 	.short	0x0001
        /*0022*/ 	.short	0x0004
        /*0024*/ 	.byte	0x00, 0xf0, 0x05, 0x00


	//----- nvinfo : EIATTR_KPARAM_INFO
	.align		4
.L_5111:
        /*0028*/ 	.byte	0x04, 0x17
        /*002a*/ 	.short	(.L_5113 - .L_5112)
.L_5112:
        /*002c*/ 	.word	0x00000000
        /*0030*/ 	.short	0x0000
        /*0032*/ 	.short	0x0000
        /*0034*/ 	.byte	0x00, 0xf0, 0x11, 0x00


	//----- nvinfo : EIATTR_SPARSE_MMA_MASK
	.align		4
.L_5113:
        /*0038*/ 	.byte	0x03, 0x50
        /*003a*/ 	.short	0x0000


	//----- nvinfo : EIATTR_MAXREG_COUNT
	.align		4
        /*003c*/ 	.byte	0x03, 0x1b
        /*003e*/ 	.short	0x00ff


	//----- nvinfo : EIATTR_MERCURY_ISA_VERSION
	.align		4
        /*0040*/ 	.byte	0x03, 0x5f
        /*0042*/ 	.short	0x0101


	//----- nvinfo : EIATTR_EXIT_INSTR_OFFSETS
	.align		4
        /*0044*/ 	.byte	0x04, 0x1c
        /*0046*/ 	.short	(.L_5115 - .L_5114)


	//   ....[0]....
.L_5114:
        /*0048*/ 	.word	0x00000270


	//   ....[1]....
        /*004c*/ 	.word	0x00000b50


	//   ....[2]....
        /*0050*/ 	.word	0x00000ba0


	//----- nvinfo : EIATTR_MAX_THREADS
	.align		4
.L_5115:
        /*0054*/ 	.byte	0x04, 0x05
        /*0056*/ 	.short	(.L_5117 - .L_5116)
.L_5116:
        /*0058*/ 	.word	0x00000080
        /*005c*/ 	.word	0x00000001
        /*0060*/ 	.word	0x00000001


	//----- nvinfo : EIATTR_CRS_STACK_SIZE
	.align		4
.L_5117:
        /*0064*/ 	.byte	0x04, 0x1e
        /*0066*/ 	.short	(.L_5119 - .L_5118)
.L_5118:
        /*0068*/ 	.word	0x00000000


	//----- nvinfo : EIATTR_CBANK_PARAM_SIZE
	.align		4
.L_5119:
        /*006c*/ 	.byte	0x03, 0x19
        /*006e*/ 	.short	0x0018


	//----- nvinfo : EIATTR_PARAM_CBANK
	.align		4
        /*0070*/ 	.byte	0x04, 0x0a
        /*0072*/ 	.short	(.L_5121 - .L_5120)
	.align		4
.L_5120:
        /*0074*/ 	.word	index@(.nv.constant0._ZN2at6native29vectorized_elementwise_kernelILi2EZZZNS0_16frac_kernel_cudaERNS_18TensorIteratorBaseEENKUlvE_clEvENKUlvE_clEvEUldE_St5arrayIPcLm2EEEEviT0_T1_)
        /*0078*/ 	.short	0x0210
        /*007a*/ 	.short	0x0018


	//----- nvinfo : EIATTR_SW_WAR
	.align		4
.L_5121:
        /*007c*/ 	.byte	0x04, 0x36
        /*007e*/ 	.short	(.L_5123 - .L_5122)
.L_5122:
        /*0080*/ 	.word	0x00000008
.L_5123:


//--------------------- .nv.info._ZN2at6native29vectorized_elementwise_kernelILi4EZZZNS0_16frac_kernel_cudaERNS_18TensorIteratorBaseEENKUlvE_clEvENKUlvE_clEvEUldE_St5arrayIPcLm2EEEEviT0_T1_ --------------------------
	.section	.nv.info._ZN2at6native29vectorized_elementwise_kernelILi4EZZZNS0_16frac_kernel_cudaERNS_18TensorIteratorBaseEENKUlvE_clEvENKUlvE_clEvEUldE_St5arrayIPcLm2EEEEviT0_T1_,"",@"SHT_CUDA_INFO"
	.sectionflags	@""
	.align	4


	//----- nvinfo : EIATTR_CUDA_API_VERSION
	.align		4
        /*0000*/ 	.byte	0x04, 0x37
        /*0002*/ 	.short	(.L_5125 - .L_5124)
.L_5124:
        /*0004*/ 	.word	0x00000082


	//----- nvinfo : EIATTR_KPARAM_INFO
	.align		4
.L_5125:
        /*0008*/ 	.byte	0x04, 0x17
        /*000a*/ 	.short	(.L_5127 - .L_5126)
.L_5126:
        /*000c*/ 	.word	0x00000000
        /*0010*/ 	.short	0x0002
        /*0012*/ 	.short	0x0008
        /*0014*/ 	.byte	0x00, 0xf0, 0x41, 0x00


	//----- nvinfo : EIATTR_KPARAM_INFO
	.align		4
.L_5127:
        /*0018*/ 	.byte	0x04, 0x17
        /*001a*/ 	.short	(.L_5129 - .L_5128)
.L_5128:
        /*001c*/ 	.word	0x00000000
        /*0020*/ 	.short	0x0001
        /*0022*/ 	.short	0x0004
        /*0024*/ 	.byte	0x00, 0xf0, 0x05, 0x00


	//----- nvinfo : EIATTR_KPARAM_INFO
	.align		4
.L_5129:
        /*0028*/ 	.byte	0x04, 0x17
        /*002a*/ 	.short	(.L_5131 - .L_5130)
.L_5130:
        /*002c*/ 	.word	0x00000000
        /*0030*/ 	.short	0x0000
        /*0032*/ 	.short	0x0000
        /*0034*/ 	.byte	0x00, 0xf0, 0x11, 0x00


	//----- nvinfo : EIATTR_SPARSE_MMA_MASK
	.align		4
.L_5131:
        /*0038*/ 	.byte	0x03, 0x50
        /*003a*/ 	.short	0x0000


	//----- nvinfo : EIATTR_MAXREG_COUNT
	.align		4
        /*003c*/ 	.byte	0x03, 0x1b
        /*003e*/ 	.short	0x00ff


	//----- nvinfo : EIATTR_MERCURY_ISA_VERSION
	.align		4
        /*0040*/ 	.byte	0x03, 0x5f
        /*0042*/ 	.short	0x0101


	//----- nvinfo : EIATTR_EXIT_INSTR_OFFSETS
	.align		4
        /*0044*/ 	.byte	0x04, 0x1c
        /*0046*/ 	.short	(.L_5133 - .L_5132)


	//   ....[0]....
.L_5132:
        /*0048*/ 	.word	0x00000270


	//   ....[1]....
        /*004c*/ 	.word	0x00000b50


	//   ....[2]....
        /*0050*/ 	.word	0x00000ba0


	//----- nvinfo : EIATTR_MAX_THREADS
	.align		4
.L_5133:
        /*0054*/ 	.byte	0x04, 0x05
        /*0056*/ 	.short	(.L_5135 - .L_5134)
.L_5134:
        /*0058*/ 	.word	0x00000080
        /*005c*/ 	.word	0x00000001
        /*0060*/ 	.word	0x00000001


	//----- nvinfo : EIATTR_CRS_STACK_SIZE
	.align		4
.L_5135:
        /*0064*/ 	.byte	0x04, 0x1e
        /*0066*/ 	.short	(.L_5137 - .L_5136)
.L_5136:
        /*0068*/ 	.word	0x00000000


	//----- nvinfo : EIATTR_CBANK_PARAM_SIZE
	.align		4
.L_5137:
        /*006c*/ 	.byte	0x03, 0x19
        /*006e*/ 	.short	0x0018


	//----- nvinfo : EIATTR_PARAM_CBANK
	.align		4
        /*0070*/ 	.byte	0x04, 0x0a
        /*0072*/ 	.short	(.L_5139 - .L_5138)
	.align		4
.L_5138:
        /*0074*/ 	.word	index@(.nv.constant0._ZN2at6native29vectorized_elementwise_kernelILi4EZZZNS0_16frac_kernel_cudaERNS_18TensorIteratorBaseEENKUlvE_clEvENKUlvE_clEvEUldE_St5arrayIPcLm2EEEEviT0_T1_)
        /*0078*/ 	.short	0x0210
        /*007a*/ 	.short	0x0018


	//----- nvinfo : EIATTR_SW_WAR
	.align		4
.L_5139:
        /*007c*/ 	.byte	0x04, 0x36
        /*007e*/ 	.short	(.L_5141 - .L_5140)
.L_5140:
        /*0080*/ 	.word	0x00000008
.L_5141:


//--------------------- .nv.info._ZN2at6native29vectorized_elementwise_kernelILi8EZZZNS0_16frac_kernel_cudaERNS_18TensorIteratorBaseEENKUlvE_clEvENKUlvE_clEvEUldE_St5arrayIPcLm2EEEEviT0_T1_ --------------------------
	.section	.nv.info._ZN2at6native29vectorized_elementwise_kernelILi8EZZZNS0_16frac_kernel_cudaERNS_18TensorIteratorBaseEENKUlvE_clEvENKUlvE_clEvEUldE_St5arrayIPcLm2EEEEviT0_T1_,"",@"SHT_CUDA_INFO"
	.sectionflags	@""
	.align	4


	//----- nvinfo : EIATTR_CUDA_API_VERSION
	.align		4
        /*0000*/ 	.byte	0x04, 0x37
        /*0002*/ 	.short	(.L_5143 - .L_5142)
.L_5142:
        /*0004*/ 	.word	0x00000082


	//----- nvinfo : EIATTR_KPARAM_INFO
	.align		4
.L_5143:
        /*0008*/ 	.byte	0x04, 0x17
        /*000a*/ 	.short	(.L_5145 - .L_5144)
.L_5144:
        /*000c*/ 	.word	0x00000000
        /*0010*/ 	.short	0x0002
        /*0012*/ 	.short	0x0008
        /*0014*/ 	.byte	0x00, 0xf0, 0x41, 0x00


	//----- nvinfo : EIATTR_KPARAM_INFO
	.align		4
.L_5145:
        /*0018*/ 	.byte	0x04, 0x17
        /*001a*/ 	.short	(.L_5147 - .L_5146)
.L_5146:
        /*001c*/ 	.word	0x00000000
        /*0020*/ 	.short	0x0001
        /*0022*/ 	.short	0x0004
        /*0024*/ 	.byte	0x00, 0xf0, 0x05, 0x00


	//----- nvinfo : EIATTR_KPARAM_INFO
	.align		4
.L_5147:
        /*0028*/ 	.byte	0x04, 0x17
        /*002a*/ 	.short	(.L_5149 - .L_5148)
.L_5148:
        /*002c*/ 	.word	0x00000000
        /*0030*/ 	.short	0x0000
        /*0032*/ 	.short	0x0000
        /*0034*/ 	.byte	0x00, 0xf0, 0x11, 0x00


	//----- nvinfo : EIATTR_SPARSE_MMA_MASK
	.align		4
.L_5149:
        /*0038*/ 	.byte	0x03, 0x50
        /*003a*/ 	.short	0x0000


	//----- nvinfo : EIATTR_MAXREG_COUNT
	.align		4
        /*003c*/ 	.byte	0x03, 0x1b
        /*003e*/ 	.short	0x00ff


	//----- nvinfo : EIATTR_MERCURY_ISA_VERSION
	.align		4
        /*0040*/ 	.byte	0x03, 0x5f
        /*0042*/ 	.short	0x0101


	//----- nvinfo : EIATTR_EXIT_INSTR_OFFSETS
	.align		4
        /*0044*/ 	.byte	0x04, 0x1c
        /*0046*/ 	.short	(.L_5151 - .L_5150)


	//   ....[0]....
.L_5150:
        /*0048*/ 	.word	0x00000270


	//   ....[1]....
        /*004c*/ 	.word	0x00000b50


	//   ....[2]....
        /*0050*/ 	.word	0x00000ba0


	//----- nvinfo : EIATTR_MAX_THREADS
	.align		4
.L_5151:
        /*0054*/ 	.byte	0x04, 0x05
        /*0056*/ 	.short	(.L_5153 - .L_5152)
.L_5152:
        /*0058*/ 	.word	0x00000080
        /*005c*/ 	.word	0x00000001
        /*0060*/ 	.word	0x00000001


	//----- nvinfo : EIATTR_CRS_STACK_SIZE
	.align		4
.L_5153:
        /*0064*/ 	.byte	0x04, 0x1e
        /*0066*/ 	.short	(.L_5155 - .L_5154)
.L_5154:
        /*0068*/ 	.word	0x00000000


	//----- nvinfo : EIATTR_CBANK_PARAM_SIZE
	.align		4
.L_5155:
        /*006c*/ 	.byte	0x03, 0x19
        /*006e*/ 	.short	0x0018


	//----- nvinfo : EIATTR_PARAM_CBANK
	.align		4
        /*0070*/ 	.byte	0x04, 0x0a
        /*0072*/ 	.short	(.L_5157 - .L_5156)
	.align		4
.L_5156:
        /*0074*/ 	.word	index@(.nv.constant0._ZN2at6native29vectorized_elementwise_kernelILi8EZZZNS0_16frac_kernel_cudaERNS_18TensorIteratorBaseEENKUlvE_clEvENKUlvE_clEvEUldE_St5arrayIPcLm2EEEEviT0_T1_)
        /*0078*/ 	.short	0x0210
        /*007a*/ 	.short	0x0018


	//----- nvinfo : EIATTR_SW_WAR
	.align		4
.L_5157:
        /*007c*/ 	.byte	0x04, 0x36
        /*007e*/ 	.short	(.L_5159 - .L_5158)
.L_5158:
        /*0080*/ 	.word	0x00000008
.L_5159:


//--------------------- .nv.info._ZN2at6native18elementwise_kernelILi128ELi4EZNS0_15gpu_kernel_implIZZZNS0_16ceil_kernel_cudaERNS_18TensorIteratorBaseEENKUlvE_clEvENKUlvE2_clEvEUlN3c108BFloat16EE_EEvS4_RKT_EUliE_EEviT1_ --------------------------
	.section	.nv.info._ZN2at6native18elementwise_kernelILi128ELi4EZNS0_15gpu_kernel_implIZZZNS0_16ceil_kernel_cudaERNS_18TensorIteratorBaseEENKUlvE_clEvENKUlvE2_clEvEUlN3c108BFloat16EE_EEvS4_RKT_EUliE_EEviT1_,"",@"SHT_CUDA_INFO"
	.sectionflags	@""
	.align	4


	//----- nvinfo : EIATTR_CUDA_API_VERSION
	.align		4
        /*0000*/ 	.byte	0x04, 0x37
        /*0002*/ 	.short	(.L_5161 - .L_5160)
.L_5160:
        /*0004*/ 	.word	0x00000082


	//----- nvinfo : EIATTR_KPARAM_INFO
	.align		4
.L_5161:
        /*0008*/ 	.byte	0x04, 0x17
        /*000a*/ 	.short	(.L_5163 - .L_5162)
.L_5162:
        /*000c*/ 	.word	0x00000000
        /*0010*/ 	.short	0x0001
        /*0012*/ 	.short	0x0008
        /*0014*/ 	.byte	0x00, 0xf0, 0x61, 0x08


	//----- nvinfo : EIATTR_KPARAM_INFO
	.align		4
.L_5163:
        /*0018*/ 	.byte	0x04, 0x17
        /*001a*/ 	.short	(.L_5165 - .L_5164)
.L_5164:
        /*001c*/ 	.word	0x00000000
        /*0020*/ 	.short	0x0000
        /*0022*/ 	.short	0x0000
        /*0024*/ 	.byte	0x00, 0xf0, 0x11, 0x00


	//----- nvinfo : EIATTR_SPARSE_MMA_MASK
	.align		4
.L_5165:
        /*0028*/ 	.byte	0x03, 0x50
        /*002a*/ 	.short	0x0000


	//----- nvinfo : EIATTR_MAXREG_COUNT
	.align		4
        /*002c*/ 	.byte	0x03, 0x1b
        /*002e*/ 	.short	0x0080


	//----- nvinfo : EIATTR_EXTERNS
	.align		4
        /*0030*/ 	.byte	0x04, 0x0f
        /*0032*/ 	.short	(.L_5167 - .L_5166)


	//   ....[0]....
	.align		4
.L_5166:
        /*0034*/ 	.word	index@(__assertfail)


	//----- nvinfo : EIATTR_MERCURY_ISA_VERSION
	.align		4
.L_5167:
        /*0038*/ 	.byte	0x03, 0x5f
        /*003a*/ 	.short	0x0101


	//----- nvinfo : EIATTR_SYSCALL_OFFSETS
	.align		4
        /*003c*/ 	.byte	0x04, 0x46
        /*003e*/ 	.short	(.L_5169 - .L_5168)


	//   ....[0]....
.L_5168:
        /*0040*/ 	.word	0x000022d0


	//   ....[1]....
        /*0044*/ 	.word	0x00003260


	//   ....[2]....
        /*0048*/ 	.word	0x00005590


	//   ....[3]....
        /*004c*/ 	.word	0x00006520


	//   ....[4]....
        /*0050*/ 	.word	0x00008840


	//   ....[5]....
        /*0054*/ 	.word	0x000097d0


	//   ....[6]....
        /*0058*/ 	.word	0x0000bae0


	//   ....[7]....
        /*005c*/ 	.word	0x0000ca70


	//----- nvinfo : EIATTR_EXIT_INSTR_OFFSETS
	.align		4
.L_5169:
        /*0060*/ 	.byte	0x04, 0x1c
        /*0062*/ 	.short	(.L_5171 - .L_5170)


	//   ....[0]....
.L_5170:
        /*0064*/ 	.word	0x000098a0


	//   ....[1]....
        /*0068*/ 	.word	0x0000bca0


	//   ....[2]....
        /*006c*/ 	.word	0x0000bce0


	//   ....[3]....
        /*0070*/ 	.word	0x0000bd80


	//   ....[4]....
        /*0074*/ 	.word	0x0000bdc0


	//   ....[5]....
        /*0078*/ 	.word	0x0000be00


	//   ....[6]....
        /*007c*/ 	.word	0x0000be90


	//   ....[7]....
        /*0080*/ 	.word	0x0000bed0


	//   ....[8]....
        /*0084*/ 	.word	0x0000bf70


	//   ....[9]....
        /*0088*/ 	.word	0x0000bfc0


	//   ....[10]....
        /*008c*/ 	.word	0x0000c010


	//   ....[11]....
        /*0090*/ 	.word	0x0000c0e0


	//   ....[12]....
        /*0094*/ 	.word	0x0000c140


	//   ....[13]....
        /*0098*/ 	.word	0x0000c2d0


	//   ....[14]....
        /*009c*/ 	.word	0x0000c430


	//   ....[15]....
        /*00a0*/ 	.word	0x0000c450


	//   ....[16]....
        /*00a4*/ 	.word	0x0000c510


	//   ....[17]....
        /*00a8*/ 	.word	0x0000c690


	//   ....[18]....
        /*00ac*/ 	.word	0x0000c810


	//   ....[19]....
        /*00b0*/ 	.word	0x0000c970


	//   ....[20]....
        /*00b4*/ 	.word	0x0000ca80


	//   ....[21]....
        /*00b8*/ 	.word	0x0000cac0


	//   ....[22]....
        /*00bc*/ 	.word	0x0000cb00


	//----- nvinfo : EIATTR_MAX_THREADS
	.align		4
.L_5171:
        /*00c0*/ 	.byte	0x04, 0x05
        /*00c2*/ 	.short	(.L_5173 - .L_5172)
.L_5172:
        /*00c4*/ 	.word	0x00000080
        /*00c8*/ 	.word	0x00000001
        /*00cc*/ 	.word	0x00000001


	//----- nvinfo : EIATTR_CRS_STACK_SIZE
	.align		4
.L_5173:
        /*00d0*/ 	.byte	0x04, 0x1e
        /*00d2*/ 	.short	(.L_5175 - .L_5174)
.L_5174:
        /*00d4*/ 	.word	0x00000000


	//----- nvinfo : EIATTR_CBANK_PARAM_SIZE
	.align		4
.L_5175:
        /*00d8*/ 	.byte	0x03, 0x19
        /*00da*/ 	.short	0x0220


	//----- nvinfo : EIATTR_PARAM_CBANK
	.align		4
        /*00dc*/ 	.byte	0x04, 0x0a
        /*00de*/ 	.short	(.L_5177 - .L_5176)
	.align		4
.L_5176:
        /*00e0*/ 	.word	index@(.nv.constant0._ZN2at6native18elementwise_kernelILi128ELi4EZNS0_15gpu_kernel_implIZZZNS0_16ceil_kernel_cudaERNS_18TensorIteratorBaseEENKUlvE_clEvENKUlvE2_clEvEUlN3c108BFloat16EE_EEvS4_RKT_EUliE_EEviT1_)
        /*00e4*/ 	.short	0x0210
        /*00e6*/ 	.short	0x0220


	//----- nvinfo : EIATTR_SW_WAR
	.align		4
.L_5177:
        /*00e8*/ 	.byte	0x04, 0x36
        /*00ea*/ 	.short	(.L_5179 - .L_5178)
.L_5178:
        /*00ec*/ 	.word	0x00000008
.L_5179:


//--------------------- .nv.info._ZN2at6native27unrolled_elementwise_kernelIZZZNS0_16ceil_kernel_cudaERNS_18TensorIteratorBaseEENKUlvE_clEvENKUlvE2_clEvEUlN3c108BFloat16EE_St5arrayIPcLm2EELi4E23TrivialOffsetCalculatorILi1EjESD_NS0_6memory12LoadWithCastILi1EEENSE_13StoreWithCastILi1EEEEEviT_T0_T2_T3_T4_T5_ --------------------------
	.section	.nv.info._ZN2at6native27unrolled_elementwise_kernelIZZZNS0_16ceil_kernel_cudaERNS_18TensorIteratorBaseEENKUlvE_clEvENKUlvE2_clEvEUlN3c108BFloat16EE_St5arrayIPcLm2EELi4E23TrivialOffsetCalculatorILi1EjESD_NS0_6memory12LoadWithCastILi1EEENSE_13StoreWithCastILi1EEEEEviT_T0_T2_T3_T4_T5_,"",@"SHT_CUDA_INFO"
	.sectionflags	@""
	.align	4


	//----- nvinfo : EIATTR_CUDA_API_VERSION
	.align		4
        /*0000*/ 	.byte	0x04, 0x37
        /*0002*/ 	.short	(.L_5181 - .L_5180)
.L_5180:
        /*0004*/ 	.word	0x00000082


	//----- nvinfo : EIATTR_KPARAM_INFO
	.align		4
.L_5181:
        /*0008*/ 	.byte	0x04, 0x17
        /*000a*/ 	.short	(.L_5183 - .L_5182)
.L_5182:
        /*000c*/ 	.word	0x00000000
        /*0010*/ 	.short	0x0006
        /*0012*/ 	.short	0x0024
        /*0014*/ 	.byte	0x00, 0xf0, 0x21, 0x00


	//----- nvinfo : EIATTR_KPARAM_INFO
	.align		4
.L_5183:
        /*0018*/ 	.byte	0x04, 0x17
        /*001a*/ 	.short	(.L_5185 - .L_5184)
.L_5184:
        /*001c*/ 	.word	0x00000000
        /*0020*/ 	.short	0x0005
        /*0022*/ 	.short	0x001c
        /*0024*/ 	.byte	0x00, 0xf0, 0x21, 0x00


	//----- nvinfo : EIATTR_KPARAM_INFO
	.align		4
.L_5185:
        /*0028*/ 	.byte	0x04, 0x17
        /*002a*/ 	.short	(.L_5187 - .L_5186)
.L_5186:
        /*002c*/ 	.word	0x00000000
        /*0030*/ 	.short	0x0004
        /*0032*/ 	.short	0x0019
        /*0034*/ 	.byte	0x00, 0xf0, 0x05, 0x00


	//----- nvinfo : EIATTR_KPARAM_INFO
	.align		4
.L_5187:
        /*0038*/ 	.byte	0x04, 0x17
        /*003a*/ 	.short	(.L_5189 - .L_5188)
.L_5188:
        /*003c*/ 	.word	0x00000000
        /*0040*/ 	.short	0x0003
        /*0042*/ 	.short	0x0018
        /*0044*/ 	.byte	0x00, 0xf0, 0x05, 0x00


	//----- nvinfo : EIATTR_KPARAM_INFO
	.align		4
.L_5189:
        /*0048*/ 	.byte	0x04, 0x17
        /*004a*/ 	.short	(.L_5191 - .L_5190)
.L_5190:
        /*004c*/ 	.word	0x00000000
        /*0050*/ 	.short	0x0002
        /*0052*/ 	.short	0x0008
        /*0054*/ 	.byte	0x00, 0xf0, 0x41, 0x00


	//----- nvinfo : EIATTR_KPARAM_INFO
	.align		4
.L_5191:
        /*0058*/ 	.byte	0x04, 0x17
        /*005a*/ 	.short	(.L_5193 - .L_5192)
.L_5192:
        /*005c*/ 	.word	0x00000000
        /*0060*/ 	.short	0x0001
        /*0062*/ 	.short	0x0004
        /*0064*/ 	.byte	0x00, 0xf0, 0x05, 0x00


	//----- nvinfo : EIATTR_KPARAM_INFO
	.align		4
.L_5193:
        /*0068*/ 	.byte	0x04, 0x17
        /*006a*/ 	.short	(.L_5195 - .L_5194)
.L_5194:
        /*006c*/ 	.word	0x00000000
        /*0070*/ 	.short	0x0000
        /*0072*/ 	.short	0x0000
        /*0074*/ 	.byte	0x00, 0xf0, 0x11, 0x00


	//----- nvinfo : EIATTR_SPARSE_MMA_MASK
	.align		4
.L_5195:
        /*0078*/ 	.byte	0x03, 0x50
        /*007a*/ 	.short	0x0000


	//----- nvinfo : EIATTR_MAXREG_COUNT
	.align		4
        /*007c*/ 	.byte	0x03, 0x1b
        /*007e*/ 	.short	0x00ff


	//----- nvinfo : EIATTR_EXTERNS
	.align		4
        /*0080*/ 	.byte	0x04, 0x0f
        /*0082*/ 	.short	(.L_5197 - .L_5196)


	//   ....[0]....
	.align		4
.L_5196:
        /*0084*/ 	.word	index@(__assertfail)


	//----- nvinfo : EIATTR_MERCURY_ISA_VERSION
	.align		4
.L_5197:
        /*0088*/ 	.byte	0x03, 0x5f
        /*008a*/ 	.short	0x0101


	//----- nvinfo : EIATTR_SYSCALL_OFFSETS
	.align		4
        /*008c*/ 	.byte	0x04, 0x46
        /*008e*/ 	.short	(.L_5199 - .L_5198)


	//   ....[0]....
.L_5198:
        /*0090*/ 	.word	0x000010e0


	//   ....[1]....
        /*0094*/ 	.word	0x00002220


	//   ....[2]....
        /*0098*/ 	.word	0x00003370


	//   ....[3]....
        /*009c*/ 	.word	0x00004490


	//   ....[4]....
        /*00a0*/ 	.word	0x00005720


	//   ....[5]....
        /*00a4*/ 	.word	0x00006740


	//   ....[6]....
        /*00a8*/ 	.word	0x00007720


	//   ....[7]....
        /*00ac*/ 	.word	0x00008700


	//----- nvinfo : EIATTR_EXIT_INSTR_OFFSETS
	.align		4
.L_5199:
        /*00b0*/ 	.byte	0x04, 0x1c
        /*00b2*/ 	.short	(.L_5201 - .L_5200)


	//   ....[0]....
.L_5200:
        /*00b4*/ 	.word	0x000077e0


	//   ....[1]....
        /*00b8*/ 	.word	0x00007930


	//   ....[2]....
        /*00bc*/ 	.word	0x00007970


	//   ....[3]....
        /*00c0*/ 	.word	0x00007a10


	//   ....[4]....
        /*00c4*/ 	.word	0x00007a50


	//   ....[5]....
        /*00c8*/ 	.word	0x00007a90


	//   ....[6]....
        /*00cc*/ 	.word	0x00007b20


	//   ....[7]....
        /*00d0*/ 	.word	0x00007b60


	//   ....[8]....
        /*00d4*/ 	.word	0x00007c00


	//   ....[9]....
        /*00d8*/ 	.word	0x00007c50


	//   ....[10]....
        /*00dc*/ 	.word	0x00007ca0


	//   ....[11]....
        /*00e0*/ 	.word	0x00007d70


	//   ....[12]....
        /*00e4*/ 	.word	0x00007dd0


	//   ....[13]....
        /*00e8*/ 	.word	0x00007f60


	//   ....[14]....
        /*00ec*/ 	.word	0x000080c0


	//   ....[15]....
        /*00f0*/ 	.word	0x000080e0


	//   ....[16]....
        /*00f4*/ 	.word	0x000081a0


	//   ....[17]....
        /*00f8*/ 	.word	0x00008320


	//   ....[18]....
        /*00fc*/ 	.word	0x000084a0


	//   ....[19]....
        /*0100*/ 	.word	0x00008600


	//   ....[20]....
        /*0104*/ 	.word	0x00008710


	//   ....[21]....
        /*0108*/ 	.word	0x00008750


	//   ....[22]....
        /*010c*/ 	.word	0x00008790


	//----- nvinfo : EIATTR_MAX_THREADS
	.align		4
.L_5201:
        /*0110*/ 	.byte	0x04, 0x05
        /*0112*/ 	.short	(.L_5203 - .L_5202)
.L_5202:
        /*0114*/ 	.word	0x00000080
        /*0118*/ 	.word	0x00000001
        /*011c*/ 	.word	0x00000001


	//----- nvinfo : EIATTR_CRS_STACK_SIZE
	.align		4
.L_5203:
        /*0120*/ 	.byte	0x04, 0x1e
        /*0122*/ 	.short	(.L_5205 - .L_5204)
.L_5204:
        /*0124*/ 	.word	0x00000000


	//----- nvinfo : EIATTR_CBANK_PARAM_SIZE
	.align		4
.L_5205:
        /*0128*/ 	.byte	0x03, 0x19
        /*012a*/ 	.short	0x002c


	//----- nvinfo : EIATTR_PARAM_CBANK
	.align		4
        /*012c*/ 	.byte	0x04, 0x0a
        /*012e*/ 	.short	(.L_5207 - .L_5206)
	.align		4
.L_5206:
        /*0130*/ 	.word	index@(.nv.constant0._ZN2at6native27unrolled_elementwise_kernelIZZZNS0_16ceil_kernel_cudaERNS_18TensorIteratorBaseEENKUlvE_clEvENKUlvE2_clEvEUlN3c108BFloat16EE_St5arrayIPcLm2EELi4E23TrivialOffsetCalculatorILi1EjESD_NS0_6memory12LoadWithCastILi1EEENSE_13StoreWithCastILi1EEEEEviT_T0_T2_T3_T4_T5_)
        /*0134*/ 	.short	0x0210
        /*0136*/ 	.short	0x002c


	//----- nvinfo : EIATTR_SW_WAR
	.align		4
.L_5207:
        /*0138*/ 	.byte	0x04, 0x36
        /*013a*/ 	.short	(.L_5209 - .L_5208)
.L_5208:
        /*013c*/ 	.word	0x00000008
.L_5209:


//--------------------- .nv.info._ZN2at6native18elementwise_kernelILi128ELi4EZNS0_22gpu_kernel_impl_nocastIZZZNS0_16ceil_kernel_cudaERNS_18TensorIteratorBaseEENKUlvE_clEvENKUlvE2_clEvEUlN3c108BFloat16EE_EEvS4_RKT_EUliE_EEviT1_ --------------------------
	.section	.nv.info._ZN2at6native18elementwise_kernelILi128ELi4EZNS0_22gpu_kernel_impl_nocastIZZZNS0_16ceil_kernel_cudaERNS_18TensorIteratorBaseEENKUlvE_clEvENKUlvE2_clEvEUlN3c108BFloat16EE_EEvS4_RKT_EUliE_EEviT1_,"",@"SHT_CUDA_INFO"
	.sectionflags	@""
	.align	4


	//----- nvinfo : EIATTR_CUDA_API_VERSION
	.align		4
        /*0000*/ 	.byte	0x04, 0x37
        /*0002*/ 	.short	(.L_5211 - .L_5210)
.L_5210:
        /*0004*/ 	.word	0x00000082


	//----- nvinfo : EIATTR_KPARAM_INFO
	.align		4
.L_5211:
        /*0008*/ 	.byte	0x04, 0x17
        /*000a*/ 	.short	(.L_5213 - .L_5212)
.L_5212:
        /*000c*/ 	.word	0x00000000
        /*0010*/ 	.short	0x0001
        /*0012*/ 	.short	0x0008
        /*0014*/ 	.byte	0x00, 0xf0, 0x61, 0x08


	//----- nvinfo : EIATTR_KPARAM_INFO
	.align		4
.L_5213:
        /*0018*/ 	.byte	0x04, 0x17
        /*001a*/ 	.short	(.L_5215 - .L_5214)
.L_5214:
        /*001c*/ 	.word	0x00000000
        /*0020*/ 	.short	0x0000
        /*0022*/ 	.short	0x0000
        /*0024*/ 	.byte	0x00, 0xf0, 0x11, 0x00


	//----- nvinfo : EIATTR_SPARSE_MMA_MASK
	.align		4
.L_5215:
        /*0028*/ 	.byte	0x03, 0x50
        /*002a*/ 	.short	0x0000


	//----- nvinfo : EIATTR_MAXREG_COUNT
	.align		4
        /*002c*/ 	.byte	0x03, 0x1b
        /*002e*/ 	.short	0x0080


	//----- nvinfo : EIATTR_MERCURY_ISA_VERSION
	.align		4
        /*0030*/ 	.byte	0x03, 0x5f
        /*0032*/ 	.short	0x0101


	//----- nvinfo : EIATTR_EXIT_INSTR_OFFSETS
	.align		4
        /*0034*/ 	.byte	0x04, 0x1c
        /*0036*/ 	.short	(.L_5217 - .L_5216)


	//   ....[0]....
.L_5216:
        /*0038*/ 	.word	0x00003bf0


	//   ....[1]....
        /*003c*/ 	.word	0x00004f90


	//----- nvinfo : EIATTR_MAX_THREADS
	.align		4
.L_5217:
        /*0040*/ 	.byte	0x04, 0x05
        /*0042*/ 	.short	(.L_5219 - .L_5218)
.L_5218:
        /*0044*/ 	.word	0x00000080
        /*0048*/ 	.word	0x00000001
        /*004c*/ 	.word	0x00000001


	//----- nvinfo : EIATTR_CRS_STACK_SIZE
	.align		4
.L_5219:
        /*0050*/ 	.byte	0x04, 0x1e
        /*0052*/ 	.short	(.L_5221 - .L_5220)
.L_5220:
        /*0054*/ 	.word	0x00000000


	//----- nvinfo : EIATTR_CBANK_PARAM_SIZE
	.align		4
.L_5221:
        /*0058*/ 	.byte	0x03, 0x19
        /*005a*/ 	.short	0x0220


	//----- nvinfo : EIATTR_PARAM_CBANK
	.align		4
        /*005c*/ 	.byte	0x04, 0x0a
        /*005e*/ 	.short	(.L_5223 - .L_5222)
	.align		4
.L_5222:
        /*0060*/ 	.word	index@(.nv.constant0._ZN2at6native18elementwise_kernelILi128ELi4EZNS0_22gpu_kernel_impl_nocastIZZZNS0_16ceil_kernel_cudaERNS_18TensorIteratorBaseEENKUlvE_clEvENKUlvE2_clEvEUlN3c108BFloat16EE_EEvS4_RKT_EUliE_EEviT1_)
        /*0064*/ 	.short	0x0210
        /*0066*/ 	.short	0x0220


	//----- nvinfo : EIATTR_SW_WAR
	.align		4
.L_5223:
        /*0068*/ 	.byte	0x04, 0x36
        /*006a*/ 	.short	(.L_5225 - .L_5224)
.L_5224:
        /*006c*/ 	.word	0x00000008
.L_5225:


//--------------------- .nv.info._ZN2at6native27unrolled_elementwise_kernelIZZZNS0_16ceil_kernel_cudaERNS_18TensorIteratorBaseEENKUlvE_clEvENKUlvE2_clEvEUlN3c108BFloat16EE_St5arrayIPcLm2EELi4E23TrivialOffsetCalculatorILi1EjESD_NS0_6memory15LoadWithoutCastENSE_16StoreWithoutCastEEEviT_T0_T2_T3_T4_T5_ --------------------------
	.section	.nv.info._ZN2at6native27unrolled_elementwise_kernelIZZZNS0_16ceil_kernel_cudaERNS_18TensorIteratorBaseEENKUlvE_clEvENKUlvE2_clEvEUlN3c108BFloat16EE_St5arrayIPcLm2EELi4E23TrivialOffsetCalculatorILi1EjESD_NS0_6memory15LoadWithoutCastENSE_16StoreWithoutCastEEEviT_T0_T2_T3_T4_T5_,"",@"SHT_CUDA_INFO"
	.sectionflags	@""
	.align	4


	//----- nvinfo : EIATTR_CUDA_API_VERSION
	.align		4
        /*0000*/ 	.byte	0x04, 0x37
        /*0002*/ 	.short	(.L_5227 - .L_5226)
.L_5226:
        /*0004*/ 	.word	0x00000082


	//----- nvinfo : EIATTR_KPARAM_INFO
	.align		4
.L_5227:
        /*0008*/ 	.byte	0x04, 0x17
        /*000a*/ 	.short	(.L_5229 - .L_5228)
.L_5228:
        /*000c*/ 	.word	0x00000000
        /*0010*/ 	.short	0x0006
        /*0012*/ 	.short	0x001b
        /*0014*/ 	.byte	0x00, 0xf0, 0x05, 0x00


	//----- nvinfo : EIATTR_KPARAM_INFO
	.align		4
.L_5229:
        /*0018*/ 	.byte	0x04, 0x17
        /*001a*/ 	.short	(.L_5231 - .L_5230)
.L_5230:
        /*001c*/ 	.word	0x00000000
        /*0020*/ 	.short	0x0005
        /*0022*/ 	.short	0x001a
        /*0024*/ 	.byte	0x00, 0xf0, 0x05, 0x00


	//----- nvinfo : EIATTR_KPARAM_INFO
	.align		4
.L_5231:
        /*0028*/ 	.byte	0x04, 0x17
        /*002a*/ 	.short	(.L_5233 - .L_5232)
.L_5232:
        /*002c*/ 	.word	0x00000000
        /*0030*/ 	.short	0x0004
        /*0032*/ 	.short	0x0019
        /*0034*/ 	.byte	0x00, 0xf0, 0x05, 0x00


	//----- nvinfo : EIATTR_KPARAM_INFO
	.align		4
.L_5233:
        /*0038*/ 	.byte	0x04, 0x17
        /*003a*/ 	.short	(.L_5235 - .L_5234)
.L_5234:
        /*003c*/ 	.word	0x00000000
        /*0040*/ 	.short	0x0003
        /*0042*/ 	.short	0x0018
        /*0044*/ 	.byte	0x00, 0xf0, 0x05, 0x00


	//----- nvinfo : EIATTR_KPARAM_INFO
	.align		4
.L_5235:
        /*0048*/ 	.byte	0x04, 0x17
        /*004a*/ 	.short	(.L_5237 - .L_5236)
.L_5236:
        /*004c*/ 	.word	0x00000000
        /*0050*/ 	.short	0x0002
        /*0052*/ 	.short	0x0008
        /*0054*/ 	.byte	0x00, 0xf0, 0x41, 0x00


	//----- nvinfo : EIATTR_KPARAM_INFO
	.align		4
.L_5237:
        /*0058*/ 	.byte	0x04, 0x17
        /*005a*/ 	.short	(.L_5239 - .L_5238)
.L_5238:
        /*005c*/ 	.word	0x00000000
        /*0060*/ 	.short	0x0001
        /*0062*/ 	.short	0x0004
        /*0064*/ 	.byte	0x00, 0xf0, 0x05, 0x00


	//----- nvinfo : EIATTR_KPARAM_INFO
	.align		4
.L_5239:
        /*0068*/ 	.byte	0x04, 0x17
        /*006a*/ 	.short	(.L_5241 - .L_5240)
.L_5240:
        /*006c*/ 	.word	0x00000000
        /*0070*/ 	.short	0x0000
        /*0072*/ 	.short	0x0000
        /*0074*/ 	.byte	0x00, 0xf0, 0x11, 0x00


	//----- nvinfo : EIATTR_SPARSE_MMA_MASK
	.align		4
.L_5241:
        /*0078*/ 	.byte	0x03, 0x50
        /*007a*/ 	.short	0x0000


	//----- nvinfo : EIATTR_MAXREG_COUNT
	.align		4
        /*007c*/ 	.byte	0x03, 0x1b
        /*007e*/ 	.short	0x00ff


	//----- nvinfo : EIATTR_MERCURY_ISA_VERSION
	.align		4
        /*0080*/ 	.byte	0x03, 0x5f
        /*0082*/ 	.short	0x0101


	//----- nvinfo : EIATTR_EXIT_INSTR_OFFSETS
	.align		4
        /*0084*/ 	.byte	0x04, 0x1c
        /*0086*/ 	.short	(.L_5243 - .L_5242)


	//   ....[0]....
.L_5242:
        /*0088*/ 	.word	0x00000470


	//   ....[1]....
        /*008c*/ 	.word	0x000004e0


	//----- nvinfo : EIATTR_MAX_THREADS
	.align		4
.L_5243:
        /*0090*/ 	.byte	0x04, 0x05
        /*0092*/ 	.short	(.L_5245 - .L_5244)
.L_5244:
        /*0094*/ 	.word	0x00000080
        /*0098*/ 	.word	0x00000001
        /*009c*/ 	.word	0x00000001


	//----- nvinfo : EIATTR_CRS_STACK_SIZE
	.align		4
.L_5245:
        /*00a0*/ 	.byte	0x04, 0x1e
        /*00a2*/ 	.short	(.L_5247 - .L_5246)
.L_5246:
        /*00a4*/ 	.word	0x00000000


	//----- nvinfo : EIATTR_CBANK_PARAM_SIZE
	.align		4
.L_5247:
        /*00a8*/ 	.byte	0x03, 0x19
        /*00aa*/ 	.short	0x001c


	//----- nvinfo : EIATTR_PARAM_CBANK
	.align		4
        /*00ac*/ 	.byte	0x04, 0x0a
        /*00ae*/ 	.short	(.L_5249 - .L_5248)
	.align		4
.L_5248:
        /*00b0*/ 	.word	index@(.nv.constant0._ZN2at6native27unrolled_elementwise_kernelIZZZNS0_16ceil_kernel_cudaERNS_18TensorIteratorBaseEENKUlvE_clEvENKUlvE2_clEvEUlN3c108BFloat16EE_St5arrayIPcLm2EELi4E23TrivialOffsetCalculatorILi1EjESD_NS0_6memory15LoadWithoutCastENSE_16StoreWithoutCastEEEviT_T0_T2_T3_T4_T5_)
        /*00b4*/ 	.short	0x0210
        /*00b6*/ 	.short	0x001c


	//----- nvinfo : EIATTR_SW_WAR
	.align		4
.L_5249:
        /*00b8*/ 	.byte	0x04, 0x36
        /*00ba*/ 	.short	(.L_5251 - .L_5250)
.L_5250:
        /*00bc*/ 	.word	0x00000008
.L_5251:


//--------------------- .nv.info._ZN2at6native29vectorized_elementwise_kernelILi2EZZZNS0_16ceil_kernel_cudaERNS_18TensorIteratorBaseEENKUlvE_clEvENKUlvE2_clEvEUlN3c108BFloat16EE_St5arrayIPcLm2EEEEviT0_T1_ --------------------------
	.section	.nv.info._ZN2at6native29vectorized_elementwise_kernelILi2EZZZNS0_16ceil_kernel_cudaERNS_18TensorIteratorBaseEENKUlvE_clEvENKUlvE2_clEvEUlN3c108BFloat16EE_St5arrayIPcLm2EEEEviT0_T1_,"",@"SHT_CUDA_INFO"
	.sectionflags	@""
	.align	4


	//----- nvinfo : EIATTR_CUDA_API_VERSION
	.align		4
        /*0000*/ 	.byte	0x04, 0x37
        /*0002*/ 	.short	(.L_5253 - .L_5252)
.L_5252:
        /*0004*/ 	.word	0x00000082


	//----- nvinfo : EIATTR_KPARAM_INFO
	.align		4
.L_5253:
        /*0008*/ 	.byte	0x04, 0x17
        /*000a*/ 	.short	(.L_5255 - .L_5254)
.L_5254:
        /*000c*/ 	.word	0x00000000
        /*0010*/ 	.short	0x0002
        /*0012*/ 	.short	0x0008
        /*0014*/ 	.byte	0x00, 0xf0, 0x41, 0x00


	//----- nvinfo : EIATTR_KPARAM_INFO
	.align		4
.L_5255:
        /*0018*/ 	.byte	0x04, 0x17
        /*001a*/ 	.short	(.L_5257 - .L_5256)
.L_5256:
        /*001c*/ 	.word	0x00000000
        /*0020*/ 	.short	0x0001
        /*0022*/ 	.short	0x0004
        /*0024*/ 	.byte	0x00, 0xf0, 0x05, 0x00


	//----- nvinfo : EIATTR_KPARAM_INFO
	.align		4
.L_5257:
        /*0028*/ 	.byte	0x04, 0x17
        /*002a*/ 	.short	(.L_5259 - .L_5258)
.L_5258:
        /*002c*/ 	.word	0x00000000
        /*0030*/ 	.short	0x0000
        /*0032*/ 	.short	0x0000
        /*0034*/ 	.byte	0x00, 0xf0, 0x11, 0x00


	//----- nvinfo : EIATTR_SPARSE_MMA_MASK
	.align		4
.L_5259:
        /*0038*/ 	.byte	0x03, 0x50
        /*003a*/ 	.short	0x0000


	//----- nvinfo : EIATTR_MAXREG_COUNT
	.align		4
        /*003c*/ 	.byte	0x03, 0x1b
        /*003e*/ 	.short	0x00ff


	//----- nvinfo : EIATTR_MERCURY_ISA_VERSION
	.align		4
        /*0040*/ 	.byte	0x03, 0x5f
        /*0042*/ 	.short	0x0101


	//----- nvinfo : EIATTR_EXIT_INSTR_OFFSETS
	.align		4
        /*0044*/ 	.byte	0x04, 0x1c
        /*0046*/ 	.short	(.L_5261 - .L_5260)


	//   ....[0]....
.L_5260:
        /*0048*/ 	.word	0x000002f0


	//   ....[1]....
        /*004c*/ 	.word	0x00000c40


	//   ....[2]....
        /*0050*/ 	.word	0x00000c90


	//----- nvinfo : EIATTR_MAX_THREADS
	.align		4
.L_5261:
        /*0054*/ 	.byte	0x04, 0x05
        /*0056*/ 	.short	(.L_5263 - .L_5262)
.L_5262:
        /*0058*/ 	.word	0x00000080
        /*005c*/ 	.word	0x00000001
        /*0060*/ 	.word	0x00000001


	//----- nvinfo : EIATTR_CRS_STACK_SIZE
	.align		4
.L_5263:
        /*0064*/ 	.byte	0x04, 0x1e
        /*0066*/ 	.short	(.L_5265 - .L_5264)
.L_5264:
        /*0068*/ 	.word	0x00000000


	//----- nvinfo : EIATTR_CBANK_PARAM_SIZE
	.align		4
.L_5265:
        /*006c*/ 	.byte	0x03, 0x19
        /*006e*/ 	.short	0x0018


	//----- nvinfo : EIATTR_PARAM_CBANK
	.align		4
        /*0070*/ 	.byte	0x04, 0x0a
        /*0072*/ 	.short	(.L_5267 - .L_5266)
	.align		4
.L_5266:
        /*0074*/ 	.word	index@(.nv.constant0._ZN2at6native29vectorized_elementwise_kernelILi2EZZZNS0_16ceil_kernel_cudaERNS_18TensorIteratorBaseEENKUlvE_clEvENKUlvE2_clEvEUlN3c108BFloat16EE_St5arrayIPcLm2EEEEviT0_T1_)
        /*0078*/ 	.short	0x0210
        /*007a*/ 	.short	0x0018


	//----- nvinfo : EIATTR_SW_WAR
	.align		4
.L_5267:
        /*007c*/ 	.byte	0x04, 0x36
        /*007e*/ 	.short	(.L_5269 - .L_5268)
.L_5268:
        /*0080*/ 	.word	0x00000008
.L_5269:


//--------------------- .nv.info._ZN2at6native29vectorized_elementwise_kernelILi4EZZZNS0_16ceil_kernel_cudaERNS_18TensorIteratorBaseEENKUlvE_clEvENKUlvE2_clEvEUlN3c108BFloat16EE_St5arrayIPcLm2EEEEviT0_T1_ --------------------------
	.section	.nv.info._ZN2at6native29vectorized_elementwise_kernelILi4EZZZNS0_16ceil_kernel_cudaERNS_18TensorIteratorBaseEENKUlvE_clEvENKUlvE2_clEvEUlN3c108BFloat16EE_St5arrayIPcLm2EEEEviT0_T1_,"",@"SHT_CUDA_INFO"
	.sectionflags	@""
	.align	4


	//----- nvinfo : EIATTR_CUDA_API_VERSION
	.align		4
        /*0000*/ 	.byte	0x04, 0x37
        /*0002*/ 	.short	(.L_5271 - .L_5270)
.L_5270:
        /*0004*/ 	.word	0x00000082


	//----- nvinfo : EIATTR_KPARAM_INFO
	.align		4
.L_5271:
        /*0008*/ 	.byte	0x04, 0x17
        /*000a*/ 	.short	(.L_5273 - .L_5272)
.L_5272:
        /*000c*/ 	.word	0x00000000
        /*0010*/ 	.short	0x0002
        /*0012*/ 	.short	0x0008
        /*0014*/ 	.byte	0x00, 0xf0, 0x41, 0x00


	//----- nvinfo : EIATTR_KPARAM_INFO
	.align		4
.L_5273:
        /*0018*/ 	.byte	0x04, 0x17
        /*001a*/ 	.short	(.L_5275 - .L_5274)
.L_5274:
        /*001c*/ 	.word	0x00000000
        /*0020*/ 	.short	0x0001
        /*0022*/ 	.short	0x0004
        /*0024*/ 	.byte	0x00, 0xf0, 0x05, 0x00


	//----- nvinfo : EIATTR_KPARAM_INFO
	.align		4
.L_5275:
        /*0028*/ 	.byte	0x04, 0x17
        /*002a*/ 	.short	(.L_5277 - .L_5276)
.L_5276:
        /*002c*/ 	.word	0x00000000
        /*0030*/ 	.short	0x0000
        /*0032*/ 	.short	0x0000
        /*0034*/ 	.byte	0x00, 0xf0, 0x11, 0x00


	//----- nvinfo : EIATTR_SPARSE_MMA_MASK
	.align		4
.L_5277:
        /*0038*/ 	.byte	0x03, 0x50
        /*003a*/ 	.short	0x0000


	//----- nvinfo : EIATTR_MAXREG_COUNT
	.align		4
        /*003c*/ 	.byte	0x03, 0x1b
        /*003e*/ 	.short	0x00ff


	//----- nvinfo : EIATTR_MERCURY_ISA_VERSION
	.align		4
        /*0040*/ 	.byte	0x03, 0x5f
        /*0042*/ 	.short	0x0101


	//----- nvinfo : EIATTR_EXIT_INSTR_OFFSETS
	.align		4
        /*0044*/ 	.byte	0x04, 0x1c
        /*0046*/ 	.short	(.L_5279 - .L_5278)


	//   ....[0]....
.L_5278:
        /*0048*/ 	.word	0x000002b0


	//   ....[1]....
        /*004c*/ 	.word	0x00000c00


	//   ....[2]....
        /*0050*/ 	.word	0x00000c50


	//----- nvinfo : EIATTR_MAX_THREADS
	.align		4
.L_5279:
        /*0054*/ 	.byte	0x04, 0x05
        /*0056*/ 	.short	(.L_5281 - .L_5280)
.L_5280:
        /*0058*/ 	.word	0x00000080
        /*005c*/ 	.word	0x00000001
        /*0060*/ 	.word	0x00000001


	//----- nvinfo : EIATTR_CRS_STACK_SIZE
	.align		4
.L_5281:
        /*0064*/ 	.byte	0x04, 0x1e
        /*0066*/ 	.short	(.L_5283 - .L_5282)
.L_5282:
        /*0068*/ 	.word	0x00000000


	//----- nvinfo : EIATTR_CBANK_PARAM_SIZE
	.align		4
.L_5283:
        /*006c*/ 	.byte	0x03, 0x19
        /*006e*/ 	.short	0x0018


	//----- nvinfo : EIATTR_PARAM_CBANK
	.align		4
        /*0070*/ 	.byte	0x04, 0x0a
        /*0072*/ 	.short	(.L_5285 - .L_5284)
	.align		4
.L_5284:
        /*0074*/ 	.word	index@(.nv.constant0._ZN2at6native29vectorized_elementwise_kernelILi4EZZZNS0_16ceil_kernel_cudaERNS_18TensorIteratorBaseEENKUlvE_clEvENKUlvE2_clEvEUlN3c108BFloat16EE_St5arrayIPcLm2EEEEviT0_T1_)
        /*0078*/ 	.short	0x0210
        /*007a*/ 	.short	0x0018


	//----- nvinfo : EIATTR_SW_WAR
	.align		4
.L_5285:
        /*007c*/ 	.byte	0x04, 0x36
        /*007e*/ 	.short	(.L_5287 - .L_5286)
.L_5286:
        /*0080*/ 	.word	0x00000008
.L_5287:


//--------------------- .nv.info._ZN2at6native29vectorized_elementwise_kernelILi8EZZZNS0_16ceil_kernel_cudaERNS_18TensorIteratorBaseEENKUlvE_clEvENKUlvE2_clEvEUlN3c108BFloat16EE_St5arrayIPcLm2EEEEviT0_T1_ --------------------------
	.section	.nv.info._ZN2at6native29vectorized_elementwise_kernelILi8EZZZNS0_16ceil_kernel_cudaERNS_18TensorIteratorBaseEENKUlvE_clEvENKUlvE2_clEvEUlN3c108BFloat16EE_St5arrayIPcLm2EEEEviT0_T1_,"",@"SHT_CUDA_INFO"
	.sectionflags	@""
	.align	4


	//----- nvinfo : EIATTR_CUDA_API_VERSION
	.align		4
        /*0000*/ 	.byte	0x04, 0x37
        /*0002*/ 	.short	(.L_5289 - .L_5288)
.L_5288:
        /*0004*/ 	.word	0x00000082


	//----- nvinfo : EIATTR_KPARAM_INFO
	.align		4
.L_5289:
        /*0008*/ 	.byte	0x04, 0x17
        /*000a*/ 	.short	(.L_5291 - .L_5290)
.L_5290:
        /*000c*/ 	.word	0x00000000
        /*0010*/ 	.short	0x0002
        /*0012*/ 	.short	0x0008
        /*0014*/ 	.byte	0x00, 0xf0, 0x41, 0x00


	//----- nvinfo : EIATTR_KPARAM_INFO
	.align		4
.L_5291:
        /*0018*/ 	.byte	0x04, 0x17
        /*001a*/ 	.short	(.L_5293 - .L_5292)
.L_5292:
        /*001c*/ 	.word	0x00000000
        /*0020*/ 	.short	0x0001
        /*0022*/ 	.short	0x0004
        /*0024*/ 	.byte	0x00, 0xf0, 0x05, 0x00


	//----- nvinfo : EIATTR_KPARAM_INFO
	.align		4
.L_5293:
        /*0028*/ 	.byte	0x04, 0x17
        /*002a*/ 	.short	(.L_5295 - .L_5294)
.L_5294:
        /*002c*/ 	.word	0x00000000
        /*0030*/ 	.short	0x0000
        /*0032*/ 	.short	0x0000
        /*0034*/ 	.byte	0x00, 0xf0, 0x11, 0x00


	//----- nvinfo : EIATTR_SPARSE_MMA_MASK
	.align		4
.L_5295:
        /*0038*/ 	.byte	0x03, 0x50
        /*003a*/ 	.short	0x0000


	//----- nvinfo : EIATTR_MAXREG_COUNT
	.align		4
        /*003c*/ 	.byte	0x03, 0x1b
        /*003e*/ 	.short	0x00ff


	//----- nvinfo : EIATTR_MERCURY_ISA_VERSION
	.align		4
        /*0040*/ 	.byte	0x03, 0x5f
        /*0042*/ 	.short	0x0101


	//----- nvinfo : EIATTR_EXIT_INSTR_OFFSETS
	.align		4
        /*0044*/ 	.byte	0x04, 0x1c
        /*0046*/ 	.short	(.L_5297 - .L_5296)


	//   ....[0]....
.L_5296:
        /*0048*/ 	.word	0x00000290


	//   ....[1]....
        /*004c*/ 	.word	0x00000be0


	//   ....[2]....
        /*0050*/ 	.word	0x00000c30


	//----- nvinfo : EIATTR_MAX_THREADS
	.align		4
.L_5297:
        /*0054*/ 	.byte	0x04, 0x05
        /*0056*/ 	.short	(.L_5299 - .L_5298)
.L_5298:
        /*0058*/ 	.word	0x00000080
        /*005c*/ 	.word	0x00000001
        /*0060*/ 	.word	0x00000001


	//----- nvinfo : EIATTR_CRS_STACK_SIZE
	.align		4
.L_5299:
        /*0064*/ 	.byte	0x04, 0x1e
        /*0066*/ 	.short	(.L_5301 - .L_5300)
.L_5300:
        /*0068*/ 	.word	0x00000000


	//----- nvinfo : EIATTR_CBANK_PARAM_SIZE
	.align		4
.L_5301:
        /*006c*/ 	.byte	0x03, 0x19
        /*006e*/ 	.short	0x0018


	//----- nvinfo : EIATTR_PARAM_CBANK
	.align		4
        /*0070*/ 	.byte	0x04, 0x0a
        /*0072*/ 	.short	(.L_5303 - .L_5302)
	.align		4
.L_5302:
        /*0074*/ 	.word	index@(.nv.constant0._ZN2at6native29vectorized_elementwise_kernelILi8EZZZNS0_16ceil_kernel_cudaERNS_18TensorIteratorBaseEENKUlvE_clEvENKUlvE2_clEvEUlN3c108BFloat16EE_St5arrayIPcLm2EEEEviT0_T1_)
        /*0078*/ 	.short	0x0210
        /*007a*/ 	.short	0x0018


	//----- nvinfo : EIATTR_SW_WAR
	.align		4
.L_5303:
        /*007c*/ 	.byte	0x04, 0x36
        /*007e*/ 	.short	(.L_5305 - .L_5304)
.L_5304:
        /*0080*/ 	.word	0x00000008
.L_5305:


//--------------------- .nv.info._ZN2at6native18elementwise_kernelILi128ELi4EZNS0_15gpu_kernel_implIZZZNS0_16ceil_kernel_cudaERNS_18TensorIteratorBaseEENKUlvE_clEvENKUlvE1_clEvEUlN3c104HalfEE_EEvS4_RKT_EUliE_EEviT1_ --------------------------
	.section	.nv.info._ZN2at6native18elementwise_kernelILi128ELi4EZNS0_15gpu_kernel_implIZZZNS0_16ceil_kernel_cudaERNS_18TensorIteratorBaseEENKUlvE_clEvENKUlvE1_clEvEUlN3c104HalfEE_EEvS4_RKT_EUliE_EEviT1_,"",@"SHT_CUDA_INFO"
	.sectionflags	@""
	.align	4


	//----- nvinfo : EIATTR_CUDA_API_VERSION
	.align		4
        /*0000*/ 	.byte	0x04, 0x37
        /*0002*/ 	.short	(.L_5307 - .L_5306)
.L_5306:
        /*0004*/ 	.word	0x00000082


	//----- nvinfo : EIATTR_KPARAM_INFO
	.align		4
.L_5307:
        /*0008*/ 	.byte	0x04, 0x17
        /*000a*/ 	.short	(.L_5309 - .L_5308)
.L_5308:
        /*000c*/ 	.word	0x00000000
        /*0010*/ 	.short	0x0001
        /*0012*/ 	.short	0x0008
        /*0014*/ 	.byte	0x00, 0xf0, 0x61, 0x08


	//----- nvinfo : EIATTR_KPARAM_INFO
	.align		4
.L_5309:
        /*0018*/ 	.byte	0x04, 0x17
        /*001a*/ 	.short	(.L_5311 - .L_5310)
.L_5310:
        /*001c*/ 	.word	0x00000000
        /*0020*/ 	.short	0x0000
        /*0022*/ 	.short	0x0000
        /*0024*/ 	.byte	0x00, 0xf0, 0x11, 0x00


	//----- nvinfo : EIATTR_SPARSE_MMA_MASK
	.align		4
.L_5311:
        /*0028*/ 	.byte	0x03, 0x50
        /*002a*/ 	.short	0x0000


	//----- nvinfo : EIATTR_MAXREG_COUNT
	.align		4
        /*002c*/ 	.byte	0x03, 0x1b
        /*002e*/ 	.short	0x0080


	//----- nvinfo : EIATTR_EXTERNS
	.align		4
        /*0030*/ 	.byte	0x04, 0x0f
        /*0032*/ 	.short	(.L_5313 - .L_5312)


	//   ....[0]....
	.align		4
.L_5312:
        /*0034*/ 	.word	index@(__assertfail)


	//----- nvinfo : EIATTR_MERCURY_ISA_VERSION
	.align		4
.L_5313:
        /*0038*/ 	.byte	0x03, 0x5f
        /*003a*/ 	.short	0x0101


	//----- nvinfo : EIATTR_SYSCALL_OFFSETS
	.align		4
        /*003c*/ 	.byte	0x04, 0x46
        /*003e*/ 	.short	(.L_5315 - .L_5314)


	//   ....[0]....
.L_5314:
        /*0040*/ 	.word	0x000022b0


	//   ....[1]....
        /*0044*/ 	.word	0x00003240


	//   ....[2]....
        /*0048*/ 	.word	0x00005550


	//   ....[3]....
        /*004c*/ 	.word	0x000064e0


	//   ....[4]....
        /*0050*/ 	.word	0x000087e0


	//   ....[5]....
        /*0054*/ 	.word	0x00009770


	//   ....[6]....
        /*0058*/ 	.word	0x0000ba60


	//   ....[7]....
        /*005c*/ 	.word	0x0000c9f0


	//----- nvinfo : EIATTR_EXIT_INSTR_OFFSETS
	.align		4
.L_5315:
        /*0060*/ 	.byte	0x04, 0x1c
        /*0062*/ 	.short	(.L_5317 - .L_5316)


	//   ....[0]....
.L_5316:
        /*0064*/ 	.word	0x00009840


	//   ....[1]....
        /*0068*/ 	.word	0x0000bc20


	//   ....[2]....
        /*006c*/ 	.word	0x0000bc60


	//   ....[3]....
        /*0070*/ 	.word	0x0000bd00


	//   ....[4]....
        /*0074*/ 	.word	0x0000bd40


	//   ....[5]....
        /*0078*/ 	.word	0x0000bd80


	//   ....[6]....
        /*007c*/ 	.word	0x0000be10


	//   ....[7]....
        /*0080*/ 	.word	0x0000be30


	//   ....[8]....
        /*0084*/ 	.word	0x0000bed0


	//   ....[9]....
        /*0088*/ 	.word	0x0000bf20


	//   ....[10]....
        /*008c*/ 	.word	0x0000bf70


	//   ....[11]....
        /*0090*/ 	.word	0x0000c040


	//   ....[12]....
        /*0094*/ 	.word	0x0000c0a0


	//   ....[13]....
        /*0098*/ 	.word	0x0000c230


	//   ....[14]....
        /*009c*/ 	.word	0x0000c390


	//   ....[15]....
        /*00a0*/ 	.word	0x0000c3d0


	//   ....[16]....
        /*00a4*/ 	.word	0x0000c490


	//   ....[17]....
        /*00a8*/ 	.word	0x0000c610


	//   ....[18]....
        /*00ac*/ 	.word	0x0000c790


	//   ....[19]....
        /*00b0*/ 	.word	0x0000c8f0


	//   ....[20]....
        /*00b4*/ 	.word	0x0000ca00


	//   ....[21]....
        /*00b8*/ 	.word	0x0000ca40


	//   ....[22]....
        /*00bc*/ 	.word	0x0000ca80


	//----- nvinfo : EIATTR_MAX_THREADS
	.align		4
.L_5317:
        /*00c0*/ 	.byte	0x04, 0x05
        /*00c2*/ 	.short	(.L_5319 - .L_5318)
.L_5318:
        /*00c4*/ 	.word	0x00000080
        /*00c8*/ 	.word	0x00000001
        /*00cc*/ 	.word	0x00000001


	//----- nvinfo : EIATTR_CRS_STACK_SIZE
	.align		4
.L_5319:
        /*00d0*/ 	.byte	0x04, 0x1e
        /*00d2*/ 	.short	(.L_5321 - .L_5320)
.L_5320:
        /*00d4*/ 	.word	0x00000000


	//----- nvinfo : EIATTR_CBANK_PARAM_SIZE
	.align		4
.L_5321:
        /*00d8*/ 	.byte	0x03, 0x19
        /*00da*/ 	.short	0x0220


	//----- nvinfo : EIATTR_PARAM_CBANK
	.align		4
        /*00dc*/ 	.byte	0x04, 0x0a
        /*00de*/ 	.short	(.L_5323 - .L_5322)
	.align		4
.L_5322:
        /*00e0*/ 	.word	index@(.nv.constant0._ZN2at6native18elementwise_kernelILi128ELi4EZNS0_15gpu_kernel_implIZZZNS0_16ceil_kernel_cudaERNS_18TensorIteratorBaseEENKUlvE_clEvENKUlvE1_clEvEUlN3c104HalfEE_EEvS4_RKT_EUliE_EEviT1_)
        /*00e4*/ 	.short	0x0210
        /*00e6*/ 	.short	0x0220


	//----- nvinfo : EIATTR_SW_WAR
	.align		4
.L_5323:
        /*00e8*/ 	.byte	0x04, 0x36
        /*00ea*/ 	.short	(.L_5325 - .L_5324)
.L_5324:
        /*00ec*/ 	.word	0x00000008
.L_5325:


//--------------------- .nv.info._ZN2at6native27unrolled_elementwise_kernelIZZZNS0_16ceil_kernel_cudaERNS_18TensorIteratorBaseEENKUlvE_clEvENKUlvE1_clEvEUlN3c104HalfEE_St5arrayIPcLm2EELi4E23TrivialOffsetCalculatorILi1EjESD_NS0_6memory12LoadWithCastILi1EEENSE_13StoreWithCastILi1EEEEEviT_T0_T2_T3_T4_T5_ --------------------------
	.section	.nv.info._ZN2at6native27unrolled_elementwise_kernelIZZZNS0_16ceil_kernel_cudaERNS_18TensorIteratorBaseEENKUlvE_clEvENKUlvE1_clEvEUlN3c104HalfEE_St5arrayIPcLm2EELi4E23TrivialOffsetCalculatorILi1EjESD_NS0_6memory12LoadWithCastILi1EEENSE_13StoreWithCastILi1EEEEEviT_T0_T2_T3_T4_T5_,"",@"SHT_CUDA_INFO"
	.sectionflags	@""
	.align	4


	//----- nvinfo : EIATTR_CUDA_API_VERSION
	.align		4
        /*0000*/ 	.byte	0x04, 0x37
        /*0002*/ 	.short	(.L_5327 - .L_5326)
.L_5326:
        /*0004*/ 	.word	0x00000082


	//----- nvinfo : EIATTR_KPARAM_INFO
	.align		4
.L_5327:
        /*0008*/ 	.byte	0x04, 0x17
        /*000a*/ 	.short	(.L_5329 - .L_5328)
.L_5328:
        /*000c*/ 	.word	0x00000000
        /*0010*/ 	.short	0x0006
        /*0012*/ 	.short	0x0024
        /*0014*/ 	.byte	0x00, 0xf0, 0x21, 0x00


	//----- nvinfo : EIATTR_KPARAM_INFO
	.align		4
.L_5329:
        /*0018*/ 	.byte	0x04, 0x17
        /*001a*/ 	.short	(.L_5331 - .L_5330)
.L_5330:
        /*001c*/ 	.word	0x00000000
        /*0020*/ 	.short	0x0005
        /*0022*/ 	.short	0x001c
        /*0024*/ 	.byte	0x00, 0xf0, 0x21, 0x00


	//----- nvinfo : EIATTR_KPARAM_INFO
	.align		4
.L_5331:
        /*0028*/ 	.byte	0x04, 0x17
        /*002a*/ 	.short	(.L_5333 - .L_5332)
.L_5332:
        /*002c*/ 	.word	0x00000000
        /*0030*/ 	.short	0x0004
        /*0032*/ 	.short	0x0019
        /*0034*/ 	.byte	0x00, 0xf0, 0x05, 0x00


	//----- nvinfo : EIATTR_KPARAM_INFO
	.align		4
.L_5333:
        /*0038*/ 	.byte	0x04, 0x17
        /*003a*/ 	.short	(.L_5335 - .L_5334)
.L_5334:
        /*003c*/ 	.word	0x00000000
        /*0040*/ 	.short	0x0003
        /*0042*/ 	.short	0x0018
        /*0044*/ 	.byte	0x00, 0xf0, 0x05, 0x00


	//----- nvinfo : EIATTR_KPARAM_INFO
	.align		4
.L_5335:
        /*0048*/ 	.byte	0x04, 0x17
        /*004a*/ 	.short	(.L_5337 - .L_5336)
.L_5336:
        /*004c*/ 	.word	0x00000000
        /*0050*/ 	.short	0x0002
        /*0052*/ 	.short	0x0008
        /*0054*/ 	.byte	0x00, 0xf0, 0x41, 0x00


	//----- nvinfo : EIATTR_KPARAM_INFO
	.align		4
.L_5337:
        /*0058*/ 	.byte	0x04, 0x17
        /*005a*/ 	.short	(.L_5339 - .L_5338)
.L_5338:
        /*005c*/ 	.word	0x00000000
        /*0060*/ 	.short	0x0001
        /*0062*/ 	.short	0x0004
        /*0064*/ 	.byte	0x00, 0xf0, 0x05, 0x00


	//----- nvinfo : EIATTR_KPARAM_INFO
	.align		4
.L_5339:
        /*0068*/ 	.byte	0x04, 0x17
        /*006a*/ 	.short	(.L_5341 - .L_5340)
.L_5340:
        /*006c*/ 	.word	0x00000000
        /*0070*/ 	.short	0x0000
        /*0072*/ 	.short	0x0000
        /*0074*/ 	.byte	0x00, 0xf0, 0x11, 0x00


	//----- nvinfo : EIATTR_SPARSE_MMA_MASK
	.align		4
.L_5341:
        /*0078*/ 	.byte	0x03, 0x50
        /*007a*/ 	.short	0x0000


	//----- nvinfo : EIATTR_MAXREG_COUNT
	.align		4
        /*007c*/ 	.byte	0x03, 0x1b
        /*007e*/ 	.short	0x00ff


	//----- nvinfo : EIATTR_EXTERNS
	.align		4
        /*0080*/ 	.byte	0x04, 0x0f
        /*0082*/ 	.short	(.L_5343 - .L_5342)


	//   ....[0]....
	.align		4
.L_5342:
        /*0084*/ 	.word	index@(__assertfail)


	//----- nvinfo : EIATTR_MERCURY_ISA_VERSION
	.align		4
.L_5343:
        /*0088*/ 	.byte	0x03, 0x5f
        /*008a*/ 	.short	0x0101


	//----- nvinfo : EIATTR_SYSCALL_OFFSETS
	.align		4
        /*008c*/ 	.byte	0x04, 0x46
        /*008e*/ 	.short	(.L_5345 - .L_5344)


	//   ....[0]....
.L_5344:
        /*0090*/ 	.word	0x000010b0


	//   ....[1]....
        /*0094*/ 	.word	0x000021c0


	//   ....[2]....
        /*0098*/ 	.word	0x000032e0


	//   ....[3]....
        /*009c*/ 	.word	0x000043d0


	//   ....[4]....
        /*00a0*/ 	.word	0x00005660


	//   ....[5]....
        /*00a4*/ 	.word	0x00006680


	//   ....[6]....
        /*00a8*/ 	.word	0x00007660


	//   ....[7]....
        /*00ac*/ 	.word	0x00008640


	//----- nvinfo : EIATTR_EXIT_INSTR_OFFSETS
	.align		4
.L_5345:
        /*00b0*/ 	.byte	0x04, 0x1c
        /*00b2*/ 	.short	(.L_5347 - .L_5346)


	//   ....[0]....
.L_5346:
        /*00b4*/ 	.word	0x00007720


	//   ....[1]....
        /*00b8*/ 	.word	0x00007870


	//   ....[2]....
        /*00bc*/ 	.word	0x000078b0


	//   ....[3]....
        /*00c0*/ 	.word	0x00007950


	//   ....[4]....
        /*00c4*/ 	.word	0x00007990


	//   ....[5]....
        /*00c8*/ 	.word	0x000079d0


	//   ....[6]....
        /*00cc*/ 	.word	0x00007a60


	//   ....[7]....
        /*00d0*/ 	.word	0x00007a80


	//   ....[8]....
        /*00d4*/ 	.word	0x00007b20


	//   ....[9]....
        /*00d8*/ 	.word	0x00007b70


	//   ....[10]....
        /*00dc*/ 	.word	0x00007bc0


	//   ....[11]....
        /*00e0*/ 	.word	0x00007c90


	//   ....[12]....
        /*00e4*/ 	.word	0x00007cf0


	//   ....[13]....
        /*00e8*/ 	.word	0x00007e80


	//   ....[14]....
        /*00ec*/ 	.word	0x00007fe0


	//   ....[15]....
        /*00f0*/ 	.word	0x00008020


	//   ....[16]....
        /*00f4*/ 	.word	0x000080e0


	//   ....[17]....
        /*00f8*/ 	.word	0x00008260


	//   ....[18]....
        /*00fc*/ 	.word	0x000083e0


	//   ....[19]....
        /*0100*/ 	.word	0x00008540


	//   ....[20]....
        /*0104*/ 	.word	0x00008650


	//   ....[21]....
        /*0108*/ 	.word	0x00008690


	//   ....[22]....
        /*010c*/ 	.word	0x000086d0


	//----- nvinfo : EIATTR_MAX_THREADS
	.align		4
.L_5347:
        /*0110*/ 	.byte	0x04, 0x05
        /*0112*/ 	.short	(.L_5349 - .L_5348)
.L_5348:
        /*0114*/ 	.word	0x00000080
        /*0118*/ 	.word	0x00000001
        /*011c*/ 	.word	0x00000001


	//----- nvinfo : EIATTR_CRS_STACK_SIZE
	.align		4
.L_5349:
        /*0120*/ 	.byte	0x04, 0x1e
        /*0122*/ 	.short	(.L_5351 - .L_5350)
.L_5350:
        /*0124*/ 	.word	0x00000000


	//----- nvinfo : EIATTR_CBANK_PARAM_SIZE
	.align		4
.L_5351:
        /*0128*/ 	.byte	0x03, 0x19
        /*012a*/ 	.short	0x002c


	//----- nvinfo : EIATTR_PARAM_CBANK
	.align		4
        /*012c*/ 	.byte	0x04, 0x0a
        /*012e*/ 	.short	(.L_5353 - .L_5352)
	.align		4
.L_5352:
        /*0130*/ 	.word	index@(.nv.constant0._ZN2at6native27unrolled_elementwise_kernelIZZZNS0_16ceil_kernel_cudaERNS_18TensorIteratorBaseEENKUlvE_clEvENKUlvE1_clEvEUlN3c104HalfEE_St5arrayIPcLm2EELi4E23TrivialOffsetCalculatorILi1EjESD_NS0_6memory12LoadWithCastILi1EEENSE_13StoreWithCastILi1EEEEEviT_T0_T2_T3_T4_T5_)
        /*0134*/ 	.short	0x0210
        /*0136*/ 	.short	0x002c


	//----- nvinfo : EIATTR_SW_WAR
	.align		4
.L_5353:
        /*0138*/ 	.byte	0x04, 0x36
        /*013a*/ 	.short	(.L_5355 - .L_5354)
.L_5354:
        /*013c*/ 	.word	0x00000008
.L_5355:


//--------------------- .nv.info._ZN2at6native18elementwise_kernelILi128ELi4EZNS0_22gpu_kernel_impl_nocastIZZZNS0_16ceil_kernel_cudaERNS_18TensorIteratorBaseEENKUlvE_clEvENKUlvE1_clEvEUlN3c104HalfEE_EEvS4_RKT_EUliE_EEviT1_ --------------------------
	.section	.nv.info._ZN2at6native18elementwise_kernelILi128ELi4EZNS0_22gpu_kernel_impl_nocastIZZZNS0_16ceil_kernel_cudaERNS_18TensorIteratorBaseEENKUlvE_clEvENKUlvE1_clEvEUlN3c104HalfEE_EEvS4_RKT_EUliE_EEviT1_,"",@"SHT_CUDA_INFO"
	.sectionflags	@""
	.align	4


	//----- nvinfo : EIATTR_CUDA_API_VERSION
	.align		4
        /*0000*/ 	.byte	0x04, 0x37
        /*0002*/ 	.short	(.L_5357 - .L_5356)
.L_5356:
        /*0004*/ 	.word	0x00000082


	//----- nvinfo : EIATTR_KPARAM_INFO
	.align		4
.L_5357:
        /*0008*/ 	.byte	0x04, 0x17
        /*000a*/ 	.short	(.L_5359 - .L_5358)
.L_5358:
        /*000c*/ 	.word	0x00000000
        /*0010*/ 	.short	0x0001
        /*0012*/ 	.short	0x0008
        /*0014*/ 	.byte	0x00, 0xf0, 0x61, 0x08


	//----- nvinfo : EIATTR_KPARAM_INFO
	.align		4
.L_5359:
        /*0018*/ 	.byte	0x04, 0x17
        /*001a*/ 	.short	(.L_5361 - .L_5360)
.L_5360:
        /*001c*/ 	.word	0x00000000
        /*0020*/ 	.short	0x0000
        /*0022*/ 	.short	0x0000
        /*0024*/ 	.byte	0x00, 0xf0, 0x11, 0x00


	//----- nvinfo : EIATTR_SPARSE_MMA_MASK
	.align		4
.L_5361:
        /*0028*/ 	.byte	0x03, 0x50
        /*002a*/ 	.short	0x0000


	//----- nvinfo : EIATTR_MAXREG_COUNT
	.align		4
        /*002c*/ 	.byte	0x03, 0x1b
        /*002e*/ 	.short	0x0080


	//----- nvinfo : EIATTR_MERCURY_ISA_VERSION
	.align		4
        /*0030*/ 	.byte	0x03, 0x5f
        /*0032*/ 	.short	0x0101


	//----- nvinfo : EIATTR_EXIT_INSTR_OFFSETS
	.align		4
        /*0034*/ 	.byte	0x04, 0x1c
        /*0036*/ 	.short	(.L_5363 - .L_5362)


	//   ....[0]....
.L_5362:
        /*0038*/ 	.word	0x00003bf0


	//   ....[1]....
        /*003c*/ 	.word	0x00004f90


	//----- nvinfo : EIATTR_MAX_THREADS
	.align		4
.L_5363:
        /*0040*/ 	.byte	0x04, 0x05
        /*0042*/ 	.short	(.L_5365 - .L_5364)
.L_5364:
        /*0044*/ 	.word	0x00000080
        /*0048*/ 	.word	0x00000001
        /*004c*/ 	.word	0x00000001


	//----- nvinfo : EIATTR_CRS_STACK_SIZE
	.align		4
.L_5365:
        /*0050*/ 	.byte	0x04, 0x1e
        /*0052*/ 	.short	(.L_5367 - .L_5366)
.L_5366:
        /*0054*/ 	.word	0x00000000


	//----- nvinfo : EIATTR_CBANK_PARAM_SIZE
	.align		4
.L_5367:
        /*0058*/ 	.byte	0x03, 0x19
        /*005a*/ 	.short	0x0220


	//----- nvinfo : EIATTR_PARAM_CBANK
	.align		4
        /*005c*/ 	.byte	0x04, 0x0a
        /*005e*/ 	.short	(.L_5369 - .L_5368)
	.align		4
.L_5368:
        /*0060*/ 	.word	index@(.nv.constant0._ZN2at6native18elementwise_kernelILi128ELi4EZNS0_22gpu_kernel_impl_nocastIZZZNS0_16ceil_kernel_cudaERNS_18TensorIteratorBaseEENKUlvE_clEvENKUlvE1_clEvEUlN3c104HalfEE_EEvS4_RKT_EUliE_EEviT1_)
        /*0064*/ 	.short	0x0210
        /*0066*/ 	.short	0x0220


	//----- nvinfo : EIATTR_SW_WAR
	.align		4
.L_5369:
        /*0068*/ 	.byte	0x04, 0x36
        /*006a*/ 	.short	(.L_5371 - .L_5370)
.L_5370:
        /*006c*/ 	.word	0x00000008
.L_5371:


//--------------------- .nv.info._ZN2at6native27unrolled_elementwise_kernelIZZZNS0_16ceil_kernel_cudaERNS_18TensorIteratorBaseEENKUlvE_clEvENKUlvE1_clEvEUlN3c104HalfEE_St5arrayIPcLm2EELi4E23TrivialOffsetCalculatorILi1EjESD_NS0_6memory15LoadWithoutCastENSE_16StoreWithoutCastEEEviT_T0_T2_T3_T4_T5_ --------------------------
	.section	.nv.info._ZN2at6native27unrolled_elementwise_kernelIZZZNS0_16ceil_kernel_cudaERNS_18TensorIteratorBaseEENKUlvE_clEvENKUlvE1_clEvEUlN3c104HalfEE_St5arrayIPcLm2EELi4E23TrivialOffsetCalculatorILi1EjESD_NS0_6memory15LoadWithoutCastENSE_16StoreWithoutCastEEEviT_T0_T2_T3_T4_T5_,"",@"SHT_CUDA_INFO"
	.sectionflags	@""
	.align	4


	//----- nvinfo : EIATTR_CUDA_API_VERSION
	.align		4
        /*0000*/ 	.byte	0x04, 0x37
        /*0002*/ 	.short	(.L_5373 - .L_5372)
.L_5372:
        /*0004*/ 	.word	0x00000082


	//----- nvinfo : EIATTR_KPARAM_INFO
	.align		4
.L_5373:
        /*0008*/ 	.byte	0x04, 0x17
        /*000a*/ 	.short	(.L_5375 - .L_5374)
.L_5374:
        /*000c*/ 	.word	0x00000000
        /*0010*/ 	.short	0x0006
        /*0012*/ 	.short	0x001b
        /*0014*/ 	.byte	0x00, 0xf0, 0x05, 0x00


	//----- nvinfo : EIATTR_KPARAM_INFO
	.align		4
.L_5375:
        /*0018*/ 	.byte	0x04, 0x17
        /*001a*/ 	.short	(.L_5377 - .L_5376)
.L_5376:
        /*001c*/ 	.word	0x00000000
        /*0020*/ 	.short	0x0005
        /*0022*/ 	.short	0x001a
        /*0024*/ 	.byte	0x00, 0xf0, 0x05, 0x00


	//----- nvinfo : EIATTR_KPARAM_INFO
	.align		4
.L_5377:
        /*0028*/ 	.byte	0x04, 0x17
        /*002a*/ 	.short	(.L_5379 - .L_5378)
.L_5378:
        /*002c*/ 	.word	0x00000000
        /*0030*/ 	.short	0x0004
        /*0032*/ 	.short	0x0019
        /*0034*/ 	.byte	0x00, 0xf0, 0x05, 0x00


	//----- nvinfo : EIATTR_KPARAM_INFO
	.align		4
.L_5379:
        /*0038*/ 	.byte	0x04, 0x17
        /*003a*/ 	.short	(.L_5381 - .L_5380)
.L_5380:
        /*003c*/ 	.word	0x00000000
        /*0040*/ 	.short	0x0003
        /*0042*/ 	.short	0x0018
        /*0044*/ 	.byte	0x00, 0xf0, 0x05, 0x00


	//----- nvinfo : EIATTR_KPARAM_INFO
	.align		4
.L_5381:
        /*0048*/ 	.byte	0x04, 0x17
        /*004a*/ 	.short	(.L_5383 - .L_5382)
.L_5382:
        /*004c*/ 	.word	0x00000000
        /*0050*/ 	.short	0x0002
        /*0052*/ 	.short	0x0008
        /*0054*/ 	.byte	0x00, 0xf0, 0x41, 0x00


	//----- nvinfo : EIATTR_KPARAM_INFO
	.align		4
.L_5383:
        /*0058*/ 	.byte	0x04, 0x17
        /*005a*/ 	.short	(.L_5385 - .L_5384)
.L_5384:
        /*005c*/ 	.word	0x00000000
        /*0060*/ 	.short	0x0001
        /*0062*/ 	.short	0x0004
        /*0064*/ 	.byte	0x00, 0xf0, 0x05, 0x00


	//----- nvinfo : EIATTR_KPARAM_INFO
	.align		4
.L_5385:
        /*0068*/ 	.byte	0x04, 0x17
        /*006a*/ 	.short	(.L_5387 - .L_5386)
.L_5386:
        /*006c*/ 	.word	0x00000000
        /*0070*/ 	.short	0x0000
        /*0072*/ 	.short	0x0000
        /*0074*/ 	.byte	0x00, 0xf0, 0x11, 0x00


	//----- nvinfo : EIATTR_SPARSE_MMA_MASK
	.align		4
.L_5387:
        /*0078*/ 	.byte	0x03, 0x50
        /*007a*/ 	.short	0x0000


	//----- nvinfo : EIATTR_MAXREG_COUNT
	.align		4
        /*007c*/ 	.byte	0x03, 0x1b
        /*007e*/ 	.short	0x00ff


	//----- nvinfo : EIATTR_MERCURY_ISA_VERSION
	.align		4
        /*0080*/ 	.byte	0x03, 0x5f
        /*0082*/ 	.short	0x0101


	//----- nvinfo : EIATTR_EXIT_INSTR_OFFSETS
	.align		4
        /*0084*/ 	.byte	0x04, 0x1c
        /*0086*/ 	.short	(.L_5389 - .L_5388)


	//   ....[0]....
.L_5388:
        /*0088*/ 	.word	0x00000470


	//   ....[1]....
        /*008c*/ 	.word	0x000004e0


	//----- nvinfo : EIATTR_MAX_THREADS
	.align		4
.L_5389:
        /*0090*/ 	.byte	0x04, 0x05
        /*0092*/ 	.short	(.L_5391 - .L_5390)
.L_5390:
        /*0094*/ 	.word	0x00000080
        /*0098*/ 	.word	0x00000001
        /*009c*/ 	.word	0x00000001


	//----- nvinfo : EIATTR_CRS_STACK_SIZE
	.align		4
.L_5391:
        /*00a0*/ 	.byte	0x04, 0x1e
        /*00a2*/ 	.short	(.L_5393 - .L_5392)
.L_5392:
        /*00a4*/ 	.word	0x00000000


	//----- nvinfo : EIATTR_CBANK_PARAM_SIZE
	.align		4
.L_5393:
        /*00a8*/ 	.byte	0x03, 0x19
        /*00aa*/ 	.short	0x001c


	//----- nvinfo : EIATTR_PARAM_CBANK
	.align		4
        /*00ac*/ 	.byte	0x04, 0x0a
        /*00ae*/ 	.short	(.L_5395 - .L_5394)
	.align		4
.L_5394:
        /*00b0*/ 	.word	index@(.nv.constant0._ZN2at6native27unrolled_elementwise_kernelIZZZNS0_16ceil_kernel_cudaERNS_18TensorIteratorBaseEENKUlvE_clEvENKUlvE1_clEvEUlN3c104HalfEE_St5arrayIPcLm2EELi4E23TrivialOffsetCalculatorILi1EjESD_NS0_6memory15LoadWithoutCastENSE_16StoreWithoutCastEEEviT_T0_T2_T3_T4_T5_)
        /*00b4*/ 	.short	0x0210
        /*00b6*/ 	.short	0x001c


	//----- nvinfo : EIATTR_SW_WAR
	.align		4
.L_5395:
        /*00b8*/ 	.byte	0x04, 0x36
        /*00ba*/ 	.short	(.L_5397 - .L_5396)
.L_5396:
        /*00bc*/ 	.word	0x00000008
.L_5397:


//--------------------- .nv.info._ZN2at6native29vectorized_elementwise_kernelILi2EZZZNS0_16ceil_kernel_cudaERNS_18TensorIteratorBaseEENKUlvE_clEvENKUlvE1_clEvEUlN3c104HalfEE_St5arrayIPcLm2EEEEviT0_T1_ --------------------------
	.section	.nv.info._ZN2at6native29vectorized_elementwise_kernelILi2EZZZNS0_16ceil_kernel_cudaERNS_18TensorIteratorBaseEENKUlvE_clEvENKUlvE1_clEvEUlN3c104HalfEE_St5arrayIPcLm2EEEEviT0_T1_,"",@"SHT_CUDA_INFO"
	.sectionflags	@""
	.align	4


	//----- nvinfo : EIATTR_CUDA_API_VERSION
	.align		4
        /*0000*/ 	.byte	0x04, 0x37
        /*0002*/ 	.short	(.L_5399 - .L_5398)
.L_5398:
        /*0004*/ 	.word	0x00000082


	//----- nvinfo : EIATTR_KPARAM_INFO
	.align		4
.L_5399:
        /*0008*/ 	.byte	0x04, 0x17
        /*000a*/ 	.short	(.L_5401 - .L_5400)
.L_5400:
        /*000c*/ 	.word	0x00000000
        /*0010*/ 	.short	0x0002
        /*0012*/ 	.short	0x0008
        /*0014*/ 	.byte	0x00, 0xf0, 0x41, 0x00


	//----- nvinfo : EIATTR_KPARAM_INFO
	.align		4
.L_5401:
        /*0018*/ 	.byte	0x04, 0x17
        /*001a*/ 	.short	(.L_5403 - .L_5402)
.L_5402:
        /*001c*/ 	.word	0x00000000
        /*0020*/ 	.short	0x0001
        /*0022*/ 	.short	0x0004
        /*0024*/ 	.byte	0x00, 0xf0, 0x05, 0x00


	//----- nvinfo : EIATTR_KPARAM_INFO
	.align		4
.L_5403:
        /*0028*/ 	.byte	0x04, 0x17
        /*002a*/ 	.short	(.L_5405 - .L_5404)
.L_5404:
        /*002c*/ 	.word	0x00000000
        /*0030*/ 	.short	0x0000
        /*0032*/ 	.short	0x0000
        /*0034*/ 	.byte	0x00, 0xf0, 0x11, 0x00


	//----- nvinfo : EIATTR_SPARSE_MMA_MASK
	.align		4
.L_5405:
        /*0038*/ 	.byte	0x03, 0x50
        /*003a*/ 	.short	0x0000


	//----- nvinfo : EIATTR_MAXREG_COUNT
	.align		4
        /*003c*/ 	.byte	0x03, 0x1b
        /*003e*/ 	.short	0x00ff


	//----- nvinfo : EIATTR_MERCURY_ISA_VERSION
	.align		4
        /*0040*/ 	.byte	0x03, 0x5f
        /*0042*/ 	.short	0x0101


	//----- nvinfo : EIATTR_EXIT_INSTR_OFFSETS
	.align		4
        /*0044*/ 	.byte	0x04, 0x1c
        /*0046*/ 	.short	(.L_5407 - .L_5406)


	//   ....[0]....
.L_5406:
        /*0048*/ 	.word	0x000002b0


	//   ....[1]....
        /*004c*/ 	.word	0x00000c00


	//   ....[2]....
        /*0050*/ 	.word	0x00000c50


	//----- nvinfo : EIATTR_MAX_THREADS
	.align		4
.L_5407:
        /*0054*/ 	.byte	0x04, 0x05
        /*0056*/ 	.short	(.L_5409 - .L_5408)
.L_5408:
        /*0058*/ 	.word	0x00000080
        /*005c*/ 	.word	0x00000001
        /*0060*/ 	.word	0x00000001


	//----- nvinfo : EIATTR_CRS_STACK_SIZE
	.align		4
.L_5409:
        /*0064*/ 	.byte	0x04, 0x1e
        /*0066*/ 	.short	(.L_5411 - .L_5410)
.L_5410:
        /*0068*/ 	.word	0x00000000


	//----- nvinfo : EIATTR_CBANK_PARAM_SIZE
	.align		4
.L_5411:
        /*006c*/ 	.byte	0x03, 0x19
        /*006e*/ 	.short	0x0018


	//----- nvinfo : EIATTR_PARAM_CBANK
	.align		4
        /*0070*/ 	.byte	0x04, 0x0a
        /*0072*/ 	.short	(.L_5413 - .L_5412)
	.align		4
.L_5412:
        /*0074*/ 	.word	index@(.nv.constant0._ZN2at6native29vectorized_elementwise_kernelILi2EZZZNS0_16ceil_kernel_cudaERNS_18TensorIteratorBaseEENKUlvE_clEvENKUlvE1_clEvEUlN3c104HalfEE_St5arrayIPcLm2EEEEviT0_T1_)
        /*0078*/ 	.short	0x0210
        /*007a*/ 	.short	0x0018


	//----- nvinfo : EIATTR_SW_WAR
	.align		4
.L_5413:
        /*007c*/ 	.byte	0x04, 0x36
        /*007e*/ 	.short	(.L_5415 - .L_5414)
.L_5414:
        /*0080*/ 	.word	0x00000008
.L_5415:


//--------------------- .nv.info._ZN2at6native29vectorized_elementwise_kernelILi4EZZZNS0_16ceil_kernel_cudaERNS_18TensorIteratorBaseEENKUlvE_clEvENKUlvE1_clEvEUlN3c104HalfEE_St5arrayIPcLm2EEEEviT0_T1_ --------------------------
	.section	.nv.info._ZN2at6native29vectorized_elementwise_kernelILi4EZZZNS0_16ceil_kernel_cudaERNS_18TensorIteratorBaseEENKUlvE_clEvENKUlvE1_clEvEUlN3c104HalfEE_St5arrayIPcLm2EEEEviT0_T1_,"",@"SHT_CUDA_INFO"
	.sectionflags	@""
	.align	4


	//----- nvinfo : EIATTR_CUDA_API_VERSION
	.align		4
        /*0000*/ 	.byte	0x04, 0x37
        /*0002*/ 	.short	(.L_5417 - .L_5416)
.L_5416:
        /*0004*/ 	.word	0x00000082


	//----- nvinfo : EIATTR_KPARAM_INFO
	.align		4
.L_5417:
        /*0008*/ 	.byte	0x04, 0x17
        /*000a*/ 	.short	(.L_5419 - .L_5418)
.L_5418:
        /*000c*/ 	.word	0x00000000
        /*0010*/ 	.short	0x0002
        /*0012*/ 	.short	0x0008
        /*0014*/ 	.byte	0x00, 0xf0, 0x41, 0x00


	//----- nvinfo : EIATTR_KPARAM_INFO
	.align		4
.L_5419:
        /*0018*/ 	.byte	0x04, 0x17
        /*001a*/ 	.short	(.L_5421 - .L_5420)
.L_5420:
        /*001c*/ 	.word	0x00000000
        /*0020*/ 	.short	0x0001
        /*0022*/ 	.short	0x0004
        /*0024*/ 	.byte	0x00, 0xf0, 0x05, 0x00


	//----- nvinfo : EIATTR_KPARAM_INFO
	.align		4
.L_5421:
        /*0028*/ 	.byte	0x04, 0x17
        /*002a*/ 	.short	(.L_5423 - .L_5422)
.L_5422:
        /*002c*/ 	.word	0x00000000
        /*0030*/ 	.short	0x0000
        /*0032*/ 	.short	0x0000
        /*0034*/ 	.byte	0x00, 0xf0, 0x11, 0x00


	//----- nvinfo : EIATTR_SPARSE_MMA_MASK
	.align		4
.L_5423:
        /*0038*/ 	.byte	0x03, 0x50
        /*003a*/ 	.short	0x0000


	//----- nvinfo : EIATTR_MAXREG_COUNT
	.align		4
        /*003c*/ 	.byte	0x03, 0x1b
        /*003e*/ 	.short	0x00ff


	//----- nvinfo : EIATTR_MERCURY_ISA_VERSION
	.align		4
        /*0040*/ 	.byte	0x03, 0x5f
        /*0042*/ 	.short	0x0101


	//----- nvinfo : EIATTR_EXIT_INSTR_OFFSETS
	.align		4
        /*0044*/ 	.byte	0x04, 0x1c
        /*0046*/ 	.short	(.L_5425 - .L_5424)


	//   ....[0]....
.L_5424:
        /*0048*/ 	.word	0x00000270


	//   ....[1]....
        /*004c*/ 	.word	0x00000bc0


	//   ....[2]....
        /*0050*/ 	.word	0x00000c10


	//----- nvinfo : EIATTR_MAX_THREADS
	.align		4
.L_5425:
        /*0054*/ 	.byte	0x04, 0x05
        /*0056*/ 	.short	(.L_5427 - .L_5426)
.L_5426:
        /*0058*/ 	.word	0x00000080
        /*005c*/ 	.word	0x00000001
        /*0060*/ 	.word	0x00000001


	//----- nvinfo : EIATTR_CRS_STACK_SIZE
	.align		4
.L_5427:
        /*0064*/ 	.byte	0x04, 0x1e
        /*0066*/ 	.short	(.L_5429 - .L_5428)
.L_5428:
        /*0068*/ 	.word	0x00000000


	//----- nvinfo : EIATTR_CBANK_PARAM_SIZE
	.align		4
.L_5429:
        /*006c*/ 	.byte	0x03, 0x19
        /*006e*/ 	.short	0x0018


	//----- nvinfo : EIATTR_PARAM_CBANK
	.align		4
        /*0070*/ 	.byte	0x04, 0x0a
        /*0072*/ 	.short	(.L_5431 - .L_5430)
	.align		4
.L_5430:
        /*0074*/ 	.word	index@(.nv.constant0._ZN2at6native29vectorized_elementwise_kernelILi4EZZZNS0_16ceil_kernel_cudaERNS_18TensorIteratorBaseEENKUlvE_clEvENKUlvE1_clEvEUlN3c104HalfEE_St5arrayIPcLm2EEEEviT0_T1_)
        /*0078*/ 	.short	0x0210
        /*007a*/ 	.short	0x0018


	//----- nvinfo : EIATTR_SW_WAR
	.align		4
.L_5431:
        /*007c*/ 	.byte	0x04, 0x36
        /*007e*/ 	.short	(.L_5433 - .L_5432)
.L_5432:
        /*0080*/ 	.word	0x00000008
.L_5433:


//--------------------- .nv.info._ZN2at6native29vectorized_elementwise_kernelILi8EZZZNS0_16ceil_kernel_cudaERNS_18TensorIteratorBaseEENKUlvE_clEvENKUlvE1_clEvEUlN3c104HalfEE_St5arrayIPcLm2EEEEviT0_T1_ --------------------------
	.section	.nv.info._ZN2at6native29vectorized_elementwise_kernelILi8EZZZNS0_16ceil_kernel_cudaERNS_18TensorIteratorBaseEENKUlvE_clEvENKUlvE1_clEvEUlN3c104HalfEE_St5arrayIPcLm2EEEEviT0_T1_,"",@"SHT_CUDA_INFO"
	.sectionflags	@""
	.align	4


	//----- nvinfo : EIATTR_CUDA_API_VERSION
	.align		4
        /*0000*/ 	.byte	0x04, 0x37
        /*0002*/ 	.short	(.L_5435 - .L_5434)
.L_5434:
        /*0004*/ 	.word	0x00000082


	//----- nvinfo : EIATTR_KPARAM_INFO
	.align		4
.L_5435:
        /*0008*/ 	.byte	0x04, 0x17
        /*000a*/ 	.short	(.L_5437 - .L_5436)
.L_5436:
        /*000c*/ 	.word	0x00000000
        /*0010*/ 	.short	0x0002
        /*0012*/ 	.short	0x0008
        /*0014*/ 	.byte	0x00, 0xf0, 0x41, 0x00


	//----- nvinfo : EIATTR_KPARAM_INFO
	.align		4
.L_5437:
        /*0018*/ 	.byte	0x04, 0x17
        /*001a*/ 	.short	(.L_5439 - .L_5438)
.L_5438:
        /*001c*/ 	.word	0x00000000
        /*0020*/ 	.short	0x0001
        /*0022*/ 	.short	0x0004
        /*0024*/ 	.byte	0x00, 0xf0, 0x05, 0x00


	//----- nvinfo : EIATTR_KPARAM_INFO
	.align		4
.L_5439:
        /*0028*/ 	.byte	0x04, 0x17
        /*002a*/ 	.short	(.L_5441 - .L_5440)
.L_5440:
        /*002c*/ 	.word	0x00000000
        /*0030*/ 	.short	0x0000
        /*0032*/ 	.short	0x0000
        /*0034*/ 	.byte	0x00, 0xf0, 0x11, 0x00


	//----- nvinfo : EIATTR_SPARSE_MMA_MASK
	.align		4
.L_5441:
        /*0038*/ 	.byte	0x03, 0x50
        /*003a*/ 	.short	0x0000


	//----- nvinfo : EIATTR_MAXREG_COUNT
	.align		4
        /*003c*/ 	.byte	0x03, 0x1b
        /*003e*/ 	.short	0x00ff


	//----- nvinfo : EIATTR_MERCURY_ISA_VERSION
	.align		4
        /*0040*/ 	.byte	0x03, 0x5f
        /*0042*/ 	.short	0x0101


	//----- nvinfo : EIATTR_EXIT_INSTR_OFFSETS
	.align		4
        /*0044*/ 	.byte	0x04, 0x1c
        /*0046*/ 	.short	(.L_5443 - .L_5442)


	//   ....[0]....
.L_5442:
        /*0048*/ 	.word	0x00000250


	//   ....[1]....
        /*004c*/ 	.word	0x00000ba0


	//   ....[2]....
        /*0050*/ 	.word	0x00000bf0


	//----- nvinfo : EIATTR_MAX_THREADS
	.align		4
.L_5443:
        /*0054*/ 	.byte	0x04, 0x05
        /*0056*/ 	.short	(.L_5445 - .L_5444)
.L_5444:
        /*0058*/ 	.word	0x00000080
        /*005c*/ 	.word	0x00000001
        /*0060*/ 	.word	0x00000001


	//----- nvinfo : EIATTR_CRS_STACK_SIZE
	.align		4
.L_5445:
        /*0064*/ 	.byte	0x04, 0x1e
        /*0066*/ 	.short	(.L_5447 - .L_5446)
.L_5446:
        /*0068*/ 	.word	0x00000000


	//----- nvinfo : EIATTR_CBANK_PARAM_SIZE
	.align		4
.L_5447:
        /*006c*/ 	.byte	0x03, 0x19
        /*006e*/ 	.short	0x0018


	//----- nvinfo : EIATTR_PARAM_CBANK
	.align		4
        /*0070*/ 	.byte	0x04, 0x0a
        /*0072*/ 	.short	(.L_5449 - .L_5448)
	.align		4
.L_5448:
        /*0074*/ 	.word	index@(.nv.constant0._ZN2at6native29vectorized_elementwise_kernelILi8EZZZNS0_16ceil_kernel_cudaERNS_18TensorIteratorBaseEENKUlvE_clEvENKUlvE1_clEvEUlN3c104HalfEE_St5arrayIPcLm2EEEEviT0_T1_)
        /*0078*/ 	.short	0x0210
        /*007a*/ 	.short	0x0018


	//----- nvinfo : EIATTR_SW_WAR
	.align		4
.L_5449:
        /*007c*/ 	.byte	0x04, 0x36
        /*007e*/ 	.short	(.L_5451 - .L_5450)
.L_5450:
        /*0080*/ 	.word	0x00000008
.L_5451:


//--------------------- .nv.info._ZN2at6native18elementwise_kernelILi128ELi4EZNS0_15gpu_kernel_implIZZZNS0_16ceil_kernel_cudaERNS_18TensorIteratorBaseEENKUlvE_clEvENKUlvE0_clEvEUlfE_EEvS4_RKT_EUliE_EEviT1_ --------------------------
	.section	.nv.info._ZN2at6native18elementwise_kernelILi128ELi4EZNS0_15gpu_kernel_implIZZZNS0_16ceil_kernel_cudaERNS_18TensorIteratorBaseEENKUlvE_clEvENKUlvE0_clEvEUlfE_EEvS4_RKT_EUliE_EEviT1_,"",@"SHT_CUDA_INFO"
	.sectionflags	@""
	.align	4


	//----- nvinfo : EIATTR_CUDA_API_VERSION
	.align		4
        /*0000*/ 	.byte	0x04, 0x37
        /*0002*/ 	.short	(.L_5453 - .L_5452)
.L_5452:
        /*0004*/ 	.word	0x00000082


	//----- nvinfo : EIATTR_KPARAM_INFO
	.align		4
.L_5453:
        /*0008*/ 	.byte	0x04, 0x17
        /*000a*/ 	.short	(.L_5455 - .L_5454)
.L_5454:
        /*000c*/ 	.word	0x00000000
        /*0010*/ 	.short	0x0001
        /*0012*/ 	.short	0x0008
        /*0014*/ 	.byte	0x00, 0xf0, 0x61, 0x08


	//----- nvinfo : EIATTR_KPARAM_INFO
	.align		4
.L_5455:
        /*0018*/ 	.byte	0x04, 0x17
        /*001a*/ 	.short	(.L_5457 - .L_5456)
.L_5456:
        /*001c*/ 	.word	0x00000000
        /*0020*/ 	.short	0x0000
        /*0022*/ 	.short	0x0000
        /*0024*/ 	.byte	0x00, 0xf0, 0x11, 0x00


	//----- nvinfo : EIATTR_SPARSE_MMA_MASK
	.align		4
.L_5457:
        /*0028*/ 	.byte	0x03, 0x50
        /*002a*/ 	.short	0x0000


	//----- nvinfo : EIATTR_MAXREG_COUNT
	.align		4
        /*002c*/ 	.byte	0x03, 0x1b
        /*002e*/ 	.short	0x0080


	//----- nvinfo : EIATTR_EXTERNS
	.align		4
        /*0030*/ 	.byte	0x04, 0x0f
        /*0032*/ 	.short	(.L_5459 - .L_5458)


	//   ....[0]....
	.align		4
.L_5458:
        /*0034*/ 	.word	index@(__assertfail)


	//----- nvinfo : EIATTR_MERCURY_ISA_VERSION
	.align		4
.L_5459:
        /*0038*/ 	.byte	0x03, 0x5f
        /*003a*/ 	.short	0x0101


	//----- nvinfo : EIATTR_SYSCALL_OFFSETS
	.align		4
        /*003c*/ 	.byte	0x04, 0x46
        /*003e*/ 	.short	(.L_5461 - .L_5460)


	//   ....[0]....
.L_5460:
        /*0040*/ 	.word	0x00002150


	//   ....[1]....
        /*0044*/ 	.word	0x00002fa0


	//   ....[2]....
        /*0048*/ 	.word	0x00005130


	//   ....[3]....
        /*004c*/ 	.word	0x00005f80


	//   ....[4]....
        /*0050*/ 	.word	0x00008100


	//   ....[5]....
        /*0054*/ 	.word	0x00008f50


	//   ....[6]....
        /*0058*/ 	.word	0x0000b0c0


	//   ....[7]....
        /*005c*/ 	.word	0x0000bf10


	//----- nvinfo : EIATTR_EXIT_INSTR_OFFSETS
	.align		4
.L_5461:
        /*0060*/ 	.byte	0x04, 0x1c
        /*0062*/ 	.short	(.L_5463 - .L_5462)


	//   ....[0]....
.L_5462:
        /*0064*/ 	.word	0x00009000


	//   ....[1]....
        /*0068*/ 	.word	0x0000b240


	//   ....[2]....
        /*006c*/ 	.word	0x0000b270


	//   ....[3]....
        /*0070*/ 	.word	0x0000b300


	//   ....[4]....
        /*0074*/ 	.word	0x0000b330


	//   ....[5]....
        /*0078*/ 	.word	0x0000b360


	//   ....[6]....
        /*007c*/ 	.word	0x0000b3e0


	//   ....[7]....
        /*0080*/ 	.word	0x0000b410


	//   ....[8]....
        /*0084*/ 	.word	0x0000b4a0


	//   ....[9]....
        /*0088*/ 	.word	0x0000b4e0


	//   ....[10]....
        /*008c*/ 	.word	0x0000b520


	//   ....[11]....
        /*0090*/ 	.word	0x0000b5e0


	//   ....[12]....
        /*0094*/ 	.word	0x0000b630


	//   ....[13]....
        /*0098*/ 	.word	0x0000b7b0


	//   ....[14]....
        /*009c*/ 	.word	0x0000b900


	//   ....[15]....
        /*00a0*/ 	.word	0x0000b930


	//   ....[16]....
        /*00a4*/ 	.word	0x0000b9e0


	//   ....[17]....
        /*00a8*/ 	.word	0x0000bb50


	//   ....[18]....
        /*00ac*/ 	.word	0x0000bcc0


	//   ....[19]....
        /*00b0*/ 	.word	0x0000be10


	//   ....[20]....
        /*00b4*/ 	.word	0x0000bf20


	//   ....[21]....
        /*00b8*/ 	.word	0x0000bf50


	//   ....[22]....
        /*00bc*/ 	.word	0x0000bf80


	//----- nvinfo : EIATTR_MAX_THREADS
	.align		4
.L_5463:
        /*00c0*/ 	.byte	0x04, 0x05
        /*00c2*/ 	.short	(.L_5465 - .L_5464)
.L_5464:
        /*00c4*/ 	.word	0x00000080
        /*00c8*/ 	.word	0x00000001
        /*00cc*/ 	.word	0x00000001


	//----- nvinfo : EIATTR_CRS_STACK_SIZE
	.align		4
.L_5465:
        /*00d0*/ 	.byte	0x04, 0x1e
        /*00d2*/ 	.short	(.L_5467 - .L_5466)
.L_5466:
        /*00d4*/ 	.word	0x00000000


	//----- nvinfo : EIATTR_CBANK_PARAM_SIZE
	.align		4
.L_5467:
        /*00d8*/ 	.byte	0x03, 0x19
        /*00da*/ 	.short	0x0220


	//----- nvinfo : EIATTR_PARAM_CBANK
	.align		4
        /*00dc*/ 	.byte	0x04, 0x0a
        /*00de*/ 	.short	(.L_5469 - .L_5468)
	.align		4
.L_5468:
        /*00e0*/ 	.word	index@(.nv.constant0._ZN2at6native18elementwise_kernelILi128ELi4EZNS0_15gpu_kernel_implIZZZNS0_16ceil_kernel_cudaERNS_18TensorIteratorBaseEENKUlvE_clEvENKUlvE0_clEvEUlfE_EEvS4_RKT_EUliE_EEviT1_)
        /*00e4*/ 	.short	0x0210
        /*00e6*/ 	.short	0x0220


	//----- nvinfo : EIATTR_SW_WAR
	.align		4
.L_5469:
        /*00e8*/ 	.byte	0x04, 0x36
        /*00ea*/ 	.short	(.L_5471 - .L_5470)
.L_5470:
        /*00ec*/ 	.word	0x00000008
.L_5471:


//--------------------- .nv.info._ZN2at6native27unrolled_elementwise_kernelIZZZNS0_16ceil_kernel_cudaERNS_18TensorIteratorBaseEENKUlvE_clEvENKUlvE0_clEvEUlfE_St5arrayIPcLm2EELi4E23TrivialOffsetCalculatorILi1EjESB_NS0_6memory12LoadWithCastILi1EEENSC_13StoreWithCastILi1EEEEEviT_T0_T2_T3_T4_T5_ --------------------------
	.section	.nv.info._ZN2at6native27unrolled_elementwise_kernelIZZZNS0_16ceil_kernel_cudaERNS_18TensorIteratorBaseEENKUlvE_clEvENKUlvE0_clEvEUlfE_St5arrayIPcLm2EELi4E23TrivialOffsetCalculatorILi1EjESB_NS0_6memory12LoadWithCastILi1EEENSC_13StoreWithCastILi1EEEEEviT_T0_T2_T3_T4_T5_,"",@"SHT_CUDA_INFO"
	.sectionflags	@""
	.align	4


	//----- nvinfo : EIATTR_CUDA_API_VERSION
	.align		4
        /*0000*/ 	.byte	0x04, 0x37
        /*0002*/ 	.short	(.L_5473 - .L_5472)
.L_5472:
        /*0004*/ 	.word	0x00000082


	//----- nvinfo : EIATTR_KPARAM_INFO
	.align		4
.L_5473:
        /*0008*/ 	.byte	0x04, 0x17
        /*000a*/ 	.short	(.L_5475 - .L_5474)
.L_5474:
        /*000c*/ 	.word	0x00000000
        /*0010*/ 	.short	0x0006
        /*0012*/ 	.short	0x0024
        /*0014*/ 	.byte	0x00, 0xf0, 0x21, 0x00


	//----- nvinfo : EIATTR_KPARAM_INFO
	.align		4
.L_5475:
        /*0018*/ 	.byte	0x04, 0x17
        /*001a*/ 	.short	(.L_5477 - .L_5476)
.L_5476:
        /*001c*/ 	.word	0x00000000
        /*0020*/ 	.short	0x0005
        /*0022*/ 	.short	0x001c
        /*0024*/ 	.byte	0x00, 0xf0, 0x21, 0x00


	//----- nvinfo : EIATTR_KPARAM_INFO
	.align		4
.L_5477:
        /*0028*/ 	.byte	0x04, 0x17
        /*002a*/ 	.short	(.L_5479 - .L_5478)
.L_5478:
        /*002c*/ 	.word	0x00000000
        /*0030*/ 	.short	0x0004
        /*0032*/ 	.short	0x0019
        /*0034*/ 	.byte	0x00, 0xf0, 0x05, 0x00


	//----- nvinfo : EIATTR_KPARAM_INFO
	.align		4
.L_5479:
        /*0038*/ 	.byte	0x04, 0x17
        /*003a*/ 	.short	(.L_5481 - .L_5480)
.L_5480:
        /*003c*/ 	.word	0x00000000
        /*0040*/ 	.short	0x0003
        /*0042*/ 	.short	0x0018
        /*0044*/ 	.byte	0x00, 0xf0, 0x05, 0x00


	//----- nvinfo : EIATTR_KPARAM_INFO
	.align		4
.L_5481:
        /*0048*/ 	.byte	0x04, 0x17
        /*004a*/ 	.short	(.L_5483 - .L_5482)
.L_5482:
        /*004c*/ 	.word	0x00000000
        /*0050*/ 	.short	0x0002
        /*0052*/ 	.short	0x0008
        /*0054*/ 	.byte	0x00, 0xf0, 0x41, 0x00


	//----- nvinfo : EIATTR_KPARAM_INFO
	.align		4
.L_5483:
        /*0058*/ 	.byte	0x04, 0x17
        /*005a*/ 	.short	(.L_5485 - .L_5484)
.L_5484:
        /*005c*/ 	.word	0x00000000
        /*0060*/ 	.short	0x0001
        /*0062*/ 	.short	0x0004
        /*0064*/ 	.byte	0x00, 0xf0, 0x05, 0x00


	//----- nvinfo : EIATTR_KPARAM_INFO
	.align		4
.L_5485:
        /*0068*/ 	.byte	0x04, 0x17
        /*006a*/ 	.short	(.L_5487 - .L_5486)
.L_5486:
        /*006c*/ 	.word	0x00000000
        /*0070*/ 	.short	0x0000
        /*0072*/ 	.short	0x0000
        /*0074*/ 	.byte	0x00, 0xf0, 0x11, 0x00


	//----- nvinfo : EIATTR_SPARSE_MMA_MASK
	.align		4
.L_5487:
        /*0078*/ 	.byte	0x03, 0x50
        /*007a*/ 	.short	0x0000


	//----- nvinfo : EIATTR_MAXREG_COUNT
	.align		4
        /*007c*/ 	.byte	0x03, 0x1b
        /*007e*/ 	.short	0x00ff


	//----- nvinfo : EIATTR_EXTERNS
	.align		4
        /*0080*/ 	.byte	0x04, 0x0f
        /*0082*/ 	.short	(.L_5489 - .L_5488)


	//   ....[0]....
	.align		4
.L_5488:
        /*0084*/ 	.word	index@(__assertfail)


	//----- nvinfo : EIATTR_MERCURY_ISA_VERSION
	.align		4
.L_5489:
        /*0088*/ 	.byte	0x03, 0x5f
        /*008a*/ 	.short	0x0101


	//----- nvinfo : EIATTR_SYSCALL_OFFSETS
	.align		4
        /*008c*/ 	.byte	0x04, 0x46
        /*008e*/ 	.short	(.L_5491 - .L_5490)


	//   ....[0]....
.L_5490:
        /*0090*/ 	.word	0x00000e80


	//   ....[1]....
        /*0094*/ 	.word	0x00001d30


	//   ....[2]....
        /*0098*/ 	.word	0x00002bf0


	//   ....[3]....
        /*009c*/ 	.word	0x00003a50


	//   ....[4]....
        /*00a0*/ 	.word	0x00004b00


	//   ....[5]....
        /*00a4*/ 	.word	0x000059f0


	//   ....[6]....
        /*00a8*/ 	.word	0x000068a0


	//   ....[7]....
        /*00ac*/ 	.word	0x00007750


	//----- nvinfo : EIATTR_EXIT_INSTR_OFFSETS
	.align		4
.L_5491:
        /*00b0*/ 	.byte	0x04, 0x1c
        /*00b2*/ 	.short	(.L_5493 - .L_5492)


	//   ....[0]....
.L_5492:
        /*00b4*/ 	.word	0x00006940


	//   ....[1]....
        /*00b8*/ 	.word	0x00006a80


	//   ....[2]....
        /*00bc*/ 	.word	0x00006ab0


	//   ....[3]....
        /*00c0*/ 	.word	0x00006b40


	//   ....[4]....
        /*00c4*/ 	.word	0x00006b70


	//   ....[5]....
        /*00c8*/ 	.word	0x00006ba0


	//   ....[6]....
        /*00cc*/ 	.word	0x00006c20


	//   ....[7]....
        /*00d0*/ 	.word	0x00006c50


	//   ....[8]....
        /*00d4*/ 	.word	0x00006ce0


	//   ....[9]....
        /*00d8*/ 	.word	0x00006d20


	//   ....[10]....
        /*00dc*/ 	.word	0x00006d60


	//   ....[11]....
        /*00e0*/ 	.word	0x00006e20


	//   ....[12]....
        /*00e4*/ 	.word	0x00006e70


	//   ....[13]....
        /*00e8*/ 	.word	0x00006ff0


	//   ....[14]....
        /*00ec*/ 	.word	0x00007140


	//   ....[15]....
        /*00f0*/ 	.word	0x00007170


	//   ....[16]....
        /*00f4*/ 	.word	0x00007220


	//   ....[17]....
        /*00f8*/ 	.word	0x00007390


	//   ....[18]....
        /*00fc*/ 	.word	0x00007500


	//   ....[19]....
        /*0100*/ 	.word	0x00007650


	//   ....[20]....
        /*0104*/ 	.word	0x00007760


	//   ....[21]....
        /*0108*/ 	.word	0x00007790


	//   ....[22]....
        /*010c*/ 	.word	0x000077c0


	//----- nvinfo : EIATTR_MAX_THREADS
	.align		4
.L_5493:
        /*0110*/ 	.byte	0x04, 0x05
        /*0112*/ 	.short	(.L_5495 - .L_5494)
.L_5494:
        /*0114*/ 	.word	0x00000080
        /*0118*/ 	.word	0x00000001
        /*011c*/ 	.word	0x00000001


	//----- nvinfo : EIATTR_CRS_STACK_SIZE
	.align		4
.L_5495:
        /*0120*/ 	.byte	0x04, 0x1e
        /*0122*/ 	.short	(.L_5497 - .L_5496)
.L_5496:
        /*0124*/ 	.word	0x00000000


	//----- nvinfo : EIATTR_CBANK_PARAM_SIZE
	.align		4
.L_5497:
        /*0128*/ 	.byte	0x03, 0x19
        /*012a*/ 	.short	0x002c


	//----- nvinfo : EIATTR_PARAM_CBANK
	.align		4
        /*012c*/ 	.byte	0x04, 0x0a
        /*012e*/ 	.short	(.L_5499 - .L_5498)
	.align		4
.L_5498:
        /*0130*/ 	.word	index@(.nv.constant0._ZN2at6native27unrolled_elementwise_kernelIZZZNS0_16ceil_kernel_cudaERNS_18TensorIteratorBaseEENKUlvE_clEvENKUlvE0_clEvEUlfE_St5arrayIPcLm2EELi4E23TrivialOffsetCalculatorILi1EjESB_NS0_6memory12LoadWithCastILi1EEENSC_13StoreWithCastILi1EEEEEviT_T0_T2_T3_T4_T5_)
        /*0134*/ 	.short	0x0210
        /*0136*/ 	.short	0x002c


	//----- nvinfo : EIATTR_SW_WAR
	.align		4
.L_5499:
        /*0138*/ 	.byte	0x04, 0x36
        /*013a*/ 	.short	(.L_5501 - .L_5500)
.L_5500:
        /*013c*/ 	.word	0x00000008
.L_5501:


//--------------------- .nv.info._ZN2at6native18elementwise_kernelILi128ELi2EZNS0_22gpu_kernel_impl_nocastIZZZNS0_16ceil_kernel_cudaERNS_18TensorIteratorBaseEENKUlvE_clEvENKUlvE0_clEvEUlfE_EEvS4_RKT_EUliE_EEviT1_ --------------------------
	.section	.nv.info._ZN2at6native18elementwise_kernelILi128ELi2EZNS0_22gpu_kernel_impl_nocastIZZZNS0_16ceil_kernel_cudaERNS_18TensorIteratorBaseEENKUlvE_clEvENKUlvE0_clEvEUlfE_EEvS4_RKT_EUliE_EEviT1_,"",@"SHT_CUDA_INFO"
	.sectionflags	@""
	.align	4


	//----- nvinfo : EIATTR_CUDA_API_VERSION
	.align		4
        /*0000*/ 	.byte	0x04, 0x37
        /*0002*/ 	.short	(.L_5503 - .L_5502)
.L_5502:
        /*0004*/ 	.word	0x00000082


	//----- nvinfo : EIATTR_KPARAM_INFO
	.align		4
.L_5503:
        /*0008*/ 	.byte	0x04, 0x17
        /*000a*/ 	.short	(.L_5505 - .L_5504)
.L_5504:
        /*000c*/ 	.word	0x00000000
        /*0010*/ 	.short	0x0001
        /*0012*/ 	.short	0x0008
        /*0014*/ 	.byte	0x00, 0xf0, 0x61, 0x08


	//----- nvinfo : EIATTR_KPARAM_INFO
	.align		4
.L_5505:
        /*0018*/ 	.byte	0x04, 0x17
        /*001a*/ 	.short	(.L_5507 - .L_5506)
.L_5506:
        /*001c*/ 	.word	0x00000000
        /*0020*/ 	.short	0x0000
        /*0022*/ 	.short	0x0000
        /*0024*/ 	.byte	0x00, 0xf0, 0x11, 0x00


	//----- nvinfo : EIATTR_SPARSE_MMA_MASK
	.align		4
.L_5507:
        /*0028*/ 	.byte	0x03, 0x50
        /*002a*/ 	.short	0x0000


	//----- nvinfo : EIATTR_MAXREG_COUNT
	.align		4
        /*002c*/ 	.byte	0x03, 0x1b
        /*002e*/ 	.short	0x0080


	//----- nvinfo : EIATTR_MERCURY_ISA_VERSION
	.align		4
        /*0030*/ 	.byte	0x03, 0x5f
        /*0032*/ 	.short	0x0101


	//----- nvinfo : EIATTR_EXIT_INSTR_OFFSETS
	.align		4
        /*0034*/ 	.byte	0x04, 0x1c
        /*0036*/ 	.short	(.L_5509 - .L_5508)


	//   ....[0]....
.L_5508:
        /*0038*/ 	.word	0x00001440


	//   ....[1]....
        /*003c*/ 	.word	0x000027d0


	//----- nvinfo : EIATTR_MAX_THREADS
	.align		4
.L_5509:
        /*0040*/ 	.byte	0x04, 0x05
        /*0042*/ 	.short	(.L_5511 - .L_5510)
.L_5510:
        /*0044*/ 	.word	0x00000080
        /*0048*/ 	.word	0x00000001
        /*004c*/ 	.word	0x00000001


	//----- nvinfo : EIATTR_CRS_STACK_SIZE
	.align		4
.L_5511:
        /*0050*/ 	.byte	0x04, 0x1e
        /*0052*/ 	.short	(.L_5513 - .L_5512)
.L_5512:
        /*0054*/ 	.word	0x00000000


	//----- nvinfo : EIATTR_CBANK_PARAM_SIZE
	.align		4
.L_5513:
        /*0058*/ 	.byte	0x03, 0x19
        /*005a*/ 	.short	0x0220


	//----- nvinfo : EIATTR_PARAM_CBANK
	.align		4
        /*005c*/ 	.byte	0x04, 0x0a
        /*005e*/ 	.short	(.L_5515 - .L_5514)
	.align		4
.L_5514:
        /*0060*/ 	.word	index@(.nv.constant0._ZN2at6native18elementwise_kernelILi128ELi2EZNS0_22gpu_kernel_impl_nocastIZZZNS0_16ceil_kernel_cudaERNS_18TensorIteratorBaseEENKUlvE_clEvENKUlvE0_clEvEUlfE_EEvS4_RKT_EUliE_EEviT1_)
        /*0064*/ 	.short	0x0210
        /*0066*/ 	.short	0x0220


	//----- nvinfo : EIATTR_SW_WAR
	.align		4
.L_5515:
        /*0068*/ 	.byte	0x04, 0x36
        /*006a*/ 	.short	(.L_5517 - .L_5516)
.L_5516:
        /*006c*/ 	.word	0x00000008
.L_5517:


//--------------------- .nv.info._ZN2at6native27unrolled_elementwise_kernelIZZZNS0_16ceil_kernel_cudaERNS_18TensorIteratorBaseEENKUlvE_clEvENKUlvE0_clEvEUlfE_St5arrayIPcLm2EELi4E23TrivialOffsetCalculatorILi1EjESB_NS0_6memory15LoadWithoutCastENSC_16StoreWithoutCastEEEviT_T0_T2_T3_T4_T5_ --------------------------
	.section	.nv.info._ZN2at6native27unrolled_elementwise_kernelIZZZNS0_16ceil_kernel_cudaERNS_18TensorIteratorBaseEENKUlvE_clEvENKUlvE0_clEvEUlfE_St5arrayIPcLm2EELi4E23TrivialOffsetCalculatorILi1EjESB_NS0_6memory15LoadWithoutCastENSC_16StoreWithoutCastEEEviT_T0_T2_T3_T4_T5_,"",@"SHT_CUDA_INFO"
	.sectionflags	@""
	.align	4


	//----- nvinfo : EIATTR_CUDA_API_VERSION
	.align		4
        /*0000*/ 	.byte	0x04, 0x37
        /*0002*/ 	.short	(.L_5519 - .L_5518)
.L_5518:
        /*0004*/ 	.word	0x00000082


	//----- nvinfo : EIATTR_KPARAM_INFO
	.align		4
.L_5519:
        /*0008*/ 	.byte	0x04, 0x17
        /*000a*/ 	.short	(.L_5521 - .L_5520)
.L_5520:
        /*000c*/ 	.word	0x00000000
        /*0010*/ 	.short	0x0006
        /*0012*/ 	.short	0x001b
        /*0014*/ 	.byte	0x00, 0xf0, 0x05, 0x00


	//----- nvinfo : EIATTR_KPARAM_INFO
	.align		4
.L_5521:
        /*0018*/ 	.byte	0x04, 0x17
        /*001a*/ 	.short	(.L_5523 - .L_5522)
.L_5522:
        /*001c*/ 	.word	0x00000000
        /*0020*/ 	.short	0x0005
        /*0022*/ 	.short	0x001a
        /*0024*/ 	.byte	0x00, 0xf0, 0x05, 0x00


	//----- nvinfo : EIATTR_KPARAM_INFO
	.align		4
.L_5523:
        /*0028*/ 	.byte	0x04, 0x17
        /*002a*/ 	.short	(.L_5525 - .L_5524)
.L_5524:
        /*002c*/ 	.word	0x00000000
        /*0030*/ 	.short	0x0004
        /*0032*/ 	.short	0x0019
        /*0034*/ 	.byte	0x00, 0xf0, 0x05, 0x00


	//----- nvinfo : EIATTR_KPARAM_INFO
	.align		4
.L_5525:
        /*0038*/ 	.byte	0x04, 0x17
        /*003a*/ 	.short	(.L_5527 - .L_5526)
.L_5526:
        /*003c*/ 	.word	0x00000000
        /*0040*/ 	.short	0x0003
        /*0042*/ 	.short	0x0018
        /*0044*/ 	.byte	0x00, 0xf0, 0x05, 0x00


	//----- nvinfo : EIATTR_KPARAM_INFO
	.align		4
.L_5527:
        /*0048*/ 	.byte	0x04, 0x17
        /*004a*/ 	.short	(.L_5529 - .L_5528)
.L_5528:
        /*004c*/ 	.word	0x00000000
        /*0050*/ 	.short	0x0002
        /*0052*/ 	.short	0x0008
        /*0054*/ 	.byte	0x00, 0xf0, 0x41, 0x00


	//----- nvinfo : EIATTR_KPARAM_INFO
	.align		4
.L_5529:
        /*0058*/ 	.byte	0x04, 0x17
        /*005a*/ 	.short	(.L_5531 - .L_5530)
.L_5530:
        /*005c*/ 	.word	0x00000000
        /*0060*/ 	.short	0x0001
        /*0062*/ 	.short	0x0004
        /*0064*/ 	.byte	0x00, 0xf0, 0x05, 0x00


	//----- nvinfo : EIATTR_KPARAM_INFO
	.align		4
.L_5531:
        /*0068*/ 	.byte	0x04, 0x17
        /*006a*/ 	.short	(.L_5533 - .L_5532)
.L_5532:
        /*006c*/ 	.word	0x00000000
        /*0070*/ 	.short	0x0000
        /*0072*/ 	.short	0x0000
        /*0074*/ 	.byte	0x00, 0xf0, 0x11, 0x00


	//----- nvinfo : EIATTR_SPARSE_MMA_MASK
	.align		4
.L_5533:
        /*0078*/ 	.byte	0x03, 0x50
        /*007a*/ 	.short	0x0000


	//----- nvinfo : EIATTR_MAXREG_COUNT
	.align		4
        /*007c*/ 	.byte	0x03, 0x1b
        /*007e*/ 	.short	0x00ff


	//----- nvinfo : EIATTR_MERCURY_ISA_VERSION
	.align		4
        /*0080*/ 	.byte	0x03, 0x5f
        /*0082*/ 	.short	0x0101


	//----- nvinfo : EIATTR_EXIT_INSTR_OFFSETS
	.align		4
        /*0084*/ 	.byte	0x04, 0x1c
        /*0086*/ 	.short	(.L_5535 - .L_5534)


	//   ....[0]....
.L_5534:
        /*0088*/ 	.word	0x000003e0


	//   ....[1]....
        /*008c*/ 	.word	0x00000450


	//----- nvinfo : EIATTR_MAX_THREADS
	.align		4
.L_5535:
        /*0090*/ 	.byte	0x04, 0x05
        /*0092*/ 	.short	(.L_5537 - .L_5536)
.L_5536:
        /*0094*/ 	.word	0x00000080
        /*0098*/ 	.word	0x00000001
        /*009c*/ 	.word	0x00000001


	//----- nvinfo : EIATTR_CRS_STACK_SIZE
	.align		4
.L_5537:
        /*00a0*/ 	.byte	0x04, 0x1e
        /*00a2*/ 	.short	(.L_5539 - .L_5538)
.L_5538:
        /*00a4*/ 	.word	0x00000000


	//----- nvinfo : EIATTR_CBANK_PARAM_SIZE
	.align		4
.L_5539:
        /*00a8*/ 	.byte	0x03, 0x19
        /*00aa*/ 	.short	0x001c


	//----- nvinfo : EIATTR_PARAM_CBANK
	.align		4
        /*00ac*/ 	.byte	0x04, 0x0a
        /*00ae*/ 	.short	(.L_5541 - .L_5540)
	.align		4
.L_5540:
        /*00b0*/ 	.word	index@(.nv.constant0._ZN2at6native27unrolled_elementwise_kernelIZZZNS0_16ceil_kernel_cudaERNS_18TensorIteratorBaseEENKUlvE_clEvENKUlvE0_clEvEUlfE_St5arrayIPcLm2EELi4E23TrivialOffsetCalculatorILi1EjESB_NS0_6memory15LoadWithoutCastENSC_16StoreWithoutCastEEEviT_T0_T2_T3_T4_T5_)
        /*00b4*/ 	.short	0x0210
        /*00b6*/ 	.short	0x001c


	//----- nvinfo : EIATTR_SW_WAR
	.align		4
.L_5541:
        /*00b8*/ 	.byte	0x04, 0x36
        /*00ba*/ 	.short	(.L_5543 - .L_5542)
.L_5542:
        /*00bc*/ 	.word	0x00000008
.L_5543:


//--------------------- .nv.info._ZN2at6native29vectorized_elementwise_kernelILi2EZZZNS0_16ceil_kernel_cudaERNS_18TensorIteratorBaseEENKUlvE_clEvENKUlvE0_clEvEUlfE_St5arrayIPcLm2EEEEviT0_T1_ --------------------------
	.section	.nv.info._ZN2at6native29vectorized_elementwise_kernelILi2EZZZNS0_16ceil_kernel_cudaERNS_18TensorIteratorBaseEENKUlvE_clEvENKUlvE0_clEvEUlfE_St5arrayIPcLm2EEEEviT0_T1_,"",@"SHT_CUDA_INFO"
	.sectionflags	@""
	.align	4


	//----- nvinfo : EIATTR_CUDA_API_VERSION
	.align		4
        /*0000*/ 	.byte	0x04, 0x37
        /*0002*/ 	.short	(.L_5545 - .L_5544)
.L_5544:
        /*0004*/ 	.word	0x00000082


	//----- nvinfo : EIATTR_KPARAM_INFO
	.align		4
.L_5545:
        /*0008*/ 	.byte	0x04, 0x17
        /*000a*/ 	.short	(.L_5547 - .L_5546)
.L_5546:
        /*000c*/ 	.word	0x00000000
        /*0010*/ 	.short	0x0002
        /*0012*/ 	.short	0x0008
        /*0014*/ 	.byte	0x00, 0xf0, 0x41, 0x00


	//----- nvinfo : EIATTR_KPARAM_INFO
	.align		4
.L_5547:
        /*0018*/ 	.byte	0x04, 0x17
        /*001a*/ 	.short	(.L_5549 - .L_5548)
.L_5548:
        /*001c*/ 	.word	0x00000000
        /*0020*/ 	.short	0x0001
        /*0022*/ 	.short	0x0004
        /*0024*/ 	.byte	0x00, 0xf0, 0x05, 0x00


	//----- nvinfo : EIATTR_KPARAM_INFO
	.align		4
.L_5549:
        /*0028*/ 	.byte	0x04, 0x17
        /*002a*/ 	.short	(.L_5551 - .L_5550)
.L_5550:
        /*002c*/ 	.word	0x00000000
        /*0030*/ 	.short	0x0000
        /*0032*/ 	.short	0x0000
        /*0034*/ 	.byte	0x00, 0xf0, 0x11, 0x00


	//----- nvinfo : EIATTR_SPARSE_MMA_MASK
	.align		4
.L_5551:
        /*0038*/ 	.byte	0x03, 0x50
        /*003a*/ 	.short	0x0000


	//----- nvinfo : EIATTR_MAXREG_COUNT
	.align		4
        /*003c*/ 	.byte	0x03, 0x1b
        /*003e*/ 	.short	0x00ff


	//----- nvinfo : EIATTR_MERCURY_ISA_VERSION
	.align		4
        /*0040*/ 	.byte	0x03, 0x5f
        /*0042*/ 	.short	0x0101


	//----- nvinfo : EIATTR_EXIT_INSTR_OFFSETS
	.align		4
        /*0044*/ 	.byte	0x04, 0x1c
        /*0046*/ 	.short	(.L_5553 - .L_5552)


	//   ....[0]....
.L_5552:
        /*0048*/ 	.word	0x000001f0


	//   ....[1]....
        /*004c*/ 	.word	0x00000a40


	//   ....[2]....
        /*0050*/ 	.word	0x00000a90


	//----- nvinfo : EIATTR_MAX_THREADS
	.align		4
.L_5553:
        /*0054*/ 	.byte	0x04, 0x05
        /*0056*/ 	.short	(.L_5555 - .L_5554)
.L_5554:
        /*0058*/ 	.word	0x00000080
        /*005c*/ 	.word	0x00000001
        /*0060*/ 	.word	0x00000001


	//----- nvinfo : EIATTR_CRS_STACK_SIZE
	.align		4
.L_5555:
        /*0064*/ 	.byte	0x04, 0x1e
        /*0066*/ 	.short	(.L_5557 - .L_5556)
.L_5556:
        /*0068*/ 	.word	0x00000000


	//----- nvinfo : EIATTR_CBANK_PARAM_SIZE
	.align		4
.L_5557:
        /*006c*/ 	.byte	0x03, 0x19
        /*006e*/ 	.short	0x0018


	//----- nvinfo : EIATTR_PARAM_CBANK
	.align		4
        /*0070*/ 	.byte	0x04, 0x0a
        /*0072*/ 	.short	(.L_5559 - .L_5558)
	.align		4
.L_5558:
        /*0074*/ 	.word	index@(.nv.constant0._ZN2at6native29vectorized_elementwise_kernelILi2EZZZNS0_16ceil_kernel_cudaERNS_18TensorIteratorBaseEENKUlvE_clEvENKUlvE0_clEvEUlfE_St5arrayIPcLm2EEEEviT0_T1_)
        /*0078*/ 	.short	0x0210
        /*007a*/ 	.short	0x0018


	//----- nvinfo : EIATTR_SW_WAR
	.align		4
.L_5559:
        /*007c*/ 	.byte	0x04, 0x36
        /*007e*/ 	.short	(.L_5561 - .L_5560)
.L_5560:
        /*0080*/ 	.word	0x00000008
.L_5561:


//--------------------- .nv.info._ZN2at6native29vectorized_elementwise_kernelILi4EZZZNS0_16ceil_kernel_cudaERNS_18TensorIteratorBaseEENKUlvE_clEvENKUlvE0_clEvEUlfE_St5arrayIPcLm2EEEEviT0_T1_ --------------------------
	.section	.nv.info._ZN2at6native29vectorized_elementwise_kernelILi4EZZZNS0_16ceil_kernel_cudaERNS_18TensorIteratorBaseEENKUlvE_clEvENKUlvE0_clEvEUlfE_St5arrayIPcLm2EEEEviT0_T1_,"",@"SHT_CUDA_INFO"
	.sectionflags	@""
	.align	4


	//----- nvinfo : EIATTR_CUDA_API_VERSION
	.align		4
        /*0000*/ 	.byte	0x04, 0x37
        /*0002*/ 	.short	(.L_5563 - .L_5562)
.L_5562:
        /*0004*/ 	.word	0x00000082


	//----- nvinfo : EIATTR_KPARAM_INFO
	.align		4
.L_5563:
        /*0008*/ 	.byte	0x04, 0x17
        /*000a*/ 	.short	(.L_5565 - .L_5564)
.L_5564:
        /*000c*/ 	.word	0x00000000
        /*0010*/ 	.short	0x0002
        /*0012*/ 	.short	0x0008
        /*0014*/ 	.byte	0x00, 0xf0, 0x41, 0x00


	//----- nvinfo : EIATTR_KPARAM_INFO
	.align		4
.L_5565:
        /*0018*/ 	.byte	0x04, 0x17
        /*001a*/ 	.short	(.L_5567 - .L_5566)
.L_5566:
        /*001c*/ 	.word	0x00000000
        /*0020*/ 	.short	0x0001
        /*0022*/ 	.short	0x0004
        /*0024*/ 	.byte	0x00, 0xf0, 0x05, 0x00


	//----- nvinfo : EIATTR_KPARAM_INFO
	.align		4
.L_5567:
        /*0028*/ 	.byte	0x04, 0x17
        /*002a*/ 	.short	(.L_5569 - .L_5568)
.L_5568:
        /*002c*/ 	.word	0x00000000
        /*0030*/ 	.short	0x0000
        /*0032*/ 	.short	0x0000
        /*0034*/ 	.byte	0x00, 0xf0, 0x11, 0x00


	//----- nvinfo : EIATTR_SPARSE_MMA_MASK
	.align		4
.L_5569:
        /*0038*/ 	.byte	0x03, 0x50
        /*003a*/ 	.short	0x0000


	//----- nvinfo : EIATTR_MAXREG_COUNT
	.align		4
        /*003c*/ 	.byte	0x03, 0x1b
        /*003e*/ 	.short	0x00ff


	//----- nvinfo : EIATTR_MERCURY_ISA_VERSION
	.align		4
        /*0040*/ 	.byte	0x03, 0x5f
        /*0042*/ 	.short	0x0101


	//----- nvinfo : EIATTR_EXIT_INSTR_OFFSETS
	.align		4
        /*0044*/ 	.byte	0x04, 0x1c
        /*0046*/ 	.short	(.L_5571 - .L_5570)


	//   ....[0]....
.L_5570:
        /*0048*/ 	.word	0x000001b0


	//   ....[1]....
        /*004c*/ 	.word	0x00000a00


	//   ....[2]....
        /*0050*/ 	.word	0x00000a50


	//----- nvinfo : EIATTR_MAX_THREADS
	.align		4
.L_5571:
        /*0054*/ 	.byte	0x04, 0x05
        /*0056*/ 	.short	(.L_5573 - .L_5572)
.L_5572:
        /*0058*/ 	.word	0x00000080
        /*005c*/ 	.word	0x00000001
        /*0060*/ 	.word	0x00000001


	//----- nvinfo : EIATTR_CRS_STACK_SIZE
	.align		4
.L_5573:
        /*0064*/ 	.byte	0x04, 0x1e
        /*0066*/ 	.short	(.L_5575 - .L_5574)
.L_5574:
        /*0068*/ 	.word	0x00000000


	//----- nvinfo : EIATTR_CBANK_PARAM_SIZE
	.align		4
.L_5575:
        /*006c*/ 	.byte	0x03, 0x19
        /*006e*/ 	.short	0x0018


	//----- nvinfo : EIATTR_PARAM_CBANK
	.align		4
        /*0070*/ 	.byte	0x04, 0x0a
        /*0072*/ 	.short	(.L_5577 - .L_5576)
	.align		4
.L_5576:
        /*0074*/ 	.word	index@(.nv.constant0._ZN2at6native29vectorized_elementwise_kernelILi4EZZZNS0_16ceil_kernel_cudaERNS_18TensorIteratorBaseEENKUlvE_clEvENKUlvE0_clEvEUlfE_St5arrayIPcLm2EEEEviT0_T1_)
        /*0078*/ 	.short	0x0210
        /*007a*/ 	.short	0x0018


	//----- nvinfo : EIATTR_SW_WAR
	.align		4
.L_5577:
        /*007c*/ 	.byte	0x04, 0x36
        /*007e*/ 	.short	(.L_5579 - .L_5578)
.L_5578:
        /*0080*/ 	.word	0x00000008
.L_5579:


//--------------------- .nv.info._ZN2at6native29vectorized_elementwise_kernelILi8EZZZNS0_16ceil_kernel_cudaERNS_18TensorIteratorBaseEENKUlvE_clEvENKUlvE0_clEvEUlfE_St5arrayIPcLm2EEEEviT0_T1_ --------------------------
	.section	.nv.info._ZN2at6native29vectorized_elementwise_kernelILi8EZZZNS0_16ceil_kernel_cudaERNS_18TensorIteratorBaseEENKUlvE_clEvENKUlvE0_clEvEUlfE_St5arrayIPcLm2EEEEviT0_T1_,"",@"SHT_CUDA_INFO"
	.sectionflags	@""
	.align	4


	//----- nvinfo : EIATTR_CUDA_API_VERSION
	.align		4
        /*0000*/ 	.byte	0x04, 0x37
        /*0002*/ 	.short	(.L_5581 - .L_5580)
.L_5580:
        /*0004*/ 	.word	0x00000082


	//----- nvinfo : EIATTR_KPARAM_INFO
	.align		4
.L_5581:
        /*0008*/ 	.byte	0x04, 0x17
        /*000a*/ 	.short	(.L_5583 - .L_5582)
.L_5582:
        /*000c*/ 	.word	0x00000000
        /*0010*/ 	.short	0x0002
        /*0012*/ 	.short	0x0008
        /*0014*/ 	.byte	0x00, 0xf0, 0x41, 0x00


	//----- nvinfo : EIATTR_KPARAM_INFO
	.align		4
.L_5583:
        /*0018*/ 	.byte	0x04, 0x17
        /*001a*/ 	.short	(.L_5585 - .L_5584)
.L_5584:
        /*001c*/ 	.word	0x00000000
        /*0020*/ 	.short	0x0001
        /*0022*/ 	.short	0x0004
        /*0024*/ 	.byte	0x00, 0xf0, 0x05, 0x00


	//----- nvinfo : EIATTR_KPARAM_INFO
	.align		4
.L_5585:
        /*0028*/ 	.byte	0x04, 0x17
        /*002a*/ 	.short	(.L_5587 - .L_5586)
.L_5586:
        /*002c*/ 	.word	0x00000000
        /*0030*/ 	.short	0x0000
        /*0032*/ 	.short	0x0000
        /*0034*/ 	.byte	0x00, 0xf0, 0x11, 0x00


	//----- nvinfo : EIATTR_SPARSE_MMA_MASK
	.align		4
.L_5587:
        /*0038*/ 	.byte	0x03, 0x50
        /*003a*/ 	.short	0x0000


	//----- nvinfo : EIATTR_MAXREG_COUNT
	.align		4
        /*003c*/ 	.byte	0x03, 0x1b
        /*003e*/ 	.short	0x00ff


	//----- nvinfo : EIATTR_MERCURY_ISA_VERSION
	.align		4
        /*0040*/ 	.byte	0x03, 0x5f
        /*0042*/ 	.short	0x0101


	//----- nvinfo : EIATTR_EXIT_INSTR_OFFSETS
	.align		4
        /*0044*/ 	.byte	0x04, 0x1c
        /*0046*/ 	.short	(.L_5589 - .L_5588)


	//   ....[0]....
.L_5588:
        /*0048*/ 	.word	0x000001b0


	//   ....[1]....
        /*004c*/ 	.word	0x00000a00


	//   ....[2]....
        /*0050*/ 	.word	0x00000a50


	//----- nvinfo : EIATTR_MAX_THREADS
	.align		4
.L_5589:
        /*0054*/ 	.byte	0x04, 0x05
        /*0056*/ 	.short	(.L_5591 - .L_5590)
.L_5590:
        /*0058*/ 	.word	0x00000080
        /*005c*/ 	.word	0x00000001
        /*0060*/ 	.word	0x00000001


	//----- nvinfo : EIATTR_CRS_STACK_SIZE
	.align		4
.L_5591:
        /*0064*/ 	.byte	0x04, 0x1e
        /*0066*/ 	.short	(.L_5593 - .L_5592)
.L_5592:
        /*0068*/ 	.word	0x00000000


	//----- nvinfo : EIATTR_CBANK_PARAM_SIZE
	.align		4
.L_5593:
        /*006c*/ 	.byte	0x03, 0x19
        /*006e*/ 	.short	0x0018


	//----- nvinfo : EIATTR_PARAM_CBANK
	.align		4
        /*0070*/ 	.byte	0x04, 0x0a
        /*0072*/ 	.short	(.L_5595 - .L_5594)
	.align		4
.L_5594:
        /*0074*/ 	.word	index@(.nv.constant0._ZN2at6native29vectorized_elementwise_kernelILi8EZZZNS0_16ceil_kernel_cudaERNS_18TensorIteratorBaseEENKUlvE_clEvENKUlvE0_clEvEUlfE_St5arrayIPcLm2EEEEviT0_T1_)
        /*0078*/ 	.short	0x0210
        /*007a*/ 	.short	0x0018


	//----- nvinfo : EIATTR_SW_WAR
	.align		4
.L_5595:
        /*007c*/ 	.byte	0x04, 0x36
        /*007e*/ 	.short	(.L_5597 - .L_5596)
.L_5596:
        /*0080*/ 	.word	0x00000008
.L_5597:


//--------------------- .nv.info._ZN2at6native18elementwise_kernelILi128ELi4EZNS0_15gpu_kernel_implIZZZNS0_16ceil_kernel_cudaERNS_18TensorIteratorBaseEENKUlvE_clEvENKUlvE_clEvEUldE_EEvS4_RKT_EUliE_EEviT1_ --------------------------
	.section	.nv.info._ZN2at6native18elementwise_kernelILi128ELi4EZNS0_15gpu_kernel_implIZZZNS0_16ceil_kernel_cudaERNS_18TensorIteratorBaseEENKUlvE_clEvENKUlvE_clEvEUldE_EEvS4_RKT_EUliE_EEviT1_,"",@"SHT_CUDA_INFO"
	.sectionflags	@""
	.align	4


	//----- nvinfo : EIATTR_CUDA_API_VERSION
	.align		4
        /*0000*/ 	.byte	0x04, 0x37
        /*0002*/ 	.short	(.L_5599 - .L_5598)
.L_5598:
        /*0004*/ 	.word	0x00000082


	//----- nvinfo : EIATTR_KPARAM_INFO
	.align		4
.L_5599:
        /*0008*/ 	.byte	0x04, 0x17
        /*000a*/ 	.short	(.L_5601 - .L_5600)
.L_5600:
        /*000c*/ 	.word	0x00000000
        /*0010*/ 	.short	0x0001
        /*0012*/ 	.short	0x0008
        /*0014*/ 	.byte	0x00, 0xf0, 0x61, 0x08


	//----- nvinfo : EIATTR_KPARAM_INFO
	.align		4
.L_5601:
        /*0018*/ 	.byte	0x04, 0x17
        /*001a*/ 	.short	(.L_5603 - .L_5602)
.L_5602:
        /*001c*/ 	.word	0x00000000
        /*0020*/ 	.short	0x0000
        /*0022*/ 	.short	0x0000
        /*0024*/ 	.byte	0x00, 0xf0, 0x11, 0x00


	//----- nvinfo : EIATTR_SPARSE_MMA_MASK
	.align		4
.L_5603:
        /*0028*/ 	.byte	0x03, 0x50
        /*002a*/ 	.short	0x0000


	//----- nvinfo : EIATTR_MAXREG_COUNT
	.align		4
        /*002c*/ 	.byte	0x03, 0x1b
        /*002e*/ 	.short	0x0080


	//----- nvinfo : EIATTR_EXTERNS
	.align		4
        /*0030*/ 	.byte	0x04, 0x0f
        /*0032*/ 	.short	(.L_5605 - .L_5604)


	//   ....[0]....
	.align		4
.L_5604:
        /*0034*/ 	.word	index@(__assertfail)


	//----- nvinfo : EIATTR_MERCURY_ISA_VERSION
	.align		4
.L_5605:
        /*0038*/ 	.byte	0x03, 0x5f
        /*003a*/ 	.short	0x0101


	//----- nvinfo : EIATTR_SYSCALL_OFFSETS
	.align		4
        /*003c*/ 	.byte	0x04, 0x46
        /*003e*/ 	.short	(.L_5607 - .L_5606)


	//   ....[0]....
.L_5606:
        /*0040*/ 	.word	0x00002250


	//   ....[1]....
        /*0044*/ 	.word	0x00003380


	//   ....[2]....
        /*0048*/ 	.word	0x00005610


	//   ....[3]....
        /*004c*/ 	.word	0x00006740


	//   ....[4]....
        /*0050*/ 	.word	0x000089c0


	//   ....[5]....
        /*0054*/ 	.word	0x00009af0


	//   ....[6]....
        /*0058*/ 	.word	0x0000bd60


	//   ....[7]....
        /*005c*/ 	.word	0x0000ce90


	//----- nvinfo : EIATTR_EXIT_INSTR_OFFSETS
	.align		4
.L_5607:
        /*0060*/ 	.byte	0x04, 0x1c
        /*0062*/ 	.short	(.L_5609 - .L_5608)


	//   ....[0]....
.L_5608:
        /*0064*/ 	.word	0x00009ba0


	//   ....[1]....
        /*0068*/ 	.word	0x0000bed0


	//   ....[2]....
        /*006c*/ 	.word	0x0000bf10


	//   ....[3]....
        /*0070*/ 	.word	0x0000bfa0


	//   ....[4]....
        /*0074*/ 	.word	0x0000bfd0


	//   ....[5]....
        /*0078*/ 	.word	0x0000c000


	//   ....[6]....
        /*007c*/ 	.word	0x0000c0d0


	//   ....[7]....
        /*0080*/ 	.word	0x0000c150


	//   ....[8]....
        /*0084*/ 	.word	0x0000c230


	//   ....[9]....
        /*0088*/ 	.word	0x0000c2c0


	//   ....[10]....
        /*008c*/ 	.word	0x0000c2e0


	//   ....[11]....
        /*0090*/ 	.word	0x0000c3a0


	//   ....[12]....
        /*0094*/ 	.word	0x0000c3d0


	//   ....[13]....
        /*0098*/ 	.word	0x0000c5a0


	//   ....[14]....
        /*009c*/ 	.word	0x0000c740


	//   ....[15]....
        /*00a0*/ 	.word	0x0000c7c0


	//   ....[16]....
        /*00a4*/ 	.word	0x0000c870


	//   ....[17]....
        /*00a8*/ 	.word	0x0000ca30


	//   ....[18]....
        /*00ac*/ 	.word	0x0000cbf0


	//   ....[19]....
        /*00b0*/ 	.word	0x0000cd90


	//   ....[20]....
        /*00b4*/ 	.word	0x0000cea0


	//   ....[21]....
        /*00b8*/ 	.word	0x0000ced0


	//   ....[22]....
        /*00bc*/ 	.word	0x0000cf00


	//----- nvinfo : EIATTR_MAX_THREADS
	.align		4
.L_5609:
        /*00c0*/ 	.byte	0x04, 0x05
        /*00c2*/ 	.short	(.L_5611 - .L_5610)
.L_5610:
        /*00c4*/ 	.word	0x00000080
        /*00c8*/ 	.word	0x00000001
        /*00cc*/ 	.word	0x00000001


	//----- nvinfo : EIATTR_CRS_STACK_SIZE
	.align		4
.L_5611:
        /*00d0*/ 	.byte	0x04, 0x1e
        /*00d2*/ 	.short	(.L_5613 - .L_5612)
.L_5612:
        /*00d4*/ 	.word	0x00000000


	//----- nvinfo : EIATTR_CBANK_PARAM_SIZE
	.align		4
.L_5613:
        /*00d8*/ 	.byte	0x03, 0x19
        /*00da*/ 	.short	0x0220


	//----- nvinfo : EIATTR_PARAM_CBANK
	.align		4
        /*00dc*/ 	.byte	0x04, 0x0a
        /*00de*/ 	.short	(.L_5615 - .L_5614)
	.align		4
.L_5614:
        /*00e0*/ 	.word	index@(.nv.constant0._ZN2at6native18elementwise_kernelILi128ELi4EZNS0_15gpu_kernel_implIZZZNS0_16ceil_kernel_cudaERNS_18TensorIteratorBaseEENKUlvE_clEvENKUlvE_clEvEUldE_EEvS4_RKT_EUliE_EEviT1_)
        /*00e4*/ 	.short	0x0210
        /*00e6*/ 	.short	0x0220


	//----- nvinfo : EIATTR_SW_WAR
	.align		4
.L_5615:
        /*00e8*/ 	.byte	0x04, 0x36
        /*00ea*/ 	.short	(.L_5617 - .L_5616)
.L_5616:
        /*00ec*/ 	.word	0x00000008
.L_5617:


//--------------------- .nv.info._ZN2at6native27unrolled_elementwise_kernelIZZZNS0_16ceil_kernel_cudaERNS_18TensorIteratorBaseEENKUlvE_clEvENKUlvE_clEvEUldE_St5arrayIPcLm2EELi4E23TrivialOffsetCalculatorILi1EjESB_NS0_6memory12LoadWithCastILi1EEENSC_13StoreWithCastILi1EEEEEviT_T0_T2_T3_T4_T5_ --------------------------
	.section	.nv.info._ZN2at6native27unrolled_elementwise_kernelIZZZNS0_16ceil_kernel_cudaERNS_18TensorIteratorBaseEENKUlvE_clEvENKUlvE_clEvEUldE_St5arrayIPcLm2EELi4E23TrivialOffsetCalculatorILi1EjESB_NS0_6memory12LoadWithCastILi1EEENSC_13StoreWithCastILi1EEEEEviT_T0_T2_T3_T4_T5_,"",@"SHT_CUDA_INFO"
	.sectionflags	@""
	.align	4


	//----- nvinfo : EIATTR_CUDA_API_VERSION
	.align		4
        /*0000*/ 	.byte	0x04, 0x37
        /*0002*/ 	.short	(.L_5619 - .L_5618)
.L_5618:
        /*0004*/ 	.word	0x00000082


	//----- nvinfo : EIATTR_KPARAM_INFO
	.align		4
.L_5619:
        /*0008*/ 	.byte	0x04, 0x17
        /*000a*/ 	.short	(.L_5621 - .L_5620)
.L_5620:
        /*000c*/ 	.word	0x00000000
        /*0010*/ 	.short	0x0006
        /*0012*/ 	.short	0x0024
        /*0014*/ 	.byte	0x00, 0xf0, 0x21, 0x00


	//----- nvinfo : EIATTR_KPARAM_INFO
	.align		4
.L_5621:
        /*0018*/ 	.byte	0x04, 0x17
        /*001a*/ 	.short	(.L_5623 - .L_5622)
.L_5622:
        /*001c*/ 	.word	0x00000000
        /*0020*/ 	.short	0x0005
        /*0022*/ 	.short	0x001c
        /*0024*/ 	.byte	0x00, 0xf0, 0x21, 0x00


	//----- nvinfo : EIATTR_KPARAM_INFO
	.align		4
.L_5623:
        /*0028*/ 	.byte	0x04, 0x17
        /*002a*/ 	.short	(.L_5625 - .L_5624)
.L_5624:
        /*002c*/ 	.word	0x00000000
        /*0030*/ 	.short	0x0004
        /*0032*/ 	.short	0x0019
        /*0034*/ 	.byte	0x00, 0xf0, 0x05, 0x00


	//----- nvinfo : EIATTR_KPARAM_INFO
	.align		4
.L_5625:
        /*0038*/ 	.byte	0x04, 0x17
        /*003a*/ 	.short	(.L_5627 - .L_5626)
.L_5626:
        /*003c*/ 	.word	0x00000000
        /*0040*/ 	.short	0x0003
        /*0042*/ 	.short	0x0018
        /*0044*/ 	.byte	0x00, 0xf0, 0x05, 0x00


	//----- nvinfo : EIATTR_KPARAM_INFO
	.align		4
.L_5627:
        /*0048*/ 	.byte	0x04, 0x17
        /*004a*/ 	.short	(.L_5629 - .L_5628)
.L_5628:
        /*004c*/ 	.word	0x00000000
        /*0050*/ 	.short	0x0002
        /*0052*/ 	.short	0x0008
        /*0054*/ 	.byte	0x00, 0xf0, 0x41, 0x00


	//----- nvinfo : EIATTR_KPARAM_INFO
	.align		4
.L_5629:
        /*0058*/ 	.byte	0x04, 0x17
        /*005a*/ 	.short	(.L_5631 - .L_5630)
.L_5630:
        /*005c*/ 	.word	0x00000000
        /*0060*/ 	.short	0x0001
        /*0062*/ 	.short	0x0004
        /*0064*/ 	.byte	0x00, 0xf0, 0x05, 0x00


	//----- nvinfo : EIATTR_KPARAM_INFO
	.align		4
.L_5631:
        /*0068*/ 	.byte	0x04, 0x17
        /*006a*/ 	.short	(.L_5633 - .L_5632)
.L_5632:
        /*006c*/ 	.word	0x00000000
        /*0070*/ 	.short	0x0000
        /*0072*/ 	.short	0x0000
        /*0074*/ 	.byte	0x00, 0xf0, 0x11, 0x00


	//----- nvinfo : EIATTR_SPARSE_MMA_MASK
	.align		4
.L_5633:
        /*0078*/ 	.byte	0x03, 0x50
        /*007a*/ 	.short	0x0000


	//----- nvinfo : EIATTR_MAXREG_COUNT
	.align		4
        /*007c*/ 	.byte	0x03, 0x1b
        /*007e*/ 	.short	0x00ff


	//----- nvinfo : EIATTR_EXTERNS
	.align		4
        /*0080*/ 	.byte	0x04, 0x0f
        /*0082*/ 	.short	(.L_5635 - .L_5634)


	//   ....[0]....
	.align		4
.L_5634:
        /*0084*/ 	.word	index@(__assertfail)


	//----- nvinfo : EIATTR_MERCURY_ISA_VERSION
	.align		4
.L_5635:
        /*0088*/ 	.byte	0x03, 0x5f
        /*008a*/ 	.short	0x0101


	//----- nvinfo : EIATTR_SYSCALL_OFFSETS
	.align		4
        /*008c*/ 	.byte	0x04, 0x46
        /*008e*/ 	.short	(.L_5637 - .L_5636)


	//   ....[0]....
.L_5636:
        /*0090*/ 	.word	0x00000f80


	//   ....[1]....
        /*0094*/ 	.word	0x00001f20


	//   ....[2]....
        /*0098*/ 	.word	0x00002ed0


	//   ....[3]....
        /*009c*/ 	.word	0x00003e50


	//   ....[4]....
        /*00a0*/ 	.word	0x000051d0


	//   ....[5]....
        /*00a4*/ 	.word	0x00006390


	//   ....[6]....
        /*00a8*/ 	.word	0x00007510


	//   ....[7]....
        /*00ac*/ 	.word	0x000086b0


	//----- nvinfo : EIATTR_EXIT_INSTR_OFFSETS
	.align		4
.L_5637:
        /*00b0*/ 	.byte	0x04, 0x1c
        /*00b2*/ 	.short	(.L_5639 - .L_5638)


	//   ....[0]....
.L_5638:
        /*00b4*/ 	.word	0x000075b0


	//   ....[1]....
        /*00b8*/ 	.word	0x000076f0


	//   ....[2]....
        /*00bc*/ 	.word	0x00007730


	//   ....[3]....
        /*00c0*/ 	.word	0x000077c0


	//   ....[4]....
        /*00c4*/ 	.word	0x000077f0


	//   ....[5]....
        /*00c8*/ 	.word	0x00007820


	//   ....[6]....
        /*00cc*/ 	.word	0x000078f0


	//   ....[7]....
        /*00d0*/ 	.word	0x00007970


	//   ....[8]....
        /*00d4*/ 	.word	0x00007a50


	//   ....[9]....
        /*00d8*/ 	.word	0x00007ae0


	//   ....[10]....
        /*00dc*/ 	.word	0x00007b00


	//   ....[11]....
        /*00e0*/ 	.word	0x00007bc0


	//   ....[12]....
        /*00e4*/ 	.word	0x00007bf0


	//   ....[13]....
        /*00e8*/ 	.word	0x00007dc0


	//   ....[14]....
        /*00ec*/ 	.word	0x00007f60


	//   ....[15]....
        /*00f0*/ 	.word	0x00007fe0


	//   ....[16]....
        /*00f4*/ 	.word	0x00008090


	//   ....[17]....
        /*00f8*/ 	.word	0x00008250


	//   ....[18]....
        /*00fc*/ 	.word	0x00008410


	//   ....[19]....
        /*0100*/ 	.word	0x000085b0


	//   ....[20]....
        /*0104*/ 	.word	0x000086c0


	//   ....[21]....
        /*0108*/ 	.word	0x000086f0


	//   ....[22]....
        /*010c*/ 	.word	0x00008720


	//----- nvinfo : EIATTR_MAX_THREADS
	.align		4
.L_5639:
        /*0110*/ 	.byte	0x04, 0x05
        /*0112*/ 	.short	(.L_5641 - .L_5640)
.L_5640:
        /*0114*/ 	.word	0x00000080
        /*0118*/ 	.word	0x00000001
        /*011c*/ 	.word	0x00000001


	//----- nvinfo : EIATTR_CRS_STACK_SIZE
	.align		4
.L_5641:
        /*0120*/ 	.byte	0x04, 0x1e
        /*0122*/ 	.short	(.L_5643 - .L_5642)
.L_5642:
        /*0124*/ 	.word	0x00000000


	//----- nvinfo : EIATTR_CBANK_PARAM_SIZE
	.align		4
.L_5643:
        /*0128*/ 	.byte	0x03, 0x19
        /*012a*/ 	.short	0x002c


	//----- nvinfo : EIATTR_PARAM_CBANK
	.align		4
        /*012c*/ 	.byte	0x04, 0x0a
        /*012e*/ 	.short	(.L_5645 - .L_5644)
	.align		4
.L_5644:
        /*0130*/ 	.word	index@(.nv.constant0._ZN2at6native27unrolled_elementwise_kernelIZZZNS0_16ceil_kernel_cudaERNS_18TensorIteratorBaseEENKUlvE_clEvENKUlvE_clEvEUldE_St5arrayIPcLm2EELi4E23TrivialOffsetCalculatorILi1EjESB_NS0_6memory12LoadWithCastILi1EEENSC_13StoreWithCastILi1EEEEEviT_T0_T2_T3_T4_T5_)
        /*0134*/ 	.short	0x0210
        /*0136*/ 	.short	0x002c


	//----- nvinfo : EIATTR_SW_WAR
	.align		4
.L_5645:
        /*0138*/ 	.byte	0x04, 0x36
        /*013a*/ 	.short	(.L_5647 - .L_5646)
.L_5646:
        /*013c*/ 	.word	0x00000008
.L_5647:


//--------------------- .nv.info._ZN2at6native18elementwise_kernelILi128ELi2EZNS0_22gpu_kernel_impl_nocastIZZZNS0_16ceil_kernel_cudaERNS_18TensorIteratorBaseEENKUlvE_clEvENKUlvE_clEvEUldE_EEvS4_RKT_EUliE_EEviT1_ --------------------------
	.section	.nv.info._ZN2at6native18elementwise_kernelILi128ELi2EZNS0_22gpu_kernel_impl_nocastIZZZNS0_16ceil_kernel_cudaERNS_18TensorIteratorBaseEENKUlvE_clEvENKUlvE_clEvEUldE_EEvS4_RKT_EUliE_EEviT1_,"",@"SHT_CUDA_INFO"
	.sectionflags	@""
	.align	4


	//----- nvinfo : EIATTR_CUDA_API_VERSION
	.align		4
        /*0000*/ 	.byte	0x04, 0x37
        /*0002*/ 	.short	(.L_5649 - .L_5648)
.L_5648:
        /*0004*/ 	.word	0x00000082


	//----- nvinfo : EIATTR_KPARAM_INFO
	.align		4
.L_5649:
        /*0008*/ 	.byte	0x04, 0x17
        /*000a*/ 	.short	(.L_5651 - .L_5650)
.L_5650:
        /*000c*/ 	.word	0x00000000
        /*0010*/ 	.short	0x0001
        /*0012*/ 	.short	0x0008
        /*0014*/ 	.byte	0x00, 0xf0, 0x61, 0x08


	//----- nvinfo : EIATTR_KPARAM_INFO
	.align		4
.L_5651:
        /*0018*/ 	.byte	0x04, 0x17
        /*001a*/ 	.short	(.L_5653 - .L_5652)
.L_5652:
        /*001c*/ 	.word	0x00000000
        /*0020*/ 	.short	0x0000
        /*0022*/ 	.short	0x0000
        /*0024*/ 	.byte	0x00, 0xf0, 0x11, 0x00


	//----- nvinfo : EIATTR_SPARSE_MMA_MASK
	.align		4
.L_5653:
        /*0028*/ 	.byte	0x03, 0x50
        /*002a*/ 	.short	0x0000


	//----- nvinfo : EIATTR_MAXREG_COUNT
	.align		4
        /*002c*/ 	.byte	0x03, 0x1b
        /*002e*/ 	.short	0x0080


	//----- nvinfo : EIATTR_MERCURY_ISA_VERSION
	.align		4
        /*0030*/ 	.byte	0x03, 0x5f
        /*0032*/ 	.short	0x0101


	//----- nvinfo : EIATTR_EXIT_INSTR_OFFSETS
	.align		4
        /*0034*/ 	.byte	0x04, 0x1c
        /*0036*/ 	.short	(.L_5655 - .L_5654)


	//   ....[0]....
.L_5654:
        /*0038*/ 	.word	0x00001440


	//   ....[1]....
        /*003c*/ 	.word	0x000027d0


	//----- nvinfo : EIATTR_MAX_THREADS
	.align		4
.L_5655:
        /*0040*/ 	.byte	0x04, 0x05
        /*0042*/ 	.short	(.L_5657 - .L_5656)
.L_5656:
        /*0044*/ 	.word	0x00000080
        /*0048*/ 	.word	0x00000001
        /*004c*/ 	.word	0x00000001


	//----- nvinfo : EIATTR_CRS_STACK_SIZE
	.align		4
.L_5657:
        /*0050*/ 	.byte	0x04, 0x1e
        /*0052*/ 	.short	(.L_5659 - .L_5658)
.L_5658:
        /*0054*/ 	.word	0x00000000


	//----- nvinfo : EIATTR_CBANK_PARAM_SIZE
	.align		4
.L_5659:
        /*0058*/ 	.byte	0x03, 0x19
        /*005a*/ 	.short	0x0220


	//----- nvinfo : EIATTR_PARAM_CBANK
	.align		4
        /*005c*/ 	.byte	0x04, 0x0a
        /*005e*/ 	.short	(.L_5661 - .L_5660)
	.align		4
.L_5660:
        /*0060*/ 	.word	index@(.nv.constant0._ZN2at6native18elementwise_kernelILi128ELi2EZNS0_22gpu_kernel_impl_nocastIZZZNS0_16ceil_kernel_cudaERNS_18TensorIteratorBaseEENKUlvE_clEvENKUlvE_clEvEUldE_EEvS4_RKT_EUliE_EEviT1_)
        /*0064*/ 	.short	0x0210
        /*0066*/ 	.short	0x0220


	//----- nvinfo : EIATTR_SW_WAR
	.align		4
.L_5661:
        /*0068*/ 	.byte	0x04, 0x36
        /*006a*/ 	.short	(.L_5663 - .L_5662)
.L_5662:
        /*006c*/ 	.word	0x00000008
.L_5663:


//--------------------- .nv.info._ZN2at6native27unrolled_elementwise_kernelIZZZNS0_16ceil_kernel_cudaERNS_18TensorIteratorBaseEENKUlvE_clEvENKUlvE_clEvEUldE_St5arrayIPcLm2EELi4E23TrivialOffsetCalculatorILi1EjESB_NS0_6memory15LoadWithoutCastENSC_16StoreWithoutCastEEEviT_T0_T2_T3_T4_T5_ --------------------------
	.section	.nv.info._ZN2at6native27unrolled_elementwise_kernelIZZZNS0_16ceil_kernel_cudaERNS_18TensorIteratorBaseEENKUlvE_clEvENKUlvE_clEvEUldE_St5arrayIPcLm2EELi4E23TrivialOffsetCalculatorILi1EjESB_NS0_6memory15LoadWithoutCastENSC_16StoreWithoutCastEEEviT_T0_T2_T3_T4_T5_,"",@"SHT_CUDA_INFO"
	.sectionflags	@""
	.align	4


	//----- nvinfo : EIATTR_CUDA_API_VERSION
	.align		4
        /*0000*/ 	.byte	0x04, 0x37
        /*0002*/ 	.short	(.L_5665 - .L_5664)
.L_5664:
        /*0004*/ 	.word	0x00000082


	//----- nvinfo : EIATTR_KPARAM_INFO
	.align		4
.L_5665:
        /*0008*/ 	.byte	0x04, 0x17
        /*000a*/ 	.short	(.L_5667 - .L_5666)
.L_5666:
        /*000c*/ 	.word	0x00000000
        /*0010*/ 	.short	0x0006
        /*0012*/ 	.short	0x001b
        /*0014*/ 	.byte	0x00, 0xf0, 0x05, 0x00


	//----- nvinfo : EIATTR_KPARAM_INFO
	.align		4
.L_5667:
        /*0018*/ 	.byte	0x04, 0x17
        /*001a*/ 	.short	(.L_5669 - .L_5668)
.L_5668:
        /*001c*/ 	.word	0x00000000
        /*0020*/ 	.short	0x0005
        /*0022*/ 	.short	0x001a
        /*0024*/ 	.byte	0x00, 0xf0, 0x05, 0x00


	//----- nvinfo : EIATTR_KPARAM_INFO
	.align		4
.L_5669:
        /*0028*/ 	.byte	0x04, 0x17
        /*002a*/ 	.short	(.L_5671 - .L_5670)
.L_5670:
        /*002c*/ 	.word	0x00000000
        /*0030*/ 	.short	0x0004
        /*0032*/ 	.short	0x0019
        /*0034*/ 	.byte	0x00, 0xf0, 0x05, 0x00


	//----- nvinfo : EIATTR_KPARAM_INFO
	.align		4
.L_5671:
        /*0038*/ 	.byte	0x04, 0x17
        /*003a*/ 	.short	(.L_5673 - .L_5672)
.L_5672:
        /*003c*/ 	.word	0x00000000
        /*0040*/ 	.short	0x0003
        /*0042*/ 	.short	0x0018
        /*0044*/ 	.byte	0x00, 0xf0, 0x05, 0x00


	//----- nvinfo : EIATTR_KPARAM_INFO
	.align		4
.L_5673:
        /*0048*/ 	.byte	0x04, 0x17
        /*004a*/ 	.short	(.L_5675 - .L_5674)
.L_5674:
        /*004c*/ 	.word	0x00000000
        /*0050*/ 	.short	0x0002
        /*0052*/ 	.short	0x0008
        /*0054*/ 	.byte	0x00, 0xf0, 0x41, 0x00


	//----- nvinfo : EIATTR_KPARAM_INFO
	.align		4
.L_5675:
        /*0058*/ 	.byte	0x04, 0x17
        /*005a*/ 	.short	(.L_5677 - .L_5676)
.L_5676:
        /*005c*/ 	.word	0x00000000
        /*0060*/ 	.short	0x0001
        /*0062*/ 	.short	0x0004
        /*0064*/ 	.byte	0x00, 0xf0, 0x05, 0x00


	//----- nvinfo : EIATTR_KPARAM_INFO
	.align		4
.L_5677:
        /*0068*/ 	.byte	0x04, 0x17
        /*006a*/ 	.short	(.L_5679 - .L_5678)
.L_5678:
        /*006c*/ 	.word	0x00000000
        /*0070*/ 	.short	0x0000
        /*0072*/ 	.short	0x0000
        /*0074*/ 	.byte	0x00, 0xf0, 0x11, 0x00


	//----- nvinfo : EIATTR_SPARSE_MMA_MASK
	.align		4
.L_5679:
        /*0078*/ 	.byte	0x03, 0x50
        /*007a*/ 	.short	0x0000


	//----- nvinfo : EIATTR_MAXREG_COUNT
	.align		4
        /*007c*/ 	.byte	0x03, 0x1b
        /*007e*/ 	.short	0x00ff


	//----- nvinfo : EIATTR_MERCURY_ISA_VERSION
	.align		4
        /*0080*/ 	.byte	0x03, 0x5f
        /*0082*/ 	.short	0x0101


	//----- nvinfo : EIATTR_EXIT_INSTR_OFFSETS
	.align		4
        /*0084*/ 	.byte	0x04, 0x1c
        /*0086*/ 	.short	(.L_5681 - .L_5680)


	//   ....[0]....
.L_5680:
        /*0088*/ 	.word	0x000003f0


	//   ....[1]....
        /*008c*/ 	.word	0x00000460


	//----- nvinfo : EIATTR_MAX_THREADS
	.align		4
.L_5681:
        /*0090*/ 	.byte	0x04, 0x05
        /*0092*/ 	.short	(.L_5683 - .L_5682)
.L_5682:
        /*0094*/ 	.word	0x00000080
        /*0098*/ 	.word	0x00000001
        /*009c*/ 	.word	0x00000001


	//----- nvinfo : EIATTR_CRS_STACK_SIZE
	.align		4
.L_5683:
        /*00a0*/ 	.byte	0x04, 0x1e
        /*00a2*/ 	.short	(.L_5685 - .L_5684)
.L_5684:
        /*00a4*/ 	.word	0x00000000


	//----- nvinfo : EIATTR_CBANK_PARAM_SIZE
	.align		4
.L_5685:
        /*00a8*/ 	.byte	0x03, 0x19
        /*00aa*/ 	.short	0x001c


	//----- nvinfo : EIATTR_PARAM_CBANK
	.align		4
        /*00ac*/ 	.byte	0x04, 0x0a
        /*00ae*/ 	.short	(.L_5687 - .L_5686)
	.align		4
.L_5686:
        /*00b0*/ 	.word	index@(.nv.constant0._ZN2at6native27unrolled_elementwise_kernelIZZZNS0_16ceil_kernel_cudaERNS_18TensorIteratorBaseEENKUlvE_clEvENKUlvE_clEvEUldE_St5arrayIPcLm2EELi4E23TrivialOffsetCalculatorILi1EjESB_NS0_6memory15LoadWithoutCastENSC_16StoreWithoutCastEEEviT_T0_T2_T3_T4_T5_)
        /*00b4*/ 	.short	0x0210
        /*00b6*/ 	.short	0x001c


	//----- nvinfo : EIATTR_SW_WAR
	.align		4
.L_5687:
        /*00b8*/ 	.byte	0x04, 0x36
        /*00ba*/ 	.short	(.L_5689 - .L_5688)
.L_5688:
        /*00bc*/ 	.word	0x00000008
.L_5689:


//--------------------- .nv.info._ZN2at6native29vectorized_elementwise_kernelILi2EZZZNS0_16ceil_kernel_cudaERNS_18TensorIteratorBaseEENKUlvE_clEvENKUlvE_clEvEUldE_St5arrayIPcLm2EEEEviT0_T1_ --------------------------
	.section	.nv.info._ZN2at6native29vectorized_elementwise_kernelILi2EZZZNS0_16ceil_kernel_cudaERNS_18TensorIteratorBaseEENKUlvE_clEvENKUlvE_clEvEUldE_St5arrayIPcLm2EEEEviT0_T1_,"",@"SHT_CUDA_INFO"
	.sectionflags	@""
	.align	4


	//----- nvinfo : EIATTR_CUDA_API_VERSION
	.align		4
        /*0000*/ 	.byte	0x04, 0x37
        /*0002*/ 	.short	(.L_5691 - .L_5690)
.L_5690:
        /*0004*/ 	.word	0x00000082


	//----- nvinfo : EIATTR_KPARAM_INFO
	.align		4
.L_5691:
        /*0008*/ 	.byte	0x04, 0x17
        /*000a*/ 	.short	(.L_5693 - .L_5692)
.L_5692:
        /*000c*/ 	.word	0x00000000
        /*0010*/ 	.short	0x0002
        /*0012*/ 	.short	0x0008
        /*0014*/ 	.byte	0x00, 0xf0, 0x41, 0x00


	//----- nvinfo : EIATTR_KPARAM_INFO
	.align		4
.L_5693:
        /*0018*/ 	.byte	0x04, 0x17
        /*001a*/ 	.short	(.L_5695 - .L_5694)
.L_5694:
        /*001c*/ 	.word	0x00000000
        /*0020*/ 	.short	0x0001
        /*0022*/ 	.short	0x0004
        /*0024*/ 	.byte	0x00, 0xf0, 0x05, 0x00


	//----- nvinfo : EIATTR_KPARAM_INFO
	.align		4
.L_5695:
        /*0028*/ 	.byte	0x04, 0x17
        /*002a*/ 	.short	(.L_5697 - .L_5696)
.L_5696:
        /*002c*/ 	.word	0x00000000
        /*0030*/ 	.short	0x0000
        /*0032*/ 	.short	0x0000
        /*0034*/ 	.byte	0x00, 0xf0, 0x11, 0x00


	//----- nvinfo : EIATTR_SPARSE_MMA_MASK
	.align		4
.L_5697:
        /*0038*/ 	.byte	0x03, 0x50
        /*003a*/ 	.short	0x0000


	//----- nvinfo : EIATTR_MAXREG_COUNT
	.align		4
        /*003c*/ 	.byte	0x03, 0x1b
        /*003e*/ 	.short	0x00ff


	//----- nvinfo : EIATTR_MERCURY_ISA_VERSION
	.align		4
        /*0040*/ 	.byte	0x03, 0x5f
        /*0042*/ 	.short	0x0101


	//----- nvinfo : EIATTR_EXIT_INSTR_OFFSETS
	.align		4
        /*0044*/ 	.byte	0x04, 0x1c
        /*0046*/ 	.short	(.L_5699 - .L_5698)


	//   ....[0]....
.L_5698:
        /*0048*/ 	.word	0x000001f0


	//   ....[1]....
        /*004c*/ 	.word	0x00000a50


	//   ....[2]....
        /*0050*/ 	.word	0x00000aa0


	//----- nvinfo : EIATTR_MAX_THREADS
	.align		4
.L_5699:
        /*0054*/ 	.byte	0x04, 0x05
        /*0056*/ 	.short	(.L_5701 - .L_5700)
.L_5700:
        /*0058*/ 	.word	0x00000080
        /*005c*/ 	.word	0x00000001
        /*0060*/ 	.word	0x00000001


	//----- nvinfo : EIATTR_CRS_STACK_SIZE
	.align		4
.L_5701:
        /*0064*/ 	.byte	0x04, 0x1e
        /*0066*/ 	.short	(.L_5703 - .L_5702)
.L_5702:
        /*0068*/ 	.word	0x00000000


	//----- nvinfo : EIATTR_CBANK_PARAM_SIZE
	.align		4
.L_5703:
        /*006c*/ 	.byte	0x03, 0x19
        /*006e*/ 	.short	0x0018


	//----- nvinfo : EIATTR_PARAM_CBANK
	.align		4
        /*0070*/ 	.byte	0x04, 0x0a
        /*0072*/ 	.short	(.L_5705 - .L_5704)
	.align		4
.L_5704:
        /*0074*/ 	.word	index@(.nv.constant0._ZN2at6native29vectorized_elementwise_kernelILi2EZZZNS0_16ceil_kernel_cudaERNS_18TensorIteratorBaseEENKUlvE_clEvENKUlvE_clEvEUldE_St5arrayIPcLm2EEEEviT0_T1_)
        /*0078*/ 	.short	0x0210
        /*007a*/ 	.short	0x0018


	//----- nvinfo : EIATTR_SW_WAR
	.align		4
.L_5705:
        /*007c*/ 	.byte	0x04, 0x36
        /*007e*/ 	.short	(.L_5707 - .L_5706)
.L_5706:
        /*0080*/ 	.word	0x00000008
.L_5707:


//--------------------- .nv.info._ZN2at6native29vectorized_elementwise_kernelILi4EZZZNS0_16ceil_kernel_cudaERNS_18TensorIteratorBaseEENKUlvE_clEvENKUlvE_clEvEUldE_St5arrayIPcLm2EEEEviT0_T1_ --------------------------
	.section	.nv.info._ZN2at6native29vectorized_elementwise_kernelILi4EZZZNS0_16ceil_kernel_cudaERNS_18TensorIteratorBaseEENKUlvE_clEvENKUlvE_clEvEUldE_St5arrayIPcLm2EEEEviT0_T1_,"",@"SHT_CUDA_INFO"
	.sectionflags	@""
	.align	4


	//----- nvinfo : EIATTR_CUDA_API_VERSION
	.align		4
        /*0000*/ 	.byte	0x04, 0x37
        /*0002*/ 	.short	(.L_5709 - .L_5708)
.L_5708:
        /*0004*/ 	.word	0x00000082


	//----- nvinfo : EIATTR_KPARAM_INFO
	.align		4
.L_5709:
        /*0008*/ 	.byte	0x04, 0x17
        /*000a*/ 	.short	(.L_5711 - .L_5710)
.L_5710:
        /*000c*/ 	.word	0x00000000
        /*0010*/ 	.short	0x0002
        /*0012*/ 	.short	0x0008
        /*0014*/ 	.byte	0x00, 0xf0, 0x41, 0x00


	//----- nvinfo : EIATTR_KPARAM_INFO
	.align		4
.L_5711:
        /*0018*/ 	.byte	0x04, 0x17
        /*001a*/ 	.short	(.L_5713 - .L_5712)
.L_5712:
        /*001c*/ 	.word	0x00000000
        /*0020*/ 	.short	0x0001
        /*0022*/ 	.short	0x0004
        /*0024*/ 	.byte	0x00, 0xf0, 0x05, 0x00


	//----- nvinfo : EIATTR_KPARAM_INFO
	.align		4
.L_5713:
        /*0028*/ 	.byte	0x04, 0x17
        /*002a*/ 	.short	(.L_5715 - .L_5714)
.L_5714:
        /*002c*/ 	.word	0x00000000
        /*0030*/ 	.short	0x0000
        /*0032*/ 	.short	0x0000
        /*0034*/ 	.byte	0x00, 0xf0, 0x11, 0x00


	//----- nvinfo : EIATTR_SPARSE_MMA_MASK
	.align		4
.L_5715:
        /*0038*/ 	.byte	0x03, 0x50
        /*003a*/ 	.short	0x0000


	//----- nvinfo : EIATTR_MAXREG_COUNT
	.align		4
        /*003c*/ 	.byte	0x03, 0x1b
        /*003e*/ 	.short	0x00ff


	//----- nvinfo : EIATTR_MERCURY_ISA_VERSION
	.align		4
        /*0040*/ 	.byte	0x03, 0x5f
        /*0042*/ 	.short	0x0101


	//----- nvinfo : EIATTR_EXIT_INSTR_OFFSETS
	.align		4
        /*0044*/ 	.byte	0x04, 0x1c
        /*0046*/ 	.short	(.L_5717 - .L_5716)


	//   ....[0]....
.L_5716:
        /*0048*/ 	.word	0x000001f0


	//   ....[1]....
        /*004c*/ 	.word	0x00000a50


	//   ....[2]....
        /*0050*/ 	.word	0x00000aa0


	//----- nvinfo : EIATTR_MAX_THREADS
	.align		4
.L_5717:
        /*0054*/ 	.byte	0x04, 0x05
        /*0056*/ 	.short	(.L_5719 - .L_5718)
.L_5718:
        /*0058*/ 	.word	0x00000080
        /*005c*/ 	.word	0x00000001
        /*0060*/ 	.word	0x00000001


	//----- nvinfo : EIATTR_CRS_STACK_SIZE
	.align		4
.L_5719:
        /*0064*/ 	.byte	0x04, 0x1e
        /*0066*/ 	.short	(.L_5721 - .L_5720)
.L_5720:
        /*0068*/ 	.word	0x00000000


	//----- nvinfo : EIATTR_CBANK_PARAM_SIZE
	.align		4
.L_5721:
        /*006c*/ 	.byte	0x03, 0x19
        /*006e*/ 	.short	0x0018


	//----- nvinfo : EIATTR_PARAM_CBANK
	.align		4
        /*0070*/ 	.byte	0x04, 0x0a
        /*0072*/ 	.short	(.L_5723 - .L_5722)
	.align		4
.L_5722:
        /*0074*/ 	.word	index@(.nv.constant0._ZN2at6native29vectorized_elementwise_kernelILi4EZZZNS0_16ceil_kernel_cudaERNS_18TensorIteratorBaseEENKUlvE_clEvENKUlvE_clEvEUldE_St5arrayIPcLm2EEEEviT0_T1_)
        /*0078*/ 	.short	0x0210
        /*007a*/ 	.short	0x0018


	//----- nvinfo : EIATTR_SW_WAR
	.align		4
.L_5723:
        /*007c*/ 	.byte	0x04, 0x36
        /*007e*/ 	.short	(.L_5725 - .L_5724)
.L_5724:
        /*0080*/ 	.word	0x00000008
.L_5725:


//--------------------- .nv.info._ZN2at6native29vectorized_elementwise_kernelILi8EZZZNS0_16ceil_kernel_cudaERNS_18TensorIteratorBaseEENKUlvE_clEvENKUlvE_clEvEUldE_St5arrayIPcLm2EEEEviT0_T1_ --------------------------
	.section	.nv.info._ZN2at6native29vectorized_elementwise_kernelILi8EZZZNS0_16ceil_kernel_cudaERNS_18TensorIteratorBaseEENKUlvE_clEvENKUlvE_clEvEUldE_St5arrayIPcLm2EEEEviT0_T1_,"",@"SHT_CUDA_INFO"
	.sectionflags	@""
	.align	4


	//----- nvinfo : EIATTR_CUDA_API_VERSION
	.align		4
        /*0000*/ 	.byte	0x04, 0x37
        /*0002*/ 	.short	(.L_5727 - .L_5726)
.L_5726:
        /*0004*/ 	.word	0x00000082


	//----- nvinfo : EIATTR_KPARAM_INFO
	.align		4
.L_5727:
        /*0008*/ 	.byte	0x04, 0x17
        /*000a*/ 	.short	(.L_5729 - .L_5728)
.L_5728:
        /*000c*/ 	.word	0x00000000
        /*0010*/ 	.short	0x0002
        /*0012*/ 	.short	0x0008
        /*0014*/ 	.byte	0x00, 0xf0, 0x41, 0x00


	//----- nvinfo : EIATTR_KPARAM_INFO
	.align		4
.L_5729:
        /*0018*/ 	.byte	0x04, 0x17
        /*001a*/ 	.short	(.L_5731 - .L_5730)
.L_5730:
        /*001c*/ 	.word	0x00000000
        /*0020*/ 	.short	0x0001
        /*0022*/ 	.short	0x0004
        /*0024*/ 	.byte	0x00, 0xf0, 0x05, 0x00


	//----- nvinfo : EIATTR_KPARAM_INFO
	.align		4
.L_5731:
        /*0028*/ 	.byte	0x04, 0x17
        /*002a*/ 	.short	(.L_5733 - .L_5732)
.L_5732:
        /*002c*/ 	.word	0x00000000
        /*0030*/ 	.short	0x0000
        /*0032*/ 	.short	0x0000
        /*0034*/ 	.byte	0x00, 0xf0, 0x11, 0x00


	//----- nvinfo : EIATTR_SPARSE_MMA_MASK
	.align		4
.L_5733:
        /*0038*/ 	.byte	0x03, 0x50
        /*003a*/ 	.short	0x0000


	//----- nvinfo : EIATTR_MAXREG_COUNT
	.align		4
        /*003c*/ 	.byte	0x03, 0x1b
        /*003e*/ 	.short	0x00ff


	//----- nvinfo : EIATTR_MERCURY_ISA_VERSION
	.align		4
        /*0040*/ 	.byte	0x03, 0x5f
        /*0042*/ 	.short	0x0101


	//----- nvinfo : EIATTR_EXIT_INSTR_OFFSETS
	.align		4
        /*0044*/ 	.byte	0x04, 0x1c
        /*0046*/ 	.short	(.L_5735 - .L_5734)


	//   ....[0]....
.L_5734:
        /*0048*/ 	.word	0x000001f0


	//   ....[1]....
        /*004c*/ 	.word	0x00000a50


	//   ....[2]....
        /*0050*/ 	.word	0x00000aa0


	//----- nvinfo : EIATTR_MAX_THREADS
	.align		4
.L_5735:
        /*0054*/ 	.byte	0x04, 0x05
        /*0056*/ 	.short	(.L_5737 - .L_5736)
.L_5736:
        /*0058*/ 	.word	0x00000080
        /*005c*/ 	.word	0x00000001
        /*0060*/ 	.word	0x00000001


	//----- nvinfo : EIATTR_CRS_STACK_SIZE
	.align		4
.L_5737:
        /*0064*/ 	.byte	0x04, 0x1e
        /*0066*/ 	.short	(.L_5739 - .L_5738)
.L_5738:
        /*0068*/ 	.word	0x00000000


	//----- nvinfo : EIATTR_CBANK_PARAM_SIZE
	.align		4
.L_5739:
        /*006c*/ 	.byte	0x03, 0x19
        /*006e*/ 	.short	0x0018


	//----- nvinfo : EIATTR_PARAM_CBANK
	.align		4
        /*0070*/ 	.byte	0x04, 0x0a
        /*0072*/ 	.short	(.L_5741 - .L_5740)
	.align		4
.L_5740:
        /*0074*/ 	.word	index@(.nv.constant0._ZN2at6native29vectorized_elementwise_kernelILi8EZZZNS0_16ceil_kernel_cudaERNS_18TensorIteratorBaseEENKUlvE_clEvENKUlvE_clEvEUldE_St5arrayIPcLm2EEEEviT0_T1_)
        /*0078*/ 	.short	0x0210
        /*007a*/ 	.short	0x0018


	//----- nvinfo : EIATTR_SW_WAR
	.align		4
.L_5741:
        /*007c*/ 	.byte	0x04, 0x36
        /*007e*/ 	.short	(.L_5743 - .L_5742)
.L_5742:
        /*0080*/ 	.word	0x00000008
.L_5743:


//--------------------- .nv.callgraph             --------------------------
	.section	.nv.callgraph,"",@"SHT_CUDA_CALLGRAPH"
	.align	4
	.sectionentsize	8
	.align		4
        /*0000*/ 	.word	0x00000000
	.align		4
        /*0004*/ 	.word	0xffffffff
	.align		4
        /*0008*/ 	.word	index@(_ZN2at6native18elementwise_kernelILi128ELi4EZNS0_15gpu_kernel_implIZZZNS0_17trunc_kernel_cudaERNS_18TensorIteratorBaseEENKUlvE_clEvENKUlvE2_clEvEUlN3c108BFloat16EE_EEvS4_RKT_EUliE_EEviT1_)
	.align		4
        /*000c*/ 	.word	index@(__assertfail)
	.align		4
        /*0010*/ 	.word	index@(_ZN2at6native27unrolled_elementwise_kernelIZZZNS0_17trunc_kernel_cudaERNS_18TensorIteratorBaseEENKUlvE_clEvENKUlvE2_clEvEUlN3c108BFloat16EE_St5arrayIPcLm2EELi4E23TrivialOffsetCalculatorILi1EjESD_NS0_6memory12LoadWithCastILi1EEENSE_13StoreWithCastILi1EEEEEviT_T0_T2_T3_T4_T5_)
	.align		4
        /*0014*/ 	.word	index@(__assertfail)
	.align		4
        /*0018*/ 	.word	index@(_ZN2at6native18elementwise_kernelILi128ELi4EZNS0_15gpu_kernel_implIZZZNS0_17trunc_kernel_cudaERNS_18TensorIteratorBaseEENKUlvE_clEvENKUlvE1_clEvEUlN3c104HalfEE_EEvS4_RKT_EUliE_EEviT1_)
	.align		4
        /*001c*/ 	.word	index@(__assertfail)
	.align		4
        /*0020*/ 	.word	index@(_ZN2at6native27unrolled_elementwise_kernelIZZZNS0_17trunc_kernel_cudaERNS_18TensorIteratorBaseEENKUlvE_clEvENKUlvE1_clEvEUlN3c104HalfEE_St5arrayIPcLm2EELi4E23TrivialOffsetCalculatorILi1EjESD_NS0_6memory12LoadWithCastILi1EEENSE_13StoreWithCastILi1EEEEEviT_T0_T2_T3_T4_T5_)
	.align		4
        /*0024*/ 	.word	index@(__assertfail)
	.align		4
        /*0028*/ 	.word	index@(_ZN2at6native18elementwise_kernelILi128ELi4EZNS0_15gpu_kernel_implIZZZNS0_17trunc_kernel_cudaERNS_18TensorIteratorBaseEENKUlvE_clEvENKUlvE0_clEvEUlfE_EEvS4_RKT_EUliE_EEviT1_)
	.align		4
        /*002c*/ 	.word	index@(__assertfail)
	.align		4
        /*0030*/ 	.word	index@(_ZN2at6native27unrolled_elementwise_kernelIZZZNS0_17trunc_kernel_cudaERNS_18TensorIteratorBaseEENKUlvE_clEvENKUlvE0_clEvEUlfE_St5arrayIPcLm2EELi4E23TrivialOffsetCalculatorILi1EjESB_NS0_6memory12LoadWithCastILi1EEENSC_13StoreWithCastILi1EEEEEviT_T0_T2_T3_T4_T5_)
	.align		4
        /*0034*/ 	.word	index@(__assertfail)
	.align		4
        /*0038*/ 	.word	index@(_ZN2at6native18elementwise_kernelILi128ELi4EZNS0_15gpu_kernel_implIZZZNS0_17trunc_kernel_cudaERNS_18TensorIteratorBaseEENKUlvE_clEvENKUlvE_clEvEUldE_EEvS4_RKT_EUliE_EEviT1_)
	.align		4
        /*003c*/ 	.word	index@(__assertfail)
	.align		4
        /*0040*/ 	.word	index@(_ZN2at6native27unrolled_elementwise_kernelIZZZNS0_17trunc_kernel_cudaERNS_18TensorIteratorBaseEENKUlvE_clEvENKUlvE_clEvEUldE_St5arrayIPcLm2EELi4E23TrivialOffsetCalculatorILi1EjESB_NS0_6memory12LoadWithCastILi1EEENSC_13StoreWithCastILi1EEEEEviT_T0_T2_T3_T4_T5_)
	.align		4
        /*0044*/ 	.word	index@(__assertfail)
	.align		4
        /*0048*/ 	.word	index@(_ZN2at6native18elementwise_kernelILi128ELi4EZNS0_15gpu_kernel_implIZZZNS0_26round_decimals_kernel_cudaERNS_18TensorIteratorBaseElENKUlvE_clEvENKUlvE2_clEvEUlN3c108BFloat16EE_EEvS4_RKT_EUliE_EEviT1_)
	.align		4
        /*004c*/ 	.word	index@(__assertfail)
	.align		4
        /*0050*/ 	.word	index@(_ZN2at6native27unrolled_elementwise_kernelIZZZNS0_26round_decimals_kernel_cudaERNS_18TensorIteratorBaseElENKUlvE_clEvENKUlvE2_clEvEUlN3c108BFloat16EE_St5arrayIPcLm2EELi4E23TrivialOffsetCalculatorILi1EjESD_NS0_6memory12LoadWithCastILi1EEENSE_13StoreWithCastILi1EEEEEviT_T0_T2_T3_T4_T5_)
	.align		4
        /*0054*/ 	.word	index@(__assertfail)
	.align		4
        /*0058*/ 	.word	index@(_ZN2at6native18elementwise_kernelILi128ELi4EZNS0_15gpu_kernel_implIZZZNS0_26round_decimals_kernel_cudaERNS_18TensorIteratorBaseElENKUlvE_clEvENKUlvE1_clEvEUlN3c104HalfEE_EEvS4_RKT_EUliE_EEviT1_)
	.align		4
        /*005c*/ 	.word	index@(__assertfail)
	.align		4
        /*0060*/ 	.word	index@(_ZN2at6native27unrolled_elementwise_kernelIZZZNS0_26round_decimals_kernel_cudaERNS_18TensorIteratorBaseElENKUlvE_clEvENKUlvE1_clEvEUlN3c104HalfEE_St5arrayIPcLm2EELi4E23TrivialOffsetCalculatorILi1EjESD_NS0_6memory12LoadWithCastILi1EEENSE_13StoreWithCastILi1EEEEEviT_T0_T2_T3_T4_T5_)
	.align		4
        /*0064*/ 	.word	index@(__assertfail)
	.align		4
        /*0068*/ 	.word	index@(_ZN2at6native18elementwise_kernelILi128ELi4EZNS0_15gpu_kernel_implIZZZNS0_26round_decimals_kernel_cudaERNS_18TensorIteratorBaseElENKUlvE_clEvENKUlvE0_clEvEUlfE_EEvS4_RKT_EUliE_EEviT1_)
	.align		4
        /*006c*/ 	.word	index@(__assertfail)
	.align		4
        /*0070*/ 	.word	index@(_ZN2at6native27unrolled_elementwise_kernelIZZZNS0_26round_decimals_kernel_cudaERNS_18TensorIteratorBaseElENKUlvE_clEvENKUlvE0_clEvEUlfE_St5arrayIPcLm2EELi4E23TrivialOffsetCalculatorILi1EjESB_NS0_6memory12LoadWithCastILi1EEENSC_13StoreWithCastILi1EEEEEviT_T0_T2_T3_T4_T5_)
	.align		4
        /*0074*/ 	.word	index@(__assertfail)
	.align		4
        /*0078*/ 	.word	index@(_ZN2at6native18elementwise_kernelILi128ELi4EZNS0_15gpu_kernel_implIZZZNS0_26round_decimals_kernel_cudaERNS_18TensorIteratorBaseElENKUlvE_clEvENKUlvE_clEvEUldE_EEvS4_RKT_EUliE_EEviT1_)
	.align		4
        /*007c*/ 	.word	index@(__assertfail)
	.align		4
        /*0080*/ 	.word	index@(_ZN2at6native27unrolled_elementwise_kernelIZZZNS0_26round_decimals_kernel_cudaERNS_18TensorIteratorBaseElENKUlvE_clEvENKUlvE_clEvEUldE_St5arrayIPcLm2EELi4E23TrivialOffsetCalculatorILi1EjESB_NS0_6memory12LoadWithCastILi1EEENSC_13StoreWithCastILi1EEEEEviT_T0_T2_T3_T4_T5_)
	.align		4
        /*0084*/ 	.word	index@(__assertfail)
	.align		4
        /*0088*/ 	.word	index@(_ZN2at6native18elementwise_kernelILi128ELi4EZNS0_15gpu_kernel_implIZZZNS0_17round_kernel_cudaERNS_18TensorIteratorBaseEENKUlvE_clEvENKUlvE2_clEvEUlN3c108BFloat16EE_EEvS4_RKT_EUliE_EEviT1_)
	.align		4
        /*008c*/ 	.word	index@(__assertfail)
	.align		4
        /*0090*/ 	.word	index@(_ZN2at6native27unrolled_elementwise_kernelIZZZNS0_17round_kernel_cudaERNS_18TensorIteratorBaseEENKUlvE_clEvENKUlvE2_clEvEUlN3c108BFloat16EE_St5arrayIPcLm2EELi4E23TrivialOffsetCalculatorILi1EjESD_NS0_6memory12LoadWithCastILi1EEENSE_13StoreWithCastILi1EEEEEviT_T0_T2_T3_T4_T5_)
	.align		4
        /*0094*/ 	.word	index@(__assertfail)
	.align		4
        /*0098*/ 	.word	index@(_ZN2at6native18elementwise_kernelILi128ELi4EZNS0_15gpu_kernel_implIZZZNS0_17round_kernel_cudaERNS_18TensorIteratorBaseEENKUlvE_clEvENKUlvE1_clEvEUlN3c104HalfEE_EEvS4_RKT_EUliE_EEviT1_)
	.align		4
        /*009c*/ 	.word	index@(__assertfail)
	.align		4
        /*00a0*/ 	.word	index@(_ZN2at6native27unrolled_elementwise_kernelIZZZNS0_17round_kernel_cudaERNS_18TensorIteratorBaseEENKUlvE_clEvENKUlvE1_clEvEUlN3c104HalfEE_St5arrayIPcLm2EELi4E23TrivialOffsetCalculatorILi1EjESD_NS0_6memory12LoadWithCastILi1EEENSE_13StoreWithCastILi1EEEEEviT_T0_T2_T3_T4_T5_)
	.align		4
        /*00a4*/ 	.word	index@(__assertfail)
	.align		4
        /*00a8*/ 	.word	index@(_ZN2at6native18elementwise_kernelILi128ELi4EZNS0_15gpu_kernel_implIZZZNS0_17round_kernel_cudaERNS_18TensorIteratorBaseEENKUlvE_clEvENKUlvE0_clEvEUlfE_EEvS4_RKT_EUliE_EEviT1_)
	.align		4
        /*00ac*/ 	.word	index@(__assertfail)
	.align		4
        /*00b0*/ 	.word	index@(_ZN2at6native27unrolled_elementwise_kernelIZZZNS0_17round_kernel_cudaERNS_18TensorIteratorBaseEENKUlvE_clEvENKUlvE0_clEvEUlfE_St5arrayIPcLm2EELi4E23TrivialOffsetCalculatorILi1EjESB_NS0_6memory12LoadWithCastILi1EEENSC_13StoreWithCastILi1EEEEEviT_T0_T2_T3_T4_T5_)
	.align		4
        /*00b4*/ 	.word	index@(__assertfail)
	.align		4
        /*00b8*/ 	.word	index@(_ZN2at6native18elementwise_kernelILi128ELi4EZNS0_15gpu_kernel_implIZZZNS0_17round_kernel_cudaERNS_18TensorIteratorBaseEENKUlvE_clEvENKUlvE_clEvEUldE_EEvS4_RKT_EUliE_EEviT1_)
	.align		4
        /*00bc*/ 	.word	index@(__assertfail)
	.align		4
        /*00c0*/ 	.word	index@(_ZN2at6native27unrolled_elementwise_kernelIZZZNS0_17round_kernel_cudaERNS_18TensorIteratorBaseEENKUlvE_clEvENKUlvE_clEvEUldE_St5arrayIPcLm2EELi4E23TrivialOffsetCalculatorILi1EjESB_NS0_6memory12LoadWithCastILi1EEENSC_13StoreWithCastILi1EEEEEviT_T0_T2_T3_T4_T5_)
	.align		4
        /*00c4*/ 	.word	index@(__assertfail)
	.align		4
        /*00c8*/ 	.word	index@(_ZN2at6native18elementwise_kernelILi128ELi4EZNS0_15gpu_kernel_implIZZZNS0_22reciprocal_kernel_cudaERNS_18TensorIteratorBaseEENKUlvE_clEvENKUlvE4_clEvEUlN3c108BFloat16EE_EEvS4_RKT_EUliE_EEviT1_)
	.align		4
        /*00cc*/ 	.word	index@(__assertfail)
	.align		4
        /*00d0*/ 	.word	index@(_ZN2at6native27unrolled_elementwise_kernelIZZZNS0_22reciprocal_kernel_cudaERNS_18TensorIteratorBaseEENKUlvE_clEvENKUlvE4_clEvEUlN3c108BFloat16EE_St5arrayIPcLm2EELi4E23TrivialOffsetCalculatorILi1EjESD_NS0_6memory12LoadWithCastILi1EEENSE_13StoreWithCastILi1EEEEEviT_T0_T2_T3_T4_T5_)
	.align		4
        /*00d4*/ 	.word	index@(__assertfail)
	.align		4
        /*00d8*/ 	.word	index@(_ZN2at6native18elementwise_kernelILi128ELi4EZNS0_15gpu_kernel_implIZZZNS0_22reciprocal_kernel_cudaERNS_18TensorIteratorBaseEENKUlvE_clEvENKUlvE3_clEvEUlN3c104HalfEE_EEvS4_RKT_EUliE_EEviT1_)
	.align		4
        /*00dc*/ 	.word	index@(__assertfail)
	.align		4
        /*00e0*/ 	.word	index@(_ZN2at6native27unrolled_elementwise_kernelIZZZNS0_22reciprocal_kernel_cudaERNS_18TensorIteratorBaseEENKUlvE_clEvENKUlvE3_clEvEUlN3c104HalfEE_St5arrayIPcLm2EELi4E23TrivialOffsetCalculatorILi1EjESD_NS0_6memory12LoadWithCastILi1EEENSE_13StoreWithCastILi1EEEEEviT_T0_T2_T3_T4_T5_)
	.align		4
        /*00e4*/ 	.word	index@(__assertfail)
	.align		4
        /*00e8*/ 	.word	index@(_ZN2at6native18elementwise_kernelILi128ELi4EZNS0_15gpu_kernel_implIZZZNS0_22reciprocal_kernel_cudaERNS_18TensorIteratorBaseEENKUlvE_clEvENKUlvE2_clEvEUlN3c107complexIfEEE_EEvS4_RKT_EUliE_EEviT1_)
	.align		4
        /*00ec*/ 	.word	index@(__assertfail)
	.align		4
        /*00f0*/ 	.word	index@(_ZN2at6native27unrolled_elementwise_kernelIZZZNS0_22reciprocal_kernel_cudaERNS_18TensorIteratorBaseEENKUlvE_clEvENKUlvE2_clEvEUlN3c107complexIfEEE_St5arrayIPcLm2EELi4E23TrivialOffsetCalculatorILi1EjESE_NS0_6memory12LoadWithCastILi1EEENSF_13StoreWithCastILi1EEEEEviT_T0_T2_T3_T4_T5_)
	.align		4
        /*00f4*/ 	.word	index@(__assertfail)
	.align		4
        /*00f8*/ 	.word	index@(_ZN2at6native18elementwise_kernelILi128ELi4EZNS0_15gpu_kernel_implIZZZNS0_22reciprocal_kernel_cudaERNS_18TensorIteratorBaseEENKUlvE_clEvENKUlvE1_clEvEUlN3c107complexIdEEE_EEvS4_RKT_EUliE_EEviT1_)
	.align		4
        /*00fc*/ 	.word	index@(__assertfail)
	.align		4
        /*0100*/ 	.word	index@(_ZN2at6native27unrolled_elementwise_kernelIZZZNS0_22reciprocal_kernel_cudaERNS_18TensorIteratorBaseEENKUlvE_clEvENKUlvE1_clEvEUlN3c107complexIdEEE_St5arrayIPcLm2EELi4E23TrivialOffsetCalculatorILi1EjESE_NS0_6memory12LoadWithCastILi1EEENSF_13StoreWithCastILi1EEEEEviT_T0_T2_T3_T4_T5_)
	.align		4
        /*0104*/ 	.word	index@(__assertfail)
	.align		4
        /*0108*/ 	.word	index@(_ZN2at6native18elementwise_kernelILi128ELi4EZNS0_15gpu_kernel_implIZZZNS0_22reciprocal_kernel_cudaERNS_18TensorIteratorBaseEENKUlvE_clEvENKUlvE0_clEvEUlfE_EEvS4_RKT_EUliE_EEviT1_)
	.align		4
        /*010c*/ 	.word	index@(__assertfail)
	.align		4
        /*0110*/ 	.word	index@(_ZN2at6native27unrolled_elementwise_kernelIZZZNS0_22reciprocal_kernel_cudaERNS_18TensorIteratorBaseEENKUlvE_clEvENKUlvE0_clEvEUlfE_St5arrayIPcLm2EELi4E23TrivialOffsetCalculatorILi1EjESB_NS0_6memory12LoadWithCastILi1EEENSC_13StoreWithCastILi1EEEEEviT_T0_T2_T3_T4_T5_)
	.align		4
        /*0114*/ 	.word	index@(__assertfail)
	.align		4
        /*0118*/ 	.word	index@(_ZN2at6native18elementwise_kernelILi128ELi4EZNS0_15gpu_kernel_implIZZZNS0_22reciprocal_kernel_cudaERNS_18TensorIteratorBaseEENKUlvE_clEvENKUlvE_clEvEUldE_EEvS4_RKT_EUliE_EEviT1_)
	.align		4
        /*011c*/ 	.word	index@(__assertfail)
	.align		4
        /*0120*/ 	.word	index@(_ZN2at6native27unrolled_elementwise_kernelIZZZNS0_22reciprocal_kernel_cudaERNS_18TensorIteratorBaseEENKUlvE_clEvENKUlvE_clEvEUldE_St5arrayIPcLm2EELi4E23TrivialOffsetCalculatorILi1EjESB_NS0_6memory12LoadWithCastILi1EEENSC_13StoreWithCastILi1EEEEEviT_T0_T2_T3_T4_T5_)
	.align		4
        /*0124*/ 	.word	index@(__assertfail)
	.align		4
        /*0128*/ 	.word	index@(_ZN2at6native18elementwise_kernelILi128ELi4EZNS0_15gpu_kernel_implIZZZNS0_17floor_kernel_cudaERNS_18TensorIteratorBaseEENKUlvE_clEvENKUlvE2_clEvEUlN3c108BFloat16EE_EEvS4_RKT_EUliE_EEviT1_)
	.align		4
        /*012c*/ 	.word	index@(__assertfail)
	.align		4
        /*0130*/ 	.word	index@(_ZN2at6native27unrolled_elementwise_kernelIZZZNS0_17floor_kernel_cudaERNS_18TensorIteratorBaseEENKUlvE_clEvENKUlvE2_clEvEUlN3c108BFloat16EE_St5arrayIPcLm2EELi4E23TrivialOffsetCalculatorILi1EjESD_NS0_6memory12LoadWithCastILi1EEENSE_13StoreWithCastILi1EEEEEviT_T0_T2_T3_T4_T5_)
	.align		4
        /*0134*/ 	.word	index@(__assertfail)
	.align		4
        /*0138*/ 	.word	index@(_ZN2at6native18elementwise_kernelILi128ELi4EZNS0_15gpu_kernel_implIZZZNS0_17floor_kernel_cudaERNS_18TensorIteratorBaseEENKUlvE_clEvENKUlvE1_clEvEUlN3c104HalfEE_EEvS4_RKT_EUliE_EEviT1_)
	.align		4
        /*013c*/ 	.word	index@(__assertfail)
	.align		4
        /*0140*/ 	.word	index@(_ZN2at6native27unrolled_elementwise_kernelIZZZNS0_17floor_kernel_cudaERNS_18TensorIteratorBaseEENKUlvE_clEvENKUlvE1_clEvEUlN3c104HalfEE_St5arrayIPcLm2EELi4E23TrivialOffsetCalculatorILi1EjESD_NS0_6memory12LoadWithCastILi1EEENSE_13StoreWithCastILi1EEEEEviT_T0_T2_T3_T4_T5_)
	.align		4
        /*0144*/ 	.word	index@(__assertfail)
	.align		4
        /*0148*/ 	.word	index@(_ZN2at6native18elementwise_kernelILi128ELi4EZNS0_15gpu_kernel_implIZZZNS0_17floor_kernel_cudaERNS_18TensorIteratorBaseEENKUlvE_clEvENKUlvE0_clEvEUlfE_EEvS4_RKT_EUliE_EEviT1_)
	.align		4
        /*014c*/ 	.word	index@(__assertfail)
	.align		4
        /*0150*/ 	.word	index@(_ZN2at6native27unrolled_elementwise_kernelIZZZNS0_17floor_kernel_cudaERNS_18TensorIteratorBaseEENKUlvE_clEvENKUlvE0_clEvEUlfE_St5arrayIPcLm2EELi4E23TrivialOffsetCalculatorILi1EjESB_NS0_6memory12LoadWithCastILi1EEENSC_13StoreWithCastILi1EEEEEviT_T0_T2_T3_T4_T5_)
	.align		4
        /*0154*/ 	.word	index@(__assertfail)
	.align		4
        /*0158*/ 	.word	index@(_ZN2at6native18elementwise_kernelILi128ELi4EZNS0_15gpu_kernel_implIZZZNS0_17floor_kernel_cudaERNS_18TensorIteratorBaseEENKUlvE_clEvENKUlvE_clEvEUldE_EEvS4_RKT_EUliE_EEviT1_)
	.align		4
        /*015c*/ 	.word	index@(__assertfail)
	.align		4
        /*0160*/ 	.word	index@(_ZN2at6native27unrolled_elementwise_kernelIZZZNS0_17floor_kernel_cudaERNS_18TensorIteratorBaseEENKUlvE_clEvENKUlvE_clEvEUldE_St5arrayIPcLm2EELi4E23TrivialOffsetCalculatorILi1EjESB_NS0_6memory12LoadWithCastILi1EEENSC_13StoreWithCastILi1EEEEEviT_T0_T2_T3_T4_T5_)
	.align		4
        /*0164*/ 	.word	index@(__assertfail)
	.align		4
        /*0168*/ 	.word	index@(_ZN2at6native18elementwise_kernelILi128ELi4EZNS0_15gpu_kernel_implIZZZNS0_16frac_kernel_cudaERNS_18TensorIteratorBaseEENKUlvE_clEvENKUlvE2_clEvEUlN3c108BFloat16EE_EEvS4_RKT_EUliE_EEviT1_)
	.align		4
        /*016c*/ 	.word	index@(__assertfail)
	.align		4
        /*0170*/ 	.word	index@(_ZN2at6native27unrolled_elementwise_kernelIZZZNS0_16frac_kernel_cudaERNS_18TensorIteratorBaseEENKUlvE_clEvENKUlvE2_clEvEUlN3c108BFloat16EE_St5arrayIPcLm2EELi4E23TrivialOffsetCalculatorILi1EjESD_NS0_6memory12LoadWithCastILi1EEENSE_13StoreWithCastILi1EEEEEviT_T0_T2_T3_T4_T5_)
	.align		4
        /*0174*/ 	.word	index@(__assertfail)
	.align		4
        /*0178*/ 	.word	index@(_ZN2at6native18elementwise_kernelILi128ELi4EZNS0_15gpu_kernel_implIZZZNS0_16frac_kernel_cudaERNS_18TensorIteratorBaseEENKUlvE_clEvENKUlvE1_clEvEUlN3c104HalfEE_EEvS4_RKT_EUliE_EEviT1_)
	.align		4
        /*017c*/ 	.word	index@(__assertfail)
	.align		4
        /*0180*/ 	.word	index@(_ZN2at6native27unrolled_elementwise_kernelIZZZNS0_16frac_kernel_cudaERNS_18TensorIteratorBaseEENKUlvE_clEvENKUlvE1_clEvEUlN3c104HalfEE_St5arrayIPcLm2EELi4E23TrivialOffsetCalculatorILi1EjESD_NS0_6memory12LoadWithCastILi1EEENSE_13StoreWithCastILi1EEEEEviT_T0_T2_T3_T4_T5_)
	.align		4
        /*0184*/ 	.word	index@(__assertfail)
	.align		4
        /*0188*/ 	.word	index@(_ZN2at6native18elementwise_kernelILi128ELi4EZNS0_15gpu_kernel_implIZZZNS0_16frac_kernel_cudaERNS_18TensorIteratorBaseEENKUlvE_clEvENKUlvE0_clEvEUlfE_EEvS4_RKT_EUliE_EEviT1_)
	.align		4
        /*018c*/ 	.word	index@(__assertfail)
	.align		4
        /*0190*/ 	.word	index@(_ZN2at6native27unrolled_elementwise_kernelIZZZNS0_16frac_kernel_cudaERNS_18TensorIteratorBaseEENKUlvE_clEvENKUlvE0_clEvEUlfE_St5arrayIPcLm2EELi4E23TrivialOffsetCalculatorILi1EjESB_NS0_6memory12LoadWithCastILi1EEENSC_13StoreWithCastILi1EEEEEviT_T0_T2_T3_T4_T5_)
	.align		4
        /*0194*/ 	.word	index@(__assertfail)
	.align		4
        /*0198*/ 	.word	index@(_ZN2at6native18elementwise_kernelILi128ELi4EZNS0_15gpu_kernel_implIZZZNS0_16frac_kernel_cudaERNS_18TensorIteratorBaseEENKUlvE_clEvENKUlvE_clEvEUldE_EEvS4_RKT_EUliE_EEviT1_)
	.align		4
        /*019c*/ 	.word	index@(__assertfail)
	.align		4
        /*01a0*/ 	.word	index@(_ZN2at6native27unrolled_elementwise_kernelIZZZNS0_16frac_kernel_cudaERNS_18TensorIteratorBaseEENKUlvE_clEvENKUlvE_clEvEUldE_St5arrayIPcLm2EELi4E23TrivialOffsetCalculatorILi1EjESB_NS0_6memory12LoadWithCastILi1EEENSC_13StoreWithCastILi1EEEEEviT_T0_T2_T3_T4_T5_)
	.align		4
        /*01a4*/ 	.word	index@(__assertfail)
	.align		4
        /*01a8*/ 	.word	index@(_ZN2at6native18elementwise_kernelILi128ELi4EZNS0_15gpu_kernel_implIZZZNS0_16ceil_kernel_cudaERNS_18TensorIteratorBaseEENKUlvE_clEvENKUlvE2_clEvEUlN3c108BFloat16EE_EEvS4_RKT_EUliE_EEviT1_)
	.align		4
        /*01ac*/ 	.word	index@(__assertfail)
	.align		4
        /*01b0*/ 	.word	index@(_ZN2at6native27unrolled_elementwise_kernelIZZZNS0_16ceil_kernel_cudaERNS_18TensorIteratorBaseEENKUlvE_clEvENKUlvE2_clEvEUlN3c108BFloat16EE_St5arrayIPcLm2EELi4E23TrivialOffsetCalculatorILi1EjESD_NS0_6memory12LoadWithCastILi1EEENSE_13StoreWithCastILi1EEEEEviT_T0_T2_T3_T4_T5_)
	.align		4
        /*01b4*/ 	.word	index@(__assertfail)
	.align		4
        /*01b8*/ 	.word	index@(_ZN2at6native18elementwise_kernelILi128ELi4EZNS0_15gpu_kernel_implIZZZNS0_16ceil_kernel_cudaERNS_18TensorIteratorBaseEENKUlvE_clEvENKUlvE1_clEvEUlN3c104HalfEE_EEvS4_RKT_EUliE_EEviT1_)
	.align		4
        /*01bc*/ 	.word	index@(__assertfail)
	.align		4
        /*01c0*/ 	.word	index@(_ZN2at6native27unrolled_elementwise_kernelIZZZNS0_16ceil_kernel_cudaERNS_18TensorIteratorBaseEENKUlvE_clEvENKUlvE1_clEvEUlN3c104HalfEE_St5arrayIPcLm2EELi4E23TrivialOffsetCalculatorILi1EjESD_NS0_6memory12LoadWithCastILi1EEENSE_13StoreWithCastILi1EEEEEviT_T0_T2_T3_T4_T5_)
	.align		4
        /*01c4*/ 	.word	index@(__assertfail)
	.align		4
        /*01c8*/ 	.word	index@(_ZN2at6native18elementwise_kernelILi128ELi4EZNS0_15gpu_kernel_implIZZZNS0_16ceil_kernel_cudaERNS_18TensorIteratorBaseEENKUlvE_clEvENKUlvE0_clEvEUlfE_EEvS4_RKT_EUliE_EEviT1_)
	.align		4
        /*01cc*/ 	.word	index@(__assertfail)
	.align		4
        /*01d0*/ 	.word	index@(_ZN2at6native27unrolled_elementwise_kernelIZZZNS0_16ceil_kernel_cudaERNS_18TensorIteratorBaseEENKUlvE_clEvENKUlvE0_clEvEUlfE_St5arrayIPcLm2EELi4E23TrivialOffsetCalculatorILi1EjESB_NS0_6memory12LoadWithCastILi1EEENSC_13StoreWithCastILi1EEEEEviT_T0_T2_T3_T4_T5_)
	.align		4
        /*01d4*/ 	.word	index@(__assertfail)
	.align		4
        /*01d8*/ 	.word	index@(_ZN2at6native18elementwise_kernelILi128ELi4EZNS0_15gpu_kernel_implIZZZNS0_16ceil_kernel_cudaERNS_18TensorIteratorBaseEENKUlvE_clEvENKUlvE_clEvEUldE_EEvS4_RKT_EUliE_EEviT1_)
	.align		4
        /*01dc*/ 	.word	index@(__assertfail)
	.align		4
        /*01e0*/ 	.word	index@(_ZN2at6native27unrolled_elementwise_kernelIZZZNS0_16ceil_kernel_cudaERNS_18TensorIteratorBaseEENKUlvE_clEvENKUlvE_clEvEUldE_St5arrayIPcLm2EELi4E23TrivialOffsetCalculatorILi1EjESB_NS0_6memory12LoadWithCastILi1EEENSC_13StoreWithCastILi1EEEEEviT_T0_T2_T3_T4_T5_)
	.align		4
        /*01e4*/ 	.word	index@(__assertfail)
	.align		4
        /*01e8*/ 	.word	0x00000000
	.align		4
        /*01ec*/ 	.word	0xfffffffe
	.align		4
        /*01f0*/ 	.word	0x00000000
	.align		4
        /*01f4*/ 	.word	0xfffffffd
	.align		4
        /*01f8*/ 	.word	0x00000000
	.align		4
        /*01fc*/ 	.word	0xfffffffc


//--------------------- .nv.constant4             --------------------------
	.section	.nv.constant4,"a",@progbits
	.align	8
	.align		8
.nv.constant4:
        /*0000*/ 	.dword	__assertfail
	.align		8
        /*0008*/ 	.dword	__unnamed_1
	.align		8
        /*0010*/ 	.dword	__unnamed_2
	.align		8
        /*0018*/ 	.dword	__unnamed_3
	.align		8
        /*0020*/ 	.dword	__unnamed_4
	.align		8
        /*0028*/ 	.dword	__unnamed_5
	.align		8
        /*0030*/ 	.dword	__unnamed_6
	.align		8
        /*0038*/ 	.dword	__unnamed_7
	.align		8
        /*0040*/ 	.dword	__unnamed_8
	.align		8
        /*0048*/ 	.dword	__unnamed_9
	.align		8
        /*0050*/ 	.dword	__unnamed_10
	.align		8
        /*0058*/ 	.dword	__unnamed_11
	.align		8
        /*0060*/ 	.dword	__unnamed_12
	.align		8
        /*0068*/ 	.dword	_ZN54_INTERNAL_21cdf5ef_23_UnaryFractionKernels_cu_944031c04cuda3std3__45__cpo5beginE
	.align		8
        /*0070*/ 	.dword	_ZN54_INTERNAL_21cdf5ef_23_UnaryFractionKernels_cu_944031c04cuda3std3__45__cpo3endE
	.align		8
        /*0078*/ 	.dword	_ZN54_INTERNAL_21cdf5ef_23_UnaryFractionKernels_cu_944031c04cuda3std3__45__cpo6cbeginE
	.align		8
        /*0080*/ 	.dword	_ZN54_INTERNAL_21cdf5ef_23_UnaryFractionKernels_cu_944031c04cuda3std3__45__cpo4cendE
	.align		8
        /*0088*/ 	.dword	_ZN54_INTERNAL_21cdf5ef_23_UnaryFractionKernels_cu_944031c04cuda3std3__45__cpo6rbeginE
	.align		8
        /*0090*/ 	.dword	_ZN54_INTERNAL_21cdf5ef_23_UnaryFractionKernels_cu_944031c04cuda3std3__45__cpo4rendE
	.align		8
        /*0098*/ 	.dword	_ZN54_INTERNAL_21cdf5ef_23_UnaryFractionKernels_cu_944031c04cuda3std3__45__cpo7crbeginE
	.align		8
        /*00a0*/ 	.dword	_ZN54_INTERNAL_21cdf5ef_23_UnaryFractionKernels_cu_944031c04cuda3std3__45__cpo5crendE
	.align		8
        /*00a8*/ 	.dword	_ZN54_INTERNAL_21cdf5ef_23_UnaryFractionKernels_cu_944031c04cuda3std3__456_GLOBAL__N__21cdf5ef_23_UnaryFractionKernels_cu_944031c06ignoreE
	.align		8
        /*00b0*/ 	.dword	_ZN54_INTERNAL_21cdf5ef_23_UnaryFractionKernels_cu_944031c04cuda3std3__419piecewise_constructE
	.align		8
        /*00b8*/ 	.dword	_ZN54_INTERNAL_21cdf5ef_23_UnaryFractionKernels_cu_944031c04cuda3std3__48in_placeE
	.align		8
        /*00c0*/ 	.dword	_ZN54_INTERNAL_21cdf5ef_23_UnaryFractionKernels_cu_944031c04cuda3std3__420unreachable_sentinelE
	.align		8
        /*00c8*/ 	.dword	_ZN54_INTERNAL_21cdf5ef_23_UnaryFractionKernels_cu_944031c04cuda3std6ranges3__45__cpo4swapE
	.align		8
        /*00d0*/ 	.dword	_ZN54_INTERNAL_21cdf5ef_23_UnaryFractionKernels_cu_944031c04cuda3std6ranges3__45__cpo9iter_moveE
	.align		8
        /*00d8*/ 	.dword	_ZN54_INTERNAL_21cdf5ef_23_UnaryFractionKernels_cu_944031c04cuda3std6ranges3__45__cpo5beginE
	.align		8
        /*00e0*/ 	.dword	_ZN54_INTERNAL_21cdf5ef_23_UnaryFractionKernels_cu_944031c04cuda3std6ranges3__45__cpo3endE
	.align		8
        /*00e8*/ 	.dword	_ZN54_INTERNAL_21cdf5ef_23_UnaryFractionKernels_cu_944031c04cuda3std6ranges3__45__cpo6cbeginE
	.align		8
        /*00f0*/ 	.dword	_ZN54_INTERNAL_21cdf5ef_23_UnaryFractionKernels_cu_944031c04cuda3std6ranges3__45__cpo4cendE
	.align		8
        /*00f8*/ 	.dword	_ZN54_INTERNAL_21cdf5ef_23_UnaryFractionKernels_cu_944031c04cuda3std6ranges3__45__cpo7advanceE
	.align		8
        /*0100*/ 	.dword	_ZN54_INTERNAL_21cdf5ef_23_UnaryFractionKernels_cu_944031c04cuda3std6ranges3__45__cpo9iter_swapE
	.align		8
        /*0108*/ 	.dword	_ZN54_INTERNAL_21cdf5ef_23_UnaryFractionKernels_cu_944031c04cuda3std6ranges3__45__cpo4nextE
	.align		8
        /*0110*/ 	.dword	_ZN54_INTERNAL_21cdf5ef_23_UnaryFractionKernels_cu_944031c04cuda3std6ranges3__45__cpo4prevE
	.align		8
        /*0118*/ 	.dword	_ZN54_INTERNAL_21cdf5ef_23_UnaryFractionKernels_cu_944031c04cuda3std6ranges3__45__cpo4dataE
	.align		8
        /*0120*/ 	.dword	_ZN54_INTERNAL_21cdf5ef_23_UnaryFractionKernels_cu_944031c04cuda3std6ranges3__45__cpo5cdataE
	.align		8
        /*0128*/ 	.dword	_ZN54_INTERNAL_21cdf5ef_23_UnaryFractionKernels_cu_944031c04cuda3std6ranges3__45__cpo4sizeE
	.align		8
        /*0130*/ 	.dword	_ZN54_INTERNAL_21cdf5ef_23_UnaryFractionKernels_cu_944031c04cuda3std6ranges3__45__cpo5ssizeE
	.align		8
        /*0138*/ 	.dword	_ZN54_INTERNAL_21cdf5ef_23_UnaryFractionKernels_cu_944031c04cuda3std6ranges3__45__cpo8distanceE
	.align		8
        /*0140*/ 	.dword	_ZN54_INTERNAL_21cdf5ef_23_UnaryFractionKernels_cu_944031c06thrust23THRUST_300001_SM_900_NS6system6detail10sequential3seqE
	.align		8
        /*0148*/ 	.dword	$str$10
	.align		8
        /*0150*/ 	.dword	$str$11


//--------------------- .text._ZN2at6native18elementwise_kernelILi128ELi4EZNS0_15gpu_kernel_implIZZZNS0_17trunc_kernel_cudaERNS_18TensorIteratorBaseEENKUlvE_clEvENKUlvE2_clEvEUlN3c108BFloat16EE_EEvS4_RKT_EUliE_EEviT1_ --------------------------
	.section	.text._ZN2at6native18elementwise_kernelILi128ELi4EZNS0_15gpu_kernel_implIZZZNS0_17trunc_kernel_cudaERNS_18TensorIteratorBaseEENKUlvE_clEvENKUlvE2_clEvEUlN3c108BFloat16EE_EEvS4_RKT_EUliE_EEviT1_,"ax",@progbits
	.align	128
        .global         _ZN2at6native18elementwise_kernelILi128ELi4EZNS0_15gpu_kernel_implIZZZNS0_17trunc_kernel_cudaERNS_18TensorIteratorBaseEENKUlvE_clEvENKUlvE2_clEvEUlN3c108BFloat16EE_EEvS4_RKT_EUliE_EEviT1_
        .type           _ZN2at6native18elementwise_kernelILi128ELi4EZNS0_15gpu_kernel_implIZZZNS0_17trunc_kernel_cudaERNS_18TensorIteratorBaseEENKUlvE_clEvENKUlvE2_clEvEUlN3c108BFloat16EE_EEvS4_RKT_EUliE_EEviT1_,@function
        .size           _ZN2at6native18elementwise_kernelILi128ELi4EZNS0_15gpu_kernel_implIZZZNS0_17trunc_kernel_cudaERNS_18TensorIteratorBaseEENKUlvE_clEvENKUlvE2_clEvEUlN3c108BFloat16EE_EEvS4_RKT_EUliE_EEviT1_,(.L_x_19554 - _ZN2at6native18elementwise_kernelILi128ELi4EZNS0_15gpu_kernel_implIZZZNS0_17trunc_kernel_cudaERNS_18TensorIteratorBaseEENKUlvE_clEvENKUlvE2_clEvEUlN3c108BFloat16EE_EEvS4_RKT_EUliE_EEviT1_)
        .other          _ZN2at6native18elementwise_kernelILi128ELi4EZNS0_15gpu_kernel_implIZZZNS0_17trunc_kernel_cudaERNS_18TensorIteratorBaseEENKUlvE_clEvENKUlvE2_clEvEUlN3c108BFloat16EE_EEvS4_RKT_EUliE_EEviT1_,@"STO_CUDA_ENTRY STV_DEFAULT"
_ZN2at6native18elementwise_kernelILi128ELi4EZNS0_15gpu_kernel_implIZZZNS0_17trunc_kernel_cudaERNS_18TensorIteratorBaseEENKUlvE_clEvENKUlvE2_clEvEUlN3c108BFloat16EE_EEvS4_RKT_EUliE_EEviT1_:
.text._ZN2at6native18elementwise_kernelILi128ELi4EZNS0_15gpu_kernel_implIZZZNS0_17trunc_kernel_cudaERNS_18TensorIteratorBaseEENKUlvE_clEvENKUlvE2_clEvEUlN3c108BFloat16EE_EEvS4_RKT_EUliE_EEviT1_:
[----:B------:R-:W0:Y:S01]  /*0000*/  LDC R1, c[0x0][0x28] ;  /* 0x00000a00ff017b82 */ /* 0x000e220000000800 */
[----:B------:R-:W1:Y:S01]  /*0010*/  S2R R23, SR_CTAID.X ;  /* 0x0000000000177919 */ /* 0x000e620000002500 */
[----:B------:R-:W-:Y:S01]  /*0020*/  ULDC UR4, c[0x0][0x210] ;  /* 0x0000840000047ab9 */ /* 0x000fe20000000800 */
[----:B------:R-:W-:Y:S01]  /*0030*/  ULDC.64 UR36, c[0x0][0x208] ;  /* 0x0000820000247ab9 */ /* 0x000fe20000000a00 */
[----:B------:R-:W-:Y:S01]  /*0040*/  BSSY B6, `(.L_x_0) ;  /* 0x000032d000067945 */ /* 0x000fe20003800000 */
[----:B------:R-:W1:Y:S02]  /*0050*/  S2R R18, SR_TID.X ;  /* 0x0000000000127919 */ /* 0x000e640000002100 */
[----:B-1----:R-:W-:-:S05]  /*0060*/  IMAD R19, R23, 0x200, R18 ;  /* 0x0000020017137824 */ /* 0x002fca00078e0212 */
[----:B------:R-:W-:-:S13]  /*0070*/  ISETP.GE.AND P0, PT, R19, UR4, PT ;  /* 0x0000000413007c0c */ /* 0x000fda000bf06270 */
[----:B0-----:R-:W-:Y:S05]  /*0080*/  @P0 BRA `(.L_x_1) ;  /* 0x0000003000a00947 */ /* 0x001fea0003800000 */
[----:B------:R-:W0:Y:S01]  /*0090*/  LDC R6, c[0x0][0x218] ;  /* 0x00008600ff067b82 */ /* 0x000e220000000800 */
[----:B------:R-:W-:Y:S02]  /*00a0*/  IMAD.MOV.U32 R0, RZ, RZ, RZ ;  /* 0x000000ffff007224 */ /* 0x000fe400078e00ff */
[----:B------:R-:W-:Y:S01]  /*00b0*/  IMAD.MOV.U32 R16, RZ, RZ, RZ ;  /* 0x000000ffff107224 */ /* 0x000fe200078e00ff */
[----:B0-----:R-:W-:-:S13]  /*00c0*/  ISETP.NE.AND P0, PT, R6, RZ, PT ;  /* 0x000000ff0600720c */ /* 0x001fda0003f05270 */
[----:B------:R-:W-:Y:S05]  /*00d0*/  @!P0 BRA `(.L_x_2) ;  /* 0x0000001000ac8947 */ /* 0x000fea0003800000 */
[----:B------:R-:W-:Y:S01]  /*00e0*/  IMAD.MOV.U32 R2, RZ, RZ, RZ ;  /* 0x000000ffff027224 */ /* 0x000fe200078e00ff */
[----:B------:R-:W-:Y:S01]  /*00f0*/  ULDC.64 UR4, c[0x0][0x220] ;  /* 0x0000880000047ab9 */ /* 0x000fe20000000a00 */
[----:B------:R-:W-:Y:S01]  /*0100*/  IMAD.MOV.U32 R3, RZ, RZ, R19 ;  /* 0x000000ffff037224 */ /* 0x000fe200078e0013 */
[----:B------:R-:W-:Y:S01]  /*0110*/  ISETP.NE.AND P0, PT, R6, 0x1, PT ;  /* 0x000000010600780c */ /* 0x000fe20003f05270 */
[----:B------:R-:W-:Y:S01]  /*0120*/  IMAD.HI.U32 R2, R19, UR4, R2 ;  /* 0x0000000413027c27 */ /* 0x000fe2000f8e0002 */
[----:B------:R-:W-:-:S04]  /*0130*/  ULDC UR4, c[0x0][0x21c] ;  /* 0x0000870000047ab9 */ /* 0x000fc80000000800 */
[----:B------:R-:W-:-:S05]  /*0140*/  SHF.R.U32.HI R3, RZ, UR5, R2 ;  /* 0x00000005ff037c19 */ /* 0x000fca0008011602 */
[----:B------:R-:W-:-:S04]  /*0150*/  IMAD.MOV R0, RZ, RZ, -R3 ;  /* 0x000000ffff007224 */ /* 0x000fc800078e0a03 */
[----:B------:R-:W-:Y:S01]  /*0160*/  IMAD R0, R0, UR4, R19 ;  /* 0x0000000400007c24 */ /* 0x000fe2000f8e0213 */
[----:B------:R-:W-:-:S03]  /*0170*/  ULDC.64 UR4, c[0x0][0x348] ;  /* 0x0000d20000047ab9 */ /* 0x000fc60000000a00 */
[C---:B------:R-:W-:Y:S02]  /*0180*/  IMAD R16, R0.reuse, UR4, RZ ;  /* 0x0000000400107c24 */ /* 0x040fe4000f8e02ff */
[----:B------:R-:W-:Y:S01]  /*0190*/  IMAD R0, R0, UR5, RZ ;  /* 0x0000000500007c24 */ /* 0x000fe2000f8e02ff */
[----:B------:R-:W-:Y:S06]  /*01a0*/  @!P0 BRA `(.L_x_2) ;  /* 0x0000001000788947 */ /* 0x000fec0003800000 */
[----:B------:R-:W-:Y:S01]  /*01b0*/  IMAD.MOV.U32 R2, RZ, RZ, RZ ;  /* 0x000000ffff027224 */ /* 0x000fe200078e00ff */
[----:B------:R-:W-:Y:S01]  /*01c0*/  ULDC.64 UR6, c[0x0][0x228] ;  /* 0x00008a0000067ab9 */ /* 0x000fe20000000a00 */
[----:B------:R-:W-:Y:S01]  /*01d0*/  ULDC UR4, c[0x0][0x230] ;  /* 0x00008c0000047ab9 */ /* 0x000fe20000000800 */
[----:B------:R-:W-:Y:S01]  /*01e0*/  ISETP.NE.AND P0, PT, R6, 0x2, PT ;  /* 0x000000020600780c */ /* 0x000fe20003f05270 */
[----:B------:R-:W-:-:S05]  /*01f0*/  IMAD.HI.U32 R4, R3, UR7, R2 ;  /* 0x0000000703047c27 */ /* 0x000fca000f8e0002 */
[----:B------:R-:W-:Y:S01]  /*0200*/  SHF.R.U32.HI R5, RZ, UR4, R4 ;  /* 0x00000004ff057c19 */ /* 0x000fe20008011604 */
[----:B------:R-:W-:-:S04]  /*0210*/  ULDC.64 UR4, c[0x0][0x350] ;  /* 0x0000d40000047ab9 */ /* 0x000fc80000000a00 */
[----:B------:R-:W-:-:S04]  /*0220*/  IMAD.MOV R2, RZ, RZ, -R5 ;  /* 0x000000ffff027224 */ /* 0x000fc800078e0a05 */
[----:B------:R-:W-:-:S04]  /*0230*/  IMAD R3, R2, UR6, R3 ;  /* 0x0000000602037c24 */ /* 0x000fc8000f8e0203 */
[C---:B------:R-:W-:Y:S02]  /*0240*/  IMAD R16, R3.reuse, UR4, R16 ;  /* 0x0000000403107c24 */ /* 0x040fe4000f8e0210 */
[----:B------:R-:W-:Y:S01]  /*0250*/  IMAD R0, R3, UR5, R0 ;  /* 0x0000000503007c24 */ /* 0x000fe2000f8e0200 */
[----:B------:R-:W-:Y:S06]  /*0260*/  @!P0 BRA `(.L_x_2) ;  /* 0x0000001000488947 */ /* 0x000fec0003800000 */
[----:B------:R-:W-:Y:S01]  /*0270*/  IMAD.MOV.U32 R4, RZ, RZ, RZ ;  /* 0x000000ffff047224 */ /* 0x000fe200078e00ff */
[----:B------:R-:W-:Y:S01]  /*0280*/  ULDC.64 UR4, c[0x0][0x238] ;  /* 0x00008e0000047ab9 */ /* 0x000fe20000000a00 */
[----:B------:R-:W-:Y:S02]  /*0290*/  ISETP.NE.AND P0, PT, R6, 0x3, PT ;  /* 0x000000030600780c */ /* 0x000fe40003f05270 */
[----:B------:R-:W-:Y:S01]  /*02a0*/  IMAD.HI.U32 R2, R5, UR4, R4 ;  /* 0x0000000405027c27 */ /* 0x000fe2000f8e0004 */
[----:B------:R-:W-:-:S04]  /*02b0*/  ULDC UR4, c[0x0][0x234] ;  /* 0x00008d0000047ab9 */ /* 0x000fc80000000800 */
[----:B------:R-:W-:-:S05]  /*02c0*/  SHF.R.U32.HI R3, RZ, UR5, R2 ;  /* 0x00000005ff037c19 */ /* 0x000fca0008011602 */
[----:B------:R-:W-:-:S04]  /*02d0*/  IMAD.MOV R4, RZ, RZ, -R3 ;  /* 0x000000ffff047224 */ /* 0x000fc800078e0a03 */
[----:B------:R-:W-:Y:S01]  /*02e0*/  IMAD R5, R4, UR4, R5 ;  /* 0x0000000404057c24 */ /* 0x000fe2000f8e0205 */
[----:B------:R-:W-:-:S03]  /*02f0*/  ULDC.64 UR4, c[0x0][0x358] ;  /* 0x0000d60000047ab9 */ /* 0x000fc60000000a00 */
[C---:B------:R-:W-:Y:S02]  /*0300*/  IMAD R16, R5.reuse, UR4, R16 ;  /* 0x0000000405107c24 */ /* 0x040fe4000f8e0210 */
[----:B------:R-:W-:Y:S01]  /*0310*/  IMAD R0, R5, UR5, R0 ;  /* 0x0000000505007c24 */ /* 0x000fe2000f8e0200 */
        /* <DEDUP_REMOVED lines=254> */
[----:B------:R-:W-:-:S03]  /*1300*/  ULDC.64 UR4, c[0x0][0x340] ;  /* 0x0000d00000047ab9 */ /* 0x000fc60000000a00 */
[----:B------:R-:W-:Y:S01]  /*1310*/  IMAD.HI.U32 R2, R5, UR4, R4 ;  /* 0x0000000405027c27 */ /* 0x000fe2000f8e0004 */
[----:B------:R-:W-:-:S04]  /*1320*/  ULDC UR4, c[0x0][0x33c] ;  /* 0x0000cf0000047ab9 */ /* 0x000fc80000000800 */
[----:B------:R-:W-:-:S05]  /*1330*/  SHF.R.U32.HI R2, RZ, UR5, R2 ;  /* 0x00000005ff027c19 */ /* 0x000fca0008011602 */
[----:B------:R-:W-:-:S04]  /*1340*/  IMAD.MOV R3, RZ, RZ, -R2 ;  /* 0x000000ffff037224 */ /* 0x000fc800078e0a02 */
[----:B------:R-:W-:Y:S01]  /*1350*/  IMAD R5, R3, UR4, R5 ;  /* 0x0000000403057c24 */ /* 0x000fe2000f8e0205 */
[----:B------:R-:W-:-:S03]  /*1360*/  ULDC.64 UR4, c[0x0][0x408] ;  /* 0x0001020000047ab9 */ /* 0x000fc60000000a00 */
[C---:B------:R-:W-:Y:S02]  /*1370*/  IMAD R16, R5.reuse, UR4, R16 ;  /* 0x0000000405107c24 */ /* 0x040fe4000f8e0210 */
[----:B------:R-:W-:-:S07]  /*1380*/  IMAD R0, R5, UR5, R0 ;  /* 0x0000000505007c24 */ /* 0x000fce000f8e0200 */
.L_x_2:
[----:B------:R-:W0:Y:S01]  /*1390*/  LDC.U8 R5, c[0x0][0x422] ;  /* 0x00010880ff057b82 */ /* 0x000e220000000000 */
[----:B------:R-:W-:Y:S01]  /*13a0*/  ULDC.64 UR4, c[0x0][0x410] ;  /* 0x0001040000047ab9 */ /* 0x000fe20000000a00 */
[----:B------:R-:W-:Y:S01]  /*13b0*/  ULDC.64 UR6, c[0x0][0x418] ;  /* 0x0001060000067ab9 */ /* 0x000fe20000000a00 */
[----:B------:R-:W-:Y:S02]  /*13c0*/  IADD3 R16, P1, R16, UR4, RZ ;  /* 0x0000000410107c10 */ /* 0x000fe4000ff3e0ff */
[----:B------:R-:W-:-:S03]  /*13d0*/  IADD3 R2, P2, R0, UR6, RZ ;  /* 0x0000000600027c10 */ /* 0x000fc6000ff5e0ff */
[----:B------:R-:W-:Y:S02]  /*13e0*/  IMAD.X R17, RZ, RZ, UR5, P1 ;  /* 0x00000005ff117e24 */ /* 0x000fe400088e06ff */
[----:B------:R-:W-:Y:S01]  /*13f0*/  IMAD.X R3, RZ, RZ, UR7, P2 ;  /* 0x00000007ff037e24 */ /* 0x000fe200090e06ff */
[----:B0-----:R-:W-:-:S04]  /*1400*/  PRMT R4, R5, 0x9910, RZ ;  /* 0x0000991005047816 */ /* 0x001fc800000000ff */
[----:B------:R-:W-:-:S13]  /*1410*/  ISETP.GT.AND P0, PT, R4, 0x9, PT ;  /* 0x000000090400780c */ /* 0x000fda0003f04270 */
[----:B------:R-:W-:Y:S05]  /*1420*/  @P0 BRA `(.L_x_3) ;  /* 0x0000000400100947 */ /* 0x000fea0003800000 */
[----:B------:R-:W-:-:S13]  /*1430*/  ISETP.GT.AND P0, PT, R4, 0x4, PT ;  /* 0x000000040400780c */ /* 0x000fda0003f04270 */
[----:B------:R-:W-:Y:S05]  /*1440*/  @P0 BRA `(.L_x_4) ;  /* 0x0000000000800947 */ /* 0x000fea0003800000 */
[----:B------:R-:W-:-:S13]  /*1450*/  ISETP.GT.AND P0, PT, R4, 0x1, PT ;  /* 0x000000010400780c */ /* 0x000fda0003f04270 */
[----:B------:R-:W-:Y:S05]  /*1460*/  @P0 BRA `(.L_x_5) ;  /* 0x0000000000300947 */ /* 0x000fea0003800000 */
[----:B------:R-:W-:-:S13]  /*1470*/  ISETP.NE.AND P0, PT, R5, RZ, PT ;  /* 0x000000ff0500720c */ /* 0x000fda0003f05270 */
[----:B------:R-:W-:Y:S05]  /*1480*/  @!P0 BRA `(.L_x_6) ;  /* 0x0000000000188947 */ /* 0x000fea0003800000 */
[----:B------:R-:W-:-:S13]  /*1490*/  ISETP.NE.AND P0, PT, R4, 0x1, PT ;  /* 0x000000010400780c */ /* 0x000fda0003f05270 */
[----:B------:R-:W-:Y:S05]  /*14a0*/  @P0 BRA `(.L_x_7) ;  /* 0x0000000c004c0947 */ /* 0x000fea0003800000 */
[----:B------:R-:W2:Y:S02]  /*14b0*/  LDG.E.S8 R2, desc[UR36][R2.64] ;  /* 0x0000002402027981 */ /* 0x000ea4000c1e1300 */
[----:B--2---:R-:W0:Y:S02]  /*14c0*/  I2F.S16 R0, R2 ;  /* 0x0000000200007306 */ /* 0x004e240000101400 */
[----:B0-----:R-:W-:Y:S01]  /*14d0*/  F2FP.BF16.F32.PACK_AB R0, RZ, R0 ;  /* 0x00000000ff00723e */ /* 0x001fe200000010ff */
[----:B------:R-:W-:Y:S06]  /*14e0*/  BRA `(.L_x_8) ;  /* 0x0000000c00a07947 */ /* 0x000fec0003800000 */
.L_x_6:
[----:B------:R-:W2:Y:S02]  /*14f0*/  LDG.E.U8 R2, desc[UR36][R2.64] ;  /* 0x0000002402027981 */ /* 0x000ea4000c1e1100 */
[----:B--2---:R-:W-:-:S04]  /*1500*/  I2FP.F32.U32 R0, R2 ;  /* 0x0000000200007245 */ /* 0x004fc80000201000 */
[----:B------:R-:W-:Y:S01]  /*1510*/  F2FP.BF16.F32.PACK_AB R0, RZ, R0 ;  /* 0x00000000ff00723e */ /* 0x000fe200000010ff */
[----:B------:R-:W-:Y:S06]  /*1520*/  BRA `(.L_x_8) ;  /* 0x0000000c00907947 */ /* 0x000fec0003800000 */
.L_x_5:
[----:B------:R-:W-:-:S13]  /*1530*/  ISETP.NE.AND P0, PT, R4, 0x2, PT ;  /* 0x000000020400780c */ /* 0x000fda0003f05270 */
[----:B------:R-:W-:Y:S05]  /*1540*/  @!P0 BRA `(.L_x_9) ;  /* 0x0000000000308947 */ /* 0x000fea0003800000 */
[----:B------:R-:W-:-:S13]  /*1550*/  ISETP.NE.AND P0, PT, R4, 0x3, PT ;  /* 0x000000030400780c */ /* 0x000fda0003f05270 */
[----:B------:R-:W-:Y:S05]  /*1560*/  @!P0 BRA `(.L_x_10) ;  /* 0x0000000000188947 */ /* 0x000fea0003800000 */
[----:B------:R-:W-:-:S13]  /*1570*/  ISETP.NE.AND P0, PT, R4, 0x4, PT ;  /* 0x000000040400780c */ /* 0x000fda0003f05270 */
[----:B------:R-:W-:Y:S05]  /*1580*/  @P0 BRA `(.L_x_7) ;  /* 0x0000000c00140947 */ /* 0x000fea0003800000 */
[----:B------:R-:W2:Y:S02]  /*1590*/  LDG.E.64 R2, desc[UR36][R2.64] ;  /* 0x0000002402027981 */ /* 0x000ea4000c1e1b00 */
[----:B--2---:R-:W0:Y:S02]  /*15a0*/  I2F.S64 R0, R2 ;  /* 0x0000000200007312 */ /* 0x004e240000301400 */
[----:B0-----:R-:W-:Y:S01]  /*15b0*/  F2FP.BF16.F32.PACK_AB R0, RZ, R0 ;  /* 0x00000000ff00723e */ /* 0x001fe200000010ff */
[----:B------:R-:W-:Y:S06]  /*15c0*/  BRA `(.L_x_8) ;  /* 0x0000000c00687947 */ /* 0x000fec0003800000 */
.L_x_10:
[----:B------:R-:W2:Y:S02]  /*15d0*/  LDG.E R2, desc[UR36][R2.64] ;  /* 0x0000002402027981 */ /* 0x000ea4000c1e1900 */
[----:B--2---:R-:W-:-:S04]  /*15e0*/  I2FP.F32.S32 R0, R2 ;  /* 0x0000000200007245 */ /* 0x004fc80000201400 */
[----:B------:R-:W-:Y:S01]  /*15f0*/  F2FP.BF16.F32.PACK_AB R0, RZ, R0 ;  /* 0x00000000ff00723e */ /* 0x000fe200000010ff */
[----:B------:R-:W-:Y:S06]  /*1600*/  BRA `(.L_x_8) ;  /* 0x0000000c00587947 */ /* 0x000fec0003800000 */
.L_x_9:
[----:B------:R-:W2:Y:S02]  /*1610*/  LDG.E.U16 R2, desc[UR36][R2.64] ;  /* 0x0000002402027981 */ /* 0x000ea4000c1e1500 */
[----:B--2---:R-:W0:Y:S02]  /*1620*/  I2F.S16 R0, R2 ;  /* 0x0000000200007306 */ /* 0x004e240000101400 */
[----:B0-----:R-:W-:Y:S01]  /*1630*/  F2FP.BF16.F32.PACK_AB R0, RZ, R0 ;  /* 0x00000000ff00723e */ /* 0x001fe200000010ff */
[----:B------:R-:W-:Y:S06]  /*1640*/  BRA `(.L_x_8) ;  /* 0x0000000c00487947 */ /* 0x000fec0003800000 */
.L_x_4:
[----:B------:R-:W-:-:S13]  /*1650*/  ISETP.GT.AND P0, PT, R4, 0x6, PT ;  /* 0x000000060400780c */ /* 0x000fda0003f04270 */
[----:B------:R-:W-:Y:S05]  /*1660*/  @P0 BRA `(.L_x_11) ;  /* 0x00000000002c0947 */ /* 0x000fea0003800000 */
[----:B------:R-:W-:-:S13]  /*1670*/  ISETP.NE.AND P0, PT, R4, 0x5, PT ;  /* 0x000000050400780c */ /* 0x000fda0003f05270 */
[----:B------:R-:W-:Y:S05]  /*1680*/  @!P0 BRA `(.L_x_12) ;  /* 0x0000000000148947 */ /* 0x000fea0003800000 */
[----:B------:R-:W-:-:S13]  /*1690*/  ISETP.NE.AND P0, PT, R4, 0x6, PT ;  /* 0x000000060400780c */ /* 0x000fda0003f05270 */
[----:B------:R-:W-:Y:S05]  /*16a0*/  @P0 BRA `(.L_x_7) ;  /* 0x0000000800cc0947 */ /* 0x000fea0003800000 */
[----:B------:R-:W2:Y:S02]  /*16b0*/  LDG.E R2, desc[UR36][R2.64] ;  /* 0x0000002402027981 */ /* 0x000ea4000c1e1900 */
[----:B--2---:R-:W-:Y:S01]  /*16c0*/  F2FP.BF16.F32.PACK_AB R0, RZ, R2 ;  /* 0x00000002ff00723e */ /* 0x004fe200000010ff */
[----:B------:R-:W-:Y:S06]  /*16d0*/  BRA `(.L_x_8) ;  /* 0x0000000c00247947 */ /* 0x000fec0003800000 */
.L_x_12:
[----:B------:R-:W2:Y:S02]  /*16e0*/  LDG.E.U16 R0, desc[UR36][R2.64] ;  /* 0x0000002402007981 */ /* 0x000ea4000c1e1500 */
[----:B--2---:R-:W-:-:S05]  /*16f0*/  HADD2.F32 R0, -RZ, R0.H0_H0 ;  /* 0x20000000ff007230 */ /* 0x004fca0000004100 */
[----:B------:R-:W-:Y:S01]  /*1700*/  F2FP.BF16.F32.PACK_AB R0, RZ, R0 ;  /* 0x00000000ff00723e */ /* 0x000fe200000010ff */
[----:B------:R-:W-:Y:S06]  /*1710*/  BRA `(.L_x_8) ;  /* 0x0000000c00147947 */ /* 0x000fec0003800000 */
.L_x_11:
[----:B------:R-:W-:-:S13]  /*1720*/  ISETP.NE.AND P0, PT, R4, 0x7, PT ;  /* 0x000000070400780c */ /* 0x000fda0003f05270 */
[----:B------:R-:W-:Y:S05]  /*1730*/  @!P0 BRA `(.L_x_13) ;  /* 0x00000000002c8947 */ /* 0x000fea0003800000 */
[----:B------:R-:W-:-:S13]  /*1740*/  ISETP.NE.AND P0, PT, R4, 0x8, PT ;  /* 0x000000080400780c */ /* 0x000fda0003f05270 */
[----:B------:R-:W-:Y:S05]  /*1750*/  @!P0 BRA `(.L_x_14) ;  /* 0x0000000000148947 */ /* 0x000fea0003800000 */
[----:B------:R-:W-:-:S13]  /*1760*/  ISETP.NE.AND P0, PT, R4, 0x9, PT ;  /* 0x000000090400780c */ /* 0x000fda0003f05270 */
[----:B------:R-:W-:Y:S05]  /*1770*/  @P0 BRA `(.L_x_7) ;  /* 0x0000000800980947 */ /* 0x000fea0003800000 */
[----:B------:R-:W2:Y:S02]  /*1780*/  LDG.E R2, desc[UR36][R2.64] ;  /* 0x0000002402027981 */ /* 0x000ea4000c1e1900 */
[----:B--2---:R-:W-:Y:S01]  /*1790*/  F2FP.BF16.F32.PACK_AB R0, RZ, R2 ;  /* 0x00000002ff00723e */ /* 0x004fe200000010ff */
[----:B------:R-:W-:Y:S06]  /*17a0*/  BRA `(.L_x_8) ;  /* 0x0000000800f07947 */ /* 0x000fec0003800000 */
.L_x_14:
[----:B------:R-:W2:Y:S02]  /*17b0*/  LDG.E.U16 R2, desc[UR36][R2.64] ;  /* 0x0000002402027981 */ /* 0x000ea4000c1e1500 */
[----:B--2---:R-:W-:-:S05]  /*17c0*/  HADD2.F32 R0, -RZ, R2.H0_H0 ;  /* 0x20000002ff007230 */ /* 0x004fca0000004100 */
[----:B------:R-:W-:Y:S01]  /*17d0*/  F2FP.BF16.F32.PACK_AB R0, RZ, R0 ;  /* 0x00000000ff00723e */ /* 0x000fe200000010ff */
[----:B------:R-:W-:Y:S06]  /*17e0*/  BRA `(.L_x_8) ;  /* 0x0000000800e07947 */ /* 0x000fec0003800000 */
.L_x_13:
[----:B------:R-:W2:Y:S01]  /*17f0*/  LDG.E.64 R2, desc[UR36][R2.64] ;  /* 0x0000002402027981 */ /* 0x000ea2000c1e1b00 */
[----:B------:R-:W-:Y:S01]  /*1800*/  UMOV UR4, 0xf0000000 ;  /* 0xf000000000047882 */ /* 0x000fe20000000000 */
[----:B------:R-:W-:Y:S01]  /*1810*/  UMOV UR5, 0x380fffff ;  /* 0x380fffff00057882 */ /* 0x000fe20000000000 */
[----:B--2---:R-:W0:Y:S01]  /*1820*/  F2F.F32.F64 R0, R2 ;  /* 0x0000000200007310 */ /* 0x004e220000301000 */
[----:B------:R-:W-:-:S14]  /*1830*/  DSETP.GEU.AND P0, PT, |R2|, UR4, PT ;  /* 0x0000000402007e2a */ /* 0x000fdc000bf0e200 */
[----:B0-----:R-:W-:-:S05]  /*1840*/  @!P0 FMUL R0, R0, 1.175494350822287508e-38 ;  /* 0x0080000000008820 */ /* 0x001fca0000400000 */
[----:B------:R-:W-:Y:S01]  /*1850*/  F2FP.BF16.F32.PACK_AB R0, RZ, R0 ;  /* 0x00000000ff00723e */ /* 0x000fe200000010ff */
[----:B------:R-:W-:Y:S06]  /*1860*/  BRA `(.L_x_8) ;  /* 0x0000000800c07947 */ /* 0x000fec0003800000 */
.L_x_3:
[----:B------:R-:W-:-:S13]  /*1870*/  ISETP.GT.AND P0, PT, R4, 0x18, PT ;  /* 0x000000180400780c */ /* 0x000fda0003f04270 */
[----:B------:R-:W-:Y:S05]  /*1880*/  @P0 BRA `(.L_x_15) ;  /* 0x0000000400000947 */ /* 0x000fea0003800000 */
[----:B------:R-:W-:-:S13]  /*1890*/  ISETP.GT.AND P0, PT, R4, 0xe, PT ;  /* 0x0000000e0400780c */ /* 0x000fda0003f04270 */
[----:B------:R-:W-:Y:S05]  /*18a0*/  @P0 BRA `(.L_x_16) ;  /* 0x0000000000440947 */ /* 0x000fea0003800000 */
[----:B------:R-:W-:-:S13]  /*18b0*/  ISETP.NE.AND P0, PT, R4, 0xa, PT ;  /* 0x0000000a0400780c */ /* 0x000fda0003f05270 */
[----:B------:R-:W-:Y:S05]  /*18c0*/  @!P0 BRA `(.L_x_17) ;  /* 0x00000000001c8947 */ /* 0x000fea0003800000 */
[----:B------:R-:W-:-:S13]  /*18d0*/  ISETP.NE.AND P0, PT, R4, 0xb, PT ;  /* 0x0000000b0400780c */ /* 0x000fda0003f05270 */
[----:B------:R-:W-:Y:S05]  /*18e0*/  @P0 BRA `(.L_x_7) ;  /* 0x00000008003c0947 */ /* 0x000fea0003800000 */
[----:B------:R-:W2:Y:S02]  /*18f0*/  LDG.E.U8 R2, desc[UR36][R2.64] ;  /* 0x0000002402027981 */ /* 0x000ea4000c1e1100 */
[----:B--2---:R-:W-:-:S04]  /*1900*/  ISETP.NE.AND P0, PT, R2, RZ, PT ;  /* 0x000000ff0200720c */ /* 0x004fc80003f05270 */
[----:B------:R-:W-:-:S04]  /*1910*/  FSEL R0, RZ, 1, !P0 ;  /* 0x3f800000ff007808 */ /* 0x000fc80004000000 */
[----:B------:R-:W-:Y:S01]  /*1920*/  F2FP.BF16.F32.PACK_AB R0, RZ, R0 ;  /* 0x00000000ff00723e */ /* 0x000fe200000010ff */
[----:B------:R-:W-:Y:S06]  /*1930*/  BRA `(.L_x_8) ;  /* 0x00000008008c7947 */ /* 0x000fec0003800000 */
.L_x_17:
        /* <DEDUP_REMOVED lines=8> */
.L_x_16:
[----:B------:R-:W-:-:S13]  /*19c0*/  ISETP.NE.AND P0, PT, R4, 0xf, PT ;  /* 0x0000000f0400780c */ /* 0x000fda0003f05270 */
[----:B------:R-:W-:Y:S05]  /*19d0*/  @!P0 BRA `(.L_x_18) ;  /* 0x0000000000a48947 */ /* 0x000fea0003800000 */
[----:B------:R-:W-:-:S13]  /*19e0*/  ISETP.NE.AND P0, PT, R4, 0x17, PT ;  /* 0x000000170400780c */ /* 0x000fda0003f05270 */
[----:B------:R-:W-:Y:S05]  /*19f0*/  @!P0 BRA `(.L_x_19) ;  /* 0x0000000000608947 */ /* 0x000fea0003800000 */
[----:B------:R-:W-:-:S13]  /*1a00*/  ISETP.NE.AND P0, PT, R4, 0x18, PT ;  /* 0x000000180400780c */ /* 0x000fda0003f05270 */
[----:B------:R-:W-:Y:S05]  /*1a10*/  @P0 BRA `(.L_x_7) ;  /* 0x0000000400f00947 */ /* 0x000fea0003800000 */
[----:B------:R-:W2:Y:S01]  /*1a20*/  LDG.E.U8 R0, desc[UR36][R2.64] ;  /* 0x0000002402007981 */ /* 0x000ea2000c1e1100 */
[----:B------:R-:W-:Y:S02]  /*1a30*/  IMAD.MOV.U32 R8, RZ, RZ, -0x800000 ;  /* 0xff800000ff087424 */ /* 0x000fe400078e00ff */
[----:B--2---:R-:W-:-:S05]  /*1a40*/  IMAD.SHL.U32 R0, R0, 0x1000000, RZ ;  /* 0x0100000000007824 */ /* 0x004fca00078e00ff */
[----:B------:R-:W-:-:S04]  /*1a50*/  LOP3.LUT R4, R0, 0x7f000000, RZ, 0xc0, !PT ;  /* 0x7f00000000047812 */ /* 0x000fc800078ec0ff */
[----:B------:R-:W0:Y:S01]  /*1a60*/  FLO.U32 R5, R4 ;  /* 0x0000000400057300 */ /* 0x000e2200000e0000 */
[C---:B------:R-:W-:Y:S02]  /*1a70*/  VIADD R6, R4.reuse, 0x1000000 ;  /* 0x0100000004067836 */ /* 0x040fe40000000000 */
[----:B------:R-:W-:-:S03]  /*1a80*/  VIADD R2, R4, 0xffffffff ;  /* 0xffffffff04027836 */ /* 0x000fc60000000000 */
[----:B------:R-:W-:Y:S02]  /*1a90*/  SHF.R.S32.HI R6, RZ, 0x8, R6 ;  /* 0x00000008ff067819 */ /* 0x000fe40000011406 */
[----:B------:R-:W-:Y:S02]  /*1aa0*/  SHF.R.S32.HI R2, RZ, 0x1f, R2 ;  /* 0x0000001fff027819 */ /* 0x000fe40000011402 */
[----:B0-----:R-:W-:-:S04]  /*1ab0*/  IADD3 R5, -R5, 0x1f, RZ ;  /* 0x0000001f05057810 */ /* 0x001fc80007ffe1ff */
[C---:B------:R-:W-:Y:S01]  /*1ac0*/  ISETP.GT.U32.AND P0, PT, R5.reuse, 0x4, PT ;  /* 0x000000040500780c */ /* 0x040fe20003f04070 */
[----:B------:R-:W-:-:S05]  /*1ad0*/  VIADD R5, R5, 0xfffffffc ;  /* 0xfffffffc05057836 */ /* 0x000fca0000000000 */
[----:B------:R-:W-:-:S05]  /*1ae0*/  SEL R5, R5, RZ, P0 ;  /* 0x000000ff05057207 */ /* 0x000fca0000000000 */
[----:B------:R-:W-:Y:S01]  /*1af0*/  IMAD R8, R5, R8, 0x3c000000 ;  /* 0x3c00000005087424 */ /* 0x000fe200078e0208 */
[----:B------:R-:W-:-:S04]  /*1b00*/  SHF.L.U32 R5, R4, R5, RZ ;  /* 0x0000000504057219 */ /* 0x000fc800000006ff */
[----:B------:R-:W-:-:S04]  /*1b10*/  LEA.HI R5, R5, R8, RZ, 0x1c ;  /* 0x0000000805057211 */ /* 0x000fc800078fe0ff */
[----:B------:R-:W-:-:S04]  /*1b20*/  LOP3.LUT R5, R5, 0x7f800000, R6, 0xf8, !PT ;  /* 0x7f80000005057812 */ /* 0x000fc800078ef806 */
[----:B------:R-:W-:-:S04]  /*1b30*/  LOP3.LUT R5, R5, R2, RZ, 0x30, !PT ;  /* 0x0000000205057212 */ /* 0x000fc800078e30ff */
[----:B------:R-:W-:-:S04]  /*1b40*/  LOP3.LUT R5, R5, 0x80000000, R0, 0xf8, !PT ;  /* 0x8000000005057812 */ /* 0x000fc800078ef800 */
[----:B------:R-:W-:-:S04]  /*1b50*/  F2FP.BF16.F32.PACK_AB R5, RZ, R5 ;  /* 0x00000005ff05723e */ /* 0x000fc800000010ff */
[----:B------:R-:W-:Y:S01]  /*1b60*/  PRMT R0, R5, 0x7610, R0 ;  /* 0x0000761005007816 */ /* 0x000fe20000000000 */
[----:B------:R-:W-:Y:S06]  /*1b70*/  BRA `(.L_x_8) ;  /* 0x0000000400fc7947 */ /* 0x000fec0003800000 */
.L_x_19:
[----:B------:R-:W2:Y:S02]  /*1b80*/  LDG.E.U8 R2, desc[UR36][R2.64] ;  /* 0x0000002402027981 */ /* 0x000ea4000c1e1100 */
[C---:B--2---:R-:W-:Y:S02]  /*1b90*/  IMAD.SHL.U32 R0, R2.reuse, 0x2000000, RZ ;  /* 0x0200000002007824 */ /* 0x044fe400078e00ff */
[----:B------:R-:W-:-:S03]  /*1ba0*/  IMAD.SHL.U32 R5, R2, 0x1000000, RZ ;  /* 0x0100000002057824 */ /* 0x000fc600078e00ff */
[----:B------:R-:W-:-:S13]  /*1bb0*/  ISETP.GE.U32.AND P0, PT, R0, 0x8000000, PT ;  /* 0x080000000000780c */ /* 0x000fda0003f06070 */
[C---:B------:R-:W-:Y:S02]  /*1bc0*/  @!P0 IMAD.SHL.U32 R0, R2.reuse, 0x100, RZ ;  /* 0x0000010002008824 */ /* 0x040fe400078e00ff */
[----:B------:R-:W-:-:S03]  /*1bd0*/  @P0 IMAD.SHL.U32 R4, R2, 0x200000, RZ ;  /* 0x0020000002040824 */ /* 0x000fc600078e00ff */
[----:B------:R-:W-:Y:S02]  /*1be0*/  @!P0 LOP3.LUT R0, R0, 0x7f00, RZ, 0xc0, !PT ;  /* 0x00007f0000008812 */ /* 0x000fe400078ec0ff */
[----:B------:R-:W-:Y:S02]  /*1bf0*/  @P0 LOP3.LUT R4, R4, 0x70000000, RZ, 0xfc, !PT ;  /* 0x7000000004040812 */ /* 0x000fe400078efcff */
[----:B------:R-:W-:-:S03]  /*1c00*/  @!P0 LOP3.LUT R0, R0, 0x3f000000, RZ, 0xfc, !PT ;  /* 0x3f00000000008812 */ /* 0x000fc600078efcff */
[----:B------:R-:W-:Y:S02]  /*1c10*/  @P0 FMUL.FTZ R4, R4, 1.9259299443872358531e-34 ;  /* 0x0780000004040820 */ /* 0x000fe40000410000 */
[----:B------:R-:W-:-:S05]  /*1c20*/  @!P0 FADD.FTZ R4, R0, -0.5 ;  /* 0xbf00000000048421 */ /* 0x000fca0000010000 */
[----:B------:R-:W-:-:S04]  /*1c30*/  LOP3.LUT R4, R4, 0x80000000, R5, 0xf8, !PT ;  /* 0x8000000004047812 */ /* 0x000fc800078ef805 */
[----:B------:R-:W-:-:S04]  /*1c40*/  F2FP.BF16.F32.PACK_AB R4, RZ, R4 ;  /* 0x00000004ff04723e */ /* 0x000fc800000010ff */
[----:B------:R-:W-:Y:S01]  /*1c50*/  PRMT R0, R4, 0x7610, R0 ;  /* 0x0000761004007816 */ /* 0x000fe20000000000 */
[----:B------:R-:W-:Y:S06]  /*1c60*/  BRA `(.L_x_8) ;  /* 0x0000000400c07947 */ /* 0x000fec0003800000 */
.L_x_18:
[----:B------:R0:W5:Y:S01]  /*1c70*/  LDG.E.U16 R0, desc[UR36][R2.64] ;  /* 0x0000002402007981 */ /* 0x000162000c1e1500 */
[----:B------:R-:W-:Y:S05]  /*1c80*/  BRA `(.L_x_8) ;  /* 0x0000000400b87947 */ /* 0x000fea0003800000 */
.L_x_15:
[----:B------:R-:W-:-:S13]  /*1c90*/  ISETP.GT.AND P0, PT, R4, 0x1b, PT ;  /* 0x0000001b0400780c */ /* 0x000fda0003f04270 */
[----:B------:R-:W-:Y:S05]  /*1ca0*/  @P0 BRA `(.L_x_20) ;  /* 0x0000000400080947 */ /* 0x000fea0003800000 */
[----:B------:R-:W-:-:S13]  /*1cb0*/  ISETP.NE.AND P0, PT, R4, 0x19, PT ;  /* 0x000000190400780c */ /* 0x000fda0003f05270 */
[----:B------:R-:W-:Y:S05]  /*1cc0*/  @!P0 BRA `(.L_x_21) ;  /* 0x0000000000908947 */ /* 0x000fea0003800000 */
[----:B------:R-:W-:-:S13]  /*1cd0*/  ISETP.NE.AND P0, PT, R4, 0x1a, PT ;  /* 0x0000001a0400780c */ /* 0x000fda0003f05270 */
[----:B------:R-:W-:Y:S05]  /*1ce0*/  @!P0 BRA `(.L_x_22) ;  /* 0x0000000000188947 */ /* 0x000fea0003800000 */
[----:B------:R-:W-:-:S13]  /*1cf0*/  ISETP.NE.AND P0, PT, R4, 0x1b, PT ;  /* 0x0000001b0400780c */ /* 0x000fda0003f05270 */
[----:B------:R-:W-:Y:S05]  /*1d00*/  @P0 BRA `(.L_x_7) ;  /* 0x0000000400340947 */ /* 0x000fea0003800000 */
[----:B------:R-:W2:Y:S02]  /*1d10*/  LDG.E.U16 R0, desc[UR36][R2.64] ;  /* 0x0000002402007981 */ /* 0x000ea4000c1e1500 */
[----:B--2---:R-:W-:-:S04]  /*1d20*/  I2FP.F32.U32 R0, R0 ;  /* 0x0000000000007245 */ /* 0x004fc80000201000 */
[----:B------:R-:W-:Y:S01]  /*1d30*/  F2FP.BF16.F32.PACK_AB R0, RZ, R0 ;  /* 0x00000000ff00723e */ /* 0x000fe200000010ff */
[----:B------:R-:W-:Y:S06]  /*1d40*/  BRA `(.L_x_8) ;  /* 0x0000000400887947 */ /* 0x000fec0003800000 */
.L_x_22:
[----:B------:R-:W2:Y:S01]  /*1d50*/  LDG.E.U8 R2, desc[UR36][R2.64] ;  /* 0x0000002402027981 */ /* 0x000ea2000c1e1100 */
[----:B------:R-:W-:Y:S01]  /*1d60*/  BSSY B0, `(.L_x_23) ;  /* 0x0000018000007945 */ /* 0x000fe20003800000 */
[----:B------:R-:W-:Y:S01]  /*1d70*/  IMAD.MOV.U32 R0, RZ, RZ, RZ ;  /* 0x000000ffff007224 */ /* 0x000fe200078e00ff */
[----:B--2---:R-:W-:-:S13]  /*1d80*/  ISETP.NE.AND P0, PT, R2, RZ, PT ;  /* 0x000000ff0200720c */ /* 0x004fda0003f05270 */
[----:B------:R-:W-:Y:S05]  /*1d90*/  @!P0 BRA `(.L_x_24) ;  /* 0x0000000000508947 */ /* 0x000fea0003800000 */
[----:B------:R-:W-:-:S13]  /*1da0*/  ISETP.NE.AND P0, PT, R2, 0x80, PT ;  /* 0x000000800200780c */ /* 0x000fda0003f05270 */
[----:B------:R-:W-:Y:S01]  /*1db0*/  @!P0 IMAD.MOV.U32 R0, RZ, RZ, 0x7f800001 ;  /* 0x7f800001ff008424 */ /* 0x000fe200078e00ff */
[----:B------:R-:W-:Y:S06]  /*1dc0*/  @!P0 BRA `(.L_x_24) ;  /* 0x0000000000448947 */ /* 0x000fec0003800000 */
[C---:B------:R-:W-:Y:S01]  /*1dd0*/  LOP3.LUT P0, R0, R2.reuse, 0x78, RZ, 0xc0, !PT ;  /* 0x0000007802007812 */ /* 0x040fe2000780c0ff */
[----:B------:R-:W-:Y:S01]  /*1de0*/  BSSY B1, `(.L_x_25) ;  /* 0x000000c000017945 */ /* 0x000fe20003800000 */
[----:B------:R-:W-:Y:S02]  /*1df0*/  SHF.R.U32.HI R3, RZ, 0x7, R2 ;  /* 0x00000007ff037819 */ /* 0x000fe40000011602 */
[----:B------:R-:W-:Y:S02]  /*1e00*/  LOP3.LUT R2, R2, 0x7, RZ, 0xc0, !PT ;  /* 0x0000000702027812 */ /* 0x000fe400078ec0ff */
[----:B------:R-:W-:Y:S01]  /*1e10*/  SHF.R.U32.HI R0, RZ, 0x3, R0 ;  /* 0x00000003ff007819 */ /* 0x000fe20000011600 */
[----:B------:R-:W-:-:S06]  /*1e20*/  IMAD.U32 R4, R3, -0x80000000, RZ ;  /* 0x8000000003047824 */ /* 0x000fcc00078e00ff */
[----:B------:R-:W-:Y:S05]  /*1e30*/  @P0 BRA `(.L_x_26) ;  /* 0x0000000000180947 */ /* 0x000fea0003800000 */
[----:B------:R-:W0:Y:S02]  /*1e40*/  FLO.U32 R3, R2 ;  /* 0x0000000200037300 */ /* 0x000e2400000e0000 */
[----:B0-----:R-:W-:-:S04]  /*1e50*/  IADD3 R3, -R3, 0x1f, RZ ;  /* 0x0000001f03037810 */ /* 0x001fc80007ffe1ff */
[----:B------:R-:W-:Y:S01]  /*1e60*/  IADD3 R0, R0, 0x1d, -R3 ;  /* 0x0000001d00007810 */ /* 0x000fe20007ffe803 */
[----:B------:R-:W-:-:S05]  /*1e70*/  VIADD R5, R3, 0xffffffe4 ;  /* 0xffffffe403057836 */ /* 0x000fca0000000000 */
[----:B------:R-:W-:-:S04]  /*1e80*/  SHF.L.U32 R5, R2, R5, RZ ;  /* 0x0000000502057219 */ /* 0x000fc800000006ff */
[----:B------:R-:W-:-:S07]  /*1e90*/  LOP3.LUT R2, R5, 0x7, RZ, 0xc0, !PT ;  /* 0x0000000705027812 */ /* 0x000fce00078ec0ff */
.L_x_26:
[----:B------:R-:W-:Y:S05]  /*1ea0*/  BSYNC B1 ;  /* 0x0000000000017941 */ /* 0x000fea0003800000 */
.L_x_25:
[----:B------:R-:W-:Y:S01]  /*1eb0*/  LEA R3, R0, 0x3b800000, 0x17 ;  /* 0x3b80000000037811 */ /* 0x000fe200078eb8ff */
[----:B------:R-:W-:-:S05]  /*1ec0*/  IMAD.SHL.U32 R0, R2, 0x100000, RZ ;  /* 0x0010000002007824 */ /* 0x000fca00078e00ff */
[----:B------:R-:W-:-:S07]  /*1ed0*/  LOP3.LUT R0, R3, R0, R4, 0xfe, !PT ;  /* 0x0000000003007212 */ /* 0x000fce00078efe04 */
.L_x_24:
[----:B------:R-:W-:Y:S05]  /*1ee0*/  BSYNC B0 ;  /* 0x0000000000007941 */ /* 0x000fea0003800000 */
.L_x_23:
[----:B------:R-:W-:Y:S01]  /*1ef0*/  F2FP.BF16.F32.PACK_AB R0, RZ, R0 ;  /* 0x00000000ff00723e */ /* 0x000fe200000010ff */
[----:B------:R-:W-:Y:S06]  /*1f00*/  BRA `(.L_x_8) ;  /* 0x0000000400187947 */ /* 0x000fec0003800000 */
.L_x_21:
        /* <DEDUP_REMOVED lines=21> */
.L_x_30:
[----:B------:R-:W-:Y:S05]  /*2060*/  BSYNC B1 ;  /* 0x0000000000017941 */ /* 0x000fea0003800000 */
.L_x_29:
[----:B------:R-:W-:Y:S01]  /*2070*/  LEA R3, R0, 0x37800000, 0x17 ;  /* 0x3780000000037811 */ /* 0x000fe200078eb8ff */
[----:B------:R-:W-:-:S05]  /*2080*/  IMAD.SHL.U32 R0, R2, 0x200000, RZ ;  /* 0x0020000002007824 */ /* 0x000fca00078e00ff */
[----:B------:R-:W-:-:S07]  /*2090*/  LOP3.LUT R0, R3, R0, R4, 0xfe, !PT ;  /* 0x0000000003007212 */ /* 0x000fce00078efe04 */
.L_x_28:
[----:B------:R-:W-:Y:S05]  /*20a0*/  BSYNC B0 ;  /* 0x0000000000007941 */ /* 0x000fea0003800000 */
.L_x_27:
[----:B------:R-:W-:Y:S01]  /*20b0*/  F2FP.BF16.F32.PACK_AB R0, RZ, R0 ;  /* 0x00000000ff00723e */ /* 0x000fe200000010ff */
[----:B------:R-:W-:Y:S06]  /*20c0*/  BRA `(.L_x_8) ;  /* 0x0000000000a87947 */ /* 0x000fec0003800000 */
.L_x_20:
[----:B------:R-:W-:-:S13]  /*20d0*/  ISETP.NE.AND P0, PT, R4, 0x1c, PT ;  /* 0x0000001c0400780c */ /* 0x000fda0003f05270 */
[----:B------:R-:W-:Y:S05]  /*20e0*/  @!P0 BRA `(.L_x_31) ;  /* 0x0000000000948947 */ /* 0x000fea0003800000 */
[----:B------:R-:W-:-:S13]  /*20f0*/  ISETP.NE.AND P0, PT, R4, 0x1d, PT ;  /* 0x0000001d0400780c */ /* 0x000fda0003f05270 */
[----:B------:R-:W-:Y:S05]  /*2100*/  @!P0 BRA `(.L_x_32) ;  /* 0x00000000007c8947 */ /* 0x000fea0003800000 */
[----:B------:R-:W-:-:S13]  /*2110*/  ISETP.NE.AND P0, PT, R4, 0x2c, PT ;  /* 0x0000002c0400780c */ /* 0x000fda0003f05270 */
[----:B------:R-:W-:Y:S05]  /*2120*/  @P0 BRA `(.L_x_7) ;  /* 0x00000000002c0947 */ /* 0x000fea0003800000 */
[----:B------:R-:W2:Y:S01]  /*2130*/  LDG.E.U8 R2, desc[UR36][R2.64] ;  /* 0x0000002402027981 */ /* 0x000ea2000c1e1100 */
[----:B------:R-:W-:Y:S01]  /*2140*/  BSSY B0, `(.L_x_33) ;  /* 0x0000007000007945 */ /* 0x000fe20003800000 */
[----:B------:R-:W-:Y:S01]  /*2150*/  IMAD.MOV.U32 R0, RZ, RZ, 0x400000 ;  /* 0x00400000ff007424 */ /* 0x000fe200078e00ff */
[----:B--2---:R-:W-:-:S13]  /*2160*/  ISETP.NE.AND P0, PT, R2, RZ, PT ;  /* 0x000000ff0200720c */ /* 0x004fda0003f05270 */
[----:B------:R-:W-:Y:S05]  /*2170*/  @!P0 BRA `(.L_x_34) ;  /* 0x00000000000c8947 */ /* 0x000fea0003800000 */
[----:B------:R-:W-:-:S13]  /*2180*/  ISETP.NE.AND P0, PT, R2, 0xff, PT ;  /* 0x000000ff0200780c */ /* 0x000fda0003f05270 */
[----:B------:R-:W-:Y:S02]  /*2190*/  @!P0 IMAD.MOV.U32 R0, RZ, RZ, 0x7f800001 ;  /* 0x7f800001ff008424 */ /* 0x000fe400078e00ff */
[----:B------:R-:W-:-:S07]  /*21a0*/  @P0 IMAD.SHL.U32 R0, R2, 0x800000, RZ ;  /* 0x0080000002000824 */ /* 0x000fce00078e00ff */
.L_x_34:
[----:B------:R-:W-:Y:S05]  /*21b0*/  BSYNC B0 ;  /* 0x0000000000007941 */ /* 0x000fea0003800000 */
.L_x_33:
[----:B------:R-:W-:Y:S01]  /*21c0*/  F2FP.BF16.F32.PACK_AB R0, RZ, R0 ;  /* 0x00000000ff00723e */ /* 0x000fe200000010ff */
[----:B------:R-:W-:Y:S06]  /*21d0*/  BRA `(.L_x_8) ;  /* 0x0000000000647947 */ /* 0x000fec0003800000 */
.L_x_7:
[----:B------:R-:W-:Y:S01]  /*21e0*/  MOV R2, 0x0 ;  /* 0x0000000000027802 */ /* 0x000fe20000000f00 */
[----:B------:R-:W-:Y:S01]  /*21f0*/  ULDC.64 UR4, c[0x4][0x148] ;  /* 0x0100520000047ab9 */ /* 0x000fe20000000a00 */
[----:B------:R-:W-:Y:S01]  /*2200*/  ULDC.64 UR6, c[0x4][0x38] ;  /* 0x01000e0000067ab9 */ /* 0x000fe20000000a00 */
[----:B------:R-:W-:Y:S02]  /*2210*/  IMAD.U32 R4, RZ, RZ, UR4 ;  /* 0x00000004ff047e24 */ /* 0x000fe4000f8e00ff */
[----:B------:R-:W-:Y:S01]  /*2220*/  IMAD.U32 R5, RZ, RZ, UR5 ;  /* 0x00000005ff057e24 */ /* 0x000fe2000f8e00ff */
[----:B------:R-:W0:Y:S01]  /*2230*/  LDC.64 R2, c[0x4][R2] ;  /* 0x0100000002027b82 */ /* 0x000e220000000a00 */
[----:B------:R-:W-:Y:S01]  /*2240*/  ULDC.64 UR4, c[0x4][0x150] ;  /* 0x0100540000047ab9 */ /* 0x000fe20000000a00 */
[----:B------:R-:W-:Y:S02]  /*2250*/  IMAD.U32 R10, RZ, RZ, UR6 ;  /* 0x00000006ff0a7e24 */ /* 0x000fe4000f8e00ff */
[----:B------:R-:W-:-:S02]  /*2260*/  IMAD.U32 R6, RZ, RZ, UR4 ;  /* 0x00000004ff067e24 */ /* 0x000fc4000f8e00ff */
[----:B------:R-:W-:Y:S02]  /*2270*/  IMAD.U32 R7, RZ, RZ, UR5 ;  /* 0x00000005ff077e24 */ /* 0x000fe4000f8e00ff */
[----:B------:R-:W-:Y:S02]  /*2280*/  IMAD.U32 R11, RZ, RZ, UR7 ;  /* 0x00000007ff0b7e24 */ /* 0x000fe4000f8e00ff */
[----:B------:R-:W-:Y:S02]  /*2290*/  IMAD.MOV.U32 R8, RZ, RZ, 0x4e ;  /* 0x0000004eff087424 */ /* 0x000fe400078e00ff */
[----:B------:R-:W-:Y:S02]  /*22a0*/  IMAD.MOV.U32 R12, RZ, RZ, 0x1 ;  /* 0x00000001ff0c7424 */ /* 0x000fe400078e00ff */
[----:B------:R-:W-:-:S07]  /*22b0*/  IMAD.MOV.U32 R13, RZ, RZ, RZ ;  /* 0x000000ffff0d7224 */ /* 0x000fce00078e00ff */
[----:B------:R-:W-:-:S07]  /*22c0*/  LEPC R20, `(.L_x_35) ;  /* 0x000000001014794e */ /* 0x000fce0000000000 */
[----:B0-----:R-:W-:Y:S05]  /*22d0*/  CALL.ABS.NOINC R2 ;  /* 0x0000000002007343 */ /* 0x001fea0003c00000 */
.L_x_35:
[----:B------:R-:W-:Y:S01]  /*22e0*/  PRMT R0, RZ, 0x7610, R0 ;  /* 0x00007610ff007816 */ /* 0x000fe20000000000 */
[----:B------:R-:W-:Y:S06]  /*22f0*/  BRA `(.L_x_8) ;  /* 0x00000000001c7947 */ /* 0x000fec0003800000 */
.L_x_32:
[----:B------:R-:W2:Y:S02]  /*2300*/  LDG.E.64 R2, desc[UR36][R2.64] ;  /* 0x0000002402027981 */ /* 0x000ea4000c1e1b00 */
[----:B--2---:R-:W0:Y:S02]  /*2310*/  I2F.U64 R0, R2 ;  /* 0x0000000200007312 */ /* 0x004e240000301000 */
[----:B0-----:R-:W-:Y:S01]  /*2320*/  F2FP.BF16.F32.PACK_AB R0, RZ, R0 ;  /* 0x00000000ff00723e */ /* 0x001fe200000010ff */
[----:B------:R-:W-:Y:S06]  /*2330*/  BRA `(.L_x_8) ;  /* 0x00000000000c7947 */ /* 0x000fec0003800000 */
.L_x_31:
[----:B------:R-:W2:Y:S02]  /*2340*/  LDG.E R2, desc[UR36][R2.64] ;  /* 0x0000002402027981 */ /* 0x000ea4000c1e1900 */
[----:B--2---:R-:W-:-:S04]  /*2350*/  I2FP.F32.U32 R0, R2 ;  /* 0x0000000200007245 */ /* 0x004fc80000201000 */
[----:B------:R-:W-:-:S07]  /*2360*/  F2FP.BF16.F32.PACK_AB R0, RZ, R0 ;  /* 0x00000000ff00723e */ /* 0x000fce00000010ff */
.L_x_8:
[----:B------:R-:W1:Y:S01]  /*2370*/  LDC.U8 R4, c[0x0][0x421] ;  /* 0x00010840ff047b82 */ /* 0x000e620000000000 */
[----:B-----5:R-:W-:-:S06]  /*2380*/  IMAD.U32 R0, R0, 0x10000, RZ ;  /* 0x0001000000007824 */ /* 0x020fcc00078e00ff */
[----:B------:R-:W0:Y:S08]  /*2390*/  FRND.TRUNC R0, R0 ;  /* 0x0000000000007307 */ /* 0x000e30000020d000 */
[----:B0-----:R0:W2:Y:S01]  /*23a0*/  F2F.BF16.F32 R3, R0 ;  /* 0x0000000000037304 */ /* 0x0010a20000202000 */
[----:B-1----:R-:W-:-:S04]  /*23b0*/  PRMT R2, R4, 0x9910, RZ ;  /* 0x0000991004027816 */ /* 0x002fc800000000ff */
[----:B------:R-:W-:-:S13]  /*23c0*/  ISETP.GT.AND P0, PT, R2, 0x9, PT ;  /* 0x000000090200780c */ /* 0x000fda0003f04270 */
[----:B0-2---:R-:W-:Y:S05]  /*23d0*/  @P0 BRA `(.L_x_36) ;  /* 0x00000004000c0947 */ /* 0x005fea0003800000 */
        /* <DEDUP_REMOVED lines=8> */
[----:B------:R-:W-:-:S04]  /*2460*/  IMAD.U32 R0, R3, 0x10000, RZ ;  /* 0x0001000003007824 */ /* 0x000fc800078e00ff */
[----:B------:R-:W0:Y:S02]  /*2470*/  F2I.FTZ.TRUNC.NTZ R3, R0 ;  /* 0x0000000000037305 */ /* 0x000e24000021f100 */
[----:B0-----:R4:W-:Y:S01]  /*2480*/  STG.E.U8 desc[UR36][R16.64], R3 ;  /* 0x0000000310007986 */ /* 0x0019e2000c101124 */
[----:B------:R-:W-:Y:S05]  /*2490*/  BRA `(.L_x_41) ;  /* 0x0000000c00947947 */ /* 0x000fea0003800000 */
.L_x_39:
[----:B------:R-:W-:-:S06]  /*24a0*/  IMAD.U32 R3, R3, 0x10000, RZ ;  /* 0x0001000003037824 */ /* 0x000fcc00078e00ff */
[----:B------:R-:W0:Y:S02]  /*24b0*/  F2I.S64.TRUNC R2, R3 ;  /* 0x0000000300027311 */ /* 0x000e24000020d900 */
[----:B0-----:R3:W-:Y:S01]  /*24c0*/  STG.E.U8 desc[UR36][R16.64], R2 ;  /* 0x0000000210007986 */ /* 0x0017e2000c101124 */
[----:B------:R-:W-:Y:S05]  /*24d0*/  BRA `(.L_x_41) ;  /* 0x0000000c00847947 */ /* 0x000fea0003800000 */
.L_x_38:
[----:B------:R-:W-:-:S13]  /*24e0*/  ISETP.NE.AND P0, PT, R2, 0x2, PT ;  /* 0x000000020200780c */ /* 0x000fda0003f05270 */
[----:B------:R-:W-:Y:S05]  /*24f0*/  @!P0 BRA `(.L_x_42) ;  /* 0x0000000000308947 */ /* 0x000fea0003800000 */
[----:B------:R-:W-:-:S13]  /*2500*/  ISETP.NE.AND P0, PT, R2, 0x3, PT ;  /* 0x000000030200780c */ /* 0x000fda0003f05270 */
[----:B------:R-:W-:Y:S05]  /*2510*/  @!P0 BRA `(.L_x_43) ;  /* 0x0000000000188947 */ /* 0x000fea0003800000 */
[----:B------:R-:W-:-:S13]  /*2520*/  ISETP.NE.AND P0, PT, R2, 0x4, PT ;  /* 0x000000040200780c */ /* 0x000fda0003f05270 */
[----:B------:R-:W-:Y:S05]  /*2530*/  @P0 BRA `(.L_x_40) ;  /* 0x0000000c000c0947 */ /* 0x000fea0003800000 */
[----:B------:R-:W-:-:S06]  /*2540*/  IMAD.U32 R3, R3, 0x10000, RZ ;  /* 0x0001000003037824 */ /* 0x000fcc00078e00ff */
[----:B------:R-:W0:Y:S02]  /*2550*/  F2I.S64.TRUNC R2, R3 ;  /* 0x0000000300027311 */ /* 0x000e24000020d900 */
[----:B0-----:R0:W-:Y:S01]  /*2560*/  STG.E.64 desc[UR36][R16.64], R2 ;  /* 0x0000000210007986 */ /* 0x0011e2000c101b24 */
[----:B------:R-:W-:Y:S05]  /*2570*/  BRA `(.L_x_41) ;  /* 0x0000000c005c7947 */ /* 0x000fea0003800000 */
.L_x_43:
[----:B------:R-:W-:-:S06]  /*2580*/  IMAD.U32 R3, R3, 0x10000, RZ ;  /* 0x0001000003037824 */ /* 0x000fcc00078e00ff */
[----:B------:R-:W0:Y:S02]  /*2590*/  F2I.FTZ.TRUNC.NTZ R3, R3 ;  /* 0x0000000300037305 */ /* 0x000e24000021f100 */
[----:B0-----:R1:W-:Y:S01]  /*25a0*/  STG.E desc[UR36][R16.64], R3 ;  /* 0x0000000310007986 */ /* 0x0013e2000c101924 */
[----:B------:R-:W-:Y:S05]  /*25b0*/  BRA `(.L_x_41) ;  /* 0x0000000c004c7947 */ /* 0x000fea0003800000 */
.L_x_42:
[----:B------:R-:W-:-:S06]  /*25c0*/  IMAD.U32 R3, R3, 0x10000, RZ ;  /* 0x0001000003037824 */ /* 0x000fcc00078e00ff */
[----:B------:R-:W0:Y:S02]  /*25d0*/  F2I.FTZ.TRUNC.NTZ R3, R3 ;  /* 0x0000000300037305 */ /* 0x000e24000021f100 */
[----:B0-----:R2:W-:Y:S01]  /*25e0*/  STG.E.U16 desc[UR36][R16.64], R3 ;  /* 0x0000000310007986 */ /* 0x0015e2000c101524 */
[----:B------:R-:W-:Y:S05]  /*25f0*/  BRA `(.L_x_41) ;  /* 0x0000000c003c7947 */ /* 0x000fea0003800000 */
.L_x_37:
[----:B------:R-:W-:-:S13]  /*2600*/  ISETP.GT.AND P0, PT, R2, 0x6, PT ;  /* 0x000000060200780c */ /* 0x000fda0003f04270 */
[----:B------:R-:W-:Y:S05]  /*2610*/  @P0 BRA `(.L_x_44) ;  /* 0x00000000002c0947 */ /* 0x000fea0003800000 */
[----:B------:R-:W-:-:S13]  /*2620*/  ISETP.NE.AND P0, PT, R2, 0x5, PT ;  /* 0x000000050200780c */ /* 0x000fda0003f05270 */
[----:B------:R-:W-:Y:S05]  /*2630*/  @!P0 BRA `(.L_x_45) ;  /* 0x0000000000148947 */ /* 0x000fea0003800000 */
[----:B------:R-:W-:-:S13]  /*2640*/  ISETP.NE.AND P0, PT, R2, 0x6, PT ;  /* 0x000000060200780c */ /* 0x000fda0003f05270 */
[----:B------:R-:W-:Y:S05]  /*2650*/  @P0 BRA `(.L_x_40) ;  /* 0x0000000800c40947 */ /* 0x000fea0003800000 */
[----:B------:R-:W-:-:S05]  /*2660*/  IMAD.U32 R3, R3, 0x10000, RZ ;  /* 0x0001000003037824 */ /* 0x000fca00078e00ff */
[----:B------:R0:W-:Y:S01]  /*2670*/  STG.E desc[UR36][R16.64], R3 ;  /* 0x0000000310007986 */ /* 0x0001e2000c101924 */
[----:B------:R-:W-:Y:S05]  /*2680*/  BRA `(.L_x_41) ;  /* 0x0000000c00187947 */ /* 0x000fea0003800000 */
.L_x_45:
[----:B------:R-:W-:-:S05]  /*2690*/  IMAD.U32 R0, R3, 0x10000, RZ ;  /* 0x0001000003007824 */ /* 0x000fca00078e00ff */
[----:B------:R-:W-:-:S05]  /*26a0*/  F2FP.F16.F32.PACK_AB R0, RZ, R0 ;  /* 0x00000000ff00723e */ /* 0x000fca00000000ff */
[----:B------:R0:W-:Y:S01]  /*26b0*/  STG.E.U16 desc[UR36][R16.64], R0 ;  /* 0x0000000010007986 */ /* 0x0001e2000c101524 */
[----:B------:R-:W-:Y:S05]  /*26c0*/  BRA `(.L_x_41) ;  /* 0x0000000c00087947 */ /* 0x000fea0003800000 */
.L_x_44:
[----:B------:R-:W-:-:S13]  /*26d0*/  ISETP.NE.AND P0, PT, R2, 0x7, PT ;  /* 0x000000070200780c */ /* 0x000fda0003f05270 */
[----:B------:R-:W-:Y:S05]  /*26e0*/  @!P0 BRA `(.L_x_46) ;  /* 0x0000000000348947 */ /* 0x000fea0003800000 */
[----:B------:R-:W-:-:S13]  /*26f0*/  ISETP.NE.AND P0, PT, R2, 0x8, PT ;  /* 0x000000080200780c */ /* 0x000fda0003f05270 */
[----:B------:R-:W-:Y:S05]  /*2700*/  @!P0 BRA `(.L_x_47) ;  /* 0x0000000000188947 */ /* 0x000fea0003800000 */
[----:B------:R-:W-:-:S13]  /*2710*/  ISETP.NE.AND P0, PT, R2, 0x9, PT ;  /* 0x000000090200780c */ /* 0x000fda0003f05270 */
[----:B------:R-:W-:Y:S05]  /*2720*/  @P0 BRA `(.L_x_40) ;  /* 0x0000000800900947 */ /* 0x000fea0003800000 */
[----:B------:R-:W-:Y:S02]  /*2730*/  IMAD.U32 R2, R3, 0x10000, RZ ;  /* 0x0001000003027824 */ /* 0x000fe400078e00ff */
[----:B------:R-:W-:-:S05]  /*2740*/  IMAD.MOV.U32 R3, RZ, RZ, RZ ;  /* 0x000000ffff037224 */ /* 0x000fca00078e00ff */
[----:B------:R0:W-:Y:S01]  /*2750*/  STG.E.64 desc[UR36][R16.64], R2 ;  /* 0x0000000210007986 */ /* 0x0001e2000c101b24 */
[----:B------:R-:W-:Y:S05]  /*2760*/  BRA `(.L_x_41) ;  /* 0x0000000800e07947 */ /* 0x000fea0003800000 */
.L_x_47:
[----:B------:R-:W-:-:S05]  /*2770*/  IMAD.U32 R3, R3, 0x10000, RZ ;  /* 0x0001000003037824 */ /* 0x000fca00078e00ff */
[----:B------:R-:W-:-:S04]  /*2780*/  F2FP.F16.F32.PACK_AB R3, RZ, R3 ;  /* 0x00000003ff03723e */ /* 0x000fc800000000ff */
[----:B------:R-:W-:-:S05]  /*2790*/  PRMT R3, R3, 0x5410, RZ ;  /* 0x0000541003037816 */ /* 0x000fca00000000ff */
[----:B------:R0:W-:Y:S01]  /*27a0*/  STG.E desc[UR36][R16.64], R3 ;  /* 0x0000000310007986 */ /* 0x0001e2000c101924 */
[----:B------:R-:W-:Y:S05]  /*27b0*/  BRA `(.L_x_41) ;  /* 0x0000000800cc7947 */ /* 0x000fea0003800000 */
.L_x_46:
[----:B------:R-:W-:-:S04]  /*27c0*/  IMAD.U32 R2, R3, 0x10000, RZ ;  /* 0x0001000003027824 */ /* 0x000fc800078e00ff */
[----:B------:R-:W-:-:S06]  /*27d0*/  FMUL.FTZ R2, R2, 1 ;  /* 0x3f80000002027820 */ /* 0x000fcc0000410000 */
[----:B------:R-:W0:Y:S02]  /*27e0*/  F2F.F64.F32 R2, R2 ;  /* 0x0000000200027310 */ /* 0x000e240000201800 */
[----:B0-----:R0:W-:Y:S01]  /*27f0*/  STG.E.64 desc[UR36][R16.64], R2 ;  /* 0x0000000210007986 */ /* 0x0011e2000c101b24 */
[----:B------:R-:W-:Y:S05]  /*2800*/  BRA `(.L_x_41) ;  /* 0x0000000800b87947 */ /* 0x000fea0003800000 */
.L_x_36:
        /* <DEDUP_REMOVED lines=8> */
[----:B------:R-:W-:-:S05]  /*2890*/  IMAD.U32 R3, R3, 0x10000, RZ ;  /* 0x0001000003037824 */ /* 0x000fca00078e00ff */
[----:B------:R-:W-:-:S04]  /*28a0*/  FSETP.NEU.FTZ.AND P0, PT, R3, RZ, PT ;  /* 0x000000ff0300720b */ /* 0x000fc80003f1d000 */
[----:B------:R-:W-:-:S05]  /*28b0*/  SEL R3, RZ, 0x1, !P0 ;  /* 0x00000001ff037807 */ /* 0x000fca0004000000 */
[----:B------:R0:W-:Y:S01]  /*28c0*/  STG.E.U8 desc[UR36][R16.64], R3 ;  /* 0x0000000310007986 */ /* 0x0001e2000c101124 */
[----:B------:R-:W-:Y:S05]  /*28d0*/  BRA `(.L_x_41) ;  /* 0x0000000800847947 */ /* 0x000fea0003800000 */
.L_x_50:
[----:B------:R-:W-:Y:S01]  /*28e0*/  IMAD.U32 R3, R3, 0x10000, RZ ;  /* 0x0001000003037824 */ /* 0x000fe200078e00ff */
[----:B------:R-:W-:-:S03]  /*28f0*/  CS2R R6, SRZ ;  /* 0x0000000000067805 */ /* 0x000fc6000001ff00 */
[----:B------:R-:W-:-:S04]  /*2900*/  FMUL.FTZ R3, R3, 1 ;  /* 0x3f80000003037820 */ /* 0x000fc80000410000 */
[----:B------:R-:W0:Y:S02]  /*2910*/  F2F.F64.F32 R4, R3 ;  /* 0x0000000300047310 */ /* 0x000e240000201800 */
[----:B0-----:R0:W-:Y:S01]  /*2920*/  STG.E.128 desc[UR36][R16.64], R4 ;  /* 0x0000000410007986 */ /* 0x0011e2000c101d24 */
[----:B------:R-:W-:Y:S05]  /*2930*/  BRA `(.L_x_41) ;  /* 0x00000008006c7947 */ /* 0x000fea0003800000 */
.L_x_49:
[----:B------:R-:W-:-:S13]  /*2940*/  ISETP.NE.AND P0, PT, R2, 0xf, PT ;  /* 0x0000000f0200780c */ /* 0x000fda0003f05270 */
[----:B------:R-:W-:Y:S05]  /*2950*/  @!P0 BRA `(.L_x_51) ;  /* 0x0000000000b48947 */ /* 0x000fea0003800000 */
[----:B------:R-:W-:-:S13]  /*2960*/  ISETP.NE.AND P0, PT, R2, 0x17, PT ;  /* 0x000000170200780c */ /* 0x000fda0003f05270 */
[----:B------:R-:W-:Y:S05]  /*2970*/  @!P0 BRA `(.L_x_52) ;  /* 0x0000000000548947 */ /* 0x000fea0003800000 */
[----:B------:R-:W-:-:S13]  /*2980*/  ISETP.NE.AND P0, PT, R2, 0x18, PT ;  /* 0x000000180200780c */ /* 0x000fda0003f05270 */
[----:B------:R-:W-:Y:S05]  /*2990*/  @P0 BRA `(.L_x_40) ;  /* 0x0000000400f40947 */ /* 0x000fea0003800000 */
[----:B------:R-:W-:Y:S01]  /*29a0*/  IMAD.U32 R5, R3, 0x10000, RZ ;  /* 0x0001000003057824 */ /* 0x000fe200078e00ff */
[----:B------:R-:W-:Y:S04]  /*29b0*/  BSSY B0, `(.L_x_53) ;  /* 0x000000e000007945 */ /* 0x000fe80003800000 */
[C---:B------:R-:W-:Y:S02]  /*29c0*/  LOP3.LUT R2, R5.reuse, 0x7fffffff, RZ, 0xc0, !PT ;  /* 0x7fffffff05027812 */ /* 0x040fe400078ec0ff */
[----:B------:R-:W-:Y:S02]  /*29d0*/  LOP3.LUT R0, R5, 0x80000000, RZ, 0xc0, !PT ;  /* 0x8000000005007812 */ /* 0x000fe400078ec0ff */
[----:B------:R-:W-:Y:S02]  /*29e0*/  ISETP.GT.U32.AND P0, PT, R2, 0x43efffff, PT ;  /* 0x43efffff0200780c */ /* 0x000fe40003f04070 */
[----:B------:R-:W-:Y:S01]  /*29f0*/  SHF.R.U32.HI R3, RZ, 0x18, R0 ;  /* 0x00000018ff037819 */ /* 0x000fe20000011600 */
[----:B------:R-:W-:-:S10]  /*2a00*/  IMAD.MOV.U32 R0, RZ, RZ, 0x7f ;  /* 0x0000007fff007424 */ /* 0x000fd400078e00ff */
[----:B------:R-:W-:Y:S05]  /*2a10*/  @P0 BRA `(.L_x_54) ;  /* 0x00000000001c0947 */ /* 0x000fea0003800000 */
[----:B------:R-:W-:-:S13]  /*2a20*/  ISETP.GE.U32.AND P0, PT, R2, 0x3c800000, PT ;  /* 0x3c8000000200780c */ /* 0x000fda0003f06070 */
[----:B------:R-:W-:Y:S01]  /*2a30*/  @P0 SHF.R.U32.HI R0, RZ, 0x14, R5 ;  /* 0x00000014ff000819 */ /* 0x000fe20000011605 */
[----:B------:R-:W-:-:S03]  /*2a40*/  @!P0 FADD.FTZ R2, R2, 16384 ;  /* 0x4680000002028421 */ /* 0x000fc60000010000 */
[----:B------:R-:W-:-:S04]  /*2a50*/  @P0 LOP3.LUT R0, R0, 0x1, RZ, 0xc0, !PT ;  /* 0x0000000100000812 */ /* 0x000fc800078ec0ff */
[----:B------:R-:W-:-:S04]  /*2a60*/  @P0 IADD3 R0, R5, 0x407ffff, R0 ;  /* 0x0407ffff05000810 */ /* 0x000fc80007ffe000 */
[----:B------:R-:W-:Y:S01]  /*2a70*/  @P0 SHF.R.U32.HI R0, RZ, 0x14, R0 ;  /* 0x00000014ff000819 */ /* 0x000fe20000011600 */
[----:B------:R-:W-:-:S07]  /*2a80*/  @!P0 VIADD R0, R2, 0xb9800000 ;  /* 0xb980000002008836 */ /* 0x000fce0000000000 */
.L_x_54:
[----:B------:R-:W-:Y:S05]  /*2a90*/  BSYNC B0 ;  /* 0x0000000000007941 */ /* 0x000fea0003800000 */
.L_x_53:
[----:B------:R-:W-:-:S05]  /*2aa0*/  LOP3.LUT R3, R0, R3, RZ, 0xfc, !PT ;  /* 0x0000000300037212 */ /* 0x000fca00078efcff */
[----:B------:R0:W-:Y:S01]  /*2ab0*/  STG.E.U8 desc[UR36][R16.64], R3 ;  /* 0x0000000310007986 */ /* 0x0001e2000c101124 */
[----:B------:R-:W-:Y:S05]  /*2ac0*/  BRA `(.L_x_41) ;  /* 0x0000000800087947 */ /* 0x000fea0003800000 */
.L_x_52:
[----:B------:R-:W-:Y:S01]  /*2ad0*/  IMAD.U32 R3, R3, 0x10000, RZ ;  /* 0x0001000003037824 */ /* 0x000fe200078e00ff */
[----:B------:R-:W-:Y:S04]  /*2ae0*/  BSSY B0, `(.L_x_55) ;  /* 0x000000f000007945 */ /* 0x000fe80003800000 */
[----:B------:R-:W-:-:S04]  /*2af0*/  LOP3.LUT R2, R3, 0x7fffffff, RZ, 0xc0, !PT ;  /* 0x7fffffff03027812 */ /* 0x000fc800078ec0ff */
[----:B------:R-:W-:-:S13]  /*2b00*/  ISETP.GT.U32.AND P0, PT, R2, 0x477fffff, PT ;  /* 0x477fffff0200780c */ /* 0x000fda0003f04070 */
[----:B------:R-:W-:Y:S05]  /*2b10*/  @P0 BRA `(.L_x_56) ;  /* 0x0000000000200947 */ /* 0x000fea0003800000 */
[----:B------:R-:W-:-:S13]  /*2b20*/  ISETP.GE.U32.AND P0, PT, R2, 0x38800000, PT ;  /* 0x388000000200780c */ /* 0x000fda0003f06070 */
[----:B------:R-:W-:Y:S01]  /*2b30*/  @P0 SHF.R.U32.HI R0, RZ, 0x15, R3 ;  /* 0x00000015ff000819 */ /* 0x000fe20000011603 */
[----:B------:R-:W-:-:S03]  /*2b40*/  @!P0 FADD.FTZ R2, R2, 128 ;  /* 0x4300000002028421 */ /* 0x000fc60000010000 */
[----:B------:R-:W-:-:S04]  /*2b50*/  @P0 LOP3.LUT R0, R0, 0x1, RZ, 0xc0, !PT ;  /* 0x0000000100000812 */ /* 0x000fc800078ec0ff */
[----:B------:R-:W-:-:S04]  /*2b60*/  @P0 IADD3 R0, R3, 0x80fffff, R0 ;  /* 0x080fffff03000810 */ /* 0x000fc80007ffe000 */
[----:B------:R-:W-:Y:S01]  /*2b70*/  @P0 SHF.R.U32.HI R0, RZ, 0x15, R0 ;  /* 0x00000015ff000819 */ /* 0x000fe20000011600 */
[----:B------:R-:W-:Y:S01]  /*2b80*/  @!P0 VIADD R0, R2, 0xbd000000 ;  /* 0xbd00000002008836 */ /* 0x000fe20000000000 */
[----:B------:R-:W-:Y:S06]  /*2b90*/  BRA `(.L_x_57) ;  /* 0x00000000000c7947 */ /* 0x000fec0003800000 */
.L_x_56:
[----:B------:R-:W-:Y:S01]  /*2ba0*/  IMAD.MOV.U32 R0, RZ, RZ, 0x7f ;  /* 0x0000007fff007424 */ /* 0x000fe200078e00ff */
[----:B------:R-:W-:-:S04]  /*2bb0*/  ISETP.GT.U32.AND P0, PT, R2, 0x7f800000, PT ;  /* 0x7f8000000200780c */ /* 0x000fc80003f04070 */
[----:B------:R-:W-:-:S09]  /*2bc0*/  SEL R0, R0, 0x7c, P0 ;  /* 0x0000007c00007807 */ /* 0x000fd20000000000 */
.L_x_57:
[----:B------:R-:W-:Y:S05]  /*2bd0*/  BSYNC B0 ;  /* 0x0000000000007941 */ /* 0x000fea0003800000 */
.L_x_55:
[----:B------:R-:W-:-:S04]  /*2be0*/  LOP3.LUT R2, R3, 0x80000000, RZ, 0xc0, !PT ;  /* 0x8000000003027812 */ /* 0x000fc800078ec0ff */
[----:B------:R-:W-:-:S04]  /*2bf0*/  SHF.R.U32.HI R3, RZ, 0x18, R2 ;  /* 0x00000018ff037819 */ /* 0x000fc80000011602 */
[----:B------:R-:W-:-:S05]  /*2c00*/  LOP3.LUT R3, R0, R3, RZ, 0xfc, !PT ;  /* 0x0000000300037212 */ /* 0x000fca00078efcff */
[----:B------:R0:W-:Y:S01]  /*2c10*/  STG.E.U8 desc[UR36][R16.64], R3 ;  /* 0x0000000310007986 */ /* 0x0001e2000c101124 */
[----:B------:R-:W-:Y:S05]  /*2c20*/  BRA `(.L_x_41) ;  /* 0x0000000400b07947 */ /* 0x000fea0003800000 */
.L_x_51:
[----:B------:R0:W-:Y:S01]  /*2c30*/  STG.E.U16 desc[UR36][R16.64], R3 ;  /* 0x0000000310007986 */ /* 0x0001e2000c101524 */
[----:B------:R-:W-:Y:S05]  /*2c40*/  BRA `(.L_x_41) ;  /* 0x0000000400a87947 */ /* 0x000fea0003800000 */
.L_x_48:
        /* <DEDUP_REMOVED lines=8> */
[----:B------:R-:W-:-:S06]  /*2cd0*/  IMAD.U32 R3, R3, 0x10000, RZ ;  /* 0x0001000003037824 */ /* 0x000fcc00078e00ff */
[----:B------:R-:W0:Y:S02]  /*2ce0*/  F2I.FTZ.U32.TRUNC.NTZ R3, R3 ;  /* 0x0000000300037305 */ /* 0x000e24000021f000 */
[----:B0-----:R0:W-:Y:S01]  /*2cf0*/  STG.E.U16 desc[UR36][R16.64], R3 ;  /* 0x0000000310007986 */ /* 0x0011e2000c101524 */
[----:B------:R-:W-:Y:S05]  /*2d00*/  BRA `(.L_x_41) ;  /* 0x0000000400787947 */ /* 0x000fea0003800000 */
.L_x_60:
[----:B------:R-:W-:Y:S01]  /*2d10*/  IMAD.U32 R3, R3, 0x10000, RZ ;  /* 0x0001000003037824 */ /* 0x000fe200078e00ff */
[----:B------:R-:W-:Y:S01]  /*2d20*/  BSSY B0, `(.L_x_61) ;  /* 0x0000014000007945 */ /* 0x000fe20003800000 */
[----:B------:R-:W-:-:S03]  /*2d30*/  IMAD.MOV.U32 R8, RZ, RZ, 0x80 ;  /* 0x00000080ff087424 */ /* 0x000fc600078e00ff */
[----:B------:R-:W-:-:S04]  /*2d40*/  LOP3.LUT R2, R3, 0x7fffffff, RZ, 0xc0, !PT ;  /* 0x7fffffff03027812 */ /* 0x000fc800078ec0ff */
[----:B------:R-:W-:-:S13]  /*2d50*/  ISETP.GT.U32.AND P0, PT, R2, 0x437fffff, PT ;  /* 0x437fffff0200780c */ /* 0x000fda0003f04070 */
[----:B------:R-:W-:Y:S05]  /*2d60*/  @P0 BRA `(.L_x_62) ;  /* 0x00000000003c0947 */ /* 0x000fea0003800000 */
[----:B------:R-:W-:-:S13]  /*2d70*/  ISETP.GE.U32.AND P0, PT, R2, 0x3c000000, PT ;  /* 0x3c0000000200780c */ /* 0x000fda0003f06070 */
[----:B------:R-:W-:-:S04]  /*2d80*/  @P0 SHF.R.U32.HI R0, RZ, 0x14, R3 ;  /* 0x00000014ff000819 */ /* 0x000fc80000011603 */
[----:B------:R-:W-:-:S04]  /*2d90*/  @P0 LOP3.LUT R0, R0, 0x1, RZ, 0xc0, !PT ;  /* 0x0000000100000812 */ /* 0x000fc800078ec0ff */
[----:B------:R-:W-:-:S04]  /*2da0*/  @P0 IADD3 R0, R3, 0x487ffff, R0 ;  /* 0x0487ffff03000810 */ /* 0x000fc80007ffe000 */
[----:B------:R-:W-:-:S04]  /*2db0*/  @P0 SHF.R.U32.HI R0, RZ, 0x14, R0 ;  /* 0x00000014ff000819 */ /* 0x000fc80000011600 */
[----:B------:R-:W-:Y:S01]  /*2dc0*/  @P0 LOP3.LUT R0, R0, 0xff, RZ, 0xc0, !PT ;  /* 0x000000ff00000812 */ /* 0x000fe200078ec0ff */
[----:B------:R-:W-:Y:S06]  /*2dd0*/  @P0 BRA `(.L_x_63) ;  /* 0x0000000000100947 */ /* 0x000fec0003800000 */
[----:B------:R-:W-:Y:S01]  /*2de0*/  FADD.FTZ R0, R2, 8192 ;  /* 0x4600000002007421 */ /* 0x000fe20000010000 */
[----:B------:R-:W-:-:S04]  /*2df0*/  PRMT R8, RZ, 0x7610, R8 ;  /* 0x00007610ff087816 */ /* 0x000fc80000000008 */
[----:B------:R-:W-:-:S13]  /*2e00*/  LOP3.LUT P0, R0, R0, 0xff, RZ, 0xc0, !PT ;  /* 0x000000ff00007812 */ /* 0x000fda000780c0ff */
[----:B------:R-:W-:Y:S05]  /*2e10*/  @!P0 BRA `(.L_x_62) ;  /* 0x0000000000108947 */ /* 0x000fea0003800000 */
.L_x_63:
[----:B------:R-:W-:-:S04]  /*2e20*/  LOP3.LUT R2, R3, 0x80000000, RZ, 0xc0, !PT ;  /* 0x8000000003027812 */ /* 0x000fc800078ec0ff */
[----:B------:R-:W-:-:S04]  /*2e30*/  SHF.R.U32.HI R3, RZ, 0x18, R2 ;  /* 0x00000018ff037819 */ /* 0x000fc80000011602 */
[----:B------:R-:W-:-:S04]  /*2e40*/  LOP3.LUT R0, R0, R3, RZ, 0xfc, !PT ;  /* 0x0000000300007212 */ /* 0x000fc800078efcff */
[----:B------:R-:W-:-:S07]  /*2e50*/  PRMT R8, R0, 0x7610, R8 ;  /* 0x0000761000087816 */ /* 0x000fce0000000008 */
.L_x_62:
[----:B------:R-:W-:Y:S05]  /*2e60*/  BSYNC B0 ;  /* 0x0000000000007941 */ /* 0x000fea0003800000 */
.L_x_61:
[----:B------:R0:W-:Y:S01]  /*2e70*/  STG.E.U8 desc[UR36][R16.64], R8 ;  /* 0x0000000810007986 */ /* 0x0001e2000c101124 */
[----:B------:R-:W-:Y:S05]  /*2e80*/  BRA `(.L_x_41) ;  /* 0x0000000400187947 */ /* 0x000fea0003800000 */
.L_x_59:
        /* <DEDUP_REMOVED lines=17> */
.L_x_66:
[----:B------:R-:W-:-:S04]  /*2fa0*/  LOP3.LUT R2, R3, 0x80000000, RZ, 0xc0, !PT ;  /* 0x8000000003027812 */ /* 0x000fc800078ec0ff */
[----:B------:R-:W-:-:S04]  /*2fb0*/  SHF.R.U32.HI R3, RZ, 0x18, R2 ;  /* 0x00000018ff037819 */ /* 0x000fc80000011602 */
[----:B------:R-:W-:-:S04]  /*2fc0*/  LOP3.LUT R0, R0, R3, RZ, 0xfc, !PT ;  /* 0x0000000300007212 */ /* 0x000fc800078efcff */
[----:B------:R-:W-:-:S07]  /*2fd0*/  PRMT R8, R0, 0x7610, R8 ;  /* 0x0000761000087816 */ /* 0x000fce0000000008 */
.L_x_65:
[----:B------:R-:W-:Y:S05]  /*2fe0*/  BSYNC B0 ;  /* 0x0000000000007941 */ /* 0x000fea0003800000 */
.L_x_64:
[----:B------:R0:W-:Y:S01]  /*2ff0*/  STG.E.U8 desc[UR36][R16.64], R8 ;  /* 0x0000000810007986 */ /* 0x0001e2000c101124 */
[----:B------:R-:W-:Y:S05]  /*3000*/  BRA `(.L_x_41) ;  /* 0x0000000000b87947 */ /* 0x000fea0003800000 */
.L_x_58:
[----:B------:R-:W-:-:S13]  /*3010*/  ISETP.NE.AND P0, PT, R2, 0x1c, PT ;  /* 0x0000001c0200780c */ /* 0x000fda0003f05270 */
[----:B------:R-:W-:Y:S05]  /*3020*/  @!P0 BRA `(.L_x_67) ;  /* 0x0000000000a48947 */ /* 0x000fea0003800000 */
[----:B------:R-:W-:-:S13]  /*3030*/  ISETP.NE.AND P0, PT, R2, 0x1d, PT ;  /* 0x0000001d0200780c */ /* 0x000fda0003f05270 */
[----:B------:R-:W-:Y:S05]  /*3040*/  @!P0 BRA `(.L_x_68) ;  /* 0x00000000008c8947 */ /* 0x000fea0003800000 */
[----:B------:R-:W-:-:S13]  /*3050*/  ISETP.NE.AND P0, PT, R2, 0x2c, PT ;  /* 0x0000002c0200780c */ /* 0x000fda0003f05270 */
[----:B------:R-:W-:Y:S05]  /*3060*/  @P0 BRA `(.L_x_40) ;  /* 0x0000000000400947 */ /* 0x000fea0003800000 */
[----:B------:R-:W-:-:S05]  /*3070*/  IMAD.U32 R3, R3, 0x10000, RZ ;  /* 0x0001000003037824 */ /* 0x000fca00078e00ff */
[----:B------:R-:W-:-:S04]  /*3080*/  SHF.R.U32.HI R4, RZ, 0x17, R3 ;  /* 0x00000017ff047819 */ /* 0x000fc80000011603 */
[----:B------:R-:W-:-:S04]  /*3090*/  LOP3.LUT R2, R4, 0xff, RZ, 0xc0, !PT ;  /* 0x000000ff04027812 */ /* 0x000fc800078ec0ff */
[----:B------:R-:W-:-:S13]  /*30a0*/  ISETP.NE.AND P1, PT, R2, 0xff, PT ;  /* 0x000000ff0200780c */ /* 0x000fda0003f25270 */
[--C-:B------:R-:W-:Y:S02]  /*30b0*/  @P1 SHF.R.U32.HI R0, RZ, 0x16, R3.reuse ;  /* 0x00000016ff001819 */ /* 0x100fe40000011603 */
[----:B------:R-:W-:Y:S01]  /*30c0*/  @P1 LOP3.LUT P0, RZ, R2, 0x3fffff, R3, 0xf8, !PT ;  /* 0x003fffff02ff1812 */ /* 0x000fe2000780f803 */
[----:B------:R-:W-:Y:S01]  /*30d0*/  IMAD.MOV.U32 R3, RZ, RZ, 0xff ;  /* 0x000000ffff037424 */ /* 0x000fe200078e00ff */
[----:B------:R-:W-:-:S04]  /*30e0*/  @P1 LOP3.LUT R0, R0, 0x1, RZ, 0xc0, !PT ;  /* 0x0000000100001812 */ /* 0x000fc800078ec0ff */
[----:B------:R-:W-:Y:S01]  /*30f0*/  @P1 ISETP.EQ.U32.AND P2, PT, R0, 0x1, P0 ;  /* 0x000000010000180c */ /* 0x000fe20000742070 */
[----:B------:R-:W-:Y:S01]  /*3100*/  @P1 VIADD R0, R4, 0x1 ;  /* 0x0000000104001836 */ /* 0x000fe20000000000 */
[----:B------:R-:W-:Y:S02]  /*3110*/  PLOP3.LUT P0, PT, PT, PT, PT, 0x80, 0x0 ;  /* 0x000000000000781c */ /* 0x000fe40003f0f070 */
[----:B------:R-:W-:-:S13]  /*3120*/  @P1 PLOP3.LUT P0, PT, P2, PT, PT, 0x80, 0x0 ;  /* 0x000000000000181c */ /* 0x000fda000170f070 */
[----:B------:R-:W-:-:S04]  /*3130*/  @!P0 IMAD.MOV R0, RZ, RZ, R4 ;  /* 0x000000ffff008224 */ /* 0x000fc800078e0204 */
[----:B------:R-:W-:-:S05]  /*3140*/  @P1 IMAD.MOV.U32 R3, RZ, RZ, R0 ;  /* 0x000000ffff031224 */ /* 0x000fca00078e0000 */
[----:B------:R0:W-:Y:S01]  /*3150*/  STG.E.U8 desc[UR36][R16.64], R3 ;  /* 0x0000000310007986 */ /* 0x0001e2000c101124 */
[----:B------:R-:W-:Y:S05]  /*3160*/  BRA `(.L_x_41) ;  /* 0x0000000000607947 */ /* 0x000fea0003800000 */
.L_x_40:
        /* <DEDUP_REMOVED lines=16> */
.L_x_69:
[----:B------:R-:W-:Y:S05]  /*3270*/  BRA `(.L_x_41) ;  /* 0x00000000001c7947 */ /* 0x000fea0003800000 */
.L_x_68:
[----:B------:R-:W-:-:S06]  /*3280*/  IMAD.U32 R3, R3, 0x10000, RZ ;  /* 0x0001000003037824 */ /* 0x000fcc00078e00ff */
[----:B------:R-:W0:Y:S02]  /*3290*/  F2I.U64.TRUNC R2, R3 ;  /* 0x0000000300027311 */ /* 0x000e24000020d800 */
[----:B0-----:R0:W-:Y:S01]  /*32a0*/  STG.E.64 desc[UR36][R16.64], R2 ;  /* 0x0000000210007986 */ /* 0x0011e2000c101b24 */
[----:B------:R-:W-:Y:S05]  /*32b0*/  BRA `(.L_x_41) ;  /* 0x00000000000c7947 */ /* 0x000fea0003800000 */
.L_x_67:
[----:B------:R-:W-:-:S06]  /*32c0*/  IMAD.U32 R3, R3, 0x10000, RZ ;  /* 0x0001000003037824 */ /* 0x000fcc00078e00ff */
[----:B------:R-:W0:Y:S02]  /*32d0*/  F2I.FTZ.U32.TRUNC.NTZ R3, R3 ;  /* 0x0000000300037305 */ /* 0x000e24000021f000 */
[----:B0-----:R0:W-:Y:S02]  /*32e0*/  STG.E desc[UR36][R16.64], R3 ;  /* 0x0000000310007986 */ /* 0x0011e4000c101924 */
.L_x_41:
[----:B------:R-:W-:-:S04]  /*32f0*/  IMAD R18, R23, 0x200, R18 ;  /* 0x0000020017127824 */ /* 0x000fc800078e0212 */
[----:B------:R-:W-:-:S07]  /*3300*/  VIADD R19, R18, 0x80 ;  /* 0x0000008012137836 */ /* 0x000fce0000000000 */
.L_x_1:
[----:B------:R-:W-:Y:S05]  /*3310*/  BSYNC B6 ;  /* 0x0000000000067941 */ /* 0x000fea0003800000 */
.L_x_0:
[----:B------:R-:W-:Y:S01]  /*3320*/  ULDC UR4, c[0x0][0x210] ;  /* 0x0000840000047ab9 */ /* 0x000fe20000000800 */
[----:B------:R-:W-:Y:S01]  /*3330*/  BSSY B6, `(.L_x_70) ;  /* 0x0000329000067945 */ /* 0x000fe20003800000 */
[----:B------:R-:W-:-:S13]  /*3340*/  ISETP.GE.AND P0, PT, R19, UR4, PT ;  /* 0x0000000413007c0c */ /* 0x000fda000bf06270 */
[----:B------:R-:W-:Y:S05]  /*3350*/  @P0 BRA `(.L_x_71) ;  /* 0x0000003000980947 */ /* 0x000fea0003800000 */
[----:B0-----:R-:W0:Y:S01]  /*3360*/  LDC R6, c[0x0][0x218] ;  /* 0x00008600ff067b82 */ /* 0x001e220000000800 */
[----:B------:R-:W-:Y:S02]  /*3370*/  IMAD.MOV.U32 R0, RZ, RZ, RZ ;  /* 0x000000ffff007224 */ /* 0x000fe400078e00ff */
[----:B-1234-:R-:W-:Y:S01]  /*3380*/  IMAD.MOV.U32 R16, RZ, RZ, RZ ;  /* 0x000000ffff107224 */ /* 0x01efe200078e00ff */
[----:B0-----:R-:W-:-:S13]  /*3390*/  ISETP.NE.AND P0, PT, R6, RZ, PT ;  /* 0x000000ff0600720c */ /* 0x001fda0003f05270 */
[----:B------:R-:W-:Y:S05]  /*33a0*/  @!P0 BRA `(.L_x_72) ;  /* 0x0000001000a88947 */ /* 0x000fea0003800000 */
        /* <DEDUP_REMOVED lines=298> */
.L_x_72:
        /* <DEDUP_REMOVED lines=22> */
.L_x_76:
[----:B------:R-:W2:Y:S02]  /*47b0*/  LDG.E.U8 R2, desc[UR36][R2.64] ;  /* 0x0000002402027981 */ /* 0x000ea4000c1e1100 */
[----:B--2---:R-:W-:-:S04]  /*47c0*/  I2FP.F32.U32 R0, R2 ;  /* 0x0000000200007245 */ /* 0x004fc80000201000 */
[----:B------:R-:W-:Y:S01]  /*47d0*/  F2FP.BF16.F32.PACK_AB R0, RZ, R0 ;  /* 0x00000000ff00723e */ /* 0x000fe200000010ff */
[----:B------:R-:W-:Y:S06]  /*47e0*/  BRA `(.L_x_78) ;  /* 0x0000000c00907947 */ /* 0x000fec0003800000 */
.L_x_75:
        /* <DEDUP_REMOVED lines=10> */
.L_x_80:
[----:B------:R-:W2:Y:S02]  /*4890*/  LDG.E R2, desc[UR36][R2.64] ;  /* 0x0000002402027981 */ /* 0x000ea4000c1e1900 */
[----:B--2---:R-:W-:-:S04]  /*48a0*/  I2FP.F32.S32 R0, R2 ;  /* 0x0000000200007245 */ /* 0x004fc80000201400 */
[----:B------:R-:W-:Y:S01]  /*48b0*/  F2FP.BF16.F32.PACK_AB R0, RZ, R0 ;  /* 0x00000000ff00723e */ /* 0x000fe200000010ff */
[----:B------:R-:W-:Y:S06]  /*48c0*/  BRA `(.L_x_78) ;  /* 0x0000000c00587947 */ /* 0x000fec0003800000 */
.L_x_79:
[----:B------:R-:W2:Y:S02]  /*48d0*/  LDG.E.U16 R2, desc[UR36][R2.64] ;  /* 0x0000002402027981 */ /* 0x000ea4000c1e1500 */
[----:B--2---:R-:W0:Y:S02]  /*48e0*/  I2F.S16 R0, R2 ;  /* 0x0000000200007306 */ /* 0x004e240000101400 */
[----:B0-----:R-:W-:Y:S01]  /*48f0*/  F2FP.BF16.F32.PACK_AB R0, RZ, R0 ;  /* 0x00000000ff00723e */ /* 0x001fe200000010ff */
[----:B------:R-:W-:Y:S06]  /*4900*/  BRA `(.L_x_78) ;  /* 0x0000000c00487947 */ /* 0x000fec0003800000 */
.L_x_74:
        /* <DEDUP_REMOVED lines=9> */
.L_x_82:
[----:B------:R-:W2:Y:S02]  /*49a0*/  LDG.E.U16 R0, desc[UR36][R2.64] ;  /* 0x0000002402007981 */ /* 0x000ea4000c1e1500 */
[----:B--2---:R-:W-:-:S05]  /*49b0*/  HADD2.F32 R0, -RZ, R0.H0_H0 ;  /* 0x20000000ff007230 */ /* 0x004fca0000004100 */
[----:B------:R-:W-:Y:S01]  /*49c0*/  F2FP.BF16.F32.PACK_AB R0, RZ, R0 ;  /* 0x00000000ff00723e */ /* 0x000fe200000010ff */
[----:B------:R-:W-:Y:S06]  /*49d0*/  BRA `(.L_x_78) ;  /* 0x0000000c00147947 */ /* 0x000fec0003800000 */
.L_x_81:
        /* <DEDUP_REMOVED lines=9> */
.L_x_84:
[----:B------:R-:W2:Y:S02]  /*4a70*/  LDG.E.U16 R2, desc[UR36][R2.64] ;  /* 0x0000002402027981 */ /* 0x000ea4000c1e1500 */
[----:B--2---:R-:W-:-:S05]  /*4a80*/  HADD2.F32 R0, -RZ, R2.H0_H0 ;  /* 0x20000002ff007230 */ /* 0x004fca0000004100 */
[----:B------:R-:W-:Y:S01]  /*4a90*/  F2FP.BF16.F32.PACK_AB R0, RZ, R0 ;  /* 0x00000000ff00723e */ /* 0x000fe200000010ff */
[----:B------:R-:W-:Y:S06]  /*4aa0*/  BRA `(.L_x_78) ;  /* 0x0000000800e07947 */ /* 0x000fec0003800000 */
.L_x_83:
        /* <DEDUP_REMOVED lines=8> */
.L_x_73:
        /* <DEDUP_REMOVED lines=13> */
.L_x_87:
        /* <DEDUP_REMOVED lines=8> */
.L_x_86:
        /* <DEDUP_REMOVED lines=28> */
.L_x_89:
        /* <DEDUP_REMOVED lines=15> */
.L_x_88:
[----:B------:R0:W5:Y:S01]  /*4f30*/  LDG.E.U16 R0, desc[UR36][R2.64] ;  /* 0x0000002402007981 */ /* 0x000162000c1e1500 */
[----:B------:R-:W-:Y:S05]  /*4f40*/  BRA `(.L_x_78) ;  /* 0x0000000400b87947 */ /* 0x000fea0003800000 */
.L_x_85:
        /* <DEDUP_REMOVED lines=12> */
.L_x_92:
        /* <DEDUP_REMOVED lines=21> */
.L_x_96:
[----:B------:R-:W-:Y:S05]  /*5160*/  BSYNC B1 ;  /* 0x0000000000017941 */ /* 0x000fea0003800000 */
.L_x_95:
[----:B------:R-:W-:Y:S01]  /*5170*/  LEA R3, R0, 0x3b800000, 0x17 ;  /* 0x3b80000000037811 */ /* 0x000fe200078eb8ff */
[----:B------:R-:W-:-:S05]  /*5180*/  IMAD.SHL.U32 R0, R2, 0x100000, RZ ;  /* 0x0010000002007824 */ /* 0x000fca00078e00ff */
[----:B------:R-:W-:-:S07]  /*5190*/  LOP3.LUT R0, R3, R0, R4, 0xfe, !PT ;  /* 0x0000000003007212 */ /* 0x000fce00078efe04 */
.L_x_94:
[----:B------:R-:W-:Y:S05]  /*51a0*/  BSYNC B0 ;  /* 0x0000000000007941 */ /* 0x000fea0003800000 */
.L_x_93:
[----:B------:R-:W-:Y:S01]  /*51b0*/  F2FP.BF16.F32.PACK_AB R0, RZ, R0 ;  /* 0x00000000ff00723e */ /* 0x000fe200000010ff */
[----:B------:R-:W-:Y:S06]  /*51c0*/  BRA `(.L_x_78) ;  /* 0x0000000400187947 */ /* 0x000fec0003800000 */
.L_x_91:
        /* <DEDUP_REMOVED lines=21> */
.L_x_100:
[----:B------:R-:W-:Y:S05]  /*5320*/  BSYNC B1 ;  /* 0x0000000000017941 */ /* 0x000fea0003800000 */
.L_x_99:
[----:B------:R-:W-:Y:S01]  /*5330*/  LEA R3, R0, 0x37800000, 0x17 ;  /* 0x3780000000037811 */ /* 0x000fe200078eb8ff */
[----:B------:R-:W-:-:S05]  /*5340*/  IMAD.SHL.U32 R0, R2, 0x200000, RZ ;  /* 0x0020000002007824 */ /* 0x000fca00078e00ff */
[----:B------:R-:W-:-:S07]  /*5350*/  LOP3.LUT R0, R3, R0, R4, 0xfe, !PT ;  /* 0x0000000003007212 */ /* 0x000fce00078efe04 */
.L_x_98:
[----:B------:R-:W-:Y:S05]  /*5360*/  BSYNC B0 ;  /* 0x0000000000007941 */ /* 0x000fea0003800000 */
.L_x_97:
[----:B------:R-:W-:Y:S01]  /*5370*/  F2FP.BF16.F32.PACK_AB R0, RZ, R0 ;  /* 0x00000000ff00723e */ /* 0x000fe200000010ff */
[----:B------:R-:W-:Y:S06]  /*5380*/  BRA `(.L_x_78) ;  /* 0x0000000000a87947 */ /* 0x000fec0003800000 */
.L_x_90:
        /* <DEDUP_REMOVED lines=14> */
.L_x_104:
[----:B------:R-:W-:Y:S05]  /*5470*/  BSYNC B0 ;  /* 0x0000000000007941 */ /* 0x000fea0003800000 */
.L_x_103:
[----:B------:R-:W-:Y:S01]  /*5480*/  F2FP.BF16.F32.PACK_AB R0, RZ, R0 ;  /* 0x00000000ff00723e */ /* 0x000fe200000010ff */
[----:B------:R-:W-:Y:S06]  /*5490*/  BRA `(.L_x_78) ;  /* 0x0000000000647947 */ /* 0x000fec0003800000 */
.L_x_77:
        /* <DEDUP_REMOVED lines=16> */
.L_x_105:
[----:B------:R-:W-:Y:S01]  /*55a0*/  PRMT R0, RZ, 0x7610, R0 ;  /* 0x00007610ff007816 */ /* 0x000fe20000000000 */
[----:B------:R-:W-:Y:S06]  /*55b0*/  BRA `(.L_x_78) ;  /* 0x00000000001c7947 */ /* 0x000fec0003800000 */
.L_x_102:
[----:B------:R-:W2:Y:S02]  /*55c0*/  LDG.E.64 R2, desc[UR36][R2.64] ;  /* 0x0000002402027981 */ /* 0x000ea4000c1e1b00 */
[----:B--2---:R-:W0:Y:S02]  /*55d0*/  I2F.U64 R0, R2 ;  /* 0x0000000200007312 */ /* 0x004e240000301000 */
[----:B0-----:R-:W-:Y:S01]  /*55e0*/  F2FP.BF16.F32.PACK_AB R0, RZ, R0 ;  /* 0x00000000ff00723e */ /* 0x001fe200000010ff */
[----:B------:R-:W-:Y:S06]  /*55f0*/  BRA `(.L_x_78) ;  /* 0x00000000000c7947 */ /* 0x000fec0003800000 */
.L_x_101:
[----:B------:R-:W2:Y:S02]  /*5600*/  LDG.E R2, desc[UR36][R2.64] ;  /* 0x0000002402027981 */ /* 0x000ea4000c1e1900 */
[----:B--2---:R-:W-:-:S04]  /*5610*/  I2FP.F32.U32 R0, R2 ;  /* 0x0000000200007245 */ /* 0x004fc80000201000 */
[----:B------:R-:W-:-:S07]  /*5620*/  F2FP.BF16.F32.PACK_AB R0, RZ, R0 ;  /* 0x00000000ff00723e */ /* 0x000fce00000010ff */
.L_x_78:
        /* <DEDUP_REMOVED lines=19> */
.L_x_109:
[----:B------:R-:W-:-:S06]  /*5760*/  IMAD.U32 R3, R3, 0x10000, RZ ;  /* 0x0001000003037824 */ /* 0x000fcc00078e00ff */
[----:B------:R-:W0:Y:S02]  /*5770*/  F2I.S64.TRUNC R2, R3 ;  /* 0x0000000300027311 */ /* 0x000e24000020d900 */
[----:B0-----:R0:W-:Y:S01]  /*5780*/  STG.E.U8 desc[UR36][R16.64], R2 ;  /* 0x0000000210007986 */ /* 0x0011e2000c101124 */
[----:B------:R-:W-:Y:S05]  /*5790*/  BRA `(.L_x_111) ;  /* 0x0000000c00847947 */ /* 0x000fea0003800000 */
.L_x_108:
        /* <DEDUP_REMOVED lines=10> */
.L_x_113:
[----:B------:R-:W-:-:S06]  /*5840*/  IMAD.U32 R3, R3, 0x10000, RZ ;  /* 0x0001000003037824 */ /* 0x000fcc00078e00ff */
[----:B------:R-:W0:Y:S02]  /*5850*/  F2I.FTZ.TRUNC.NTZ R3, R3 ;  /* 0x0000000300037305 */ /* 0x000e24000021f100 */
[----:B0-----:R0:W-:Y:S01]  /*5860*/  STG.E desc[UR36][R16.64], R3 ;  /* 0x0000000310007986 */ /* 0x0011e2000c101924 */
[----:B------:R-:W-:Y:S05]  /*5870*/  BRA `(.L_x_111) ;  /* 0x0000000c004c7947 */ /* 0x000fea0003800000 */
.L_x_112:
[----:B------:R-:W-:-:S06]  /*5880*/  IMAD.U32 R3, R3, 0x10000, RZ ;  /* 0x0001000003037824 */ /* 0x000fcc00078e00ff */
[----:B------:R-:W0:Y:S02]  /*5890*/  F2I.FTZ.TRUNC.NTZ R3, R3 ;  /* 0x0000000300037305 */ /* 0x000e24000021f100 */
[----:B0-----:R0:W-:Y:S01]  /*58a0*/  STG.E.U16 desc[UR36][R16.64], R3 ;  /* 0x0000000310007986 */ /* 0x0011e2000c101524 */
[----:B------:R-:W-:Y:S05]  /*58b0*/  BRA `(.L_x_111) ;  /* 0x0000000c003c7947 */ /* 0x000fea0003800000 */
.L_x_107:
        /* <DEDUP_REMOVED lines=9> */
.L_x_115:
[----:B------:R-:W-:-:S05]  /*5950*/  IMAD.U32 R0, R3, 0x10000, RZ ;  /* 0x0001000003007824 */ /* 0x000fca00078e00ff */
[----:B------:R-:W-:-:S05]  /*5960*/  F2FP.F16.F32.PACK_AB R0, RZ, R0 ;  /* 0x00000000ff00723e */ /* 0x000fca00000000ff */
[----:B------:R0:W-:Y:S01]  /*5970*/  STG.E.U16 desc[UR36][R16.64], R0 ;  /* 0x0000000010007986 */ /* 0x0001e2000c101524 */
[----:B------:R-:W-:Y:S05]  /*5980*/  BRA `(.L_x_111) ;  /* 0x0000000c00087947 */ /* 0x000fea0003800000 */
.L_x_114:
        /* <DEDUP_REMOVED lines=10> */
.L_x_117:
[----:B------:R-:W-:-:S05]  /*5a30*/  IMAD.U32 R3, R3, 0x10000, RZ ;  /* 0x0001000003037824 */ /* 0x000fca00078e00ff */
[----:B------:R-:W-:-:S04]  /*5a40*/  F2FP.F16.F32.PACK_AB R3, RZ, R3 ;  /* 0x00000003ff03723e */ /* 0x000fc800000000ff */
[----:B------:R-:W-:-:S05]  /*5a50*/  PRMT R3, R3, 0x5410, RZ ;  /* 0x0000541003037816 */ /* 0x000fca00000000ff */
[----:B------:R0:W-:Y:S01]  /*5a60*/  STG.E desc[UR36][R16.64], R3 ;  /* 0x0000000310007986 */ /* 0x0001e2000c101924 */
[----:B------:R-:W-:Y:S05]  /*5a70*/  BRA `(.L_x_111) ;  /* 0x0000000800cc7947 */ /* 0x000fea0003800000 */
.L_x_116:
[----:B------:R-:W-:-:S04]  /*5a80*/  IMAD.U32 R2, R3, 0x10000, RZ ;  /* 0x0001000003027824 */ /* 0x000fc800078e00ff */
[----:B------:R-:W-:-:S06]  /*5a90*/  FMUL.FTZ R2, R2, 1 ;  /* 0x3f80000002027820 */ /* 0x000fcc0000410000 */
[----:B------:R-:W0:Y:S02]  /*5aa0*/  F2F.F64.F32 R2, R2 ;  /* 0x0000000200027310 */ /* 0x000e240000201800 */
[----:B0-----:R0:W-:Y:S01]  /*5ab0*/  STG.E.64 desc[UR36][R16.64], R2 ;  /* 0x0000000210007986 */ /* 0x0011e2000c101b24 */
[----:B------:R-:W-:Y:S05]  /*5ac0*/  BRA `(.L_x_111) ;  /* 0x0000000800b87947 */ /* 0x000fea0003800000 */
.L_x_106:
        /* <DEDUP_REMOVED lines=13> */
.L_x_120:
[----:B------:R-:W-:Y:S01]  /*5ba0*/  IMAD.U32 R3, R3, 0x10000, RZ ;  /* 0x0001000003037824 */ /* 0x000fe200078e00ff */
[----:B------:R-:W-:-:S03]  /*5bb0*/  CS2R R6, SRZ ;  /* 0x0000000000067805 */ /* 0x000fc6000001ff00 */
[----:B------:R-:W-:-:S04]  /*5bc0*/  FMUL.FTZ R3, R3, 1 ;  /* 0x3f80000003037820 */ /* 0x000fc80000410000 */
[----:B------:R-:W0:Y:S02]  /*5bd0*/  F2F.F64.F32 R4, R3 ;  /* 0x0000000300047310 */ /* 0x000e240000201800 */
[----:B0-----:R0:W-:Y:S01]  /*5be0*/  STG.E.128 desc[UR36][R16.64], R4 ;  /* 0x0000000410007986 */ /* 0x0011e2000c101d24 */
[----:B------:R-:W-:Y:S05]  /*5bf0*/  BRA `(.L_x_111) ;  /* 0x00000008006c7947 */ /* 0x000fea0003800000 */
.L_x_119:
        /* <DEDUP_REMOVED lines=21> */
.L_x_124:
[----:B------:R-:W-:Y:S05]  /*5d50*/  BSYNC B0 ;  /* 0x0000000000007941 */ /* 0x000fea0003800000 */
.L_x_123:
[----:B------:R-:W-:-:S05]  /*5d60*/  LOP3.LUT R3, R0, R3, RZ, 0xfc, !PT ;  /* 0x0000000300037212 */ /* 0x000fca00078efcff */
[----:B------:R0:W-:Y:S01]  /*5d70*/  STG.E.U8 desc[UR36][R16.64], R3 ;  /* 0x0000000310007986 */ /* 0x0001e2000c101124 */
[----:B------:R-:W-:Y:S05]  /*5d80*/  BRA `(.L_x_111) ;  /* 0x0000000800087947 */ /* 0x000fea0003800000 */
.L_x_122:
        /* <DEDUP_REMOVED lines=13> */
.L_x_126:
[----:B------:R-:W-:Y:S01]  /*5e60*/  IMAD.MOV.U32 R0, RZ, RZ, 0x7f ;  /* 0x0000007fff007424 */ /* 0x000fe200078e00ff */
[----:B------:R-:W-:-:S04]  /*5e70*/  ISETP.GT.U32.AND P0, PT, R2, 0x7f800000, PT ;  /* 0x7f8000000200780c */ /* 0x000fc80003f04070 */
[----:B------:R-:W-:-:S09]  /*5e80*/  SEL R0, R0, 0x7c, P0 ;  /* 0x0000007c00007807 */ /* 0x000fd20000000000 */
.L_x_127:
[----:B------:R-:W-:Y:S05]  /*5e90*/  BSYNC B0 ;  /* 0x0000000000007941 */ /* 0x000fea0003800000 */
.L_x_125:
[----:B------:R-:W-:-:S04]  /*5ea0*/  LOP3.LUT R2, R3, 0x80000000, RZ, 0xc0, !PT ;  /* 0x8000000003027812 */ /* 0x000fc800078ec0ff */
[----:B------:R-:W-:-:S04]  /*5eb0*/  SHF.R.U32.HI R3, RZ, 0x18, R2 ;  /* 0x00000018ff037819 */ /* 0x000fc80000011602 */
[----:B------:R-:W-:-:S05]  /*5ec0*/  LOP3.LUT R3, R0, R3, RZ, 0xfc, !PT ;  /* 0x0000000300037212 */ /* 0x000fca00078efcff */
[----:B------:R0:W-:Y:S01]  /*5ed0*/  STG.E.U8 desc[UR36][R16.64], R3 ;  /* 0x0000000310007986 */ /* 0x0001e2000c101124 */
[----:B------:R-:W-:Y:S05]  /*5ee0*/  BRA `(.L_x_111) ;  /* 0x0000000400b07947 */ /* 0x000fea0003800000 */
.L_x_121:
[----:B------:R0:W-:Y:S01]  /*5ef0*/  STG.E.U16 desc[UR36][R16.64], R3 ;  /* 0x0000000310007986 */ /* 0x0001e2000c101524 */
[----:B------:R-:W-:Y:S05]  /*5f00*/  BRA `(.L_x_111) ;  /* 0x0000000400a87947 */ /* 0x000fea0003800000 */
.L_x_118:
        /* <DEDUP_REMOVED lines=12> */
.L_x_130:
        /* <DEDUP_REMOVED lines=17> */
.L_x_133:
[----:B------:R-:W-:-:S04]  /*60e0*/  LOP3.LUT R2, R3, 0x80000000, RZ, 0xc0, !PT ;  /* 0x8000000003027812 */ /* 0x000fc800078ec0ff */
[----:B------:R-:W-:-:S04]  /*60f0*/  SHF.R.U32.HI R3, RZ, 0x18, R2 ;  /* 0x00000018ff037819 */ /* 0x000fc80000011602 */
[----:B------:R-:W-:-:S04]  /*6100*/  LOP3.LUT R0, R0, R3, RZ, 0xfc, !PT ;  /* 0x0000000300007212 */ /* 0x000fc800078efcff */
[----:B------:R-:W-:-:S07]  /*6110*/  PRMT R8, R0, 0x7610, R8 ;  /* 0x0000761000087816 */ /* 0x000fce0000000008 */
.L_x_132:
[----:B------:R-:W-:Y:S05]  /*6120*/  BSYNC B0 ;  /* 0x0000000000007941 */ /* 0x000fea0003800000 */
.L_x_131:
[----:B------:R3:W-:Y:S01]  /*6130*/  STG.E.U8 desc[UR36][R16.64], R8 ;  /* 0x0000000810007986 */ /* 0x0007e2000c101124 */
[----:B------:R-:W-:Y:S05]  /*6140*/  BRA `(.L_x_111) ;  /* 0x0000000400187947 */ /* 0x000fea0003800000 */
.L_x_129:
        /* <DEDUP_REMOVED lines=17> */
.L_x_136:
[----:B------:R-:W-:-:S04]  /*6260*/  LOP3.LUT R2, R3, 0x80000000, RZ, 0xc0, !PT ;  /* 0x8000000003027812 */ /* 0x000fc800078ec0ff */
[----:B------:R-:W-:-:S04]  /*6270*/  SHF.R.U32.HI R3, RZ, 0x18, R2 ;  /* 0x00000018ff037819 */ /* 0x000fc80000011602 */
[----:B------:R-:W-:-:S04]  /*6280*/  LOP3.LUT R0, R0, R3, RZ, 0xfc, !PT ;  /* 0x0000000300007212 */ /* 0x000fc800078efcff */
[----:B------:R-:W-:-:S07]  /*6290*/  PRMT R8, R0, 0x7610, R8 ;  /* 0x0000761000087816 */ /* 0x000fce0000000008 */
.L_x_135:
[----:B------:R-:W-:Y:S05]  /*62a0*/  BSYNC B0 ;  /* 0x0000000000007941 */ /* 0x000fea0003800000 */
.L_x_134:
[----:B------:R0:W-:Y:S01]  /*62b0*/  STG.E.U8 desc[UR36][R16.64], R8 ;  /* 0x0000000810007986 */ /* 0x0001e2000c101124 */
[----:B------:R-:W-:Y:S05]  /*62c0*/  BRA `(.L_x_111) ;  /* 0x0000000000b87947 */ /* 0x000fea0003800000 */
.L_x_128:
        /* <DEDUP_REMOVED lines=22> */
.L_x_110:
[----:B------:R-:W-:Y:S01]  /*6430*/  MOV R0, 0x0 ;  /* 0x0000000000007802 */ /* 0x000fe20000000f00 */
[----:B------:R-:W-:Y:S01]  /*6440*/  ULDC.64 UR4, c[0x4][0x148] ;  /* 0x0100520000047ab9 */ /* 0x000fe20000000a00 */
[----:B------:R-:W-:Y:S01]  /*6450*/  ULDC.64 UR6, c[0x4][0x40] ;  /* 0x0100100000067ab9 */ /* 0x000fe20000000a00 */
[----:B------:R-:W-:Y:S01]  /*6460*/  IMAD.U32 R4, RZ, RZ, UR4 ;  /* 0x00000004ff047e24 */ /* 0x000fe2000f8e00ff */
[----:B------:R0:W1:Y:S01]  /*6470*/  LDC.64 R2, c[0x4][R0] ;  /* 0x0100000000027b82 */ /* 0x0000620000000a00 */
[----:B------:R-:W-:Y:S01]  /*6480*/  IMAD.U32 R5, RZ, RZ, UR5 ;  /* 0x00000005ff057e24 */ /* 0x000fe2000f8e00ff */
[----:B------:R-:W-:Y:S01]  /*6490*/  ULDC.64 UR4, c[0x4][0x150] ;  /* 0x0100540000047ab9 */ /* 0x000fe20000000a00 */
[----:B------:R-:W-:Y:S02]  /*64a0*/  IMAD.U32 R10, RZ, RZ, UR6 ;  /* 0x00000006ff0a7e24 */ /* 0x000fe4000f8e00ff */
[----:B------:R-:W-:Y:S02]  /*64b0*/  IMAD.U32 R6, RZ, RZ, UR4 ;  /* 0x00000004ff067e24 */ /* 0x000fe4000f8e00ff */
[----:B------:R-:W-:-:S02]  /*64c0*/  IMAD.U32 R7, RZ, RZ, UR5 ;  /* 0x00000005ff077e24 */ /* 0x000fc4000f8e00ff */
[----:B------:R-:W-:Y:S02]  /*64d0*/  IMAD.U32 R11, RZ, RZ, UR7 ;  /* 0x00000007ff0b7e24 */ /* 0x000fe4000f8e00ff */
[----:B------:R-:W-:Y:S02]  /*64e0*/  IMAD.MOV.U32 R8, RZ, RZ, 0x65 ;  /* 0x00000065ff087424 */ /* 0x000fe400078e00ff */
[----:B------:R-:W-:Y:S02]  /*64f0*/  IMAD.MOV.U32 R12, RZ, RZ, 0x1 ;  /* 0x00000001ff0c7424 */ /* 0x000fe400078e00ff */
[----:B0-----:R-:W-:-:S07]  /*6500*/  IMAD.MOV.U32 R13, RZ, RZ, RZ ;  /* 0x000000ffff0d7224 */ /* 0x001fce00078e00ff */
[----:B------:R-:W-:-:S07]  /*6510*/  LEPC R20, `(.L_x_139) ;  /* 0x000000001014794e */ /* 0x000fce0000000000 */
[----:B-1----:R-:W-:Y:S05]  /*6520*/  CALL.ABS.NOINC R2 ;  /* 0x0000000002007343 */ /* 0x002fea0003c00000 */
.L_x_139:
[----:B------:R-:W-:Y:S05]  /*6530*/  BRA `(.L_x_111) ;  /* 0x00000000001c7947 */ /* 0x000fea0003800000 */
.L_x_138:
[----:B------:R-:W-:-:S06]  /*6540*/  IMAD.U32 R3, R3, 0x10000, RZ ;  /* 0x0001000003037824 */ /* 0x000fcc00078e00ff */
[----:B------:R-:W0:Y:S02]  /*6550*/  F2I.U64.TRUNC R2, R3 ;  /* 0x0000000300027311 */ /* 0x000e24000020d800 */
[----:B0-----:R2:W-:Y:S01]  /*6560*/  STG.E.64 desc[UR36][R16.64], R2 ;  /* 0x0000000210007986 */ /* 0x0015e2000c101b24 */
[----:B------:R-:W-:Y:S05]  /*6570*/  BRA `(.L_x_111) ;  /* 0x00000000000c7947 */ /* 0x000fea0003800000 */
.L_x_137:
[----:B------:R-:W-:-:S06]  /*6580*/  IMAD.U32 R3, R3, 0x10000, RZ ;  /* 0x0001000003037824 */ /* 0x000fcc00078e00ff */
[----:B------:R-:W0:Y:S02]  /*6590*/  F2I.FTZ.U32.TRUNC.NTZ R3, R3 ;  /* 0x0000000300037305 */ /* 0x000e24000021f000 */
[----:B0-----:R0:W-:Y:S02]  /*65a0*/  STG.E desc[UR36][R16.64], R3 ;  /* 0x0000000310007986 */ /* 0x0011e4000c101924 */
.L_x_111:
[----:B------:R-:W-:-:S07]  /*65b0*/  VIADD R19, R19, 0x80 ;  /* 0x0000008013137836 */ /* 0x000fce0000000000 */
.L_x_71:
[----:B------:R-:W-:Y:S05]  /*65c0*/  BSYNC B6 ;  /* 0x0000000000067941 */ /* 0x000fea0003800000 */
.L_x_70:
        /* <DEDUP_REMOVED lines=307> */
.L_x_142:
        /* <DEDUP_REMOVED lines=22> */
.L_x_146:
[----:B------:R-:W2:Y:S02]  /*7a60*/  LDG.E.U8 R2, desc[UR36][R2.64] ;  /* 0x0000002402027981 */ /* 0x000ea4000c1e1100 */
[----:B--2---:R-:W-:-:S04]  /*7a70*/  I2FP.F32.U32 R0, R2 ;  /* 0x0000000200007245 */ /* 0x004fc80000201000 */
[----:B------:R-:W-:Y:S01]  /*7a80*/  F2FP.BF16.F32.PACK_AB R0, RZ, R0 ;  /* 0x00000000ff00723e */ /* 0x000fe200000010ff */
[----:B------:R-:W-:Y:S06]  /*7a90*/  BRA `(.L_x_148) ;  /* 0x0000000c00907947 */ /* 0x000fec0003800000 */
.L_x_145:
        /* <DEDUP_REMOVED lines=10> */
.L_x_150:
[----:B------:R-:W2:Y:S02]  /*7b40*/  LDG.E R2, desc[UR36][R2.64] ;  /* 0x0000002402027981 */ /* 0x000ea4000c1e1900 */
[----:B--2---:R-:W-:-:S04]  /*7b50*/  I2FP.F32.S32 R0, R2 ;  /* 0x0000000200007245 */ /* 0x004fc80000201400 */
[----:B------:R-:W-:Y:S01]  /*7b60*/  F2FP.BF16.F32.PACK_AB R0, RZ, R0 ;  /* 0x00000000ff00723e */ /* 0x000fe200000010ff */
[----:B------:R-:W-:Y:S06]  /*7b70*/  BRA `(.L_x_148) ;  /* 0x0000000c00587947 */ /* 0x000fec0003800000 */
.L_x_149:
[----:B------:R-:W2:Y:S02]  /*7b80*/  LDG.E.U16 R2, desc[UR36][R2.64] ;  /* 0x0000002402027981 */ /* 0x000ea4000c1e1500 */
[----:B--2---:R-:W0:Y:S02]  /*7b90*/  I2F.S16 R0, R2 ;  /* 0x0000000200007306 */ /* 0x004e240000101400 */
[----:B0-----:R-:W-:Y:S01]  /*7ba0*/  F2FP.BF16.F32.PACK_AB R0, RZ, R0 ;  /* 0x00000000ff00723e */ /* 0x001fe200000010ff */
[----:B------:R-:W-:Y:S06]  /*7bb0*/  BRA `(.L_x_148) ;  /* 0x0000000c00487947 */ /* 0x000fec0003800000 */
.L_x_144:
        /* <DEDUP_REMOVED lines=9> */
.L_x_152:
[----:B------:R-:W2:Y:S02]  /*7c50*/  LDG.E.U16 R0, desc[UR36][R2.64] ;  /* 0x0000002402007981 */ /* 0x000ea4000c1e1500 */
[----:B--2---:R-:W-:-:S05]  /*7c60*/  HADD2.F32 R0, -RZ, R0.H0_H0 ;  /* 0x20000000ff007230 */ /* 0x004fca0000004100 */
[----:B------:R-:W-:Y:S01]  /*7c70*/  F2FP.BF16.F32.PACK_AB R0, RZ, R0 ;  /* 0x00000000ff00723e */ /* 0x000fe200000010ff */
[----:B------:R-:W-:Y:S06]  /*7c80*/  BRA `(.L_x_148) ;  /* 0x0000000c00147947 */ /* 0x000fec0003800000 */
.L_x_151:
        /* <DEDUP_REMOVED lines=9> */
.L_x_154:
[----:B------:R-:W2:Y:S02]  /*7d20*/  LDG.E.U16 R2, desc[UR36][R2.64] ;  /* 0x0000002402027981 */ /* 0x000ea4000c1e1500 */
[----:B--2---:R-:W-:-:S05]  /*7d30*/  HADD2.F32 R0, -RZ, R2.H0_H0 ;  /* 0x20000002ff007230 */ /* 0x004fca0000004100 */
[----:B------:R-:W-:Y:S01]  /*7d40*/  F2FP.BF16.F32.PACK_AB R0, RZ, R0 ;  /* 0x00000000ff00723e */ /* 0x000fe200000010ff */
[----:B------:R-:W-:Y:S06]  /*7d50*/  BRA `(.L_x_148) ;  /* 0x0000000800e07947 */ /* 0x000fec0003800000 */
.L_x_153:
        /* <DEDUP_REMOVED lines=8> */
.L_x_143:
        /* <DEDUP_REMOVED lines=13> */
.L_x_157:
        /* <DEDUP_REMOVED lines=8> */
.L_x_156:
        /* <DEDUP_REMOVED lines=28> */
.L_x_159:
        /* <DEDUP_REMOVED lines=15> */
.L_x_158:
[----:B------:R0:W5:Y:S01]  /*81e0*/  LDG.E.U16 R0, desc[UR36][R2.64] ;  /* 0x0000002402007981 */ /* 0x000162000c1e1500 */
[----:B------:R-:W-:Y:S05]  /*81f0*/  BRA `(.L_x_148) ;  /* 0x0000000400b87947 */ /* 0x000fea0003800000 */
.L_x_155:
        /* <DEDUP_REMOVED lines=12> */
.L_x_162:
        /* <DEDUP_REMOVED lines=21> */
.L_x_166:
[----:B------:R-:W-:Y:S05]  /*8410*/  BSYNC B1 ;  /* 0x0000000000017941 */ /* 0x000fea0003800000 */
.L_x_165:
[----:B------:R-:W-:Y:S01]  /*8420*/  LEA R3, R0, 0x3b800000, 0x17 ;  /* 0x3b80000000037811 */ /* 0x000fe200078eb8ff */
[----:B------:R-:W-:-:S05]  /*8430*/  IMAD.SHL.U32 R0, R2, 0x100000, RZ ;  /* 0x0010000002007824 */ /* 0x000fca00078e00ff */
[----:B------:R-:W-:-:S07]  /*8440*/  LOP3.LUT R0, R3, R0, R4, 0xfe, !PT ;  /* 0x0000000003007212 */ /* 0x000fce00078efe04 */
.L_x_164:
[----:B------:R-:W-:Y:S05]  /*8450*/  BSYNC B0 ;  /* 0x0000000000007941 */ /* 0x000fea0003800000 */
.L_x_163:
[----:B------:R-:W-:Y:S01]  /*8460*/  F2FP.BF16.F32.PACK_AB R0, RZ, R0 ;  /* 0x00000000ff00723e */ /* 0x000fe200000010ff */
[----:B------:R-:W-:Y:S06]  /*8470*/  BRA `(.L_x_148) ;  /* 0x0000000400187947 */ /* 0x000fec0003800000 */
.L_x_161:
        /* <DEDUP_REMOVED lines=21> */
.L_x_170:
[----:B------:R-:W-:Y:S05]  /*85d0*/  BSYNC B1 ;  /* 0x0000000000017941 */ /* 0x000fea0003800000 */
.L_x_169:
[----:B------:R-:W-:Y:S01]  /*85e0*/  LEA R3, R0, 0x37800000, 0x17 ;  /* 0x3780000000037811 */ /* 0x000fe200078eb8ff */
[----:B------:R-:W-:-:S05]  /*85f0*/  IMAD.SHL.U32 R0, R2, 0x200000, RZ ;  /* 0x0020000002007824 */ /* 0x000fca00078e00ff */
[----:B------:R-:W-:-:S07]  /*8600*/  LOP3.LUT R0, R3, R0, R4, 0xfe, !PT ;  /* 0x0000000003007212 */ /* 0x000fce00078efe04 */
.L_x_168:
[----:B------:R-:W-:Y:S05]  /*8610*/  BSYNC B0 ;  /* 0x0000000000007941 */ /* 0x000fea0003800000 */
.L_x_167:
[----:B------:R-:W-:Y:S01]  /*8620*/  F2FP.BF16.F32.PACK_AB R0, RZ, R0 ;  /* 0x00000000ff00723e */ /* 0x000fe200000010ff */
[----:B------:R-:W-:Y:S06]  /*8630*/  BRA `(.L_x_148) ;  /* 0x0000000000a87947 */ /* 0x000fec0003800000 */
.L_x_160:
        /* <DEDUP_REMOVED lines=14> */
.L_x_174:
[----:B------:R-:W-:Y:S05]  /*8720*/  BSYNC B0 ;  /* 0x0000000000007941 */ /* 0x000fea0003800000 */
.L_x_173:
[----:B------:R-:W-:Y:S01]  /*8730*/  F2FP.BF16.F32.PACK_AB R0, RZ, R0 ;  /* 0x00000000ff00723e */ /* 0x000fe200000010ff */
[----:B------:R-:W-:Y:S06]  /*8740*/  BRA `(.L_x_148) ;  /* 0x0000000000647947 */ /* 0x000fec0003800000 */
.L_x_147:
        /* <DEDUP_REMOVED lines=16> */
.L_x_175:
[----:B------:R-:W-:Y:S01]  /*8850*/  PRMT R0, RZ, 0x7610, R0 ;  /* 0x00007610ff007816 */ /* 0x000fe20000000000 */
[----:B------:R-:W-:Y:S06]  /*8860*/  BRA `(.L_x_148) ;  /* 0x00000000001c7947 */ /* 0x000fec0003800000 */
.L_x_172:
[----:B------:R-:W2:Y:S02]  /*8870*/  LDG.E.64 R2, desc[UR36][R2.64] ;  /* 0x0000002402027981 */ /* 0x000ea4000c1e1b00 */
[----:B--2---:R-:W0:Y:S02]  /*8880*/  I2F.U64 R0, R2 ;  /* 0x0000000200007312 */ /* 0x004e240000301000 */
[----:B0-----:R-:W-:Y:S01]  /*8890*/  F2FP.BF16.F32.PACK_AB R0, RZ, R0 ;  /* 0x00000000ff00723e */ /* 0x001fe200000010ff */
[----:B------:R-:W-:Y:S06]  /*88a0*/  BRA `(.L_x_148) ;  /* 0x00000000000c7947 */ /* 0x000fec0003800000 */
.L_x_171:
[----:B------:R-:W2:Y:S02]  /*88b0*/  LDG.E R2, desc[UR36][R2.64] ;  /* 0x0000002402027981 */ /* 0x000ea4000c1e1900 */
[----:B--2---:R-:W-:-:S04]  /*88c0*/  I2FP.F32.U32 R0, R2 ;  /* 0x0000000200007245 */ /* 0x004fc80000201000 */
[----:B------:R-:W-:-:S07]  /*88d0*/  F2FP.BF16.F32.PACK_AB R0, RZ, R0 ;  /* 0x00000000ff00723e */ /* 0x000fce00000010ff */
.L_x_148:
        /* <DEDUP_REMOVED lines=19> */
.L_x_179:
[----:B------:R-:W-:-:S06]  /*8a10*/  IMAD.U32 R3, R3, 0x10000, RZ ;  /* 0x0001000003037824 */ /* 0x000fcc00078e00ff */
[----:B------:R-:W0:Y:S02]  /*8a20*/  F2I.S64.TRUNC R2, R3 ;  /* 0x0000000300027311 */ /* 0x000e24000020d900 */
[----:B0-----:R3:W-:Y:S01]  /*8a30*/  STG.E.U8 desc[UR36][R16.64], R2 ;  /* 0x0000000210007986 */ /* 0x0017e2000c101124 */
[----:B------:R-:W-:Y:S05]  /*8a40*/  BRA `(.L_x_181) ;  /* 0x0000000c00847947 */ /* 0x000fea0003800000 */
.L_x_178:
        /* <DEDUP_REMOVED lines=10> */
.L_x_183:
[----:B------:R-:W-:-:S06]  /*8af0*/  IMAD.U32 R3, R3, 0x10000, RZ ;  /* 0x0001000003037824 */ /* 0x000fcc00078e00ff */
[----:B------:R-:W0:Y:S02]  /*8b00*/  F2I.FTZ.TRUNC.NTZ R3, R3 ;  /* 0x0000000300037305 */ /* 0x000e24000021f100 */
[----:B0-----:R2:W-:Y:S01]  /*8b10*/  STG.E desc[UR36][R16.64], R3 ;  /* 0x0000000310007986 */ /* 0x0015e2000c101924 */
[----:B------:R-:W-:Y:S05]  /*8b20*/  BRA `(.L_x_181) ;  /* 0x0000000c004c7947 */ /* 0x000fea0003800000 */
.L_x_182:
[----:B------:R-:W-:-:S06]  /*8b30*/  IMAD.U32 R3, R3, 0x10000, RZ ;  /* 0x0001000003037824 */ /* 0x000fcc00078e00ff */
[----:B------:R-:W0:Y:S02]  /*8b40*/  F2I.FTZ.TRUNC.NTZ R3, R3 ;  /* 0x0000000300037305 */ /* 0x000e24000021f100 */
[----:B0-----:R0:W-:Y:S01]  /*8b50*/  STG.E.U16 desc[UR36][R16.64], R3 ;  /* 0x0000000310007986 */ /* 0x0011e2000c101524 */
[----:B------:R-:W-:Y:S05]  /*8b60*/  BRA `(.L_x_181) ;  /* 0x0000000c003c7947 */ /* 0x000fea0003800000 */
.L_x_177:
        /* <DEDUP_REMOVED lines=9> */
.L_x_185:
[----:B------:R-:W-:-:S05]  /*8c00*/  IMAD.U32 R0, R3, 0x10000, RZ ;  /* 0x0001000003007824 */ /* 0x000fca00078e00ff */
[----:B------:R-:W-:-:S05]  /*8c10*/  F2FP.F16.F32.PACK_AB R0, RZ, R0 ;  /* 0x00000000ff00723e */ /* 0x000fca00000000ff */
[----:B------:R0:W-:Y:S01]  /*8c20*/  STG.E.U16 desc[UR36][R16.64], R0 ;  /* 0x0000000010007986 */ /* 0x0001e2000c101524 */
[----:B------:R-:W-:Y:S05]  /*8c30*/  BRA `(.L_x_181) ;  /* 0x0000000c00087947 */ /* 0x000fea0003800000 */
.L_x_184:
        /* <DEDUP_REMOVED lines=10> */
.L_x_187:
[----:B------:R-:W-:-:S05]  /*8ce0*/  IMAD.U32 R3, R3, 0x10000, RZ ;  /* 0x0001000003037824 */ /* 0x000fca00078e00ff */
[----:B------:R-:W-:-:S04]  /*8cf0*/  F2FP.F16.F32.PACK_AB R3, RZ, R3 ;  /* 0x00000003ff03723e */ /* 0x000fc800000000ff */
[----:B------:R-:W-:-:S05]  /*8d00*/  PRMT R3, R3, 0x5410, RZ ;  /* 0x0000541003037816 */ /* 0x000fca00000000ff */
[----:B------:R0:W-:Y:S01]  /*8d10*/  STG.E desc[UR36][R16.64], R3 ;  /* 0x0000000310007986 */ /* 0x0001e2000c101924 */
[----:B------:R-:W-:Y:S05]  /*8d20*/  BRA `(.L_x_181) ;  /* 0x0000000800cc7947 */ /* 0x000fea0003800000 */
.L_x_186:
[----:B------:R-:W-:-:S04]  /*8d30*/  IMAD.U32 R2, R3, 0x10000, RZ ;  /* 0x0001000003027824 */ /* 0x000fc800078e00ff */
[----:B------:R-:W-:-:S06]  /*8d40*/  FMUL.FTZ R2, R2, 1 ;  /* 0x3f80000002027820 */ /* 0x000fcc0000410000 */
[----:B------:R-:W0:Y:S02]  /*8d50*/  F2F.F64.F32 R2, R2 ;  /* 0x0000000200027310 */ /* 0x000e240000201800 */
[----:B0-----:R0:W-:Y:S01]  /*8d60*/  STG.E.64 desc[UR36][R16.64], R2 ;  /* 0x0000000210007986 */ /* 0x0011e2000c101b24 */
[----:B------:R-:W-:Y:S05]  /*8d70*/  BRA `(.L_x_181) ;  /* 0x0000000800b87947 */ /* 0x000fea0003800000 */
.L_x_176:
        /* <DEDUP_REMOVED lines=13> */
.L_x_190:
[----:B------:R-:W-:Y:S01]  /*8e50*/  IMAD.U32 R3, R3, 0x10000, RZ ;  /* 0x0001000003037824 */ /* 0x000fe200078e00ff */
[----:B------:R-:W-:-:S03]  /*8e60*/  CS2R R6, SRZ ;  /* 0x0000000000067805 */ /* 0x000fc6000001ff00 */
[----:B------:R-:W-:-:S04]  /*8e70*/  FMUL.FTZ R3, R3, 1 ;  /* 0x3f80000003037820 */ /* 0x000fc80000410000 */
[----:B------:R-:W0:Y:S02]  /*8e80*/  F2F.F64.F32 R4, R3 ;  /* 0x0000000300047310 */ /* 0x000e240000201800 */
[----:B0-----:R0:W-:Y:S01]  /*8e90*/  STG.E.128 desc[UR36][R16.64], R4 ;  /* 0x0000000410007986 */ /* 0x0011e2000c101d24 */
[----:B------:R-:W-:Y:S05]  /*8ea0*/  BRA `(.L_x_181) ;  /* 0x00000008006c7947 */ /* 0x000fea0003800000 */
.L_x_189:
        /* <DEDUP_REMOVED lines=21> */
.L_x_194:
[----:B------:R-:W-:Y:S05]  /*9000*/  BSYNC B0 ;  /* 0x0000000000007941 */ /* 0x000fea0003800000 */
.L_x_193:
[----:B------:R-:W-:-:S05]  /*9010*/  LOP3.LUT R3, R0, R3, RZ, 0xfc, !PT ;  /* 0x0000000300037212 */ /* 0x000fca00078efcff */
[----:B------:R0:W-:Y:S01]  /*9020*/  STG.E.U8 desc[UR36][R16.64], R3 ;  /* 0x0000000310007986 */ /* 0x0001e2000c101124 */
[----:B------:R-:W-:Y:S05]  /*9030*/  BRA `(.L_x_181) ;  /* 0x0000000800087947 */ /* 0x000fea0003800000 */
.L_x_192:
        /* <DEDUP_REMOVED lines=13> */
.L_x_196:
[----:B------:R-:W-:Y:S01]  /*9110*/  IMAD.MOV.U32 R0, RZ, RZ, 0x7f ;  /* 0x0000007fff007424 */ /* 0x000fe200078e00ff */
[----:B------:R-:W-:-:S04]  /*9120*/  ISETP.GT.U32.AND P0, PT, R2, 0x7f800000, PT ;  /* 0x7f8000000200780c */ /* 0x000fc80003f04070 */
[----:B------:R-:W-:-:S09]  /*9130*/  SEL R0, R0, 0x7c, P0 ;  /* 0x0000007c00007807 */ /* 0x000fd20000000000 */
.L_x_197:
[----:B------:R-:W-:Y:S05]  /*9140*/  BSYNC B0 ;  /* 0x0000000000007941 */ /* 0x000fea0003800000 */
.L_x_195:
[----:B------:R-:W-:-:S04]  /*9150*/  LOP3.LUT R2, R3, 0x80000000, RZ, 0xc0, !PT ;  /* 0x8000000003027812 */ /* 0x000fc800078ec0ff */
[----:B------:R-:W-:-:S04]  /*9160*/  SHF.R.U32.HI R3, RZ, 0x18, R2 ;  /* 0x00000018ff037819 */ /* 0x000fc80000011602 */
[----:B------:R-:W-:-:S05]  /*9170*/  LOP3.LUT R3, R0, R3, RZ, 0xfc, !PT ;  /* 0x0000000300037212 */ /* 0x000fca00078efcff */
[----:B------:R0:W-:Y:S01]  /*9180*/  STG.E.U8 desc[UR36][R16.64], R3 ;  /* 0x0000000310007986 */ /* 0x0001e2000c101124 */
[----:B------:R-:W-:Y:S05]  /*9190*/  BRA `(.L_x_181) ;  /* 0x0000000400b07947 */ /* 0x000fea0003800000 */
.L_x_191:
[----:B------:R0:W-:Y:S01]  /*91a0*/  STG.E.U16 desc[UR36][R16.64], R3 ;  /* 0x0000000310007986 */ /* 0x0001e2000c101524 */
[----:B------:R-:W-:Y:S05]  /*91b0*/  BRA `(.L_x_181) ;  /* 0x0000000400a87947 */ /* 0x000fea0003800000 */
.L_x_188:
        /* <DEDUP_REMOVED lines=12> */
.L_x_200:
        /* <DEDUP_REMOVED lines=17> */
.L_x_203:
[----:B------:R-:W-:-:S04]  /*9390*/  LOP3.LUT R2, R3, 0x80000000, RZ, 0xc0, !PT ;  /* 0x8000000003027812 */ /* 0x000fc800078ec0ff */
[----:B------:R-:W-:-:S04]  /*93a0*/  SHF.R.U32.HI R3, RZ, 0x18, R2 ;  /* 0x00000018ff037819 */ /* 0x000fc80000011602 */
[----:B------:R-:W-:-:S04]  /*93b0*/  LOP3.LUT R0, R0, R3, RZ, 0xfc, !PT ;  /* 0x0000000300007212 */ /* 0x000fc800078efcff */
[----:B------:R-:W-:-:S07]  /*93c0*/  PRMT R8, R0, 0x7610, R8 ;  /* 0x0000761000087816 */ /* 0x000fce0000000008 */
.L_x_202:
[----:B------:R-:W-:Y:S05]  /*93d0*/  BSYNC B0 ;  /* 0x0000000000007941 */ /* 0x000fea0003800000 */
.L_x_201:
[----:B------:R0:W-:Y:S01]  /*93e0*/  STG.E.U8 desc[UR36][R16.64], R8 ;  /* 0x0000000810007986 */ /* 0x0001e2000c101124 */
[----:B------:R-:W-:Y:S05]  /*93f0*/  BRA `(.L_x_181) ;  /* 0x0000000400187947 */ /* 0x000fea0003800000 */
.L_x_199:
        /* <DEDUP_REMOVED lines=17> */
.L_x_206:
[----:B------:R-:W-:-:S04]  /*9510*/  LOP3.LUT R2, R3, 0x80000000, RZ, 0xc0, !PT ;  /* 0x8000000003027812 */ /* 0x000fc800078ec0ff */
[----:B------:R-:W-:-:S04]  /*9520*/  SHF.R.U32.HI R3, RZ, 0x18, R2 ;  /* 0x00000018ff037819 */ /* 0x000fc80000011602 */
[----:B------:R-:W-:-:S04]  /*9530*/  LOP3.LUT R0, R0, R3, RZ, 0xfc, !PT ;  /* 0x0000000300007212 */ /* 0x000fc800078efcff */
[----:B------:R-:W-:-:S07]  /*9540*/  PRMT R8, R0, 0x7610, R8 ;  /* 0x0000761000087816 */ /* 0x000fce0000000008 */
.L_x_205:
[----:B------:R-:W-:Y:S05]  /*9550*/  BSYNC B0 ;  /* 0x0000000000007941 */ /* 0x000fea0003800000 */
.L_x_204:
[----:B------:R0:W-:Y:S01]  /*9560*/  STG.E.U8 desc[UR36][R16.64], R8 ;  /* 0x0000000810007986 */ /* 0x0001e2000c101124 */
[----:B------:R-:W-:Y:S05]  /*9570*/  BRA `(.L_x_181) ;  /* 0x0000000000b87947 */ /* 0x000fea0003800000 */
.L_x_198:
        /* <DEDUP_REMOVED lines=22> */
.L_x_180:
        /* <DEDUP_REMOVED lines=16> */
.L_x_209:
[----:B------:R-:W-:Y:S05]  /*97e0*/  BRA `(.L_x_181) ;  /* 0x00000000001c7947 */ /* 0x000fea0003800000 */
.L_x_208:
[----:B------:R-:W-:-:S06]  /*97f0*/  IMAD.U32 R3, R3, 0x10000, RZ ;  /* 0x0001000003037824 */ /* 0x000fcc00078e00ff */
[----:B------:R-:W0:Y:S02]  /*9800*/  F2I.U64.TRUNC R2, R3 ;  /* 0x0000000300027311 */ /* 0x000e24000020d800 */
[----:B0-----:R0:W-:Y:S01]  /*9810*/  STG.E.64 desc[UR36][R16.64], R2 ;  /* 0x0000000210007986 */ /* 0x0011e2000c101b24 */
[----:B------:R-:W-:Y:S05]  /*9820*/  BRA `(.L_x_181) ;  /* 0x00000000000c7947 */ /* 0x000fea0003800000 */
.L_x_207:
[----:B------:R-:W-:-:S06]  /*9830*/  IMAD.U32 R3, R3, 0x10000, RZ ;  /* 0x0001000003037824 */ /* 0x000fcc00078e00ff */
[----:B------:R-:W0:Y:S02]  /*9840*/  F2I.FTZ.U32.TRUNC.NTZ R3, R3 ;  /* 0x0000000300037305 */ /* 0x000e24000021f000 */
[----:B0-----:R0:W-:Y:S02]  /*9850*/  STG.E desc[UR36][R16.64], R3 ;  /* 0x0000000310007986 */ /* 0x0011e4000c101924 */
.L_x_181:
[----:B------:R-:W-:-:S07]  /*9860*/  VIADD R19, R19, 0x80 ;  /* 0x0000008013137836 */ /* 0x000fce0000000000 */
.L_x_141:
[----:B------:R-:W-:Y:S05]  /*9870*/  BSYNC B6 ;  /* 0x0000000000067941 */ /* 0x000fea0003800000 */
.L_x_140:
[----:B------:R-:W-:Y:S02]  /*9880*/  ULDC UR4, c[0x0][0x210] ;  /* 0x0000840000047ab9 */ /* 0x000fe40000000800 */
[----:B------:R-:W-:-:S13]  /*9890*/  ISETP.GE.AND P0, PT, R19, UR4, PT ;  /* 0x0000000413007c0c */ /* 0x000fda000bf06270 */
[----:B------:R-:W-:Y:S05]  /*98a0*/  @P0 EXIT ;  /* 0x000000000000094d */ /* 0x000fea0003800000 */
        /* <DEDUP_REMOVED lines=303> */
.L_x_210:
        /* <DEDUP_REMOVED lines=22> */
.L_x_214:
[----:B------:R-:W2:Y:S02]  /*ad00*/  LDG.E.U8 R2, desc[UR36][R2.64] ;  /* 0x0000002402027981 */ /* 0x000ea4000c1e1100 */
[----:B--2---:R-:W-:-:S04]  /*ad10*/  I2FP.F32.U32 R0, R2 ;  /* 0x0000000200007245 */ /* 0x004fc80000201000 */
[----:B------:R-:W-:Y:S01]  /*ad20*/  F2FP.BF16.F32.PACK_AB R0, RZ, R0 ;  /* 0x00000000ff00723e */ /* 0x000fe200000010ff */
[----:B------:R-:W-:Y:S06]  /*ad30*/  BRA `(.L_x_216) ;  /* 0x0000000c00907947 */ /* 0x000fec0003800000 */
.L_x_213:
        /* <DEDUP_REMOVED lines=10> */
.L_x_218:
[----:B------:R-:W2:Y:S02]  /*ade0*/  LDG.E R2, desc[UR36][R2.64] ;  /* 0x0000002402027981 */ /* 0x000ea4000c1e1900 */
[----:B--2---:R-:W-:-:S04]  /*adf0*/  I2FP.F32.S32 R0, R2 ;  /* 0x0000000200007245 */ /* 0x004fc80000201400 */
[----:B------:R-:W-:Y:S01]  /*ae00*/  F2FP.BF16.F32.PACK_AB R0, RZ, R0 ;  /* 0x00000000ff00723e */ /* 0x000fe200000010ff */
[----:B------:R-:W-:Y:S06]  /*ae10*/  BRA `(.L_x_216) ;  /* 0x0000000c00587947 */ /* 0x000fec0003800000 */
.L_x_217:
[----:B------:R-:W2:Y:S02]  /*ae20*/  LDG.E.U16 R2, desc[UR36][R2.64] ;  /* 0x0000002402027981 */ /* 0x000ea4000c1e1500 */
[----:B--2---:R-:W0:Y:S02]  /*ae30*/  I2F.S16 R0, R2 ;  /* 0x0000000200007306 */ /* 0x004e240000101400 */
[----:B0-----:R-:W-:Y:S01]  /*ae40*/  F2FP.BF16.F32.PACK_AB R0, RZ, R0 ;  /* 0x00000000ff00723e */ /* 0x001fe200000010ff */
[----:B------:R-:W-:Y:S06]  /*ae50*/  BRA `(.L_x_216) ;  /* 0x0000000c00487947 */ /* 0x000fec0003800000 */
.L_x_212:
        /* <DEDUP_REMOVED lines=9> */
.L_x_220:
[----:B------:R-:W2:Y:S02]  /*aef0*/  LDG.E.U16 R0, desc[UR36][R2.64] ;  /* 0x0000002402007981 */ /* 0x000ea4000c1e1500 */
[----:B--2---:R-:W-:-:S05]  /*af00*/  HADD2.F32 R0, -RZ, R0.H0_H0 ;  /* 0x20000000ff007230 */ /* 0x004fca0000004100 */
[----:B------:R-:W-:Y:S01]  /*af10*/  F2FP.BF16.F32.PACK_AB R0, RZ, R0 ;  /* 0x00000000ff00723e */ /* 0x000fe200000010ff */
[----:B------:R-:W-:Y:S06]  /*af20*/  BRA `(.L_x_216) ;  /* 0x0000000c00147947 */ /* 0x000fec0003800000 */
.L_x_219:
        /* <DEDUP_REMOVED lines=9> */
.L_x_222:
[----:B------:R-:W2:Y:S02]  /*afc0*/  LDG.E.U16 R2, desc[UR36][R2.64] ;  /* 0x0000002402027981 */ /* 0x000ea4000c1e1500 */
[----:B--2---:R-:W-:-:S05]  /*afd0*/  HADD2.F32 R0, -RZ, R2.H0_H0 ;  /* 0x20000002ff007230 */ /* 0x004fca0000004100 */
[----:B------:R-:W-:Y:S01]  /*afe0*/  F2FP.BF16.F32.PACK_AB R0, RZ, R0 ;  /* 0x00000000ff00723e */ /* 0x000fe200000010ff */
[----:B------:R-:W-:Y:S06]  /*aff0*/  BRA `(.L_x_216) ;  /* 0x0000000800e07947 */ /* 0x000fec0003800000 */
.L_x_221:
        /* <DEDUP_REMOVED lines=8> */
.L_x_211:
        /* <DEDUP_REMOVED lines=13> */
.L_x_225:
        /* <DEDUP_REMOVED lines=8> */
.L_x_224:
        /* <DEDUP_REMOVED lines=28> */
.L_x_227:
        /* <DEDUP_REMOVED lines=15> */
.L_x_226:
[----:B------:R0:W5:Y:S01]  /*b480*/  LDG.E.U16 R0, desc[UR36][R2.64] ;  /* 0x0000002402007981 */ /* 0x000162000c1e1500 */
[----:B------:R-:W-:Y:S05]  /*b490*/  BRA `(.L_x_216) ;  /* 0x0000000400b87947 */ /* 0x000fea0003800000 */
.L_x_223:
        /* <DEDUP_REMOVED lines=12> */
.L_x_230:
        /* <DEDUP_REMOVED lines=21> */
.L_x_234:
[----:B------:R-:W-:Y:S05]  /*b6b0*/  BSYNC B1 ;  /* 0x0000000000017941 */ /* 0x000fea0003800000 */
.L_x_233:
[----:B------:R-:W-:Y:S01]  /*b6c0*/  LEA R3, R0, 0x3b800000, 0x17 ;  /* 0x3b80000000037811 */ /* 0x000fe200078eb8ff */
[----:B------:R-:W-:-:S05]  /*b6d0*/  IMAD.SHL.U32 R0, R2, 0x100000, RZ ;  /* 0x0010000002007824 */ /* 0x000fca00078e00ff */
[----:B------:R-:W-:-:S07]  /*b6e0*/  LOP3.LUT R0, R3, R0, R4, 0xfe, !PT ;  /* 0x0000000003007212 */ /* 0x000fce00078efe04 */
.L_x_232:
[----:B------:R-:W-:Y:S05]  /*b6f0*/  BSYNC B0 ;  /* 0x0000000000007941 */ /* 0x000fea0003800000 */
.L_x_231:
[----:B------:R-:W-:Y:S01]  /*b700*/  F2FP.BF16.F32.PACK_AB R0, RZ, R0 ;  /* 0x00000000ff00723e */ /* 0x000fe200000010ff */
[----:B------:R-:W-:Y:S06]  /*b710*/  BRA `(.L_x_216) ;  /* 0x0000000400187947 */ /* 0x000fec0003800000 */
.L_x_229:
        /* <DEDUP_REMOVED lines=21> */
.L_x_238:
[----:B------:R-:W-:Y:S05]  /*b870*/  BSYNC B1 ;  /* 0x0000000000017941 */ /* 0x000fea0003800000 */
.L_x_237:
[----:B------:R-:W-:Y:S01]  /*b880*/  LEA R3, R0, 0x37800000, 0x17 ;  /* 0x3780000000037811 */ /* 0x000fe200078eb8ff */
[----:B------:R-:W-:-:S05]  /*b890*/  IMAD.SHL.U32 R0, R2, 0x200000, RZ ;  /* 0x0020000002007824 */ /* 0x000fca00078e00ff */
[----:B------:R-:W-:-:S07]  /*b8a0*/  LOP3.LUT R0, R3, R0, R4, 0xfe, !PT ;  /* 0x0000000003007212 */ /* 0x000fce00078efe04 */
.L_x_236:
[----:B------:R-:W-:Y:S05]  /*b8b0*/  BSYNC B0 ;  /* 0x0000000000007941 */ /* 0x000fea0003800000 */
.L_x_235:
[----:B------:R-:W-:Y:S01]  /*b8c0*/  F2FP.BF16.F32.PACK_AB R0, RZ, R0 ;  /* 0x00000000ff00723e */ /* 0x000fe200000010ff */
[----:B------:R-:W-:Y:S06]  /*b8d0*/  BRA `(.L_x_216) ;  /* 0x0000000000a87947 */ /* 0x000fec0003800000 */
.L_x_228:
        /* <DEDUP_REMOVED lines=14> */
.L_x_242:
[----:B------:R-:W-:Y:S05]  /*b9c0*/  BSYNC B0 ;  /* 0x0000000000007941 */ /* 0x000fea0003800000 */
.L_x_241:
[----:B------:R-:W-:Y:S01]  /*b9d0*/  F2FP.BF16.F32.PACK_AB R0, RZ, R0 ;  /* 0x00000000ff00723e */ /* 0x000fe200000010ff */
[----:B------:R-:W-:Y:S06]  /*b9e0*/  BRA `(.L_x_216) ;  /* 0x0000000000647947 */ /* 0x000fec0003800000 */
.L_x_215:
        /* <DEDUP_REMOVED lines=16> */
.L_x_243:
[----:B------:R-:W-:Y:S01]  /*baf0*/  PRMT R0, RZ, 0x7610, R0 ;  /* 0x00007610ff007816 */ /* 0x000fe20000000000 */
[----:B------:R-:W-:Y:S06]  /*bb00*/  BRA `(.L_x_216) ;  /* 0x00000000001c7947 */ /* 0x000fec0003800000 */
.L_x_240:
[----:B------:R-:W2:Y:S02]  /*bb10*/  LDG.E.64 R2, desc[UR36][R2.64] ;  /* 0x0000002402027981 */ /* 0x000ea4000c1e1b00 */
[----:B--2---:R-:W0:Y:S02]  /*bb20*/  I2F.U64 R0, R2 ;  /* 0x0000000200007312 */ /* 0x004e240000301000 */
[----:B0-----:R-:W-:Y:S01]  /*bb30*/  F2FP.BF16.F32.PACK_AB R0, RZ, R0 ;  /* 0x00000000ff00723e */ /* 0x001fe200000010ff */
[----:B------:R-:W-:Y:S06]  /*bb40*/  BRA `(.L_x_216) ;  /* 0x00000000000c7947 */ /* 0x000fec0003800000 */
.L_x_239:
[----:B------:R-:W2:Y:S02]  /*bb50*/  LDG.E R2, desc[UR36][R2.64] ;  /* 0x0000002402027981 */ /* 0x000ea4000c1e1900 */
[----:B--2---:R-:W-:-:S04]  /*bb60*/  I2FP.F32.U32 R0, R2 ;  /* 0x0000000200007245 */ /* 0x004fc80000201000 */
[----:B------:R-:W-:-:S07]  /*bb70*/  F2FP.BF16.F32.PACK_AB R0, RZ, R0 ;  /* 0x00000000ff00723e */ /* 0x000fce00000010ff */
.L_x_216:
        /* <DEDUP_REMOVED lines=17> */
[----:B0-----:R-:W-:Y:S01]  /*bc90*/  STG.E.U8 desc[UR36][R16.64], R3 ;  /* 0x0000000310007986 */ /* 0x001fe2000c101124 */
[----:B------:R-:W-:Y:S05]  /*bca0*/  EXIT ;  /* 0x000000000000794d */ /* 0x000fea0003800000 */
.L_x_247:
[----:B------:R-:W-:-:S06]  /*bcb0*/  IMAD.U32 R3, R3, 0x10000, RZ ;  /* 0x0001000003037824 */ /* 0x000fcc00078e00ff */
[----:B------:R-:W0:Y:S02]  /*bcc0*/  F2I.S64.TRUNC R2, R3 ;  /* 0x0000000300027311 */ /* 0x000e24000020d900 */
[----:B0-----:R-:W-:Y:S01]  /*bcd0*/  STG.E.U8 desc[UR36][R16.64], R2 ;  /* 0x0000000210007986 */ /* 0x001fe2000c101124 */
[----:B------:R-:W-:Y:S05]  /*bce0*/  EXIT ;  /* 0x000000000000794d */ /* 0x000fea0003800000 */
.L_x_246:
        /* <DEDUP_REMOVED lines=8> */
[----:B0-----:R-:W-:Y:S01]  /*bd70*/  STG.E.64 desc[UR36][R16.64], R2 ;  /* 0x0000000210007986 */ /* 0x001fe2000c101b24 */
[----:B------:R-:W-:Y:S05]  /*bd80*/  EXIT ;  /* 0x000000000000794d */ /* 0x000fea0003800000 */
.L_x_250:
[----:B------:R-:W-:-:S06]  /*bd90*/  IMAD.U32 R3, R3, 0x10000, RZ ;  /* 0x0001000003037824 */ /* 0x000fcc00078e00ff */
[----:B------:R-:W0:Y:S02]  /*bda0*/  F2I.FTZ.TRUNC.NTZ R3, R3 ;  /* 0x0000000300037305 */ /* 0x000e24000021f100 */
[----:B0-----:R-:W-:Y:S01]  /*bdb0*/  STG.E desc[UR36][R16.64], R3 ;  /* 0x0000000310007986 */ /* 0x001fe2000c101924 */
[----:B------:R-:W-:Y:S05]  /*bdc0*/  EXIT ;  /* 0x000000000000794d */ /* 0x000fea0003800000 */
.L_x_249:
[----:B------:R-:W-:-:S06]  /*bdd0*/  IMAD.U32 R3, R3, 0x10000, RZ ;  /* 0x0001000003037824 */ /* 0x000fcc00078e00ff */
[----:B------:R-:W0:Y:S02]  /*bde0*/  F2I.FTZ.TRUNC.NTZ R3, R3 ;  /* 0x0000000300037305 */ /* 0x000e24000021f100 */
[----:B0-----:R-:W-:Y:S01]  /*bdf0*/  STG.E.U16 desc[UR36][R16.64], R3 ;  /* 0x0000000310007986 */ /* 0x001fe2000c101524 */
[----:B------:R-:W-:Y:S05]  /*be00*/  EXIT ;  /* 0x000000000000794d */ /* 0x000fea0003800000 */
.L_x_245:
[----:B------:R-:W-:-:S13]  /*be10*/  ISETP.GT.AND P0, PT, R2, 0x6, PT ;  /* 0x000000060200780c */ /* 0x000fda0003f04270 */
[----:B------:R-:W-:Y:S05]  /*be20*/  @P0 BRA `(.L_x_251) ;  /* 0x00000000002c0947 */ /* 0x000fea0003800000 */
[----:B------:R-:W-:-:S13]  /*be30*/  ISETP.NE.AND P0, PT, R2, 0x5, PT ;  /* 0x000000050200780c */ /* 0x000fda0003f05270 */
[----:B------:R-:W-:Y:S05]  /*be40*/  @!P0 BRA `(.L_x_252) ;  /* 0x0000000000148947 */ /* 0x000fea0003800000 */
[----:B------:R-:W-:-:S13]  /*be50*/  ISETP.NE.AND P0, PT, R2, 0x6, PT ;  /* 0x000000060200780c */ /* 0x000fda0003f05270 */
[----:B------:R-:W-:Y:S05]  /*be60*/  @P0 BRA `(.L_x_248) ;  /* 0x0000000800c40947 */ /* 0x000fea0003800000 */
[----:B------:R-:W-:-:S05]  /*be70*/  IMAD.U32 R3, R3, 0x10000, RZ ;  /* 0x0001000003037824 */ /* 0x000fca00078e00ff */
[----:B------:R-:W-:Y:S01]  /*be80*/  STG.E desc[UR36][R16.64], R3 ;  /* 0x0000000310007986 */ /* 0x000fe2000c101924 */
[----:B------:R-:W-:Y:S05]  /*be90*/  EXIT ;  /* 0x000000000000794d */ /* 0x000fea0003800000 */
.L_x_252:
[----:B------:R-:W-:-:S05]  /*bea0*/  IMAD.U32 R0, R3, 0x10000, RZ ;  /* 0x0001000003007824 */ /* 0x000fca00078e00ff */
[----:B------:R-:W-:-:S05]  /*beb0*/  F2FP.F16.F32.PACK_AB R0, RZ, R0 ;  /* 0x00000000ff00723e */ /* 0x000fca00000000ff */
[----:B------:R-:W-:Y:S01]  /*bec0*/  STG.E.U16 desc[UR36][R16.64], R0 ;  /* 0x0000000010007986 */ /* 0x000fe2000c101524 */
[----:B------:R-:W-:Y:S05]  /*bed0*/  EXIT ;  /* 0x000000000000794d */ /* 0x000fea0003800000 */
.L_x_251:
        /* <DEDUP_REMOVED lines=8> */
[----:B------:R-:W-:Y:S01]  /*bf60*/  STG.E.64 desc[UR36][R16.64], R2 ;  /* 0x0000000210007986 */ /* 0x000fe2000c101b24 */
[----:B------:R-:W-:Y:S05]  /*bf70*/  EXIT ;  /* 0x000000000000794d */ /* 0x000fea0003800000 */
.L_x_254:
[----:B------:R-:W-:-:S05]  /*bf80*/  IMAD.U32 R3, R3, 0x10000, RZ ;  /* 0x0001000003037824 */ /* 0x000fca00078e00ff */
[----:B------:R-:W-:-:S04]  /*bf90*/  F2FP.F16.F32.PACK_AB R3, RZ, R3 ;  /* 0x00000003ff03723e */ /* 0x000fc800000000ff */
[----:B------:R-:W-:-:S05]  /*bfa0*/  PRMT R3, R3, 0x5410, RZ ;  /* 0x0000541003037816 */ /* 0x000fca00000000ff */
[----:B------:R-:W-:Y:S01]  /*bfb0*/  STG.E desc[UR36][R16.64], R3 ;  /* 0x0000000310007986 */ /* 0x000fe2000c101924 */
[----:B------:R-:W-:Y:S05]  /*bfc0*/  EXIT ;  /* 0x000000000000794d */ /* 0x000fea0003800000 */
.L_x_253:
[----:B------:R-:W-:-:S04]  /*bfd0*/  IMAD.U32 R2, R3, 0x10000, RZ ;  /* 0x0001000003027824 */ /* 0x000fc800078e00ff */
[----:B------:R-:W-:-:S06]  /*bfe0*/  FMUL.FTZ R2, R2, 1 ;  /* 0x3f80000002027820 */ /* 0x000fcc0000410000 */
[----:B------:R-:W0:Y:S02]  /*bff0*/  F2F.F64.F32 R2, R2 ;  /* 0x0000000200027310 */ /* 0x000e240000201800 */
[----:B0-----:R-:W-:Y:S01]  /*c000*/  STG.E.64 desc[UR36][R16.64], R2 ;  /* 0x0000000210007986 */ /* 0x001fe2000c101b24 */
[----:B------:R-:W-:Y:S05]  /*c010*/  EXIT ;  /* 0x000000000000794d */ /* 0x000fea0003800000 */
.L_x_244:
        /* <DEDUP_REMOVED lines=11> */
[----:B------:R-:W-:Y:S01]  /*c0d0*/  STG.E.U8 desc[UR36][R16.64], R3 ;  /* 0x0000000310007986 */ /* 0x000fe2000c101124 */
[----:B------:R-:W-:Y:S05]  /*c0e0*/  EXIT ;  /* 0x000000000000794d */ /* 0x000fea0003800000 */
.L_x_257:
[----:B------:R-:W-:Y:S01]  /*c0f0*/  IMAD.U32 R3, R3, 0x10000, RZ ;  /* 0x0001000003037824 */ /* 0x000fe200078e00ff */
[----:B------:R-:W-:-:S03]  /*c100*/  CS2R R6, SRZ ;  /* 0x0000000000067805 */ /* 0x000fc6000001ff00 */
[----:B------:R-:W-:-:S04]  /*c110*/  FMUL.FTZ R3, R3, 1 ;  /* 0x3f80000003037820 */ /* 0x000fc80000410000 */
[----:B------:R-:W0:Y:S02]  /*c120*/  F2F.F64.F32 R4, R3 ;  /* 0x0000000300047310 */ /* 0x000e240000201800 */
[----:B0-----:R-:W-:Y:S01]  /*c130*/  STG.E.128 desc[UR36][R16.64], R4 ;  /* 0x0000000410007986 */ /* 0x001fe2000c101d24 */
[----:B------:R-:W-:Y:S05]  /*c140*/  EXIT ;  /* 0x000000000000794d */ /* 0x000fea0003800000 */
.L_x_256:
        /* <DEDUP_REMOVED lines=21> */
.L_x_261:
[----:B------:R-:W-:Y:S05]  /*c2a0*/  BSYNC B0 ;  /* 0x0000000000007941 */ /* 0x000fea0003800000 */
.L_x_260:
[----:B------:R-:W-:-:S05]  /*c2b0*/  LOP3.LUT R3, R0, R3, RZ, 0xfc, !PT ;  /* 0x0000000300037212 */ /* 0x000fca00078efcff */
[----:B------:R-:W-:Y:S01]  /*c2c0*/  STG.E.U8 desc[UR36][R16.64], R3 ;  /* 0x0000000310007986 */ /* 0x000fe2000c101124 */
[----:B------:R-:W-:Y:S05]  /*c2d0*/  EXIT ;  /* 0x000000000000794d */ /* 0x000fea0003800000 */
.L_x_259:
        /* <DEDUP_REMOVED lines=13> */
.L_x_263:
[----:B------:R-:W-:Y:S01]  /*c3b0*/  IMAD.MOV.U32 R0, RZ, RZ, 0x7f ;  /* 0x0000007fff007424 */ /* 0x000fe200078e00ff */
[----:B------:R-:W-:-:S04]  /*c3c0*/  ISETP.GT.U32.AND P0, PT, R2, 0x7f800000, PT ;  /* 0x7f8000000200780c */ /* 0x000fc80003f04070 */
[----:B------:R-:W-:-:S09]  /*c3d0*/  SEL R0, R0, 0x7c, P0 ;  /* 0x0000007c00007807 */ /* 0x000fd20000000000 */
.L_x_264:
[----:B------:R-:W-:Y:S05]  /*c3e0*/  BSYNC B0 ;  /* 0x0000000000007941 */ /* 0x000fea0003800000 */
.L_x_262:
[----:B------:R-:W-:-:S04]  /*c3f0*/  LOP3.LUT R2, R3, 0x80000000, RZ, 0xc0, !PT ;  /* 0x8000000003027812 */ /* 0x000fc800078ec0ff */
[----:B------:R-:W-:-:S04]  /*c400*/  SHF.R.U32.HI R3, RZ, 0x18, R2 ;  /* 0x00000018ff037819 */ /* 0x000fc80000011602 */
[----:B------:R-:W-:-:S05]  /*c410*/  LOP3.LUT R3, R0, R3, RZ, 0xfc, !PT ;  /* 0x0000000300037212 */ /* 0x000fca00078efcff */
[----:B------:R-:W-:Y:S01]  /*c420*/  STG.E.U8 desc[UR36][R16.64], R3 ;  /* 0x0000000310007986 */ /* 0x000fe2000c101124 */
[----:B------:R-:W-:Y:S05]  /*c430*/  EXIT ;  /* 0x000000000000794d */ /* 0x000fea0003800000 */
.L_x_258:
[----:B------:R-:W-:Y:S01]  /*c440*/  STG.E.U16 desc[UR36][R16.64], R3 ;  /* 0x0000000310007986 */ /* 0x000fe2000c101524 */
[----:B------:R-:W-:Y:S05]  /*c450*/  EXIT ;  /* 0x000000000000794d */ /* 0x000fea0003800000 */
.L_x_255:
        /* <DEDUP_REMOVED lines=10> */
[----:B0-----:R-:W-:Y:S01]  /*c500*/  STG.E.U16 desc[UR36][R16.64], R3 ;  /* 0x0000000310007986 */ /* 0x001fe2000c101524 */
[----:B------:R-:W-:Y:S05]  /*c510*/  EXIT ;  /* 0x000000000000794d */ /* 0x000fea0003800000 */
.L_x_267:
        /* <DEDUP_REMOVED lines=17> */
.L_x_270:
[----:B------:R-:W-:-:S04]  /*c630*/  LOP3.LUT R2, R3, 0x80000000, RZ, 0xc0, !PT ;  /* 0x8000000003027812 */ /* 0x000fc800078ec0ff */
[----:B------:R-:W-:-:S04]  /*c640*/  SHF.R.U32.HI R3, RZ, 0x18, R2 ;  /* 0x00000018ff037819 */ /* 0x000fc80000011602 */
[----:B------:R-:W-:-:S04]  /*c650*/  LOP3.LUT R0, R0, R3, RZ, 0xfc, !PT ;  /* 0x0000000300007212 */ /* 0x000fc800078efcff */
[----:B------:R-:W-:-:S07]  /*c660*/  PRMT R8, R0, 0x7610, R8 ;  /* 0x0000761000087816 */ /* 0x000fce0000000008 */
.L_x_269:
[----:B------:R-:W-:Y:S05]  /*c670*/  BSYNC B0 ;  /* 0x0000000000007941 */ /* 0x000fea0003800000 */
.L_x_268:
[----:B------:R-:W-:Y:S01]  /*c680*/  STG.E.U8 desc[UR36][R16.64], R8 ;  /* 0x0000000810007986 */ /* 0x000fe2000c101124 */
[----:B------:R-:W-:Y:S05]  /*c690*/  EXIT ;  /* 0x000000000000794d */ /* 0x000fea0003800000 */
.L_x_266:
        /* <DEDUP_REMOVED lines=17> */
.L_x_273:
[----:B------:R-:W-:-:S04]  /*c7b0*/  LOP3.LUT R2, R3, 0x80000000, RZ, 0xc0, !PT ;  /* 0x8000000003027812 */ /* 0x000fc800078ec0ff */
[----:B------:R-:W-:-:S04]  /*c7c0*/  SHF.R.U32.HI R3, RZ, 0x18, R2 ;  /* 0x00000018ff037819 */ /* 0x000fc80000011602 */
[----:B------:R-:W-:-:S04]  /*c7d0*/  LOP3.LUT R0, R0, R3, RZ, 0xfc, !PT ;  /* 0x0000000300007212 */ /* 0x000fc800078efcff */
[----:B------:R-:W-:-:S07]  /*c7e0*/  PRMT R8, R0, 0x7610, R8 ;  /* 0x0000761000087816 */ /* 0x000fce0000000008 */
.L_x_272:
[----:B------:R-:W-:Y:S05]  /*c7f0*/  BSYNC B0 ;  /* 0x0000000000007941 */ /* 0x000fea0003800000 */
.L_x_271:
[----:B------:R-:W-:Y:S01]  /*c800*/  STG.E.U8 desc[UR36][R16.64], R8 ;  /* 0x0000000810007986 */ /* 0x000fe2000c101124 */
[----:B------:R-:W-:Y:S05]  /*c810*/  EXIT ;  /* 0x000000000000794d */ /* 0x000fea0003800000 */
.L_x_265:
        /* <DEDUP_REMOVED lines=20> */
[----:B------:R-:W-:Y:S01]  /*c960*/  STG.E.U8 desc[UR36][R16.64], R3 ;  /* 0x0000000310007986 */ /* 0x000fe2000c101124 */
[----:B------:R-:W-:Y:S05]  /*c970*/  EXIT ;  /* 0x000000000000794d */ /* 0x000fea0003800000 */
.L_x_248:
        /* <DEDUP_REMOVED lines=16> */
.L_x_276:
[----:B------:R-:W-:Y:S05]  /*ca80*/  EXIT ;  /* 0x000000000000794d */ /* 0x000fea0003800000 */
.L_x_275:
[----:B------:R-:W-:-:S06]  /*ca90*/  IMAD.U32 R3, R3, 0x10000, RZ ;  /* 0x0001000003037824 */ /* 0x000fcc00078e00ff */
[----:B------:R-:W0:Y:S02]  /*caa0*/  F2I.U64.TRUNC R2, R3 ;  /* 0x0000000300027311 */ /* 0x000e24000020d800 */
[----:B0-----:R-:W-:Y:S01]  /*cab0*/  STG.E.64 desc[UR36][R16.64], R2 ;  /* 0x0000000210007986 */ /* 0x001fe2000c101b24 */
[----:B------:R-:W-:Y:S05]  /*cac0*/  EXIT ;  /* 0x000000000000794d */ /* 0x000fea0003800000 */
.L_x_274:
[----:B------:R-:W-:-:S06]  /*cad0*/  IMAD.U32 R3, R3, 0x10000, RZ ;  /* 0x0001000003037824 */ /* 0x000fcc00078e00ff */
[----:B------:R-:W0:Y:S02]  /*cae0*/  F2I.FTZ.U32.TRUNC.NTZ R3, R3 ;  /* 0x0000000300037305 */ /* 0x000e24000021f000 */
[----:B0-----:R-:W-:Y:S01]  /*caf0*/  STG.E desc[UR36][R16.64], R3 ;  /* 0x0000000310007986 */ /* 0x001fe2000c101924 */
[----:B------:R-:W-:Y:S05]  /*cb00*/  EXIT ;  /* 0x000000000000794d */ /* 0x000fea0003800000 */
.L_x_277:
[----:B------:R-:W-:-:S00]  /*cb10*/  BRA `(.L_x_277) ;  /* 0xfffffffc00fc7947 */ /* 0x000fc0000383ffff */
[----:B------:R-:W-:-:S00]  /*cb20*/  NOP ;  /* 0x0000000000007918 */ /* 0x000fc00000000000 */
        /* <DEDUP_REMOVED lines=13> */
.L_x_19554:


//--------------------- .text._ZN2at6native27unrolled_elementwise_kernelIZZZNS0_17trunc_kernel_cudaERNS_18TensorIteratorBaseEENKUlvE_clEvENKUlvE2_clEvEUlN3c108BFloat16EE_St5arrayIPcLm2EELi4E23TrivialOffsetCalculatorILi1EjESD_NS0_6memory12LoadWithCastILi1EEENSE_13StoreWithCastILi1EEEEEviT_T0_T2_T3_T4_T5_ --------------------------
	.section	.text._ZN2at6native27unrolled_elementwise_kernelIZZZNS0_17trunc_kernel_cudaERNS_18TensorIteratorBaseEENKUlvE_clEvENKUlvE2_clEvEUlN3c108BFloat16EE_St5arrayIPcLm2EELi4E23TrivialOffsetCalculatorILi1EjESD_NS0_6memory12LoadWithCastILi1EEENSE_13StoreWithCastILi1EEEEEviT_T0_T2_T3_T4_T5_,"ax",@progbits
	.align	128
        .global         _ZN2at6native27unrolled_elementwise_kernelIZZZNS0_17trunc_kernel_cudaERNS_18TensorIteratorBaseEENKUlvE_clEvENKUlvE2_clEvEUlN3c108BFloat16EE_St5arrayIPcLm2EELi4E23TrivialOffsetCalculatorILi1EjESD_NS0_6memory12LoadWithCastILi1EEENSE_13StoreWithCastILi1EEEEEviT_T0_T2_T3_T4_T5_
        .type           _ZN2at6native27unrolled_elementwise_kernelIZZZNS0_17trunc_kernel_cudaERNS_18TensorIteratorBaseEENKUlvE_clEvENKUlvE2_clEvEUlN3c108BFloat16EE_St5arrayIPcLm2EELi4E23TrivialOffsetCalculatorILi1EjESD_NS0_6memory12LoadWithCastILi1EEENSE_13StoreWithCastILi1EEEEEviT_T0_T2_T3_T4_T5_,@function
        .size           _ZN2at6native27unrolled_elementwise_kernelIZZZNS0_17trunc_kernel_cudaERNS_18TensorIteratorBaseEENKUlvE_clEvENKUlvE2_clEvEUlN3c108BFloat16EE_St5arrayIPcLm2EELi4E23TrivialOffsetCalculatorILi1EjESD_NS0_6memory12LoadWithCastILi1EEENSE_13StoreWithCastILi1EEEEEviT_T0_T2_T3_T4_T5_,(.L_x_19555 - _ZN2at6native27unrolled_elementwise_kernelIZZZNS0_17trunc_kernel_cudaERNS_18TensorIteratorBaseEENKUlvE_clEvENKUlvE2_clEvEUlN3c108BFloat16EE_St5arrayIPcLm2EELi4E23TrivialOffsetCalculatorILi1EjESD_NS0_6memory12LoadWithCastILi1EEENSE_13StoreWithCastILi1EEEEEviT_T0_T2_T3_T4_T5_)
        .other          _ZN2at6native27unrolled_elementwise_kernelIZZZNS0_17trunc_kernel_cudaERNS_18TensorIteratorBaseEENKUlvE_clEvENKUlvE2_clEvEUlN3c108BFloat16EE_St5arrayIPcLm2EELi4E23TrivialOffsetCalculatorILi1EjESD_NS0_6memory12LoadWithCastILi1EEENSE_13StoreWithCastILi1EEEEEviT_T0_T2_T3_T4_T5_,@"STO_CUDA_ENTRY STV_DEFAULT"
_ZN2at6native27unrolled_elementwise_kernelIZZZNS0_17trunc_kernel_cudaERNS_18TensorIteratorBaseEENKUlvE_clEvENKUlvE2_clEvEUlN3c108BFloat16EE_St5arrayIPcLm2EELi4E23TrivialOffsetCalculatorILi1EjESD_NS0_6memory12LoadWithCastILi1EEENSE_13StoreWithCastILi1EEEEEviT_T0_T2_T3_T4_T5_:
.text._ZN2at6native27unrolled_elementwise_kernelIZZZNS0_17trunc_kernel_cudaERNS_18TensorIteratorBaseEENKUlvE_clEvENKUlvE2_clEvEUlN3c108BFloat16EE_St5arrayIPcLm2EELi4E23TrivialOffsetCalculatorILi1EjESD_NS0_6memory12LoadWithCastILi1EEENSE_13StoreWithCastILi1EEEEEviT_T0_T2_T3_T4_T5_:
[----:B------:R-:W0:Y:S01]  /*0000*/  LDC R1, c[0x0][0x28] ;  /* 0x00000a00ff017b82 */ /* 0x000e220000000800 */
[----:B------:R-:W1:Y:S07]  /*0010*/  S2R R2, SR_CTAID.X ;  /* 0x0000000000027919 */ /* 0x000e6e0000002500 */
[----:B------:R-:W1:Y:S01]  /*0020*/  LDC R3, c[0x0][0x210] ;  /* 0x00008400ff037b82 */ /* 0x000e620000000800 */
[----:B------:R-:W-:Y:S01]  /*0030*/  ULDC.64 UR36, c[0x0][0x208] ;  /* 0x0000820000247ab9 */ /* 0x000fe20000000a00 */
[----:B------:R-:W-:Y:S01]  /*0040*/  BSSY B6, `(.L_x_278) ;  /* 0x0000118000067945 */ /* 0x000fe20003800000 */
[----:B------:R-:W2:Y:S01]  /*0050*/  S2R R23, SR_TID.X ;  /* 0x0000000000177919 */ /* 0x000ea20000002100 */
[----:B------:R-:W-:-:S02]  /*0060*/  PRMT R17, RZ, 0x7610, R17 ;  /* 0x00007610ff117816 */ /* 0x000fc40000000011 */
[----:B------:R-:W-:Y:S02]  /*0070*/  PRMT R19, RZ, 0x7610, R19 ;  /* 0x00007610ff137816 */ /* 0x000fe40000000013 */
[----:B------:R-:W3:Y:S01]  /*0080*/  LDC.U8 R22, c[0x0][0x22c] ;  /* 0x00008b00ff167b82 */ /* 0x000ee20000000000 */
[----:B-1----:R-:W-:-:S05]  /*0090*/  IMAD R16, R2, -0x200, R3 ;  /* 0xfffffe0002107824 */ /* 0x002fca00078e0203 */
[----:B--2---:R-:W-:-:S13]  /*00a0*/  ISETP.GE.AND P0, PT, R23, R16, PT ;  /* 0x000000101700720c */ /* 0x004fda0003f06270 */
[----:B0--3--:R-:W-:Y:S05]  /*00b0*/  @P0 BRA `(.L_x_279) ;  /* 0x0000001000400947 */ /* 0x009fea0003800000 */
[----:B------:R-:W0:Y:S01]  /*00c0*/  LDC.64 R4, c[0x0][0x220] ;  /* 0x00008800ff047b82 */ /* 0x000e220000000a00 */
[----:B------:R-:W-:Y:S01]  /*00d0*/  PRMT R0, R22, 0x9910, RZ ;  /* 0x0000991016007816 */ /* 0x000fe200000000ff */
[----:B------:R-:W-:Y:S01]  /*00e0*/  IMAD R23, R2, 0x200, R23 ;  /* 0x0000020002177824 */ /* 0x000fe200078e0217 */
[----:B------:R-:W-:Y:S02]  /*00f0*/  ULDC UR4, c[0x0][0x230] ;  /* 0x00008c0000047ab9 */ /* 0x000fe40000000800 */
[----:B------:R-:W-:Y:S01]  /*0100*/  ISETP.GT.AND P0, PT, R0, 0x9, PT ;  /* 0x000000090000780c */ /* 0x000fe20003f04270 */
[----:B------:R-:W-:-:S05]  /*0110*/  IMAD R23, R23, UR4, RZ ;  /* 0x0000000417177c24 */ /* 0x000fca000f8e02ff */
[----:B0-----:R-:W-:-:S05]  /*0120*/  IADD3 R4, P1, R23, R4, RZ ;  /* 0x0000000417047210 */ /* 0x001fca0007f3e0ff */
[----:B------:R-:W-:Y:S02]  /*0130*/  IMAD.X R5, RZ, RZ, R5, P1 ;  /* 0x000000ffff057224 */ /* 0x000fe400008e0605 */
[----:B------:R-:W-:Y:S06]  /*0140*/  @P0 BRA `(.L_x_280) ;  /* 0x0000000400300947 */ /* 0x000fec0003800000 */
        /* <DEDUP_REMOVED lines=10> */
[----:B0-----:R-:W-:-:S04]  /*01f0*/  F2FP.BF16.F32.PACK_AB R0, RZ, R0 ;  /* 0x00000000ff00723e */ /* 0x001fc800000010ff */
[----:B------:R-:W-:Y:S01]  /*0200*/  PRMT R19, R0, 0x7610, R19 ;  /* 0x0000761000137816 */ /* 0x000fe20000000013 */
[----:B------:R-:W-:Y:S06]  /*0210*/  BRA `(.L_x_285) ;  /* 0x0000000c00e07947 */ /* 0x000fec0003800000 */
.L_x_283:
[----:B------:R-:W2:Y:S02]  /*0220*/  LDG.E.U8 R4, desc[UR36][R4.64] ;  /* 0x0000002404047981 */ /* 0x000ea4000c1e1100 */
[----:B--2---:R-:W-:-:S04]  /*0230*/  I2FP.F32.U32 R0, R4 ;  /* 0x0000000400007245 */ /* 0x004fc80000201000 */
[----:B------:R-:W-:-:S04]  /*0240*/  F2FP.BF16.F32.PACK_AB R0, RZ, R0 ;  /* 0x00000000ff00723e */ /* 0x000fc800000010ff */
[----:B------:R-:W-:Y:S01]  /*0250*/  PRMT R19, R0, 0x7610, R19 ;  /* 0x0000761000137816 */ /* 0x000fe20000000013 */
[----:B------:R-:W-:Y:S06]  /*0260*/  BRA `(.L_x_285) ;  /* 0x0000000c00cc7947 */ /* 0x000fec0003800000 */
.L_x_282:
        /* <DEDUP_REMOVED lines=8> */
[----:B0-----:R-:W-:-:S04]  /*02f0*/  F2FP.BF16.F32.PACK_AB R0, RZ, R0 ;  /* 0x00000000ff00723e */ /* 0x001fc800000010ff */
[----:B------:R-:W-:Y:S01]  /*0300*/  PRMT R19, R0, 0x7610, R19 ;  /* 0x0000761000137816 */ /* 0x000fe20000000013 */
[----:B------:R-:W-:Y:S06]  /*0310*/  BRA `(.L_x_285) ;  /* 0x0000000c00a07947 */ /* 0x000fec0003800000 */
.L_x_287:
[----:B------:R-:W2:Y:S02]  /*0320*/  LDG.E R4, desc[UR36][R4.64] ;  /* 0x0000002404047981 */ /* 0x000ea4000c1e1900 */
[----:B--2---:R-:W-:-:S04]  /*0330*/  I2FP.F32.S32 R0, R4 ;  /* 0x0000000400007245 */ /* 0x004fc80000201400 */
[----:B------:R-:W-:-:S04]  /*0340*/  F2FP.BF16.F32.PACK_AB R0, RZ, R0 ;  /* 0x00000000ff00723e */ /* 0x000fc800000010ff */
[----:B------:R-:W-:Y:S01]  /*0350*/  PRMT R19, R0, 0x7610, R19 ;  /* 0x0000761000137816 */ /* 0x000fe20000000013 */
[----:B------:R-:W-:Y:S06]  /*0360*/  BRA `(.L_x_285) ;  /* 0x0000000c008c7947 */ /* 0x000fec0003800000 */
.L_x_286:
[----:B------:R-:W2:Y:S02]  /*0370*/  LDG.E.U16 R4, desc[UR36][R4.64] ;  /* 0x0000002404047981 */ /* 0x000ea4000c1e1500 */
[----:B--2---:R-:W0:Y:S02]  /*0380*/  I2F.S16 R0, R4 ;  /* 0x0000000400007306 */ /* 0x004e240000101400 */
[----:B0-----:R-:W-:-:S04]  /*0390*/  F2FP.BF16.F32.PACK_AB R0, RZ, R0 ;  /* 0x00000000ff00723e */ /* 0x001fc800000010ff */
[----:B------:R-:W-:Y:S01]  /*03a0*/  PRMT R19, R0, 0x7610, R19 ;  /* 0x0000761000137816 */ /* 0x000fe20000000013 */
[----:B------:R-:W-:Y:S06]  /*03b0*/  BRA `(.L_x_285) ;  /* 0x0000000c00787947 */ /* 0x000fec0003800000 */
.L_x_281:
        /* <DEDUP_REMOVED lines=9> */
.L_x_289:
[----:B------:R-:W2:Y:S02]  /*0450*/  LDG.E.U16 R0, desc[UR36][R4.64] ;  /* 0x0000002404007981 */ /* 0x000ea4000c1e1500 */
[----:B--2---:R-:W-:-:S05]  /*0460*/  HADD2.F32 R0, -RZ, R0.H0_H0 ;  /* 0x20000000ff007230 */ /* 0x004fca0000004100 */
[----:B------:R-:W-:-:S04]  /*0470*/  F2FP.BF16.F32.PACK_AB R0, RZ, R0 ;  /* 0x00000000ff00723e */ /* 0x000fc800000010ff */
[----:B------:R-:W-:Y:S01]  /*0480*/  PRMT R19, R0, 0x7610, R19 ;  /* 0x0000761000137816 */ /* 0x000fe20000000013 */
[----:B------:R-:W-:Y:S06]  /*0490*/  BRA `(.L_x_285) ;  /* 0x0000000c00407947 */ /* 0x000fec0003800000 */
.L_x_288:
        /* <DEDUP_REMOVED lines=9> */
.L_x_291:
[----:B------:R-:W2:Y:S02]  /*0530*/  LDG.E.U16 R4, desc[UR36][R4.64] ;  /* 0x0000002404047981 */ /* 0x000ea4000c1e1500 */
[----:B--2---:R-:W-:-:S05]  /*0540*/  HADD2.F32 R0, -RZ, R4.H0_H0 ;  /* 0x20000004ff007230 */ /* 0x004fca0000004100 */
[----:B------:R-:W-:-:S04]  /*0550*/  F2FP.BF16.F32.PACK_AB R0, RZ, R0 ;  /* 0x00000000ff00723e */ /* 0x000fc800000010ff */
[----:B------:R-:W-:Y:S01]  /*0560*/  PRMT R19, R0, 0x7610, R19 ;  /* 0x0000761000137816 */ /* 0x000fe20000000013 */
[----:B------:R-:W-:Y:S06]  /*0570*/  BRA `(.L_x_285) ;  /* 0x0000000c00087947 */ /* 0x000fec0003800000 */
.L_x_290:
[----:B------:R-:W2:Y:S01]  /*0580*/  LDG.E.64 R4, desc[UR36][R4.64] ;  /* 0x0000002404047981 */ /* 0x000ea2000c1e1b00 */
[----:B------:R-:W-:Y:S01]  /*0590*/  UMOV UR4, 0xf0000000 ;  /* 0xf000000000047882 */ /* 0x000fe20000000000 */
[----:B------:R-:W-:Y:S01]  /*05a0*/  UMOV UR5, 0x380fffff ;  /* 0x380fffff00057882 */ /* 0x000fe20000000000 */
[----:B--2---:R-:W0:Y:S01]  /*05b0*/  F2F.F32.F64 R0, R4 ;  /* 0x0000000400007310 */ /* 0x004e220000301000 */
[----:B------:R-:W-:-:S14]  /*05c0*/  DSETP.GEU.AND P0, PT, |R4|, UR4, PT ;  /* 0x0000000404007e2a */ /* 0x000fdc000bf0e200 */
[----:B0-----:R-:W-:-:S05]  /*05d0*/  @!P0 FMUL R0, R0, 1.175494350822287508e-38 ;  /* 0x0080000000008820 */ /* 0x001fca0000400000 */
[----:B------:R-:W-:-:S04]  /*05e0*/  F2FP.BF16.F32.PACK_AB R0, RZ, R0 ;  /* 0x00000000ff00723e */ /* 0x000fc800000010ff */
[----:B------:R-:W-:Y:S01]  /*05f0*/  PRMT R19, R0, 0x7610, R19 ;  /* 0x0000761000137816 */ /* 0x000fe20000000013 */
[----:B------:R-:W-:Y:S06]  /*0600*/  BRA `(.L_x_285) ;  /* 0x0000000800e47947 */ /* 0x000fec0003800000 */
.L_x_280:
        /* <DEDUP_REMOVED lines=11> */
[----:B------:R-:W-:-:S04]  /*06c0*/  F2FP.BF16.F32.PACK_AB R0, RZ, R0 ;  /* 0x00000000ff00723e */ /* 0x000fc800000010ff */
[----:B------:R-:W-:Y:S01]  /*06d0*/  PRMT R19, R0, 0x7610, R19 ;  /* 0x0000761000137816 */ /* 0x000fe20000000013 */
[----:B------:R-:W-:Y:S06]  /*06e0*/  BRA `(.L_x_285) ;  /* 0x0000000800ac7947 */ /* 0x000fec0003800000 */
.L_x_294:
        /* <DEDUP_REMOVED lines=9> */
.L_x_293:
        /* <DEDUP_REMOVED lines=28> */
.L_x_296:
[----:B------:R-:W2:Y:S02]  /*0940*/  LDG.E.U8 R4, desc[UR36][R4.64] ;  /* 0x0000002404047981 */ /* 0x000ea4000c1e1100 */
[----:B--2---:R-:W-:-:S05]  /*0950*/  IMAD.SHL.U32 R0, R4, 0x2000000, RZ ;  /* 0x0200000004007824 */ /* 0x004fca00078e00ff */
[----:B------:R-:W-:-:S13]  /*0960*/  ISETP.GE.U32.AND P0, PT, R0, 0x8000000, PT ;  /* 0x080000000000780c */ /* 0x000fda0003f06070 */
[C---:B------:R-:W-:Y:S02]  /*0970*/  @P0 IMAD.SHL.U32 R3, R4.reuse, 0x200000, RZ ;  /* 0x0020000004030824 */ /* 0x040fe400078e00ff */
[----:B------:R-:W-:-:S03]  /*0980*/  @!P0 IMAD.SHL.U32 R0, R4, 0x100, RZ ;  /* 0x0000010004008824 */ /* 0x000fc600078e00ff */
[----:B------:R-:W-:Y:S02]  /*0990*/  @P0 LOP3.LUT R3, R3, 0xfe00000, RZ, 0xc0, !PT ;  /* 0x0fe0000003030812 */ /* 0x000fe400078ec0ff */
[----:B------:R-:W-:Y:S02]  /*09a0*/  @!P0 LOP3.LUT R0, R0, 0x7f00, RZ, 0xc0, !PT ;  /* 0x00007f0000008812 */ /* 0x000fe400078ec0ff */
[----:B------:R-:W-:Y:S02]  /*09b0*/  @P0 LOP3.LUT R3, R3, 0x70000000, RZ, 0xfc, !PT ;  /* 0x7000000003030812 */ /* 0x000fe400078efcff */
[----:B------:R-:W-:-:S03]  /*09c0*/  @!P0 LOP3.LUT R0, R0, 0x3f000000, RZ, 0xfc, !PT ;  /* 0x3f00000000008812 */ /* 0x000fc600078efcff */
[----:B------:R-:W-:Y:S02]  /*09d0*/  @P0 FMUL.FTZ R3, R3, 1.9259299443872358531e-34 ;  /* 0x0780000003030820 */ /* 0x000fe40000410000 */
[----:B------:R-:W-:Y:S01]  /*09e0*/  @!P0 FADD.FTZ R3, R0, -0.5 ;  /* 0xbf00000000038421 */ /* 0x000fe20000010000 */
[----:B------:R-:W-:-:S05]  /*09f0*/  IMAD.SHL.U32 R0, R4, 0x1000000, RZ ;  /* 0x0100000004007824 */ /* 0x000fca00078e00ff */
[----:B------:R-:W-:-:S04]  /*0a00*/  LOP3.LUT R0, R3, 0x80000000, R0, 0xf8, !PT ;  /* 0x8000000003007812 */ /* 0x000fc800078ef800 */
[----:B------:R-:W-:-:S04]  /*0a10*/  F2FP.BF16.F32.PACK_AB R0, RZ, R0 ;  /* 0x00000000ff00723e */ /* 0x000fc800000010ff */
[----:B------:R-:W-:Y:S01]  /*0a20*/  PRMT R19, R0, 0x7610, R19 ;  /* 0x0000761000137816 */ /* 0x000fe20000000013 */
[----:B------:R-:W-:Y:S06]  /*0a30*/  BRA `(.L_x_285) ;  /* 0x0000000400d87947 */ /* 0x000fec0003800000 */
.L_x_295:
[----:B------:R0:W5:Y:S01]  /*0a40*/  LDG.E.U16 R19, desc[UR36][R4.64] ;  /* 0x0000002404137981 */ /* 0x000162000c1e1500 */
[----:B------:R-:W-:Y:S05]  /*0a50*/  BRA `(.L_x_285) ;  /* 0x0000000400d07947 */ /* 0x000fea0003800000 */
.L_x_292:
        /* <DEDUP_REMOVED lines=10> */
[----:B------:R-:W-:-:S04]  /*0b00*/  F2FP.BF16.F32.PACK_AB R0, RZ, R0 ;  /* 0x00000000ff00723e */ /* 0x000fc800000010ff */
[----:B------:R-:W-:Y:S01]  /*0b10*/  PRMT R19, R0, 0x7610, R19 ;  /* 0x0000761000137816 */ /* 0x000fe20000000013 */
[----:B------:R-:W-:Y:S06]  /*0b20*/  BRA `(.L_x_285) ;  /* 0x00000004009c7947 */ /* 0x000fec0003800000 */
.L_x_299:
        /* <DEDUP_REMOVED lines=21> */
.L_x_303:
[----:B------:R-:W-:Y:S05]  /*0c80*/  BSYNC B1 ;  /* 0x0000000000017941 */ /* 0x000fea0003800000 */
.L_x_302:
[----:B------:R-:W-:Y:S01]  /*0c90*/  LEA R5, R0, 0x3b800000, 0x17 ;  /* 0x3b80000000057811 */ /* 0x000fe200078eb8ff */
[----:B------:R-:W-:-:S05]  /*0ca0*/  IMAD.SHL.U32 R0, R3, 0x100000, RZ ;  /* 0x0010000003007824 */ /* 0x000fca00078e00ff */
[----:B------:R-:W-:-:S07]  /*0cb0*/  LOP3.LUT R0, R5, R0, R6, 0xfe, !PT ;  /* 0x0000000005007212 */ /* 0x000fce00078efe06 */
.L_x_301:
[----:B------:R-:W-:Y:S05]  /*0cc0*/  BSYNC B0 ;  /* 0x0000000000007941 */ /* 0x000fea0003800000 */
.L_x_300:
[----:B------:R-:W-:-:S04]  /*0cd0*/  F2FP.BF16.F32.PACK_AB R0, RZ, R0 ;  /* 0x00000000ff00723e */ /* 0x000fc800000010ff */
[----:B------:R-:W-:Y:S01]  /*0ce0*/  PRMT R19, R0, 0x7610, R19 ;  /* 0x0000761000137816 */ /* 0x000fe20000000013 */
[----:B------:R-:W-:Y:S06]  /*0cf0*/  BRA `(.L_x_285) ;  /* 0x0000000400287947 */ /* 0x000fec0003800000 */
.L_x_298:
        /* <DEDUP_REMOVED lines=21> */
.L_x_307:
[----:B------:R-:W-:Y:S05]  /*0e50*/  BSYNC B1 ;  /* 0x0000000000017941 */ /* 0x000fea0003800000 */
.L_x_306:
[----:B------:R-:W-:Y:S01]  /*0e60*/  LEA R5, R0, 0x37800000, 0x17 ;  /* 0x3780000000057811 */ /* 0x000fe200078eb8ff */
[----:B------:R-:W-:-:S05]  /*0e70*/  IMAD.SHL.U32 R0, R3, 0x200000, RZ ;  /* 0x0020000003007824 */ /* 0x000fca00078e00ff */
[----:B------:R-:W-:-:S07]  /*0e80*/  LOP3.LUT R0, R5, R0, R6, 0xfe, !PT ;  /* 0x0000000005007212 */ /* 0x000fce00078efe06 */
.L_x_305:
[----:B------:R-:W-:Y:S05]  /*0e90*/  BSYNC B0 ;  /* 0x0000000000007941 */ /* 0x000fea0003800000 */
.L_x_304:
[----:B------:R-:W-:-:S04]  /*0ea0*/  F2FP.BF16.F32.PACK_AB R0, RZ, R0 ;  /* 0x00000000ff00723e */ /* 0x000fc800000010ff */
[----:B------:R-:W-:Y:S01]  /*0eb0*/  PRMT R19, R0, 0x7610, R19 ;  /* 0x0000761000137816 */ /* 0x000fe20000000013 */
[----:B------:R-:W-:Y:S06]  /*0ec0*/  BRA `(.L_x_285) ;  /* 0x0000000000b47947 */ /* 0x000fec0003800000 */
.L_x_297:
        /* <DEDUP_REMOVED lines=14> */
.L_x_311:
[----:B------:R-:W-:Y:S05]  /*0fb0*/  BSYNC B0 ;  /* 0x0000000000007941 */ /* 0x000fea0003800000 */
.L_x_310:
[----:B------:R-:W-:-:S04]  /*0fc0*/  F2FP.BF16.F32.PACK_AB R0, RZ, R0 ;  /* 0x00000000ff00723e */ /* 0x000fc800000010ff */
[----:B------:R-:W-:Y:S01]  /*0fd0*/  PRMT R19, R0, 0x7610, R19 ;  /* 0x0000761000137816 */ /* 0x000fe20000000013 */
[----:B------:R-:W-:Y:S06]  /*0fe0*/  BRA `(.L_x_285) ;  /* 0x00000000006c7947 */ /* 0x000fec0003800000 */
.L_x_284:
        /* <DEDUP_REMOVED lines=16> */
.L_x_312:
[----:B------:R-:W-:Y:S01]  /*10f0*/  PRMT R19, RZ, 0x7610, R19 ;  /* 0x00007610ff137816 */ /* 0x000fe20000000013 */
[----:B------:R-:W-:Y:S06]  /*1100*/  BRA `(.L_x_285) ;  /* 0x0000000000247947 */ /* 0x000fec0003800000 */
.L_x_309:
[----:B------:R-:W2:Y:S02]  /*1110*/  LDG.E.64 R4, desc[UR36][R4.64] ;  /* 0x0000002404047981 */ /* 0x000ea4000c1e1b00 */
[----:B--2---:R-:W0:Y:S02]  /*1120*/  I2F.U64 R0, R4 ;  /* 0x0000000400007312 */ /* 0x004e240000301000 */
[----:B0-----:R-:W-:-:S04]  /*1130*/  F2FP.BF16.F32.PACK_AB R0, RZ, R0 ;  /* 0x00000000ff00723e */ /* 0x001fc800000010ff */
[----:B------:R-:W-:Y:S01]  /*1140*/  PRMT R19, R0, 0x7610, R19 ;  /* 0x0000761000137816 */ /* 0x000fe20000000013 */
[----:B------:R-:W-:Y:S06]  /*1150*/  BRA `(.L_x_285) ;  /* 0x0000000000107947 */ /* 0x000fec0003800000 */
.L_x_308:
[----:B------:R-:W2:Y:S02]  /*1160*/  LDG.E R4, desc[UR36][R4.64] ;  /* 0x0000002404047981 */ /* 0x000ea4000c1e1900 */
[----:B--2---:R-:W-:-:S04]  /*1170*/  I2FP.F32.U32 R0, R4 ;  /* 0x0000000400007245 */ /* 0x004fc80000201000 */
[----:B------:R-:W-:-:S04]  /*1180*/  F2FP.BF16.F32.PACK_AB R0, RZ, R0 ;  /* 0x00000000ff00723e */ /* 0x000fc800000010ff */
[----:B------:R-:W-:-:S07]  /*1190*/  PRMT R19, R0, 0x7610, R19 ;  /* 0x0000761000137816 */ /* 0x000fce0000000013 */
.L_x_285:
[----:B------:R-:W1:Y:S02]  /*11a0*/  S2R R23, SR_TID.X ;  /* 0x0000000000177919 */ /* 0x000e640000002100 */
[----:B-1----:R-:W-:-:S07]  /*11b0*/  VIADD R23, R23, 0x80 ;  /* 0x0000008017177836 */ /* 0x002fce0000000000 */
.L_x_279:
[----:B------:R-:W-:Y:S05]  /*11c0*/  BSYNC B6 ;  /* 0x0000000000067941 */ /* 0x000fea0003800000 */
.L_x_278:
[----:B------:R-:W-:Y:S01]  /*11d0*/  ISETP.GE.AND P0, PT, R23, R16, PT ;  /* 0x000000101700720c */ /* 0x000fe20003f06270 */
[----:B------:R-:W-:-:S12]  /*11e0*/  BSSY B6, `(.L_x_313) ;  /* 0x0000111000067945 */ /* 0x000fd80003800000 */
[----:B------:R-:W-:Y:S05]  /*11f0*/  @P0 BRA `(.L_x_314) ;  /* 0x00000010003c0947 */ /* 0x000fea0003800000 */
[----:B0-----:R-:W0:Y:S01]  /*1200*/  LDC.64 R4, c[0x0][0x220] ;  /* 0x00008800ff047b82 */ /* 0x001e220000000a00 */
[----:B------:R-:W-:Y:S01]  /*1210*/  IMAD R0, R2, 0x200, R23 ;  /* 0x0000020002007824 */ /* 0x000fe200078e0217 */
[----:B------:R-:W-:Y:S01]  /*1220*/  PRMT R6, R22, 0x9910, RZ ;  /* 0x0000991016067816 */ /* 0x000fe200000000ff */
[----:B------:R-:W-:Y:S02]  /*1230*/  ULDC UR4, c[0x0][0x230] ;  /* 0x00008c0000047ab9 */ /* 0x000fe40000000800 */
[----:B------:R-:W-:Y:S02]  /*1240*/  IMAD R3, R0, UR4, RZ ;  /* 0x0000000400037c24 */ /* 0x000fe4000f8e02ff */
[----:B------:R-:W-:-:S05]  /*1250*/  IMAD.MOV.U32 R0, RZ, RZ, R6 ;  /* 0x000000ffff007224 */ /* 0x000fca00078e0006 */
[----:B------:R-:W-:Y:S02]  /*1260*/  ISETP.GT.AND P1, PT, R0, 0x9, PT ;  /* 0x000000090000780c */ /* 0x000fe40003f24270 */
[----:B0-----:R-:W-:-:S05]  /*1270*/  IADD3 R4, P0, R3, R4, RZ ;  /* 0x0000000403047210 */ /* 0x001fca0007f1e0ff */
[----:B------:R-:W-:-:S06]  /*1280*/  IMAD.X R5, RZ, RZ, R5, P0 ;  /* 0x000000ffff057224 */ /* 0x000fcc00000e0605 */
        /* <DEDUP_REMOVED lines=14> */
.L_x_318:
[----:B------:R-:W2:Y:S02]  /*1370*/  LDG.E.U8 R4, desc[UR36][R4.64] ;  /* 0x0000002404047981 */ /* 0x000ea4000c1e1100 */
[----:B--2---:R-:W-:-:S04]  /*1380*/  I2FP.F32.U32 R0, R4 ;  /* 0x0000000400007245 */ /* 0x004fc80000201000 */
[----:B------:R-:W-:-:S04]  /*1390*/  F2FP.BF16.F32.PACK_AB R0, RZ, R0 ;  /* 0x00000000ff00723e */ /* 0x000fc800000010ff */
[----:B------:R-:W-:Y:S01]  /*13a0*/  PRMT R17, R0, 0x7610, R17 ;  /* 0x0000761000117816 */ /* 0x000fe20000000011 */
[----:B------:R-:W-:Y:S06]  /*13b0*/  BRA `(.L_x_320) ;  /* 0x0000000c00c87947 */ /* 0x000fec0003800000 */
.L_x_317:
        /* <DEDUP_REMOVED lines=11> */
.L_x_322:
[----:B------:R-:W2:Y:S02]  /*1470*/  LDG.E R4, desc[UR36][R4.64] ;  /* 0x0000002404047981 */ /* 0x000ea4000c1e1900 */
[----:B--2---:R-:W-:-:S04]  /*1480*/  I2FP.F32.S32 R0, R4 ;  /* 0x0000000400007245 */ /* 0x004fc80000201400 */
[----:B------:R-:W-:-:S04]  /*1490*/  F2FP.BF16.F32.PACK_AB R0, RZ, R0 ;  /* 0x00000000ff00723e */ /* 0x000fc800000010ff */
[----:B------:R-:W-:Y:S01]  /*14a0*/  PRMT R17, R0, 0x7610, R17 ;  /* 0x0000761000117816 */ /* 0x000fe20000000011 */
[----:B------:R-:W-:Y:S06]  /*14b0*/  BRA `(.L_x_320) ;  /* 0x0000000c00887947 */ /* 0x000fec0003800000 */
.L_x_321:
[----:B------:R-:W2:Y:S02]  /*14c0*/  LDG.E.U16 R4, desc[UR36][R4.64] ;  /* 0x0000002404047981 */ /* 0x000ea4000c1e1500 */
[----:B--2---:R-:W0:Y:S02]  /*14d0*/  I2F.S16 R0, R4 ;  /* 0x0000000400007306 */ /* 0x004e240000101400 */
[----:B0-----:R-:W-:-:S04]  /*14e0*/  F2FP.BF16.F32.PACK_AB R0, RZ, R0 ;  /* 0x00000000ff00723e */ /* 0x001fc800000010ff */
[----:B------:R-:W-:Y:S01]  /*14f0*/  PRMT R17, R0, 0x7610, R17 ;  /* 0x0000761000117816 */ /* 0x000fe20000000011 */
[----:B------:R-:W-:Y:S06]  /*1500*/  BRA `(.L_x_320) ;  /* 0x0000000c00747947 */ /* 0x000fec0003800000 */
.L_x_316:
        /* <DEDUP_REMOVED lines=9> */
.L_x_324:
[----:B------:R-:W2:Y:S02]  /*15a0*/  LDG.E.U16 R0, desc[UR36][R4.64] ;  /* 0x0000002404007981 */ /* 0x000ea4000c1e1500 */
[----:B--2---:R-:W-:-:S05]  /*15b0*/  HADD2.F32 R0, -RZ, R0.H0_H0 ;  /* 0x20000000ff007230 */ /* 0x004fca0000004100 */
[----:B------:R-:W-:-:S04]  /*15c0*/  F2FP.BF16.F32.PACK_AB R0, RZ, R0 ;  /* 0x00000000ff00723e */ /* 0x000fc800000010ff */
[----:B------:R-:W-:Y:S01]  /*15d0*/  PRMT R17, R0, 0x7610, R17 ;  /* 0x0000761000117816 */ /* 0x000fe20000000011 */
[----:B------:R-:W-:Y:S06]  /*15e0*/  BRA `(.L_x_320) ;  /* 0x0000000c003c7947 */ /* 0x000fec0003800000 */
.L_x_323:
        /* <DEDUP_REMOVED lines=9> */
.L_x_326:
[----:B------:R-:W2:Y:S02]  /*1680*/  LDG.E.U16 R4, desc[UR36][R4.64] ;  /* 0x0000002404047981 */ /* 0x000ea4000c1e1500 */
[----:B--2---:R-:W-:-:S05]  /*1690*/  HADD2.F32 R0, -RZ, R4.H0_H0 ;  /* 0x20000004ff007230 */ /* 0x004fca0000004100 */
[----:B------:R-:W-:-:S04]  /*16a0*/  F2FP.BF16.F32.PACK_AB R0, RZ, R0 ;  /* 0x00000000ff00723e */ /* 0x000fc800000010ff */
[----:B------:R-:W-:Y:S01]  /*16b0*/  PRMT R17, R0, 0x7610, R17 ;  /* 0x0000761000117816 */ /* 0x000fe20000000011 */
[----:B------:R-:W-:Y:S06]  /*16c0*/  BRA `(.L_x_320) ;  /* 0x0000000c00047947 */ /* 0x000fec0003800000 */
.L_x_325:
        /* <DEDUP_REMOVED lines=9> */
.L_x_315:
        /* <DEDUP_REMOVED lines=14> */
.L_x_329:
        /* <DEDUP_REMOVED lines=9> */
.L_x_328:
        /* <DEDUP_REMOVED lines=28> */
.L_x_331:
[----:B------:R-:W2:Y:S02]  /*1a90*/  LDG.E.U8 R4, desc[UR36][R4.64] ;  /* 0x0000002404047981 */ /* 0x000ea4000c1e1100 */
[----:B--2---:R-:W-:-:S05]  /*1aa0*/  IMAD.SHL.U32 R0, R4, 0x2000000, RZ ;  /* 0x0200000004007824 */ /* 0x004fca00078e00ff */
[----:B------:R-:W-:-:S13]  /*1ab0*/  ISETP.GE.U32.AND P0, PT, R0, 0x8000000, PT ;  /* 0x080000000000780c */ /* 0x000fda0003f06070 */
[C---:B------:R-:W-:Y:S02]  /*1ac0*/  @!P0 IMAD.SHL.U32 R0, R4.reuse, 0x100, RZ ;  /* 0x0000010004008824 */ /* 0x040fe400078e00ff */
[----:B------:R-:W-:-:S03]  /*1ad0*/  @P0 IMAD.SHL.U32 R3, R4, 0x200000, RZ ;  /* 0x0020000004030824 */ /* 0x000fc600078e00ff */
        /* <DEDUP_REMOVED lines=10> */
.L_x_330:
[----:B------:R0:W5:Y:S01]  /*1b80*/  LDG.E.U16 R17, desc[UR36][R4.64] ;  /* 0x0000002404117981 */ /* 0x000162000c1e1500 */
[----:B------:R-:W-:Y:S05]  /*1b90*/  BRA `(.L_x_320) ;  /* 0x0000000400d07947 */ /* 0x000fea0003800000 */
.L_x_327:
        /* <DEDUP_REMOVED lines=13> */
.L_x_334:
        /* <DEDUP_REMOVED lines=21> */
.L_x_338:
[----:B------:R-:W-:Y:S05]  /*1dc0*/  BSYNC B1 ;  /* 0x0000000000017941 */ /* 0x000fea0003800000 */
.L_x_337:
[----:B------:R-:W-:Y:S01]  /*1dd0*/  LEA R5, R0, 0x3b800000, 0x17 ;  /* 0x3b80000000057811 */ /* 0x000fe200078eb8ff */
[----:B------:R-:W-:-:S05]  /*1de0*/  IMAD.SHL.U32 R0, R3, 0x100000, RZ ;  /* 0x0010000003007824 */ /* 0x000fca00078e00ff */
[----:B------:R-:W-:-:S07]  /*1df0*/  LOP3.LUT R0, R5, R0, R6, 0xfe, !PT ;  /* 0x0000000005007212 */ /* 0x000fce00078efe06 */
.L_x_336:
[----:B------:R-:W-:Y:S05]  /*1e00*/  BSYNC B0 ;  /* 0x0000000000007941 */ /* 0x000fea0003800000 */
.L_x_335:
[----:B------:R-:W-:-:S04]  /*1e10*/  F2FP.BF16.F32.PACK_AB R0, RZ, R0 ;  /* 0x00000000ff00723e */ /* 0x000fc800000010ff */
[----:B------:R-:W-:Y:S01]  /*1e20*/  PRMT R17, R0, 0x7610, R17 ;  /* 0x0000761000117816 */ /* 0x000fe20000000011 */
[----:B------:R-:W-:Y:S06]  /*1e30*/  BRA `(.L_x_320) ;  /* 0x0000000400287947 */ /* 0x000fec0003800000 */
.L_x_333:
        /* <DEDUP_REMOVED lines=21> */
.L_x_342:
[----:B------:R-:W-:Y:S05]  /*1f90*/  BSYNC B1 ;  /* 0x0000000000017941 */ /* 0x000fea0003800000 */
.L_x_341:
[----:B------:R-:W-:Y:S01]  /*1fa0*/  LEA R5, R0, 0x37800000, 0x17 ;  /* 0x3780000000057811 */ /* 0x000fe200078eb8ff */
[----:B------:R-:W-:-:S05]  /*1fb0*/  IMAD.SHL.U32 R0, R3, 0x200000, RZ ;  /* 0x0020000003007824 */ /* 0x000fca00078e00ff */
[----:B------:R-:W-:-:S07]  /*1fc0*/  LOP3.LUT R0, R5, R0, R6, 0xfe, !PT ;  /* 0x0000000005007212 */ /* 0x000fce00078efe06 */
.L_x_340:
[----:B------:R-:W-:Y:S05]  /*1fd0*/  BSYNC B0 ;  /* 0x0000000000007941 */ /* 0x000fea0003800000 */
.L_x_339:
[----:B------:R-:W-:-:S04]  /*1fe0*/  F2FP.BF16.F32.PACK_AB R0, RZ, R0 ;  /* 0x00000000ff00723e */ /* 0x000fc800000010ff */
[----:B------:R-:W-:Y:S01]  /*1ff0*/  PRMT R17, R0, 0x7610, R17 ;  /* 0x0000761000117816 */ /* 0x000fe20000000011 */
[----:B------:R-:W-:Y:S06]  /*2000*/  BRA `(.L_x_320) ;  /* 0x0000000000b47947 */ /* 0x000fec0003800000 */
.L_x_332:
        /* <DEDUP_REMOVED lines=14> */
.L_x_346:
[----:B------:R-:W-:Y:S05]  /*20f0*/  BSYNC B0 ;  /* 0x0000000000007941 */ /* 0x000fea0003800000 */
.L_x_345:
[----:B------:R-:W-:-:S04]  /*2100*/  F2FP.BF16.F32.PACK_AB R0, RZ, R0 ;  /* 0x00000000ff00723e */ /* 0x000fc800000010ff */
[----:B------:R-:W-:Y:S01]  /*2110*/  PRMT R17, R0, 0x7610, R17 ;  /* 0x0000761000117816 */ /* 0x000fe20000000011 */
[----:B------:R-:W-:Y:S06]  /*2120*/  BRA `(.L_x_320) ;  /* 0x00000000006c7947 */ /* 0x000fec0003800000 */
.L_x_319:
        /* <DEDUP_REMOVED lines=15> */
[----:B0----5:R-:W-:Y:S05]  /*2220*/  CALL.ABS.NOINC R14 ;  /* 0x000000000e007343 */ /* 0x021fea0003c00000 */
.L_x_347:
[----:B------:R-:W-:Y:S01]  /*2230*/  PRMT R17, RZ, 0x7610, R17 ;  /* 0x00007610ff117816 */ /* 0x000fe20000000011 */
[----:B------:R-:W-:Y:S06]  /*2240*/  BRA `(.L_x_320) ;  /* 0x0000000000247947 */ /* 0x000fec0003800000 */
.L_x_344:
[----:B------:R-:W2:Y:S02]  /*2250*/  LDG.E.64 R4, desc[UR36][R4.64] ;  /* 0x0000002404047981 */ /* 0x000ea4000c1e1b00 */
[----:B--2---:R-:W0:Y:S02]  /*2260*/  I2F.U64 R0, R4 ;  /* 0x0000000400007312 */ /* 0x004e240000301000 */
[----:B0-----:R-:W-:-:S04]  /*2270*/  F2FP.BF16.F32.PACK_AB R0, RZ, R0 ;  /* 0x00000000ff00723e */ /* 0x001fc800000010ff */
[----:B------:R-:W-:Y:S01]  /*2280*/  PRMT R17, R0, 0x7610, R17 ;  /* 0x0000761000117816 */ /* 0x000fe20000000011 */
[----:B------:R-:W-:Y:S06]  /*2290*/  BRA `(.L_x_320) ;  /* 0x0000000000107947 */ /* 0x000fec0003800000 */
.L_x_343:
[----:B------:R-:W2:Y:S02]  /*22a0*/  LDG.E R4, desc[UR36][R4.64] ;  /* 0x0000002404047981 */ /* 0x000ea4000c1e1900 */
[----:B--2---:R-:W-:-:S04]  /*22b0*/  I2FP.F32.U32 R0, R4 ;  /* 0x0000000400007245 */ /* 0x004fc80000201000 */
[----:B------:R-:W-:-:S04]  /*22c0*/  F2FP.BF16.F32.PACK_AB R0, RZ, R0 ;  /* 0x00000000ff00723e */ /* 0x000fc800000010ff */
[----:B------:R-:W-:-:S07]  /*22d0*/  PRMT R17, R0, 0x7610, R17 ;  /* 0x0000761000117816 */ /* 0x000fce0000000011 */
.L_x_320:
[----:B------:R-:W-:-:S07]  /*22e0*/  VIADD R23, R23, 0x80 ;  /* 0x0000008017177836 */ /* 0x000fce0000000000 */
.L_x_314:
[----:B------:R-:W-:Y:S05]  /*22f0*/  BSYNC B6 ;  /* 0x0000000000067941 */ /* 0x000fea0003800000 */
.L_x_313:
[----:B------:R-:W-:Y:S01]  /*2300*/  ISETP.GE.AND P0, PT, R23, R16, PT ;  /* 0x000000101700720c */ /* 0x000fe20003f06270 */
[----:B------:R-:W-:Y:S01]  /*2310*/  BSSY B6, `(.L_x_348) ;  /* 0x0000113000067945 */ /* 0x000fe20003800000 */
[----:B------:R-:W-:Y:S02]  /*2320*/  PRMT R18, RZ, 0x7610, R18 ;  /* 0x00007610ff127816 */ /* 0x000fe40000000012 */
[----:B------:R-:W-:-:S09]  /*2330*/  PRMT R24, RZ, 0x7610, R24 ;  /* 0x00007610ff187816 */ /* 0x000fd20000000018 */
        /* <DEDUP_REMOVED lines=24> */
.L_x_353:
[----:B------:R-:W2:Y:S02]  /*24c0*/  LDG.E.U8 R4, desc[UR36][R4.64] ;  /* 0x0000002404047981 */ /* 0x000ea4000c1e1100 */
[----:B--2---:R-:W-:-:S04]  /*24d0*/  I2FP.F32.U32 R0, R4 ;  /* 0x0000000400007245 */ /* 0x004fc80000201000 */
[----:B------:R-:W-:-:S04]  /*24e0*/  F2FP.BF16.F32.PACK_AB R0, RZ, R0 ;  /* 0x00000000ff00723e */ /* 0x000fc800000010ff */
[----:B------:R-:W-:Y:S01]  /*24f0*/  PRMT R24, R0, 0x7610, R24 ;  /* 0x0000761000187816 */ /* 0x000fe20000000018 */
[----:B------:R-:W-:Y:S06]  /*2500*/  BRA `(.L_x_355) ;  /* 0x0000000c00c87947 */ /* 0x000fec0003800000 */
.L_x_352:
        /* <DEDUP_REMOVED lines=11> */
.L_x_357:
[----:B------:R-:W2:Y:S02]  /*25c0*/  LDG.E R4, desc[UR36][R4.64] ;  /* 0x0000002404047981 */ /* 0x000ea4000c1e1900 */
[----:B--2---:R-:W-:-:S04]  /*25d0*/  I2FP.F32.S32 R0, R4 ;  /* 0x0000000400007245 */ /* 0x004fc80000201400 */
[----:B------:R-:W-:-:S04]  /*25e0*/  F2FP.BF16.F32.PACK_AB R0, RZ, R0 ;  /* 0x00000000ff00723e */ /* 0x000fc800000010ff */
[----:B------:R-:W-:Y:S01]  /*25f0*/  PRMT R24, R0, 0x7610, R24 ;  /* 0x0000761000187816 */ /* 0x000fe20000000018 */
[----:B------:R-:W-:Y:S06]  /*2600*/  BRA `(.L_x_355) ;  /* 0x0000000c00887947 */ /* 0x000fec0003800000 */
.L_x_356:
[----:B------:R-:W2:Y:S02]  /*2610*/  LDG.E.U16 R4, desc[UR36][R4.64] ;  /* 0x0000002404047981 */ /* 0x000ea4000c1e1500 */
[----:B--2---:R-:W0:Y:S02]  /*2620*/  I2F.S16 R0, R4 ;  /* 0x0000000400007306 */ /* 0x004e240000101400 */
[----:B0-----:R-:W-:-:S04]  /*2630*/  F2FP.BF16.F32.PACK_AB R0, RZ, R0 ;  /* 0x00000000ff00723e */ /* 0x001fc800000010ff */
[----:B------:R-:W-:Y:S01]  /*2640*/  PRMT R24, R0, 0x7610, R24 ;  /* 0x0000761000187816 */ /* 0x000fe20000000018 */
[----:B------:R-:W-:Y:S06]  /*2650*/  BRA `(.L_x_355) ;  /* 0x0000000c00747947 */ /* 0x000fec0003800000 */
.L_x_351:
        /* <DEDUP_REMOVED lines=9> */
.L_x_359:
[----:B------:R-:W2:Y:S02]  /*26f0*/  LDG.E.U16 R0, desc[UR36][R4.64] ;  /* 0x0000002404007981 */ /* 0x000ea4000c1e1500 */
[----:B--2---:R-:W-:-:S05]  /*2700*/  HADD2.F32 R0, -RZ, R0.H0_H0 ;  /* 0x20000000ff007230 */ /* 0x004fca0000004100 */
[----:B------:R-:W-:-:S04]  /*2710*/  F2FP.BF16.F32.PACK_AB R0, RZ, R0 ;  /* 0x00000000ff00723e */ /* 0x000fc800000010ff */
[----:B------:R-:W-:Y:S01]  /*2720*/  PRMT R24, R0, 0x7610, R24 ;  /* 0x0000761000187816 */ /* 0x000fe20000000018 */
[----:B------:R-:W-:Y:S06]  /*2730*/  BRA `(.L_x_355) ;  /* 0x0000000c003c7947 */ /* 0x000fec0003800000 */
.L_x_358:
        /* <DEDUP_REMOVED lines=9> */
.L_x_361:
[----:B------:R-:W2:Y:S02]  /*27d0*/  LDG.E.U16 R4, desc[UR36][R4.64] ;  /* 0x0000002404047981 */ /* 0x000ea4000c1e1500 */
[----:B--2---:R-:W-:-:S05]  /*27e0*/  HADD2.F32 R0, -RZ, R4.H0_H0 ;  /* 0x20000004ff007230 */ /* 0x004fca0000004100 */
[----:B------:R-:W-:-:S04]  /*27f0*/  F2FP.BF16.F32.PACK_AB R0, RZ, R0 ;  /* 0x00000000ff00723e */ /* 0x000fc800000010ff */
[----:B------:R-:W-:Y:S01]  /*2800*/  PRMT R24, R0, 0x7610, R24 ;  /* 0x0000761000187816 */ /* 0x000fe20000000018 */
[----:B------:R-:W-:Y:S06]  /*2810*/  BRA `(.L_x_355) ;  /* 0x0000000c00047947 */ /* 0x000fec0003800000 */
.L_x_360:
        /* <DEDUP_REMOVED lines=9> */
.L_x_350:
        /* <DEDUP_REMOVED lines=14> */
.L_x_364:
        /* <DEDUP_REMOVED lines=9> */
.L_x_363:
        /* <DEDUP_REMOVED lines=28> */
.L_x_366:
        /* <DEDUP_REMOVED lines=15> */
.L_x_365:
[----:B------:R0:W5:Y:S01]  /*2cd0*/  LDG.E.U16 R24, desc[UR36][R4.64] ;  /* 0x0000002404187981 */ /* 0x000162000c1e1500 */
[----:B------:R-:W-:Y:S05]  /*2ce0*/  BRA `(.L_x_355) ;  /* 0x0000000400d07947 */ /* 0x000fea0003800000 */
.L_x_362:
        /* <DEDUP_REMOVED lines=13> */
.L_x_369:
        /* <DEDUP_REMOVED lines=21> */
.L_x_373:
[----:B------:R-:W-:Y:S05]  /*2f10*/  BSYNC B1 ;  /* 0x0000000000017941 */ /* 0x000fea0003800000 */
.L_x_372:
[----:B------:R-:W-:Y:S01]  /*2f20*/  LEA R5, R0, 0x3b800000, 0x17 ;  /* 0x3b80000000057811 */ /* 0x000fe200078eb8ff */
[----:B------:R-:W-:-:S05]  /*2f30*/  IMAD.SHL.U32 R0, R3, 0x100000, RZ ;  /* 0x0010000003007824 */ /* 0x000fca00078e00ff */
[----:B------:R-:W-:-:S07]  /*2f40*/  LOP3.LUT R0, R5, R0, R6, 0xfe, !PT ;  /* 0x0000000005007212 */ /* 0x000fce00078efe06 */
.L_x_371:
[----:B------:R-:W-:Y:S05]  /*2f50*/  BSYNC B0 ;  /* 0x0000000000007941 */ /* 0x000fea0003800000 */
.L_x_370:
[----:B------:R-:W-:-:S04]  /*2f60*/  F2FP.BF16.F32.PACK_AB R0, RZ, R0 ;  /* 0x00000000ff00723e */ /* 0x000fc800000010ff */
[----:B------:R-:W-:Y:S01]  /*2f70*/  PRMT R24, R0, 0x7610, R24 ;  /* 0x0000761000187816 */ /* 0x000fe20000000018 */
[----:B------:R-:W-:Y:S06]  /*2f80*/  BRA `(.L_x_355) ;  /* 0x0000000400287947 */ /* 0x000fec0003800000 */
.L_x_368:
        /* <DEDUP_REMOVED lines=21> */
.L_x_377:
[----:B------:R-:W-:Y:S05]  /*30e0*/  BSYNC B1 ;  /* 0x0000000000017941 */ /* 0x000fea0003800000 */
.L_x_376:
[----:B------:R-:W-:Y:S01]  /*30f0*/  LEA R5, R0, 0x37800000, 0x17 ;  /* 0x3780000000057811 */ /* 0x000fe200078eb8ff */
[----:B------:R-:W-:-:S05]  /*3100*/  IMAD.SHL.U32 R0, R3, 0x200000, RZ ;  /* 0x0020000003007824 */ /* 0x000fca00078e00ff */
[----:B------:R-:W-:-:S07]  /*3110*/  LOP3.LUT R0, R5, R0, R6, 0xfe, !PT ;  /* 0x0000000005007212 */ /* 0x000fce00078efe06 */
.L_x_375:
[----:B------:R-:W-:Y:S05]  /*3120*/  BSYNC B0 ;  /* 0x0000000000007941 */ /* 0x000fea0003800000 */
.L_x_374:
[----:B------:R-:W-:-:S04]  /*3130*/  F2FP.BF16.F32.PACK_AB R0, RZ, R0 ;  /* 0x00000000ff00723e */ /* 0x000fc800000010ff */
[----:B------:R-:W-:Y:S01]  /*3140*/  PRMT R24, R0, 0x7610, R24 ;  /* 0x0000761000187816 */ /* 0x000fe20000000018 */
[----:B------:R-:W-:Y:S06]  /*3150*/  BRA `(.L_x_355) ;  /* 0x0000000000b47947 */ /* 0x000fec0003800000 */
.L_x_367:
        /* <DEDUP_REMOVED lines=14> */
.L_x_381:
[----:B------:R-:W-:Y:S05]  /*3240*/  BSYNC B0 ;  /* 0x0000000000007941 */ /* 0x000fea0003800000 */
.L_x_380:
[----:B------:R-:W-:-:S04]  /*3250*/  F2FP.BF16.F32.PACK_AB R0, RZ, R0 ;  /* 0x00000000ff00723e */ /* 0x000fc800000010ff */
[----:B------:R-:W-:Y:S01]  /*3260*/  PRMT R24, R0, 0x7610, R24 ;  /* 0x0000761000187816 */ /* 0x000fe20000000018 */
[----:B------:R-:W-:Y:S06]  /*3270*/  BRA `(.L_x_355) ;  /* 0x00000000006c7947 */ /* 0x000fec0003800000 */
.L_x_354:
        /* <DEDUP_REMOVED lines=16> */
.L_x_382:
[----:B------:R-:W-:Y:S01]  /*3380*/  PRMT R24, RZ, 0x7610, R24 ;  /* 0x00007610ff187816 */ /* 0x000fe20000000018 */
[----:B------:R-:W-:Y:S06]  /*3390*/  BRA `(.L_x_355) ;  /* 0x0000000000247947 */ /* 0x000fec0003800000 */
.L_x_379:
[----:B------:R-:W2:Y:S02]  /*33a0*/  LDG.E.64 R4, desc[UR36][R4.64] ;  /* 0x0000002404047981 */ /* 0x000ea4000c1e1b00 */
[----:B--2---:R-:W0:Y:S02]  /*33b0*/  I2F.U64 R0, R4 ;  /* 0x0000000400007312 */ /* 0x004e240000301000 */
[----:B0-----:R-:W-:-:S04]  /*33c0*/  F2FP.BF16.F32.PACK_AB R0, RZ, R0 ;  /* 0x00000000ff00723e */ /* 0x001fc800000010ff */
[----:B------:R-:W-:Y:S01]  /*33d0*/  PRMT R24, R0, 0x7610, R24 ;  /* 0x0000761000187816 */ /* 0x000fe20000000018 */
[----:B------:R-:W-:Y:S06]  /*33e0*/  BRA `(.L_x_355) ;  /* 0x0000000000107947 */ /* 0x000fec0003800000 */
.L_x_378:
[----:B------:R-:W2:Y:S02]  /*33f0*/  LDG.E R4, desc[UR36][R4.64] ;  /* 0x0000002404047981 */ /* 0x000ea4000c1e1900 */
[----:B--2---:R-:W-:-:S04]  /*3400*/  I2FP.F32.U32 R0, R4 ;  /* 0x0000000400007245 */ /* 0x004fc80000201000 */
[----:B------:R-:W-:-:S04]  /*3410*/  F2FP.BF16.F32.PACK_AB R0, RZ, R0 ;  /* 0x00000000ff00723e */ /* 0x000fc800000010ff */
[----:B------:R-:W-:-:S07]  /*3420*/  PRMT R24, R0, 0x7610, R24 ;  /* 0x0000761000187816 */ /* 0x000fce0000000018 */
.L_x_355:
[----:B------:R-:W-:-:S07]  /*3430*/  VIADD R23, R23, 0x80 ;  /* 0x0000008017177836 */ /* 0x000fce0000000000 */
.L_x_349:
[----:B------:R-:W-:Y:S05]  /*3440*/  BSYNC B6 ;  /* 0x0000000000067941 */ /* 0x000fea0003800000 */
.L_x_348:
[----:B------:R-:W-:Y:S01]  /*3450*/  ISETP.GE.AND P0, PT, R23, R16, PT ;  /* 0x000000101700720c */ /* 0x000fe20003f06270 */
[----:B------:R-:W-:-:S12]  /*3460*/  BSSY B6, `(.L_x_383) ;  /* 0x000010f000067945 */ /* 0x000fd80003800000 */
[----:B------:R-:W-:Y:S05]  /*3470*/  @P0 BRA `(.L_x_384) ;  /* 0x0000001000340947 */ /* 0x000fea0003800000 */
[----:B0-----:R-:W0:Y:S01]  /*3480*/  LDC.64 R4, c[0x0][0x220] ;  /* 0x00008800ff047b82 */ /* 0x001e220000000a00 */
        /* <DEDUP_REMOVED lines=21> */
.L_x_388:
[----:B------:R-:W2:Y:S02]  /*35e0*/  LDG.E.U8 R4, desc[UR36][R4.64] ;  /* 0x0000002404047981 */ /* 0x000ea4000c1e1100 */
[----:B--2---:R-:W-:-:S04]  /*35f0*/  I2FP.F32.U32 R0, R4 ;  /* 0x0000000400007245 */ /* 0x004fc80000201000 */
[----:B------:R-:W-:-:S04]  /*3600*/  F2FP.BF16.F32.PACK_AB R0, RZ, R0 ;  /* 0x00000000ff00723e */ /* 0x000fc800000010ff */
[----:B------:R-:W-:Y:S01]  /*3610*/  PRMT R18, R0, 0x7610, R18 ;  /* 0x0000761000127816 */ /* 0x000fe20000000012 */
[----:B------:R-:W-:Y:S06]  /*3620*/  BRA `(.L_x_384) ;  /* 0x0000000c00c87947 */ /* 0x000fec0003800000 */
.L_x_387:
        /* <DEDUP_REMOVED lines=11> */
.L_x_391:
[----:B------:R-:W2:Y:S02]  /*36e0*/  LDG.E R4, desc[UR36][R4.64] ;  /* 0x0000002404047981 */ /* 0x000ea4000c1e1900 */
[----:B--2---:R-:W-:-:S04]  /*36f0*/  I2FP.F32.S32 R0, R4 ;  /* 0x0000000400007245 */ /* 0x004fc80000201400 */
[----:B------:R-:W-:-:S04]  /*3700*/  F2FP.BF16.F32.PACK_AB R0, RZ, R0 ;  /* 0x00000000ff00723e */ /* 0x000fc800000010ff */
[----:B------:R-:W-:Y:S01]  /*3710*/  PRMT R18, R0, 0x7610, R18 ;  /* 0x0000761000127816 */ /* 0x000fe20000000012 */
[----:B------:R-:W-:Y:S06]  /*3720*/  BRA `(.L_x_384) ;  /* 0x0000000c00887947 */ /* 0x000fec0003800000 */
.L_x_390:
[----:B------:R-:W2:Y:S02]  /*3730*/  LDG.E.U16 R4, desc[UR36][R4.64] ;  /* 0x0000002404047981 */ /* 0x000ea4000c1e1500 */
[----:B--2---:R-:W0:Y:S02]  /*3740*/  I2F.S16 R0, R4 ;  /* 0x0000000400007306 */ /* 0x004e240000101400 */
[----:B0-----:R-:W-:-:S04]  /*3750*/  F2FP.BF16.F32.PACK_AB R0, RZ, R0 ;  /* 0x00000000ff00723e */ /* 0x001fc800000010ff */
[----:B------:R-:W-:Y:S01]  /*3760*/  PRMT R18, R0, 0x7610, R18 ;  /* 0x0000761000127816 */ /* 0x000fe20000000012 */
[----:B------:R-:W-:Y:S06]  /*3770*/  BRA `(.L_x_384) ;  /* 0x0000000c00747947 */ /* 0x000fec0003800000 */
.L_x_386:
        /* <DEDUP_REMOVED lines=9> */
.L_x_393:
[----:B------:R-:W2:Y:S02]  /*3810*/  LDG.E.U16 R0, desc[UR36][R4.64] ;  /* 0x0000002404007981 */ /* 0x000ea4000c1e1500 */
[----:B--2---:R-:W-:-:S05]  /*3820*/  HADD2.F32 R0, -RZ, R0.H0_H0 ;  /* 0x20000000ff007230 */ /* 0x004fca0000004100 */
[----:B------:R-:W-:-:S04]  /*3830*/  F2FP.BF16.F32.PACK_AB R0, RZ, R0 ;  /* 0x00000000ff00723e */ /* 0x000fc800000010ff */
[----:B------:R-:W-:Y:S01]  /*3840*/  PRMT R18, R0, 0x7610, R18 ;  /* 0x0000761000127816 */ /* 0x000fe20000000012 */
[----:B------:R-:W-:Y:S06]  /*3850*/  BRA `(.L_x_384) ;  /* 0x0000000c003c7947 */ /* 0x000fec0003800000 */
.L_x_392:
        /* <DEDUP_REMOVED lines=9> */
.L_x_395:
[----:B------:R-:W2:Y:S02]  /*38f0*/  LDG.E.U16 R4, desc[UR36][R4.64] ;  /* 0x0000002404047981 */ /* 0x000ea4000c1e1500 */
[----:B--2---:R-:W-:-:S05]  /*3900*/  HADD2.F32 R0, -RZ, R4.H0_H0 ;  /* 0x20000004ff007230 */ /* 0x004fca0000004100 */
[----:B------:R-:W-:-:S04]  /*3910*/  F2FP.BF16.F32.PACK_AB R0, RZ, R0 ;  /* 0x00000000ff00723e */ /* 0x000fc800000010ff */
[----:B------:R-:W-:Y:S01]  /*3920*/  PRMT R18, R0, 0x7610, R18 ;  /* 0x0000761000127816 */ /* 0x000fe20000000012 */
[----:B------:R-:W-:Y:S06]  /*3930*/  BRA `(.L_x_384) ;  /* 0x0000000c00047947 */ /* 0x000fec0003800000 */
.L_x_394:
        /* <DEDUP_REMOVED lines=9> */
.L_x_385:
        /* <DEDUP_REMOVED lines=14> */
.L_x_398:
        /* <DEDUP_REMOVED lines=9> */
.L_x_397:
        /* <DEDUP_REMOVED lines=28> */
.L_x_400:
        /* <DEDUP_REMOVED lines=15> */
.L_x_399:
[----:B------:R1:W5:Y:S01]  /*3df0*/  LDG.E.U16 R18, desc[UR36][R4.64] ;  /* 0x0000002404127981 */ /* 0x000362000c1e1500 */
[----:B------:R-:W-:Y:S05]  /*3e00*/  BRA `(.L_x_384) ;  /* 0x0000000400d07947 */ /* 0x000fea0003800000 */
.L_x_396:
        /* <DEDUP_REMOVED lines=13> */
.L_x_403:
        /* <DEDUP_REMOVED lines=21> */
.L_x_407:
[----:B------:R-:W-:Y:S05]  /*4030*/  BSYNC B1 ;  /* 0x0000000000017941 */ /* 0x000fea0003800000 */
.L_x_406:
[----:B------:R-:W-:Y:S01]  /*4040*/  LEA R5, R0, 0x3b800000, 0x17 ;  /* 0x3b80000000057811 */ /* 0x000fe200078eb8ff */
[----:B------:R-:W-:-:S05]  /*4050*/  IMAD.SHL.U32 R0, R3, 0x100000, RZ ;  /* 0x0010000003007824 */ /* 0x000fca00078e00ff */
[----:B------:R-:W-:-:S07]  /*4060*/  LOP3.LUT R0, R5, R0, R6, 0xfe, !PT ;  /* 0x0000000005007212 */ /* 0x000fce00078efe06 */
.L_x_405:
[----:B------:R-:W-:Y:S05]  /*4070*/  BSYNC B0 ;  /* 0x0000000000007941 */ /* 0x000fea0003800000 */
.L_x_404:
[----:B------:R-:W-:-:S04]  /*4080*/  F2FP.BF16.F32.PACK_AB R0, RZ, R0 ;  /* 0x00000000ff00723e */ /* 0x000fc800000010ff */
[----:B------:R-:W-:Y:S01]  /*4090*/  PRMT R18, R0, 0x7610, R18 ;  /* 0x0000761000127816 */ /* 0x000fe20000000012 */
[----:B------:R-:W-:Y:S06]  /*40a0*/  BRA `(.L_x_384) ;  /* 0x0000000400287947 */ /* 0x000fec0003800000 */
.L_x_402:
        /* <DEDUP_REMOVED lines=21> */
.L_x_411:
[----:B------:R-:W-:Y:S05]  /*4200*/  BSYNC B1 ;  /* 0x0000000000017941 */ /* 0x000fea0003800000 */
.L_x_410:
[----:B------:R-:W-:Y:S01]  /*4210*/  LEA R5, R0, 0x37800000, 0x17 ;  /* 0x3780000000057811 */ /* 0x000fe200078eb8ff */
[----:B------:R-:W-:-:S05]  /*4220*/  IMAD.SHL.U32 R0, R3, 0x200000, RZ ;  /* 0x0020000003007824 */ /* 0x000fca00078e00ff */
[----:B------:R-:W-:-:S07]  /*4230*/  LOP3.LUT R0, R5, R0, R6, 0xfe, !PT ;  /* 0x0000000005007212 */ /* 0x000fce00078efe06 */
.L_x_409:
[----:B------:R-:W-:Y:S05]  /*4240*/  BSYNC B0 ;  /* 0x0000000000007941 */ /* 0x000fea0003800000 */
.L_x_408:
[----:B------:R-:W-:-:S04]  /*4250*/  F2FP.BF16.F32.PACK_AB R0, RZ, R0 ;  /* 0x00000000ff00723e */ /* 0x000fc800000010ff */
[----:B------:R-:W-:Y:S01]  /*4260*/  PRMT R18, R0, 0x7610, R18 ;  /* 0x0000761000127816 */ /* 0x000fe20000000012 */
[----:B------:R-:W-:Y:S06]  /*4270*/  BRA `(.L_x_384) ;  /* 0x0000000000b47947 */ /* 0x000fec0003800000 */
.L_x_401:
        /* <DEDUP_REMOVED lines=14> */
.L_x_415:
[----:B------:R-:W-:Y:S05]  /*4360*/  BSYNC B0 ;  /* 0x0000000000007941 */ /* 0x000fea0003800000 */
.L_x_414:
[----:B------:R-:W-:-:S04]  /*4370*/  F2FP.BF16.F32.PACK_AB R0, RZ, R0 ;  /* 0x00000000ff00723e */ /* 0x000fc800000010ff */
[----:B------:R-:W-:Y:S01]  /*4380*/  PRMT R18, R0, 0x7610, R18 ;  /* 0x0000761000127816 */ /* 0x000fe20000000012 */
[----:B------:R-:W-:Y:S06]  /*4390*/  BRA `(.L_x_384) ;  /* 0x00000000006c7947 */ /* 0x000fec0003800000 */
.L_x_389:
        /* <DEDUP_REMOVED lines=16> */
.L_x_416:
[----:B------:R-:W-:Y:S01]  /*44a0*/  PRMT R18, RZ, 0x7610, R18 ;  /* 0x00007610ff127816 */ /* 0x000fe20000000012 */
[----:B------:R-:W-:Y:S06]  /*44b0*/  BRA `(.L_x_384) ;  /* 0x0000000000247947 */ /* 0x000fec0003800000 */
.L_x_413:
[----:B------:R-:W2:Y:S02]  /*44c0*/  LDG.E.64 R4, desc[UR36][R4.64] ;  /* 0x0000002404047981 */ /* 0x000ea4000c1e1b00 */
[----:B--2---:R-:W0:Y:S02]  /*44d0*/  I2F.U64 R0, R4 ;  /* 0x0000000400007312 */ /* 0x004e240000301000 */
[----:B0-----:R-:W-:-:S04]  /*44e0*/  F2FP.BF16.F32.PACK_AB R0, RZ, R0 ;  /* 0x00000000ff00723e */ /* 0x001fc800000010ff */
[----:B------:R-:W-:Y:S01]  /*44f0*/  PRMT R18, R0, 0x7610, R18 ;  /* 0x0000761000127816 */ /* 0x000fe20000000012 */
[----:B------:R-:W-:Y:S06]  /*4500*/  BRA `(.L_x_384) ;  /* 0x0000000000107947 */ /* 0x000fec0003800000 */
.L_x_412:
[----:B------:R-:W2:Y:S02]  /*4510*/  LDG.E R4, desc[UR36][R4.64] ;  /* 0x0000002404047981 */ /* 0x000ea4000c1e1900 */
[----:B--2---:R-:W-:-:S04]  /*4520*/  I2FP.F32.U32 R0, R4 ;  /* 0x0000000400007245 */ /* 0x004fc80000201000 */
[----:B------:R-:W-:-:S04]  /*4530*/  F2FP.BF16.F32.PACK_AB R0, RZ, R0 ;  /* 0x00000000ff00723e */ /* 0x000fc800000010ff */
[----:B------:R-:W-:-:S07]  /*4540*/  PRMT R18, R0, 0x7610, R18 ;  /* 0x0000761000127816 */ /* 0x000fce0000000012 */
.L_x_384:
[----:B------:R-:W-:Y:S05]  /*4550*/  BSYNC B6 ;  /* 0x0000000000067941 */ /* 0x000fea0003800000 */
.L_x_383:
[----:B------:R-:W0:Y:S01]  /*4560*/  S2R R25, SR_TID.X ;  /* 0x0000000000197919 */ /* 0x000e220000002100 */
[----:B------:R-:W-:Y:S01]  /*4570*/  BSSY B6, `(.L_x_417) ;  /* 0x0000127000067945 */ /* 0x000fe20003800000 */
[C---:B01----:R-:W-:Y:S01]  /*4580*/  VIADD R5, R25.reuse, 0x100 ;  /* 0x0000010019057836 */ /* 0x043fe20000000000 */
[C---:B------:R-:W-:Y:S01]  /*4590*/  ISETP.GE.AND P3, PT, R25.reuse, R16, PT ;  /* 0x000000101900720c */ /* 0x040fe20003f66270 */
[----:B------:R-:W-:-:S03]  /*45a0*/  VIADD R23, R25, 0x80 ;  /* 0x0000008019177836 */ /* 0x000fc60000000000 */
[-C--:B------:R-:W-:Y:S01]  /*45b0*/  ISETP.GE.AND P1, PT, R5, R16.reuse, PT ;  /* 0x000000100500720c */ /* 0x080fe20003f26270 */
[----:B------:R-:W-:Y:S01]  /*45c0*/  VIADD R5, R25, 0x180 ;  /* 0x0000018019057836 */ /* 0x000fe20000000000 */
[----:B------:R-:W-:-:S04]  /*45d0*/  ISETP.GE.AND P0, PT, R23, R16, PT ;  /* 0x000000101700720c */ /* 0x000fc80003f06270 */
[----:B------:R-:W-:-:S03]  /*45e0*/  ISETP.GE.AND P2, PT, R5, R16, PT ;  /* 0x000000100500720c */ /* 0x000fc60003f46270 */
[----:B-----5:R-:W-:-:S04]  /*45f0*/  @!P3 IMAD.U32 R0, R19, 0x10000, RZ ;  /* 0x000100001300b824 */ /* 0x020fc800078e00ff */
[----:B------:R-:W-:Y:S02]  /*4600*/  @!P1 IMAD.U32 R24, R24, 0x10000, RZ ;  /* 0x0001000018189824 */ /* 0x000fe400078e00ff */
[----:B------:R-:W-:Y:S01]  /*4610*/  @!P0 IMAD.U32 R4, R17, 0x10000, RZ ;  /* 0x0001000011048824 */ /* 0x000fe200078e00ff */
[----:B------:R-:W0:Y:S03]  /*4620*/  @!P3 FRND.TRUNC R0, R0 ;  /* 0x000000000000b307 */ /* 0x000e26000020d000 */
[----:B------:R-:W-:Y:S02]  /*4630*/  @!P2 IMAD.U32 R5, R18, 0x10000, RZ ;  /* 0x000100001205a824 */ /* 0x000fe400078e00ff */
[----:B------:R-:W1:Y:S03]  /*4640*/  LDC.U8 R18, c[0x0][0x234] ;  /* 0x00008d00ff127b82 */ /* 0x000e660000000000 */
[----:B------:R-:W2:Y:S08]  /*4650*/  @!P1 FRND.TRUNC R24, R24 ;  /* 0x0000001800189307 */ /* 0x000eb0000020d000 */
[----:B------:R-:W3:Y:S08]  /*4660*/  @!P2 FRND.TRUNC R5, R5 ;  /* 0x000000050005a307 */ /* 0x000ef0000020d000 */
[----:B------:R-:W4:Y:S08]  /*4670*/  @!P0 FRND.TRUNC R4, R4 ;  /* 0x0000000400048307 */ /* 0x000f30000020d000 */
[----:B0-----:R0:W0:Y:S08]  /*4680*/  @!P3 F2F.BF16.F32 R3, R0 ;  /* 0x000000000003b304 */ /* 0x0010300000202000 */
[----:B--2---:R2:W0:Y:S08]  /*4690*/  @!P1 F2F.BF16.F32 R17, R24 ;  /* 0x0000001800119304 */ /* 0x0044300000202000 */
[----:B---3--:R2:W3:Y:S08]  /*46a0*/  @!P2 F2F.BF16.F32 R19, R5 ;  /* 0x000000050013a304 */ /* 0x0084f00000202000 */
[----:B----4-:R2:W4:Y:S01]  /*46b0*/  @!P0 F2F.BF16.F32 R22, R4 ;  /* 0x0000000400168304 */ /* 0x0105220000202000 */
[----:B01----:R-:W-:Y:S05]  /*46c0*/  @P3 BRA `(.L_x_418) ;  /* 0x0000001000443947 */ /* 0x003fea0003800000 */
[----:B------:R-:W0:Y:S01]  /*46d0*/  LDC.64 R8, c[0x0][0x218] ;  /* 0x00008600ff087b82 */ /* 0x000e220000000a00 */
[----:B------:R-:W-:Y:S01]  /*46e0*/  IMAD R0, R2, 0x200, R25 ;  /* 0x0000020002007824 */ /* 0x000fe200078e0219 */
[----:B--2---:R-:W-:Y:S01]  /*46f0*/  PRMT R4, R18, 0x9910, RZ ;  /* 0x0000991012047816 */ /* 0x004fe200000000ff */
        /* <DEDUP_REMOVED lines=15> */
[----:B------:R-:W-:Y:S02]  /*47f0*/  IMAD.U32 R3, R3, 0x10000, RZ ;  /* 0x0001000003037824 */ /* 0x000fe400078e00ff */
[----:B------:R-:W-:-:S04]  /*4800*/  IMAD.MOV.U32 R25, RZ, RZ, R23 ;  /* 0x000000ffff197224 */ /* 0x000fc800078e0017 */
[----:B------:R-:W0:Y:S02]  /*4810*/  F2I.FTZ.TRUNC.NTZ R3, R3 ;  /* 0x0000000300037305 */ /* 0x000e24000021f100 */
[----:B0-----:R0:W-:Y:S01]  /*4820*/  STG.E.U8 desc[UR36][R8.64], R3 ;  /* 0x0000000308007986 */ /* 0x0011e2000c101124 */
[----:B------:R-:W-:Y:S05]  /*4830*/  BRA `(.L_x_418) ;  /* 0x0000000c00e87947 */ /* 0x000fea0003800000 */
.L_x_422:
[----:B------:R-:W-:Y:S02]  /*4840*/  IMAD.U32 R5, R3, 0x10000, RZ ;  /* 0x0001000003057824 */ /* 0x000fe400078e00ff */
[----:B------:R-:W-:-:S04]  /*4850*/  IMAD.MOV.U32 R25, RZ, RZ, R23 ;  /* 0x000000ffff197224 */ /* 0x000fc800078e0017 */
[----:B------:R-:W0:Y:S02]  /*4860*/  F2I.S64.TRUNC R4, R5 ;  /* 0x0000000500047311 */ /* 0x000e24000020d900 */
[----:B0-----:R0:W-:Y:S01]  /*4870*/  STG.E.U8 desc[UR36][R8.64], R4 ;  /* 0x0000000408007986 */ /* 0x0011e2000c101124 */
[----:B------:R-:W-:Y:S05]  /*4880*/  BRA `(.L_x_418) ;  /* 0x0000000c00d47947 */ /* 0x000fea0003800000 */
.L_x_421:
[----:B------:R-:W-:-:S13]  /*4890*/  ISETP.NE.AND P0, PT, R0, 0x2, PT ;  /* 0x000000020000780c */ /* 0x000fda0003f05270 */
[----:B------:R-:W-:Y:S05]  /*48a0*/  @!P0 BRA `(.L_x_424) ;  /* 0x0000000000388947 */ /* 0x000fea0003800000 */
[----:B------:R-:W-:-:S13]  /*48b0*/  ISETP.NE.AND P0, PT, R0, 0x3, PT ;  /* 0x000000030000780c */ /* 0x000fda0003f05270 */
[----:B------:R-:W-:Y:S05]  /*48c0*/  @!P0 BRA `(.L_x_425) ;  /* 0x00000000001c8947 */ /* 0x000fea0003800000 */
[----:B------:R-:W-:-:S13]  /*48d0*/  ISETP.NE.AND P0, PT, R0, 0x4, PT ;  /* 0x000000040000780c */ /* 0x000fda0003f05270 */
[----:B------:R-:W-:Y:S05]  /*48e0*/  @P0 BRA `(.L_x_423) ;  /* 0x0000000c00500947 */ /* 0x000fea0003800000 */
[----:B------:R-:W-:Y:S02]  /*48f0*/  IMAD.U32 R4, R3, 0x10000, RZ ;  /* 0x0001000003047824 */ /* 0x000fe400078e00ff */
[----:B------:R-:W-:-:S04]  /*4900*/  IMAD.MOV.U32 R25, RZ, RZ, R23 ;  /* 0x000000ffff197224 */ /* 0x000fc800078e0017 */
[----:B------:R-:W0:Y:S02]  /*4910*/  F2I.S64.TRUNC R4, R4 ;  /* 0x0000000400047311 */ /* 0x000e24000020d900 */
[----:B0-----:R0:W-:Y:S01]  /*4920*/  STG.E.64 desc[UR36][R8.64], R4 ;  /* 0x0000000408007986 */ /* 0x0011e2000c101b24 */
[----:B------:R-:W-:Y:S05]  /*4930*/  BRA `(.L_x_418) ;  /* 0x0000000c00a87947 */ /* 0x000fea0003800000 */
.L_x_425:
[----:B------:R-:W-:Y:S02]  /*4940*/  IMAD.U32 R3, R3, 0x10000, RZ ;  /* 0x0001000003037824 */ /* 0x000fe400078e00ff */
[----:B------:R-:W-:-:S04]  /*4950*/  IMAD.MOV.U32 R25, RZ, RZ, R23 ;  /* 0x000000ffff197224 */ /* 0x000fc800078e0017 */
[----:B------:R-:W0:Y:S02]  /*4960*/  F2I.FTZ.TRUNC.NTZ R3, R3 ;  /* 0x0000000300037305 */ /* 0x000e24000021f100 */
[----:B0-----:R0:W-:Y:S01]  /*4970*/  STG.E desc[UR36][R8.64], R3 ;  /* 0x0000000308007986 */ /* 0x0011e2000c101924 */
[----:B------:R-:W-:Y:S05]  /*4980*/  BRA `(.L_x_418) ;  /* 0x0000000c00947947 */ /* 0x000fea0003800000 */
.L_x_424:
[----:B------:R-:W-:Y:S02]  /*4990*/  IMAD.U32 R3, R3, 0x10000, RZ ;  /* 0x0001000003037824 */ /* 0x000fe400078e00ff */
[----:B------:R-:W-:-:S04]  /*49a0*/  IMAD.MOV.U32 R25, RZ, RZ, R23 ;  /* 0x000000ffff197224 */ /* 0x000fc800078e0017 */
[----:B------:R-:W0:Y:S02]  /*49b0*/  F2I.FTZ.TRUNC.NTZ R3, R3 ;  /* 0x0000000300037305 */ /* 0x000e24000021f100 */
[----:B0-----:R0:W-:Y:S01]  /*49c0*/  STG.E.U16 desc[UR36][R8.64], R3 ;  /* 0x0000000308007986 */ /* 0x0011e2000c101524 */
[----:B------:R-:W-:Y:S05]  /*49d0*/  BRA `(.L_x_418) ;  /* 0x0000000c00807947 */ /* 0x000fea0003800000 */
.L_x_420:
[----:B------:R-:W-:-:S13]  /*49e0*/  ISETP.GT.AND P0, PT, R0, 0x6, PT ;  /* 0x000000060000780c */ /* 0x000fda0003f04270 */
[----:B------:R-:W-:Y:S05]  /*49f0*/  @P0 BRA `(.L_x_426) ;  /* 0x0000000000340947 */ /* 0x000fea0003800000 */
[----:B------:R-:W-:-:S13]  /*4a00*/  ISETP.NE.AND P0, PT, R0, 0x5, PT ;  /* 0x000000050000780c */ /* 0x000fda0003f05270 */
[----:B------:R-:W-:Y:S05]  /*4a10*/  @!P0 BRA `(.L_x_427) ;  /* 0x0000000000188947 */ /* 0x000fea0003800000 */
[----:B------:R-:W-:-:S13]  /*4a20*/  ISETP.NE.AND P0, PT, R0, 0x6, PT ;  /* 0x000000060000780c */ /* 0x000fda0003f05270 */
[----:B------:R-:W-:Y:S05]  /*4a30*/  @P0 BRA `(.L_x_423) ;  /* 0x0000000800fc0947 */ /* 0x000fea0003800000 */
[----:B------:R-:W-:Y:S02]  /*4a40*/  IMAD.U32 R3, R3, 0x10000, RZ ;  /* 0x0001000003037824 */ /* 0x000fe400078e00ff */
[----:B------:R-:W-:-:S03]  /*4a50*/  IMAD.MOV.U32 R25, RZ, RZ, R23 ;  /* 0x000000ffff197224 */ /* 0x000fc600078e0017 */
[----:B------:R0:W-:Y:S01]  /*4a60*/  STG.E desc[UR36][R8.64], R3 ;  /* 0x0000000308007986 */ /* 0x0001e2000c101924 */
[----:B------:R-:W-:Y:S05]  /*4a70*/  BRA `(.L_x_418) ;  /* 0x0000000c00587947 */ /* 0x000fea0003800000 */
.L_x_427:
[----:B------:R-:W-:Y:S02]  /*4a80*/  IMAD.U32 R0, R3, 0x10000, RZ ;  /* 0x0001000003007824 */ /* 0x000fe400078e00ff */
[----:B------:R-:W-:-:S03]  /*4a90*/  IMAD.MOV.U32 R25, RZ, RZ, R23 ;  /* 0x000000ffff197224 */ /* 0x000fc600078e0017 */
[----:B------:R-:W-:-:S05]  /*4aa0*/  F2FP.F16.F32.PACK_AB R0, RZ, R0 ;  /* 0x00000000ff00723e */ /* 0x000fca00000000ff */
[----:B------:R0:W-:Y:S01]  /*4ab0*/  STG.E.U16 desc[UR36][R8.64], R0 ;  /* 0x0000000008007986 */ /* 0x0001e2000c101524 */
[----:B------:R-:W-:Y:S05]  /*4ac0*/  BRA `(.L_x_418) ;  /* 0x0000000c00447947 */ /* 0x000fea0003800000 */
.L_x_426:
[----:B------:R-:W-:-:S13]  /*4ad0*/  ISETP.NE.AND P0, PT, R0, 0x7, PT ;  /* 0x000000070000780c */ /* 0x000fda0003f05270 */
[----:B------:R-:W-:Y:S05]  /*4ae0*/  @!P0 BRA `(.L_x_428) ;  /* 0x00000000003c8947 */ /* 0x000fea0003800000 */
[----:B------:R-:W-:-:S13]  /*4af0*/  ISETP.NE.AND P0, PT, R0, 0x8, PT ;  /* 0x000000080000780c */ /* 0x000fda0003f05270 */
[----:B------:R-:W-:Y:S05]  /*4b00*/  @!P0 BRA `(.L_x_429) ;  /* 0x00000000001c8947 */ /* 0x000fea0003800000 */
[----:B------:R-:W-:-:S13]  /*4b10*/  ISETP.NE.AND P0, PT, R0, 0x9, PT ;  /* 0x000000090000780c */ /* 0x000fda0003f05270 */
[----:B------:R-:W-:Y:S05]  /*4b20*/  @P0 BRA `(.L_x_423) ;  /* 0x0000000800c00947 */ /* 0x000fea0003800000 */
[----:B------:R-:W-:Y:S02]  /*4b30*/  IMAD.U32 R4, R3, 0x10000, RZ ;  /* 0x0001000003047824 */ /* 0x000fe400078e00ff */
[----:B------:R-:W-:Y:S02]  /*4b40*/  IMAD.MOV.U32 R5, RZ, RZ, RZ ;  /* 0x000000ffff057224 */ /* 0x000fe400078e00ff */
[----:B------:R-:W-:-:S03]  /*4b50*/  IMAD.MOV.U32 R25, RZ, RZ, R23 ;  /* 0x000000ffff197224 */ /* 0x000fc600078e0017 */
[----:B------:R0:W-:Y:S01]  /*4b60*/  STG.E.64 desc[UR36][R8.64], R4 ;  /* 0x0000000408007986 */ /* 0x0001e2000c101b24 */
[----:B------:R-:W-:Y:S05]  /*4b70*/  BRA `(.L_x_418) ;  /* 0x0000000c00187947 */ /* 0x000fea0003800000 */
.L_x_429:
[----:B------:R-:W-:Y:S02]  /*4b80*/  IMAD.U32 R3, R3, 0x10000, RZ ;  /* 0x0001000003037824 */ /* 0x000fe400078e00ff */
[----:B------:R-:W-:-:S03]  /*4b90*/  IMAD.MOV.U32 R25, RZ, RZ, R23 ;  /* 0x000000ffff197224 */ /* 0x000fc600078e0017 */
[----:B------:R-:W-:-:S04]  /*4ba0*/  F2FP.F16.F32.PACK_AB R3, RZ, R3 ;  /* 0x00000003ff03723e */ /* 0x000fc800000000ff */
[----:B------:R-:W-:-:S05]  /*4bb0*/  PRMT R3, R3, 0x5410, RZ ;  /* 0x0000541003037816 */ /* 0x000fca00000000ff */
[----:B------:R0:W-:Y:S01]  /*4bc0*/  STG.E desc[UR36][R8.64], R3 ;  /* 0x0000000308007986 */ /* 0x0001e2000c101924 */
[----:B------:R-:W-:Y:S05]  /*4bd0*/  BRA `(.L_x_418) ;  /* 0x0000000c00007947 */ /* 0x000fea0003800000 */
.L_x_428:
[----:B------:R-:W-:Y:S02]  /*4be0*/  IMAD.U32 R4, R3, 0x10000, RZ ;  /* 0x0001000003047824 */ /* 0x000fe400078e00ff */
[----:B------:R-:W-:Y:S02]  /*4bf0*/  IMAD.MOV.U32 R25, RZ, RZ, R23 ;  /* 0x000000ffff197224 */ /* 0x000fe400078e0017 */
[----:B------:R-:W-:-:S06]  /*4c00*/  FMUL.FTZ R4, R4, 1 ;  /* 0x3f80000004047820 */ /* 0x000fcc0000410000 */
[----:B------:R-:W0:Y:S02]  /*4c10*/  F2F.F64.F32 R4, R4 ;  /* 0x0000000400047310 */ /* 0x000e240000201800 */
[----:B0-----:R0:W-:Y:S01]  /*4c20*/  STG.E.64 desc[UR36][R8.64], R4 ;  /* 0x0000000408007986 */ /* 0x0011e2000c101b24 */
[----:B------:R-:W-:Y:S05]  /*4c30*/  BRA `(.L_x_418) ;  /* 0x0000000800e87947 */ /* 0x000fea0003800000 */
.L_x_419:
        /* <DEDUP_REMOVED lines=10> */
[----:B------:R-:W-:-:S04]  /*4ce0*/  FSETP.NEU.FTZ.AND P0, PT, R3, RZ, PT ;  /* 0x000000ff0300720b */ /* 0x000fc80003f1d000 */
[----:B------:R-:W-:-:S05]  /*4cf0*/  SEL R3, RZ, 0x1, !P0 ;  /* 0x00000001ff037807 */ /* 0x000fca0004000000 */
[----:B------:R0:W-:Y:S01]  /*4d00*/  STG.E.U8 desc[UR36][R8.64], R3 ;  /* 0x0000000308007986 */ /* 0x0001e2000c101124 */
[----:B------:R-:W-:Y:S05]  /*4d10*/  BRA `(.L_x_418) ;  /* 0x0000000800b07947 */ /* 0x000fea0003800000 */
.L_x_432:
[----:B------:R-:W-:Y:S01]  /*4d20*/  IMAD.U32 R3, R3, 0x10000, RZ ;  /* 0x0001000003037824 */ /* 0x000fe200078e00ff */
[----:B------:R-:W-:Y:S01]  /*4d30*/  CS2R R6, SRZ ;  /* 0x0000000000067805 */ /* 0x000fe2000001ff00 */
[----:B------:R-:W-:Y:S02]  /*4d40*/  IMAD.MOV.U32 R25, RZ, RZ, R23 ;  /* 0x000000ffff197224 */ /* 0x000fe400078e0017 */
[----:B------:R-:W-:-:S04]  /*4d50*/  FMUL.FTZ R3, R3, 1 ;  /* 0x3f80000003037820 */ /* 0x000fc80000410000 */
[----:B------:R-:W0:Y:S02]  /*4d60*/  F2F.F64.F32 R4, R3 ;  /* 0x0000000300047310 */ /* 0x000e240000201800 */
[----:B0-----:R0:W-:Y:S01]  /*4d70*/  STG.E.128 desc[UR36][R8.64], R4 ;  /* 0x0000000408007986 */ /* 0x0011e2000c101d24 */
[----:B------:R-:W-:Y:S05]  /*4d80*/  BRA `(.L_x_418) ;  /* 0x0000000800947947 */ /* 0x000fea0003800000 */
.L_x_431:
        /* <DEDUP_REMOVED lines=21> */
.L_x_436:
[----:B------:R-:W-:Y:S05]  /*4ee0*/  BSYNC B0 ;  /* 0x0000000000007941 */ /* 0x000fea0003800000 */
.L_x_435:
[----:B------:R-:W-:Y:S01]  /*4ef0*/  LOP3.LUT R5, R0, R5, RZ, 0xfc, !PT ;  /* 0x0000000500057212 */ /* 0x000fe200078efcff */
[----:B------:R-:W-:-:S04]  /*4f00*/  IMAD.MOV.U32 R25, RZ, RZ, R23 ;  /* 0x000000ffff197224 */ /* 0x000fc800078e0017 */
[----:B------:R0:W-:Y:S01]  /*4f10*/  STG.E.U8 desc[UR36][R8.64], R5 ;  /* 0x0000000508007986 */ /* 0x0001e2000c101124 */
[----:B------:R-:W-:Y:S05]  /*4f20*/  BRA `(.L_x_418) ;  /* 0x00000008002c7947 */ /* 0x000fea0003800000 */
.L_x_434:
        /* <DEDUP_REMOVED lines=13> */
.L_x_438:
[----:B------:R-:W-:Y:S01]  /*5000*/  IMAD.MOV.U32 R0, RZ, RZ, 0x7f ;  /* 0x0000007fff007424 */ /* 0x000fe200078e00ff */
[----:B------:R-:W-:-:S04]  /*5010*/  ISETP.GT.U32.AND P0, PT, R3, 0x7f800000, PT ;  /* 0x7f8000000300780c */ /* 0x000fc80003f04070 */
[----:B------:R-:W-:-:S09]  /*5020*/  SEL R0, R0, 0x7c, P0 ;  /* 0x0000007c00007807 */ /* 0x000fd20000000000 */
.L_x_439:
[----:B------:R-:W-:Y:S05]  /*5030*/  BSYNC B0 ;  /* 0x0000000000007941 */ /* 0x000fea0003800000 */
.L_x_437:
[----:B------:R-:W-:Y:S01]  /*5040*/  LOP3.LUT R3, R5, 0x80000000, RZ, 0xc0, !PT ;  /* 0x8000000005037812 */ /* 0x000fe200078ec0ff */
[----:B------:R-:W-:-:S03]  /*5050*/  IMAD.MOV.U32 R25, RZ, RZ, R23 ;  /* 0x000000ffff197224 */ /* 0x000fc600078e0017 */
[----:B------:R-:W-:-:S04]  /*5060*/  SHF.R.U32.HI R3, RZ, 0x18, R3 ;  /* 0x00000018ff037819 */ /* 0x000fc80000011603 */
[----:B------:R-:W-:-:S05]  /*5070*/  LOP3.LUT R3, R0, R3, RZ, 0xfc, !PT ;  /* 0x0000000300037212 */ /* 0x000fca00078efcff */
[----:B------:R0:W-:Y:S01]  /*5080*/  STG.E.U8 desc[UR36][R8.64], R3 ;  /* 0x0000000308007986 */ /* 0x0001e2000c101124 */
[----:B------:R-:W-:Y:S05]  /*5090*/  BRA `(.L_x_418) ;  /* 0x0000000400d07947 */ /* 0x000fea0003800000 */
.L_x_433:
[----:B------:R0:W-:Y:S01]  /*50a0*/  STG.E.U16 desc[UR36][R8.64], R3 ;  /* 0x0000000308007986 */ /* 0x0001e2000c101524 */
[----:B------:R-:W-:Y:S01]  /*50b0*/  IMAD.MOV.U32 R25, RZ, RZ, R23 ;  /* 0x000000ffff197224 */ /* 0x000fe200078e0017 */
[----:B------:R-:W-:Y:S06]  /*50c0*/  BRA `(.L_x_418) ;  /* 0x0000000400c47947 */ /* 0x000fec0003800000 */
.L_x_430:
        /* <DEDUP_REMOVED lines=10> */
[----:B------:R-:W0:Y:S02]  /*5170*/  F2I.FTZ.U32.TRUNC.NTZ R3, R3 ;  /* 0x0000000300037305 */ /* 0x000e24000021f000 */
[----:B0-----:R0:W-:Y:S01]  /*5180*/  STG.E.U16 desc[UR36][R8.64], R3 ;  /* 0x0000000308007986 */ /* 0x0011e2000c101524 */
[----:B------:R-:W-:Y:S05]  /*5190*/  BRA `(.L_x_418) ;  /* 0x0000000400907947 */ /* 0x000fea0003800000 */
.L_x_442:
        /* <DEDUP_REMOVED lines=17> */
.L_x_445:
[----:B------:R-:W-:-:S04]  /*52b0*/  LOP3.LUT R3, R5, 0x80000000, RZ, 0xc0, !PT ;  /* 0x8000000005037812 */ /* 0x000fc800078ec0ff */
[----:B------:R-:W-:-:S04]  /*52c0*/  SHF.R.U32.HI R3, RZ, 0x18, R3 ;  /* 0x00000018ff037819 */ /* 0x000fc80000011603 */
[----:B------:R-:W-:-:S04]  /*52d0*/  LOP3.LUT R0, R0, R3, RZ, 0xfc, !PT ;  /* 0x0000000300007212 */ /* 0x000fc800078efcff */
[----:B------:R-:W-:-:S07]  /*52e0*/  PRMT R4, R0, 0x7610, R4 ;  /* 0x0000761000047816 */ /* 0x000fce0000000004 */
.L_x_444:
[----:B------:R-:W-:Y:S05]  /*52f0*/  BSYNC B0 ;  /* 0x0000000000007941 */ /* 0x000fea0003800000 */
.L_x_443:
[----:B------:R0:W-:Y:S01]  /*5300*/  STG.E.U8 desc[UR36][R8.64], R4 ;  /* 0x0000000408007986 */ /* 0x0001e2000c101124 */
[----:B------:R-:W-:Y:S01]  /*5310*/  IMAD.MOV.U32 R25, RZ, RZ, R23 ;  /* 0x000000ffff197224 */ /* 0x000fe200078e0017 */
[----:B------:R-:W-:Y:S06]  /*5320*/  BRA `(.L_x_418) ;  /* 0x00000004002c7947 */ /* 0x000fec0003800000 */
.L_x_441:
        /* <DEDUP_REMOVED lines=17> */
.L_x_448:
[----:B------:R-:W-:-:S04]  /*5440*/  LOP3.LUT R3, R5, 0x80000000, RZ, 0xc0, !PT ;  /* 0x8000000005037812 */ /* 0x000fc800078ec0ff */
[----:B------:R-:W-:-:S04]  /*5450*/  SHF.R.U32.HI R3, RZ, 0x18, R3 ;  /* 0x00000018ff037819 */ /* 0x000fc80000011603 */
[----:B------:R-:W-:-:S04]  /*5460*/  LOP3.LUT R0, R0, R3, RZ, 0xfc, !PT ;  /* 0x0000000300007212 */ /* 0x000fc800078efcff */
[----:B------:R-:W-:-:S07]  /*5470*/  PRMT R4, R0, 0x7610, R4 ;  /* 0x0000761000047816 */ /* 0x000fce0000000004 */
.L_x_447:
[----:B------:R-:W-:Y:S05]  /*5480*/  BSYNC B0 ;  /* 0x0000000000007941 */ /* 0x000fea0003800000 */
.L_x_446:
[----:B------:R0:W-:Y:S01]  /*5490*/  STG.E.U8 desc[UR36][R8.64], R4 ;  /* 0x0000000408007986 */ /* 0x0001e2000c101124 */
[----:B------:R-:W-:Y:S01]  /*54a0*/  IMAD.MOV.U32 R25, RZ, RZ, R23 ;  /* 0x000000ffff197224 */ /* 0x000fe200078e0017 */
[----:B------:R-:W-:Y:S06]  /*54b0*/  BRA `(.L_x_418) ;  /* 0x0000000000c87947 */ /* 0x000fec0003800000 */
.L_x_440:
[----:B------:R-:W-:-:S13]  /*54c0*/  ISETP.NE.AND P0, PT, R0, 0x1c, PT ;  /* 0x0000001c0000780c */ /* 0x000fda0003f05270 */
[----:B------:R-:W-:Y:S05]  /*54d0*/  @!P0 BRA `(.L_x_449) ;  /* 0x0000000000b08947 */ /* 0x000fea0003800000 */
[----:B------:R-:W-:-:S13]  /*54e0*/  ISETP.NE.AND P0, PT, R0, 0x1d, PT ;  /* 0x0000001d0000780c */ /* 0x000fda0003f05270 */
[----:B------:R-:W-:Y:S05]  /*54f0*/  @!P0 BRA `(.L_x_450) ;  /* 0x0000000000948947 */ /* 0x000fea0003800000 */
[----:B------:R-:W-:-:S13]  /*5500*/  ISETP.NE.AND P0, PT, R0, 0x2c, PT ;  /* 0x0000002c0000780c */ /* 0x000fda0003f05270 */
[----:B------:R-:W-:Y:S05]  /*5510*/  @P0 BRA `(.L_x_423) ;  /* 0x0000000000440947 */ /* 0x000fea0003800000 */
[----:B------:R-:W-:Y:S02]  /*5520*/  IMAD.U32 R4, R3, 0x10000, RZ ;  /* 0x0001000003047824 */ /* 0x000fe400078e00ff */
[----:B------:R-:W-:-:S03]  /*5530*/  IMAD.MOV.U32 R25, RZ, RZ, R23 ;  /* 0x000000ffff197224 */ /* 0x000fc600078e0017 */
        /* <DEDUP_REMOVED lines=15> */
.L_x_423:
        /* <DEDUP_REMOVED lines=15> */
[----:B0--34-:R-:W-:Y:S05]  /*5720*/  CALL.ABS.NOINC R14 ;  /* 0x000000000e007343 */ /* 0x019fea0003c00000 */
.L_x_451:
[----:B------:R-:W-:Y:S01]  /*5730*/  IMAD.MOV.U32 R25, RZ, RZ, R23 ;  /* 0x000000ffff197224 */ /* 0x000fe200078e0017 */
[----:B------:R-:W-:Y:S06]  /*5740*/  BRA `(.L_x_418) ;  /* 0x0000000000247947 */ /* 0x000fec0003800000 */
.L_x_450:
[----:B------:R-:W-:Y:S02]  /*5750*/  IMAD.U32 R4, R3, 0x10000, RZ ;  /* 0x0001000003047824 */ /* 0x000fe400078e00ff */
[----:B------:R-:W-:-:S04]  /*5760*/  IMAD.MOV.U32 R25, RZ, RZ, R23 ;  /* 0x000000ffff197224 */ /* 0x000fc800078e0017 */
[----:B------:R-:W0:Y:S02]  /*5770*/  F2I.U64.TRUNC R4, R4 ;  /* 0x0000000400047311 */ /* 0x000e24000020d800 */
[----:B0-----:R0:W-:Y:S01]  /*5780*/  STG.E.64 desc[UR36][R8.64], R4 ;  /* 0x0000000408007986 */ /* 0x0011e2000c101b24 */
[----:B------:R-:W-:Y:S05]  /*5790*/  BRA `(.L_x_418) ;  /* 0x0000000000107947 */ /* 0x000fea0003800000 */
.L_x_449:
[----:B------:R-:W-:Y:S02]  /*57a0*/  IMAD.U32 R3, R3, 0x10000, RZ ;  /* 0x0001000003037824 */ /* 0x000fe400078e00ff */
[----:B------:R-:W-:-:S04]  /*57b0*/  IMAD.MOV.U32 R25, RZ, RZ, R23 ;  /* 0x000000ffff197224 */ /* 0x000fc800078e0017 */
[----:B------:R-:W0:Y:S02]  /*57c0*/  F2I.FTZ.U32.TRUNC.NTZ R3, R3 ;  /* 0x0000000300037305 */ /* 0x000e24000021f000 */
[----:B0-----:R0:W-:Y:S02]  /*57d0*/  STG.E desc[UR36][R8.64], R3 ;  /* 0x0000000308007986 */ /* 0x0011e4000c101924 */
.L_x_418:
[----:B------:R-:W-:Y:S05]  /*57e0*/  BSYNC B6 ;  /* 0x0000000000067941 */ /* 0x000fea0003800000 */
.L_x_417:
[----:B------:R-:W-:Y:S01]  /*57f0*/  ISETP.GE.AND P0, PT, R25, R16, PT ;  /* 0x000000101900720c */ /* 0x000fe20003f06270 */
[----:B------:R-:W-:-:S12]  /*5800*/  BSSY B6, `(.L_x_452) ;  /* 0x00001fc000067945 */ /* 0x000fd80003800000 */
[----:B------:R-:W-:Y:S05]  /*5810*/  @P0 BRA `(.L_x_453) ;  /* 0x0000001c00e80947 */ /* 0x000fea0003800000 */
[----:B01----:R-:W0:Y:S01]  /*5820*/  LDC.64 R8, c[0x0][0x218] ;  /* 0x00008600ff087b82 */ /* 0x003e220000000a00 */
        /* <DEDUP_REMOVED lines=17> */
[----:B----4-:R-:W-:-:S04]  /*5940*/  IMAD.U32 R22, R22, 0x10000, RZ ;  /* 0x0001000016167824 */ /* 0x010fc800078e00ff */
[----:B------:R-:W0:Y:S02]  /*5950*/  F2I.FTZ.TRUNC.NTZ R3, R22 ;  /* 0x0000001600037305 */ /* 0x000e24000021f100 */
[----:B0-----:R0:W-:Y:S01]  /*5960*/  STG.E.U8 desc[UR36][R8.64], R3 ;  /* 0x0000000308007986 */ /* 0x0011e2000c101124 */
[----:B------:R-:W-:Y:S05]  /*5970*/  BRA `(.L_x_459) ;  /* 0x0000000c00947947 */ /* 0x000fea0003800000 */
.L_x_457:
[----:B----4-:R-:W-:-:S06]  /*5980*/  IMAD.U32 R5, R22, 0x10000, RZ ;  /* 0x0001000016057824 */ /* 0x010fcc00078e00ff */
[----:B------:R-:W0:Y:S02]  /*5990*/  F2I.S64.TRUNC R4, R5 ;  /* 0x0000000500047311 */ /* 0x000e24000020d900 */
[----:B0-----:R0:W-:Y:S01]  /*59a0*/  STG.E.U8 desc[UR36][R8.64], R4 ;  /* 0x0000000408007986 */ /* 0x0011e2000c101124 */
[----:B------:R-:W-:Y:S05]  /*59b0*/  BRA `(.L_x_459) ;  /* 0x0000000c00847947 */ /* 0x000fea0003800000 */
.L_x_456:
[----:B------:R-:W-:-:S13]  /*59c0*/  ISETP.NE.AND P0, PT, R0, 0x2, PT ;  /* 0x000000020000780c */ /* 0x000fda0003f05270 */
[----:B------:R-:W-:Y:S05]  /*59d0*/  @!P0 BRA `(.L_x_460) ;  /* 0x0000000000308947 */ /* 0x000fea0003800000 */
[----:B------:R-:W-:-:S13]  /*59e0*/  ISETP.NE.AND P0, PT, R0, 0x3, PT ;  /* 0x000000030000780c */ /* 0x000fda0003f05270 */
[----:B------:R-:W-:Y:S05]  /*59f0*/  @!P0 BRA `(.L_x_461) ;  /* 0x0000000000188947 */ /* 0x000fea0003800000 */
[----:B------:R-:W-:-:S13]  /*5a00*/  ISETP.NE.AND P0, PT, R0, 0x4, PT ;  /* 0x000000040000780c */ /* 0x000fda0003f05270 */
[----:B------:R-:W-:Y:S05]  /*5a10*/  @P0 BRA `(.L_x_458) ;  /* 0x0000000c000c0947 */ /* 0x000fea0003800000 */
[----:B----4-:R-:W-:-:S06]  /*5a20*/  IMAD.U32 R4, R22, 0x10000, RZ ;  /* 0x0001000016047824 */ /* 0x010fcc00078e00ff */
[----:B------:R-:W0:Y:S02]  /*5a30*/  F2I.S64.TRUNC R4, R4 ;  /* 0x0000000400047311 */ /* 0x000e24000020d900 */
[----:B0-----:R0:W-:Y:S01]  /*5a40*/  STG.E.64 desc[UR36][R8.64], R4 ;  /* 0x0000000408007986 */ /* 0x0011e2000c101b24 */
[----:B------:R-:W-:Y:S05]  /*5a50*/  BRA `(.L_x_459) ;  /* 0x0000000c005c7947 */ /* 0x000fea0003800000 */
.L_x_461:
[----:B----4-:R-:W-:-:S04]  /*5a60*/  IMAD.U32 R22, R22, 0x10000, RZ ;  /* 0x0001000016167824 */ /* 0x010fc800078e00ff */
[----:B------:R-:W0:Y:S02]  /*5a70*/  F2I.FTZ.TRUNC.NTZ R3, R22 ;  /* 0x0000001600037305 */ /* 0x000e24000021f100 */
[----:B0-----:R0:W-:Y:S01]  /*5a80*/  STG.E desc[UR36][R8.64], R3 ;  /* 0x0000000308007986 */ /* 0x0011e2000c101924 */
[----:B------:R-:W-:Y:S05]  /*5a90*/  BRA `(.L_x_459) ;  /* 0x0000000c004c7947 */ /* 0x000fea0003800000 */
.L_x_460:
[----:B----4-:R-:W-:-:S04]  /*5aa0*/  IMAD.U32 R22, R22, 0x10000, RZ ;  /* 0x0001000016167824 */ /* 0x010fc800078e00ff */
[----:B------:R-:W0:Y:S02]  /*5ab0*/  F2I.FTZ.TRUNC.NTZ R3, R22 ;  /* 0x0000001600037305 */ /* 0x000e24000021f100 */
[----:B0-----:R0:W-:Y:S01]  /*5ac0*/  STG.E.U16 desc[UR36][R8.64], R3 ;  /* 0x0000000308007986 */ /* 0x0011e2000c101524 */
[----:B------:R-:W-:Y:S05]  /*5ad0*/  BRA `(.L_x_459) ;  /* 0x0000000c003c7947 */ /* 0x000fea0003800000 */
.L_x_455:
[----:B------:R-:W-:-:S13]  /*5ae0*/  ISETP.GT.AND P0, PT, R0, 0x6, PT ;  /* 0x000000060000780c */ /* 0x000fda0003f04270 */
[----:B------:R-:W-:Y:S05]  /*5af0*/  @P0 BRA `(.L_x_462) ;  /* 0x00000000002c0947 */ /* 0x000fea0003800000 */
[----:B------:R-:W-:-:S13]  /*5b00*/  ISETP.NE.AND P0, PT, R0, 0x5, PT ;  /* 0x000000050000780c */ /* 0x000fda0003f05270 */
[----:B------:R-:W-:Y:S05]  /*5b10*/  @!P0 BRA `(.L_x_463) ;  /* 0x0000000000148947 */ /* 0x000fea0003800000 */
[----:B------:R-:W-:-:S13]  /*5b20*/  ISETP.NE.AND P0, PT, R0, 0x6, PT ;  /* 0x000000060000780c */ /* 0x000fda0003f05270 */
[----:B------:R-:W-:Y:S05]  /*5b30*/  @P0 BRA `(.L_x_458) ;  /* 0x0000000800c40947 */ /* 0x000fea0003800000 */
[----:B----4-:R-:W-:-:S05]  /*5b40*/  IMAD.U32 R3, R22, 0x10000, RZ ;  /* 0x0001000016037824 */ /* 0x010fca00078e00ff */
[----:B------:R0:W-:Y:S01]  /*5b50*/  STG.E desc[UR36][R8.64], R3 ;  /* 0x0000000308007986 */ /* 0x0001e2000c101924 */
[----:B------:R-:W-:Y:S05]  /*5b60*/  BRA `(.L_x_459) ;  /* 0x0000000c00187947 */ /* 0x000fea0003800000 */
.L_x_463:
[----:B----4-:R-:W-:-:S05]  /*5b70*/  IMAD.U32 R0, R22, 0x10000, RZ ;  /* 0x0001000016007824 */ /* 0x010fca00078e00ff */
[----:B------:R-:W-:-:S05]  /*5b80*/  F2FP.F16.F32.PACK_AB R0, RZ, R0 ;  /* 0x00000000ff00723e */ /* 0x000fca00000000ff */
[----:B------:R0:W-:Y:S01]  /*5b90*/  STG.E.U16 desc[UR36][R8.64], R0 ;  /* 0x0000000008007986 */ /* 0x0001e2000c101524 */
[----:B------:R-:W-:Y:S05]  /*5ba0*/  BRA `(.L_x_459) ;  /* 0x0000000c00087947 */ /* 0x000fea0003800000 */
.L_x_462:
[----:B------:R-:W-:-:S13]  /*5bb0*/  ISETP.NE.AND P0, PT, R0, 0x7, PT ;  /* 0x000000070000780c */ /* 0x000fda0003f05270 */
[----:B------:R-:W-:Y:S05]  /*5bc0*/  @!P0 BRA `(.L_x_464) ;  /* 0x0000000000348947 */ /* 0x000fea0003800000 */
[----:B------:R-:W-:-:S13]  /*5bd0*/  ISETP.NE.AND P0, PT, R0, 0x8, PT ;  /* 0x000000080000780c */ /* 0x000fda0003f05270 */
[----:B------:R-:W-:Y:S05]  /*5be0*/  @!P0 BRA `(.L_x_465) ;  /* 0x0000000000188947 */ /* 0x000fea0003800000 */
[----:B------:R-:W-:-:S13]  /*5bf0*/  ISETP.NE.AND P0, PT, R0, 0x9, PT ;  /* 0x000000090000780c */ /* 0x000fda0003f05270 */
[----:B------:R-:W-:Y:S05]  /*5c00*/  @P0 BRA `(.L_x_458) ;  /* 0x0000000800900947 */ /* 0x000fea0003800000 */
[----:B----4-:R-:W-:Y:S02]  /*5c10*/  IMAD.U32 R22, R22, 0x10000, RZ ;  /* 0x0001000016167824 */ /* 0x010fe400078e00ff */
[----:B------:R-:W-:-:S05]  /*5c20*/  IMAD.MOV.U32 R23, RZ, RZ, RZ ;  /* 0x000000ffff177224 */ /* 0x000fca00078e00ff */
[----:B------:R0:W-:Y:S01]  /*5c30*/  STG.E.64 desc[UR36][R8.64], R22 ;  /* 0x0000001608007986 */ /* 0x0001e2000c101b24 */
[----:B------:R-:W-:Y:S05]  /*5c40*/  BRA `(.L_x_459) ;  /* 0x0000000800e07947 */ /* 0x000fea0003800000 */
.L_x_465:
[----:B----4-:R-:W-:-:S05]  /*5c50*/  IMAD.U32 R22, R22, 0x10000, RZ ;  /* 0x0001000016167824 */ /* 0x010fca00078e00ff */
[----:B------:R-:W-:-:S04]  /*5c60*/  F2FP.F16.F32.PACK_AB R3, RZ, R22 ;  /* 0x00000016ff03723e */ /* 0x000fc800000000ff */
[----:B------:R-:W-:-:S05]  /*5c70*/  PRMT R3, R3, 0x5410, RZ ;  /* 0x0000541003037816 */ /* 0x000fca00000000ff */
[----:B------:R0:W-:Y:S01]  /*5c80*/  STG.E desc[UR36][R8.64], R3 ;  /* 0x0000000308007986 */ /* 0x0001e2000c101924 */
[----:B------:R-:W-:Y:S05]  /*5c90*/  BRA `(.L_x_459) ;  /* 0x0000000800cc7947 */ /* 0x000fea0003800000 */
.L_x_464:
[----:B----4-:R-:W-:-:S04]  /*5ca0*/  IMAD.U32 R4, R22, 0x10000, RZ ;  /* 0x0001000016047824 */ /* 0x010fc800078e00ff */
[----:B------:R-:W-:-:S06]  /*5cb0*/  FMUL.FTZ R4, R4, 1 ;  /* 0x3f80000004047820 */ /* 0x000fcc0000410000 */
[----:B------:R-:W0:Y:S02]  /*5cc0*/  F2F.F64.F32 R4, R4 ;  /* 0x0000000400047310 */ /* 0x000e240000201800 */
[----:B0-----:R0:W-:Y:S01]  /*5cd0*/  STG.E.64 desc[UR36][R8.64], R4 ;  /* 0x0000000408007986 */ /* 0x0011e2000c101b24 */
[----:B------:R-:W-:Y:S05]  /*5ce0*/  BRA `(.L_x_459) ;  /* 0x0000000800b87947 */ /* 0x000fea0003800000 */
.L_x_454:
        /* <DEDUP_REMOVED lines=8> */
[----:B----4-:R-:W-:-:S05]  /*5d70*/  IMAD.U32 R22, R22, 0x10000, RZ ;  /* 0x0001000016167824 */ /* 0x010fca00078e00ff */
[----:B------:R-:W-:-:S04]  /*5d80*/  FSETP.NEU.FTZ.AND P0, PT, R22, RZ, PT ;  /* 0x000000ff1600720b */ /* 0x000fc80003f1d000 */
[----:B------:R-:W-:-:S05]  /*5d90*/  SEL R3, RZ, 0x1, !P0 ;  /* 0x00000001ff037807 */ /* 0x000fca0004000000 */
[----:B------:R0:W-:Y:S01]  /*5da0*/  STG.E.U8 desc[UR36][R8.64], R3 ;  /* 0x0000000308007986 */ /* 0x0001e2000c101124 */
[----:B------:R-:W-:Y:S05]  /*5db0*/  BRA `(.L_x_459) ;  /* 0x0000000800847947 */ /* 0x000fea0003800000 */
.L_x_468:
[----:B----4-:R-:W-:Y:S01]  /*5dc0*/  IMAD.U32 R22, R22, 0x10000, RZ ;  /* 0x0001000016167824 */ /* 0x010fe200078e00ff */
[----:B------:R-:W-:-:S03]  /*5dd0*/  CS2R R6, SRZ ;  /* 0x0000000000067805 */ /* 0x000fc6000001ff00 */
[----:B------:R-:W-:-:S06]  /*5de0*/  FMUL.FTZ R4, R22, 1 ;  /* 0x3f80000016047820 */ /* 0x000fcc0000410000 */
[----:B------:R-:W0:Y:S02]  /*5df0*/  F2F.F64.F32 R4, R4 ;  /* 0x0000000400047310 */ /* 0x000e240000201800 */
[----:B0-----:R0:W-:Y:S01]  /*5e00*/  STG.E.128 desc[UR36][R8.64], R4 ;  /* 0x0000000408007986 */ /* 0x0011e2000c101d24 */
[----:B------:R-:W-:Y:S05]  /*5e10*/  BRA `(.L_x_459) ;  /* 0x00000008006c7947 */ /* 0x000fea0003800000 */
.L_x_467:
[----:B------:R-:W-:-:S13]  /*5e20*/  ISETP.NE.AND P0, PT, R0, 0xf, PT ;  /* 0x0000000f0000780c */ /* 0x000fda0003f05270 */
[----:B------:R-:W-:Y:S05]  /*5e30*/  @!P0 BRA `(.L_x_469) ;  /* 0x0000000000b48947 */ /* 0x000fea0003800000 */
[----:B------:R-:W-:-:S13]  /*5e40*/  ISETP.NE.AND P0, PT, R0, 0x17, PT ;  /* 0x000000170000780c */ /* 0x000fda0003f05270 */
[----:B------:R-:W-:Y:S05]  /*5e50*/  @!P0 BRA `(.L_x_470) ;  /* 0x0000000000548947 */ /* 0x000fea0003800000 */
[----:B------:R-:W-:-:S13]  /*5e60*/  ISETP.NE.AND P0, PT, R0, 0x18, PT ;  /* 0x000000180000780c */ /* 0x000fda0003f05270 */
[----:B------:R-:W-:Y:S05]  /*5e70*/  @P0 BRA `(.L_x_458) ;  /* 0x0000000400f40947 */ /* 0x000fea0003800000 */
[----:B----4-:R-:W-:Y:S01]  /*5e80*/  IMAD.U32 R7, R22, 0x10000, RZ ;  /* 0x0001000016077824 */ /* 0x010fe200078e00ff */
        /* <DEDUP_REMOVED lines=14> */
.L_x_472:
[----:B------:R-:W-:Y:S05]  /*5f70*/  BSYNC B0 ;  /* 0x0000000000007941 */ /* 0x000fea0003800000 */
.L_x_471:
[----:B------:R-:W-:-:S05]  /*5f80*/  LOP3.LUT R5, R0, R5, RZ, 0xfc, !PT ;  /* 0x0000000500057212 */ /* 0x000fca00078efcff */
[----:B------:R0:W-:Y:S01]  /*5f90*/  STG.E.U8 desc[UR36][R8.64], R5 ;  /* 0x0000000508007986 */ /* 0x0001e2000c101124 */
[----:B------:R-:W-:Y:S05]  /*5fa0*/  BRA `(.L_x_459) ;  /* 0x0000000800087947 */ /* 0x000fea0003800000 */
.L_x_470:
[----:B----4-:R-:W-:Y:S01]  /*5fb0*/  IMAD.U32 R5, R22, 0x10000, RZ ;  /* 0x0001000016057824 */ /* 0x010fe200078e00ff */
        /* <DEDUP_REMOVED lines=12> */
.L_x_474:
[----:B------:R-:W-:Y:S01]  /*6080*/  IMAD.MOV.U32 R0, RZ, RZ, 0x7f ;  /* 0x0000007fff007424 */ /* 0x000fe200078e00ff */
[----:B------:R-:W-:-:S04]  /*6090*/  ISETP.GT.U32.AND P0, PT, R3, 0x7f800000, PT ;  /* 0x7f8000000300780c */ /* 0x000fc80003f04070 */
[----:B------:R-:W-:-:S09]  /*60a0*/  SEL R0, R0, 0x7c, P0 ;  /* 0x0000007c00007807 */ /* 0x000fd20000000000 */
.L_x_475:
[----:B------:R-:W-:Y:S05]  /*60b0*/  BSYNC B0 ;  /* 0x0000000000007941 */ /* 0x000fea0003800000 */
.L_x_473:
[----:B------:R-:W-:-:S04]  /*60c0*/  LOP3.LUT R3, R5, 0x80000000, RZ, 0xc0, !PT ;  /* 0x8000000005037812 */ /* 0x000fc800078ec0ff */
[----:B------:R-:W-:-:S04]  /*60d0*/  SHF.R.U32.HI R3, RZ, 0x18, R3 ;  /* 0x00000018ff037819 */ /* 0x000fc80000011603 */
[----:B------:R-:W-:-:S05]  /*60e0*/  LOP3.LUT R3, R0, R3, RZ, 0xfc, !PT ;  /* 0x0000000300037212 */ /* 0x000fca00078efcff */
[----:B------:R0:W-:Y:S01]  /*60f0*/  STG.E.U8 desc[UR36][R8.64], R3 ;  /* 0x0000000308007986 */ /* 0x0001e2000c101124 */
[----:B------:R-:W-:Y:S05]  /*6100*/  BRA `(.L_x_459) ;  /* 0x0000000400b07947 */ /* 0x000fea0003800000 */
.L_x_469:
[----:B----4-:R0:W-:Y:S01]  /*6110*/  STG.E.U16 desc[UR36][R8.64], R22 ;  /* 0x0000001608007986 */ /* 0x0101e2000c101524 */
[----:B------:R-:W-:Y:S05]  /*6120*/  BRA `(.L_x_459) ;  /* 0x0000000400a87947 */ /* 0x000fea0003800000 */
.L_x_466:
        /* <DEDUP_REMOVED lines=8> */
[----:B----4-:R-:W-:-:S06]  /*61b0*/  IMAD.U32 R3, R22, 0x10000, RZ ;  /* 0x0001000016037824 */ /* 0x010fcc00078e00ff */
[----:B------:R-:W0:Y:S02]  /*61c0*/  F2I.FTZ.U32.TRUNC.NTZ R3, R3 ;  /* 0x0000000300037305 */ /* 0x000e24000021f000 */
[----:B0-----:R0:W-:Y:S01]  /*61d0*/  STG.E.U16 desc[UR36][R8.64], R3 ;  /* 0x0000000308007986 */ /* 0x0011e2000c101524 */
[----:B------:R-:W-:Y:S05]  /*61e0*/  BRA `(.L_x_459) ;  /* 0x0000000400787947 */ /* 0x000fea0003800000 */
.L_x_478:
[----:B----4-:R-:W-:Y:S01]  /*61f0*/  IMAD.U32 R5, R22, 0x10000, RZ ;  /* 0x0001000016057824 */ /* 0x010fe200078e00ff */
        /* <DEDUP_REMOVED lines=16> */
.L_x_481:
[----:B------:R-:W-:-:S04]  /*6300*/  LOP3.LUT R3, R5, 0x80000000, RZ, 0xc0, !PT ;  /* 0x8000000005037812 */ /* 0x000fc800078ec0ff */
[----:B------:R-:W-:-:S04]  /*6310*/  SHF.R.U32.HI R3, RZ, 0x18, R3 ;  /* 0x00000018ff037819 */ /* 0x000fc80000011603 */
[----:B------:R-:W-:-:S04]  /*6320*/  LOP3.LUT R0, R0, R3, RZ, 0xfc, !PT ;  /* 0x0000000300007212 */ /* 0x000fc800078efcff */
[----:B------:R-:W-:-:S07]  /*6330*/  PRMT R4, R0, 0x7610, R4 ;  /* 0x0000761000047816 */ /* 0x000fce0000000004 */
.L_x_480:
[----:B------:R-:W-:Y:S05]  /*6340*/  BSYNC B0 ;  /* 0x0000000000007941 */ /* 0x000fea0003800000 */
.L_x_479:
[----:B------:R4:W-:Y:S01]  /*6350*/  STG.E.U8 desc[UR36][R8.64], R4 ;  /* 0x0000000408007986 */ /* 0x0009e2000c101124 */
[----:B------:R-:W-:Y:S05]  /*6360*/  BRA `(.L_x_459) ;  /* 0x0000000400187947 */ /* 0x000fea0003800000 */
.L_x_477:
        /* <DEDUP_REMOVED lines=17> */
.L_x_484:
[----:B------:R-:W-:-:S04]  /*6480*/  LOP3.LUT R3, R5, 0x80000000, RZ, 0xc0, !PT ;  /* 0x8000000005037812 */ /* 0x000fc800078ec0ff */
[----:B------:R-:W-:-:S04]  /*6490*/  SHF.R.U32.HI R3, RZ, 0x18, R3 ;  /* 0x00000018ff037819 */ /* 0x000fc80000011603 */
[----:B------:R-:W-:-:S04]  /*64a0*/  LOP3.LUT R0, R0, R3, RZ, 0xfc, !PT ;  /* 0x0000000300007212 */ /* 0x000fc800078efcff */
[----:B------:R-:W-:-:S07]  /*64b0*/  PRMT R4, R0, 0x7610, R4 ;  /* 0x0000761000047816 */ /* 0x000fce0000000004 */
.L_x_483:
[----:B------:R-:W-:Y:S05]  /*64c0*/  BSYNC B0 ;  /* 0x0000000000007941 */ /* 0x000fea0003800000 */
.L_x_482:
[----:B------:R0:W-:Y:S01]  /*64d0*/  STG.E.U8 desc[UR36][R8.64], R4 ;  /* 0x0000000408007986 */ /* 0x0001e2000c101124 */
[----:B------:R-:W-:Y:S05]  /*64e0*/  BRA `(.L_x_459) ;  /* 0x0000000000b87947 */ /* 0x000fea0003800000 */
.L_x_476:
[----:B------:R-:W-:-:S13]  /*64f0*/  ISETP.NE.AND P0, PT, R0, 0x1c, PT ;  /* 0x0000001c0000780c */ /* 0x000fda0003f05270 */
[----:B------:R-:W-:Y:S05]  /*6500*/  @!P0 BRA `(.L_x_485) ;  /* 0x0000000000a48947 */ /* 0x000fea0003800000 */
[----:B------:R-:W-:-:S13]  /*6510*/  ISETP.NE.AND P0, PT, R0, 0x1d, PT ;  /* 0x0000001d0000780c */ /* 0x000fda0003f05270 */
[----:B------:R-:W-:Y:S05]  /*6520*/  @!P0 BRA `(.L_x_486) ;  /* 0x00000000008c8947 */ /* 0x000fea0003800000 */
[----:B------:R-:W-:-:S13]  /*6530*/  ISETP.NE.AND P0, PT, R0, 0x2c, PT ;  /* 0x0000002c0000780c */ /* 0x000fda0003f05270 */
[----:B------:R-:W-:Y:S05]  /*6540*/  @P0 BRA `(.L_x_458) ;  /* 0x0000000000400947 */ /* 0x000fea0003800000 */
[----:B----4-:R-:W-:-:S05]  /*6550*/  IMAD.U32 R22, R22, 0x10000, RZ ;  /* 0x0001000016167824 */ /* 0x010fca00078e00ff */
        /* <DEDUP_REMOVED lines=15> */
.L_x_458:
        /* <DEDUP_REMOVED lines=16> */
.L_x_487:
[----:B------:R-:W-:Y:S05]  /*6750*/  BRA `(.L_x_459) ;  /* 0x00000000001c7947 */ /* 0x000fea0003800000 */
.L_x_486:
[----:B----4-:R-:W-:-:S06]  /*6760*/  IMAD.U32 R4, R22, 0x10000, RZ ;  /* 0x0001000016047824 */ /* 0x010fcc00078e00ff */
[----:B------:R-:W0:Y:S02]  /*6770*/  F2I.U64.TRUNC R4, R4 ;  /* 0x0000000400047311 */ /* 0x000e24000020d800 */
[----:B0-----:R2:W-:Y:S01]  /*6780*/  STG.E.64 desc[UR36][R8.64], R4 ;  /* 0x0000000408007986 */ /* 0x0015e2000c101b24 */
[----:B------:R-:W-:Y:S05]  /*6790*/  BRA `(.L_x_459) ;  /* 0x00000000000c7947 */ /* 0x000fea0003800000 */
.L_x_485:
[----:B----4-:R-:W-:-:S04]  /*67a0*/  IMAD.U32 R22, R22, 0x10000, RZ ;  /* 0x0001000016167824 */ /* 0x010fc800078e00ff */
[----:B------:R-:W0:Y:S02]  /*67b0*/  F2I.FTZ.U32.TRUNC.NTZ R3, R22 ;  /* 0x0000001600037305 */ /* 0x000e24000021f000 */
[----:B0-----:R0:W-:Y:S02]  /*67c0*/  STG.E desc[UR36][R8.64], R3 ;  /* 0x0000000308007986 */ /* 0x0011e4000c101924 */
.L_x_459:
[----:B------:R-:W-:-:S05]  /*67d0*/  VIADD R25, R25, 0x80 ;  /* 0x0000008019197836 */ /* 0x000fca0000000000 */
[----:B------:R-:W-:-:S13]  /*67e0*/  ISETP.GE.AND P0, PT, R25, R16, PT ;  /* 0x000000101900720c */ /* 0x000fda0003f06270 */
[----:B------:R-:W-:Y:S05]  /*67f0*/  @P0 BRA `(.L_x_453) ;  /* 0x0000000c00f00947 */ /* 0x000fea0003800000 */
[----:B012-4-:R-:W0:Y:S01]  /*6800*/  LDC.64 R8, c[0x0][0x218] ;  /* 0x00008600ff087b82 */ /* 0x017e220000000a00 */
        /* <DEDUP_REMOVED lines=17> */
[----:B------:R-:W-:-:S06]  /*6920*/  IMAD.U32 R17, R17, 0x10000, RZ ;  /* 0x0001000011117824 */ /* 0x000fcc00078e00ff */
[----:B------:R-:W0:Y:S02]  /*6930*/  F2I.FTZ.TRUNC.NTZ R17, R17 ;  /* 0x0000001100117305 */ /* 0x000e24000021f100 */
[----:B0-----:R0:W-:Y:S01]  /*6940*/  STG.E.U8 desc[UR36][R8.64], R17 ;  /* 0x0000001108007986 */ /* 0x0011e2000c101124 */
[----:B------:R-:W-:Y:S05]  /*6950*/  BRA `(.L_x_493) ;  /* 0x0000000c00947947 */ /* 0x000fea0003800000 */
.L_x_491:
[----:B------:R-:W-:-:S06]  /*6960*/  IMAD.U32 R5, R17, 0x10000, RZ ;  /* 0x0001000011057824 */ /* 0x000fcc00078e00ff */
[----:B------:R-:W0:Y:S02]  /*6970*/  F2I.S64.TRUNC R4, R5 ;  /* 0x0000000500047311 */ /* 0x000e24000020d900 */
[----:B0-----:R4:W-:Y:S01]  /*6980*/  STG.E.U8 desc[UR36][R8.64], R4 ;  /* 0x0000000408007986 */ /* 0x0019e2000c101124 */
[----:B------:R-:W-:Y:S05]  /*6990*/  BRA `(.L_x_493) ;  /* 0x0000000c00847947 */ /* 0x000fea0003800000 */
.L_x_490:
        /* <DEDUP_REMOVED lines=10> */
.L_x_495:
[----:B------:R-:W-:-:S06]  /*6a40*/  IMAD.U32 R17, R17, 0x10000, RZ ;  /* 0x0001000011117824 */ /* 0x000fcc00078e00ff */
[----:B------:R-:W0:Y:S02]  /*6a50*/  F2I.FTZ.TRUNC.NTZ R17, R17 ;  /* 0x0000001100117305 */ /* 0x000e24000021f100 */
[----:B0-----:R2:W-:Y:S01]  /*6a60*/  STG.E desc[UR36][R8.64], R17 ;  /* 0x0000001108007986 */ /* 0x0015e2000c101924 */
[----:B------:R-:W-:Y:S05]  /*6a70*/  BRA `(.L_x_493) ;  /* 0x0000000c004c7947 */ /* 0x000fea0003800000 */
.L_x_494:
[----:B------:R-:W-:-:S06]  /*6a80*/  IMAD.U32 R17, R17, 0x10000, RZ ;  /* 0x0001000011117824 */ /* 0x000fcc00078e00ff */
[----:B------:R-:W0:Y:S02]  /*6a90*/  F2I.FTZ.TRUNC.NTZ R17, R17 ;  /* 0x0000001100117305 */ /* 0x000e24000021f100 */
[----:B0-----:R0:W-:Y:S01]  /*6aa0*/  STG.E.U16 desc[UR36][R8.64], R17 ;  /* 0x0000001108007986 */ /* 0x0011e2000c101524 */
[----:B------:R-:W-:Y:S05]  /*6ab0*/  BRA `(.L_x_493) ;  /* 0x0000000c003c7947 */ /* 0x000fea0003800000 */
.L_x_489:
        /* <DEDUP_REMOVED lines=9> */
.L_x_497:
[----:B------:R-:W-:-:S05]  /*6b50*/  IMAD.U32 R0, R17, 0x10000, RZ ;  /* 0x0001000011007824 */ /* 0x000fca00078e00ff */
[----:B------:R-:W-:-:S05]  /*6b60*/  F2FP.F16.F32.PACK_AB R0, RZ, R0 ;  /* 0x00000000ff00723e */ /* 0x000fca00000000ff */
[----:B------:R0:W-:Y:S01]  /*6b70*/  STG.E.U16 desc[UR36][R8.64], R0 ;  /* 0x0000000008007986 */ /* 0x0001e2000c101524 */
[----:B------:R-:W-:Y:S05]  /*6b80*/  BRA `(.L_x_493) ;  /* 0x0000000c00087947 */ /* 0x000fea0003800000 */
.L_x_496:
        /* <DEDUP_REMOVED lines=10> */
.L_x_499:
[----:B------:R-:W-:-:S05]  /*6c30*/  IMAD.U32 R17, R17, 0x10000, RZ ;  /* 0x0001000011117824 */ /* 0x000fca00078e00ff */
[----:B------:R-:W-:-:S04]  /*6c40*/  F2FP.F16.F32.PACK_AB R3, RZ, R17 ;  /* 0x00000011ff03723e */ /* 0x000fc800000000ff */
[----:B------:R-:W-:-:S05]  /*6c50*/  PRMT R3, R3, 0x5410, RZ ;  /* 0x0000541003037816 */ /* 0x000fca00000000ff */
[----:B------:R0:W-:Y:S01]  /*6c60*/  STG.E desc[UR36][R8.64], R3 ;  /* 0x0000000308007986 */ /* 0x0001e2000c101924 */
[----:B------:R-:W-:Y:S05]  /*6c70*/  BRA `(.L_x_493) ;  /* 0x0000000800cc7947 */ /* 0x000fea0003800000 */
.L_x_498:
[----:B------:R-:W-:-:S04]  /*6c80*/  IMAD.U32 R4, R17, 0x10000, RZ ;  /* 0x0001000011047824 */ /* 0x000fc800078e00ff */
[----:B------:R-:W-:-:S06]  /*6c90*/  FMUL.FTZ R4, R4, 1 ;  /* 0x3f80000004047820 */ /* 0x000fcc0000410000 */
[----:B------:R-:W0:Y:S02]  /*6ca0*/  F2F.F64.F32 R4, R4 ;  /* 0x0000000400047310 */ /* 0x000e240000201800 */
[----:B0-----:R0:W-:Y:S01]  /*6cb0*/  STG.E.64 desc[UR36][R8.64], R4 ;  /* 0x0000000408007986 */ /* 0x0011e2000c101b24 */
[----:B------:R-:W-:Y:S05]  /*6cc0*/  BRA `(.L_x_493) ;  /* 0x0000000800b87947 */ /* 0x000fea0003800000 */
.L_x_488:
        /* <DEDUP_REMOVED lines=13> */
.L_x_502:
[----:B------:R-:W-:Y:S01]  /*6da0*/  IMAD.U32 R17, R17, 0x10000, RZ ;  /* 0x0001000011117824 */ /* 0x000fe200078e00ff */
[----:B------:R-:W-:-:S03]  /*6db0*/  CS2R R6, SRZ ;  /* 0x0000000000067805 */ /* 0x000fc6000001ff00 */
[----:B------:R-:W-:-:S06]  /*6dc0*/  FMUL.FTZ R4, R17, 1 ;  /* 0x3f80000011047820 */ /* 0x000fcc0000410000 */
[----:B------:R-:W0:Y:S02]  /*6dd0*/  F2F.F64.F32 R4, R4 ;  /* 0x0000000400047310 */ /* 0x000e240000201800 */
[----:B0-----:R0:W-:Y:S01]  /*6de0*/  STG.E.128 desc[UR36][R8.64], R4 ;  /* 0x0000000408007986 */ /* 0x0011e2000c101d24 */
[----:B------:R-:W-:Y:S05]  /*6df0*/  BRA `(.L_x_493) ;  /* 0x00000008006c7947 */ /* 0x000fea0003800000 */
.L_x_501:
        /* <DEDUP_REMOVED lines=21> */
.L_x_506:
[----:B------:R-:W-:Y:S05]  /*6f50*/  BSYNC B0 ;  /* 0x0000000000007941 */ /* 0x000fea0003800000 */
.L_x_505:
[----:B------:R-:W-:-:S05]  /*6f60*/  LOP3.LUT R5, R0, R5, RZ, 0xfc, !PT ;  /* 0x0000000500057212 */ /* 0x000fca00078efcff */
[----:B------:R0:W-:Y:S01]  /*6f70*/  STG.E.U8 desc[UR36][R8.64], R5 ;  /* 0x0000000508007986 */ /* 0x0001e2000c101124 */
[----:B------:R-:W-:Y:S05]  /*6f80*/  BRA `(.L_x_493) ;  /* 0x0000000800087947 */ /* 0x000fea0003800000 */
.L_x_504:
        /* <DEDUP_REMOVED lines=13> */
.L_x_508:
[----:B------:R-:W-:Y:S01]  /*7060*/  IMAD.MOV.U32 R0, RZ, RZ, 0x7f ;  /* 0x0000007fff007424 */ /* 0x000fe200078e00ff */
[----:B------:R-:W-:-:S04]  /*7070*/  ISETP.GT.U32.AND P0, PT, R3, 0x7f800000, PT ;  /* 0x7f8000000300780c */ /* 0x000fc80003f04070 */
[----:B------:R-:W-:-:S09]  /*7080*/  SEL R0, R0, 0x7c, P0 ;  /* 0x0000007c00007807 */ /* 0x000fd20000000000 */
.L_x_509:
[----:B------:R-:W-:Y:S05]  /*7090*/  BSYNC B0 ;  /* 0x0000000000007941 */ /* 0x000fea0003800000 */
.L_x_507:
[----:B------:R-:W-:-:S04]  /*70a0*/  LOP3.LUT R3, R17, 0x80000000, RZ, 0xc0, !PT ;  /* 0x8000000011037812 */ /* 0x000fc800078ec0ff */
[----:B------:R-:W-:-:S04]  /*70b0*/  SHF.R.U32.HI R3, RZ, 0x18, R3 ;  /* 0x00000018ff037819 */ /* 0x000fc80000011603 */
[----:B------:R-:W-:-:S05]  /*70c0*/  LOP3.LUT R3, R0, R3, RZ, 0xfc, !PT ;  /* 0x0000000300037212 */ /* 0x000fca00078efcff */
[----:B------:R0:W-:Y:S01]  /*70d0*/  STG.E.U8 desc[UR36][R8.64], R3 ;  /* 0x0000000308007986 */ /* 0x0001e2000c101124 */
[----:B------:R-:W-:Y:S05]  /*70e0*/  BRA `(.L_x_493) ;  /* 0x0000000400b07947 */ /* 0x000fea0003800000 */
.L_x_503:
[----:B------:R0:W-:Y:S01]  /*70f0*/  STG.E.U16 desc[UR36][R8.64], R17 ;  /* 0x0000001108007986 */ /* 0x0001e2000c101524 */
[----:B------:R-:W-:Y:S05]  /*7100*/  BRA `(.L_x_493) ;  /* 0x0000000400a87947 */ /* 0x000fea0003800000 */
.L_x_500:
        /* <DEDUP_REMOVED lines=12> */
.L_x_512:
        /* <DEDUP_REMOVED lines=17> */
.L_x_515:
[----:B------:R-:W-:-:S04]  /*72e0*/  LOP3.LUT R3, R17, 0x80000000, RZ, 0xc0, !PT ;  /* 0x8000000011037812 */ /* 0x000fc800078ec0ff */
[----:B------:R-:W-:-:S04]  /*72f0*/  SHF.R.U32.HI R3, RZ, 0x18, R3 ;  /* 0x00000018ff037819 */ /* 0x000fc80000011603 */
[----:B------:R-:W-:-:S04]  /*7300*/  LOP3.LUT R0, R0, R3, RZ, 0xfc, !PT ;  /* 0x0000000300007212 */ /* 0x000fc800078efcff */
[----:B------:R-:W-:-:S07]  /*7310*/  PRMT R4, R0, 0x7610, R4 ;  /* 0x0000761000047816 */ /* 0x000fce0000000004 */
.L_x_514:
[----:B------:R-:W-:Y:S05]  /*7320*/  BSYNC B0 ;  /* 0x0000000000007941 */ /* 0x000fea0003800000 */
.L_x_513:
[----:B------:R0:W-:Y:S01]  /*7330*/  STG.E.U8 desc[UR36][R8.64], R4 ;  /* 0x0000000408007986 */ /* 0x0001e2000c101124 */
[----:B------:R-:W-:Y:S05]  /*7340*/  BRA `(.L_x_493) ;  /* 0x0000000400187947 */ /* 0x000fea0003800000 */
.L_x_511:
        /* <DEDUP_REMOVED lines=17> */
.L_x_518:
[----:B------:R-:W-:-:S04]  /*7460*/  LOP3.LUT R3, R17, 0x80000000, RZ, 0xc0, !PT ;  /* 0x8000000011037812 */ /* 0x000fc800078ec0ff */
[----:B------:R-:W-:-:S04]  /*7470*/  SHF.R.U32.HI R3, RZ, 0x18, R3 ;  /* 0x00000018ff037819 */ /* 0x000fc80000011603 */
[----:B------:R-:W-:-:S04]  /*7480*/  LOP3.LUT R0, R0, R3, RZ, 0xfc, !PT ;  /* 0x0000000300007212 */ /* 0x000fc800078efcff */
[----:B------:R-:W-:-:S07]  /*7490*/  PRMT R4, R0, 0x7610, R4 ;  /* 0x0000761000047816 */ /* 0x000fce0000000004 */
.L_x_517:
[----:B------:R-:W-:Y:S05]  /*74a0*/  BSYNC B0 ;  /* 0x0000000000007941 */ /* 0x000fea0003800000 */
.L_x_516:
[----:B------:R0:W-:Y:S01]  /*74b0*/  STG.E.U8 desc[UR36][R8.64], R4 ;  /* 0x0000000408007986 */ /* 0x0001e2000c101124 */
[----:B------:R-:W-:Y:S05]  /*74c0*/  BRA `(.L_x_493) ;  /* 0x0000000000b87947 */ /* 0x000fea0003800000 */
.L_x_510:
        /* <DEDUP_REMOVED lines=22> */
.L_x_492:
        /* <DEDUP_REMOVED lines=15> */
[----:B0--3--:R-:W-:Y:S05]  /*7720*/  CALL.ABS.NOINC R14 ;  /* 0x000000000e007343 */ /* 0x009fea0003c00000 */
.L_x_521:
[----:B------:R-:W-:Y:S05]  /*7730*/  BRA `(.L_x_493) ;  /* 0x00000000001c7947 */ /* 0x000fea0003800000 */
.L_x_520:
[----:B------:R-:W-:-:S06]  /*7740*/  IMAD.U32 R4, R17, 0x10000, RZ ;  /* 0x0001000011047824 */ /* 0x000fcc00078e00ff */
[----:B------:R-:W0:Y:S02]  /*7750*/  F2I.U64.TRUNC R4, R4 ;  /* 0x0000000400047311 */ /* 0x000e24000020d800 */
[----:B0-----:R0:W-:Y:S01]  /*7760*/  STG.E.64 desc[UR36][R8.64], R4 ;  /* 0x0000000408007986 */ /* 0x0011e2000c101b24 */
[----:B------:R-:W-:Y:S05]  /*7770*/  BRA `(.L_x_493) ;  /* 0x00000000000c7947 */ /* 0x000fea0003800000 */
.L_x_519:
[----:B------:R-:W-:-:S06]  /*7780*/  IMAD.U32 R17, R17, 0x10000, RZ ;  /* 0x0001000011117824 */ /* 0x000fcc00078e00ff */
[----:B------:R-:W0:Y:S02]  /*7790*/  F2I.FTZ.U32.TRUNC.NTZ R17, R17 ;  /* 0x0000001100117305 */ /* 0x000e24000021f000 */
[----:B0-----:R0:W-:Y:S02]  /*77a0*/  STG.E desc[UR36][R8.64], R17 ;  /* 0x0000001108007986 */ /* 0x0011e4000c101924 */
.L_x_493:
[----:B------:R-:W-:-:S07]  /*77b0*/  VIADD R25, R25, 0x80 ;  /* 0x0000008019197836 */ /* 0x000fce0000000000 */
.L_x_453:
[----:B------:R-:W-:Y:S05]  /*77c0*/  BSYNC B6 ;  /* 0x0000000000067941 */ /* 0x000fea0003800000 */
.L_x_452:
[----:B------:R-:W-:-:S13]  /*77d0*/  ISETP.GE.AND P0, PT, R25, R16, PT ;  /* 0x000000101900720c */ /* 0x000fda0003f06270 */
[----:B------:R-:W-:Y:S05]  /*77e0*/  @P0 EXIT ;  /* 0x000000000000094d */ /* 0x000fea0003800000 */
[----:B012-4-:R-:W0:Y:S01]  /*77f0*/  LDC.64 R4, c[0x0][0x218] ;  /* 0x00008600ff047b82 */ /* 0x017e220000000a00 */
        /* <DEDUP_REMOVED lines=16> */
[----:B---3--:R-:W-:-:S06]  /*7900*/  IMAD.U32 R19, R19, 0x10000, RZ ;  /* 0x0001000013137824 */ /* 0x008fcc00078e00ff */
[----:B------:R-:W0:Y:S02]  /*7910*/  F2I.FTZ.TRUNC.NTZ R19, R19 ;  /* 0x0000001300137305 */ /* 0x000e24000021f100 */
[----:B0-----:R-:W-:Y:S01]  /*7920*/  STG.E.U8 desc[UR36][R2.64], R19 ;  /* 0x0000001302007986 */ /* 0x001fe2000c101124 */
[----:B------:R-:W-:Y:S05]  /*7930*/  EXIT ;  /* 0x000000000000794d */ /* 0x000fea0003800000 */
.L_x_525:
[----:B---3--:R-:W-:-:S06]  /*7940*/  IMAD.U32 R5, R19, 0x10000, RZ ;  /* 0x0001000013057824 */ /* 0x008fcc00078e00ff */
[----:B------:R-:W0:Y:S02]  /*7950*/  F2I.S64.TRUNC R4, R5 ;  /* 0x0000000500047311 */ /* 0x000e24000020d900 */
[----:B0-----:R-:W-:Y:S01]  /*7960*/  STG.E.U8 desc[UR36][R2.64], R4 ;  /* 0x0000000402007986 */ /* 0x001fe2000c101124 */
[----:B------:R-:W-:Y:S05]  /*7970*/  EXIT ;  /* 0x000000000000794d */ /* 0x000fea0003800000 */
.L_x_524:
[----:B------:R-:W-:-:S13]  /*7980*/  ISETP.NE.AND P0, PT, R0, 0x2, PT ;  /* 0x000000020000780c */ /* 0x000fda0003f05270 */
[----:B------:R-:W-:Y:S05]  /*7990*/  @!P0 BRA `(.L_x_527) ;  /* 0x0000000000308947 */ /* 0x000fea0003800000 */
[----:B------:R-:W-:-:S13]  /*79a0*/  ISETP.NE.AND P0, PT, R0, 0x3, PT ;  /* 0x000000030000780c */ /* 0x000fda0003f05270 */
[----:B------:R-:W-:Y:S05]  /*79b0*/  @!P0 BRA `(.L_x_528) ;  /* 0x0000000000188947 */ /* 0x000fea0003800000 */
[----:B------:R-:W-:-:S13]  /*79c0*/  ISETP.NE.AND P0, PT, R0, 0x4, PT ;  /* 0x000000040000780c */ /* 0x000fda0003f05270 */
[----:B------:R-:W-:Y:S05]  /*79d0*/  @P0 BRA `(.L_x_526) ;  /* 0x0000000c000c0947 */ /* 0x000fea0003800000 */
[----:B---3--:R-:W-:-:S06]  /*79e0*/  IMAD.U32 R4, R19, 0x10000, RZ ;  /* 0x0001000013047824 */ /* 0x008fcc00078e00ff */
[----:B------:R-:W0:Y:S02]  /*79f0*/  F2I.S64.TRUNC R4, R4 ;  /* 0x0000000400047311 */ /* 0x000e24000020d900 */
[----:B0-----:R-:W-:Y:S01]  /*7a00*/  STG.E.64 desc[UR36][R2.64], R4 ;  /* 0x0000000402007986 */ /* 0x001fe2000c101b24 */
[----:B------:R-:W-:Y:S05]  /*7a10*/  EXIT ;  /* 0x000000000000794d */ /* 0x000fea0003800000 */
.L_x_528:
[----:B---3--:R-:W-:-:S06]  /*7a20*/  IMAD.U32 R19, R19, 0x10000, RZ ;  /* 0x0001000013137824 */ /* 0x008fcc00078e00ff */
[----:B------:R-:W0:Y:S02]  /*7a30*/  F2I.FTZ.TRUNC.NTZ R19, R19 ;  /* 0x0000001300137305 */ /* 0x000e24000021f100 */
[----:B0-----:R-:W-:Y:S01]  /*7a40*/  STG.E desc[UR36][R2.64], R19 ;  /* 0x0000001302007986 */ /* 0x001fe2000c101924 */
[----:B------:R-:W-:Y:S05]  /*7a50*/  EXIT ;  /* 0x000000000000794d */ /* 0x000fea0003800000 */
.L_x_527:
[----:B---3--:R-:W-:-:S06]  /*7a60*/  IMAD.U32 R19, R19, 0x10000, RZ ;  /* 0x0001000013137824 */ /* 0x008fcc00078e00ff */
[----:B------:R-:W0:Y:S02]  /*7a70*/  F2I.FTZ.TRUNC.NTZ R19, R19 ;  /* 0x0000001300137305 */ /* 0x000e24000021f100 */
[----:B0-----:R-:W-:Y:S01]  /*7a80*/  STG.E.U16 desc[UR36][R2.64], R19 ;  /* 0x0000001302007986 */ /* 0x001fe2000c101524 */
[----:B------:R-:W-:Y:S05]  /*7a90*/  EXIT ;  /* 0x000000000000794d */ /* 0x000fea0003800000 */
.L_x_523:
[----:B------:R-:W-:-:S13]  /*7aa0*/  ISETP.GT.AND P0, PT, R0, 0x6, PT ;  /* 0x000000060000780c */ /* 0x000fda0003f04270 */
[----:B------:R-:W-:Y:S05]  /*7ab0*/  @P0 BRA `(.L_x_529) ;  /* 0x00000000002c0947 */ /* 0x000fea0003800000 */
[----:B------:R-:W-:-:S13]  /*7ac0*/  ISETP.NE.AND P0, PT, R0, 0x5, PT ;  /* 0x000000050000780c */ /* 0x000fda0003f05270 */
[----:B------:R-:W-:Y:S05]  /*7ad0*/  @!P0 BRA `(.L_x_530) ;  /* 0x0000000000148947 */ /* 0x000fea0003800000 */
[----:B------:R-:W-:-:S13]  /*7ae0*/  ISETP.NE.AND P0, PT, R0, 0x6, PT ;  /* 0x000000060000780c */ /* 0x000fda0003f05270 */
[----:B------:R-:W-:Y:S05]  /*7af0*/  @P0 BRA `(.L_x_526) ;  /* 0x0000000800c40947 */ /* 0x000fea0003800000 */
[----:B---3--:R-:W-:-:S05]  /*7b00*/  IMAD.U32 R19, R19, 0x10000, RZ ;  /* 0x0001000013137824 */ /* 0x008fca00078e00ff */
[----:B------:R-:W-:Y:S01]  /*7b10*/  STG.E desc[UR36][R2.64], R19 ;  /* 0x0000001302007986 */ /* 0x000fe2000c101924 */
[----:B------:R-:W-:Y:S05]  /*7b20*/  EXIT ;  /* 0x000000000000794d */ /* 0x000fea0003800000 */
.L_x_530:
[----:B---3--:R-:W-:-:S05]  /*7b30*/  IMAD.U32 R0, R19, 0x10000, RZ ;  /* 0x0001000013007824 */ /* 0x008fca00078e00ff */
[----:B------:R-:W-:-:S05]  /*7b40*/  F2FP.F16.F32.PACK_AB R0, RZ, R0 ;  /* 0x00000000ff00723e */ /* 0x000fca00000000ff */
[----:B------:R-:W-:Y:S01]  /*7b50*/  STG.E.U16 desc[UR36][R2.64], R0 ;  /* 0x0000000002007986 */ /* 0x000fe2000c101524 */
[----:B------:R-:W-:Y:S05]  /*7b60*/  EXIT ;  /* 0x000000000000794d */ /* 0x000fea0003800000 */
.L_x_529:
[----:B------:R-:W-:-:S13]  /*7b70*/  ISETP.NE.AND P0, PT, R0, 0x7, PT ;  /* 0x000000070000780c */ /* 0x000fda0003f05270 */
[----:B------:R-:W-:Y:S05]  /*7b80*/  @!P0 BRA `(.L_x_531) ;  /* 0x0000000000348947 */ /* 0x000fea0003800000 */
[----:B------:R-:W-:-:S13]  /*7b90*/  ISETP.NE.AND P0, PT, R0, 0x8, PT ;  /* 0x000000080000780c */ /* 0x000fda0003f05270 */
[----:B------:R-:W-:Y:S05]  /*7ba0*/  @!P0 BRA `(.L_x_532) ;  /* 0x0000000000188947 */ /* 0x000fea0003800000 */
[----:B------:R-:W-:-:S13]  /*7bb0*/  ISETP.NE.AND P0, PT, R0, 0x9, PT ;  /* 0x000000090000780c */ /* 0x000fda0003f05270 */
[----:B------:R-:W-:Y:S05]  /*7bc0*/  @P0 BRA `(.L_x_526) ;  /* 0x0000000800900947 */ /* 0x000fea0003800000 */
[----:B---3--:R-:W-:Y:S02]  /*7bd0*/  IMAD.U32 R4, R19, 0x10000, RZ ;  /* 0x0001000013047824 */ /* 0x008fe400078e00ff */
[----:B------:R-:W-:-:S05]  /*7be0*/  IMAD.MOV.U32 R5, RZ, RZ, RZ ;  /* 0x000000ffff057224 */ /* 0x000fca00078e00ff */
[----:B------:R-:W-:Y:S01]  /*7bf0*/  STG.E.64 desc[UR36][R2.64], R4 ;  /* 0x0000000402007986 */ /* 0x000fe2000c101b24 */
[----:B------:R-:W-:Y:S05]  /*7c00*/  EXIT ;  /* 0x000000000000794d */ /* 0x000fea0003800000 */
.L_x_532:
[----:B---3--:R-:W-:-:S05]  /*7c10*/  IMAD.U32 R19, R19, 0x10000, RZ ;  /* 0x0001000013137824 */ /* 0x008fca00078e00ff */
[----:B------:R-:W-:-:S04]  /*7c20*/  F2FP.F16.F32.PACK_AB R5, RZ, R19 ;  /* 0x00000013ff05723e */ /* 0x000fc800000000ff */
[----:B------:R-:W-:-:S05]  /*7c30*/  PRMT R5, R5, 0x5410, RZ ;  /* 0x0000541005057816 */ /* 0x000fca00000000ff */
[----:B------:R-:W-:Y:S01]  /*7c40*/  STG.E desc[UR36][R2.64], R5 ;  /* 0x0000000502007986 */ /* 0x000fe2000c101924 */
[----:B------:R-:W-:Y:S05]  /*7c50*/  EXIT ;  /* 0x000000000000794d */ /* 0x000fea0003800000 */
.L_x_531:
[----:B---3--:R-:W-:-:S04]  /*7c60*/  IMAD.U32 R4, R19, 0x10000, RZ ;  /* 0x0001000013047824 */ /* 0x008fc800078e00ff */
[----:B------:R-:W-:-:S06]  /*7c70*/  FMUL.FTZ R4, R4, 1 ;  /* 0x3f80000004047820 */ /* 0x000fcc0000410000 */
[----:B------:R-:W0:Y:S02]  /*7c80*/  F2F.F64.F32 R4, R4 ;  /* 0x0000000400047310 */ /* 0x000e240000201800 */
[----:B0-----:R-:W-:Y:S01]  /*7c90*/  STG.E.64 desc[UR36][R2.64], R4 ;  /* 0x0000000402007986 */ /* 0x001fe2000c101b24 */
[----:B------:R-:W-:Y:S05]  /*7ca0*/  EXIT ;  /* 0x000000000000794d */ /* 0x000fea0003800000 */
.L_x_522:
        /* <DEDUP_REMOVED lines=8> */
[----:B---3--:R-:W-:-:S05]  /*7d30*/  IMAD.U32 R19, R19, 0x10000, RZ ;  /* 0x0001000013137824 */ /* 0x008fca00078e00ff */
[----:B------:R-:W-:-:S04]  /*7d40*/  FSETP.NEU.FTZ.AND P0, PT, R19, RZ, PT ;  /* 0x000000ff1300720b */ /* 0x000fc80003f1d000 */
[----:B------:R-:W-:-:S05]  /*7d50*/  SEL R5, RZ, 0x1, !P0 ;  /* 0x00000001ff057807 */ /* 0x000fca0004000000 */
[----:B------:R-:W-:Y:S01]  /*7d60*/  STG.E.U8 desc[UR36][R2.64], R5 ;  /* 0x0000000502007986 */ /* 0x000fe2000c101124 */
[----:B------:R-:W-:Y:S05]  /*7d70*/  EXIT ;  /* 0x000000000000794d */ /* 0x000fea0003800000 */
.L_x_535:
[----:B---3--:R-:W-:Y:S01]  /*7d80*/  IMAD.U32 R19, R19, 0x10000, RZ ;  /* 0x0001000013137824 */ /* 0x008fe200078e00ff */
[----:B------:R-:W-:-:S03]  /*7d90*/  CS2R R6, SRZ ;  /* 0x0000000000067805 */ /* 0x000fc6000001ff00 */
[----:B------:R-:W-:-:S06]  /*7da0*/  FMUL.FTZ R4, R19, 1 ;  /* 0x3f80000013047820 */ /* 0x000fcc0000410000 */
[----:B------:R-:W0:Y:S02]  /*7db0*/  F2F.F64.F32 R4, R4 ;  /* 0x0000000400047310 */ /* 0x000e240000201800 */
[----:B0-----:R-:W-:Y:S01]  /*7dc0*/  STG.E.128 desc[UR36][R2.64], R4 ;  /* 0x0000000402007986 */ /* 0x001fe2000c101d24 */
[----:B------:R-:W-:Y:S05]  /*7dd0*/  EXIT ;  /* 0x000000000000794d */ /* 0x000fea0003800000 */
.L_x_534:
[----:B------:R-:W-:-:S13]  /*7de0*/  ISETP.NE.AND P0, PT, R0, 0xf, PT ;  /* 0x0000000f0000780c */ /* 0x000fda0003f05270 */
[----:B------:R-:W-:Y:S05]  /*7df0*/  @!P0 BRA `(.L_x_536) ;  /* 0x0000000000b48947 */ /* 0x000fea0003800000 */
[----:B------:R-:W-:-:S13]  /*7e00*/  ISETP.NE.AND P0, PT, R0, 0x17, PT ;  /* 0x000000170000780c */ /* 0x000fda0003f05270 */
[----:B------:R-:W-:Y:S05]  /*7e10*/  @!P0 BRA `(.L_x_537) ;  /* 0x0000000000548947 */ /* 0x000fea0003800000 */
[----:B------:R-:W-:-:S13]  /*7e20*/  ISETP.NE.AND P0, PT, R0, 0x18, PT ;  /* 0x000000180000780c */ /* 0x000fda0003f05270 */
[----:B------:R-:W-:Y:S05]  /*7e30*/  @P0 BRA `(.L_x_526) ;  /* 0x0000000400f40947 */ /* 0x000fea0003800000 */
[----:B---3--:R-:W-:Y:S01]  /*7e40*/  IMAD.U32 R19, R19, 0x10000, RZ ;  /* 0x0001000013137824 */ /* 0x008fe200078e00ff */
        /* <DEDUP_REMOVED lines=14> */
.L_x_539:
[----:B------:R-:W-:Y:S05]  /*7f30*/  BSYNC B0 ;  /* 0x0000000000007941 */ /* 0x000fea0003800000 */
.L_x_538:
[----:B------:R-:W-:-:S05]  /*7f40*/  LOP3.LUT R5, R0, R5, RZ, 0xfc, !PT ;  /* 0x0000000500057212 */ /* 0x000fca00078efcff */
[----:B------:R-:W-:Y:S01]  /*7f50*/  STG.E.U8 desc[UR36][R2.64], R5 ;  /* 0x0000000502007986 */ /* 0x000fe2000c101124 */
[----:B------:R-:W-:Y:S05]  /*7f60*/  EXIT ;  /* 0x000000000000794d */ /* 0x000fea0003800000 */
.L_x_537:
[----:B---3--:R-:W-:Y:S01]  /*7f70*/  IMAD.U32 R19, R19, 0x10000, RZ ;  /* 0x0001000013137824 */ /* 0x008fe200078e00ff */
        /* <DEDUP_REMOVED lines=12> */
.L_x_541:
[----:B------:R-:W-:Y:S01]  /*8040*/  IMAD.MOV.U32 R0, RZ, RZ, 0x7f ;  /* 0x0000007fff007424 */ /* 0x000fe200078e00ff */
[----:B------:R-:W-:-:S04]  /*8050*/  ISETP.GT.U32.AND P0, PT, R4, 0x7f800000, PT ;  /* 0x7f8000000400780c */ /* 0x000fc80003f04070 */
[----:B------:R-:W-:-:S09]  /*8060*/  SEL R0, R0, 0x7c, P0 ;  /* 0x0000007c00007807 */ /* 0x000fd20000000000 */
.L_x_542:
[----:B------:R-:W-:Y:S05]  /*8070*/  BSYNC B0 ;  /* 0x0000000000007941 */ /* 0x000fea0003800000 */
.L_x_540:
[----:B------:R-:W-:-:S04]  /*8080*/  LOP3.LUT R4, R19, 0x80000000, RZ, 0xc0, !PT ;  /* 0x8000000013047812 */ /* 0x000fc800078ec0ff */
[----:B------:R-:W-:-:S04]  /*8090*/  SHF.R.U32.HI R5, RZ, 0x18, R4 ;  /* 0x00000018ff057819 */ /* 0x000fc80000011604 */
[----:B------:R-:W-:-:S05]  /*80a0*/  LOP3.LUT R5, R0, R5, RZ, 0xfc, !PT ;  /* 0x0000000500057212 */ /* 0x000fca00078efcff */
[----:B------:R-:W-:Y:S01]  /*80b0*/  STG.E.U8 desc[UR36][R2.64], R5 ;  /* 0x0000000502007986 */ /* 0x000fe2000c101124 */
[----:B------:R-:W-:Y:S05]  /*80c0*/  EXIT ;  /* 0x000000000000794d */ /* 0x000fea0003800000 */
.L_x_536:
[----:B---3--:R-:W-:Y:S01]  /*80d0*/  STG.E.U16 desc[UR36][R2.64], R19 ;  /* 0x0000001302007986 */ /* 0x008fe2000c101524 */
[----:B------:R-:W-:Y:S05]  /*80e0*/  EXIT ;  /* 0x000000000000794d */ /* 0x000fea0003800000 */
.L_x_533:
        /* <DEDUP_REMOVED lines=8> */
[----:B---3--:R-:W-:-:S06]  /*8170*/  IMAD.U32 R5, R19, 0x10000, RZ ;  /* 0x0001000013057824 */ /* 0x008fcc00078e00ff */
[----:B------:R-:W0:Y:S02]  /*8180*/  F2I.FTZ.U32.TRUNC.NTZ R5, R5 ;  /* 0x0000000500057305 */ /* 0x000e24000021f000 */
[----:B0-----:R-:W-:Y:S01]  /*8190*/  STG.E.U16 desc[UR36][R2.64], R5 ;  /* 0x0000000502007986 */ /* 0x001fe2000c101524 */
[----:B------:R-:W-:Y:S05]  /*81a0*/  EXIT ;  /* 0x000000000000794d */ /* 0x000fea0003800000 */
.L_x_545:
[----:B---3--:R-:W-:Y:S01]  /*81b0*/  IMAD.U32 R19, R19, 0x10000, RZ ;  /* 0x0001000013137824 */ /* 0x008fe200078e00ff */
        /* <DEDUP_REMOVED lines=12> */
[----:B------:R-:W-:-:S05]  /*8280*/  FADD.FTZ R0, R5, 8192 ;  /* 0x4600000005007421 */ /* 0x000fca0000010000 */
[----:B------:R-:W-:Y:S02]  /*8290*/  LOP3.LUT P0, R4, R0, 0xff, RZ, 0xc0, !PT ;  /* 0x000000ff00047812 */ /* 0x000fe4000780c0ff */
[----:B------:R-:W-:-:S11]  /*82a0*/  PRMT R0, RZ, 0x7610, R0 ;  /* 0x00007610ff007816 */ /* 0x000fd60000000000 */
[----:B------:R-:W-:Y:S05]  /*82b0*/  @!P0 BRA `(.L_x_547) ;  /* 0x0000000000108947 */ /* 0x000fea0003800000 */
.L_x_548:
[----:B------:R-:W-:-:S04]  /*82c0*/  LOP3.LUT R0, R19, 0x80000000, RZ, 0xc0, !PT ;  /* 0x8000000013007812 */ /* 0x000fc800078ec0ff */
[----:B------:R-:W-:-:S04]  /*82d0*/  SHF.R.U32.HI R5, RZ, 0x18, R0 ;  /* 0x00000018ff057819 */ /* 0x000fc80000011600 */
[----:B------:R-:W-:-:S04]  /*82e0*/  LOP3.LUT R4, R4, R5, RZ, 0xfc, !PT ;  /* 0x0000000504047212 */ /* 0x000fc800078efcff */
[----:B------:R-:W-:-:S07]  /*82f0*/  PRMT R0, R4, 0x7610, R0 ;  /* 0x0000761004007816 */ /* 0x000fce0000000000 */
.L_x_547:
[----:B------:R-:W-:Y:S05]  /*8300*/  BSYNC B0 ;  /* 0x0000000000007941 */ /* 0x000fea0003800000 */
.L_x_546:
[----:B------:R-:W-:Y:S01]  /*8310*/  STG.E.U8 desc[UR36][R2.64], R0 ;  /* 0x0000000002007986 */ /* 0x000fe2000c101124 */
[----:B------:R-:W-:Y:S05]  /*8320*/  EXIT ;  /* 0x000000000000794d */ /* 0x000fea0003800000 */
.L_x_544:
        /* <DEDUP_REMOVED lines=17> */
.L_x_551:
[----:B------:R-:W-:-:S04]  /*8440*/  LOP3.LUT R0, R19, 0x80000000, RZ, 0xc0, !PT ;  /* 0x8000000013007812 */ /* 0x000fc800078ec0ff */
[----:B------:R-:W-:-:S04]  /*8450*/  SHF.R.U32.HI R5, RZ, 0x18, R0 ;  /* 0x00000018ff057819 */ /* 0x000fc80000011600 */
[----:B------:R-:W-:-:S04]  /*8460*/  LOP3.LUT R4, R4, R5, RZ, 0xfc, !PT ;  /* 0x0000000504047212 */ /* 0x000fc800078efcff */
[----:B------:R-:W-:-:S07]  /*8470*/  PRMT R0, R4, 0x7610, R0 ;  /* 0x0000761004007816 */ /* 0x000fce0000000000 */
.L_x_550:
[----:B------:R-:W-:Y:S05]  /*8480*/  BSYNC B0 ;  /* 0x0000000000007941 */ /* 0x000fea0003800000 */
.L_x_549:
[----:B------:R-:W-:Y:S01]  /*8490*/  STG.E.U8 desc[UR36][R2.64], R0 ;  /* 0x0000000002007986 */ /* 0x000fe2000c101124 */
[----:B------:R-:W-:Y:S05]  /*84a0*/  EXIT ;  /* 0x000000000000794d */ /* 0x000fea0003800000 */
.L_x_543:
[----:B------:R-:W-:-:S13]  /*84b0*/  ISETP.NE.AND P0, PT, R0, 0x1c, PT ;  /* 0x0000001c0000780c */ /* 0x000fda0003f05270 */
[----:B------:R-:W-:Y:S05]  /*84c0*/  @!P0 BRA `(.L_x_552) ;  /* 0x0000000000a48947 */ /* 0x000fea0003800000 */
[----:B------:R-:W-:-:S13]  /*84d0*/  ISETP.NE.AND P0, PT, R0, 0x1d, PT ;  /* 0x0000001d0000780c */ /* 0x000fda0003f05270 */
[----:B------:R-:W-:Y:S05]  /*84e0*/  @!P0 BRA `(.L_x_553) ;  /* 0x00000000008c8947 */ /* 0x000fea0003800000 */
[----:B------:R-:W-:-:S13]  /*84f0*/  ISETP.NE.AND P0, PT, R0, 0x2c, PT ;  /* 0x0000002c0000780c */ /* 0x000fda0003f05270 */
[----:B------:R-:W-:Y:S05]  /*8500*/  @P0 BRA `(.L_x_526) ;  /* 0x0000000000400947 */ /* 0x000fea0003800000 */
[----:B---3--:R-:W-:Y:S02]  /*8510*/  IMAD.U32 R19, R19, 0x10000, RZ ;  /* 0x0001000013137824 */ /* 0x008fe400078e00ff */
[----:B------:R-:W-:-:S03]  /*8520*/  IMAD.MOV.U32 R5, RZ, RZ, 0xff ;  /* 0x000000ffff057424 */ /* 0x000fc600078e00ff */
[----:B------:R-:W-:-:S04]  /*8530*/  SHF.R.U32.HI R6, RZ, 0x17, R19 ;  /* 0x00000017ff067819 */ /* 0x000fc80000011613 */
[----:B------:R-:W-:-:S04]  /*8540*/  LOP3.LUT R4, R6, 0xff, RZ, 0xc0, !PT ;  /* 0x000000ff06047812 */ /* 0x000fc800078ec0ff */
[----:B------:R-:W-:-:S13]  /*8550*/  ISETP.NE.AND P2, PT, R4, 0xff, PT ;  /* 0x000000ff0400780c */ /* 0x000fda0003f45270 */
[--C-:B------:R-:W-:Y:S02]  /*8560*/  @P2 SHF.R.U32.HI R0, RZ, 0x16, R19.reuse ;  /* 0x00000016ff002819 */ /* 0x100fe40000011613 */
[----:B------:R-:W-:Y:S02]  /*8570*/  @P2 LOP3.LUT P0, RZ, R4, 0x3fffff, R19, 0xf8, !PT ;  /* 0x003fffff04ff2812 */ /* 0x000fe4000780f813 */
        /* <DEDUP_REMOVED lines=9> */
.L_x_526:
        /* <DEDUP_REMOVED lines=15> */
[----:B-1-3--:R-:W-:Y:S05]  /*8700*/  CALL.ABS.NOINC R2 ;  /* 0x0000000002007343 */ /* 0x00afea0003c00000 */
.L_x_554:
[----:B------:R-:W-:Y:S05]  /*8710*/  EXIT ;  /* 0x000000000000794d */ /* 0x000fea0003800000 */
.L_x_553:
[----:B---3--:R-:W-:-:S06]  /*8720*/  IMAD.U32 R4, R19, 0x10000, RZ ;  /* 0x0001000013047824 */ /* 0x008fcc00078e00ff */
[----:B------:R-:W0:Y:S02]  /*8730*/  F2I.U64.TRUNC R4, R4 ;  /* 0x0000000400047311 */ /* 0x000e24000020d800 */
[----:B0-----:R-:W-:Y:S01]  /*8740*/  STG.E.64 desc[UR36][R2.64], R4 ;  /* 0x0000000402007986 */ /* 0x001fe2000c101b24 */
[----:B------:R-:W-:Y:S05]  /*8750*/  EXIT ;  /* 0x000000000000794d */ /* 0x000fea0003800000 */
.L_x_552:
[----:B---3--:R-:W-:-:S06]  /*8760*/  IMAD.U32 R19, R19, 0x10000, RZ ;  /* 0x0001000013137824 */ /* 0x008fcc00078e00ff */
[----:B------:R-:W0:Y:S02]  /*8770*/  F2I.FTZ.U32.TRUNC.NTZ R19, R19 ;  /* 0x0000001300137305 */ /* 0x000e24000021f000 */
[----:B0-----:R-:W-:Y:S01]  /*8780*/  STG.E desc[UR36][R2.64], R19 ;  /* 0x0000001302007986 */ /* 0x001fe2000c101924 */
[----:B------:R-:W-:Y:S05]  /*8790*/  EXIT ;  /* 0x000000000000794d */ /* 0x000fea0003800000 */
.L_x_555:
        /* <DEDUP_REMOVED lines=14> */
.L_x_19555:


//--------------------- .text._ZN2at6native18elementwise_kernelILi128ELi4EZNS0_22gpu_kernel_impl_nocastIZZZNS0_17trunc_kernel_cudaERNS_18TensorIteratorBaseEENKUlvE_clEvENKUlvE2_clEvEUlN3c108BFloat16EE_EEvS4_RKT_EUliE_EEviT1_ --------------------------
	.section	.text._ZN2at6native18elementwise_kernelILi128ELi4EZNS0_22gpu_kernel_impl_nocastIZZZNS0_17trunc_kernel_cudaERNS_18TensorIteratorBaseEENKUlvE_clEvENKUlvE2_clEvEUlN3c108BFloat16EE_EEvS4_RKT_EUliE_EEviT1_,"ax",@progbits
	.align	128
        .global         _ZN2at6native18elementwise_kernelILi128ELi4EZNS0_22gpu_kernel_impl_nocastIZZZNS0_17trunc_kernel_cudaERNS_18TensorIteratorBaseEENKUlvE_clEvENKUlvE2_clEvEUlN3c108BFloat16EE_EEvS4_RKT_EUliE_EEviT1_
        .type           _ZN2at6native18elementwise_kernelILi128ELi4EZNS0_22gpu_kernel_impl_nocastIZZZNS0_17trunc_kernel_cudaERNS_18TensorIteratorBaseEENKUlvE_clEvENKUlvE2_clEvEUlN3c108BFloat16EE_EEvS4_RKT_EUliE_EEviT1_,@function
        .size           _ZN2at6native18elementwise_kernelILi128ELi4EZNS0_22gpu_kernel_impl_nocastIZZZNS0_17trunc_kernel_cudaERNS_18TensorIteratorBaseEENKUlvE_clEvENKUlvE2_clEvEUlN3c108BFloat16EE_EEvS4_RKT_EUliE_EEviT1_,(.L_x_19556 - _ZN2at6native18elementwise_kernelILi128ELi4EZNS0_22gpu_kernel_impl_nocastIZZZNS0_17trunc_kernel_cudaERNS_18TensorIteratorBaseEENKUlvE_clEvENKUlvE2_clEvEUlN3c108BFloat16EE_EEvS4_RKT_EUliE_EEviT1_)
        .other          _ZN2at6native18elementwise_kernelILi128ELi4EZNS0_22gpu_kernel_impl_nocastIZZZNS0_17trunc_kernel_cudaERNS_18TensorIteratorBaseEENKUlvE_clEvENKUlvE2_clEvEUlN3c108BFloat16EE_EEvS4_RKT_EUliE_EEviT1_,@"STO_CUDA_ENTRY STV_DEFAULT"
_ZN2at6native18elementwise_kernelILi128ELi4EZNS0_22gpu_kernel_impl_nocastIZZZNS0_17trunc_kernel_cudaERNS_18TensorIteratorBaseEENKUlvE_clEvENKUlvE2_clEvEUlN3c108BFloat16EE_EEvS4_RKT_EUliE_EEviT1_:
.text._ZN2at6native18elementwise_kernelILi128ELi4EZNS0_22gpu_kernel_impl_nocastIZZZNS0_17trunc_kernel_cudaERNS_18TensorIteratorBaseEENKUlvE_clEvENKUlvE2_clEvEUlN3c108BFloat16EE_EEvS4_RKT_EUliE_EEviT1_:
[----:B------:R-:W-:Y:S01]  /*0000*/  LDC R1, c[0x0][0x28] ;  /* 0x00000a00ff017b82 */ /* 0x000fe20000000800 */
[----:B------:R-:W0:Y:S01]  /*0010*/  S2R R0, SR_CTAID.X ;  /* 0x0000000000007919 */ /* 0x000e220000002500 */
[----:B------:R-:W-:Y:S01]  /*0020*/  ULDC UR6, c[0x0][0x210] ;  /* 0x0000840000067ab9 */ /* 0x000fe20000000800 */
[----:B------:R-:W-:Y:S01]  /*0030*/  ULDC.64 UR4, c[0x0][0x208] ;  /* 0x0000820000047ab9 */ /* 0x000fe20000000a00 */
[----:B------:R-:W-:Y:S01]  /*0040*/  BSSY B0, `(.L_x_556) ;  /* 0x000013f000007945 */ /* 0x000fe20003800000 */
[----:B------:R-:W0:Y:S02]  /*0050*/  S2R R3, SR_TID.X ;  /* 0x0000000000037919 */ /* 0x000e240000002100 */
[----:B0-----:R-:W-:-:S04]  /*0060*/  LEA R0, R0, R3, 0x9 ;  /* 0x0000000300007211 */ /* 0x001fc800078e48ff */
[----:B------:R-:W-:-:S13]  /*0070*/  ISETP.GE.AND P0, PT, R0, UR6, PT ;  /* 0x0000000600007c0c */ /* 0x000fda000bf06270 */
[----:B------:R-:W-:Y:S05]  /*0080*/  @P0 BRA `(.L_x_557) ;  /* 0x0000001000e80947 */ /* 0x000fea0003800000 */
[----:B------:R-:W0:Y:S01]  /*0090*/  LDC R8, c[0x0][0x218] ;  /* 0x00008600ff087b82 */ /* 0x000e220000000800 */
[----:B------:R-:W-:Y:S02]  /*00a0*/  CS2R R2, SRZ ;  /* 0x0000000000027805 */ /* 0x000fe4000001ff00 */
[----:B0-----:R-:W-:-:S13]  /*00b0*/  ISETP.NE.AND P0, PT, R8, RZ, PT ;  /* 0x000000ff0800720c */ /* 0x001fda0003f05270 */
[----:B------:R-:W-:Y:S05]  /*00c0*/  @!P0 BRA `(.L_x_558) ;  /* 0x0000001000a88947 */ /* 0x000fea0003800000 */
[----:B------:R-:W-:Y:S01]  /*00d0*/  HFMA2.MMA R2, -RZ, RZ, 0, 0 ;  /* 0x00000000ff027435 */ /* 0x000fe200000001ff */
[----:B------:R-:W-:Y:S01]  /*00e0*/  MOV R3, R0 ;  /* 0x0000000000037202 */ /* 0x000fe20000000f00 */
[----:B------:R-:W-:Y:S01]  /*00f0*/  ULDC.64 UR8, c[0x0][0x220] ;  /* 0x0000880000087ab9 */ /* 0x000fe20000000a00 */
[----:B------:R-:W-:Y:S01]  /*0100*/  ISETP.NE.AND P0, PT, R8, 0x1, PT ;  /* 0x000000010800780c */ /* 0x000fe20003f05270 */
[----:B------:R-:W-:-:S06]  /*0110*/  ULDC UR7, c[0x0][0x21c] ;  /* 0x0000870000077ab9 */ /* 0x000fcc0000000800 */
[----:B------:R-:W-:-:S05]  /*0120*/  IMAD.HI.U32 R4, R0, UR8, R2 ;  /* 0x0000000800047c27 */ /* 0x000fca000f8e0002 */
[----:B------:R-:W-:Y:S01]  /*0130*/  SHF.R.U32.HI R5, RZ, UR9, R4 ;  /* 0x00000009ff057c19 */ /* 0x000fe20008011604 */
[----:B------:R-:W-:-:S03]  /*0140*/  ULDC.64 UR8, c[0x0][0x348] ;  /* 0x0000d20000087ab9 */ /* 0x000fc60000000a00 */
[----:B------:R-:W-:-:S05]  /*0150*/  IADD3 R3, -R5, RZ, RZ ;  /* 0x000000ff05037210 */ /* 0x000fca0007ffe1ff */
[----:B------:R-:W-:-:S04]  /*0160*/  IMAD R2, R3, UR7, R0 ;  /* 0x0000000703027c24 */ /* 0x000fc8000f8e0200 */
[C---:B------:R-:W-:Y:S02]  /*0170*/  IMAD R3, R2.reuse, UR8, RZ ;  /* 0x0000000802037c24 */ /* 0x040fe4000f8e02ff */
[----:B------:R-:W-:Y:S01]  /*0180*/  IMAD R2, R2, UR9, RZ ;  /* 0x0000000902027c24 */ /* 0x000fe2000f8e02ff */
[----:B------:R-:W-:Y:S06]  /*0190*/  @!P0 BRA `(.L_x_558) ;  /* 0x0000001000748947 */ /* 0x000fec0003800000 */
[----:B------:R-:W-:Y:S01]  /*01a0*/  MOV R4, RZ ;  /* 0x000000ff00047202 */ /* 0x000fe20000000f00 */
[----:B------:R-:W-:Y:S01]  /*01b0*/  ULDC.64 UR8, c[0x0][0x228] ;  /* 0x00008a0000087ab9 */ /* 0x000fe20000000a00 */
[----:B------:R-:W-:Y:S01]  /*01c0*/  ULDC UR7, c[0x0][0x230] ;  /* 0x00008c0000077ab9 */ /* 0x000fe20000000800 */
[----:B------:R-:W-:Y:S02]  /*01d0*/  ISETP.NE.AND P0, PT, R8, 0x2, PT ;  /* 0x000000020800780c */ /* 0x000fe40003f05270 */
[----:B------:R-:W-:-:S05]  /*01e0*/  IMAD.HI.U32 R6, R5, UR9, R4 ;  /* 0x0000000905067c27 */ /* 0x000fca000f8e0004 */
[----:B------:R-:W-:-:S04]  /*01f0*/  SHF.R.U32.HI R7, RZ, UR7, R6 ;  /* 0x00000007ff077c19 */ /* 0x000fc80008011606 */
[----:B------:R-:W-:-:S05]  /*0200*/  IADD3 R4, -R7, RZ, RZ ;  /* 0x000000ff07047210 */ /* 0x000fca0007ffe1ff */
[----:B------:R-:W-:Y:S01]  /*0210*/  IMAD R4, R4, UR8, R5 ;  /* 0x0000000804047c24 */ /* 0x000fe2000f8e0205 */
[----:B------:R-:W-:-:S03]  /*0220*/  ULDC.64 UR8, c[0x0][0x350] ;  /* 0x0000d40000087ab9 */ /* 0x000fc60000000a00 */
[C---:B------:R-:W-:Y:S02]  /*0230*/  IMAD R3, R4.reuse, UR8, R3 ;  /* 0x0000000804037c24 */ /* 0x040fe4000f8e0203 */
[----:B------:R-:W-:Y:S01]  /*0240*/  IMAD R2, R4, UR9, R2 ;  /* 0x0000000904027c24 */ /* 0x000fe2000f8e0202 */
[----:B------:R-:W-:Y:S06]  /*0250*/  @!P0 BRA `(.L_x_558) ;  /* 0x0000001000448947 */ /* 0x000fec0003800000 */
[----:B------:R-:W-:Y:S01]  /*0260*/  HFMA2.MMA R6, -RZ, RZ, 0, 0 ;  /* 0x00000000ff067435 */ /* 0x000fe200000001ff */
[----:B------:R-:W-:Y:S01]  /*0270*/  ULDC.64 UR8, c[0x0][0x238] ;  /* 0x00008e0000087ab9 */ /* 0x000fe20000000a00 */
[----:B------:R-:W-:Y:S01]  /*0280*/  ISETP.NE.AND P0, PT, R8, 0x3, PT ;  /* 0x000000030800780c */ /* 0x000fe20003f05270 */
[----:B------:R-:W-:-:S07]  /*0290*/  ULDC UR7, c[0x0][0x234] ;  /* 0x00008d0000077ab9 */ /* 0x000fce0000000800 */
[----:B------:R-:W-:-:S05]  /*02a0*/  IMAD.HI.U32 R4, R7, UR8, R6 ;  /* 0x0000000807047c27 */ /* 0x000fca000f8e0006 */
[----:B------:R-:W-:Y:S01]  /*02b0*/  SHF.R.U32.HI R5, RZ, UR9, R4 ;  /* 0x00000009ff057c19 */ /* 0x000fe20008011604 */
[----:B------:R-:W-:-:S03]  /*02c0*/  ULDC.64 UR8, c[0x0][0x358] ;  /* 0x0000d60000087ab9 */ /* 0x000fc60000000a00 */
[----:B------:R-:W-:-:S05]  /*02d0*/  IADD3 R6, -R5, RZ, RZ ;  /* 0x000000ff05067210 */ /* 0x000fca0007ffe1ff */
[----:B------:R-:W-:-:S04]  /*02e0*/  IMAD R6, R6, UR7, R7 ;  /* 0x0000000706067c24 */ /* 0x000fc8000f8e0207 */
[C---:B------:R-:W-:Y:S02]  /*02f0*/  IMAD R3, R6.reuse, UR8, R3 ;  /* 0x0000000806037c24 */ /* 0x040fe4000f8e0203 */
[----:B------:R-:W-:Y:S01]  /*0300*/  IMAD R2, R6, UR9, R2 ;  /* 0x0000000906027c24 */ /* 0x000fe2000f8e0202 */
        /* <DEDUP_REMOVED lines=13> */
[----:B------:R-:W-:Y:S01]  /*03e0*/  IMAD.MOV.U32 R6, RZ, RZ, RZ ;  /* 0x000000ffff067224 */ /* 0x000fe200078e00ff */
[----:B------:R-:W-:Y:S01]  /*03f0*/  ULDC.64 UR8, c[0x0][0x250] ;  /* 0x0000940000087ab9 */ /* 0x000fe20000000a00 */
[----:B------:R-:W-:Y:S01]  /*0400*/  ISETP.NE.AND P0, PT, R8, 0x5, PT ;  /* 0x000000050800780c */ /* 0x000fe20003f05270 */
[----:B------:R-:W-:Y:S01]  /*0410*/  ULDC UR7, c[0x0][0x24c] ;  /* 0x0000930000077ab9 */ /* 0x000fe20000000800 */
        /* <DEDUP_REMOVED lines=44> */
[----:B------:R-:W-:Y:S01]  /*06e0*/  MOV R6, RZ ;  /* 0x000000ff00067202 */ /* 0x000fe20000000f00 */
[----:B------:R-:W-:Y:S01]  /*06f0*/  ULDC.64 UR8, c[0x0][0x280] ;  /* 0x0000a00000087ab9 */ /* 0x000fe20000000a00 */
[----:B------:R-:W-:Y:S01]  /*0700*/  ISETP.NE.AND P0, PT, R8, 0x9, PT ;  /* 0x000000090800780c */ /* 0x000fe20003f05270 */
[----:B------:R-:W-:Y:S02]  /*0710*/  ULDC UR7, c[0x0][0x27c] ;  /* 0x00009f0000077ab9 */ /* 0x000fe40000000800 */
        /* <DEDUP_REMOVED lines=56> */
[----:B------:R-:W-:Y:S01]  /*0aa0*/  HFMA2.MMA R4, -RZ, RZ, 0, 0 ;  /* 0x00000000ff047435 */ /* 0x000fe200000001ff */
[----:B------:R-:W-:Y:S01]  /*0ab0*/  ULDC.64 UR8, c[0x0][0x2b8] ;  /* 0x0000ae0000087ab9 */ /* 0x000fe20000000a00 */
[----:B------:R-:W-:Y:S01]  /*0ac0*/  ULDC UR7, c[0x0][0x2c0] ;  /* 0x0000b00000077ab9 */ /* 0x000fe20000000800 */
[----:B------:R-:W-:-:S07]  /*0ad0*/  ISETP.NE.AND P0, PT, R8, 0xe, PT ;  /* 0x0000000e0800780c */ /* 0x000fce0003f05270 */
        /* <DEDUP_REMOVED lines=116> */
[----:B------:R-:W-:Y:S01]  /*1220*/  ISETP.NE.AND P0, PT, R8, 0x18, PT ;  /* 0x000000180800780c */ /* 0x000fe20003f05270 */
[----:B------:R-:W-:Y:S01]  /*1230*/  HFMA2.MMA R4, -RZ, RZ, 0, 0 ;  /* 0x00000000ff047435 */ /* 0x000fe200000001ff */
[----:B------:R-:W-:Y:S01]  /*1240*/  ULDC.64 UR8, c[0x0][0x330] ;  /* 0x0000cc0000087ab9 */ /* 0x000fe20000000a00 */
[----:B------:R-:W-:-:S08]  /*1250*/  ULDC UR7, c[0x0][0x338] ;  /* 0x0000ce0000077ab9 */ /* 0x000fd00000000800 */
[----:B------:R-:W-:Y:S02]  /*1260*/  IMAD.HI.U32 R8, R5, UR9, R4 ;  /* 0x0000000905087c27 */ /* 0x000fe4000f8e0004 */
[----:B------:R-:W0:Y:S03]  /*1270*/  @P0 LDC.64 R12, c[0x0][0x340] ;  /* 0x0000d000ff0c0b82 */ /* 0x000e260000000a00 */
[----:B------:R-:W-:Y:S02]  /*1280*/  SHF.R.U32.HI R9, RZ, UR7, R8 ;  /* 0x00000007ff097c19 */ /* 0x000fe40008011608 */
[----:B------:R-:W-:-:S03]  /*1290*/  @P0 MOV R8, RZ ;  /* 0x000000ff00080202 */ /* 0x000fc60000000f00 */
[----:B------:R-:W1:Y:S01]  /*12a0*/  @P0 LDC R15, c[0x0][0x33c] ;  /* 0x0000cf00ff0f0b82 */ /* 0x000e620000000800 */
[----:B------:R-:W-:-:S07]  /*12b0*/  IMAD.MOV R11, RZ, RZ, -R9 ;  /* 0x000000ffff0b7224 */ /* 0x000fce00078e0a09 */
[----:B------:R-:W2:Y:S01]  /*12c0*/  @P0 LDC.64 R6, c[0x0][0x408] ;  /* 0x00010200ff060b82 */ /* 0x000ea20000000a00 */
[----:B0-----:R-:W-:-:S05]  /*12d0*/  @P0 IMAD.HI.U32 R4, R9, R12, R8 ;  /* 0x0000000c09040227 */ /* 0x001fca00078e0008 */
[----:B------:R-:W-:Y:S01]  /*12e0*/  @P0 SHF.R.U32.HI R8, RZ, R13, R4 ;  /* 0x0000000dff080219 */ /* 0x000fe20000011604 */
[----:B------:R-:W-:Y:S01]  /*12f0*/  IMAD R4, R11, UR8, R5 ;  /* 0x000000080b047c24 */ /* 0x000fe2000f8e0205 */
[----:B------:R-:W-:Y:S02]  /*1300*/  ULDC.64 UR8, c[0x0][0x400] ;  /* 0x0001000000087ab9 */ /* 0x000fe40000000a00 */
[----:B------:R-:W-:Y:S01]  /*1310*/  @P0 IADD3 R8, -R8, RZ, RZ ;  /* 0x000000ff08080210 */ /* 0x000fe20007ffe1ff */
[C---:B------:R-:W-:Y:S02]  /*1320*/  IMAD R3, R4.reuse, UR8, R3 ;  /* 0x0000000804037c24 */ /* 0x040fe4000f8e0203 */
[----:B------:R-:W-:Y:S02]  /*1330*/  IMAD R2, R4, UR9, R2 ;  /* 0x0000000904027c24 */ /* 0x000fe4000f8e0202 */
[----:B-1----:R-:W-:-:S04]  /*1340*/  @P0 IMAD R8, R8, R15, R9 ;  /* 0x0000000f08080224 */ /* 0x002fc800078e0209 */
[C---:B--2---:R-:W-:Y:S02]  /*1350*/  @P0 IMAD R3, R8.reuse, R6, R3 ;  /* 0x0000000608030224 */ /* 0x044fe400078e0203 */
[----:B------:R-:W-:-:S07]  /*1360*/  @P0 IMAD R2, R8, R7, R2 ;  /* 0x0000000708020224 */ /* 0x000fce00078e0202 */
.L_x_558:
[----:B------:R-:W-:Y:S02]  /*1370*/  ULDC.64 UR8, c[0x0][0x418] ;  /* 0x0001060000087ab9 */ /* 0x000fe40000000a00 */
[----:B------:R-:W-:-:S04]  /*1380*/  IADD3 R4, P0, R2, UR8, RZ ;  /* 0x0000000802047c10 */ /* 0x000fc8000ff1e0ff */
[----:B------:R-:W-:Y:S01]  /*1390*/  IADD3.X R5, RZ, UR9, RZ, P0, !PT ;  /* 0x00000009ff057c10 */ /* 0x000fe200087fe4ff */
[----:B------:R-:W-:-:S04]  /*13a0*/  ULDC.64 UR8, c[0x0][0x410] ;  /* 0x0001040000087ab9 */ /* 0x000fc80000000a00 */
[----:B------:R-:W2:Y:S01]  /*13b0*/  LDG.E.U16 R4, desc[UR4][R4.64] ;  /* 0x0000000404047981 */ /* 0x000ea2000c1e1500 */
[----:B------:R-:W-:Y:S02]  /*13c0*/  IADD3 R2, P0, R3, UR8, RZ ;  /* 0x0000000803027c10 */ /* 0x000fe4000ff1e0ff */
[----:B------:R-:W-:Y:S02]  /*13d0*/  IADD3 R0, R0, 0x80, RZ ;  /* 0x0000008000007810 */ /* 0x000fe40007ffe0ff */
[----:B------:R-:W-:Y:S02]  /*13e0*/  IADD3.X R3, RZ, UR9, RZ, P0, !PT ;  /* 0x00000009ff037c10 */ /* 0x000fe400087fe4ff */
[----:B--2---:R-:W-:-:S06]  /*13f0*/  SHF.L.U32 R6, R4, 0x10, RZ ;  /* 0x0000001004067819 */ /* 0x004fcc00000006ff */
[----:B------:R-:W0:Y:S02]  /*1400*/  FRND.TRUNC R6, R6 ;  /* 0x0000000600067307 */ /* 0x000e24000020d000 */
[----:B0-----:R-:W-:-:S05]  /*1410*/  F2FP.BF16.F32.PACK_AB R5, RZ, R6 ;  /* 0x00000006ff05723e */ /* 0x001fca00000010ff */
[----:B------:R0:W-:Y:S02]  /*1420*/  STG.E.U16 desc[UR4][R2.64], R5 ;  /* 0x0000000502007986 */ /* 0x0001e4000c101504 */
.L_x_557:
[----:B------:R-:W-:Y:S05]  /*1430*/  BSYNC B0 ;  /* 0x0000000000007941 */ /* 0x000fea0003800000 */
.L_x_556:
[----:B------:R-:W-:Y:S01]  /*1440*/  ISETP.GE.AND P0, PT, R0, UR6, PT ;  /* 0x0000000600007c0c */ /* 0x000fe2000bf06270 */
[----:B------:R-:W-:-:S12]  /*1450*/  BSSY B0, `(.L_x_559) ;  /* 0x0000278000007945 */ /* 0x000fd80003800000 */
[----:B------:R-:W-:Y:S05]  /*1460*/  @P0 BRA `(.L_x_560) ;  /* 0x0000002400d80947 */ /* 0x000fea0003800000 */
[----:B------:R-:W1:Y:S01]  /*1470*/  LDC R8, c[0x0][0x218] ;  /* 0x00008600ff087b82 */ /* 0x000e620000000800 */
[----:B0-----:R-:W-:Y:S02]  /*1480*/  CS2R R2, SRZ ;  /* 0x0000000000027805 */ /* 0x001fe4000001ff00 */
[----:B-1----:R-:W-:-:S13]  /*1490*/  ISETP.NE.AND P0, PT, R8, RZ, PT ;  /* 0x000000ff0800720c */ /* 0x002fda0003f05270 */
        /* <DEDUP_REMOVED lines=19> */
[----:B------:R-:W-:-:S05]  /*15d0*/  SHF.R.U32.HI R7, RZ, UR7, R6 ;  /* 0x00000007ff077c19 */ /* 0x000fca0008011606 */
[----:B------:R-:W-:-:S04]  /*15e0*/  IMAD.MOV R4, RZ, RZ, -R7 ;  /* 0x000000ffff047224 */ /* 0x000fc800078e0a07 */
        /* <DEDUP_REMOVED lines=264> */
[----:B------:R-:W-:Y:S02]  /*2670*/  @P0 MOV R8, RZ ;  /* 0x000000ff00080202 */ /* 0x000fe40000000f00 */
[C---:B------:R-:W-:Y:S01]  /*2680*/  IADD3 R11, -R9.reuse, RZ, RZ ;  /* 0x000000ff090b7210 */ /* 0x040fe20007ffe1ff */
[----:B------:R-:W1:Y:S08]  /*2690*/  @P0 LDC R15, c[0x0][0x33c] ;  /* 0x0000cf00ff0f0b82 */ /* 0x000e700000000800 */
        /* <DEDUP_REMOVED lines=11> */
.L_x_561:
[----:B------:R-:W-:Y:S02]  /*2750*/  ULDC.64 UR8, c[0x0][0x418] ;  /* 0x0001060000087ab9 */ /* 0x000fe40000000a00 */
[----:B------:R-:W-:-:S04]  /*2760*/  IADD3 R4, P0, R2, UR8, RZ ;  /* 0x0000000802047c10 */ /* 0x000fc8000ff1e0ff */
[----:B------:R-:W-:Y:S01]  /*2770*/  IADD3.X R5, RZ, UR9, RZ, P0, !PT ;  /* 0x00000009ff057c10 */ /* 0x000fe200087fe4ff */
[----:B------:R-:W-:-:S04]  /*2780*/  ULDC.64 UR8, c[0x0][0x410] ;  /* 0x0001040000087ab9 */ /* 0x000fc80000000a00 */
[----:B------:R-:W2:Y:S01]  /*2790*/  LDG.E.U16 R4, desc[UR4][R4.64] ;  /* 0x0000000404047981 */ /* 0x000ea2000c1e1500 */
[----:B------:R-:W-:Y:S01]  /*27a0*/  IADD3 R2, P0, R3, UR8, RZ ;  /* 0x0000000803027c10 */ /* 0x000fe2000ff1e0ff */
[----:B------:R-:W-:-:S03]  /*27b0*/  VIADD R0, R0, 0x80 ;  /* 0x0000008000007836 */ /* 0x000fc60000000000 */
[----:B------:R-:W-:Y:S02]  /*27c0*/  IADD3.X R3, RZ, UR9, RZ, P0, !PT ;  /* 0x00000009ff037c10 */ /* 0x000fe400087fe4ff */
[----:B------:R-:W-:Y:S02]  /*27d0*/  ISETP.GE.AND P0, PT, R0, UR6, PT ;  /* 0x0000000600007c0c */ /* 0x000fe4000bf06270 */
[----:B--2---:R-:W-:-:S06]  /*27e0*/  SHF.L.U32 R6, R4, 0x10, RZ ;  /* 0x0000001004067819 */ /* 0x004fcc00000006ff */
[----:B------:R-:W0:Y:S02]  /*27f0*/  FRND.TRUNC R6, R6 ;  /* 0x0000000600067307 */ /* 0x000e24000020d000 */
[----:B0-----:R-:W-:-:S05]  /*2800*/  F2FP.BF16.F32.PACK_AB R5, RZ, R6 ;  /* 0x00000006ff05723e */ /* 0x001fca00000010ff */
[----:B------:R1:W-:Y:S01]  /*2810*/  STG.E.U16 desc[UR4][R2.64], R5 ;  /* 0x0000000502007986 */ /* 0x0003e2000c101504 */
[----:B------:R-:W-:Y:S05]  /*2820*/  @P0 BRA `(.L_x_560) ;  /* 0x0000001000e80947 */ /* 0x000fea0003800000 */
[----:B------:R-:W0:Y:S01]  /*2830*/  LDC R8, c[0x0][0x218] ;  /* 0x00008600ff087b82 */ /* 0x000e220000000800 */
[----:B-1----:R-:W-:Y:S02]  /*2840*/  CS2R R2, SRZ ;  /* 0x0000000000027805 */ /* 0x002fe4000001ff00 */
        /* <DEDUP_REMOVED lines=280> */
[----:B------:R-:W-:Y:S01]  /*39d0*/  ULDC.64 UR8, c[0x0][0x330] ;  /* 0x0000cc0000087ab9 */ /* 0x000fe20000000a00 */
[----:B------:R-:W-:Y:S01]  /*39e0*/  MOV R4, RZ ;  /* 0x000000ff00047202 */ /* 0x000fe20000000f00 */
[----:B------:R-:W-:-:S04]  /*39f0*/  ULDC UR7, c[0x0][0x338] ;  /* 0x0000ce0000077ab9 */ /* 0x000fc80000000800 */
[----:B------:R-:W-:-:S05]  /*3a00*/  IMAD.HI.U32 R8, R5, UR9, R4 ;  /* 0x0000000905087c27 */ /* 0x000fca000f8e0004 */
[----:B------:R-:W-:Y:S01]  /*3a10*/  SHF.R.U32.HI R9, RZ, UR7, R8 ;  /* 0x00000007ff097c19 */ /* 0x000fe20008011608 */
[----:B------:R-:W0:Y:S01]  /*3a20*/  @P0 LDC.64 R12, c[0x0][0x340] ;  /* 0x0000d000ff0c0b82 */ /* 0x000e220000000a00 */
[----:B------:R-:W-:Y:S02]  /*3a30*/  @P0 MOV R8, RZ ;  /* 0x000000ff00080202 */ /* 0x000fe40000000f00 */
[----:B------:R-:W-:-:S05]  /*3a40*/  IADD3 R11, -R9, RZ, RZ ;  /* 0x000000ff090b7210 */ /* 0x000fca0007ffe1ff */
        /* <DEDUP_REMOVED lines=12> */
.L_x_562:
        /* <DEDUP_REMOVED lines=8> */
[----:B--2---:R-:W-:-:S06]  /*3b90*/  SHF.L.U32 R6, R4, 0x10, RZ ;  /* 0x0000001004067819 */ /* 0x004fcc00000006ff */
[----:B------:R-:W0:Y:S02]  /*3ba0*/  FRND.TRUNC R6, R6 ;  /* 0x0000000600067307 */ /* 0x000e24000020d000 */
[----:B0-----:R-:W-:-:S05]  /*3bb0*/  F2FP.BF16.F32.PACK_AB R5, RZ, R6 ;  /* 0x00000006ff05723e */ /* 0x001fca00000010ff */
[----:B------:R2:W-:Y:S02]  /*3bc0*/  STG.E.U16 desc[UR4][R2.64], R5 ;  /* 0x0000000502007986 */ /* 0x0005e4000c101504 */
.L_x_560:
[----:B------:R-:W-:Y:S05]  /*3bd0*/  BSYNC B0 ;  /* 0x0000000000007941 */ /* 0x000fea0003800000 */
.L_x_559:
[----:B------:R-:W-:-:S13]  /*3be0*/  ISETP.GE.AND P0, PT, R0, UR6, PT ;  /* 0x0000000600007c0c */ /* 0x000fda000bf06270 */
[----:B------:R-:W-:Y:S05]  /*3bf0*/  @P0 EXIT ;  /* 0x000000000000094d */ /* 0x000fea0003800000 */
[----:B------:R-:W3:Y:S01]  /*3c00*/  LDC R8, c[0x0][0x218] ;  /* 0x00008600ff087b82 */ /* 0x000ee20000000800 */
[----:B012---:R-:W-:Y:S02]  /*3c10*/  CS2R R2, SRZ ;  /* 0x0000000000027805 */ /* 0x007fe4000001ff00 */
[----:B---3--:R-:W-:-:S13]  /*3c20*/  ISETP.NE.AND P0, PT, R8, RZ, PT ;  /* 0x000000ff0800720c */ /* 0x008fda0003f05270 */
[----:B------:R-:W-:Y:S05]  /*3c30*/  @!P0 BRA `(.L_x_563) ;  /* 0x0000001000a88947 */ /* 0x000fea0003800000 */
[----:B------:R-:W-:Y:S01]  /*3c40*/  MOV R2, RZ ;  /* 0x000000ff00027202 */ /* 0x000fe20000000f00 */
[----:B------:R-:W-:Y:S01]  /*3c50*/  ULDC.64 UR6, c[0x0][0x220] ;  /* 0x0000880000067ab9 */ /* 0x000fe20000000a00 */
[----:B------:R-:W-:Y:S02]  /*3c60*/  MOV R3, R0 ;  /* 0x0000000000037202 */ /* 0x000fe40000000f00 */
[----:B------:R-:W-:Y:S01]  /*3c70*/  ISETP.NE.AND P0, PT, R8, 0x1, PT ;  /* 0x000000010800780c */ /* 0x000fe20003f05270 */
[----:B------:R-:W-:Y:S01]  /*3c80*/  IMAD.HI.U32 R4, R0, UR6, R2 ;  /* 0x0000000600047c27 */ /* 0x000fe2000f8e0002 */
[----:B------:R-:W-:-:S04]  /*3c90*/  ULDC UR6, c[0x0][0x21c] ;  /* 0x0000870000067ab9 */ /* 0x000fc80000000800 */
[----:B------:R-:W-:-:S04]  /*3ca0*/  SHF.R.U32.HI R5, RZ, UR7, R4 ;  /* 0x00000007ff057c19 */ /* 0x000fc80008011604 */
[----:B------:R-:W-:-:S05]  /*3cb0*/  IADD3 R3, -R5, RZ, RZ ;  /* 0x000000ff05037210 */ /* 0x000fca0007ffe1ff */
[----:B------:R-:W-:Y:S01]  /*3cc0*/  IMAD R0, R3, UR6, R0 ;  /* 0x0000000603007c24 */ /* 0x000fe2000f8e0200 */
[----:B------:R-:W-:-:S03]  /*3cd0*/  ULDC.64 UR6, c[0x0][0x348] ;  /* 0x0000d20000067ab9 */ /* 0x000fc60000000a00 */
[C---:B------:R-:W-:Y:S02]  /*3ce0*/  IMAD R3, R0.reuse, UR6, RZ ;  /* 0x0000000600037c24 */ /* 0x040fe4000f8e02ff */
[----:B------:R-:W-:Y:S01]  /*3cf0*/  IMAD R2, R0, UR7, RZ ;  /* 0x0000000700027c24 */ /* 0x000fe2000f8e02ff */
[----:B------:R-:W-:Y:S06]  /*3d00*/  @!P0 BRA `(.L_x_563) ;  /* 0x0000001000748947 */ /* 0x000fec0003800000 */
[----:B------:R-:W-:Y:S01]  /*3d10*/  HFMA2.MMA R4, -RZ, RZ, 0, 0 ;  /* 0x00000000ff047435 */ /* 0x000fe200000001ff */
[----:B------:R-:W-:Y:S01]  /*3d20*/  ULDC.64 UR8, c[0x0][0x228] ;  /* 0x00008a0000087ab9 */ /* 0x000fe20000000a00 */
[----:B------:R-:W-:Y:S01]  /*3d30*/  ULDC UR6, c[0x0][0x230] ;  /* 0x00008c0000067ab9 */ /* 0x000fe20000000800 */
[----:B------:R-:W-:-:S07]  /*3d40*/  ISETP.NE.AND P0, PT, R8, 0x2, PT ;  /* 0x000000020800780c */ /* 0x000fce0003f05270 */
        /* <DEDUP_REMOVED lines=10> */
[----:B------:R-:W-:-:S03]  /*3df0*/  ISETP.NE.AND P0, PT, R8, 0x3, PT ;  /* 0x000000030800780c */ /* 0x000fc60003f05270 */
[----:B------:R-:W-:Y:S01]  /*3e00*/  IMAD.HI.U32 R4, R7, UR6, R6 ;  /* 0x0000000607047c27 */ /* 0x000fe2000f8e0006 */
[----:B------:R-:W-:-:S04]  /*3e10*/  ULDC UR6, c[0x0][0x234] ;  /* 0x00008d0000067ab9 */ /* 0x000fc80000000800 */
        /* <DEDUP_REMOVED lines=21> */
[----:B------:R-:W-:-:S08]  /*3f70*/  ISETP.NE.AND P0, PT, R8, 0x5, PT ;  /* 0x000000050800780c */ /* 0x000fd00003f05270 */
        /* <DEDUP_REMOVED lines=231> */
[----:B------:R-:W-:Y:S01]  /*4df0*/  SHF.R.U32.HI R7, RZ, UR6, R6 ;  /* 0x00000006ff077c19 */ /* 0x000fe20008011606 */
[----:B------:R-:W-:Y:S01]  /*4e00*/  ULDC.64 UR6, c[0x0][0x400] ;  /* 0x0001000000067ab9 */ /* 0x000fe20000000a00 */
[----:B------:R-:W-:Y:S02]  /*4e10*/  @P0 MOV R6, RZ ;  /* 0x000000ff00060202 */ /* 0x000fe40000000f00 */
[----:B------:R-:W-:Y:S01]  /*4e20*/  IADD3 R4, -R7, RZ, RZ ;  /* 0x000000ff07047210 */ /* 0x000fe20007ffe1ff */
[----:B------:R-:W1:Y:S04]  /*4e30*/  @P0 LDC R11, c[0x0][0x33c] ;  /* 0x0000cf00ff0b0b82 */ /* 0x000e680000000800 */
[----:B------:R-:W-:-:S04]  /*4e40*/  IMAD R4, R4, UR8, R5 ;  /* 0x0000000804047c24 */ /* 0x000fc8000f8e0205 */
[----:B------:R-:W2:Y:S01]  /*4e50*/  @P0 LDC.64 R12, c[0x0][0x408] ;  /* 0x00010200ff0c0b82 */ /* 0x000ea20000000a00 */
[C---:B------:R-:W-:Y:S02]  /*4e60*/  IMAD R3, R4.reuse, UR6, R3 ;  /* 0x0000000604037c24 */ /* 0x040fe4000f8e0203 */
[----:B------:R-:W-:Y:S02]  /*4e70*/  IMAD R2, R4, UR7, R2 ;  /* 0x0000000704027c24 */ /* 0x000fe4000f8e0202 */
[----:B0-----:R-:W-:-:S05]  /*4e80*/  @P0 IMAD.HI.U32 R0, R7, R8, R6 ;  /* 0x0000000807000227 */ /* 0x001fca00078e0006 */
[----:B------:R-:W-:-:S04]  /*4e90*/  @P0 SHF.R.U32.HI R0, RZ, R9, R0 ;  /* 0x00000009ff000219 */ /* 0x000fc80000011600 */
[----:B------:R-:W-:-:S05]  /*4ea0*/  @P0 IADD3 R6, -R0, RZ, RZ ;  /* 0x000000ff00060210 */ /* 0x000fca0007ffe1ff */
[----:B-1----:R-:W-:-:S04]  /*4eb0*/  @P0 IMAD R6, R11, R6, R7 ;  /* 0x000000060b060224 */ /* 0x002fc800078e0207 */
[C---:B--2---:R-:W-:Y:S02]  /*4ec0*/  @P0 IMAD R3, R6.reuse, R12, R3 ;  /* 0x0000000c06030224 */ /* 0x044fe400078e0203 */
[----:B------:R-:W-:-:S07]  /*4ed0*/  @P0 IMAD R2, R6, R13, R2 ;  /* 0x0000000d06020224 */ /* 0x000fce00078e0202 */
.L_x_563:
[----:B------:R-:W-:Y:S02]  /*4ee0*/  ULDC.64 UR6, c[0x0][0x418] ;  /* 0x0001060000067ab9 */ /* 0x000fe40000000a00 */
[----:B------:R-:W-:-:S04]  /*4ef0*/  IADD3 R4, P0, R2, UR6, RZ ;  /* 0x0000000602047c10 */ /* 0x000fc8000ff1e0ff */
[----:B------:R-:W-:Y:S01]  /*4f00*/  IADD3.X R5, RZ, UR7, RZ, P0, !PT ;  /* 0x00000007ff057c10 */ /* 0x000fe200087fe4ff */
[----:B------:R-:W-:-:S04]  /*4f10*/  ULDC.64 UR6, c[0x0][0x410] ;  /* 0x0001040000067ab9 */ /* 0x000fc80000000a00 */
[----:B------:R-:W2:Y:S01]  /*4f20*/  LDG.E.U16 R4, desc[UR4][R4.64] ;  /* 0x0000000404047981 */ /* 0x000ea2000c1e1500 */
[----:B------:R-:W-:-:S04]  /*4f30*/  IADD3 R2, P0, R3, UR6, RZ ;  /* 0x0000000603027c10 */ /* 0x000fc8000ff1e0ff */
[----:B------:R-:W-:Y:S02]  /*4f40*/  IADD3.X R3, RZ, UR7, RZ, P0, !PT ;  /* 0x00000007ff037c10 */ /* 0x000fe400087fe4ff */
[----:B--2---:R-:W-:-:S06]  /*4f50*/  SHF.L.U32 R0, R4, 0x10, RZ ;  /* 0x0000001004007819 */ /* 0x004fcc00000006ff */
[----:B------:R-:W0:Y:S02]  /*4f60*/  FRND.TRUNC R0, R0 ;  /* 0x0000000000007307 */ /* 0x000e24000020d000 */
[----:B0-----:R-:W-:-:S05]  /*4f70*/  F2FP.BF16.F32.PACK_AB R5, RZ, R0 ;  /* 0x00000000ff05723e */ /* 0x001fca00000010ff */
[----:B------:R-:W-:Y:S01]  /*4f80*/  STG.E.U16 desc[UR4][R2.64], R5 ;  /* 0x0000000502007986 */ /* 0x000fe2000c101504 */
[----:B------:R-:W-:Y:S05]  /*4f90*/  EXIT ;  /* 0x000000000000794d */ /* 0x000fea0003800000 */
.L_x_564:
        /* <DEDUP_REMOVED lines=14> */
.L_x_19556:


//--------------------- .text._ZN2at6native27unrolled_elementwise_kernelIZZZNS0_17trunc_kernel_cudaERNS_18TensorIteratorBaseEENKUlvE_clEvENKUlvE2_clEvEUlN3c108BFloat16EE_St5arrayIPcLm2EELi4E23TrivialOffsetCalculatorILi1EjESD_NS0_6memory15LoadWithoutCastENSE_16StoreWithoutCastEEEviT_T0_T2_T3_T4_T5_ --------------------------
	.section	.text._ZN2at6native27unrolled_elementwise_kernelIZZZNS0_17trunc_kernel_cudaERNS_18TensorIteratorBaseEENKUlvE_clEvENKUlvE2_clEvEUlN3c108BFloat16EE_St5arrayIPcLm2EELi4E23TrivialOffsetCalculatorILi1EjESD_NS0_6memory15LoadWithoutCastENSE_16StoreWithoutCastEEEviT_T0_T2_T3_T4_T5_,"ax",@progbits
	.align	128
        .global         _ZN2at6native27unrolled_elementwise_kernelIZZZNS0_17trunc_kernel_cudaERNS_18TensorIteratorBaseEENKUlvE_clEvENKUlvE2_clEvEUlN3c108BFloat16EE_St5arrayIPcLm2EELi4E23TrivialOffsetCalculatorILi1EjESD_NS0_6memory15LoadWithoutCastENSE_16StoreWithoutCastEEEviT_T0_T2_T3_T4_T5_
        .type           _ZN2at6native27unrolled_elementwise_kernelIZZZNS0_17trunc_kernel_cudaERNS_18TensorIteratorBaseEENKUlvE_clEvENKUlvE2_clEvEUlN3c108BFloat16EE_St5arrayIPcLm2EELi4E23TrivialOffsetCalculatorILi1EjESD_NS0_6memory15LoadWithoutCastENSE_16StoreWithoutCastEEEviT_T0_T2_T3_T4_T5_,@function
        .size           _ZN2at6native27unrolled_elementwise_kernelIZZZNS0_17trunc_kernel_cudaERNS_18TensorIteratorBaseEENKUlvE_clEvENKUlvE2_clEvEUlN3c108BFloat16EE_St5arrayIPcLm2EELi4E23TrivialOffsetCalculatorILi1EjESD_NS0_6memory15LoadWithoutCastENSE_16StoreWithoutCastEEEviT_T0_T2_T3_T4_T5_,(.L_x_19557 - _ZN2at6native27unrolled_elementwise_kernelIZZZNS0_17trunc_kernel_cudaERNS_18TensorIteratorBaseEENKUlvE_clEvENKUlvE2_clEvEUlN3c108BFloat16EE_St5arrayIPcLm2EELi4E23TrivialOffsetCalculatorILi1EjESD_NS0_6memory15LoadWithoutCastENSE_16StoreWithoutCastEEEviT_T0_T2_T3_T4_T5_)
        .other          _ZN2at6native27unrolled_elementwise_kernelIZZZNS0_17trunc_kernel_cudaERNS_18TensorIteratorBaseEENKUlvE_clEvENKUlvE2_clEvEUlN3c108BFloat16EE_St5arrayIPcLm2EELi4E23TrivialOffsetCalculatorILi1EjESD_NS0_6memory15LoadWithoutCastENSE_16StoreWithoutCastEEEviT_T0_T2_T3_T4_T5_,@"STO_CUDA_ENTRY STV_DEFAULT"
_ZN2at6native27unrolled_elementwise_kernelIZZZNS0_17trunc_kernel_cudaERNS_18TensorIteratorBaseEENKUlvE_clEvENKUlvE2_clEvEUlN3c108BFloat16EE_St5arrayIPcLm2EELi4E23TrivialOffsetCalculatorILi1EjESD_NS0_6memory15LoadWithoutCastENSE_16StoreWithoutCastEEEviT_T0_T2_T3_T4_T5_:
.text._ZN2at6native27unrolled_elementwise_kernelIZZZNS0_17trunc_kernel_cudaERNS_18TensorIteratorBaseEENKUlvE_clEvENKUlvE2_clEvEUlN3c108BFloat16EE_St5arrayIPcLm2EELi4E23TrivialOffsetCalculatorILi1EjESD_NS0_6memory15LoadWithoutCastENSE_16StoreWithoutCastEEEviT_T0_T2_T3_T4_T5_:
[----:B------:R-:W-:Y:S01]  /*0000*/  LDC R1, c[0x0][0x28] ;  /* 0x00000a00ff017b82 */ /* 0x000fe20000000800 */
[----:B------:R-:W0:Y:S07]  /*0010*/  S2R R0, SR_CTAID.X ;  /* 0x0000000000007919 */ /* 0x000e2e0000002500 */
[----:B------:R-:W0:Y:S01]  /*0020*/  LDC R7, c[0x0][0x210] ;  /* 0x00008400ff077b82 */ /* 0x000e220000000800 */
[----:B------:R-:W-:Y:S01]  /*0030*/  ULDC.64 UR4, c[0x0][0x208] ;  /* 0x0000820000047ab9 */ /* 0x000fe20000000a00 */
[----:B------:R-:W-:Y:S01]  /*0040*/  PRMT R8, RZ, 0x7610, R8 ;  /* 0x00007610ff087816 */ /* 0x000fe20000000008 */
[----:B------:R-:W1:Y:S01]  /*0050*/  S2R R9, SR_TID.X ;  /* 0x0000000000097919 */ /* 0x000e620000002100 */
[----:B0-----:R-:W-:-:S02]  /*0060*/  IMAD R2, R0, -0x200, R7 ;  /* 0xfffffe0000027824 */ /* 0x001fc400078e0207 */
[----:B-1----:R-:W-:-:S03]  /*0070*/  IMAD.MOV.U32 R21, RZ, RZ, R9 ;  /* 0x000000ffff157224 */ /* 0x002fc600078e0009 */
[----:B------:R-:W-:-:S13]  /*0080*/  ISETP.GE.AND P0, PT, R9, R2, PT ;  /* 0x000000020900720c */ /* 0x000fda0003f06270 */
[----:B------:R-:W-:Y:S01]  /*0090*/  @!P0 VIADD R21, R9, 0x80 ;  /* 0x0000008009158836 */ /* 0x000fe20000000000 */
[----:B------:R-:W0:Y:S01]  /*00a0*/  @!P0 LDC.64 R12, c[0x0][0x220] ;  /* 0x00008800ff0c8b82 */ /* 0x000e220000000a00 */
[----:B------:R-:W-:-:S03]  /*00b0*/  @!P0 IMAD R11, R0, 0x200, R9 ;  /* 0x00000200000b8824 */ /* 0x000fc600078e0209 */
[----:B------:R-:W-:-:S13]  /*00c0*/  ISETP.GE.AND P1, PT, R21, R2, PT ;  /* 0x000000021500720c */ /* 0x000fda0003f26270 */
[----:B------:R-:W-:Y:S01]  /*00d0*/  @!P1 IMAD R17, R0, 0x200, R21 ;  /* 0x0000020000119824 */ /* 0x000fe200078e0215 */
[----:B------:R-:W-:Y:S01]  /*00e0*/  @!P1 IADD3 R21, R21, 0x80, RZ ;  /* 0x0000008015159810 */ /* 0x000fe20007ffe0ff */
[----:B------:R-:W1:Y:S03]  /*00f0*/  @!P1 LDC.64 R14, c[0x0][0x220] ;  /* 0x00008800ff0e9b82 */ /* 0x000e660000000a00 */
[----:B------:R-:W-:Y:S01]  /*0100*/  ISETP.GE.AND P3, PT, R21, R2, PT ;  /* 0x000000021500720c */ /* 0x000fe20003f66270 */
[----:B0-----:R-:W-:Y:S01]  /*0110*/  @!P0 IMAD.WIDE.U32 R12, R11, 0x2, R12 ;  /* 0x000000020b0c8825 */ /* 0x001fe200078e000c */
[----:B------:R-:W-:-:S06]  /*0120*/  PRMT R11, RZ, 0x7610, R11 ;  /* 0x00007610ff0b7816 */ /* 0x000fcc000000000b */
[----:B------:R0:W2:Y:S05]  /*0130*/  @!P0 LDG.E.U16 R11, desc[UR4][R12.64] ;  /* 0x000000040c0b8981 */ /* 0x0000aa000c1e1500 */
[----:B------:R-:W3:Y:S01]  /*0140*/  @!P3 LDC.64 R6, c[0x0][0x220] ;  /* 0x00008800ff06bb82 */ /* 0x000ee20000000a00 */
[----:B------:R-:W-:Y:S01]  /*0150*/  @!P3 IMAD R19, R0, 0x200, R21 ;  /* 0x000002000013b824 */ /* 0x000fe200078e0215 */
[----:B------:R-:W-:Y:S02]  /*0160*/  PRMT R20, RZ, 0x7610, R20 ;  /* 0x00007610ff147816 */ /* 0x000fe40000000014 */
[----:B------:R-:W-:Y:S01]  /*0170*/  @!P3 IADD3 R21, R21, 0x80, RZ ;  /* 0x000000801515b810 */ /* 0x000fe20007ffe0ff */
[----:B-1----:R-:W-:-:S05]  /*0180*/  @!P1 IMAD.WIDE.U32 R14, R17, 0x2, R14 ;  /* 0x00000002110e9825 */ /* 0x002fca00078e000e */
[----:B------:R1:W4:Y:S01]  /*0190*/  @!P1 LDG.E.U16 R8, desc[UR4][R14.64] ;  /* 0x000000040e089981 */ /* 0x000322000c1e1500 */
[----:B---3--:R-:W-:-:S05]  /*01a0*/  @!P3 IMAD.WIDE.U32 R18, R19, 0x2, R6 ;  /* 0x000000021312b825 */ /* 0x008fca00078e0006 */
[----:B------:R-:W3:Y:S01]  /*01b0*/  @!P3 LDG.E.U16 R20, desc[UR4][R18.64] ;  /* 0x000000041214b981 */ /* 0x000ee2000c1e1500 */
[----:B------:R-:W-:-:S13]  /*01c0*/  ISETP.GE.AND P2, PT, R21, R2, PT ;  /* 0x000000021500720c */ /* 0x000fda0003f46270 */
[----:B------:R-:W1:Y:S01]  /*01d0*/  @!P2 LDC.64 R16, c[0x0][0x220] ;  /* 0x00008800ff10ab82 */ /* 0x000e620000000a00 */
[----:B------:R-:W-:Y:S01]  /*01e0*/  @!P2 IMAD R7, R0, 0x200, R21 ;  /* 0x000002000007a824 */ /* 0x000fe200078e0215 */
[----:B------:R-:W-:Y:S01]  /*01f0*/  PRMT R10, RZ, 0x7610, R10 ;  /* 0x00007610ff0a7816 */ /* 0x000fe2000000000a */
[C---:B------:R-:W-:Y:S01]  /*0200*/  VIADD R21, R9.reuse, 0x80 ;  /* 0x0000008009157836 */ /* 0x040fe20000000000 */
[----:B0-----:R-:W-:-:S04]  /*0210*/  IADD3 R13, R9, 0x100, RZ ;  /* 0x00000100090d7810 */ /* 0x001fc80007ffe0ff */
[-C--:B------:R-:W-:Y:S01]  /*0220*/  ISETP.GE.AND P3, PT, R13, R2.reuse, PT ;  /* 0x000000020d00720c */ /* 0x080fe20003f66270 */
[----:B-1----:R-:W-:Y:S02]  /*0230*/  @!P2 IMAD.WIDE.U32 R16, R7, 0x2, R16 ;  /* 0x000000020710a825 */ /* 0x002fe400078e0010 */
[----:B------:R-:W0:Y:S03]  /*0240*/  @!P0 LDC.64 R6, c[0x0][0x218] ;  /* 0x00008600ff068b82 */ /* 0x000e260000000a00 */
[----:B------:R1:W5:Y:S01]  /*0250*/  @!P2 LDG.E.U16 R10, desc[UR4][R16.64] ;  /* 0x00000004100aa981 */ /* 0x000362000c1e1500 */
[----:B------:R-:W-:Y:S01]  /*0260*/  ISETP.GE.AND P2, PT, R21, R2, PT ;  /* 0x000000021500720c */ /* 0x000fe20003f46270 */
[----:B------:R-:W-:Y:S02]  /*0270*/  @!P0 IMAD R15, R0, 0x200, R9 ;  /* 0x00000200000f8824 */ /* 0x000fe400078e0209 */
[----:B------:R-:W-:Y:S01]  /*0280*/  VIADD R13, R9, 0x180 ;  /* 0x00000180090d7836 */ /* 0x000fe20000000000 */
[----:B------:R-:W-:-:S04]  /*0290*/  @!P0 MOV R9, R21 ;  /* 0x0000001500098202 */ /* 0x000fc80000000f00 */
[-C--:B------:R-:W-:Y:S01]  /*02a0*/  ISETP.GE.AND P4, PT, R9, R2.reuse, PT ;  /* 0x000000020900720c */ /* 0x080fe20003f86270 */
[----:B0-----:R-:W-:Y:S01]  /*02b0*/  @!P0 IMAD.WIDE.U32 R6, R15, 0x2, R6 ;  /* 0x000000020f068825 */ /* 0x001fe200078e0006 */
[----:B------:R-:W-:Y:S01]  /*02c0*/  BSSY B0, `(.L_x_565) ;  /* 0x0000018000007945 */ /* 0x000fe20003800000 */
[----:B------:R-:W-:Y:S02]  /*02d0*/  ISETP.GE.AND P1, PT, R13, R2, PT ;  /* 0x000000020d00720c */ /* 0x000fe40003f26270 */
[----:B--2---:R-:W-:-:S06]  /*02e0*/  @!P0 IMAD.U32 R11, R11, 0x10000, RZ ;  /* 0x000100000b0b8824 */ /* 0x004fcc00078e00ff */
[----:B------:R-:W0:Y:S01]  /*02f0*/  @!P0 FRND.TRUNC R11, R11 ;  /* 0x0000000b000b8307 */ /* 0x000e22000020d000 */
[----:B----4-:R-:W-:Y:S01]  /*0300*/  @!P2 IMAD.U32 R8, R8, 0x10000, RZ ;  /* 0x000100000808a824 */ /* 0x010fe200078e00ff */
[----:B0-----:R-:W-:-:S05]  /*0310*/  @!P0 F2FP.BF16.F32.PACK_AB R5, RZ, R11 ;  /* 0x0000000bff05823e */ /* 0x001fca00000010ff */
[----:B------:R1:W-:Y:S01]  /*0320*/  @!P0 STG.E.U16 desc[UR4][R6.64], R5 ;  /* 0x0000000506008986 */ /* 0x0003e2000c101504 */
[----:B------:R-:W0:Y:S01]  /*0330*/  @!P2 FRND.TRUNC R8, R8 ;  /* 0x000000080008a307 */ /* 0x000e22000020d000 */
[----:B---3--:R-:W-:-:S07]  /*0340*/  @!P3 SHF.L.U32 R20, R20, 0x10, RZ ;  /* 0x000000101414b819 */ /* 0x008fce00000006ff */
[----:B------:R-:W2:Y:S01]  /*0350*/  @!P3 FRND.TRUNC R20, R20 ;  /* 0x000000140014b307 */ /* 0x000ea2000020d000 */
[----:B0-----:R-:W-:Y:S02]  /*0360*/  @!P2 F2FP.BF16.F32.PACK_AB R4, RZ, R8 ;  /* 0x00000008ff04a23e */ /* 0x001fe400000010ff */
[----:B--2---:R-:W-:Y:S01]  /*0370*/  @!P3 F2FP.BF16.F32.PACK_AB R3, RZ, R20 ;  /* 0x00000014ff03b23e */ /* 0x004fe200000010ff */
[----:B-1----:R-:W-:Y:S06]  /*0380*/  @P4 BRA `(.L_x_566) ;  /* 0x00000000002c4947 */ /* 0x002fec0003800000 */
[----:B------:R-:W0:Y:S01]  /*0390*/  LDC.64 R6, c[0x0][0x218] ;  /* 0x00008600ff067b82 */ /* 0x000e220000000a00 */
[----:B------:R-:W-:Y:S01]  /*03a0*/  IMAD R5, R0, 0x200, R9 ;  /* 0x0000020000057824 */ /* 0x000fe200078e0209 */
[----:B------:R-:W-:Y:S01]  /*03b0*/  PRMT R8, R4, 0x7610, R8 ;  /* 0x0000761004087816 */ /* 0x000fe20000000008 */
[----:B------:R-:W-:-:S05]  /*03c0*/  VIADD R9, R9, 0x80 ;  /* 0x0000008009097836 */ /* 0x000fca0000000000 */
[----:B------:R-:W-:-:S13]  /*03d0*/  ISETP.GE.AND P0, PT, R9, R2, PT ;  /* 0x000000020900720c */ /* 0x000fda0003f06270 */
[----:B------:R-:W-:Y:S01]  /*03e0*/  @!P0 LEA R11, R0, R9, 0x9 ;  /* 0x00000009000b8211 */ /* 0x000fe200078e48ff */
[----:B------:R-:W-:Y:S02]  /*03f0*/  @!P0 VIADD R9, R9, 0x80 ;  /* 0x0000008009098836 */ /* 0x000fe40000000000 */
[----:B0-----:R-:W-:-:S04]  /*0400*/  IMAD.WIDE.U32 R4, R5, 0x2, R6 ;  /* 0x0000000205047825 */ /* 0x001fc800078e0006 */
[----:B------:R-:W-:Y:S01]  /*0410*/  @!P0 IMAD.WIDE.U32 R6, R11, 0x2, R6 ;  /* 0x000000020b068825 */ /* 0x000fe200078e0006 */
[----:B------:R0:W-:Y:S04]  /*0420*/  STG.E.U16 desc[UR4][R4.64], R8 ;  /* 0x0000000804007986 */ /* 0x0001e8000c101504 */
[----:B------:R0:W-:Y:S02]  /*0430*/  @!P0 STG.E.U16 desc[UR4][R6.64], R3 ;  /* 0x0000000306008986 */ /* 0x0001e4000c101504 */
.L_x_566:
[----:B------:R-:W-:Y:S05]  /*0440*/  BSYNC B0 ;  /* 0x0000000000007941 */ /* 0x000fea0003800000 */
.L_x_565:
[----:B------:R-:W-:Y:S01]  /*0450*/  ISETP.GE.AND P0, PT, R9, R2, PT ;  /* 0x000000020900720c */ /* 0x000fe20003f06270 */
[----:B-----5:R-:W-:-:S12]  /*0460*/  @!P1 IMAD.U32 R10, R10, 0x10000, RZ ;  /* 0x000100000a0a9824 */ /* 0x020fd800078e00ff */
[----:B------:R-:W-:Y:S05]  /*0470*/  @P0 EXIT ;  /* 0x000000000000094d */ /* 0x000fea0003800000 */
[----:B0-----:R-:W0:Y:S01]  /*0480*/  LDC.64 R2, c[0x0][0x218] ;  /* 0x00008600ff027b82 */ /* 0x001e220000000a00 */
[----:B------:R-:W1:Y:S01]  /*0490*/  @!P1 FRND.TRUNC R10, R10 ;  /* 0x0000000a000a9307 */ /* 0x000e62000020d000 */
[----:B------:R-:W-:Y:S02]  /*04a0*/  LEA R9, R0, R9, 0x9 ;  /* 0x0000000900097211 */ /* 0x000fe400078e48ff */
[----:B-1----:R-:W-:-:S03]  /*04b0*/  @!P1 F2FP.BF16.F32.PACK_AB R4, RZ, R10 ;  /* 0x0000000aff04923e */ /* 0x002fc600000010ff */
[----:B0-----:R-:W-:-:S05]  /*04c0*/  IMAD.WIDE.U32 R2, R9, 0x2, R2 ;  /* 0x0000000209027825 */ /* 0x001fca00078e0002 */
[----:B------:R-:W-:Y:S01]  /*04d0*/  STG.E.U16 desc[UR4][R2.64], R4 ;  /* 0x0000000402007986 */ /* 0x000fe2000c101504 */
[----:B------:R-:W-:Y:S05]  /*04e0*/  EXIT ;  /* 0x000000000000794d */ /* 0x000fea0003800000 */
.L_x_567:
        /* <DEDUP_REMOVED lines=9> */
.L_x_19557:


//--------------------- .text._ZN2at6native29vectorized_elementwise_kernelILi2EZZZNS0_17trunc_kernel_cudaERNS_18TensorIteratorBaseEENKUlvE_clEvENKUlvE2_clEvEUlN3c108BFloat16EE_St5arrayIPcLm2EEEEviT0_T1_ --------------------------
	.section	.text._ZN2at6native29vectorized_elementwise_kernelILi2EZZZNS0_17trunc_kernel_cudaERNS_18TensorIteratorBaseEENKUlvE_clEvENKUlvE2_clEvEUlN3c108BFloat16EE_St5arrayIPcLm2EEEEviT0_T1_,"ax",@progbits
	.align	128
        .global         _ZN2at6native29vectorized_elementwise_kernelILi2EZZZNS0_17trunc_kernel_cudaERNS_18TensorIteratorBaseEENKUlvE_clEvENKUlvE2_clEvEUlN3c108BFloat16EE_St5arrayIPcLm2EEEEviT0_T1_
        .type           _ZN2at6native29vectorized_elementwise_kernelILi2EZZZNS0_17trunc_kernel_cudaERNS_18TensorIteratorBaseEENKUlvE_clEvENKUlvE2_clEvEUlN3c108BFloat16EE_St5arrayIPcLm2EEEEviT0_T1_,@function
        .size           _ZN2at6native29vectorized_elementwise_kernelILi2EZZZNS0_17trunc_kernel_cudaERNS_18TensorIteratorBaseEENKUlvE_clEvENKUlvE2_clEvEUlN3c108BFloat16EE_St5arrayIPcLm2EEEEviT0_T1_,(.L_x_19558 - _ZN2at6native29vectorized_elementwise_kernelILi2EZZZNS0_17trunc_kernel_cudaERNS_18TensorIteratorBaseEENKUlvE_clEvENKUlvE2_clEvEUlN3c108BFloat16EE_St5arrayIPcLm2EEEEviT0_T1_)
        .other          _ZN2at6native29vectorized_elementwise_kernelILi2EZZZNS0_17trunc_kernel_cudaERNS_18TensorIteratorBaseEENKUlvE_clEvENKUlvE2_clEvEUlN3c108BFloat16EE_St5arrayIPcLm2EEEEviT0_T1_,@"STO_CUDA_ENTRY STV_DEFAULT"
_ZN2at6native29vectorized_elementwise_kernelILi2EZZZNS0_17trunc_kernel_cudaERNS_18TensorIteratorBaseEENKUlvE_clEvENKUlvE2_clEvEUlN3c108BFloat16EE_St5arrayIPcLm2EEEEviT0_T1_:
.text._ZN2at6native29vectorized_elementwise_kernelILi2EZZZNS0_17trunc_kernel_cudaERNS_18TensorIteratorBaseEENKUlvE_clEvENKUlvE2_clEvEUlN3c108BFloat16EE_St5arrayIPcLm2EEEEviT0_T1_:
[----:B------:R-:W-:Y:S01]  /*0000*/  LDC R1, c[0x0][0x28] ;  /* 0x00000a00ff017b82 */ /* 0x000fe20000000800 */
[----:B------:R-:W0:Y:S01]  /*0010*/  S2R R3, SR_CTAID.X ;  /* 0x0000000000037919 */ /* 0x000e220000002500 */
[----:B------:R-:W-:Y:S01]  /*0020*/  ULDC UR4, c[0x0][0x210] ;  /* 0x0000840000047ab9 */ /* 0x000fe20000000800 */
[----:B0-----:R-:W-:-:S05]  /*0030*/  IMAD.SHL.U32 R3, R3, 0x400, RZ ;  /* 0x0000040003037824 */ /* 0x001fca00078e00ff */
[----:B------:R-:W-:Y:S01]  /*0040*/  IADD3 R5, -R3, UR4, RZ ;  /* 0x0000000403057c10 */ /* 0x000fe2000fffe1ff */
[----:B------:R-:W-:-:S03]  /*0050*/  ULDC.64 UR4, c[0x0][0x208] ;  /* 0x0000820000047ab9 */ /* 0x000fc60000000a00 */
[----:B------:R-:W-:-:S13]  /*0060*/  ISETP.GE.U32.AND P0, PT, R5, 0x400, PT ;  /* 0x000004000500780c */ /* 0x000fda0003f06070 */
[----:B------:R-:W-:Y:S05]  /*0070*/  @!P0 BRA `(.L_x_568) ;  /* 0x0000000000a08947 */ /* 0x000fea0003800000 */
[----:B------:R-:W0:Y:S01]  /*0080*/  S2R R0, SR_TID.X ;  /* 0x0000000000007919 */ /* 0x000e220000002100 */
[----:B------:R-:W1:Y:S02]  /*0090*/  LDC.64 R4, c[0x0][0x220] ;  /* 0x00008800ff047b82 */ /* 0x000e640000000a00 */
[----:B-1----:R-:W-:-:S04]  /*00a0*/  IMAD.WIDE R4, R3, 0x2, R4 ;  /* 0x0000000203047825 */ /* 0x002fc800078e0204 */
[----:B0-----:R-:W-:Y:S02]  /*00b0*/  IMAD.WIDE.U32 R10, R0, 0x4, R4 ;  /* 0x00000004000a7825 */ /* 0x001fe400078e0004 */
[----:B------:R-:W0:Y:S03]  /*00c0*/  LDC.64 R4, c[0x0][0x218] ;  /* 0x00008600ff047b82 */ /* 0x000e260000000a00 */
[----:B------:R-:W2:Y:S04]  /*00d0*/  LDG.E R9, desc[UR4][R10.64] ;  /* 0x000000040a097981 */ /* 0x000ea8000c1e1900 */
[----:B------:R-:W3:Y:S04]  /*00e0*/  LDG.E R12, desc[UR4][R10.64+0x200] ;  /* 0x000200040a0c7981 */ /* 0x000ee8000c1e1900 */
[----:B------:R-:W4:Y:S04]  /*00f0*/  LDG.E R13, desc[UR4][R10.64+0x400] ;  /* 0x000400040a0d7981 */ /* 0x000f28000c1e1900 */
[----:B------:R1:W5:Y:S01]  /*0100*/  LDG.E R15, desc[UR4][R10.64+0x600] ;  /* 0x000600040a0f7981 */ /* 0x000362000c1e1900 */
[----:B0-----:R-:W-:-:S04]  /*0110*/  IMAD.WIDE.U32 R4, R3, 0x2, R4 ;  /* 0x0000000203047825 */ /* 0x001fc800078e0004 */
[----:B------:R-:W-:-:S04]  /*0120*/  IMAD.WIDE R4, R0, 0x4, R4 ;  /* 0x0000000400047825 */ /* 0x000fc800078e0204 */
[C---:B--2---:R-:W-:Y:S01]  /*0130*/  IMAD.U32 R2, R9.reuse, 0x10000, RZ ;  /* 0x0001000009027824 */ /* 0x044fe200078e00ff */
[----:B------:R-:W-:Y:S01]  /*0140*/  PRMT R9, R9, 0x7632, R9 ;  /* 0x0000763209097816 */ /* 0x000fe20000000009 */
[----:B---3--:R-:W-:-:S04]  /*0150*/  IMAD.U32 R6, R12, 0x10000, RZ ;  /* 0x000100000c067824 */ /* 0x008fc800078e00ff */
[----:B-1----:R-:W-:Y:S01]  /*0160*/  IMAD.U32 R10, R9, 0x10000, RZ ;  /* 0x00010000090a7824 */ /* 0x002fe200078e00ff */
[----:B------:R-:W-:Y:S01]  /*0170*/  PRMT R9, R12, 0x7632, R9 ;  /* 0x000076320c097816 */ /* 0x000fe20000000009 */
[----:B------:R-:W-:Y:S01]  /*0180*/  FRND.TRUNC R2, R2 ;  /* 0x0000000200027307 */ /* 0x000fe2000020d000 */
[----:B----4-:R-:W-:-:S03]  /*0190*/  SHF.L.U32 R7, R13, 0x10, RZ ;  /* 0x000000100d077819 */ /* 0x010fc600000006ff */
[----:B------:R-:W-:Y:S01]  /*01a0*/  IMAD.U32 R12, R9, 0x10000, RZ ;  /* 0x00010000090c7824 */ /* 0x000fe200078e00ff */
[----:B------:R-:W-:Y:S01]  /*01b0*/  PRMT R9, R13, 0x7632, R9 ;  /* 0x000076320d097816 */ /* 0x000fe20000000009 */
[----:B-----5:R-:W-:Y:S02]  /*01c0*/  IMAD.U32 R8, R15, 0x10000, RZ ;  /* 0x000100000f087824 */ /* 0x020fe400078e00ff */
[----:B------:R-:W-:Y:S01]  /*01d0*/  FRND.TRUNC R6, R6 ;  /* 0x0000000600067307 */ /* 0x000fe2000020d000 */
[----:B------:R-:W-:Y:S02]  /*01e0*/  SHF.L.U32 R14, R9, 0x10, RZ ;  /* 0x00000010090e7819 */ /* 0x000fe400000006ff */
[----:B------:R-:W-:-:S05]  /*01f0*/  PRMT R9, R15, 0x7632, R9 ;  /* 0x000076320f097816 */ /* 0x000fca0000000009 */
[----:B------:R-:W-:Y:S01]  /*0200*/  IMAD.U32 R9, R9, 0x10000, RZ ;  /* 0x0001000009097824 */ /* 0x000fe200078e00ff */
[----:B------:R-:W-:Y:S08]  /*0210*/  FRND.TRUNC R7, R7 ;  /* 0x0000000700077307 */ /* 0x000ff0000020d000 */
[----:B------:R-:W-:Y:S08]  /*0220*/  FRND.TRUNC R8, R8 ;  /* 0x0000000800087307 */ /* 0x000ff0000020d000 */
[----:B------:R-:W0:Y:S08]  /*0230*/  FRND.TRUNC R11, R10 ;  /* 0x0000000a000b7307 */ /* 0x000e30000020d000 */
[----:B------:R-:W1:Y:S01]  /*0240*/  FRND.TRUNC R13, R12 ;  /* 0x0000000c000d7307 */ /* 0x000e62000020d000 */
[----:B0-----:R-:W-:-:S07]  /*0250*/  F2FP.BF16.F32.PACK_AB R11, R11, R2 ;  /* 0x000000020b0b723e */ /* 0x001fce00000010ff */
[----:B------:R-:W0:Y:S01]  /*0260*/  FRND.TRUNC R14, R14 ;  /* 0x0000000e000e7307 */ /* 0x000e22000020d000 */
[----:B------:R-:W-:Y:S01]  /*0270*/  STG.E desc[UR4][R4.64], R11 ;  /* 0x0000000b04007986 */ /* 0x000fe2000c101904 */
[----:B-1----:R-:W-:-:S06]  /*0280*/  F2FP.BF16.F32.PACK_AB R13, R13, R6 ;  /* 0x000000060d0d723e */ /* 0x002fcc00000010ff */
[----:B------:R-:W1:Y:S01]  /*0290*/  FRND.TRUNC R9, R9 ;  /* 0x0000000900097307 */ /* 0x000e62000020d000 */
[----:B------:R-:W-:Y:S01]  /*02a0*/  STG.E desc[UR4][R4.64+0x200], R13 ;  /* 0x0002000d04007986 */ /* 0x000fe2000c101904 */
[----:B0-----:R-:W-:-:S05]  /*02b0*/  F2FP.BF16.F32.PACK_AB R7, R14, R7 ;  /* 0x000000070e07723e */ /* 0x001fca00000010ff */
[----:B------:R-:W-:Y:S01]  /*02c0*/  STG.E desc[UR4][R4.64+0x400], R7 ;  /* 0x0004000704007986 */ /* 0x000fe2000c101904 */
[----:B-1----:R-:W-:-:S05]  /*02d0*/  F2FP.BF16.F32.PACK_AB R3, R9, R8 ;  /* 0x000000080903723e */ /* 0x002fca00000010ff */
[----:B------:R-:W-:Y:S01]  /*02e0*/  STG.E desc[UR4][R4.64+0x600], R3 ;  /* 0x0006000304007986 */ /* 0x000fe2000c101904 */
[----:B------:R-:W-:Y:S05]  /*02f0*/  EXIT ;  /* 0x000000000000794d */ /* 0x000fea0003800000 */
.L_x_568:
[----:B------:R-:W0:Y:S01]  /*0300*/  S2R R24, SR_TID.X ;  /* 0x0000000000187919 */ /* 0x000e220000002100 */
[----:B------:R-:W-:Y:S02]  /*0310*/  PRMT R2, RZ, 0x7610, R2 ;  /* 0x00007610ff027816 */ /* 0x000fe40000000002 */
[----:B0-----:R-:W-:Y:S01]  /*0320*/  ISETP.GE.AND P0, PT, R24, R5, PT ;  /* 0x000000051800720c */ /* 0x001fe20003f06270 */
[----:B------:R-:W-:-:S12]  /*0330*/  IMAD.MOV.U32 R0, RZ, RZ, R24 ;  /* 0x000000ffff007224 */ /* 0x000fd800078e0018 */
[----:B------:R-:W-:Y:S01]  /*0340*/  @!P0 VIADD R0, R24, 0x80 ;  /* 0x0000008018008836 */ /* 0x000fe20000000000 */
[----:B------:R-:W0:Y:S01]  /*0350*/  @!P0 LDC.64 R20, c[0x0][0x220] ;  /* 0x00008800ff148b82 */ /* 0x000e220000000a00 */
[----:B------:R-:W-:Y:S01]  /*0360*/  PRMT R26, RZ, 0x7610, R26 ;  /* 0x00007610ff1a7816 */ /* 0x000fe2000000001a */
[----:B------:R-:W-:Y:S02]  /*0370*/  @!P0 IMAD.IADD R15, R3, 0x1, R24 ;  /* 0x00000001030f8824 */ /* 0x000fe400078e0218 */
[----:B------:R-:W-:-:S13]  /*0380*/  ISETP.GE.AND P5, PT, R0, R5, PT ;  /* 0x000000050000720c */ /* 0x000fda0003fa6270 */
[----:B------:R-:W-:Y:S01]  /*0390*/  @!P5 IADD3 R14, R3, R0, RZ ;  /* 0x00000000030ed210 */ /* 0x000fe20007ffe0ff */
[----:B------:R-:W-:Y:S01]  /*03a0*/  @!P5 VIADD R0, R0, 0x80 ;  /* 0x000000800000d836 */ /* 0x000fe20000000000 */
[----:B------:R-:W1:Y:S04]  /*03b0*/  @!P5 LDC.64 R12, c[0x0][0x220] ;  /* 0x00008800ff0cdb82 */ /* 0x000e680000000a00 */
[----:B------:R-:W-:Y:S01]  /*03c0*/  ISETP.GE.AND P6, PT, R0, R5, PT ;  /* 0x000000050000720c */ /* 0x000fe20003fc6270 */
[----:B0-----:R-:W-:Y:S01]  /*03d0*/  @!P0 IMAD.WIDE.U32 R20, R15, 0x2, R20 ;  /* 0x000000020f148825 */ /* 0x001fe200078e0014 */
[----:B------:R-:W-:-:S04]  /*03e0*/  PRMT R28, RZ, 0x7610, R28 ;  /* 0x00007610ff1c7816 */ /* 0x000fc8000000001c */
[----:B------:R-:W2:Y:S07]  /*03f0*/  @!P0 LDG.E.U16 R2, desc[UR4][R20.64] ;  /* 0x0000000414028981 */ /* 0x000eae000c1e1500 */
[----:B------:R-:W-:Y:S01]  /*0400*/  @!P6 IMAD.IADD R29, R3, 0x1, R0 ;  /* 0x00000001031de824 */ /* 0x000fe200078e0200 */
[----:B------:R-:W0:Y:S01]  /*0410*/  @!P6 LDC.64 R18, c[0x0][0x220] ;  /* 0x00008800ff12eb82 */ /* 0x000e220000000a00 */
[----:B------:R-:W-:-:S05]  /*0420*/  @!P6 VIADD R0, R0, 0x80 ;  /* 0x000000800000e836 */ /* 0x000fca0000000000 */
[----:B------:R-:W-:Y:S01]  /*0430*/  ISETP.GE.AND P1, PT, R0, R5, PT ;  /* 0x000000050000720c */ /* 0x000fe20003f26270 */
[----:B-1----:R-:W-:-:S05]  /*0440*/  @!P5 IMAD.WIDE.U32 R12, R14, 0x2, R12 ;  /* 0x000000020e0cd825 */ /* 0x002fca00078e000c */
[----:B------:R1:W3:Y:S07]  /*0450*/  @!P5 LDG.E.U16 R26, desc[UR4][R12.64] ;  /* 0x000000040c1ad981 */ /* 0x0002ee000c1e1500 */
[----:B------:R-:W-:Y:S01]  /*0460*/  @!P1 IADD3 R27, R3, R0, RZ ;  /* 0x00000000031b9210 */ /* 0x000fe20007ffe0ff */
[----:B------:R-:W-:Y:S01]  /*0470*/  @!P1 VIADD R0, R0, 0x80 ;  /* 0x0000008000009836 */ /* 0x000fe20000000000 */
[----:B------:R-:W4:Y:S04]  /*0480*/  @!P1 LDC.64 R16, c[0x0][0x220] ;  /* 0x00008800ff109b82 */ /* 0x000f280000000a00 */
[----:B------:R-:W-:-:S13]  /*0490*/  ISETP.GE.AND P2, PT, R0, R5, PT ;  /* 0x000000050000720c */ /* 0x000fda0003f46270 */
[----:B------:R-:W-:Y:S01]  /*04a0*/  @!P2 IMAD.IADD R4, R3, 0x1, R0 ;  /* 0x000000010304a824 */ /* 0x000fe200078e0200 */
[----:B------:R-:W5:Y:S01]  /*04b0*/  @!P2 LDC.64 R14, c[0x0][0x220] ;  /* 0x00008800ff0eab82 */ /* 0x000f620000000a00 */
[----:B------:R-:W-:-:S05]  /*04c0*/  @!P2 VIADD R0, R0, 0x80 ;  /* 0x000000800000a836 */ /* 0x000fca0000000000 */
[----:B------:R-:W-:-:S13]  /*04d0*/  ISETP.GE.AND P3, PT, R0, R5, PT ;  /* 0x000000050000720c */ /* 0x000fda0003f66270 */
[----:B------:R-:W-:Y:S01]  /*04e0*/  @!P3 IADD3 R25, R3, R0, RZ ;  /* 0x000000000319b210 */ /* 0x000fe20007ffe0ff */
[----:B------:R-:W-:Y:S01]  /*04f0*/  @!P3 VIADD R0, R0, 0x80 ;  /* 0x000000800000b836 */ /* 0x000fe20000000000 */
[----:B-1----:R-:W1:Y:S04]  /*0500*/  @!P3 LDC.64 R12, c[0x0][0x220] ;  /* 0x00008800ff0cbb82 */ /* 0x002e680000000a00 */
[----:B------:R-:W-:Y:S01]  /*0510*/  ISETP.GE.AND P4, PT, R0, R5, PT ;  /* 0x000000050000720c */ /* 0x000fe20003f86270 */
[----:B0-----:R-:W-:-:S04]  /*0520*/  @!P6 IMAD.WIDE.U32 R18, R29, 0x2, R18 ;  /* 0x000000021d12e825 */ /* 0x001fc800078e0012 */
[----:B----4-:R-:W-:-:S08]  /*0530*/  @!P1 IMAD.WIDE.U32 R16, R27, 0x2, R16 ;  /* 0x000000021b109825 */ /* 0x010fd000078e0010 */
[----:B------:R-:W-:Y:S01]  /*0540*/  @!P4 IMAD.IADD R29, R3, 0x1, R0 ;  /* 0x00000001031dc824 */ /* 0x000fe200078e0200 */
[----:B------:R-:W-:Y:S01]  /*0550*/  @!P4 IADD3 R0, R0, 0x80, RZ ;  /* 0x000000800000c810 */ /* 0x000fe20007ffe0ff */
[----:B------:R-:W4:Y:S01]  /*0560*/  @!P6 LDG.E.U16 R28, desc[UR4][R18.64] ;  /* 0x00000004121ce981 */ /* 0x000f22000c1e1500 */
[----:B------:R-:W0:Y:S02]  /*0570*/  @!P4 LDC.64 R20, c[0x0][0x220] ;  /* 0x00008800ff14cb82 */ /* 0x000e240000000a00 */
[----:B------:R-:W-:Y:S02]  /*0580*/  ISETP.GE.AND P5, PT, R0, R5, PT ;  /* 0x000000050000720c */ /* 0x000fe40003fa6270 */
[----:B------:R-:W-:-:S06]  /*0590*/  PRMT R27, RZ, 0x7610, R27 ;  /* 0x00007610ff1b7816 */ /* 0x000fcc000000001b */
[----:B------:R5:W4:Y:S05]  /*05a0*/  @!P1 LDG.E.U16 R27, desc[UR4][R16.64] ;  /* 0x00000004101b9981 */ /* 0x000b2a000c1e1500 */
[----:B-----5:R-:W5:Y:S01]  /*05b0*/  @!P5 LDC.64 R16, c[0x0][0x220] ;  /* 0x00008800ff10db82 */ /* 0x020f620000000a00 */
[----:B-1----:R-:W-:Y:S01]  /*05c0*/  @!P3 IMAD.WIDE.U32 R12, R25, 0x2, R12 ;  /* 0x00000002190cb825 */ /* 0x002fe200078e000c */
[----:B------:R-:W-:-:S03]  /*05d0*/  PRMT R18, RZ, 0x7610, R18 ;  /* 0x00007610ff127816 */ /* 0x000fc60000000012 */
[----:B------:R-:W-:Y:S01]  /*05e0*/  @!P5 IMAD.IADD R25, R3, 0x1, R0 ;  /* 0x000000010319d824 */ /* 0x000fe200078e0200 */
[----:B------:R-:W-:Y:S01]  /*05f0*/  PRMT R19, RZ, 0x7610, R19 ;  /* 0x00007610ff137816 */ /* 0x000fe20000000013 */
[----:B------:R-:W-:Y:S01]  /*0600*/  @!P2 IMAD.WIDE.U32 R14, R4, 0x2, R14 ;  /* 0x00000002040ea825 */ /* 0x000fe200078e000e */
[----:B------:R-:W-:Y:S01]  /*0610*/  PRMT R4, RZ, 0x7610, R4 ;  /* 0x00007610ff047816 */ /* 0x000fe20000000004 */
[----:B------:R-:W4:Y:S01]  /*0620*/  @!P3 LDG.E.U16 R18, desc[UR4][R12.64] ;  /* 0x000000040c12b981 */ /* 0x000f22000c1e1500 */
[----:B------:R-:W-:Y:S01]  /*0630*/  PRMT R0, RZ, 0x7610, R0 ;  /* 0x00007610ff007816 */ /* 0x000fe20000000000 */
[----:B0-----:R-:W-:-:S03]  /*0640*/  @!P4 IMAD.WIDE.U32 R20, R29, 0x2, R20 ;  /* 0x000000021d14c825 */ /* 0x001fc600078e0014 */
[----:B------:R0:W4:Y:S04]  /*0650*/  @!P2 LDG.E.U16 R4, desc[UR4][R14.64] ;  /* 0x000000040e04a981 */ /* 0x000128000c1e1500 */
[----:B------:R1:W4:Y:S01]  /*0660*/  @!P4 LDG.E.U16 R19, desc[UR4][R20.64] ;  /* 0x000000041413c981 */ /* 0x000322000c1e1500 */
[----:B-----5:R-:W-:-:S05]  /*0670*/  @!P5 IMAD.WIDE.U32 R16, R25, 0x2, R16 ;  /* 0x000000021910d825 */ /* 0x020fca00078e0010 */
[----:B------:R5:W5:Y:S01]  /*0680*/  @!P5 LDG.E.U16 R0, desc[UR4][R16.64] ;  /* 0x000000041000d981 */ /* 0x000b62000c1e1500 */
[----:B0-----:R-:W-:-:S05]  /*0690*/  VIADD R14, R24, 0x100 ;  /* 0x00000100180e7836 */ /* 0x001fca0000000000 */
[----:B------:R-:W-:Y:S01]  /*06a0*/  ISETP.GE.AND P5, PT, R14, R5, PT ;  /* 0x000000050e00720c */ /* 0x000fe20003fa6270 */
[C---:B------:R-:W-:Y:S02]  /*06b0*/  VIADD R12, R24.reuse, 0x180 ;  /* 0x00000180180c7836 */ /* 0x040fe40000000000 */
[----:B-1----:R-:W-:-:S03]  /*06c0*/  VIADD R20, R24, 0x280 ;  /* 0x0000028018147836 */ /* 0x002fc60000000000 */
[-C--:B------:R-:W-:Y:S01]  /*06d0*/  ISETP.GE.AND P2, PT, R12, R5.reuse, PT ;  /* 0x000000050c00720c */ /* 0x080fe20003f46270 */
[----:B------:R-:W-:Y:S01]  /*06e0*/  VIADD R12, R24, 0x200 ;  /* 0x00000200180c7836 */ /* 0x000fe20000000000 */
[----:B------:R-:W-:Y:S01]  /*06f0*/  ISETP.GE.AND P4, PT, R20, R5, PT ;  /* 0x000000051400720c */ /* 0x000fe20003f86270 */
[----:B------:R-:W-:-:S03]  /*0700*/  VIADD R20, R24, 0x300 ;  /* 0x0000030018147836 */ /* 0x000fc60000000000 */
[-C--:B------:R-:W-:Y:S02]  /*0710*/  ISETP.GE.AND P3, PT, R12, R5.reuse, PT ;  /* 0x000000050c00720c */ /* 0x080fe40003f66270 */
[----:B------:R-:W0:Y:S01]  /*0720*/  @!P0 LDC.64 R12, c[0x0][0x218] ;  /* 0x00008600ff0c8b82 */ /* 0x000e220000000a00 */
[----:B------:R-:W-:Y:S01]  /*0730*/  ISETP.GE.AND P6, PT, R20, R5, PT ;  /* 0x000000051400720c */ /* 0x000fe20003fc6270 */
[C---:B------:R-:W-:Y:S02]  /*0740*/  VIADD R14, R24.reuse, 0x80 ;  /* 0x00000080180e7836 */ /* 0x040fe40000000000 */
[----:B------:R-:W-:-:S03]  /*0750*/  VIADD R20, R24, 0x380 ;  /* 0x0000038018147836 */ /* 0x000fc60000000000 */
[----:B------:R-:W-:Y:S02]  /*0760*/  ISETP.GE.AND P1, PT, R14, R5, PT ;  /* 0x000000050e00720c */ /* 0x000fe40003f26270 */
[----:B------:R-:W-:Y:S02]  /*0770*/  @!P0 IADD3 R21, R3, R24, RZ ;  /* 0x0000001803158210 */ /* 0x000fe40007ffe0ff */
[----:B------:R-:W-:-:S03]  /*0780*/  @!P0 MOV R24, R14 ;  /* 0x0000000e00188202 */ /* 0x000fc60000000f00 */
[----:B0-----:R-:W-:Y:S01]  /*0790*/  @!P0 IMAD.WIDE.U32 R12, R21, 0x2, R12 ;  /* 0x00000002150c8825 */ /* 0x001fe200078e000c */
[----:B------:R-:W-:Y:S04]  /*07a0*/  BSSY B0, `(.L_x_569) ;  /* 0x0000047000007945 */ /* 0x000fe80003800000 */
[----:B------:R-:W-:Y:S01]  /*07b0*/  BSSY B1, `(.L_x_570) ;  /* 0x000003f000017945 */ /* 0x000fe20003800000 */
[----:B--2---:R-:W-:-:S06]  /*07c0*/  @!P0 SHF.L.U32 R2, R2, 0x10, RZ ;  /* 0x0000001002028819 */ /* 0x004fcc00000006ff */
[----:B------:R-:W0:Y:S01]  /*07d0*/  @!P0 FRND.TRUNC R2, R2 ;  /* 0x0000000200028307 */ /* 0x000e22000020d000 */
[----:B---3--:R-:W-:Y:S02]  /*07e0*/  @!P1 SHF.L.U32 R15, R26, 0x10, RZ ;  /* 0x000000101a0f9819 */ /* 0x008fe400000006ff */
[----:B0-----:R-:W-:-:S05]  /*07f0*/  @!P0 F2FP.BF16.F32.PACK_AB R23, RZ, R2 ;  /* 0x00000002ff17823e */ /* 0x001fca00000010ff */
[----:B------:R-:W-:Y:S01]  /*0800*/  @!P1 FRND.TRUNC R15, R15 ;  /* 0x0000000f000f9307 */ /* 0x000fe2000020d000 */
[----:B------:R0:W-:Y:S01]  /*0810*/  @!P0 STG.E.U16 desc[UR4][R12.64], R23 ;  /* 0x000000170c008986 */ /* 0x0001e2000c101504 */
[----:B------:R-:W-:Y:S01]  /*0820*/  ISETP.GE.AND P0, PT, R24, R5, PT ;  /* 0x000000051800720c */ /* 0x000fe20003f06270 */
[----:B----4-:R-:W-:-:S05]  /*0830*/  @!P5 IMAD.U32 R28, R28, 0x10000, RZ ;  /* 0x000100001c1cd824 */ /* 0x010fca00078e00ff */
[----:B-----5:R-:W1:Y:S02]  /*0840*/  @!P5 FRND.TRUNC R17, R28 ;  /* 0x0000001c0011d307 */ /* 0x020e64000020d000 */
[----:B-1----:R-:W-:Y:S02]  /*0850*/  @!P5 F2FP.BF16.F32.PACK_AB R6, RZ, R17 ;  /* 0x00000011ff06d23e */ /* 0x002fe400000010ff */
[----:B------:R-:W-:Y:S01]  /*0860*/  ISETP.GE.AND P5, PT, R20, R5, PT ;  /* 0x000000051400720c */ /* 0x000fe20003fa6270 */
[----:B------:R-:W-:Y:S02]  /*0870*/  @!P2 IMAD.U32 R16, R27, 0x10000, RZ ;  /* 0x000100001b10a824 */ /* 0x000fe400078e00ff */
[----:B------:R-:W-:Y:S01]  /*0880*/  @!P4 IMAD.U32 R17, R18, 0x10000, RZ ;  /* 0x000100001211c824 */ /* 0x000fe200078e00ff */
[----:B------:R-:W-:Y:S01]  /*0890*/  @!P3 SHF.L.U32 R4, R4, 0x10, RZ ;  /* 0x000000100404b819 */ /* 0x000fe200000006ff */
[----:B------:R-:W-:Y:S02]  /*08a0*/  @!P6 IMAD.U32 R19, R19, 0x10000, RZ ;  /* 0x000100001313e824 */ /* 0x000fe400078e00ff */
[----:B------:R-:W1:Y:S06]  /*08b0*/  @!P2 FRND.TRUNC R16, R16 ;  /* 0x000000100010a307 */ /* 0x000e6c000020d000 */
[----:B------:R-:W-:-:S02]  /*08c0*/  @!P5 IMAD.U32 R0, R0, 0x10000, RZ ;  /* 0x000100000000d824 */ /* 0x000fc400078e00ff */
[----:B------:R-:W2:Y:S08]  /*08d0*/  @!P3 FRND.TRUNC R4, R4 ;  /* 0x000000040004b307 */ /* 0x000eb0000020d000 */
[----:B------:R-:W3:Y:S08]  /*08e0*/  @!P4 FRND.TRUNC R17, R17 ;  /* 0x000000110011c307 */ /* 0x000ef0000020d000 */
[----:B------:R-:W4:Y:S08]  /*08f0*/  @!P6 FRND.TRUNC R19, R19 ;  /* 0x000000130013e307 */ /* 0x000f30000020d000 */
[----:B------:R-:W5:Y:S01]  /*0900*/  @!P5 FRND.TRUNC R0, R0 ;  /* 0x000000000000d307 */ /* 0x000f62000020d000 */
[----:B------:R-:W-:-:S02]  /*0910*/  @!P1 F2FP.BF16.F32.PACK_AB R7, RZ, R15 ;  /* 0x0000000fff07923e */ /* 0x000fc400000010ff */
[----:B-1----:R-:W-:Y:S02]  /*0920*/  @!P2 F2FP.BF16.F32.PACK_AB R8, RZ, R16 ;  /* 0x00000010ff08a23e */ /* 0x002fe400000010ff */
[----:B--2---:R-:W-:Y:S02]  /*0930*/  @!P3 F2FP.BF16.F32.PACK_AB R9, RZ, R4 ;  /* 0x00000004ff09b23e */ /* 0x004fe400000010ff */
[----:B---3--:R-:W-:Y:S02]  /*0940*/  @!P4 F2FP.BF16.F32.PACK_AB R10, RZ, R17 ;  /* 0x00000011ff0ac23e */ /* 0x008fe400000010ff */
[----:B----4-:R-:W-:Y:S02]  /*0950*/  @!P6 F2FP.BF16.F32.PACK_AB R11, RZ, R19 ;  /* 0x00000013ff0be23e */ /* 0x010fe400000010ff */
[----:B-----5:R-:W-:Y:S01]  /*0960*/  @!P5 F2FP.BF16.F32.PACK_AB R22, RZ, R0 ;  /* 0x00000000ff16d23e */ /* 0x020fe200000010ff */
[----:B0-----:R-:W-:Y:S06]  /*0970*/  @P0 BRA `(.L_x_571) ;  /* 0x0000000000300947 */ /* 0x001fec0003800000 */
[----:B------:R-:W0:Y:S01]  /*0980*/  LDC.64 R12, c[0x0][0x218] ;  /* 0x00008600ff0c7b82 */ /* 0x000e220000000a00 */
[----:B------:R-:W-:Y:S02]  /*0990*/  IMAD.IADD R15, R3, 0x1, R24 ;  /* 0x00000001030f7824 */ /* 0x000fe400078e0218 */
[----:B------:R-:W-:-:S05]  /*09a0*/  VIADD R24, R24, 0x80 ;  /* 0x0000008018187836 */ /* 0x000fca0000000000 */
[----:B------:R-:W-:Y:S01]  /*09b0*/  ISETP.GE.AND P0, PT, R24, R5, PT ;  /* 0x000000051800720c */ /* 0x000fe20003f06270 */
[----:B0-----:R-:W-:-:S05]  /*09c0*/  IMAD.WIDE.U32 R12, R15, 0x2, R12 ;  /* 0x000000020f0c7825 */ /* 0x001fca00078e000c */
[----:B------:R0:W-:Y:S07]  /*09d0*/  STG.E.U16 desc[UR4][R12.64], R7 ;  /* 0x000000070c007986 */ /* 0x0001ee000c101504 */
[----:B------:R-:W-:Y:S05]  /*09e0*/  @P0 BRA `(.L_x_572) ;  /* 0x0000000000300947 */ /* 0x000fea0003800000 */
[----:B0-----:R-:W0:Y:S01]  /*09f0*/  LDC.64 R12, c[0x0][0x218] ;  /* 0x00008600ff0c7b82 */ /* 0x001e220000000a00 */
[----:B------:R-:W-:Y:S01]  /*0a00*/  IADD3 R7, R3, R24, RZ ;  /* 0x0000001803077210 */ /* 0x000fe20007ffe0ff */
[----:B------:R-:W-:-:S04]  /*0a10*/  VIADD R24, R24, 0x80 ;  /* 0x0000008018187836 */ /* 0x000fc80000000000 */
[----:B0-----:R-:W-:-:S05]  /*0a20*/  IMAD.WIDE.U32 R12, R7, 0x2, R12 ;  /* 0x00000002070c7825 */ /* 0x001fca00078e000c */
[----:B------:R0:W-:Y:S02]  /*0a30*/  STG.E.U16 desc[UR4][R12.64], R6 ;  /* 0x000000060c007986 */ /* 0x0001e4000c101504 */
.L_x_571:
[----:B------:R-:W-:-:S13]  /*0a40*/  ISETP.GE.AND P0, PT, R24, R5, PT ;  /* 0x000000051800720c */ /* 0x000fda0003f06270 */
[----:B------:R-:W-:Y:S05]  /*0a50*/  @P0 BRA `(.L_x_573) ;  /* 0x0000000000300947 */ /* 0x000fea0003800000 */
[----:B0-----:R-:W0:Y:S01]  /*0a60*/  LDC.64 R6, c[0x0][0x218] ;  /* 0x00008600ff067b82 */ /* 0x001e220000000a00 */
[----:B------:R-:W-:Y:S01]  /*0a70*/  IMAD.IADD R13, R3, 0x1, R24 ;  /* 0x00000001030d7824 */ /* 0x000fe200078e0218 */
[----:B------:R-:W-:-:S03]  /*0a80*/  IADD3 R24, R24, 0x80, RZ ;  /* 0x0000008018187810 */ /* 0x000fc60007ffe0ff */
[----:B0-----:R-:W-:-:S05]  /*0a90*/  IMAD.WIDE.U32 R6, R13, 0x2, R6 ;  /* 0x000000020d067825 */ /* 0x001fca00078e0006 */
[----:B------:R1:W-:Y:S02]  /*0aa0*/  STG.E.U16 desc[UR4][R6.64], R8 ;  /* 0x0000000806007986 */ /* 0x0003e4000c101504 */
.L_x_572:
[----:B------:R-:W-:-:S13]  /*0ab0*/  ISETP.GE.AND P0, PT, R24, R5, PT ;  /* 0x000000051800720c */ /* 0x000fda0003f06270 */
[----:B------:R-:W-:Y:S05]  /*0ac0*/  @P0 BRA `(.L_x_574) ;  /* 0x0000000000340947 */ /* 0x000fea0003800000 */
[----:B01----:R-:W0:Y:S01]  /*0ad0*/  LDC.64 R6, c[0x0][0x218] ;  /* 0x00008600ff067b82 */ /* 0x003e220000000a00 */
[----:B------:R-:W-:Y:S02]  /*0ae0*/  IMAD.IADD R13, R3, 0x1, R24 ;  /* 0x00000001030d7824 */ /* 0x000fe400078e0218 */
[----:B------:R-:W-:Y:S02]  /*0af0*/  VIADD R24, R24, 0x80 ;  /* 0x0000008018187836 */ /* 0x000fe40000000000 */
[----:B0-----:R-:W-:-:S05]  /*0b00*/  IMAD.WIDE.U32 R6, R13, 0x2, R6 ;  /* 0x000000020d067825 */ /* 0x001fca00078e0006 */
[----:B------:R1:W-:Y:S02]  /*0b10*/  STG.E.U16 desc[UR4][R6.64], R9 ;  /* 0x0000000906007986 */ /* 0x0003e4000c101504 */
.L_x_573:
[----:B------:R-:W-:-:S13]  /*0b20*/  ISETP.GE.AND P0, PT, R24, R5, PT ;  /* 0x000000051800720c */ /* 0x000fda0003f06270 */
[----:B------:R-:W-:Y:S05]  /*0b30*/  @P0 BREAK B1 ;  /* 0x0000000000010942 */ /* 0x000fea0003800000 */
[----:B------:R-:W-:Y:S05]  /*0b40*/  @P0 BRA `(.L_x_575) ;  /* 0x0000000000300947 */ /* 0x000fea0003800000 */
[----:B01----:R-:W0:Y:S01]  /*0b50*/  LDC.64 R6, c[0x0][0x218] ;  /* 0x00008600ff067b82 */ /* 0x003e220000000a00 */
[----:B------:R-:W-:Y:S01]  /*0b60*/  IADD3 R9, R3, R24, RZ ;  /* 0x0000001803097210 */ /* 0x000fe20007ffe0ff */
[----:B------:R-:W-:-:S04]  /*0b70*/  VIADD R24, R24, 0x80 ;  /* 0x0000008018187836 */ /* 0x000fc80000000000 */
[----:B0-----:R-:W-:-:S05]  /*0b80*/  IMAD.WIDE.U32 R6, R9, 0x2, R6 ;  /* 0x0000000209067825 */ /* 0x001fca00078e0006 */
[----:B------:R2:W-:Y:S02]  /*0b90*/  STG.E.U16 desc[UR4][R6.64], R10 ;  /* 0x0000000a06007986 */ /* 0x0005e4000c101504 */
.L_x_574:
[----:B------:R-:W-:Y:S05]  /*0ba0*/  BSYNC B1 ;  /* 0x0000000000017941 */ /* 0x000fea0003800000 */
.L_x_570:
[----:B------:R-:W-:-:S13]  /*0bb0*/  ISETP.GE.AND P0, PT, R24, R5, PT ;  /* 0x000000051800720c */ /* 0x000fda0003f06270 */
[----:B012---:R-:W0:Y:S01]  /*0bc0*/  @!P0 LDC.64 R6, c[0x0][0x218] ;  /* 0x00008600ff068b82 */ /* 0x007e220000000a00 */
[----:B------:R-:W-:Y:S01]  /*0bd0*/  @!P0 IMAD.IADD R9, R3, 0x1, R24 ;  /* 0x0000000103098824 */ /* 0x000fe200078e0218 */
[----:B------:R-:W-:-:S03]  /*0be0*/  @!P0 IADD3 R24, R24, 0x80, RZ ;  /* 0x0000008018188810 */ /* 0x000fc60007ffe0ff */
[----:B0-----:R-:W-:-:S05]  /*0bf0*/  @!P0 IMAD.WIDE.U32 R6, R9, 0x2, R6 ;  /* 0x0000000209068825 */ /* 0x001fca00078e0006 */
[----:B------:R2:W-:Y:S02]  /*0c00*/  @!P0 STG.E.U16 desc[UR4][R6.64], R11 ;  /* 0x0000000b06008986 */ /* 0x0005e4000c101504 */
.L_x_575:
[----:B------:R-:W-:Y:S05]  /*0c10*/  BSYNC B0 ;  /* 0x0000000000007941 */ /* 0x000fea0003800000 */
.L_x_569:
[----:B------:R-:W-:Y:S05]  /*0c20*/  WARPSYNC.ALL ;  /* 0x0000000000007948 */ /* 0x000fea0003800000 */
[----:B------:R-:W-:-:S13]  /*0c30*/  ISETP.GE.AND P0, PT, R24, R5, PT ;  /* 0x000000051800720c */ /* 0x000fda0003f06270 */
[----:B------:R-:W-:Y:S05]  /*0c40*/  @P0 EXIT ;  /* 0x000000000000094d */ /* 0x000fea0003800000 */
[----:B------:R-:W3:Y:S01]  /*0c50*/  LDC.64 R4, c[0x0][0x218] ;  /* 0x00008600ff047b82 */ /* 0x000ee20000000a00 */
[----:B------:R-:W-:-:S04]  /*0c60*/  IMAD.IADD R3, R3, 0x1, R24 ;  /* 0x0000000103037824 */ /* 0x000fc800078e0218 */
[----:B---3--:R-:W-:-:S05]  /*0c70*/  IMAD.WIDE.U32 R2, R3, 0x2, R4 ;  /* 0x0000000203027825 */ /* 0x008fca00078e0004 */
[----:B------:R-:W-:Y:S01]  /*0c80*/  STG.E.U16 desc[UR4][R2.64], R22 ;  /* 0x0000001602007986 */ /* 0x000fe2000c101504 */
[----:B------:R-:W-:Y:S05]  /*0c90*/  EXIT ;  /* 0x000000000000794d */ /* 0x000fea0003800000 */
.L_x_576:
        /* <DEDUP_REMOVED lines=14> */
.L_x_19558:


//--------------------- .text._ZN2at6native29vectorized_elementwise_kernelILi4EZZZNS0_17trunc_kernel_cudaERNS_18TensorIteratorBaseEENKUlvE_clEvENKUlvE2_clEvEUlN3c108BFloat16EE_St5arrayIPcLm2EEEEviT0_T1_ --------------------------
	.section	.text._ZN2at6native29vectorized_elementwise_kernelILi4EZZZNS0_17trunc_kernel_cudaERNS_18TensorIteratorBaseEENKUlvE_clEvENKUlvE2_clEvEUlN3c108BFloat16EE_St5arrayIPcLm2EEEEviT0_T1_,"ax",@progbits
	.align	128
        .global         _ZN2at6native29vectorized_elementwise_kernelILi4EZZZNS0_17trunc_kernel_cudaERNS_18TensorIteratorBaseEENKUlvE_clEvENKUlvE2_clEvEUlN3c108BFloat16EE_St5arrayIPcLm2EEEEviT0_T1_
        .type           _ZN2at6native29vectorized_elementwise_kernelILi4EZZZNS0_17trunc_kernel_cudaERNS_18TensorIteratorBaseEENKUlvE_clEvENKUlvE2_clEvEUlN3c108BFloat16EE_St5arrayIPcLm2EEEEviT0_T1_,@function
        .size           _ZN2at6native29vectorized_elementwise_kernelILi4EZZZNS0_17trunc_kernel_cudaERNS_18TensorIteratorBaseEENKUlvE_clEvENKUlvE2_clEvEUlN3c108BFloat16EE_St5arrayIPcLm2EEEEviT0_T1_,(.L_x_19559 - _ZN2at6native29vectorized_elementwise_kernelILi4EZZZNS0_17trunc_kernel_cudaERNS_18TensorIteratorBaseEENKUlvE_clEvENKUlvE2_clEvEUlN3c108BFloat16EE_St5arrayIPcLm2EEEEviT0_T1_)
        .other          _ZN2at6native29vectorized_elementwise_kernelILi4EZZZNS0_17trunc_kernel_cudaERNS_18TensorIteratorBaseEENKUlvE_clEvENKUlvE2_clEvEUlN3c108BFloat16EE_St5arrayIPcLm2EEEEviT0_T1_,@"STO_CUDA_ENTRY STV_DEFAULT"
_ZN2at6native29vectorized_elementwise_kernelILi4EZZZNS0_17trunc_kernel_cudaERNS_18TensorIteratorBaseEENKUlvE_clEvENKUlvE2_clEvEUlN3c108BFloat16EE_St5arrayIPcLm2EEEEviT0_T1_:
.text._ZN2at6native29vectorized_elementwise_kernelILi4EZZZNS0_17trunc_kernel_cudaERNS_18TensorIteratorBaseEENKUlvE_clEvENKUlvE2_clEvEUlN3c108BFloat16EE_St5arrayIPcLm2EEEEviT0_T1_:
        /* <DEDUP_REMOVED lines=13> */
[----:B------:R-:W2:Y:S04]  /*00d0*/  LDG.E.64 R6, desc[UR4][R12.64+0x400] ;  /* 0x000400040c067981 */ /* 0x000ea8000c1e1b00 */
[----:B------:R-:W3:Y:S01]  /*00e0*/  LDG.E.64 R8, desc[UR4][R12.64] ;  /* 0x000000040c087981 */ /* 0x000ee2000c1e1b00 */
[----:B0-----:R-:W-:-:S04]  /*00f0*/  IMAD.WIDE.U32 R4, R3, 0x2, R4 ;  /* 0x0000000203047825 */ /* 0x001fc800078e0004 */
[----:B------:R-:W-:Y:S01]  /*0100*/  IMAD.WIDE R4, R0, 0x8, R4 ;  /* 0x0000000800047825 */ /* 0x000fe200078e0204 */
[----:B--2---:R-:W-:Y:S02]  /*0110*/  SHF.L.U32 R11, R6, 0x10, RZ ;  /* 0x00000010060b7819 */ /* 0x004fe400000006ff */
[----:B---3--:R-:W-:Y:S01]  /*0120*/  PRMT R6, R8, 0x7632, R6 ;  /* 0x0000763208067816 */ /* 0x008fe20000000006 */
[C---:B------:R-:W-:Y:S01]  /*0130*/  IMAD.U32 R10, R9.reuse, 0x10000, RZ ;  /* 0x00010000090a7824 */ /* 0x040fe200078e00ff */
[----:B------:R-:W-:Y:S01]  /*0140*/  PRMT R9, R9, 0x7632, R9 ;  /* 0x0000763209097816 */ /* 0x000fe20000000009 */
[C---:B------:R-:W-:Y:S01]  /*0150*/  IMAD.U32 R14, R7.reuse, 0x10000, RZ ;  /* 0x00010000070e7824 */ /* 0x040fe200078e00ff */
[----:B------:R-:W-:Y:S01]  /*0160*/  PRMT R7, R7, 0x7632, R7 ;  /* 0x0000763207077816 */ /* 0x000fe20000000007 */
[C---:B------:R-:W-:Y:S01]  /*0170*/  IMAD.U32 R12, R6.reuse, 0x10000, RZ ;  /* 0x00010000060c7824 */ /* 0x040fe200078e00ff */
[----:B------:R-:W-:Y:S01]  /*0180*/  PRMT R6, R6, 0x7632, R6 ;  /* 0x0000763206067816 */ /* 0x000fe20000000006 */
[----:B------:R-:W-:-:S02]  /*0190*/  IMAD.U32 R9, R9, 0x10000, RZ ;  /* 0x0001000009097824 */ /* 0x000fc400078e00ff */
[----:B------:R-:W-:Y:S01]  /*01a0*/  IMAD.U32 R2, R8, 0x10000, RZ ;  /* 0x0001000008027824 */ /* 0x000fe200078e00ff */
[----:B------:R-:W-:Y:S01]  /*01b0*/  SHF.L.U32 R6, R6, 0x10, RZ ;  /* 0x0000001006067819 */ /* 0x000fe200000006ff */
[----:B------:R-:W-:Y:S01]  /*01c0*/  IMAD.U32 R7, R7, 0x10000, RZ ;  /* 0x0001000007077824 */ /* 0x000fe200078e00ff */
[----:B------:R-:W-:Y:S08]  /*01d0*/  FRND.TRUNC R10, R10 ;  /* 0x0000000a000a7307 */ /* 0x000ff0000020d000 */
[----:B------:R-:W0:Y:S08]  /*01e0*/  FRND.TRUNC R9, R9 ;  /* 0x0000000900097307 */ /* 0x000e30000020d000 */
[----:B------:R-:W-:Y:S08]  /*01f0*/  FRND.TRUNC R11, R11 ;  /* 0x0000000b000b7307 */ /* 0x000ff0000020d000 */
[----:B------:R-:W1:Y:S08]  /*0200*/  FRND.TRUNC R6, R6 ;  /* 0x0000000600067307 */ /* 0x000e70000020d000 */
[----:B------:R-:W-:Y:S08]  /*0210*/  FRND.TRUNC R2, R2 ;  /* 0x0000000200027307 */ /* 0x000ff0000020d000 */
[----:B------:R-:W-:Y:S08]  /*0220*/  FRND.TRUNC R8, R14 ;  /* 0x0000000e00087307 */ /* 0x000ff0000020d000 */
[----:B------:R-:W2:Y:S08]  /*0230*/  FRND.TRUNC R13, R12 ;  /* 0x0000000c000d7307 */ /* 0x000eb0000020d000 */
[----:B------:R-:W3:Y:S01]  /*0240*/  FRND.TRUNC R7, R7 ;  /* 0x0000000700077307 */ /* 0x000ee2000020d000 */
[----:B0-----:R-:W-:-:S02]  /*0250*/  F2FP.BF16.F32.PACK_AB R3, R9, R10 ;  /* 0x0000000a0903723e */ /* 0x001fc400000010ff */
[----:B-1----:R-:W-:Y:S02]  /*0260*/  F2FP.BF16.F32.PACK_AB R10, R6, R11 ;  /* 0x0000000b060a723e */ /* 0x002fe400000010ff */
[----:B--2---:R-:W-:Y:S02]  /*0270*/  F2FP.BF16.F32.PACK_AB R2, R13, R2 ;  /* 0x000000020d02723e */ /* 0x004fe400000010ff */
[----:B---3--:R-:W-:-:S03]  /*0280*/  F2FP.BF16.F32.PACK_AB R11, R7, R8 ;  /* 0x00000008070b723e */ /* 0x008fc600000010ff */
[----:B------:R-:W-:Y:S04]  /*0290*/  STG.E.64 desc[UR4][R4.64], R2 ;  /* 0x0000000204007986 */ /* 0x000fe8000c101b04 */
[----:B------:R-:W-:Y:S01]  /*02a0*/  STG.E.64 desc[UR4][R4.64+0x400], R10 ;  /* 0x0004000a04007986 */ /* 0x000fe2000c101b04 */
[----:B------:R-:W-:Y:S05]  /*02b0*/  EXIT ;  /* 0x000000000000794d */ /* 0x000fea0003800000 */
.L_x_577:
        /* <DEDUP_REMOVED lines=116> */
.L_x_580:
[----:B------:R-:W-:-:S13]  /*0a00*/  ISETP.GE.AND P0, PT, R24, R5, PT ;  /* 0x000000051800720c */ /* 0x000fda0003f06270 */
[----:B------:R-:W-:Y:S05]  /*0a10*/  @P0 BRA `(.L_x_582) ;  /* 0x0000000000300947 */ /* 0x000fea0003800000 */
[----:B0-----:R-:W0:Y:S01]  /*0a20*/  LDC.64 R6, c[0x0][0x218] ;  /* 0x00008600ff067b82 */ /* 0x001e220000000a00 */
[----:B------:R-:W-:Y:S01]  /*0a30*/  IMAD.IADD R13, R3, 0x1, R24 ;  /* 0x00000001030d7824 */ /* 0x000fe200078e0218 */
[----:B------:R-:W-:-:S03]  /*0a40*/  IADD3 R24, R24, 0x80, RZ ;  /* 0x0000008018187810 */ /* 0x000fc60007ffe0ff */
[----:B0-----:R-:W-:-:S05]  /*0a50*/  IMAD.WIDE.U32 R6, R13, 0x2, R6 ;  /* 0x000000020d067825 */ /* 0x001fca00078e0006 */
[----:B------:R1:W-:Y:S02]  /*0a60*/  STG.E.U16 desc[UR4][R6.64], R8 ;  /* 0x0000000806007986 */ /* 0x0003e4000c101504 */
.L_x_581:
[----:B------:R-:W-:-:S13]  /*0a70*/  ISETP.GE.AND P0, PT, R24, R5, PT ;  /* 0x000000051800720c */ /* 0x000fda0003f06270 */
[----:B------:R-:W-:Y:S05]  /*0a80*/  @P0 BRA `(.L_x_583) ;  /* 0x0000000000340947 */ /* 0x000fea0003800000 */
[----:B01----:R-:W0:Y:S01]  /*0a90*/  LDC.64 R6, c[0x0][0x218] ;  /* 0x00008600ff067b82 */ /* 0x003e220000000a00 */
[----:B------:R-:W-:Y:S02]  /*0aa0*/  IMAD.IADD R13, R3, 0x1, R24 ;  /* 0x00000001030d7824 */ /* 0x000fe400078e0218 */
[----:B------:R-:W-:Y:S02]  /*0ab0*/  VIADD R24, R24, 0x80 ;  /* 0x0000008018187836 */ /* 0x000fe40000000000 */
[----:B0-----:R-:W-:-:S05]  /*0ac0*/  IMAD.WIDE.U32 R6, R13, 0x2, R6 ;  /* 0x000000020d067825 */ /* 0x001fca00078e0006 */
[----:B------:R1:W-:Y:S02]  /*0ad0*/  STG.E.U16 desc[UR4][R6.64], R9 ;  /* 0x0000000906007986 */ /* 0x0003e4000c101504 */
.L_x_582:
        /* <DEDUP_REMOVED lines=8> */
.L_x_583:
[----:B------:R-:W-:Y:S05]  /*0b60*/  BSYNC B1 ;  /* 0x0000000000017941 */ /* 0x000fea0003800000 */
.L_x_579:
[----:B------:R-:W-:-:S13]  /*0b70*/  ISETP.GE.AND P0, PT, R24, R5, PT ;  /* 0x000000051800720c */ /* 0x000fda0003f06270 */
[----:B012---:R-:W0:Y:S01]  /*0b80*/  @!P0 LDC.64 R6, c[0x0][0x218] ;  /* 0x00008600ff068b82 */ /* 0x007e220000000a00 */
[----:B------:R-:W-:Y:S01]  /*0b90*/  @!P0 IMAD.IADD R9, R3, 0x1, R24 ;  /* 0x0000000103098824 */ /* 0x000fe200078e0218 */
[----:B------:R-:W-:-:S03]  /*0ba0*/  @!P0 IADD3 R24, R24, 0x80, RZ ;  /* 0x0000008018188810 */ /* 0x000fc60007ffe0ff */
[----:B0-----:R-:W-:-:S05]  /*0bb0*/  @!P0 IMAD.WIDE.U32 R6, R9, 0x2, R6 ;  /* 0x0000000209068825 */ /* 0x001fca00078e0006 */
[----:B------:R2:W-:Y:S02]  /*0bc0*/  @!P0 STG.E.U16 desc[UR4][R6.64], R11 ;  /* 0x0000000b06008986 */ /* 0x0005e4000c101504 */
.L_x_584:
[----:B------:R-:W-:Y:S05]  /*0bd0*/  BSYNC B0 ;  /* 0x0000000000007941 */ /* 0x000fea0003800000 */
.L_x_578:
        /* <DEDUP_REMOVED lines=8> */
.L_x_585:
        /* <DEDUP_REMOVED lines=10> */
.L_x_19559:


//--------------------- .text._ZN2at6native29vectorized_elementwise_kernelILi8EZZZNS0_17trunc_kernel_cudaERNS_18TensorIteratorBaseEENKUlvE_clEvENKUlvE2_clEvEUlN3c108BFloat16EE_St5arrayIPcLm2EEEEviT0_T1_ --------------------------
	.section	.text._ZN2at6native29vectorized_elementwise_kernelILi8EZZZNS0_17trunc_kernel_cudaERNS_18TensorIteratorBaseEENKUlvE_clEvENKUlvE2_clEvEUlN3c108BFloat16EE_St5arrayIPcLm2EEEEviT0_T1_,"ax",@progbits
	.align	128
        .global         _ZN2at6native29vectorized_elementwise_kernelILi8EZZZNS0_17trunc_kernel_cudaERNS_18TensorIteratorBaseEENKUlvE_clEvENKUlvE2_clEvEUlN3c108BFloat16EE_St5arrayIPcLm2EEEEviT0_T1_
        .type           _ZN2at6native29vectorized_elementwise_kernelILi8EZZZNS0_17trunc_kernel_cudaERNS_18TensorIteratorBaseEENKUlvE_clEvENKUlvE2_clEvEUlN3c108BFloat16EE_St5arrayIPcLm2EEEEviT0_T1_,@function
        .size           _ZN2at6native29vectorized_elementwise_kernelILi8EZZZNS0_17trunc_kernel_cudaERNS_18TensorIteratorBaseEENKUlvE_clEvENKUlvE2_clEvEUlN3c108BFloat16EE_St5arrayIPcLm2EEEEviT0_T1_,(.L_x_19560 - _ZN2at6native29vectorized_elementwise_kernelILi8EZZZNS0_17trunc_kernel_cudaERNS_18TensorIteratorBaseEENKUlvE_clEvENKUlvE2_clEvEUlN3c108BFloat16EE_St5arrayIPcLm2EEEEviT0_T1_)
        .other          _ZN2at6native29vectorized_elementwise_kernelILi8EZZZNS0_17trunc_kernel_cudaERNS_18TensorIteratorBaseEENKUlvE_clEvENKUlvE2_clEvEUlN3c108BFloat16EE_St5arrayIPcLm2EEEEviT0_T1_,@"STO_CUDA_ENTRY STV_DEFAULT"
_ZN2at6native29vectorized_elementwise_kernelILi8EZZZNS0_17trunc_kernel_cudaERNS_18TensorIteratorBaseEENKUlvE_clEvENKUlvE2_clEvEUlN3c108BFloat16EE_St5arrayIPcLm2EEEEviT0_T1_:
.text._ZN2at6native29vectorized_elementwise_kernelILi8EZZZNS0_17trunc_kernel_cudaERNS_18TensorIteratorBaseEENKUlvE_clEvENKUlvE2_clEvEUlN3c108BFloat16EE_St5arrayIPcLm2EEEEviT0_T1_:
        /* <DEDUP_REMOVED lines=9> */
[----:B------:R-:W1:Y:S08]  /*0090*/  LDC.64 R4, c[0x0][0x220] ;  /* 0x00008800ff047b82 */ /* 0x000e700000000a00 */
[----:B------:R-:W2:Y:S01]  /*00a0*/  LDC.64 R8, c[0x0][0x218] ;  /* 0x00008600ff087b82 */ /* 0x000ea20000000a00 */
[----:B-1----:R-:W-:-:S04]  /*00b0*/  IMAD.WIDE R4, R3, 0x2, R4 ;  /* 0x0000000203047825 */ /* 0x002fc800078e0204 */
[----:B0-----:R-:W-:-:S06]  /*00c0*/  IMAD.WIDE.U32 R4, R0, 0x10, R4 ;  /* 0x0000001000047825 */ /* 0x001fcc00078e0004 */
[----:B------:R-:W3:Y:S01]  /*00d0*/  LDG.E.128 R4, desc[UR4][R4.64] ;  /* 0x0000000404047981 */ /* 0x000ee2000c1e1d00 */
[----:B--2---:R-:W-:-:S04]  /*00e0*/  IMAD.WIDE.U32 R8, R3, 0x2, R8 ;  /* 0x0000000203087825 */ /* 0x004fc800078e0008 */
[----:B------:R-:W-:Y:S01]  /*00f0*/  IMAD.WIDE R8, R0, 0x10, R8 ;  /* 0x0000001000087825 */ /* 0x000fe200078e0208 */
[----:B---3--:R-:W-:-:S03]  /*0100*/  SHF.L.U32 R2, R6, 0x10, RZ ;  /* 0x0000001006027819 */ /* 0x008fc600000006ff */
[C---:B------:R-:W-:Y:S01]  /*0110*/  IMAD.U32 R11, R4.reuse, 0x10000, RZ ;  /* 0x00010000040b7824 */ /* 0x040fe200078e00ff */
[----:B------:R-:W-:Y:S01]  /*0120*/  PRMT R6, R4, 0x7632, R6 ;  /* 0x0000763204067816 */ /* 0x000fe20000000006 */
[C---:B------:R-:W-:Y:S01]  /*0130*/  IMAD.U32 R10, R5.reuse, 0x10000, RZ ;  /* 0x00010000050a7824 */ /* 0x040fe200078e00ff */
[----:B------:R-:W-:Y:S01]  /*0140*/  PRMT R5, R5, 0x7632, R5 ;  /* 0x0000763205057816 */ /* 0x000fe20000000005 */
[C---:B------:R-:W-:Y:S01]  /*0150*/  IMAD.U32 R12, R7.reuse, 0x10000, RZ ;  /* 0x00010000070c7824 */ /* 0x040fe200078e00ff */
[----:B------:R-:W-:Y:S01]  /*0160*/  PRMT R7, R7, 0x7632, R7 ;  /* 0x0000763207077816 */ /* 0x000fe20000000007 */
[C---:B------:R-:W-:Y:S01]  /*0170*/  IMAD.U32 R4, R6.reuse, 0x10000, RZ ;  /* 0x0001000006047824 */ /* 0x040fe200078e00ff */
[----:B------:R-:W-:Y:S01]  /*0180*/  PRMT R6, R6, 0x7632, R6 ;  /* 0x0000763206067816 */ /* 0x000fe20000000006 */
[----:B------:R-:W-:Y:S01]  /*0190*/  IMAD.U32 R13, R5, 0x10000, RZ ;  /* 0x00010000050d7824 */ /* 0x000fe200078e00ff */
[----:B------:R-:W-:Y:S01]  /*01a0*/  FRND.TRUNC R11, R11 ;  /* 0x0000000b000b7307 */ /* 0x000fe2000020d000 */
[----:B------:R-:W-:Y:S01]  /*01b0*/  IMAD.U32 R16, R7, 0x10000, RZ ;  /* 0x0001000007107824 */ /* 0x000fe200078e00ff */
[----:B------:R-:W-:-:S06]  /*01c0*/  SHF.L.U32 R14, R6, 0x10, RZ ;  /* 0x00000010060e7819 */ /* 0x000fcc00000006ff */
[----:B------:R-:W-:Y:S08]  /*01d0*/  FRND.TRUNC R10, R10 ;  /* 0x0000000a000a7307 */ /* 0x000ff0000020d000 */
[----:B------:R-:W-:Y:S08]  /*01e0*/  FRND.TRUNC R2, R2 ;  /* 0x0000000200027307 */ /* 0x000ff0000020d000 */
[----:B------:R-:W-:Y:S08]  /*01f0*/  FRND.TRUNC R12, R12 ;  /* 0x0000000c000c7307 */ /* 0x000ff0000020d000 */
[----:B------:R-:W0:Y:S08]  /*0200*/  FRND.TRUNC R4, R4 ;  /* 0x0000000400047307 */ /* 0x000e30000020d000 */
[----:B------:R-:W1:Y:S01]  /*0210*/  FRND.TRUNC R5, R13 ;  /* 0x0000000d00057307 */ /* 0x000e62000020d000 */
[----:B0-----:R-:W-:-:S07]  /*0220*/  F2FP.BF16.F32.PACK_AB R4, R4, R11 ;  /* 0x0000000b0404723e */ /* 0x001fce00000010ff */
[----:B------:R-:W0:Y:S01]  /*0230*/  FRND.TRUNC R15, R14 ;  /* 0x0000000e000f7307 */ /* 0x000e22000020d000 */
[----:B-1----:R-:W-:-:S07]  /*0240*/  F2FP.BF16.F32.PACK_AB R5, R5, R10 ;  /* 0x0000000a0505723e */ /* 0x002fce00000010ff */
[----:B------:R-:W1:Y:S01]  /*0250*/  FRND.TRUNC R7, R16 ;  /* 0x0000001000077307 */ /* 0x000e62000020d000 */
[----:B0-----:R-:W-:Y:S02]  /*0260*/  F2FP.BF16.F32.PACK_AB R6, R15, R2 ;  /* 0x000000020f06723e */ /* 0x001fe400000010ff */
[----:B-1----:R-:W-:-:S05]  /*0270*/  F2FP.BF16.F32.PACK_AB R7, R7, R12 ;  /* 0x0000000c0707723e */ /* 0x002fca00000010ff */
[----:B------:R-:W-:Y:S01]  /*0280*/  STG.E.128 desc[UR4][R8.64], R4 ;  /* 0x0000000408007986 */ /* 0x000fe2000c101d04 */
[----:B------:R-:W-:Y:S05]  /*0290*/  EXIT ;  /* 0x000000000000794d */ /* 0x000fea0003800000 */
.L_x_586:
        /* <DEDUP_REMOVED lines=116> */
.L_x_589:
[----:B------:R-:W-:-:S13]  /*09e0*/  ISETP.GE.AND P0, PT, R24, R5, PT ;  /* 0x000000051800720c */ /* 0x000fda0003f06270 */
[----:B------:R-:W-:Y:S05]  /*09f0*/  @P0 BRA `(.L_x_591) ;  /* 0x0000000000300947 */ /* 0x000fea0003800000 */
[----:B0-----:R-:W0:Y:S01]  /*0a00*/  LDC.64 R6, c[0x0][0x218] ;  /* 0x00008600ff067b82 */ /* 0x001e220000000a00 */
[----:B------:R-:W-:Y:S01]  /*0a10*/  IMAD.IADD R13, R3, 0x1, R24 ;  /* 0x00000001030d7824 */ /* 0x000fe200078e0218 */
[----:B------:R-:W-:-:S03]  /*0a20*/  IADD3 R24, R24, 0x80, RZ ;  /* 0x0000008018187810 */ /* 0x000fc60007ffe0ff */
[----:B0-----:R-:W-:-:S05]  /*0a30*/  IMAD.WIDE.U32 R6, R13, 0x2, R6 ;  /* 0x000000020d067825 */ /* 0x001fca00078e0006 */
[----:B------:R1:W-:Y:S02]  /*0a40*/  STG.E.U16 desc[UR4][R6.64], R8 ;  /* 0x0000000806007986 */ /* 0x0003e4000c101504 */
.L_x_590:
[----:B------:R-:W-:-:S13]  /*0a50*/  ISETP.GE.AND P0, PT, R24, R5, PT ;  /* 0x000000051800720c */ /* 0x000fda0003f06270 */
[----:B------:R-:W-:Y:S05]  /*0a60*/  @P0 BRA `(.L_x_592) ;  /* 0x0000000000340947 */ /* 0x000fea0003800000 */
[----:B01----:R-:W0:Y:S01]  /*0a70*/  LDC.64 R6, c[0x0][0x218] ;  /* 0x00008600ff067b82 */ /* 0x003e220000000a00 */
[----:B------:R-:W-:Y:S02]  /*0a80*/  IMAD.IADD R13, R3, 0x1, R24 ;  /* 0x00000001030d7824 */ /* 0x000fe400078e0218 */
[----:B------:R-:W-:Y:S02]  /*0a90*/  VIADD R24, R24, 0x80 ;  /* 0x0000008018187836 */ /* 0x000fe40000000000 */
[----:B0-----:R-:W-:-:S05]  /*0aa0*/  IMAD.WIDE.U32 R6, R13, 0x2, R6 ;  /* 0x000000020d067825 */ /* 0x001fca00078e0006 */
[----:B------:R1:W-:Y:S02]  /*0ab0*/  STG.E.U16 desc[UR4][R6.64], R9 ;  /* 0x0000000906007986 */ /* 0x0003e4000c101504 */
.L_x_591:
        /* <DEDUP_REMOVED lines=8> */
.L_x_592:
[----:B------:R-:W-:Y:S05]  /*0b40*/  BSYNC B1 ;  /* 0x0000000000017941 */ /* 0x000fea0003800000 */
.L_x_588:
[----:B------:R-:W-:-:S13]  /*0b50*/  ISETP.GE.AND P0, PT, R24, R5, PT ;  /* 0x000000051800720c */ /* 0x000fda0003f06270 */
[----:B012---:R-:W0:Y:S01]  /*0b60*/  @!P0 LDC.64 R6, c[0x0][0x218] ;  /* 0x00008600ff068b82 */ /* 0x007e220000000a00 */
[----:B------:R-:W-:Y:S01]  /*0b70*/  @!P0 IMAD.IADD R9, R3, 0x1, R24 ;  /* 0x0000000103098824 */ /* 0x000fe200078e0218 */
[----:B------:R-:W-:-:S03]  /*0b80*/  @!P0 IADD3 R24, R24, 0x80, RZ ;  /* 0x0000008018188810 */ /* 0x000fc60007ffe0ff */
[----:B0-----:R-:W-:-:S05]  /*0b90*/  @!P0 IMAD.WIDE.U32 R6, R9, 0x2, R6 ;  /* 0x0000000209068825 */ /* 0x001fca00078e0006 */
[----:B------:R2:W-:Y:S02]  /*0ba0*/  @!P0 STG.E.U16 desc[UR4][R6.64], R11 ;  /* 0x0000000b06008986 */ /* 0x0005e4000c101504 */
.L_x_593:
[----:B------:R-:W-:Y:S05]  /*0bb0*/  BSYNC B0 ;  /* 0x0000000000007941 */ /* 0x000fea0003800000 */
.L_x_587:
        /* <DEDUP_REMOVED lines=8> */
.L_x_594:
        /* <DEDUP_REMOVED lines=12> */
.L_x_19560:


//--------------------- .text._ZN2at6native18elementwise_kernelILi128ELi4EZNS0_15gpu_kernel_implIZZZNS0_17trunc_kernel_cudaERNS_18TensorIteratorBaseEENKUlvE_clEvENKUlvE1_clEvEUlN3c104HalfEE_EEvS4_RKT_EUliE_EEviT1_ --------------------------
	.section	.text._ZN2at6native18elementwise_kernelILi128ELi4EZNS0_15gpu_kernel_implIZZZNS0_17trunc_kernel_cudaERNS_18TensorIteratorBaseEENKUlvE_clEvENKUlvE1_clEvEUlN3c104HalfEE_EEvS4_RKT_EUliE_EEviT1_,"ax",@progbits
	.align	128
        .global         _ZN2at6native18elementwise_kernelILi128ELi4EZNS0_15gpu_kernel_implIZZZNS0_17trunc_kernel_cudaERNS_18TensorIteratorBaseEENKUlvE_clEvENKUlvE1_clEvEUlN3c104HalfEE_EEvS4_RKT_EUliE_EEviT1_
        .type           _ZN2at6native18elementwise_kernelILi128ELi4EZNS0_15gpu_kernel_implIZZZNS0_17trunc_kernel_cudaERNS_18TensorIteratorBaseEENKUlvE_clEvENKUlvE1_clEvEUlN3c104HalfEE_EEvS4_RKT_EUliE_EEviT1_,@function
        .size           _ZN2at6native18elementwise_kernelILi128ELi4EZNS0_15gpu_kernel_implIZZZNS0_17trunc_kernel_cudaERNS_18TensorIteratorBaseEENKUlvE_clEvENKUlvE1_clEvEUlN3c104HalfEE_EEvS4_RKT_EUliE_EEviT1_,(.L_x_19561 - _ZN2at6native18elementwise_kernelILi128ELi4EZNS0_15gpu_kernel_implIZZZNS0_17trunc_kernel_cudaERNS_18TensorIteratorBaseEENKUlvE_clEvENKUlvE1_clEvEUlN3c104HalfEE_EEvS4_RKT_EUliE_EEviT1_)
        .other          _ZN2at6native18elementwise_kernelILi128ELi4EZNS0_15gpu_kernel_implIZZZNS0_17trunc_kernel_cudaERNS_18TensorIteratorBaseEENKUlvE_clEvENKUlvE1_clEvEUlN3c104HalfEE_EEvS4_RKT_EUliE_EEviT1_,@"STO_CUDA_ENTRY STV_DEFAULT"
_ZN2at6native18elementwise_kernelILi128ELi4EZNS0_15gpu_kernel_implIZZZNS0_17trunc_kernel_cudaERNS_18TensorIteratorBaseEENKUlvE_clEvENKUlvE1_clEvEUlN3c104HalfEE_EEvS4_RKT_EUliE_EEviT1_:
.text._ZN2at6native18elementwise_kernelILi128ELi4EZNS0_15gpu_kernel_implIZZZNS0_17trunc_kernel_cudaERNS_18TensorIteratorBaseEENKUlvE_clEvENKUlvE1_clEvEUlN3c104HalfEE_EEvS4_RKT_EUliE_EEviT1_:
        /* <DEDUP_REMOVED lines=313> */
.L_x_597:
        /* <DEDUP_REMOVED lines=20> */
[----:B0-----:R-:W-:Y:S01]  /*14d0*/  F2FP.F16.F32.PACK_AB R0, RZ, R0 ;  /* 0x00000000ff00723e */ /* 0x001fe200000000ff */
[----:B------:R-:W-:Y:S06]  /*14e0*/  BRA `(.L_x_603) ;  /* 0x0000000c00987947 */ /* 0x000fec0003800000 */
.L_x_601:
[----:B------:R-:W2:Y:S02]  /*14f0*/  LDG.E.U8 R2, desc[UR36][R2.64] ;  /* 0x0000002402027981 */ /* 0x000ea4000c1e1100 */
[----:B--2---:R-:W-:-:S04]  /*1500*/  I2FP.F32.U32 R0, R2 ;  /* 0x0000000200007245 */ /* 0x004fc80000201000 */
[----:B------:R-:W-:Y:S01]  /*1510*/  F2FP.F16.F32.PACK_AB R0, RZ, R0 ;  /* 0x00000000ff00723e */ /* 0x000fe200000000ff */
[----:B------:R-:W-:Y:S06]  /*1520*/  BRA `(.L_x_603) ;  /* 0x0000000c00887947 */ /* 0x000fec0003800000 */
.L_x_600:
        /* <DEDUP_REMOVED lines=8> */
[----:B0-----:R-:W-:Y:S01]  /*15b0*/  F2FP.F16.F32.PACK_AB R0, RZ, R0 ;  /* 0x00000000ff00723e */ /* 0x001fe200000000ff */
[----:B------:R-:W-:Y:S06]  /*15c0*/  BRA `(.L_x_603) ;  /* 0x0000000c00607947 */ /* 0x000fec0003800000 */
.L_x_605:
[----:B------:R-:W2:Y:S02]  /*15d0*/  LDG.E R2, desc[UR36][R2.64] ;  /* 0x0000002402027981 */ /* 0x000ea4000c1e1900 */
[----:B--2---:R-:W-:-:S04]  /*15e0*/  I2FP.F32.S32 R0, R2 ;  /* 0x0000000200007245 */ /* 0x004fc80000201400 */
[----:B------:R-:W-:Y:S01]  /*15f0*/  F2FP.F16.F32.PACK_AB R0, RZ, R0 ;  /* 0x00000000ff00723e */ /* 0x000fe200000000ff */
[----:B------:R-:W-:Y:S06]  /*1600*/  BRA `(.L_x_603) ;  /* 0x0000000c00507947 */ /* 0x000fec0003800000 */
.L_x_604:
[----:B------:R-:W2:Y:S02]  /*1610*/  LDG.E.U16 R2, desc[UR36][R2.64] ;  /* 0x0000002402027981 */ /* 0x000ea4000c1e1500 */
[----:B--2---:R-:W0:Y:S02]  /*1620*/  I2F.S16 R0, R2 ;  /* 0x0000000200007306 */ /* 0x004e240000101400 */
[----:B0-----:R-:W-:Y:S01]  /*1630*/  F2FP.F16.F32.PACK_AB R0, RZ, R0 ;  /* 0x00000000ff00723e */ /* 0x001fe200000000ff */
[----:B------:R-:W-:Y:S06]  /*1640*/  BRA `(.L_x_603) ;  /* 0x0000000c00407947 */ /* 0x000fec0003800000 */
.L_x_599:
[----:B------:R-:W-:-:S13]  /*1650*/  ISETP.GT.AND P0, PT, R4, 0x6, PT ;  /* 0x000000060400780c */ /* 0x000fda0003f04270 */
[----:B------:R-:W-:Y:S05]  /*1660*/  @P0 BRA `(.L_x_606) ;  /* 0x0000000000240947 */ /* 0x000fea0003800000 */
[----:B------:R-:W-:-:S13]  /*1670*/  ISETP.NE.AND P0, PT, R4, 0x5, PT ;  /* 0x000000050400780c */ /* 0x000fda0003f05270 */
[----:B------:R-:W-:Y:S05]  /*1680*/  @!P0 BRA `(.L_x_607) ;  /* 0x0000000000148947 */ /* 0x000fea0003800000 */
[----:B------:R-:W-:-:S13]  /*1690*/  ISETP.NE.AND P0, PT, R4, 0x6, PT ;  /* 0x000000060400780c */ /* 0x000fda0003f05270 */
[----:B------:R-:W-:Y:S05]  /*16a0*/  @P0 BRA `(.L_x_602) ;  /* 0x0000000800c40947 */ /* 0x000fea0003800000 */
[----:B------:R-:W2:Y:S02]  /*16b0*/  LDG.E R2, desc[UR36][R2.64] ;  /* 0x0000002402027981 */ /* 0x000ea4000c1e1900 */
[----:B--2---:R-:W-:Y:S01]  /*16c0*/  F2FP.F16.F32.PACK_AB R0, RZ, R2 ;  /* 0x00000002ff00723e */ /* 0x004fe200000000ff */
[----:B------:R-:W-:Y:S06]  /*16d0*/  BRA `(.L_x_603) ;  /* 0x0000000c001c7947 */ /* 0x000fec0003800000 */
.L_x_607:
[----:B------:R0:W5:Y:S01]  /*16e0*/  LDG.E.U16 R0, desc[UR36][R2.64] ;  /* 0x0000002402007981 */ /* 0x000162000c1e1500 */
[----:B------:R-:W-:Y:S05]  /*16f0*/  BRA `(.L_x_603) ;  /* 0x0000000c00147947 */ /* 0x000fea0003800000 */
.L_x_606:
[----:B------:R-:W-:-:S13]  /*1700*/  ISETP.NE.AND P0, PT, R4, 0x7, PT ;  /* 0x000000070400780c */ /* 0x000fda0003f05270 */
[----:B------:R-:W-:Y:S05]  /*1710*/  @!P0 BRA `(.L_x_608) ;  /* 0x0000000000248947 */ /* 0x000fea0003800000 */
[----:B------:R-:W-:-:S13]  /*1720*/  ISETP.NE.AND P0, PT, R4, 0x8, PT ;  /* 0x000000080400780c */ /* 0x000fda0003f05270 */
[----:B------:R-:W-:Y:S05]  /*1730*/  @!P0 BRA `(.L_x_609) ;  /* 0x0000000000148947 */ /* 0x000fea0003800000 */
[----:B------:R-:W-:-:S13]  /*1740*/  ISETP.NE.AND P0, PT, R4, 0x9, PT ;  /* 0x000000090400780c */ /* 0x000fda0003f05270 */
[----:B------:R-:W-:Y:S05]  /*1750*/  @P0 BRA `(.L_x_602) ;  /* 0x0000000800980947 */ /* 0x000fea0003800000 */
[----:B------:R-:W2:Y:S02]  /*1760*/  LDG.E R2, desc[UR36][R2.64] ;  /* 0x0000002402027981 */ /* 0x000ea4000c1e1900 */
[----:B--2---:R-:W-:Y:S01]  /*1770*/  F2FP.F16.F32.PACK_AB R0, RZ, R2 ;  /* 0x00000002ff00723e */ /* 0x004fe200000000ff */
[----:B------:R-:W-:Y:S06]  /*1780*/  BRA `(.L_x_603) ;  /* 0x0000000800f07947 */ /* 0x000fec0003800000 */
.L_x_609:
[----:B------:R1:W5:Y:S01]  /*1790*/  LDG.E.U16 R0, desc[UR36][R2.64] ;  /* 0x0000002402007981 */ /* 0x000362000c1e1500 */
[----:B------:R-:W-:Y:S05]  /*17a0*/  BRA `(.L_x_603) ;  /* 0x0000000800e87947 */ /* 0x000fea0003800000 */
.L_x_608:
[----:B------:R-:W2:Y:S01]  /*17b0*/  LDG.E.64 R2, desc[UR36][R2.64] ;  /* 0x0000002402027981 */ /* 0x000ea2000c1e1b00 */
[----:B------:R-:W-:Y:S01]  /*17c0*/  UMOV UR4, 0xf0000000 ;  /* 0xf000000000047882 */ /* 0x000fe20000000000 */
[----:B------:R-:W-:Y:S01]  /*17d0*/  UMOV UR5, 0x380fffff ;  /* 0x380fffff00057882 */ /* 0x000fe20000000000 */
[----:B--2---:R-:W0:Y:S01]  /*17e0*/  F2F.F32.F64 R0, R2 ;  /* 0x0000000200007310 */ /* 0x004e220000301000 */
[----:B------:R-:W-:-:S14]  /*17f0*/  DSETP.GEU.AND P0, PT, |R2|, UR4, PT ;  /* 0x0000000402007e2a */ /* 0x000fdc000bf0e200 */
[----:B0-----:R-:W-:-:S05]  /*1800*/  @!P0 FMUL R0, R0, 1.175494350822287508e-38 ;  /* 0x0080000000008820 */ /* 0x001fca0000400000 */
[----:B------:R-:W-:Y:S01]  /*1810*/  F2FP.F16.F32.PACK_AB R0, RZ, R0 ;  /* 0x00000000ff00723e */ /* 0x000fe200000000ff */
[----:B------:R-:W-:Y:S06]  /*1820*/  BRA `(.L_x_603) ;  /* 0x0000000800c87947 */ /* 0x000fec0003800000 */
.L_x_598:
        /* <DEDUP_REMOVED lines=11> */
[----:B------:R-:W-:Y:S01]  /*18e0*/  F2FP.F16.F32.PACK_AB R0, RZ, R0 ;  /* 0x00000000ff00723e */ /* 0x000fe200000000ff */
[----:B------:R-:W-:Y:S06]  /*18f0*/  BRA `(.L_x_603) ;  /* 0x0000000800947947 */ /* 0x000fec0003800000 */
.L_x_612:
        /* <DEDUP_REMOVED lines=8> */
.L_x_611:
        /* <DEDUP_REMOVED lines=25> */
[----:B------:R-:W-:-:S04]  /*1b10*/  F2FP.F16.F32.PACK_AB R5, RZ, R5 ;  /* 0x00000005ff05723e */ /* 0x000fc800000000ff */
[----:B------:R-:W-:Y:S01]  /*1b20*/  PRMT R0, R5, 0x7610, R0 ;  /* 0x0000761005007816 */ /* 0x000fe20000000000 */
[----:B------:R-:W-:Y:S06]  /*1b30*/  BRA `(.L_x_603) ;  /* 0x0000000800047947 */ /* 0x000fec0003800000 */
.L_x_614:
        /* <DEDUP_REMOVED lines=12> */
[----:B------:R-:W-:-:S04]  /*1c00*/  F2FP.F16.F32.PACK_AB R4, RZ, R4 ;  /* 0x00000004ff04723e */ /* 0x000fc800000000ff */
[----:B------:R-:W-:Y:S01]  /*1c10*/  PRMT R0, R4, 0x7610, R0 ;  /* 0x0000761004007816 */ /* 0x000fe20000000000 */
[----:B------:R-:W-:Y:S06]  /*1c20*/  BRA `(.L_x_603) ;  /* 0x0000000400c87947 */ /* 0x000fec0003800000 */
.L_x_613:
[----:B------:R-:W2:Y:S02]  /*1c30*/  LDG.E.U16 R0, desc[UR36][R2.64] ;  /* 0x0000002402007981 */ /* 0x000ea4000c1e1500 */
[----:B--2---:R-:W-:-:S05]  /*1c40*/  IMAD.U32 R0, R0, 0x10000, RZ ;  /* 0x0001000000007824 */ /* 0x004fca00078e00ff */
[----:B------:R-:W-:Y:S01]  /*1c50*/  F2FP.F16.F32.PACK_AB R0, RZ, R0 ;  /* 0x00000000ff00723e */ /* 0x000fe200000000ff */
[----:B------:R-:W-:Y:S06]  /*1c60*/  BRA `(.L_x_603) ;  /* 0x0000000400b87947 */ /* 0x000fec0003800000 */
.L_x_610:
        /* <DEDUP_REMOVED lines=10> */
[----:B------:R-:W-:Y:S01]  /*1d10*/  F2FP.F16.F32.PACK_AB R0, RZ, R0 ;  /* 0x00000000ff00723e */ /* 0x000fe200000000ff */
[----:B------:R-:W-:Y:S06]  /*1d20*/  BRA `(.L_x_603) ;  /* 0x0000000400887947 */ /* 0x000fec0003800000 */
.L_x_617:
        /* <DEDUP_REMOVED lines=21> */
.L_x_621:
[----:B------:R-:W-:Y:S05]  /*1e80*/  BSYNC B1 ;  /* 0x0000000000017941 */ /* 0x000fea0003800000 */
.L_x_620:
[----:B------:R-:W-:Y:S01]  /*1e90*/  LEA R3, R0, 0x3b800000, 0x17 ;  /* 0x3b80000000037811 */ /* 0x000fe200078eb8ff */
[----:B------:R-:W-:-:S05]  /*1ea0*/  IMAD.SHL.U32 R0, R2, 0x100000, RZ ;  /* 0x0010000002007824 */ /* 0x000fca00078e00ff */
[----:B------:R-:W-:-:S07]  /*1eb0*/  LOP3.LUT R0, R3, R0, R4, 0xfe, !PT ;  /* 0x0000000003007212 */ /* 0x000fce00078efe04 */
.L_x_619:
[----:B------:R-:W-:Y:S05]  /*1ec0*/  BSYNC B0 ;  /* 0x0000000000007941 */ /* 0x000fea0003800000 */
.L_x_618:
[----:B------:R-:W-:Y:S01]  /*1ed0*/  F2FP.F16.F32.PACK_AB R0, RZ, R0 ;  /* 0x00000000ff00723e */ /* 0x000fe200000000ff */
[----:B------:R-:W-:Y:S06]  /*1ee0*/  BRA `(.L_x_603) ;  /* 0x0000000400187947 */ /* 0x000fec0003800000 */
.L_x_616:
        /* <DEDUP_REMOVED lines=21> */
.L_x_625:
[----:B------:R-:W-:Y:S05]  /*2040*/  BSYNC B1 ;  /* 0x0000000000017941 */ /* 0x000fea0003800000 */
.L_x_624:
[----:B------:R-:W-:Y:S01]  /*2050*/  LEA R3, R0, 0x37800000, 0x17 ;  /* 0x3780000000037811 */ /* 0x000fe200078eb8ff */
[----:B------:R-:W-:-:S05]  /*2060*/  IMAD.SHL.U32 R0, R2, 0x200000, RZ ;  /* 0x0020000002007824 */ /* 0x000fca00078e00ff */
[----:B------:R-:W-:-:S07]  /*2070*/  LOP3.LUT R0, R3, R0, R4, 0xfe, !PT ;  /* 0x0000000003007212 */ /* 0x000fce00078efe04 */
.L_x_623:
[----:B------:R-:W-:Y:S05]  /*2080*/  BSYNC B0 ;  /* 0x0000000000007941 */ /* 0x000fea0003800000 */
.L_x_622:
[----:B------:R-:W-:Y:S01]  /*2090*/  F2FP.F16.F32.PACK_AB R0, RZ, R0 ;  /* 0x00000000ff00723e */ /* 0x000fe200000000ff */
[----:B------:R-:W-:Y:S06]  /*20a0*/  BRA `(.L_x_603) ;  /* 0x0000000000a87947 */ /* 0x000fec0003800000 */
.L_x_615:
        /* <DEDUP_REMOVED lines=14> */
.L_x_629:
[----:B------:R-:W-:Y:S05]  /*2190*/  BSYNC B0 ;  /* 0x0000000000007941 */ /* 0x000fea0003800000 */
.L_x_628:
[----:B------:R-:W-:Y:S01]  /*21a0*/  F2FP.F16.F32.PACK_AB R0, RZ, R0 ;  /* 0x00000000ff00723e */ /* 0x000fe200000000ff */
[----:B------:R-:W-:Y:S06]  /*21b0*/  BRA `(.L_x_603) ;  /* 0x0000000000647947 */ /* 0x000fec0003800000 */
.L_x_602:
        /* <DEDUP_REMOVED lines=16> */
.L_x_630:
[----:B------:R-:W-:Y:S01]  /*22c0*/  PRMT R0, RZ, 0x7610, R0 ;  /* 0x00007610ff007816 */ /* 0x000fe20000000000 */
[----:B------:R-:W-:Y:S06]  /*22d0*/  BRA `(.L_x_603) ;  /* 0x00000000001c7947 */ /* 0x000fec0003800000 */
.L_x_627:
[----:B------:R-:W2:Y:S02]  /*22e0*/  LDG.E.64 R2, desc[UR36][R2.64] ;  /* 0x0000002402027981 */ /* 0x000ea4000c1e1b00 */
[----:B--2---:R-:W0:Y:S02]  /*22f0*/  I2F.U64 R0, R2 ;  /* 0x0000000200007312 */ /* 0x004e240000301000 */
[----:B0-----:R-:W-:Y:S01]  /*2300*/  F2FP.F16.F32.PACK_AB R0, RZ, R0 ;  /* 0x00000000ff00723e */ /* 0x001fe200000000ff */
[----:B------:R-:W-:Y:S06]  /*2310*/  BRA `(.L_x_603) ;  /* 0x00000000000c7947 */ /* 0x000fec0003800000 */
.L_x_626:
[----:B------:R-:W2:Y:S02]  /*2320*/  LDG.E R2, desc[UR36][R2.64] ;  /* 0x0000002402027981 */ /* 0x000ea4000c1e1900 */
[----:B--2---:R-:W-:-:S04]  /*2330*/  I2FP.F32.U32 R0, R2 ;  /* 0x0000000200007245 */ /* 0x004fc80000201000 */
[----:B------:R-:W-:-:S07]  /*2340*/  F2FP.F16.F32.PACK_AB R0, RZ, R0 ;  /* 0x00000000ff00723e */ /* 0x000fce00000000ff */
.L_x_603:
[----:B------:R-:W2:Y:S01]  /*2350*/  LDC.U8 R4, c[0x0][0x421] ;  /* 0x00010840ff047b82 */ /* 0x000ea20000000000 */
[----:B-----5:R-:W-:-:S06]  /*2360*/  HADD2.F32 R0, -RZ, R0.H0_H0 ;  /* 0x20000000ff007230 */ /* 0x020fcc0000004100 */
[----:B------:R-:W0:Y:S02]  /*2370*/  FRND.TRUNC R0, R0 ;  /* 0x0000000000007307 */ /* 0x000e24000020d000 */
[----:B01----:R-:W-:Y:S02]  /*2380*/  F2FP.F16.F32.PACK_AB R3, RZ, R0 ;  /* 0x00000000ff03723e */ /* 0x003fe400000000ff */
[----:B--2---:R-:W-:-:S04]  /*2390*/  PRMT R2, R4, 0x9910, RZ ;  /* 0x0000991004027816 */ /* 0x004fc800000000ff */
        /* <DEDUP_REMOVED lines=10> */
[----:B------:R-:W-:-:S04]  /*2440*/  HADD2.F32 R0, -RZ, R3.H0_H0 ;  /* 0x20000003ff007230 */ /* 0x000fc80000004100 */
[----:B------:R-:W0:Y:S02]  /*2450*/  F2I.FTZ.TRUNC.NTZ R3, R0 ;  /* 0x0000000000037305 */ /* 0x000e24000021f100 */
[----:B0-----:R4:W-:Y:S01]  /*2460*/  STG.E.U8 desc[UR36][R16.64], R3 ;  /* 0x0000000310007986 */ /* 0x0019e2000c101124 */
[----:B------:R-:W-:Y:S05]  /*2470*/  BRA `(.L_x_636) ;  /* 0x0000000c00947947 */ /* 0x000fea0003800000 */
.L_x_634:
[----:B------:R-:W-:-:S06]  /*2480*/  HADD2.F32 R3, -RZ, R3.H0_H0 ;  /* 0x20000003ff037230 */ /* 0x000fcc0000004100 */
[----:B------:R-:W0:Y:S02]  /*2490*/  F2I.S64.TRUNC R2, R3 ;  /* 0x0000000300027311 */ /* 0x000e24000020d900 */
[----:B0-----:R3:W-:Y:S01]  /*24a0*/  STG.E.U8 desc[UR36][R16.64], R2 ;  /* 0x0000000210007986 */ /* 0x0017e2000c101124 */
[----:B------:R-:W-:Y:S05]  /*24b0*/  BRA `(.L_x_636) ;  /* 0x0000000c00847947 */ /* 0x000fea0003800000 */
.L_x_633:
[----:B------:R-:W-:-:S13]  /*24c0*/  ISETP.NE.AND P0, PT, R2, 0x2, PT ;  /* 0x000000020200780c */ /* 0x000fda0003f05270 */
[----:B------:R-:W-:Y:S05]  /*24d0*/  @!P0 BRA `(.L_x_637) ;  /* 0x0000000000308947 */ /* 0x000fea0003800000 */
[----:B------:R-:W-:-:S13]  /*24e0*/  ISETP.NE.AND P0, PT, R2, 0x3, PT ;  /* 0x000000030200780c */ /* 0x000fda0003f05270 */
[----:B------:R-:W-:Y:S05]  /*24f0*/  @!P0 BRA `(.L_x_638) ;  /* 0x0000000000188947 */ /* 0x000fea0003800000 */
[----:B------:R-:W-:-:S13]  /*2500*/  ISETP.NE.AND P0, PT, R2, 0x4, PT ;  /* 0x000000040200780c */ /* 0x000fda0003f05270 */
[----:B------:R-:W-:Y:S05]  /*2510*/  @P0 BRA `(.L_x_635) ;  /* 0x0000000c000c0947 */ /* 0x000fea0003800000 */
[----:B------:R-:W-:-:S06]  /*2520*/  HADD2.F32 R3, -RZ, R3.H0_H0 ;  /* 0x20000003ff037230 */ /* 0x000fcc0000004100 */
[----:B------:R-:W0:Y:S02]  /*2530*/  F2I.S64.TRUNC R2, R3 ;  /* 0x0000000300027311 */ /* 0x000e24000020d900 */
[----:B0-----:R0:W-:Y:S01]  /*2540*/  STG.E.64 desc[UR36][R16.64], R2 ;  /* 0x0000000210007986 */ /* 0x0011e2000c101b24 */
[----:B------:R-:W-:Y:S05]  /*2550*/  BRA `(.L_x_636) ;  /* 0x0000000c005c7947 */ /* 0x000fea0003800000 */
.L_x_638:
[----:B------:R-:W-:-:S06]  /*2560*/  HADD2.F32 R3, -RZ, R3.H0_H0 ;  /* 0x20000003ff037230 */ /* 0x000fcc0000004100 */
[----:B------:R-:W0:Y:S02]  /*2570*/  F2I.FTZ.TRUNC.NTZ R3, R3 ;  /* 0x0000000300037305 */ /* 0x000e24000021f100 */
[----:B0-----:R1:W-:Y:S01]  /*2580*/  STG.E desc[UR36][R16.64], R3 ;  /* 0x0000000310007986 */ /* 0x0013e2000c101924 */
[----:B------:R-:W-:Y:S05]  /*2590*/  BRA `(.L_x_636) ;  /* 0x0000000c004c7947 */ /* 0x000fea0003800000 */
.L_x_637:
[----:B------:R-:W-:-:S06]  /*25a0*/  HADD2.F32 R3, -RZ, R3.H0_H0 ;  /* 0x20000003ff037230 */ /* 0x000fcc0000004100 */
[----:B------:R-:W0:Y:S02]  /*25b0*/  F2I.FTZ.TRUNC.NTZ R3, R3 ;  /* 0x0000000300037305 */ /* 0x000e24000021f100 */
[----:B0-----:R2:W-:Y:S01]  /*25c0*/  STG.E.U16 desc[UR36][R16.64], R3 ;  /* 0x0000000310007986 */ /* 0x0015e2000c101524 */
[----:B------:R-:W-:Y:S05]  /*25d0*/  BRA `(.L_x_636) ;  /* 0x0000000c003c7947 */ /* 0x000fea0003800000 */
.L_x_632:
[----:B------:R-:W-:-:S13]  /*25e0*/  ISETP.GT.AND P0, PT, R2, 0x6, PT ;  /* 0x000000060200780c */ /* 0x000fda0003f04270 */
[----:B------:R-:W-:Y:S05]  /*25f0*/  @P0 BRA `(.L_x_639) ;  /* 0x0000000000240947 */ /* 0x000fea0003800000 */
[----:B------:R-:W-:-:S13]  /*2600*/  ISETP.NE.AND P0, PT, R2, 0x5, PT ;  /* 0x000000050200780c */ /* 0x000fda0003f05270 */
[----:B------:R-:W-:Y:S05]  /*2610*/  @!P0 BRA `(.L_x_640) ;  /* 0x0000000000148947 */ /* 0x000fea0003800000 */
[----:B------:R-:W-:-:S13]  /*2620*/  ISETP.NE.AND P0, PT, R2, 0x6, PT ;  /* 0x000000060200780c */ /* 0x000fda0003f05270 */
[----:B------:R-:W-:Y:S05]  /*2630*/  @P0 BRA `(.L_x_635) ;  /* 0x0000000800c40947 */ /* 0x000fea0003800000 */
[----:B------:R-:W-:-:S05]  /*2640*/  HADD2.F32 R3, -RZ, R3.H0_H0 ;  /* 0x20000003ff037230 */ /* 0x000fca0000004100 */
[----:B------:R0:W-:Y:S01]  /*2650*/  STG.E desc[UR36][R16.64], R3 ;  /* 0x0000000310007986 */ /* 0x0001e2000c101924 */
[----:B------:R-:W-:Y:S05]  /*2660*/  BRA `(.L_x_636) ;  /* 0x0000000c00187947 */ /* 0x000fea0003800000 */
.L_x_640:
[----:B------:R0:W-:Y:S01]  /*2670*/  STG.E.U16 desc[UR36][R16.64], R3 ;  /* 0x0000000310007986 */ /* 0x0001e2000c101524 */
[----:B------:R-:W-:Y:S05]  /*2680*/  BRA `(.L_x_636) ;  /* 0x0000000c00107947 */ /* 0x000fea0003800000 */
.L_x_639:
[----:B------:R-:W-:-:S13]  /*2690*/  ISETP.NE.AND P0, PT, R2, 0x7, PT ;  /* 0x000000070200780c */ /* 0x000fda0003f05270 */
[----:B------:R-:W-:Y:S05]  /*26a0*/  @!P0 BRA `(.L_x_641) ;  /* 0x0000000000348947 */ /* 0x000fea0003800000 */
[----:B------:R-:W-:-:S13]  /*26b0*/  ISETP.NE.AND P0, PT, R2, 0x8, PT ;  /* 0x000000080200780c */ /* 0x000fda0003f05270 */
[----:B------:R-:W-:Y:S05]  /*26c0*/  @!P0 BRA `(.L_x_642) ;  /* 0x0000000000188947 */ /* 0x000fea0003800000 */
[----:B------:R-:W-:-:S13]  /*26d0*/  ISETP.NE.AND P0, PT, R2, 0x9, PT ;  /* 0x000000090200780c */ /* 0x000fda0003f05270 */
[----:B------:R-:W-:Y:S05]  /*26e0*/  @P0 BRA `(.L_x_635) ;  /* 0x0000000800980947 */ /* 0x000fea0003800000 */
[----:B------:R-:W-:Y:S02]  /*26f0*/  HADD2.F32 R2, -RZ, R3.H0_H0 ;  /* 0x20000003ff027230 */ /* 0x000fe40000004100 */
[----:B------:R-:W-:-:S05]  /*2700*/  IMAD.MOV.U32 R3, RZ, RZ, RZ ;  /* 0x000000ffff037224 */ /* 0x000fca00078e00ff */
[----:B------:R0:W-:Y:S01]  /*2710*/  STG.E.64 desc[UR36][R16.64], R2 ;  /* 0x0000000210007986 */ /* 0x0001e2000c101b24 */
[----:B------:R-:W-:Y:S05]  /*2720*/  BRA `(.L_x_636) ;  /* 0x0000000800e87947 */ /* 0x000fea0003800000 */
.L_x_642:
[----:B------:R-:W-:-:S05]  /*2730*/  HADD2.F32 R0, -RZ, R3.H0_H0 ;  /* 0x20000003ff007230 */ /* 0x000fca0000004100 */
[----:B------:R-:W-:-:S04]  /*2740*/  F2FP.F16.F32.PACK_AB R0, RZ, R0 ;  /* 0x00000000ff00723e */ /* 0x000fc800000000ff */
[----:B------:R-:W-:-:S05]  /*2750*/  PRMT R0, R0, 0x5410, RZ ;  /* 0x0000541000007816 */ /* 0x000fca00000000ff */
[----:B------:R0:W-:Y:S01]  /*2760*/  STG.E desc[UR36][R16.64], R0 ;  /* 0x0000000010007986 */ /* 0x0001e2000c101924 */
[----:B------:R-:W-:Y:S05]  /*2770*/  BRA `(.L_x_636) ;  /* 0x0000000800d47947 */ /* 0x000fea0003800000 */
.L_x_641:
[----:B------:R-:W-:-:S05]  /*2780*/  HADD2.F32 R2, -RZ, R3.H0_H0 ;  /* 0x20000003ff027230 */ /* 0x000fca0000004100 */
[----:B------:R-:W-:-:S06]  /*2790*/  FMUL.FTZ R2, R2, 1 ;  /* 0x3f80000002027820 */ /* 0x000fcc0000410000 */
[----:B------:R-:W0:Y:S02]  /*27a0*/  F2F.F64.F32 R2, R2 ;  /* 0x0000000200027310 */ /* 0x000e240000201800 */
[----:B0-----:R0:W-:Y:S01]  /*27b0*/  STG.E.64 desc[UR36][R16.64], R2 ;  /* 0x0000000210007986 */ /* 0x0011e2000c101b24 */
[----:B------:R-:W-:Y:S05]  /*27c0*/  BRA `(.L_x_636) ;  /* 0x0000000800c07947 */ /* 0x000fea0003800000 */
.L_x_631:
        /* <DEDUP_REMOVED lines=8> */
[----:B------:R-:W-:-:S05]  /*2850*/  HADD2.F32 R3, -RZ, R3.H0_H0 ;  /* 0x20000003ff037230 */ /* 0x000fca0000004100 */
[----:B------:R-:W-:-:S04]  /*2860*/  FSETP.NEU.FTZ.AND P0, PT, R3, RZ, PT ;  /* 0x000000ff0300720b */ /* 0x000fc80003f1d000 */
[----:B------:R-:W-:-:S05]  /*2870*/  SEL R3, RZ, 0x1, !P0 ;  /* 0x00000001ff037807 */ /* 0x000fca0004000000 */
[----:B------:R0:W-:Y:S01]  /*2880*/  STG.E.U8 desc[UR36][R16.64], R3 ;  /* 0x0000000310007986 */ /* 0x0001e2000c101124 */
[----:B------:R-:W-:Y:S05]  /*2890*/  BRA `(.L_x_636) ;  /* 0x00000008008c7947 */ /* 0x000fea0003800000 */
.L_x_645:
[----:B------:R-:W-:Y:S01]  /*28a0*/  HADD2.F32 R3, -RZ, R3.H0_H0 ;  /* 0x20000003ff037230 */ /* 0x000fe20000004100 */
[----:B------:R-:W-:-:S04]  /*28b0*/  CS2R R6, SRZ ;  /* 0x0000000000067805 */ /* 0x000fc8000001ff00 */
[----:B------:R-:W-:-:S04]  /*28c0*/  FMUL.FTZ R3, R3, 1 ;  /* 0x3f80000003037820 */ /* 0x000fc80000410000 */
[----:B------:R-:W0:Y:S02]  /*28d0*/  F2F.F64.F32 R4, R3 ;  /* 0x0000000300047310 */ /* 0x000e240000201800 */
[----:B0-----:R0:W-:Y:S01]  /*28e0*/  STG.E.128 desc[UR36][R16.64], R4 ;  /* 0x0000000410007986 */ /* 0x0011e2000c101d24 */
[----:B------:R-:W-:Y:S05]  /*28f0*/  BRA `(.L_x_636) ;  /* 0x0000000800747947 */ /* 0x000fea0003800000 */
.L_x_644:
[----:B------:R-:W-:-:S13]  /*2900*/  ISETP.NE.AND P0, PT, R2, 0xf, PT ;  /* 0x0000000f0200780c */ /* 0x000fda0003f05270 */
[----:B------:R-:W-:Y:S05]  /*2910*/  @!P0 BRA `(.L_x_646) ;  /* 0x0000000000b48947 */ /* 0x000fea0003800000 */
[----:B------:R-:W-:-:S13]  /*2920*/  ISETP.NE.AND P0, PT, R2, 0x17, PT ;  /* 0x000000170200780c */ /* 0x000fda0003f05270 */
[----:B------:R-:W-:Y:S05]  /*2930*/  @!P0 BRA `(.L_x_647) ;  /* 0x0000000000548947 */ /* 0x000fea0003800000 */
[----:B------:R-:W-:-:S13]  /*2940*/  ISETP.NE.AND P0, PT, R2, 0x18, PT ;  /* 0x000000180200780c */ /* 0x000fda0003f05270 */
[----:B------:R-:W-:Y:S05]  /*2950*/  @P0 BRA `(.L_x_635) ;  /* 0x0000000400fc0947 */ /* 0x000fea0003800000 */
[----:B------:R-:W-:Y:S01]  /*2960*/  HADD2.F32 R5, -RZ, R3.H0_H0 ;  /* 0x20000003ff057230 */ /* 0x000fe20000004100 */
        /* <DEDUP_REMOVED lines=14> */
.L_x_649:
[----:B------:R-:W-:Y:S05]  /*2a50*/  BSYNC B0 ;  /* 0x0000000000007941 */ /* 0x000fea0003800000 */
.L_x_648:
[----:B------:R-:W-:-:S05]  /*2a60*/  LOP3.LUT R3, R0, R3, RZ, 0xfc, !PT ;  /* 0x0000000300037212 */ /* 0x000fca00078efcff */
[----:B------:R0:W-:Y:S01]  /*2a70*/  STG.E.U8 desc[UR36][R16.64], R3 ;  /* 0x0000000310007986 */ /* 0x0001e2000c101124 */
[----:B------:R-:W-:Y:S05]  /*2a80*/  BRA `(.L_x_636) ;  /* 0x0000000800107947 */ /* 0x000fea0003800000 */
.L_x_647:
[----:B------:R-:W-:Y:S01]  /*2a90*/  HADD2.F32 R3, -RZ, R3.H0_H0 ;  /* 0x20000003ff037230 */ /* 0x000fe20000004100 */
        /* <DEDUP_REMOVED lines=12> */
.L_x_651:
[----:B------:R-:W-:Y:S01]  /*2b60*/  IMAD.MOV.U32 R0, RZ, RZ, 0x7f ;  /* 0x0000007fff007424 */ /* 0x000fe200078e00ff */
[----:B------:R-:W-:-:S04]  /*2b70*/  ISETP.GT.U32.AND P0, PT, R2, 0x7f800000, PT ;  /* 0x7f8000000200780c */ /* 0x000fc80003f04070 */
[----:B------:R-:W-:-:S09]  /*2b80*/  SEL R0, R0, 0x7c, P0 ;  /* 0x0000007c00007807 */ /* 0x000fd20000000000 */
.L_x_652:
[----:B------:R-:W-:Y:S05]  /*2b90*/  BSYNC B0 ;  /* 0x0000000000007941 */ /* 0x000fea0003800000 */
.L_x_650:
[----:B------:R-:W-:-:S04]  /*2ba0*/  LOP3.LUT R2, R3, 0x80000000, RZ, 0xc0, !PT ;  /* 0x8000000003027812 */ /* 0x000fc800078ec0ff */
[----:B------:R-:W-:-:S04]  /*2bb0*/  SHF.R.U32.HI R3, RZ, 0x18, R2 ;  /* 0x00000018ff037819 */ /* 0x000fc80000011602 */
[----:B------:R-:W-:-:S05]  /*2bc0*/  LOP3.LUT R3, R0, R3, RZ, 0xfc, !PT ;  /* 0x0000000300037212 */ /* 0x000fca00078efcff */
[----:B------:R0:W-:Y:S01]  /*2bd0*/  STG.E.U8 desc[UR36][R16.64], R3 ;  /* 0x0000000310007986 */ /* 0x0001e2000c101124 */
[----:B------:R-:W-:Y:S05]  /*2be0*/  BRA `(.L_x_636) ;  /* 0x0000000400b87947 */ /* 0x000fea0003800000 */
.L_x_646:
[----:B------:R-:W-:-:S05]  /*2bf0*/  HADD2.F32 R0, -RZ, R3.H0_H0 ;  /* 0x20000003ff007230 */ /* 0x000fca0000004100 */
[----:B------:R-:W-:-:S05]  /*2c00*/  F2FP.BF16.F32.PACK_AB R0, RZ, R0 ;  /* 0x00000000ff00723e */ /* 0x000fca00000010ff */
[----:B------:R0:W-:Y:S01]  /*2c10*/  STG.E.U16 desc[UR36][R16.64], R0 ;  /* 0x0000000010007986 */ /* 0x0001e2000c101524 */
[----:B------:R-:W-:Y:S05]  /*2c20*/  BRA `(.L_x_636) ;  /* 0x0000000400a87947 */ /* 0x000fea0003800000 */
.L_x_643:
        /* <DEDUP_REMOVED lines=8> */
[----:B------:R-:W-:-:S06]  /*2cb0*/  HADD2.F32 R3, -RZ, R3.H0_H0 ;  /* 0x20000003ff037230 */ /* 0x000fcc0000004100 */
[----:B------:R-:W0:Y:S02]  /*2cc0*/  F2I.FTZ.U32.TRUNC.NTZ R3, R3 ;  /* 0x0000000300037305 */ /* 0x000e24000021f000 */
[----:B0-----:R0:W-:Y:S01]  /*2cd0*/  STG.E.U16 desc[UR36][R16.64], R3 ;  /* 0x0000000310007986 */ /* 0x0011e2000c101524 */
[----:B------:R-:W-:Y:S05]  /*2ce0*/  BRA `(.L_x_636) ;  /* 0x0000000400787947 */ /* 0x000fea0003800000 */
.L_x_655:
[----:B------:R-:W-:Y:S01]  /*2cf0*/  HADD2.F32 R3, -RZ, R3.H0_H0 ;  /* 0x20000003ff037230 */ /* 0x000fe20000004100 */
        /* <DEDUP_REMOVED lines=16> */
.L_x_658:
[----:B------:R-:W-:-:S04]  /*2e00*/  LOP3.LUT R2, R3, 0x80000000, RZ, 0xc0, !PT ;  /* 0x8000000003027812 */ /* 0x000fc800078ec0ff */
[----:B------:R-:W-:-:S04]  /*2e10*/  SHF.R.U32.HI R3, RZ, 0x18, R2 ;  /* 0x00000018ff037819 */ /* 0x000fc80000011602 */
[----:B------:R-:W-:-:S04]  /*2e20*/  LOP3.LUT R0, R0, R3, RZ, 0xfc, !PT ;  /* 0x0000000300007212 */ /* 0x000fc800078efcff */
[----:B------:R-:W-:-:S07]  /*2e30*/  PRMT R8, R0, 0x7610, R8 ;  /* 0x0000761000087816 */ /* 0x000fce0000000008 */
.L_x_657:
[----:B------:R-:W-:Y:S05]  /*2e40*/  BSYNC B0 ;  /* 0x0000000000007941 */ /* 0x000fea0003800000 */
.L_x_656:
[----:B------:R0:W-:Y:S01]  /*2e50*/  STG.E.U8 desc[UR36][R16.64], R8 ;  /* 0x0000000810007986 */ /* 0x0001e2000c101124 */
[----:B------:R-:W-:Y:S05]  /*2e60*/  BRA `(.L_x_636) ;  /* 0x0000000400187947 */ /* 0x000fea0003800000 */
.L_x_654:
        /* <DEDUP_REMOVED lines=17> */
.L_x_661:
[----:B------:R-:W-:-:S04]  /*2f80*/  LOP3.LUT R2, R3, 0x80000000, RZ, 0xc0, !PT ;  /* 0x8000000003027812 */ /* 0x000fc800078ec0ff */
[----:B------:R-:W-:-:S04]  /*2f90*/  SHF.R.U32.HI R3, RZ, 0x18, R2 ;  /* 0x00000018ff037819 */ /* 0x000fc80000011602 */
[----:B------:R-:W-:-:S04]  /*2fa0*/  LOP3.LUT R0, R0, R3, RZ, 0xfc, !PT ;  /* 0x0000000300007212 */ /* 0x000fc800078efcff */
[----:B------:R-:W-:-:S07]  /*2fb0*/  PRMT R8, R0, 0x7610, R8 ;  /* 0x0000761000087816 */ /* 0x000fce0000000008 */
.L_x_660:
[----:B------:R-:W-:Y:S05]  /*2fc0*/  BSYNC B0 ;  /* 0x0000000000007941 */ /* 0x000fea0003800000 */
.L_x_659:
[----:B------:R0:W-:Y:S01]  /*2fd0*/  STG.E.U8 desc[UR36][R16.64], R8 ;  /* 0x0000000810007986 */ /* 0x0001e2000c101124 */
[----:B------:R-:W-:Y:S05]  /*2fe0*/  BRA `(.L_x_636) ;  /* 0x0000000000b87947 */ /* 0x000fea0003800000 */
.L_x_653:
[----:B------:R-:W-:-:S13]  /*2ff0*/  ISETP.NE.AND P0, PT, R2, 0x1c, PT ;  /* 0x0000001c0200780c */ /* 0x000fda0003f05270 */
[----:B------:R-:W-:Y:S05]  /*3000*/  @!P0 BRA `(.L_x_662) ;  /* 0x0000000000a48947 */ /* 0x000fea0003800000 */
[----:B------:R-:W-:-:S13]  /*3010*/  ISETP.NE.AND P0, PT, R2, 0x1d, PT ;  /* 0x0000001d0200780c */ /* 0x000fda0003f05270 */
[----:B------:R-:W-:Y:S05]  /*3020*/  @!P0 BRA `(.L_x_663) ;  /* 0x00000000008c8947 */ /* 0x000fea0003800000 */
[----:B------:R-:W-:-:S13]  /*3030*/  ISETP.NE.AND P0, PT, R2, 0x2c, PT ;  /* 0x0000002c0200780c */ /* 0x000fda0003f05270 */
[----:B------:R-:W-:Y:S05]  /*3040*/  @P0 BRA `(.L_x_635) ;  /* 0x0000000000400947 */ /* 0x000fea0003800000 */
[----:B------:R-:W-:-:S05]  /*3050*/  HADD2.F32 R3, -RZ, R3.H0_H0 ;  /* 0x20000003ff037230 */ /* 0x000fca0000004100 */
        /* <DEDUP_REMOVED lines=15> */
.L_x_635:
        /* <DEDUP_REMOVED lines=16> */
.L_x_664:
[----:B------:R-:W-:Y:S05]  /*3250*/  BRA `(.L_x_636) ;  /* 0x00000000001c7947 */ /* 0x000fea0003800000 */
.L_x_663:
[----:B------:R-:W-:-:S06]  /*3260*/  HADD2.F32 R3, -RZ, R3.H0_H0 ;  /* 0x20000003ff037230 */ /* 0x000fcc0000004100 */
[----:B------:R-:W0:Y:S02]  /*3270*/  F2I.U64.TRUNC R2, R3 ;  /* 0x0000000300027311 */ /* 0x000e24000020d800 */
[----:B0-----:R0:W-:Y:S01]  /*3280*/  STG.E.64 desc[UR36][R16.64], R2 ;  /* 0x0000000210007986 */ /* 0x0011e2000c101b24 */
[----:B------:R-:W-:Y:S05]  /*3290*/  BRA `(.L_x_636) ;  /* 0x00000000000c7947 */ /* 0x000fea0003800000 */
.L_x_662:
[----:B------:R-:W-:-:S06]  /*32a0*/  HADD2.F32 R3, -RZ, R3.H0_H0 ;  /* 0x20000003ff037230 */ /* 0x000fcc0000004100 */
[----:B------:R-:W0:Y:S02]  /*32b0*/  F2I.FTZ.U32.TRUNC.NTZ R3, R3 ;  /* 0x0000000300037305 */ /* 0x000e24000021f000 */
[----:B0-----:R0:W-:Y:S02]  /*32c0*/  STG.E desc[UR36][R16.64], R3 ;  /* 0x0000000310007986 */ /* 0x0011e4000c101924 */
.L_x_636:
[----:B------:R-:W-:-:S04]  /*32d0*/  IMAD R18, R23, 0x200, R18 ;  /* 0x0000020017127824 */ /* 0x000fc800078e0212 */
[----:B------:R-:W-:-:S07]  /*32e0*/  VIADD R19, R18, 0x80 ;  /* 0x0000008012137836 */ /* 0x000fce0000000000 */
.L_x_596:
[----:B------:R-:W-:Y:S05]  /*32f0*/  BSYNC B6 ;  /* 0x0000000000067941 */ /* 0x000fea0003800000 */
.L_x_595:
        /* <DEDUP_REMOVED lines=307> */
.L_x_667:
        /* <DEDUP_REMOVED lines=22> */
.L_x_671:
[----:B------:R-:W2:Y:S02]  /*4790*/  LDG.E.U8 R2, desc[UR36][R2.64] ;  /* 0x0000002402027981 */ /* 0x000ea4000c1e1100 */
[----:B--2---:R-:W-:-:S04]  /*47a0*/  I2FP.F32.U32 R0, R2 ;  /* 0x0000000200007245 */ /* 0x004fc80000201000 */
[----:B------:R-:W-:Y:S01]  /*47b0*/  F2FP.F16.F32.PACK_AB R0, RZ, R0 ;  /* 0x00000000ff00723e */ /* 0x000fe200000000ff */
[----:B------:R-:W-:Y:S06]  /*47c0*/  BRA `(.L_x_673) ;  /* 0x0000000c00887947 */ /* 0x000fec0003800000 */
.L_x_670:
        /* <DEDUP_REMOVED lines=10> */
.L_x_675:
[----:B------:R-:W2:Y:S02]  /*4870*/  LDG.E R2, desc[UR36][R2.64] ;  /* 0x0000002402027981 */ /* 0x000ea4000c1e1900 */
[----:B--2---:R-:W-:-:S04]  /*4880*/  I2FP.F32.S32 R0, R2 ;  /* 0x0000000200007245 */ /* 0x004fc80000201400 */
[----:B------:R-:W-:Y:S01]  /*4890*/  F2FP.F16.F32.PACK_AB R0, RZ, R0 ;  /* 0x00000000ff00723e */ /* 0x000fe200000000ff */
[----:B------:R-:W-:Y:S06]  /*48a0*/  BRA `(.L_x_673) ;  /* 0x0000000c00507947 */ /* 0x000fec0003800000 */
.L_x_674:
[----:B------:R-:W2:Y:S02]  /*48b0*/  LDG.E.U16 R2, desc[UR36][R2.64] ;  /* 0x0000002402027981 */ /* 0x000ea4000c1e1500 */
[----:B--2---:R-:W0:Y:S02]  /*48c0*/  I2F.S16 R0, R2 ;  /* 0x0000000200007306 */ /* 0x004e240000101400 */
[----:B0-----:R-:W-:Y:S01]  /*48d0*/  F2FP.F16.F32.PACK_AB R0, RZ, R0 ;  /* 0x00000000ff00723e */ /* 0x001fe200000000ff */
[----:B------:R-:W-:Y:S06]  /*48e0*/  BRA `(.L_x_673) ;  /* 0x0000000c00407947 */ /* 0x000fec0003800000 */
.L_x_669:
        /* <DEDUP_REMOVED lines=9> */
.L_x_677:
[----:B------:R0:W5:Y:S01]  /*4980*/  LDG.E.U16 R0, desc[UR36][R2.64] ;  /* 0x0000002402007981 */ /* 0x000162000c1e1500 */
[----:B------:R-:W-:Y:S05]  /*4990*/  BRA `(.L_x_673) ;  /* 0x0000000c00147947 */ /* 0x000fea0003800000 */
.L_x_676:
        /* <DEDUP_REMOVED lines=9> */
.L_x_679:
[----:B------:R1:W5:Y:S01]  /*4a30*/  LDG.E.U16 R0, desc[UR36][R2.64] ;  /* 0x0000002402007981 */ /* 0x000362000c1e1500 */
[----:B------:R-:W-:Y:S05]  /*4a40*/  BRA `(.L_x_673) ;  /* 0x0000000800e87947 */ /* 0x000fea0003800000 */
.L_x_678:
        /* <DEDUP_REMOVED lines=8> */
.L_x_668:
        /* <DEDUP_REMOVED lines=13> */
.L_x_682:
        /* <DEDUP_REMOVED lines=8> */
.L_x_681:
        /* <DEDUP_REMOVED lines=28> */
.L_x_684:
        /* <DEDUP_REMOVED lines=15> */
.L_x_683:
[----:B------:R-:W2:Y:S02]  /*4ed0*/  LDG.E.U16 R0, desc[UR36][R2.64] ;  /* 0x0000002402007981 */ /* 0x000ea4000c1e1500 */
[----:B--2---:R-:W-:-:S05]  /*4ee0*/  IMAD.U32 R0, R0, 0x10000, RZ ;  /* 0x0001000000007824 */ /* 0x004fca00078e00ff */
[----:B------:R-:W-:Y:S01]  /*4ef0*/  F2FP.F16.F32.PACK_AB R0, RZ, R0 ;  /* 0x00000000ff00723e */ /* 0x000fe200000000ff */
[----:B------:R-:W-:Y:S06]  /*4f00*/  BRA `(.L_x_673) ;  /* 0x0000000400b87947 */ /* 0x000fec0003800000 */
.L_x_680:
        /* <DEDUP_REMOVED lines=12> */
.L_x_687:
        /* <DEDUP_REMOVED lines=21> */
.L_x_691:
[----:B------:R-:W-:Y:S05]  /*5120*/  BSYNC B1 ;  /* 0x0000000000017941 */ /* 0x000fea0003800000 */
.L_x_690:
[----:B------:R-:W-:Y:S01]  /*5130*/  LEA R3, R0, 0x3b800000, 0x17 ;  /* 0x3b80000000037811 */ /* 0x000fe200078eb8ff */
[----:B------:R-:W-:-:S05]  /*5140*/  IMAD.SHL.U32 R0, R2, 0x100000, RZ ;  /* 0x0010000002007824 */ /* 0x000fca00078e00ff */
[----:B------:R-:W-:-:S07]  /*5150*/  LOP3.LUT R0, R3, R0, R4, 0xfe, !PT ;  /* 0x0000000003007212 */ /* 0x000fce00078efe04 */
.L_x_689:
[----:B------:R-:W-:Y:S05]  /*5160*/  BSYNC B0 ;  /* 0x0000000000007941 */ /* 0x000fea0003800000 */
.L_x_688:
[----:B------:R-:W-:Y:S01]  /*5170*/  F2FP.F16.F32.PACK_AB R0, RZ, R0 ;  /* 0x00000000ff00723e */ /* 0x000fe200000000ff */
[----:B------:R-:W-:Y:S06]  /*5180*/  BRA `(.L_x_673) ;  /* 0x0000000400187947 */ /* 0x000fec0003800000 */
.L_x_686:
        /* <DEDUP_REMOVED lines=21> */
.L_x_695:
[----:B------:R-:W-:Y:S05]  /*52e0*/  BSYNC B1 ;  /* 0x0000000000017941 */ /* 0x000fea0003800000 */
.L_x_694:
[----:B------:R-:W-:Y:S01]  /*52f0*/  LEA R3, R0, 0x37800000, 0x17 ;  /* 0x3780000000037811 */ /* 0x000fe200078eb8ff */
[----:B------:R-:W-:-:S05]  /*5300*/  IMAD.SHL.U32 R0, R2, 0x200000, RZ ;  /* 0x0020000002007824 */ /* 0x000fca00078e00ff */
[----:B------:R-:W-:-:S07]  /*5310*/  LOP3.LUT R0, R3, R0, R4, 0xfe, !PT ;  /* 0x0000000003007212 */ /* 0x000fce00078efe04 */
.L_x_693:
[----:B------:R-:W-:Y:S05]  /*5320*/  BSYNC B0 ;  /* 0x0000000000007941 */ /* 0x000fea0003800000 */
.L_x_692:
[----:B------:R-:W-:Y:S01]  /*5330*/  F2FP.F16.F32.PACK_AB R0, RZ, R0 ;  /* 0x00000000ff00723e */ /* 0x000fe200000000ff */
[----:B------:R-:W-:Y:S06]  /*5340*/  BRA `(.L_x_673) ;  /* 0x0000000000a87947 */ /* 0x000fec0003800000 */
.L_x_685:
        /* <DEDUP_REMOVED lines=14> */
.L_x_699:
[----:B------:R-:W-:Y:S05]  /*5430*/  BSYNC B0 ;  /* 0x0000000000007941 */ /* 0x000fea0003800000 */
.L_x_698:
[----:B------:R-:W-:Y:S01]  /*5440*/  F2FP.F16.F32.PACK_AB R0, RZ, R0 ;  /* 0x00000000ff00723e */ /* 0x000fe200000000ff */
[----:B------:R-:W-:Y:S06]  /*5450*/  BRA `(.L_x_673) ;  /* 0x0000000000647947 */ /* 0x000fec0003800000 */
.L_x_672:
        /* <DEDUP_REMOVED lines=16> */
.L_x_700:
[----:B------:R-:W-:Y:S01]  /*5560*/  PRMT R0, RZ, 0x7610, R0 ;  /* 0x00007610ff007816 */ /* 0x000fe20000000000 */
[----:B------:R-:W-:Y:S06]  /*5570*/  BRA `(.L_x_673) ;  /* 0x00000000001c7947 */ /* 0x000fec0003800000 */
.L_x_697:
[----:B------:R-:W2:Y:S02]  /*5580*/  LDG.E.64 R2, desc[UR36][R2.64] ;  /* 0x0000002402027981 */ /* 0x000ea4000c1e1b00 */
[----:B--2---:R-:W0:Y:S02]  /*5590*/  I2F.U64 R0, R2 ;  /* 0x0000000200007312 */ /* 0x004e240000301000 */
[----:B0-----:R-:W-:Y:S01]  /*55a0*/  F2FP.F16.F32.PACK_AB R0, RZ, R0 ;  /* 0x00000000ff00723e */ /* 0x001fe200000000ff */
[----:B------:R-:W-:Y:S06]  /*55b0*/  BRA `(.L_x_673) ;  /* 0x00000000000c7947 */ /* 0x000fec0003800000 */
.L_x_696:
[----:B------:R-:W2:Y:S02]  /*55c0*/  LDG.E R2, desc[UR36][R2.64] ;  /* 0x0000002402027981 */ /* 0x000ea4000c1e1900 */
[----:B--2---:R-:W-:-:S04]  /*55d0*/  I2FP.F32.U32 R0, R2 ;  /* 0x0000000200007245 */ /* 0x004fc80000201000 */
[----:B------:R-:W-:-:S07]  /*55e0*/  F2FP.F16.F32.PACK_AB R0, RZ, R0 ;  /* 0x00000000ff00723e */ /* 0x000fce00000000ff */
.L_x_673:
        /* <DEDUP_REMOVED lines=19> */
.L_x_704:
[----:B------:R-:W-:-:S06]  /*5720*/  HADD2.F32 R3, -RZ, R2.H0_H0 ;  /* 0x20000002ff037230 */ /* 0x000fcc0000004100 */
[----:B------:R-:W0:Y:S02]  /*5730*/  F2I.S64.TRUNC R2, R3 ;  /* 0x0000000300027311 */ /* 0x000e24000020d900 */
[----:B0-----:R0:W-:Y:S01]  /*5740*/  STG.E.U8 desc[UR36][R16.64], R2 ;  /* 0x0000000210007986 */ /* 0x0011e2000c101124 */
[----:B------:R-:W-:Y:S05]  /*5750*/  BRA `(.L_x_706) ;  /* 0x0000000c00847947 */ /* 0x000fea0003800000 */
.L_x_703:
        /* <DEDUP_REMOVED lines=10> */
.L_x_708:
[----:B------:R-:W-:-:S04]  /*5800*/  HADD2.F32 R2, -RZ, R2.H0_H0 ;  /* 0x20000002ff027230 */ /* 0x000fc80000004100 */
[----:B------:R-:W0:Y:S02]  /*5810*/  F2I.FTZ.TRUNC.NTZ R3, R2 ;  /* 0x0000000200037305 */ /* 0x000e24000021f100 */
[----:B0-----:R0:W-:Y:S01]  /*5820*/  STG.E desc[UR36][R16.64], R3 ;  /* 0x0000000310007986 */ /* 0x0011e2000c101924 */
[----:B------:R-:W-:Y:S05]  /*5830*/  BRA `(.L_x_706) ;  /* 0x0000000c004c7947 */ /* 0x000fea0003800000 */
.L_x_707:
[----:B------:R-:W-:-:S04]  /*5840*/  HADD2.F32 R2, -RZ, R2.H0_H0 ;  /* 0x20000002ff027230 */ /* 0x000fc80000004100 */
[----:B------:R-:W0:Y:S02]  /*5850*/  F2I.FTZ.TRUNC.NTZ R3, R2 ;  /* 0x0000000200037305 */ /* 0x000e24000021f100 */
[----:B0-----:R0:W-:Y:S01]  /*5860*/  STG.E.U16 desc[UR36][R16.64], R3 ;  /* 0x0000000310007986 */ /* 0x0011e2000c101524 */
[----:B------:R-:W-:Y:S05]  /*5870*/  BRA `(.L_x_706) ;  /* 0x0000000c003c7947 */ /* 0x000fea0003800000 */
.L_x_702:
        /* <DEDUP_REMOVED lines=9> */
.L_x_710:
[----:B------:R0:W-:Y:S01]  /*5910*/  STG.E.U16 desc[UR36][R16.64], R2 ;  /* 0x0000000210007986 */ /* 0x0001e2000c101524 */
[----:B------:R-:W-:Y:S05]  /*5920*/  BRA `(.L_x_706) ;  /* 0x0000000c00107947 */ /* 0x000fea0003800000 */
.L_x_709:
        /* <DEDUP_REMOVED lines=10> */
.L_x_712:
[----:B------:R-:W-:-:S05]  /*59d0*/  HADD2.F32 R0, -RZ, R2.H0_H0 ;  /* 0x20000002ff007230 */ /* 0x000fca0000004100 */
[----:B------:R-:W-:-:S04]  /*59e0*/  F2FP.F16.F32.PACK_AB R0, RZ, R0 ;  /* 0x00000000ff00723e */ /* 0x000fc800000000ff */
[----:B------:R-:W-:-:S05]  /*59f0*/  PRMT R0, R0, 0x5410, RZ ;  /* 0x0000541000007816 */ /* 0x000fca00000000ff */
[----:B------:R0:W-:Y:S01]  /*5a00*/  STG.E desc[UR36][R16.64], R0 ;  /* 0x0000000010007986 */ /* 0x0001e2000c101924 */
[----:B------:R-:W-:Y:S05]  /*5a10*/  BRA `(.L_x_706) ;  /* 0x0000000800d47947 */ /* 0x000fea0003800000 */
.L_x_711:
[----:B------:R-:W-:-:S05]  /*5a20*/  HADD2.F32 R2, -RZ, R2.H0_H0 ;  /* 0x20000002ff027230 */ /* 0x000fca0000004100 */
[----:B------:R-:W-:-:S06]  /*5a30*/  FMUL.FTZ R2, R2, 1 ;  /* 0x3f80000002027820 */ /* 0x000fcc0000410000 */
[----:B------:R-:W0:Y:S02]  /*5a40*/  F2F.F64.F32 R2, R2 ;  /* 0x0000000200027310 */ /* 0x000e240000201800 */
[----:B0-----:R0:W-:Y:S01]  /*5a50*/  STG.E.64 desc[UR36][R16.64], R2 ;  /* 0x0000000210007986 */ /* 0x0011e2000c101b24 */
[----:B------:R-:W-:Y:S05]  /*5a60*/  BRA `(.L_x_706) ;  /* 0x0000000800c07947 */ /* 0x000fea0003800000 */
.L_x_701:
        /* <DEDUP_REMOVED lines=13> */
.L_x_715:
[----:B------:R-:W-:Y:S01]  /*5b40*/  HADD2.F32 R2, -RZ, R2.H0_H0 ;  /* 0x20000002ff027230 */ /* 0x000fe20000004100 */
[----:B------:R-:W-:-:S04]  /*5b50*/  CS2R R6, SRZ ;  /* 0x0000000000067805 */ /* 0x000fc8000001ff00 */
[----:B------:R-:W-:-:S04]  /*5b60*/  FMUL.FTZ R2, R2, 1 ;  /* 0x3f80000002027820 */ /* 0x000fc80000410000 */
[----:B------:R-:W0:Y:S02]  /*5b70*/  F2F.F64.F32 R4, R2 ;  /* 0x0000000200047310 */ /* 0x000e240000201800 */
[----:B0-----:R0:W-:Y:S01]  /*5b80*/  STG.E.128 desc[UR36][R16.64], R4 ;  /* 0x0000000410007986 */ /* 0x0011e2000c101d24 */
[----:B------:R-:W-:Y:S05]  /*5b90*/  BRA `(.L_x_706) ;  /* 0x0000000800747947 */ /* 0x000fea0003800000 */
.L_x_714:
        /* <DEDUP_REMOVED lines=21> */
.L_x_719:
[----:B------:R-:W-:Y:S05]  /*5cf0*/  BSYNC B0 ;  /* 0x0000000000007941 */ /* 0x000fea0003800000 */
.L_x_718:
[----:B------:R-:W-:-:S05]  /*5d00*/  LOP3.LUT R3, R0, R3, RZ, 0xfc, !PT ;  /* 0x0000000300037212 */ /* 0x000fca00078efcff */
[----:B------:R0:W-:Y:S01]  /*5d10*/  STG.E.U8 desc[UR36][R16.64], R3 ;  /* 0x0000000310007986 */ /* 0x0001e2000c101124 */
[----:B------:R-:W-:Y:S05]  /*5d20*/  BRA `(.L_x_706) ;  /* 0x0000000800107947 */ /* 0x000fea0003800000 */
.L_x_717:
        /* <DEDUP_REMOVED lines=13> */
.L_x_721:
[----:B------:R-:W-:Y:S01]  /*5e00*/  IMAD.MOV.U32 R0, RZ, RZ, 0x7f ;  /* 0x0000007fff007424 */ /* 0x000fe200078e00ff */
[----:B------:R-:W-:-:S04]  /*5e10*/  ISETP.GT.U32.AND P0, PT, R2, 0x7f800000, PT ;  /* 0x7f8000000200780c */ /* 0x000fc80003f04070 */
[----:B------:R-:W-:-:S09]  /*5e20*/  SEL R0, R0, 0x7c, P0 ;  /* 0x0000007c00007807 */ /* 0x000fd20000000000 */
.L_x_722:
[----:B------:R-:W-:Y:S05]  /*5e30*/  BSYNC B0 ;  /* 0x0000000000007941 */ /* 0x000fea0003800000 */
.L_x_720:
[----:B------:R-:W-:-:S04]  /*5e40*/  LOP3.LUT R2, R3, 0x80000000, RZ, 0xc0, !PT ;  /* 0x8000000003027812 */ /* 0x000fc800078ec0ff */
[----:B------:R-:W-:-:S04]  /*5e50*/  SHF.R.U32.HI R3, RZ, 0x18, R2 ;  /* 0x00000018ff037819 */ /* 0x000fc80000011602 */
[----:B------:R-:W-:-:S05]  /*5e60*/  LOP3.LUT R3, R0, R3, RZ, 0xfc, !PT ;  /* 0x0000000300037212 */ /* 0x000fca00078efcff */
[----:B------:R0:W-:Y:S01]  /*5e70*/  STG.E.U8 desc[UR36][R16.64], R3 ;  /* 0x0000000310007986 */ /* 0x0001e2000c101124 */
[----:B------:R-:W-:Y:S05]  /*5e80*/  BRA `(.L_x_706) ;  /* 0x0000000400b87947 */ /* 0x000fea0003800000 */
.L_x_716:
[----:B------:R-:W-:-:S05]  /*5e90*/  HADD2.F32 R0, -RZ, R2.H0_H0 ;  /* 0x20000002ff007230 */ /* 0x000fca0000004100 */
[----:B------:R-:W-:-:S05]  /*5ea0*/  F2FP.BF16.F32.PACK_AB R0, RZ, R0 ;  /* 0x00000000ff00723e */ /* 0x000fca00000010ff */
[----:B------:R0:W-:Y:S01]  /*5eb0*/  STG.E.U16 desc[UR36][R16.64], R0 ;  /* 0x0000000010007986 */ /* 0x0001e2000c101524 */
[----:B------:R-:W-:Y:S05]  /*5ec0*/  BRA `(.L_x_706) ;  /* 0x0000000400a87947 */ /* 0x000fea0003800000 */
.L_x_713:
        /* <DEDUP_REMOVED lines=12> */
.L_x_725:
        /* <DEDUP_REMOVED lines=17> */
.L_x_728:
[----:B------:R-:W-:-:S04]  /*60a0*/  LOP3.LUT R2, R3, 0x80000000, RZ, 0xc0, !PT ;  /* 0x8000000003027812 */ /* 0x000fc800078ec0ff */
[----:B------:R-:W-:-:S04]  /*60b0*/  SHF.R.U32.HI R3, RZ, 0x18, R2 ;  /* 0x00000018ff037819 */ /* 0x000fc80000011602 */
[----:B------:R-:W-:-:S04]  /*60c0*/  LOP3.LUT R0, R0, R3, RZ, 0xfc, !PT ;  /* 0x0000000300007212 */ /* 0x000fc800078efcff */
[----:B------:R-:W-:-:S07]  /*60d0*/  PRMT R8, R0, 0x7610, R8 ;  /* 0x0000761000087816 */ /* 0x000fce0000000008 */
.L_x_727:
[----:B------:R-:W-:Y:S05]  /*60e0*/  BSYNC B0 ;  /* 0x0000000000007941 */ /* 0x000fea0003800000 */
.L_x_726:
[----:B------:R3:W-:Y:S01]  /*60f0*/  STG.E.U8 desc[UR36][R16.64], R8 ;  /* 0x0000000810007986 */ /* 0x0007e2000c101124 */
[----:B------:R-:W-:Y:S05]  /*6100*/  BRA `(.L_x_706) ;  /* 0x0000000400187947 */ /* 0x000fea0003800000 */
.L_x_724:
        /* <DEDUP_REMOVED lines=17> */
.L_x_731:
[----:B------:R-:W-:-:S04]  /*6220*/  LOP3.LUT R2, R3, 0x80000000, RZ, 0xc0, !PT ;  /* 0x8000000003027812 */ /* 0x000fc800078ec0ff */
[----:B------:R-:W-:-:S04]  /*6230*/  SHF.R.U32.HI R3, RZ, 0x18, R2 ;  /* 0x00000018ff037819 */ /* 0x000fc80000011602 */
[----:B------:R-:W-:-:S04]  /*6240*/  LOP3.LUT R0, R0, R3, RZ, 0xfc, !PT ;  /* 0x0000000300007212 */ /* 0x000fc800078efcff */
[----:B------:R-:W-:-:S07]  /*6250*/  PRMT R8, R0, 0x7610, R8 ;  /* 0x0000761000087816 */ /* 0x000fce0000000008 */
.L_x_730:
[----:B------:R-:W-:Y:S05]  /*6260*/  BSYNC B0 ;  /* 0x0000000000007941 */ /* 0x000fea0003800000 */
.L_x_729:
[----:B------:R0:W-:Y:S01]  /*6270*/  STG.E.U8 desc[UR36][R16.64], R8 ;  /* 0x0000000810007986 */ /* 0x0001e2000c101124 */
[----:B------:R-:W-:Y:S05]  /*6280*/  BRA `(.L_x_706) ;  /* 0x0000000000b87947 */ /* 0x000fea0003800000 */
.L_x_723:
        /* <DEDUP_REMOVED lines=22> */
.L_x_705:
        /* <DEDUP_REMOVED lines=16> */
.L_x_734:
[----:B------:R-:W-:Y:S05]  /*64f0*/  BRA `(.L_x_706) ;  /* 0x00000000001c7947 */ /* 0x000fea0003800000 */
.L_x_733:
[----:B------:R-:W-:-:S06]  /*6500*/  HADD2.F32 R2, -RZ, R2.H0_H0 ;  /* 0x20000002ff027230 */ /* 0x000fcc0000004100 */
[----:B------:R-:W0:Y:S02]  /*6510*/  F2I.U64.TRUNC R2, R2 ;  /* 0x0000000200027311 */ /* 0x000e24000020d800 */
[----:B0-----:R2:W-:Y:S01]  /*6520*/  STG.E.64 desc[UR36][R16.64], R2 ;  /* 0x0000000210007986 */ /* 0x0015e2000c101b24 */
[----:B------:R-:W-:Y:S05]  /*6530*/  BRA `(.L_x_706) ;  /* 0x00000000000c7947 */ /* 0x000fea0003800000 */
.L_x_732:
[----:B------:R-:W-:-:S04]  /*6540*/  HADD2.F32 R2, -RZ, R2.H0_H0 ;  /* 0x20000002ff027230 */ /* 0x000fc80000004100 */
[----:B------:R-:W0:Y:S02]  /*6550*/  F2I.FTZ.U32.TRUNC.NTZ R3, R2 ;  /* 0x0000000200037305 */ /* 0x000e24000021f000 */
[----:B0-----:R0:W-:Y:S02]  /*6560*/  STG.E desc[UR36][R16.64], R3 ;  /* 0x0000000310007986 */ /* 0x0011e4000c101924 */
.L_x_706:
[----:B------:R-:W-:-:S07]  /*6570*/  VIADD R19, R19, 0x80 ;  /* 0x0000008013137836 */ /* 0x000fce0000000000 */
.L_x_666:
[----:B------:R-:W-:Y:S05]  /*6580*/  BSYNC B6 ;  /* 0x0000000000067941 */ /* 0x000fea0003800000 */
.L_x_665:
        /* <DEDUP_REMOVED lines=307> */
.L_x_737:
        /* <DEDUP_REMOVED lines=22> */
.L_x_741:
[----:B------:R-:W2:Y:S02]  /*7a20*/  LDG.E.U8 R2, desc[UR36][R2.64] ;  /* 0x0000002402027981 */ /* 0x000ea4000c1e1100 */
[----:B--2---:R-:W-:-:S04]  /*7a30*/  I2FP.F32.U32 R0, R2 ;  /* 0x0000000200007245 */ /* 0x004fc80000201000 */
[----:B------:R-:W-:Y:S01]  /*7a40*/  F2FP.F16.F32.PACK_AB R0, RZ, R0 ;  /* 0x00000000ff00723e */ /* 0x000fe200000000ff */
[----:B------:R-:W-:Y:S06]  /*7a50*/  BRA `(.L_x_743) ;  /* 0x0000000c00887947 */ /* 0x000fec0003800000 */
.L_x_740:
        /* <DEDUP_REMOVED lines=10> */
.L_x_745:
[----:B------:R-:W2:Y:S02]  /*7b00*/  LDG.E R2, desc[UR36][R2.64] ;  /* 0x0000002402027981 */ /* 0x000ea4000c1e1900 */
[----:B--2---:R-:W-:-:S04]  /*7b10*/  I2FP.F32.S32 R0, R2 ;  /* 0x0000000200007245 */ /* 0x004fc80000201400 */
[----:B------:R-:W-:Y:S01]  /*7b20*/  F2FP.F16.F32.PACK_AB R0, RZ, R0 ;  /* 0x00000000ff00723e */ /* 0x000fe200000000ff */
[----:B------:R-:W-:Y:S06]  /*7b30*/  BRA `(.L_x_743) ;  /* 0x0000000c00507947 */ /* 0x000fec0003800000 */
.L_x_744:
[----:B------:R-:W2:Y:S02]  /*7b40*/  LDG.E.U16 R2, desc[UR36][R2.64] ;  /* 0x0000002402027981 */ /* 0x000ea4000c1e1500 */
[----:B--2---:R-:W0:Y:S02]  /*7b50*/  I2F.S16 R0, R2 ;  /* 0x0000000200007306 */ /* 0x004e240000101400 */
[----:B0-----:R-:W-:Y:S01]  /*7b60*/  F2FP.F16.F32.PACK_AB R0, RZ, R0 ;  /* 0x00000000ff00723e */ /* 0x001fe200000000ff */
[----:B------:R-:W-:Y:S06]  /*7b70*/  BRA `(.L_x_743) ;  /* 0x0000000c00407947 */ /* 0x000fec0003800000 */
.L_x_739:
        /* <DEDUP_REMOVED lines=9> */
.L_x_747:
[----:B------:R1:W5:Y:S01]  /*7c10*/  LDG.E.U16 R0, desc[UR36][R2.64] ;  /* 0x0000002402007981 */ /* 0x000362000c1e1500 */
[----:B------:R-:W-:Y:S05]  /*7c20*/  BRA `(.L_x_743) ;  /* 0x0000000c00147947 */ /* 0x000fea0003800000 */
.L_x_746:
        /* <DEDUP_REMOVED lines=9> */
.L_x_749:
[----:B------:R0:W5:Y:S01]  /*7cc0*/  LDG.E.U16 R0, desc[UR36][R2.64] ;  /* 0x0000002402007981 */ /* 0x000162000c1e1500 */
[----:B------:R-:W-:Y:S05]  /*7cd0*/  BRA `(.L_x_743) ;  /* 0x0000000800e87947 */ /* 0x000fea0003800000 */
.L_x_748:
        /* <DEDUP_REMOVED lines=8> */
.L_x_738:
        /* <DEDUP_REMOVED lines=13> */
.L_x_752:
        /* <DEDUP_REMOVED lines=8> */
.L_x_751:
        /* <DEDUP_REMOVED lines=28> */
.L_x_754:
        /* <DEDUP_REMOVED lines=15> */
.L_x_753:
[----:B------:R-:W2:Y:S02]  /*8160*/  LDG.E.U16 R0, desc[UR36][R2.64] ;  /* 0x0000002402007981 */ /* 0x000ea4000c1e1500 */
[----:B--2---:R-:W-:-:S05]  /*8170*/  IMAD.U32 R0, R0, 0x10000, RZ ;  /* 0x0001000000007824 */ /* 0x004fca00078e00ff */
[----:B------:R-:W-:Y:S01]  /*8180*/  F2FP.F16.F32.PACK_AB R0, RZ, R0 ;  /* 0x00000000ff00723e */ /* 0x000fe200000000ff */
[----:B------:R-:W-:Y:S06]  /*8190*/  BRA `(.L_x_743) ;  /* 0x0000000400b87947 */ /* 0x000fec0003800000 */
.L_x_750:
        /* <DEDUP_REMOVED lines=12> */
.L_x_757:
        /* <DEDUP_REMOVED lines=21> */
.L_x_761:
[----:B------:R-:W-:Y:S05]  /*83b0*/  BSYNC B1 ;  /* 0x0000000000017941 */ /* 0x000fea0003800000 */
.L_x_760:
[----:B------:R-:W-:Y:S01]  /*83c0*/  LEA R3, R0, 0x3b800000, 0x17 ;  /* 0x3b80000000037811 */ /* 0x000fe200078eb8ff */
[----:B------:R-:W-:-:S05]  /*83d0*/  IMAD.SHL.U32 R0, R2, 0x100000, RZ ;  /* 0x0010000002007824 */ /* 0x000fca00078e00ff */
[----:B------:R-:W-:-:S07]  /*83e0*/  LOP3.LUT R0, R3, R0, R4, 0xfe, !PT ;  /* 0x0000000003007212 */ /* 0x000fce00078efe04 */
.L_x_759:
[----:B------:R-:W-:Y:S05]  /*83f0*/  BSYNC B0 ;  /* 0x0000000000007941 */ /* 0x000fea0003800000 */
.L_x_758:
[----:B------:R-:W-:Y:S01]  /*8400*/  F2FP.F16.F32.PACK_AB R0, RZ, R0 ;  /* 0x00000000ff00723e */ /* 0x000fe200000000ff */
[----:B------:R-:W-:Y:S06]  /*8410*/  BRA `(.L_x_743) ;  /* 0x0000000400187947 */ /* 0x000fec0003800000 */
.L_x_756:
        /* <DEDUP_REMOVED lines=21> */
.L_x_765:
[----:B------:R-:W-:Y:S05]  /*8570*/  BSYNC B1 ;  /* 0x0000000000017941 */ /* 0x000fea0003800000 */
.L_x_764:
[----:B------:R-:W-:Y:S01]  /*8580*/  LEA R3, R0, 0x37800000, 0x17 ;  /* 0x3780000000037811 */ /* 0x000fe200078eb8ff */
[----:B------:R-:W-:-:S05]  /*8590*/  IMAD.SHL.U32 R0, R2, 0x200000, RZ ;  /* 0x0020000002007824 */ /* 0x000fca00078e00ff */
[----:B------:R-:W-:-:S07]  /*85a0*/  LOP3.LUT R0, R3, R0, R4, 0xfe, !PT ;  /* 0x0000000003007212 */ /* 0x000fce00078efe04 */
.L_x_763:
[----:B------:R-:W-:Y:S05]  /*85b0*/  BSYNC B0 ;  /* 0x0000000000007941 */ /* 0x000fea0003800000 */
.L_x_762:
[----:B------:R-:W-:Y:S01]  /*85c0*/  F2FP.F16.F32.PACK_AB R0, RZ, R0 ;  /* 0x00000000ff00723e */ /* 0x000fe200000000ff */
[----:B------:R-:W-:Y:S06]  /*85d0*/  BRA `(.L_x_743) ;  /* 0x0000000000a87947 */ /* 0x000fec0003800000 */
.L_x_755:
        /* <DEDUP_REMOVED lines=14> */
.L_x_769:
[----:B------:R-:W-:Y:S05]  /*86c0*/  BSYNC B0 ;  /* 0x0000000000007941 */ /* 0x000fea0003800000 */
.L_x_768:
[----:B------:R-:W-:Y:S01]  /*86d0*/  F2FP.F16.F32.PACK_AB R0, RZ, R0 ;  /* 0x00000000ff00723e */ /* 0x000fe200000000ff */
[----:B------:R-:W-:Y:S06]  /*86e0*/  BRA `(.L_x_743) ;  /* 0x0000000000647947 */ /* 0x000fec0003800000 */
.L_x_742:
        /* <DEDUP_REMOVED lines=16> */
.L_x_770:
[----:B------:R-:W-:Y:S01]  /*87f0*/  PRMT R0, RZ, 0x7610, R0 ;  /* 0x00007610ff007816 */ /* 0x000fe20000000000 */
[----:B------:R-:W-:Y:S06]  /*8800*/  BRA `(.L_x_743) ;  /* 0x00000000001c7947 */ /* 0x000fec0003800000 */
.L_x_767:
[----:B------:R-:W2:Y:S02]  /*8810*/  LDG.E.64 R2, desc[UR36][R2.64] ;  /* 0x0000002402027981 */ /* 0x000ea4000c1e1b00 */
[----:B--2---:R-:W0:Y:S02]  /*8820*/  I2F.U64 R0, R2 ;  /* 0x0000000200007312 */ /* 0x004e240000301000 */
[----:B0-----:R-:W-:Y:S01]  /*8830*/  F2FP.F16.F32.PACK_AB R0, RZ, R0 ;  /* 0x00000000ff00723e */ /* 0x001fe200000000ff */
[----:B------:R-:W-:Y:S06]  /*8840*/  BRA `(.L_x_743) ;  /* 0x00000000000c7947 */ /* 0x000fec0003800000 */
.L_x_766:
[----:B------:R-:W2:Y:S02]  /*8850*/  LDG.E R2, desc[UR36][R2.64] ;  /* 0x0000002402027981 */ /* 0x000ea4000c1e1900 */
[----:B--2---:R-:W-:-:S04]  /*8860*/  I2FP.F32.U32 R0, R2 ;  /* 0x0000000200007245 */ /* 0x004fc80000201000 */
[----:B------:R-:W-:-:S07]  /*8870*/  F2FP.F16.F32.PACK_AB R0, RZ, R0 ;  /* 0x00000000ff00723e */ /* 0x000fce00000000ff */
.L_x_743:
        /* <DEDUP_REMOVED lines=19> */
.L_x_774:
[----:B------:R-:W-:-:S06]  /*89b0*/  HADD2.F32 R3, -RZ, R2.H0_H0 ;  /* 0x20000002ff037230 */ /* 0x000fcc0000004100 */
[----:B------:R-:W0:Y:S02]  /*89c0*/  F2I.S64.TRUNC R2, R3 ;  /* 0x0000000300027311 */ /* 0x000e24000020d900 */
[----:B0-----:R3:W-:Y:S01]  /*89d0*/  STG.E.U8 desc[UR36][R16.64], R2 ;  /* 0x0000000210007986 */ /* 0x0017e2000c101124 */
[----:B------:R-:W-:Y:S05]  /*89e0*/  BRA `(.L_x_776) ;  /* 0x0000000c00847947 */ /* 0x000fea0003800000 */
.L_x_773:
        /* <DEDUP_REMOVED lines=10> */
.L_x_778:
[----:B------:R-:W-:-:S04]  /*8a90*/  HADD2.F32 R2, -RZ, R2.H0_H0 ;  /* 0x20000002ff027230 */ /* 0x000fc80000004100 */
[----:B------:R-:W0:Y:S02]  /*8aa0*/  F2I.FTZ.TRUNC.NTZ R3, R2 ;  /* 0x0000000200037305 */ /* 0x000e24000021f100 */
[----:B0-----:R2:W-:Y:S01]  /*8ab0*/  STG.E desc[UR36][R16.64], R3 ;  /* 0x0000000310007986 */ /* 0x0015e2000c101924 */
[----:B------:R-:W-:Y:S05]  /*8ac0*/  BRA `(.L_x_776) ;  /* 0x0000000c004c7947 */ /* 0x000fea0003800000 */
.L_x_777:
[----:B------:R-:W-:-:S04]  /*8ad0*/  HADD2.F32 R2, -RZ, R2.H0_H0 ;  /* 0x20000002ff027230 */ /* 0x000fc80000004100 */
[----:B------:R-:W0:Y:S02]  /*8ae0*/  F2I.FTZ.TRUNC.NTZ R3, R2 ;  /* 0x0000000200037305 */ /* 0x000e24000021f100 */
[----:B0-----:R0:W-:Y:S01]  /*8af0*/  STG.E.U16 desc[UR36][R16.64], R3 ;  /* 0x0000000310007986 */ /* 0x0011e2000c101524 */
[----:B------:R-:W-:Y:S05]  /*8b00*/  BRA `(.L_x_776) ;  /* 0x0000000c003c7947 */ /* 0x000fea0003800000 */
.L_x_772:
        /* <DEDUP_REMOVED lines=9> */
.L_x_780:
[----:B------:R0:W-:Y:S01]  /*8ba0*/  STG.E.U16 desc[UR36][R16.64], R2 ;  /* 0x0000000210007986 */ /* 0x0001e2000c101524 */
[----:B------:R-:W-:Y:S05]  /*8bb0*/  BRA `(.L_x_776) ;  /* 0x0000000c00107947 */ /* 0x000fea0003800000 */
.L_x_779:
        /* <DEDUP_REMOVED lines=10> */
.L_x_782:
[----:B------:R-:W-:-:S05]  /*8c60*/  HADD2.F32 R0, -RZ, R2.H0_H0 ;  /* 0x20000002ff007230 */ /* 0x000fca0000004100 */
[----:B------:R-:W-:-:S04]  /*8c70*/  F2FP.F16.F32.PACK_AB R0, RZ, R0 ;  /* 0x00000000ff00723e */ /* 0x000fc800000000ff */
[----:B------:R-:W-:-:S05]  /*8c80*/  PRMT R0, R0, 0x5410, RZ ;  /* 0x0000541000007816 */ /* 0x000fca00000000ff */
[----:B------:R0:W-:Y:S01]  /*8c90*/  STG.E desc[UR36][R16.64], R0 ;  /* 0x0000000010007986 */ /* 0x0001e2000c101924 */
[----:B------:R-:W-:Y:S05]  /*8ca0*/  BRA `(.L_x_776) ;  /* 0x0000000800d47947 */ /* 0x000fea0003800000 */
.L_x_781:
[----:B------:R-:W-:-:S05]  /*8cb0*/  HADD2.F32 R2, -RZ, R2.H0_H0 ;  /* 0x20000002ff027230 */ /* 0x000fca0000004100 */
[----:B------:R-:W-:-:S06]  /*8cc0*/  FMUL.FTZ R2, R2, 1 ;  /* 0x3f80000002027820 */ /* 0x000fcc0000410000 */
[----:B------:R-:W0:Y:S02]  /*8cd0*/  F2F.F64.F32 R2, R2 ;  /* 0x0000000200027310 */ /* 0x000e240000201800 */
[----:B0-----:R0:W-:Y:S01]  /*8ce0*/  STG.E.64 desc[UR36][R16.64], R2 ;  /* 0x0000000210007986 */ /* 0x0011e2000c101b24 */
[----:B------:R-:W-:Y:S05]  /*8cf0*/  BRA `(.L_x_776) ;  /* 0x0000000800c07947 */ /* 0x000fea0003800000 */
.L_x_771:
        /* <DEDUP_REMOVED lines=13> */
.L_x_785:
[----:B------:R-:W-:Y:S01]  /*8dd0*/  HADD2.F32 R2, -RZ, R2.H0_H0 ;  /* 0x20000002ff027230 */ /* 0x000fe20000004100 */
[----:B------:R-:W-:-:S04]  /*8de0*/  CS2R R6, SRZ ;  /* 0x0000000000067805 */ /* 0x000fc8000001ff00 */
[----:B------:R-:W-:-:S04]  /*8df0*/  FMUL.FTZ R2, R2, 1 ;  /* 0x3f80000002027820 */ /* 0x000fc80000410000 */
[----:B------:R-:W0:Y:S02]  /*8e00*/  F2F.F64.F32 R4, R2 ;  /* 0x0000000200047310 */ /* 0x000e240000201800 */
[----:B0-----:R0:W-:Y:S01]  /*8e10*/  STG.E.128 desc[UR36][R16.64], R4 ;  /* 0x0000000410007986 */ /* 0x0011e2000c101d24 */
[----:B------:R-:W-:Y:S05]  /*8e20*/  BRA `(.L_x_776) ;  /* 0x0000000800747947 */ /* 0x000fea0003800000 */
.L_x_784:
        /* <DEDUP_REMOVED lines=21> */
.L_x_789:
[----:B------:R-:W-:Y:S05]  /*8f80*/  BSYNC B0 ;  /* 0x0000000000007941 */ /* 0x000fea0003800000 */
.L_x_788:
[----:B------:R-:W-:-:S05]  /*8f90*/  LOP3.LUT R3, R0, R3, RZ, 0xfc, !PT ;  /* 0x0000000300037212 */ /* 0x000fca00078efcff */
[----:B------:R0:W-:Y:S01]  /*8fa0*/  STG.E.U8 desc[UR36][R16.64], R3 ;  /* 0x0000000310007986 */ /* 0x0001e2000c101124 */
[----:B------:R-:W-:Y:S05]  /*8fb0*/  BRA `(.L_x_776) ;  /* 0x0000000800107947 */ /* 0x000fea0003800000 */
.L_x_787:
        /* <DEDUP_REMOVED lines=13> */
.L_x_791:
[----:B------:R-:W-:Y:S01]  /*9090*/  IMAD.MOV.U32 R0, RZ, RZ, 0x7f ;  /* 0x0000007fff007424 */ /* 0x000fe200078e00ff */
[----:B------:R-:W-:-:S04]  /*90a0*/  ISETP.GT.U32.AND P0, PT, R2, 0x7f800000, PT ;  /* 0x7f8000000200780c */ /* 0x000fc80003f04070 */
[----:B------:R-:W-:-:S09]  /*90b0*/  SEL R0, R0, 0x7c, P0 ;  /* 0x0000007c00007807 */ /* 0x000fd20000000000 */
.L_x_792:
[----:B------:R-:W-:Y:S05]  /*90c0*/  BSYNC B0 ;  /* 0x0000000000007941 */ /* 0x000fea0003800000 */
.L_x_790:
[----:B------:R-:W-:-:S04]  /*90d0*/  LOP3.LUT R2, R3, 0x80000000, RZ, 0xc0, !PT ;  /* 0x8000000003027812 */ /* 0x000fc800078ec0ff */
[----:B------:R-:W-:-:S04]  /*90e0*/  SHF.R.U32.HI R3, RZ, 0x18, R2 ;  /* 0x00000018ff037819 */ /* 0x000fc80000011602 */
[----:B------:R-:W-:-:S05]  /*90f0*/  LOP3.LUT R3, R0, R3, RZ, 0xfc, !PT ;  /* 0x0000000300037212 */ /* 0x000fca00078efcff */
[----:B------:R0:W-:Y:S01]  /*9100*/  STG.E.U8 desc[UR36][R16.64], R3 ;  /* 0x0000000310007986 */ /* 0x0001e2000c101124 */
[----:B------:R-:W-:Y:S05]  /*9110*/  BRA `(.L_x_776) ;  /* 0x0000000400b87947 */ /* 0x000fea0003800000 */
.L_x_786:
[----:B------:R-:W-:-:S05]  /*9120*/  HADD2.F32 R0, -RZ, R2.H0_H0 ;  /* 0x20000002ff007230 */ /* 0x000fca0000004100 */
[----:B------:R-:W-:-:S05]  /*9130*/  F2FP.BF16.F32.PACK_AB R0, RZ, R0 ;  /* 0x00000000ff00723e */ /* 0x000fca00000010ff */
[----:B------:R0:W-:Y:S01]  /*9140*/  STG.E.U16 desc[UR36][R16.64], R0 ;  /* 0x0000000010007986 */ /* 0x0001e2000c101524 */
[----:B------:R-:W-:Y:S05]  /*9150*/  BRA `(.L_x_776) ;  /* 0x0000000400a87947 */ /* 0x000fea0003800000 */
.L_x_783:
        /* <DEDUP_REMOVED lines=12> */
.L_x_795:
        /* <DEDUP_REMOVED lines=17> */
.L_x_798:
[----:B------:R-:W-:-:S04]  /*9330*/  LOP3.LUT R2, R3, 0x80000000, RZ, 0xc0, !PT ;  /* 0x8000000003027812 */ /* 0x000fc800078ec0ff */
[----:B------:R-:W-:-:S04]  /*9340*/  SHF.R.U32.HI R3, RZ, 0x18, R2 ;  /* 0x00000018ff037819 */ /* 0x000fc80000011602 */
[----:B------:R-:W-:-:S04]  /*9350*/  LOP3.LUT R0, R0, R3, RZ, 0xfc, !PT ;  /* 0x0000000300007212 */ /* 0x000fc800078efcff */
[----:B------:R-:W-:-:S07]  /*9360*/  PRMT R8, R0, 0x7610, R8 ;  /* 0x0000761000087816 */ /* 0x000fce0000000008 */
.L_x_797:
[----:B------:R-:W-:Y:S05]  /*9370*/  BSYNC B0 ;  /* 0x0000000000007941 */ /* 0x000fea0003800000 */
.L_x_796:
[----:B------:R0:W-:Y:S01]  /*9380*/  STG.E.U8 desc[UR36][R16.64], R8 ;  /* 0x0000000810007986 */ /* 0x0001e2000c101124 */
[----:B------:R-:W-:Y:S05]  /*9390*/  BRA `(.L_x_776) ;  /* 0x0000000400187947 */ /* 0x000fea0003800000 */
.L_x_794:
        /* <DEDUP_REMOVED lines=17> */
.L_x_801:
[----:B------:R-:W-:-:S04]  /*94b0*/  LOP3.LUT R2, R3, 0x80000000, RZ, 0xc0, !PT ;  /* 0x8000000003027812 */ /* 0x000fc800078ec0ff */
[----:B------:R-:W-:-:S04]  /*94c0*/  SHF.R.U32.HI R3, RZ, 0x18, R2 ;  /* 0x00000018ff037819 */ /* 0x000fc80000011602 */
[----:B------:R-:W-:-:S04]  /*94d0*/  LOP3.LUT R0, R0, R3, RZ, 0xfc, !PT ;  /* 0x0000000300007212 */ /* 0x000fc800078efcff */
[----:B------:R-:W-:-:S07]  /*94e0*/  PRMT R8, R0, 0x7610, R8 ;  /* 0x0000761000087816 */ /* 0x000fce0000000008 */
.L_x_800:
[----:B------:R-:W-:Y:S05]  /*94f0*/  BSYNC B0 ;  /* 0x0000000000007941 */ /* 0x000fea0003800000 */
.L_x_799:
[----:B------:R0:W-:Y:S01]  /*9500*/  STG.E.U8 desc[UR36][R16.64], R8 ;  /* 0x0000000810007986 */ /* 0x0001e2000c101124 */
[----:B------:R-:W-:Y:S05]  /*9510*/  BRA `(.L_x_776) ;  /* 0x0000000000b87947 */ /* 0x000fea0003800000 */
.L_x_793:
        /* <DEDUP_REMOVED lines=22> */
.L_x_775:
        /* <DEDUP_REMOVED lines=16> */
.L_x_804:
[----:B------:R-:W-:Y:S05]  /*9780*/  BRA `(.L_x_776) ;  /* 0x00000000001c7947 */ /* 0x000fea0003800000 */
.L_x_803:
[----:B------:R-:W-:-:S06]  /*9790*/  HADD2.F32 R2, -RZ, R2.H0_H0 ;  /* 0x20000002ff027230 */ /* 0x000fcc0000004100 */
[----:B------:R-:W0:Y:S02]  /*97a0*/  F2I.U64.TRUNC R2, R2 ;  /* 0x0000000200027311 */ /* 0x000e24000020d800 */
[----:B0-----:R0:W-:Y:S01]  /*97b0*/  STG.E.64 desc[UR36][R16.64], R2 ;  /* 0x0000000210007986 */ /* 0x0011e2000c101b24 */
[----:B------:R-:W-:Y:S05]  /*97c0*/  BRA `(.L_x_776) ;  /* 0x00000000000c7947 */ /* 0x000fea0003800000 */
.L_x_802:
[----:B------:R-:W-:-:S04]  /*97d0*/  HADD2.F32 R2, -RZ, R2.H0_H0 ;  /* 0x20000002ff027230 */ /* 0x000fc80000004100 */
[----:B------:R-:W0:Y:S02]  /*97e0*/  F2I.FTZ.U32.TRUNC.NTZ R3, R2 ;  /* 0x0000000200037305 */ /* 0x000e24000021f000 */
[----:B0-----:R0:W-:Y:S02]  /*97f0*/  STG.E desc[UR36][R16.64], R3 ;  /* 0x0000000310007986 */ /* 0x0011e4000c101924 */
.L_x_776:
[----:B------:R-:W-:-:S07]  /*9800*/  VIADD R19, R19, 0x80 ;  /* 0x0000008013137836 */ /* 0x000fce0000000000 */
.L_x_736:
[----:B------:R-:W-:Y:S05]  /*9810*/  BSYNC B6 ;  /* 0x0000000000067941 */ /* 0x000fea0003800000 */
.L_x_735:
        /* <DEDUP_REMOVED lines=306> */
.L_x_805:
        /* <DEDUP_REMOVED lines=22> */
.L_x_809:
[----:B------:R-:W2:Y:S02]  /*aca0*/  LDG.E.U8 R2, desc[UR36][R2.64] ;  /* 0x0000002402027981 */ /* 0x000ea4000c1e1100 */
[----:B--2---:R-:W-:-:S04]  /*acb0*/  I2FP.F32.U32 R0, R2 ;  /* 0x0000000200007245 */ /* 0x004fc80000201000 */
[----:B------:R-:W-:Y:S01]  /*acc0*/  F2FP.F16.F32.PACK_AB R0, RZ, R0 ;  /* 0x00000000ff00723e */ /* 0x000fe200000000ff */
[----:B------:R-:W-:Y:S06]  /*acd0*/  BRA `(.L_x_811) ;  /* 0x0000000c00887947 */ /* 0x000fec0003800000 */
.L_x_808:
        /* <DEDUP_REMOVED lines=10> */
.L_x_813:
[----:B------:R-:W2:Y:S02]  /*ad80*/  LDG.E R2, desc[UR36][R2.64] ;  /* 0x0000002402027981 */ /* 0x000ea4000c1e1900 */
[----:B--2---:R-:W-:-:S04]  /*ad90*/  I2FP.F32.S32 R0, R2 ;  /* 0x0000000200007245 */ /* 0x004fc80000201400 */
[----:B------:R-:W-:Y:S01]  /*ada0*/  F2FP.F16.F32.PACK_AB R0, RZ, R0 ;  /* 0x00000000ff00723e */ /* 0x000fe200000000ff */
[----:B------:R-:W-:Y:S06]  /*adb0*/  BRA `(.L_x_811) ;  /* 0x0000000c00507947 */ /* 0x000fec0003800000 */
.L_x_812:
[----:B------:R-:W2:Y:S02]  /*adc0*/  LDG.E.U16 R2, desc[UR36][R2.64] ;  /* 0x0000002402027981 */ /* 0x000ea4000c1e1500 */
[----:B--2---:R-:W0:Y:S02]  /*add0*/  I2F.S16 R0, R2 ;  /* 0x0000000200007306 */ /* 0x004e240000101400 */
[----:B0-----:R-:W-:Y:S01]  /*ade0*/  F2FP.F16.F32.PACK_AB R0, RZ, R0 ;  /* 0x00000000ff00723e */ /* 0x001fe200000000ff */
[----:B------:R-:W-:Y:S06]  /*adf0*/  BRA `(.L_x_811) ;  /* 0x0000000c00407947 */ /* 0x000fec0003800000 */
.L_x_807:
        /* <DEDUP_REMOVED lines=9> */
.L_x_815:
[----:B------:R1:W5:Y:S01]  /*ae90*/  LDG.E.U16 R0, desc[UR36][R2.64] ;  /* 0x0000002402007981 */ /* 0x000362000c1e1500 */
[----:B------:R-:W-:Y:S05]  /*aea0*/  BRA `(.L_x_811) ;  /* 0x0000000c00147947 */ /* 0x000fea0003800000 */
.L_x_814:
        /* <DEDUP_REMOVED lines=9> */
.L_x_817:
[----:B------:R0:W5:Y:S01]  /*af40*/  LDG.E.U16 R0, desc[UR36][R2.64] ;  /* 0x0000002402007981 */ /* 0x000162000c1e1500 */
[----:B------:R-:W-:Y:S05]  /*af50*/  BRA `(.L_x_811) ;  /* 0x0000000800e87947 */ /* 0x000fea0003800000 */
.L_x_816:
        /* <DEDUP_REMOVED lines=8> */
.L_x_806:
        /* <DEDUP_REMOVED lines=13> */
.L_x_820:
        /* <DEDUP_REMOVED lines=8> */
.L_x_819:
        /* <DEDUP_REMOVED lines=28> */
.L_x_822:
        /* <DEDUP_REMOVED lines=15> */
.L_x_821:
[----:B------:R-:W2:Y:S02]  /*b3e0*/  LDG.E.U16 R0, desc[UR36][R2.64] ;  /* 0x0000002402007981 */ /* 0x000ea4000c1e1500 */
[----:B--2---:R-:W-:-:S05]  /*b3f0*/  IMAD.U32 R0, R0, 0x10000, RZ ;  /* 0x0001000000007824 */ /* 0x004fca00078e00ff */
[----:B------:R-:W-:Y:S01]  /*b400*/  F2FP.F16.F32.PACK_AB R0, RZ, R0 ;  /* 0x00000000ff00723e */ /* 0x000fe200000000ff */
[----:B------:R-:W-:Y:S06]  /*b410*/  BRA `(.L_x_811) ;  /* 0x0000000400b87947 */ /* 0x000fec0003800000 */
.L_x_818:
        /* <DEDUP_REMOVED lines=12> */
.L_x_825:
        /* <DEDUP_REMOVED lines=21> */
.L_x_829:
[----:B------:R-:W-:Y:S05]  /*b630*/  BSYNC B1 ;  /* 0x0000000000017941 */ /* 0x000fea0003800000 */
.L_x_828:
[----:B------:R-:W-:Y:S01]  /*b640*/  LEA R3, R0, 0x3b800000, 0x17 ;  /* 0x3b80000000037811 */ /* 0x000fe200078eb8ff */
[----:B------:R-:W-:-:S05]  /*b650*/  IMAD.SHL.U32 R0, R2, 0x100000, RZ ;  /* 0x0010000002007824 */ /* 0x000fca00078e00ff */
[----:B------:R-:W-:-:S07]  /*b660*/  LOP3.LUT R0, R3, R0, R4, 0xfe, !PT ;  /* 0x0000000003007212 */ /* 0x000fce00078efe04 */
.L_x_827:
[----:B------:R-:W-:Y:S05]  /*b670*/  BSYNC B0 ;  /* 0x0000000000007941 */ /* 0x000fea0003800000 */
.L_x_826:
[----:B------:R-:W-:Y:S01]  /*b680*/  F2FP.F16.F32.PACK_AB R0, RZ, R0 ;  /* 0x00000000ff00723e */ /* 0x000fe200000000ff */
[----:B------:R-:W-:Y:S06]  /*b690*/  BRA `(.L_x_811) ;  /* 0x0000000400187947 */ /* 0x000fec0003800000 */
.L_x_824:
        /* <DEDUP_REMOVED lines=21> */
.L_x_833:
[----:B------:R-:W-:Y:S05]  /*b7f0*/  BSYNC B1 ;  /* 0x0000000000017941 */ /* 0x000fea0003800000 */
.L_x_832:
[----:B------:R-:W-:Y:S01]  /*b800*/  LEA R3, R0, 0x37800000, 0x17 ;  /* 0x3780000000037811 */ /* 0x000fe200078eb8ff */
[----:B------:R-:W-:-:S05]  /*b810*/  IMAD.SHL.U32 R0, R2, 0x200000, RZ ;  /* 0x0020000002007824 */ /* 0x000fca00078e00ff */
[----:B------:R-:W-:-:S07]  /*b820*/  LOP3.LUT R0, R3, R0, R4, 0xfe, !PT ;  /* 0x0000000003007212 */ /* 0x000fce00078efe04 */
.L_x_831:
[----:B------:R-:W-:Y:S05]  /*b830*/  BSYNC B0 ;  /* 0x0000000000007941 */ /* 0x000fea0003800000 */
.L_x_830:
[----:B------:R-:W-:Y:S01]  /*b840*/  F2FP.F16.F32.PACK_AB R0, RZ, R0 ;  /* 0x00000000ff00723e */ /* 0x000fe200000000ff */
[----:B------:R-:W-:Y:S06]  /*b850*/  BRA `(.L_x_811) ;  /* 0x0000000000a87947 */ /* 0x000fec0003800000 */
.L_x_823:
        /* <DEDUP_REMOVED lines=14> */
.L_x_837:
[----:B------:R-:W-:Y:S05]  /*b940*/  BSYNC B0 ;  /* 0x0000000000007941 */ /* 0x000fea0003800000 */
.L_x_836:
[----:B------:R-:W-:Y:S01]  /*b950*/  F2FP.F16.F32.PACK_AB R0, RZ, R0 ;  /* 0x00000000ff00723e */ /* 0x000fe200000000ff */
[----:B------:R-:W-:Y:S06]  /*b960*/  BRA `(.L_x_811) ;  /* 0x0000000000647947 */ /* 0x000fec0003800000 */
.L_x_810:
        /* <DEDUP_REMOVED lines=16> */
.L_x_838:
[----:B------:R-:W-:Y:S01]  /*ba70*/  PRMT R0, RZ, 0x7610, R0 ;  /* 0x00007610ff007816 */ /* 0x000fe20000000000 */
[----:B------:R-:W-:Y:S06]  /*ba80*/  BRA `(.L_x_811) ;  /* 0x00000000001c7947 */ /* 0x000fec0003800000 */
.L_x_835:
[----:B------:R-:W2:Y:S02]  /*ba90*/  LDG.E.64 R2, desc[UR36][R2.64] ;  /* 0x0000002402027981 */ /* 0x000ea4000c1e1b00 */
[----:B--2---:R-:W0:Y:S02]  /*baa0*/  I2F.U64 R0, R2 ;  /* 0x0000000200007312 */ /* 0x004e240000301000 */
[----:B0-----:R-:W-:Y:S01]  /*bab0*/  F2FP.F16.F32.PACK_AB R0, RZ, R0 ;  /* 0x00000000ff00723e */ /* 0x001fe200000000ff */
[----:B------:R-:W-:Y:S06]  /*bac0*/  BRA `(.L_x_811) ;  /* 0x00000000000c7947 */ /* 0x000fec0003800000 */
.L_x_834:
[----:B------:R-:W2:Y:S02]  /*bad0*/  LDG.E R2, desc[UR36][R2.64] ;  /* 0x0000002402027981 */ /* 0x000ea4000c1e1900 */
[----:B--2---:R-:W-:-:S04]  /*bae0*/  I2FP.F32.U32 R0, R2 ;  /* 0x0000000200007245 */ /* 0x004fc80000201000 */
[----:B------:R-:W-:-:S07]  /*baf0*/  F2FP.F16.F32.PACK_AB R0, RZ, R0 ;  /* 0x00000000ff00723e */ /* 0x000fce00000000ff */
.L_x_811:
        /* <DEDUP_REMOVED lines=17> */
[----:B0-----:R-:W-:Y:S01]  /*bc10*/  STG.E.U8 desc[UR36][R16.64], R3 ;  /* 0x0000000310007986 */ /* 0x001fe2000c101124 */
[----:B------:R-:W-:Y:S05]  /*bc20*/  EXIT ;  /* 0x000000000000794d */ /* 0x000fea0003800000 */
.L_x_842:
[----:B------:R-:W-:-:S06]  /*bc30*/  HADD2.F32 R3, -RZ, R2.H0_H0 ;  /* 0x20000002ff037230 */ /* 0x000fcc0000004100 */
[----:B------:R-:W0:Y:S02]  /*bc40*/  F2I.S64.TRUNC R2, R3 ;  /* 0x0000000300027311 */ /* 0x000e24000020d900 */
[----:B0-----:R-:W-:Y:S01]  /*bc50*/  STG.E.U8 desc[UR36][R16.64], R2 ;  /* 0x0000000210007986 */ /* 0x001fe2000c101124 */
[----:B------:R-:W-:Y:S05]  /*bc60*/  EXIT ;  /* 0x000000000000794d */ /* 0x000fea0003800000 */
.L_x_841:
        /* <DEDUP_REMOVED lines=8> */
[----:B0-----:R-:W-:Y:S01]  /*bcf0*/  STG.E.64 desc[UR36][R16.64], R2 ;  /* 0x0000000210007986 */ /* 0x001fe2000c101b24 */
[----:B------:R-:W-:Y:S05]  /*bd00*/  EXIT ;  /* 0x000000000000794d */ /* 0x000fea0003800000 */
.L_x_845:
[----:B------:R-:W-:-:S04]  /*bd10*/  HADD2.F32 R2, -RZ, R2.H0_H0 ;  /* 0x20000002ff027230 */ /* 0x000fc80000004100 */
[----:B------:R-:W0:Y:S02]  /*bd20*/  F2I.FTZ.TRUNC.NTZ R3, R2 ;  /* 0x0000000200037305 */ /* 0x000e24000021f100 */
[----:B0-----:R-:W-:Y:S01]  /*bd30*/  STG.E desc[UR36][R16.64], R3 ;  /* 0x0000000310007986 */ /* 0x001fe2000c101924 */
[----:B------:R-:W-:Y:S05]  /*bd40*/  EXIT ;  /* 0x000000000000794d */ /* 0x000fea0003800000 */
.L_x_844:
[----:B------:R-:W-:-:S04]  /*bd50*/  HADD2.F32 R2, -RZ, R2.H0_H0 ;  /* 0x20000002ff027230 */ /* 0x000fc80000004100 */
[----:B------:R-:W0:Y:S02]  /*bd60*/  F2I.FTZ.TRUNC.NTZ R3, R2 ;  /* 0x0000000200037305 */ /* 0x000e24000021f100 */
[----:B0-----:R-:W-:Y:S01]  /*bd70*/  STG.E.U16 desc[UR36][R16.64], R3 ;  /* 0x0000000310007986 */ /* 0x001fe2000c101524 */
[----:B------:R-:W-:Y:S05]  /*bd80*/  EXIT ;  /* 0x000000000000794d */ /* 0x000fea0003800000 */
.L_x_840:
[----:B------:R-:W-:-:S13]  /*bd90*/  ISETP.GT.AND P0, PT, R3, 0x6, PT ;  /* 0x000000060300780c */ /* 0x000fda0003f04270 */
[----:B------:R-:W-:Y:S05]  /*bda0*/  @P0 BRA `(.L_x_846) ;  /* 0x0000000000240947 */ /* 0x000fea0003800000 */
[----:B------:R-:W-:-:S13]  /*bdb0*/  ISETP.NE.AND P0, PT, R3, 0x5, PT ;  /* 0x000000050300780c */ /* 0x000fda0003f05270 */
[----:B------:R-:W-:Y:S05]  /*bdc0*/  @!P0 BRA `(.L_x_847) ;  /* 0x0000000000148947 */ /* 0x000fea0003800000 */
[----:B------:R-:W-:-:S13]  /*bdd0*/  ISETP.NE.AND P0, PT, R3, 0x6, PT ;  /* 0x000000060300780c */ /* 0x000fda0003f05270 */
[----:B------:R-:W-:Y:S05]  /*bde0*/  @P0 BRA `(.L_x_843) ;  /* 0x0000000800c40947 */ /* 0x000fea0003800000 */
[----:B------:R-:W-:-:S05]  /*bdf0*/  HADD2.F32 R3, -RZ, R2.H0_H0 ;  /* 0x20000002ff037230 */ /* 0x000fca0000004100 */
[----:B------:R-:W-:Y:S01]  /*be00*/  STG.E desc[UR36][R16.64], R3 ;  /* 0x0000000310007986 */ /* 0x000fe2000c101924 */
[----:B------:R-:W-:Y:S05]  /*be10*/  EXIT ;  /* 0x000000000000794d */ /* 0x000fea0003800000 */
.L_x_847:
[----:B------:R-:W-:Y:S01]  /*be20*/  STG.E.U16 desc[UR36][R16.64], R2 ;  /* 0x0000000210007986 */ /* 0x000fe2000c101524 */
[----:B------:R-:W-:Y:S05]  /*be30*/  EXIT ;  /* 0x000000000000794d */ /* 0x000fea0003800000 */
.L_x_846:
        /* <DEDUP_REMOVED lines=8> */
[----:B------:R-:W-:Y:S01]  /*bec0*/  STG.E.64 desc[UR36][R16.64], R2 ;  /* 0x0000000210007986 */ /* 0x000fe2000c101b24 */
[----:B------:R-:W-:Y:S05]  /*bed0*/  EXIT ;  /* 0x000000000000794d */ /* 0x000fea0003800000 */
.L_x_849:
[----:B------:R-:W-:-:S05]  /*bee0*/  HADD2.F32 R0, -RZ, R2.H0_H0 ;  /* 0x20000002ff007230 */ /* 0x000fca0000004100 */
[----:B------:R-:W-:-:S04]  /*bef0*/  F2FP.F16.F32.PACK_AB R0, RZ, R0 ;  /* 0x00000000ff00723e */ /* 0x000fc800000000ff */
[----:B------:R-:W-:-:S05]  /*bf00*/  PRMT R0, R0, 0x5410, RZ ;  /* 0x0000541000007816 */ /* 0x000fca00000000ff */
[----:B------:R-:W-:Y:S01]  /*bf10*/  STG.E desc[UR36][R16.64], R0 ;  /* 0x0000000010007986 */ /* 0x000fe2000c101924 */
[----:B------:R-:W-:Y:S05]  /*bf20*/  EXIT ;  /* 0x000000000000794d */ /* 0x000fea0003800000 */
.L_x_848:
[----:B------:R-:W-:-:S05]  /*bf30*/  HADD2.F32 R2, -RZ, R2.H0_H0 ;  /* 0x20000002ff027230 */ /* 0x000fca0000004100 */
[----:B------:R-:W-:-:S06]  /*bf40*/  FMUL.FTZ R2, R2, 1 ;  /* 0x3f80000002027820 */ /* 0x000fcc0000410000 */
[----:B------:R-:W0:Y:S02]  /*bf50*/  F2F.F64.F32 R2, R2 ;  /* 0x0000000200027310 */ /* 0x000e240000201800 */
[----:B0-----:R-:W-:Y:S01]  /*bf60*/  STG.E.64 desc[UR36][R16.64], R2 ;  /* 0x0000000210007986 */ /* 0x001fe2000c101b24 */
[----:B------:R-:W-:Y:S05]  /*bf70*/  EXIT ;  /* 0x000000000000794d */ /* 0x000fea0003800000 */
.L_x_839:
        /* <DEDUP_REMOVED lines=11> */
[----:B------:R-:W-:Y:S01]  /*c030*/  STG.E.U8 desc[UR36][R16.64], R3 ;  /* 0x0000000310007986 */ /* 0x000fe2000c101124 */
[----:B------:R-:W-:Y:S05]  /*c040*/  EXIT ;  /* 0x000000000000794d */ /* 0x000fea0003800000 */
.L_x_852:
[----:B------:R-:W-:Y:S01]  /*c050*/  HADD2.F32 R2, -RZ, R2.H0_H0 ;  /* 0x20000002ff027230 */ /* 0x000fe20000004100 */
[----:B------:R-:W-:-:S04]  /*c060*/  CS2R R6, SRZ ;  /* 0x0000000000067805 */ /* 0x000fc8000001ff00 */
[----:B------:R-:W-:-:S04]  /*c070*/  FMUL.FTZ R2, R2, 1 ;  /* 0x3f80000002027820 */ /* 0x000fc80000410000 */
[----:B------:R-:W0:Y:S02]  /*c080*/  F2F.F64.F32 R4, R2 ;  /* 0x0000000200047310 */ /* 0x000e240000201800 */
[----:B0-----:R-:W-:Y:S01]  /*c090*/  STG.E.128 desc[UR36][R16.64], R4 ;  /* 0x0000000410007986 */ /* 0x001fe2000c101d24 */
[----:B------:R-:W-:Y:S05]  /*c0a0*/  EXIT ;  /* 0x000000000000794d */ /* 0x000fea0003800000 */
.L_x_851:
        /* <DEDUP_REMOVED lines=21> */
.L_x_856:
[----:B------:R-:W-:Y:S05]  /*c200*/  BSYNC B0 ;  /* 0x0000000000007941 */ /* 0x000fea0003800000 */
.L_x_855:
[----:B------:R-:W-:-:S05]  /*c210*/  LOP3.LUT R3, R0, R3, RZ, 0xfc, !PT ;  /* 0x0000000300037212 */ /* 0x000fca00078efcff */
[----:B------:R-:W-:Y:S01]  /*c220*/  STG.E.U8 desc[UR36][R16.64], R3 ;  /* 0x0000000310007986 */ /* 0x000fe2000c101124 */
[----:B------:R-:W-:Y:S05]  /*c230*/  EXIT ;  /* 0x000000000000794d */ /* 0x000fea0003800000 */
.L_x_854:
        /* <DEDUP_REMOVED lines=13> */
.L_x_858:
[----:B------:R-:W-:Y:S01]  /*c310*/  IMAD.MOV.U32 R0, RZ, RZ, 0x7f ;  /* 0x0000007fff007424 */ /* 0x000fe200078e00ff */
[----:B------:R-:W-:-:S04]  /*c320*/  ISETP.GT.U32.AND P0, PT, R2, 0x7f800000, PT ;  /* 0x7f8000000200780c */ /* 0x000fc80003f04070 */
[----:B------:R-:W-:-:S09]  /*c330*/  SEL R0, R0, 0x7c, P0 ;  /* 0x0000007c00007807 */ /* 0x000fd20000000000 */
.L_x_859:
[----:B------:R-:W-:Y:S05]  /*c340*/  BSYNC B0 ;  /* 0x0000000000007941 */ /* 0x000fea0003800000 */
.L_x_857:
[----:B------:R-:W-:-:S04]  /*c350*/  LOP3.LUT R2, R3, 0x80000000, RZ, 0xc0, !PT ;  /* 0x8000000003027812 */ /* 0x000fc800078ec0ff */
[----:B------:R-:W-:-:S04]  /*c360*/  SHF.R.U32.HI R3, RZ, 0x18, R2 ;  /* 0x00000018ff037819 */ /* 0x000fc80000011602 */
[----:B------:R-:W-:-:S05]  /*c370*/  LOP3.LUT R3, R0, R3, RZ, 0xfc, !PT ;  /* 0x0000000300037212 */ /* 0x000fca00078efcff */
[----:B------:R-:W-:Y:S01]  /*c380*/  STG.E.U8 desc[UR36][R16.64], R3 ;  /* 0x0000000310007986 */ /* 0x000fe2000c101124 */
[----:B------:R-:W-:Y:S05]  /*c390*/  EXIT ;  /* 0x000000000000794d */ /* 0x000fea0003800000 */
.L_x_853:
[----:B------:R-:W-:-:S05]  /*c3a0*/  HADD2.F32 R0, -RZ, R2.H0_H0 ;  /* 0x20000002ff007230 */ /* 0x000fca0000004100 */
[----:B------:R-:W-:-:S05]  /*c3b0*/  F2FP.BF16.F32.PACK_AB R0, RZ, R0 ;  /* 0x00000000ff00723e */ /* 0x000fca00000010ff */
[----:B------:R-:W-:Y:S01]  /*c3c0*/  STG.E.U16 desc[UR36][R16.64], R0 ;  /* 0x0000000010007986 */ /* 0x000fe2000c101524 */
[----:B------:R-:W-:Y:S05]  /*c3d0*/  EXIT ;  /* 0x000000000000794d */ /* 0x000fea0003800000 */
.L_x_850:
        /* <DEDUP_REMOVED lines=10> */
[----:B0-----:R-:W-:Y:S01]  /*c480*/  STG.E.U16 desc[UR36][R16.64], R3 ;  /* 0x0000000310007986 */ /* 0x001fe2000c101524 */
[----:B------:R-:W-:Y:S05]  /*c490*/  EXIT ;  /* 0x000000000000794d */ /* 0x000fea0003800000 */
.L_x_862:
        /* <DEDUP_REMOVED lines=17> */
.L_x_865:
[----:B------:R-:W-:-:S04]  /*c5b0*/  LOP3.LUT R2, R3, 0x80000000, RZ, 0xc0, !PT ;  /* 0x8000000003027812 */ /* 0x000fc800078ec0ff */
[----:B------:R-:W-:-:S04]  /*c5c0*/  SHF.R.U32.HI R3, RZ, 0x18, R2 ;  /* 0x00000018ff037819 */ /* 0x000fc80000011602 */
[----:B------:R-:W-:-:S04]  /*c5d0*/  LOP3.LUT R0, R0, R3, RZ, 0xfc, !PT ;  /* 0x0000000300007212 */ /* 0x000fc800078efcff */
[----:B------:R-:W-:-:S07]  /*c5e0*/  PRMT R8, R0, 0x7610, R8 ;  /* 0x0000761000087816 */ /* 0x000fce0000000008 */
.L_x_864:
[----:B------:R-:W-:Y:S05]  /*c5f0*/  BSYNC B0 ;  /* 0x0000000000007941 */ /* 0x000fea0003800000 */
.L_x_863:
[----:B------:R-:W-:Y:S01]  /*c600*/  STG.E.U8 desc[UR36][R16.64], R8 ;  /* 0x0000000810007986 */ /* 0x000fe2000c101124 */
[----:B------:R-:W-:Y:S05]  /*c610*/  EXIT ;  /* 0x000000000000794d */ /* 0x000fea0003800000 */
.L_x_861:
        /* <DEDUP_REMOVED lines=17> */
.L_x_868:
[----:B------:R-:W-:-:S04]  /*c730*/  LOP3.LUT R2, R3, 0x80000000, RZ, 0xc0, !PT ;  /* 0x8000000003027812 */ /* 0x000fc800078ec0ff */
[----:B------:R-:W-:-:S04]  /*c740*/  SHF.R.U32.HI R3, RZ, 0x18, R2 ;  /* 0x00000018ff037819 */ /* 0x000fc80000011602 */
[----:B------:R-:W-:-:S04]  /*c750*/  LOP3.LUT R0, R0, R3, RZ, 0xfc, !PT ;  /* 0x0000000300007212 */ /* 0x000fc800078efcff */
[----:B------:R-:W-:-:S07]  /*c760*/  PRMT R8, R0, 0x7610, R8 ;  /* 0x0000761000087816 */ /* 0x000fce0000000008 */
.L_x_867:
[----:B------:R-:W-:Y:S05]  /*c770*/  BSYNC B0 ;  /* 0x0000000000007941 */ /* 0x000fea0003800000 */
.L_x_866:
[----:B------:R-:W-:Y:S01]  /*c780*/  STG.E.U8 desc[UR36][R16.64], R8 ;  /* 0x0000000810007986 */ /* 0x000fe2000c101124 */
[----:B------:R-:W-:Y:S05]  /*c790*/  EXIT ;  /* 0x000000000000794d */ /* 0x000fea0003800000 */
.L_x_860:
        /* <DEDUP_REMOVED lines=22> */
.L_x_843:
        /* <DEDUP_REMOVED lines=16> */
.L_x_871:
[----:B------:R-:W-:Y:S05]  /*ca00*/  EXIT ;  /* 0x000000000000794d */ /* 0x000fea0003800000 */
.L_x_870:
[----:B------:R-:W-:-:S06]  /*ca10*/  HADD2.F32 R2, -RZ, R2.H0_H0 ;  /* 0x20000002ff027230 */ /* 0x000fcc0000004100 */
[----:B------:R-:W0:Y:S02]  /*ca20*/  F2I.U64.TRUNC R2, R2 ;  /* 0x0000000200027311 */ /* 0x000e24000020d800 */
[----:B0-----:R-:W-:Y:S01]  /*ca30*/  STG.E.64 desc[UR36][R16.64], R2 ;  /* 0x0000000210007986 */ /* 0x001fe2000c101b24 */
[----:B------:R-:W-:Y:S05]  /*ca40*/  EXIT ;  /* 0x000000000000794d */ /* 0x000fea0003800000 */
.L_x_869:
[----:B------:R-:W-:-:S04]  /*ca50*/  HADD2.F32 R2, -RZ, R2.H0_H0 ;  /* 0x20000002ff027230 */ /* 0x000fc80000004100 */
[----:B------:R-:W0:Y:S02]  /*ca60*/  F2I.FTZ.U32.TRUNC.NTZ R3, R2 ;  /* 0x0000000200037305 */ /* 0x000e24000021f000 */
[----:B0-----:R-:W-:Y:S01]  /*ca70*/  STG.E desc[UR36][R16.64], R3 ;  /* 0x0000000310007986 */ /* 0x001fe2000c101924 */
[----:B------:R-:W-:Y:S05]  /*ca80*/  EXIT ;  /* 0x000000000000794d */ /* 0x000fea0003800000 */
.L_x_872:
        /* <DEDUP_REMOVED lines=15> */
.L_x_19561:


//--------------------- .text._ZN2at6native27unrolled_elementwise_kernelIZZZNS0_17trunc_kernel_cudaERNS_18TensorIteratorBaseEENKUlvE_clEvENKUlvE1_clEvEUlN3c104HalfEE_St5arrayIPcLm2EELi4E23TrivialOffsetCalculatorILi1EjESD_NS0_6memory12LoadWithCastILi1EEENSE_13StoreWithCastILi1EEEEEviT_T0_T2_T3_T4_T5_ --------------------------
	.section	.text._ZN2at6native27unrolled_elementwise_kernelIZZZNS0_17trunc_kernel_cudaERNS_18TensorIteratorBaseEENKUlvE_clEvENKUlvE1_clEvEUlN3c104HalfEE_St5arrayIPcLm2EELi4E23TrivialOffsetCalculatorILi1EjESD_NS0_6memory12LoadWithCastILi1EEENSE_13StoreWithCastILi1EEEEEviT_T0_T2_T3_T4_T5_,"ax",@progbits
	.align	128
        .global         _ZN2at6native27unrolled_elementwise_kernelIZZZNS0_17trunc_kernel_cudaERNS_18TensorIteratorBaseEENKUlvE_clEvENKUlvE1_clEvEUlN3c104HalfEE_St5arrayIPcLm2EELi4E23TrivialOffsetCalculatorILi1EjESD_NS0_6memory12LoadWithCastILi1EEENSE_13StoreWithCastILi1EEEEEviT_T0_T2_T3_T4_T5_
        .type           _ZN2at6native27unrolled_elementwise_kernelIZZZNS0_17trunc_kernel_cudaERNS_18TensorIteratorBaseEENKUlvE_clEvENKUlvE1_clEvEUlN3c104HalfEE_St5arrayIPcLm2EELi4E23TrivialOffsetCalculatorILi1EjESD_NS0_6memory12LoadWithCastILi1EEENSE_13StoreWithCastILi1EEEEEviT_T0_T2_T3_T4_T5_,@function
        .size           _ZN2at6native27unrolled_elementwise_kernelIZZZNS0_17trunc_kernel_cudaERNS_18TensorIteratorBaseEENKUlvE_clEvENKUlvE1_clEvEUlN3c104HalfEE_St5arrayIPcLm2EELi4E23TrivialOffsetCalculatorILi1EjESD_NS0_6memory12LoadWithCastILi1EEENSE_13StoreWithCastILi1EEEEEviT_T0_T2_T3_T4_T5_,(.L_x_19562 - _ZN2at6native27unrolled_elementwise_kernelIZZZNS0_17trunc_kernel_cudaERNS_18TensorIteratorBaseEENKUlvE_clEvENKUlvE1_clEvEUlN3c104HalfEE_St5arrayIPcLm2EELi4E23TrivialOffsetCalculatorILi1EjESD_NS0_6memory12LoadWithCastILi1EEENSE_13StoreWithCastILi1EEEEEviT_T0_T2_T3_T4_T5_)
        .other          _ZN2at6native27unrolled_elementwise_kernelIZZZNS0_17trunc_kernel_cudaERNS_18TensorIteratorBaseEENKUlvE_clEvENKUlvE1_clEvEUlN3c104HalfEE_St5arrayIPcLm2EELi4E23TrivialOffsetCalculatorILi1EjESD_NS0_6memory12LoadWithCastILi1EEENSE_13StoreWithCastILi1EEEEEviT_T0_T2_T3_T4_T5_,@"STO_CUDA_ENTRY STV_DEFAULT"
_ZN2at6native27unrolled_elementwise_kernelIZZZNS0_17trunc_kernel_cudaERNS_18TensorIteratorBaseEENKUlvE_clEvENKUlvE1_clEvEUlN3c104HalfEE_St5arrayIPcLm2EELi4E23TrivialOffsetCalculatorILi1EjESD_NS0_6memory12LoadWithCastILi1EEENSE_13StoreWithCastILi1EEEEEviT_T0_T2_T3_T4_T5_:
.text._ZN2at6native27unrolled_elementwise_kernelIZZZNS0_17trunc_kernel_cudaERNS_18TensorIteratorBaseEENKUlvE_clEvENKUlvE1_clEvEUlN3c104HalfEE_St5arrayIPcLm2EELi4E23TrivialOffsetCalculatorILi1EjESD_NS0_6memory12LoadWithCastILi1EEENSE_13StoreWithCastILi1EEEEEviT_T0_T2_T3_T4_T5_:
        /* <DEDUP_REMOVED lines=31> */
[----:B0-----:R-:W-:-:S04]  /*01f0*/  F2FP.F16.F32.PACK_AB R0, RZ, R0 ;  /* 0x00000000ff00723e */ /* 0x001fc800000000ff */
[----:B------:R-:W-:Y:S01]  /*0200*/  PRMT R22, R0, 0x7610, R22 ;  /* 0x0000761000167816 */ /* 0x000fe20000000016 */
[----:B------:R-:W-:Y:S06]  /*0210*/  BRA `(.L_x_880) ;  /* 0x0000000c00d47947 */ /* 0x000fec0003800000 */
.L_x_878:
[----:B------:R-:W2:Y:S02]  /*0220*/  LDG.E.U8 R2, desc[UR36][R2.64] ;  /* 0x0000002402027981 */ /* 0x000ea4000c1e1100 */
[----:B--2---:R-:W-:-:S04]  /*0230*/  I2FP.F32.U32 R0, R2 ;  /* 0x0000000200007245 */ /* 0x004fc80000201000 */
[----:B------:R-:W-:-:S04]  /*0240*/  F2FP.F16.F32.PACK_AB R0, RZ, R0 ;  /* 0x00000000ff00723e */ /* 0x000fc800000000ff */
[----:B------:R-:W-:Y:S01]  /*0250*/  PRMT R22, R0, 0x7610, R22 ;  /* 0x0000761000167816 */ /* 0x000fe20000000016 */
[----:B------:R-:W-:Y:S06]  /*0260*/  BRA `(.L_x_880) ;  /* 0x0000000c00c07947 */ /* 0x000fec0003800000 */
.L_x_877:
        /* <DEDUP_REMOVED lines=8> */
[----:B0-----:R-:W-:-:S04]  /*02f0*/  F2FP.F16.F32.PACK_AB R0, RZ, R0 ;  /* 0x00000000ff00723e */ /* 0x001fc800000000ff */
[----:B------:R-:W-:Y:S01]  /*0300*/  PRMT R22, R0, 0x7610, R22 ;  /* 0x0000761000167816 */ /* 0x000fe20000000016 */
[----:B------:R-:W-:Y:S06]  /*0310*/  BRA `(.L_x_880) ;  /* 0x0000000c00947947 */ /* 0x000fec0003800000 */
.L_x_882:
[----:B------:R-:W2:Y:S02]  /*0320*/  LDG.E R2, desc[UR36][R2.64] ;  /* 0x0000002402027981 */ /* 0x000ea4000c1e1900 */
[----:B--2---:R-:W-:-:S04]  /*0330*/  I2FP.F32.S32 R0, R2 ;  /* 0x0000000200007245 */ /* 0x004fc80000201400 */
[----:B------:R-:W-:-:S04]  /*0340*/  F2FP.F16.F32.PACK_AB R0, RZ, R0 ;  /* 0x00000000ff00723e */ /* 0x000fc800000000ff */
[----:B------:R-:W-:Y:S01]  /*0350*/  PRMT R22, R0, 0x7610, R22 ;  /* 0x0000761000167816 */ /* 0x000fe20000000016 */
[----:B------:R-:W-:Y:S06]  /*0360*/  BRA `(.L_x_880) ;  /* 0x0000000c00807947 */ /* 0x000fec0003800000 */
.L_x_881:
[----:B------:R-:W2:Y:S02]  /*0370*/  LDG.E.U16 R2, desc[UR36][R2.64] ;  /* 0x0000002402027981 */ /* 0x000ea4000c1e1500 */
[----:B--2---:R-:W0:Y:S02]  /*0380*/  I2F.S16 R0, R2 ;  /* 0x0000000200007306 */ /* 0x004e240000101400 */
[----:B0-----:R-:W-:-:S04]  /*0390*/  F2FP.F16.F32.PACK_AB R0, RZ, R0 ;  /* 0x00000000ff00723e */ /* 0x001fc800000000ff */
[----:B------:R-:W-:Y:S01]  /*03a0*/  PRMT R22, R0, 0x7610, R22 ;  /* 0x0000761000167816 */ /* 0x000fe20000000016 */
[----:B------:R-:W-:Y:S06]  /*03b0*/  BRA `(.L_x_880) ;  /* 0x0000000c006c7947 */ /* 0x000fec0003800000 */
.L_x_876:
        /* <DEDUP_REMOVED lines=9> */
.L_x_884:
[----:B------:R1:W5:Y:S01]  /*0450*/  LDG.E.U16 R22, desc[UR36][R2.64] ;  /* 0x0000002402167981 */ /* 0x000362000c1e1500 */
[----:B------:R-:W-:Y:S05]  /*0460*/  BRA `(.L_x_880) ;  /* 0x0000000c00407947 */ /* 0x000fea0003800000 */
.L_x_883:
        /* <DEDUP_REMOVED lines=9> */
.L_x_886:
[----:B------:R0:W5:Y:S01]  /*0500*/  LDG.E.U16 R22, desc[UR36][R2.64] ;  /* 0x0000002402167981 */ /* 0x000162000c1e1500 */
[----:B------:R-:W-:Y:S05]  /*0510*/  BRA `(.L_x_880) ;  /* 0x0000000c00147947 */ /* 0x000fea0003800000 */
.L_x_885:
[----:B------:R-:W2:Y:S01]  /*0520*/  LDG.E.64 R2, desc[UR36][R2.64] ;  /* 0x0000002402027981 */ /* 0x000ea2000c1e1b00 */
[----:B------:R-:W-:Y:S01]  /*0530*/  UMOV UR4, 0xf0000000 ;  /* 0xf000000000047882 */ /* 0x000fe20000000000 */
[----:B------:R-:W-:Y:S01]  /*0540*/  UMOV UR5, 0x380fffff ;  /* 0x380fffff00057882 */ /* 0x000fe20000000000 */
[----:B--2---:R-:W0:Y:S01]  /*0550*/  F2F.F32.F64 R0, R2 ;  /* 0x0000000200007310 */ /* 0x004e220000301000 */
[----:B------:R-:W-:-:S14]  /*0560*/  DSETP.GEU.AND P0, PT, |R2|, UR4, PT ;  /* 0x0000000402007e2a */ /* 0x000fdc000bf0e200 */
[----:B0-----:R-:W-:-:S05]  /*0570*/  @!P0 FMUL R0, R0, 1.175494350822287508e-38 ;  /* 0x0080000000008820 */ /* 0x001fca0000400000 */
[----:B------:R-:W-:-:S04]  /*0580*/  F2FP.F16.F32.PACK_AB R0, RZ, R0 ;  /* 0x00000000ff00723e */ /* 0x000fc800000000ff */
[----:B------:R-:W-:Y:S01]  /*0590*/  PRMT R22, R0, 0x7610, R22 ;  /* 0x0000761000167816 */ /* 0x000fe20000000016 */
[----:B------:R-:W-:Y:S06]  /*05a0*/  BRA `(.L_x_880) ;  /* 0x0000000800f07947 */ /* 0x000fec0003800000 */
.L_x_875:
        /* <DEDUP_REMOVED lines=11> */
[----:B------:R-:W-:-:S04]  /*0660*/  F2FP.F16.F32.PACK_AB R0, RZ, R0 ;  /* 0x00000000ff00723e */ /* 0x000fc800000000ff */
[----:B------:R-:W-:Y:S01]  /*0670*/  PRMT R22, R0, 0x7610, R22 ;  /* 0x0000761000167816 */ /* 0x000fe20000000016 */
[----:B------:R-:W-:Y:S06]  /*0680*/  BRA `(.L_x_880) ;  /* 0x0000000800b87947 */ /* 0x000fec0003800000 */
.L_x_889:
        /* <DEDUP_REMOVED lines=9> */
.L_x_888:
        /* <DEDUP_REMOVED lines=28> */
.L_x_891:
[----:B------:R-:W2:Y:S02]  /*08e0*/  LDG.E.U8 R3, desc[UR36][R2.64] ;  /* 0x0000002402037981 */ /* 0x000ea4000c1e1100 */
[----:B--2---:R-:W-:-:S05]  /*08f0*/  IMAD.SHL.U32 R0, R3, 0x2000000, RZ ;  /* 0x0200000003007824 */ /* 0x004fca00078e00ff */
[----:B------:R-:W-:-:S13]  /*0900*/  ISETP.GE.U32.AND P0, PT, R0, 0x8000000, PT ;  /* 0x080000000000780c */ /* 0x000fda0003f06070 */
[C---:B------:R-:W-:Y:S02]  /*0910*/  @P0 IMAD.SHL.U32 R4, R3.reuse, 0x200000, RZ ;  /* 0x0020000003040824 */ /* 0x040fe400078e00ff */
[C---:B------:R-:W-:Y:S02]  /*0920*/  @!P0 IMAD.SHL.U32 R0, R3.reuse, 0x100, RZ ;  /* 0x0000010003008824 */ /* 0x040fe400078e00ff */
[----:B------:R-:W-:Y:S01]  /*0930*/  IMAD.SHL.U32 R3, R3, 0x1000000, RZ ;  /* 0x0100000003037824 */ /* 0x000fe200078e00ff */
[----:B------:R-:W-:Y:S02]  /*0940*/  @P0 LOP3.LUT R4, R4, 0xfe00000, RZ, 0xc0, !PT ;  /* 0x0fe0000004040812 */ /* 0x000fe400078ec0ff */
        /* <DEDUP_REMOVED lines=9> */
.L_x_890:
[----:B------:R-:W2:Y:S02]  /*09e0*/  LDG.E.U16 R0, desc[UR36][R2.64] ;  /* 0x0000002402007981 */ /* 0x000ea4000c1e1500 */
[----:B--2---:R-:W-:-:S05]  /*09f0*/  IMAD.U32 R0, R0, 0x10000, RZ ;  /* 0x0001000000007824 */ /* 0x004fca00078e00ff */
[----:B------:R-:W-:-:S04]  /*0a00*/  F2FP.F16.F32.PACK_AB R0, RZ, R0 ;  /* 0x00000000ff00723e */ /* 0x000fc800000000ff */
[----:B------:R-:W-:Y:S01]  /*0a10*/  PRMT R22, R0, 0x7610, R22 ;  /* 0x0000761000167816 */ /* 0x000fe20000000016 */
[----:B------:R-:W-:Y:S06]  /*0a20*/  BRA `(.L_x_880) ;  /* 0x0000000400d07947 */ /* 0x000fec0003800000 */
.L_x_887:
        /* <DEDUP_REMOVED lines=10> */
[----:B------:R-:W-:-:S04]  /*0ad0*/  F2FP.F16.F32.PACK_AB R0, RZ, R0 ;  /* 0x00000000ff00723e */ /* 0x000fc800000000ff */
[----:B------:R-:W-:Y:S01]  /*0ae0*/  PRMT R22, R0, 0x7610, R22 ;  /* 0x0000761000167816 */ /* 0x000fe20000000016 */
[----:B------:R-:W-:Y:S06]  /*0af0*/  BRA `(.L_x_880) ;  /* 0x00000004009c7947 */ /* 0x000fec0003800000 */
.L_x_894:
        /* <DEDUP_REMOVED lines=21> */
.L_x_898:
[----:B------:R-:W-:Y:S05]  /*0c50*/  BSYNC B1 ;  /* 0x0000000000017941 */ /* 0x000fea0003800000 */
.L_x_897:
[----:B------:R-:W-:Y:S01]  /*0c60*/  LEA R3, R0, 0x3b800000, 0x17 ;  /* 0x3b80000000037811 */ /* 0x000fe200078eb8ff */
[----:B------:R-:W-:-:S05]  /*0c70*/  IMAD.SHL.U32 R0, R2, 0x100000, RZ ;  /* 0x0010000002007824 */ /* 0x000fca00078e00ff */
[----:B------:R-:W-:-:S07]  /*0c80*/  LOP3.LUT R0, R3, R0, R4, 0xfe, !PT ;  /* 0x0000000003007212 */ /* 0x000fce00078efe04 */
.L_x_896:
[----:B------:R-:W-:Y:S05]  /*0c90*/  BSYNC B0 ;  /* 0x0000000000007941 */ /* 0x000fea0003800000 */
.L_x_895:
[----:B------:R-:W-:-:S04]  /*0ca0*/  F2FP.F16.F32.PACK_AB R0, RZ, R0 ;  /* 0x00000000ff00723e */ /* 0x000fc800000000ff */
[----:B------:R-:W-:Y:S01]  /*0cb0*/  PRMT R22, R0, 0x7610, R22 ;  /* 0x0000761000167816 */ /* 0x000fe20000000016 */
[----:B------:R-:W-:Y:S06]  /*0cc0*/  BRA `(.L_x_880) ;  /* 0x0000000400287947 */ /* 0x000fec0003800000 */
.L_x_893:
        /* <DEDUP_REMOVED lines=21> */
.L_x_902:
[----:B------:R-:W-:Y:S05]  /*0e20*/  BSYNC B1 ;  /* 0x0000000000017941 */ /* 0x000fea0003800000 */
.L_x_901:
[----:B------:R-:W-:Y:S01]  /*0e30*/  LEA R3, R0, 0x37800000, 0x17 ;  /* 0x3780000000037811 */ /* 0x000fe200078eb8ff */
[----:B------:R-:W-:-:S05]  /*0e40*/  IMAD.SHL.U32 R0, R2, 0x200000, RZ ;  /* 0x0020000002007824 */ /* 0x000fca00078e00ff */
[----:B------:R-:W-:-:S07]  /*0e50*/  LOP3.LUT R0, R3, R0, R4, 0xfe, !PT ;  /* 0x0000000003007212 */ /* 0x000fce00078efe04 */
.L_x_900:
[----:B------:R-:W-:Y:S05]  /*0e60*/  BSYNC B0 ;  /* 0x0000000000007941 */ /* 0x000fea0003800000 */
.L_x_899:
[----:B------:R-:W-:-:S04]  /*0e70*/  F2FP.F16.F32.PACK_AB R0, RZ, R0 ;  /* 0x00000000ff00723e */ /* 0x000fc800000000ff */
[----:B------:R-:W-:Y:S01]  /*0e80*/  PRMT R22, R0, 0x7610, R22 ;  /* 0x0000761000167816 */ /* 0x000fe20000000016 */
[----:B------:R-:W-:Y:S06]  /*0e90*/  BRA `(.L_x_880) ;  /* 0x0000000000b47947 */ /* 0x000fec0003800000 */
.L_x_892:
        /* <DEDUP_REMOVED lines=14> */
.L_x_906:
[----:B------:R-:W-:Y:S05]  /*0f80*/  BSYNC B0 ;  /* 0x0000000000007941 */ /* 0x000fea0003800000 */
.L_x_905:
[----:B------:R-:W-:-:S04]  /*0f90*/  F2FP.F16.F32.PACK_AB R0, RZ, R0 ;  /* 0x00000000ff00723e */ /* 0x000fc800000000ff */
[----:B------:R-:W-:Y:S01]  /*0fa0*/  PRMT R22, R0, 0x7610, R22 ;  /* 0x0000761000167816 */ /* 0x000fe20000000016 */
[----:B------:R-:W-:Y:S06]  /*0fb0*/  BRA `(.L_x_880) ;  /* 0x00000000006c7947 */ /* 0x000fec0003800000 */
.L_x_879:
        /* <DEDUP_REMOVED lines=16> */
.L_x_907:
[----:B------:R-:W-:Y:S01]  /*10c0*/  PRMT R22, RZ, 0x7610, R22 ;  /* 0x00007610ff167816 */ /* 0x000fe20000000016 */
[----:B------:R-:W-:Y:S06]  /*10d0*/  BRA `(.L_x_880) ;  /* 0x0000000000247947 */ /* 0x000fec0003800000 */
.L_x_904:
[----:B------:R-:W2:Y:S02]  /*10e0*/  LDG.E.64 R2, desc[UR36][R2.64] ;  /* 0x0000002402027981 */ /* 0x000ea4000c1e1b00 */
[----:B--2---:R-:W0:Y:S02]  /*10f0*/  I2F.U64 R0, R2 ;  /* 0x0000000200007312 */ /* 0x004e240000301000 */
[----:B0-----:R-:W-:-:S04]  /*1100*/  F2FP.F16.F32.PACK_AB R0, RZ, R0 ;  /* 0x00000000ff00723e */ /* 0x001fc800000000ff */
[----:B------:R-:W-:Y:S01]  /*1110*/  PRMT R22, R0, 0x7610, R22 ;  /* 0x0000761000167816 */ /* 0x000fe20000000016 */
[----:B------:R-:W-:Y:S06]  /*1120*/  BRA `(.L_x_880) ;  /* 0x0000000000107947 */ /* 0x000fec0003800000 */
.L_x_903:
[----:B------:R-:W2:Y:S02]  /*1130*/  LDG.E R2, desc[UR36][R2.64] ;  /* 0x0000002402027981 */ /* 0x000ea4000c1e1900 */
[----:B--2---:R-:W-:-:S04]  /*1140*/  I2FP.F32.U32 R0, R2 ;  /* 0x0000000200007245 */ /* 0x004fc80000201000 */
[----:B------:R-:W-:-:S04]  /*1150*/  F2FP.F16.F32.PACK_AB R0, RZ, R0 ;  /* 0x00000000ff00723e */ /* 0x000fc800000000ff */
[----:B------:R-:W-:-:S07]  /*1160*/  PRMT R22, R0, 0x7610, R22 ;  /* 0x0000761000167816 */ /* 0x000fce0000000016 */
.L_x_880:
[----:B------:R-:W2:Y:S02]  /*1170*/  S2R R19, SR_TID.X ;  /* 0x0000000000137919 */ /* 0x000ea40000002100 */
[----:B--2---:R-:W-:-:S07]  /*1180*/  VIADD R19, R19, 0x80 ;  /* 0x0000008013137836 */ /* 0x004fce0000000000 */
.L_x_874:
[----:B------:R-:W-:Y:S05]  /*1190*/  BSYNC B6 ;  /* 0x0000000000067941 */ /* 0x000fea0003800000 */
.L_x_873:
[----:B------:R-:W-:Y:S01]  /*11a0*/  ISETP.GE.AND P0, PT, R19, R16, PT ;  /* 0x000000101300720c */ /* 0x000fe20003f06270 */
[----:B------:R-:W-:-:S12]  /*11b0*/  BSSY B6, `(.L_x_908) ;  /* 0x000010e000067945 */ /* 0x000fd80003800000 */
[----:B------:R-:W-:Y:S05]  /*11c0*/  @P0 BRA `(.L_x_909) ;  /* 0x0000001000300947 */ /* 0x000fea0003800000 */
[----:B01----:R-:W0:Y:S01]  /*11d0*/  LDC.64 R2, c[0x0][0x220] ;  /* 0x00008800ff027b82 */ /* 0x003e220000000a00 */
        /* <DEDUP_REMOVED lines=22> */
.L_x_913:
[----:B------:R-:W2:Y:S02]  /*1340*/  LDG.E.U8 R2, desc[UR36][R2.64] ;  /* 0x0000002402027981 */ /* 0x000ea4000c1e1100 */
[----:B--2---:R-:W-:-:S04]  /*1350*/  I2FP.F32.U32 R0, R2 ;  /* 0x0000000200007245 */ /* 0x004fc80000201000 */
[----:B------:R-:W-:-:S04]  /*1360*/  F2FP.F16.F32.PACK_AB R0, RZ, R0 ;  /* 0x00000000ff00723e */ /* 0x000fc800000000ff */
[----:B------:R-:W-:Y:S01]  /*1370*/  PRMT R23, R0, 0x7610, R23 ;  /* 0x0000761000177816 */ /* 0x000fe20000000017 */
[----:B------:R-:W-:Y:S06]  /*1380*/  BRA `(.L_x_915) ;  /* 0x0000000c00bc7947 */ /* 0x000fec0003800000 */
.L_x_912:
        /* <DEDUP_REMOVED lines=11> */
.L_x_917:
[----:B------:R-:W2:Y:S02]  /*1440*/  LDG.E R2, desc[UR36][R2.64] ;  /* 0x0000002402027981 */ /* 0x000ea4000c1e1900 */
[----:B--2---:R-:W-:-:S04]  /*1450*/  I2FP.F32.S32 R0, R2 ;  /* 0x0000000200007245 */ /* 0x004fc80000201400 */
[----:B------:R-:W-:-:S04]  /*1460*/  F2FP.F16.F32.PACK_AB R0, RZ, R0 ;  /* 0x00000000ff00723e */ /* 0x000fc800000000ff */
[----:B------:R-:W-:Y:S01]  /*1470*/  PRMT R23, R0, 0x7610, R23 ;  /* 0x0000761000177816 */ /* 0x000fe20000000017 */
[----:B------:R-:W-:Y:S06]  /*1480*/  BRA `(.L_x_915) ;  /* 0x0000000c007c7947 */ /* 0x000fec0003800000 */
.L_x_916:
[----:B------:R-:W2:Y:S02]  /*1490*/  LDG.E.U16 R2, desc[UR36][R2.64] ;  /* 0x0000002402027981 */ /* 0x000ea4000c1e1500 */
[----:B--2---:R-:W0:Y:S02]  /*14a0*/  I2F.S16 R0, R2 ;  /* 0x0000000200007306 */ /* 0x004e240000101400 */
[----:B0-----:R-:W-:-:S04]  /*14b0*/  F2FP.F16.F32.PACK_AB R0, RZ, R0 ;  /* 0x00000000ff00723e */ /* 0x001fc800000000ff */
[----:B------:R-:W-:Y:S01]  /*14c0*/  PRMT R23, R0, 0x7610, R23 ;  /* 0x0000761000177816 */ /* 0x000fe20000000017 */
[----:B------:R-:W-:Y:S06]  /*14d0*/  BRA `(.L_x_915) ;  /* 0x0000000c00687947 */ /* 0x000fec0003800000 */
.L_x_911:
        /* <DEDUP_REMOVED lines=9> */
.L_x_919:
[----:B------:R0:W5:Y:S01]  /*1570*/  LDG.E.U16 R23, desc[UR36][R2.64] ;  /* 0x0000002402177981 */ /* 0x000162000c1e1500 */
[----:B------:R-:W-:Y:S05]  /*1580*/  BRA `(.L_x_915) ;  /* 0x0000000c003c7947 */ /* 0x000fea0003800000 */
.L_x_918:
        /* <DEDUP_REMOVED lines=9> */
.L_x_921:
[----:B------:R1:W5:Y:S01]  /*1620*/  LDG.E.U16 R23, desc[UR36][R2.64] ;  /* 0x0000002402177981 */ /* 0x000362000c1e1500 */
[----:B------:R-:W-:Y:S05]  /*1630*/  BRA `(.L_x_915) ;  /* 0x0000000c00107947 */ /* 0x000fea0003800000 */
.L_x_920:
        /* <DEDUP_REMOVED lines=9> */
.L_x_910:
        /* <DEDUP_REMOVED lines=14> */
.L_x_924:
        /* <DEDUP_REMOVED lines=9> */
.L_x_923:
        /* <DEDUP_REMOVED lines=28> */
.L_x_926:
        /* <DEDUP_REMOVED lines=15> */
.L_x_925:
[----:B------:R-:W2:Y:S02]  /*1af0*/  LDG.E.U16 R0, desc[UR36][R2.64] ;  /* 0x0000002402007981 */ /* 0x000ea4000c1e1500 */
[----:B--2---:R-:W-:-:S05]  /*1b00*/  IMAD.U32 R0, R0, 0x10000, RZ ;  /* 0x0001000000007824 */ /* 0x004fca00078e00ff */
[----:B------:R-:W-:-:S04]  /*1b10*/  F2FP.F16.F32.PACK_AB R0, RZ, R0 ;  /* 0x00000000ff00723e */ /* 0x000fc800000000ff */
[----:B------:R-:W-:Y:S01]  /*1b20*/  PRMT R23, R0, 0x7610, R23 ;  /* 0x0000761000177816 */ /* 0x000fe20000000017 */
[----:B------:R-:W-:Y:S06]  /*1b30*/  BRA `(.L_x_915) ;  /* 0x0000000400d07947 */ /* 0x000fec0003800000 */
.L_x_922:
        /* <DEDUP_REMOVED lines=13> */
.L_x_929:
        /* <DEDUP_REMOVED lines=21> */
.L_x_933:
[----:B------:R-:W-:Y:S05]  /*1d60*/  BSYNC B1 ;  /* 0x0000000000017941 */ /* 0x000fea0003800000 */
.L_x_932:
[----:B------:R-:W-:Y:S01]  /*1d70*/  LEA R3, R0, 0x3b800000, 0x17 ;  /* 0x3b80000000037811 */ /* 0x000fe200078eb8ff */
[----:B------:R-:W-:-:S05]  /*1d80*/  IMAD.SHL.U32 R0, R2, 0x100000, RZ ;  /* 0x0010000002007824 */ /* 0x000fca00078e00ff */
[----:B------:R-:W-:-:S07]  /*1d90*/  LOP3.LUT R0, R3, R0, R4, 0xfe, !PT ;  /* 0x0000000003007212 */ /* 0x000fce00078efe04 */
.L_x_931:
[----:B------:R-:W-:Y:S05]  /*1da0*/  BSYNC B0 ;  /* 0x0000000000007941 */ /* 0x000fea0003800000 */
.L_x_930:
[----:B------:R-:W-:-:S04]  /*1db0*/  F2FP.F16.F32.PACK_AB R0, RZ, R0 ;  /* 0x00000000ff00723e */ /* 0x000fc800000000ff */
[----:B------:R-:W-:Y:S01]  /*1dc0*/  PRMT R23, R0, 0x7610, R23 ;  /* 0x0000761000177816 */ /* 0x000fe20000000017 */
[----:B------:R-:W-:Y:S06]  /*1dd0*/  BRA `(.L_x_915) ;  /* 0x0000000400287947 */ /* 0x000fec0003800000 */
.L_x_928:
        /* <DEDUP_REMOVED lines=21> */
.L_x_937:
[----:B------:R-:W-:Y:S05]  /*1f30*/  BSYNC B1 ;  /* 0x0000000000017941 */ /* 0x000fea0003800000 */
.L_x_936:
[----:B------:R-:W-:Y:S01]  /*1f40*/  LEA R3, R0, 0x37800000, 0x17 ;  /* 0x3780000000037811 */ /* 0x000fe200078eb8ff */
[----:B------:R-:W-:-:S05]  /*1f50*/  IMAD.SHL.U32 R0, R2, 0x200000, RZ ;  /* 0x0020000002007824 */ /* 0x000fca00078e00ff */
[----:B------:R-:W-:-:S07]  /*1f60*/  LOP3.LUT R0, R3, R0, R4, 0xfe, !PT ;  /* 0x0000000003007212 */ /* 0x000fce00078efe04 */
.L_x_935:
[----:B------:R-:W-:Y:S05]  /*1f70*/  BSYNC B0 ;  /* 0x0000000000007941 */ /* 0x000fea0003800000 */
.L_x_934:
[----:B------:R-:W-:-:S04]  /*1f80*/  F2FP.F16.F32.PACK_AB R0, RZ, R0 ;  /* 0x00000000ff00723e */ /* 0x000fc800000000ff */
[----:B------:R-:W-:Y:S01]  /*1f90*/  PRMT R23, R0, 0x7610, R23 ;  /* 0x0000761000177816 */ /* 0x000fe20000000017 */
[----:B------:R-:W-:Y:S06]  /*1fa0*/  BRA `(.L_x_915) ;  /* 0x0000000000b47947 */ /* 0x000fec0003800000 */
.L_x_927:
        /* <DEDUP_REMOVED lines=14> */
.L_x_941:
[----:B------:R-:W-:Y:S05]  /*2090*/  BSYNC B0 ;  /* 0x0000000000007941 */ /* 0x000fea0003800000 */
.L_x_940:
[----:B------:R-:W-:-:S04]  /*20a0*/  F2FP.F16.F32.PACK_AB R0, RZ, R0 ;  /* 0x00000000ff00723e */ /* 0x000fc800000000ff */
[----:B------:R-:W-:Y:S01]  /*20b0*/  PRMT R23, R0, 0x7610, R23 ;  /* 0x0000761000177816 */ /* 0x000fe20000000017 */
[----:B------:R-:W-:Y:S06]  /*20c0*/  BRA `(.L_x_915) ;  /* 0x00000000006c7947 */ /* 0x000fec0003800000 */
.L_x_914:
        /* <DEDUP_REMOVED lines=16> */
.L_x_942:
[----:B------:R-:W-:Y:S01]  /*21d0*/  PRMT R23, RZ, 0x7610, R23 ;  /* 0x00007610ff177816 */ /* 0x000fe20000000017 */
[----:B------:R-:W-:Y:S06]  /*21e0*/  BRA `(.L_x_915) ;  /* 0x0000000000247947 */ /* 0x000fec0003800000 */
.L_x_939:
[----:B------:R-:W2:Y:S02]  /*21f0*/  LDG.E.64 R2, desc[UR36][R2.64] ;  /* 0x0000002402027981 */ /* 0x000ea4000c1e1b00 */
[----:B--2---:R-:W0:Y:S02]  /*2200*/  I2F.U64 R0, R2 ;  /* 0x0000000200007312 */ /* 0x004e240000301000 */
[----:B0-----:R-:W-:-:S04]  /*2210*/  F2FP.F16.F32.PACK_AB R0, RZ, R0 ;  /* 0x00000000ff00723e */ /* 0x001fc800000000ff */
[----:B------:R-:W-:Y:S01]  /*2220*/  PRMT R23, R0, 0x7610, R23 ;  /* 0x0000761000177816 */ /* 0x000fe20000000017 */
[----:B------:R-:W-:Y:S06]  /*2230*/  BRA `(.L_x_915) ;  /* 0x0000000000107947 */ /* 0x000fec0003800000 */
.L_x_938:
[----:B------:R-:W2:Y:S02]  /*2240*/  LDG.E R2, desc[UR36][R2.64] ;  /* 0x0000002402027981 */ /* 0x000ea4000c1e1900 */
[----:B--2---:R-:W-:-:S04]  /*2250*/  I2FP.F32.U32 R0, R2 ;  /* 0x0000000200007245 */ /* 0x004fc80000201000 */
[----:B------:R-:W-:-:S04]  /*2260*/  F2FP.F16.F32.PACK_AB R0, RZ, R0 ;  /* 0x00000000ff00723e */ /* 0x000fc800000000ff */
[----:B------:R-:W-:-:S07]  /*2270*/  PRMT R23, R0, 0x7610, R23 ;  /* 0x0000761000177816 */ /* 0x000fce0000000017 */
.L_x_915:
[----:B------:R-:W-:-:S07]  /*2280*/  VIADD R19, R19, 0x80 ;  /* 0x0000008013137836 */ /* 0x000fce0000000000 */
.L_x_909:
[----:B------:R-:W-:Y:S05]  /*2290*/  BSYNC B6 ;  /* 0x0000000000067941 */ /* 0x000fea0003800000 */
.L_x_908:
[----:B------:R-:W-:Y:S01]  /*22a0*/  ISETP.GE.AND P0, PT, R19, R16, PT ;  /* 0x000000101300720c */ /* 0x000fe20003f06270 */
[----:B------:R-:W-:Y:S01]  /*22b0*/  BSSY B6, `(.L_x_943) ;  /* 0x0000110000067945 */ /* 0x000fe20003800000 */
[----:B------:R-:W-:Y:S02]  /*22c0*/  PRMT R24, RZ, 0x7610, R24 ;  /* 0x00007610ff187816 */ /* 0x000fe40000000018 */
[----:B------:R-:W-:-:S09]  /*22d0*/  PRMT R25, RZ, 0x7610, R25 ;  /* 0x00007610ff197816 */ /* 0x000fd20000000019 */
        /* <DEDUP_REMOVED lines=24> */
.L_x_948:
[----:B------:R-:W2:Y:S02]  /*2460*/  LDG.E.U8 R2, desc[UR36][R2.64] ;  /* 0x0000002402027981 */ /* 0x000ea4000c1e1100 */
[----:B--2---:R-:W-:-:S04]  /*2470*/  I2FP.F32.U32 R0, R2 ;  /* 0x0000000200007245 */ /* 0x004fc80000201000 */
[----:B------:R-:W-:-:S04]  /*2480*/  F2FP.F16.F32.PACK_AB R0, RZ, R0 ;  /* 0x00000000ff00723e */ /* 0x000fc800000000ff */
[----:B------:R-:W-:Y:S01]  /*2490*/  PRMT R25, R0, 0x7610, R25 ;  /* 0x0000761000197816 */ /* 0x000fe20000000019 */
[----:B------:R-:W-:Y:S06]  /*24a0*/  BRA `(.L_x_950) ;  /* 0x0000000c00bc7947 */ /* 0x000fec0003800000 */
.L_x_947:
        /* <DEDUP_REMOVED lines=11> */
.L_x_952:
[----:B------:R-:W2:Y:S02]  /*2560*/  LDG.E R2, desc[UR36][R2.64] ;  /* 0x0000002402027981 */ /* 0x000ea4000c1e1900 */
[----:B--2---:R-:W-:-:S04]  /*2570*/  I2FP.F32.S32 R0, R2 ;  /* 0x0000000200007245 */ /* 0x004fc80000201400 */
[----:B------:R-:W-:-:S04]  /*2580*/  F2FP.F16.F32.PACK_AB R0, RZ, R0 ;  /* 0x00000000ff00723e */ /* 0x000fc800000000ff */
[----:B------:R-:W-:Y:S01]  /*2590*/  PRMT R25, R0, 0x7610, R25 ;  /* 0x0000761000197816 */ /* 0x000fe20000000019 */
[----:B------:R-:W-:Y:S06]  /*25a0*/  BRA `(.L_x_950) ;  /* 0x0000000c007c7947 */ /* 0x000fec0003800000 */
.L_x_951:
[----:B------:R-:W2:Y:S02]  /*25b0*/  LDG.E.U16 R2, desc[UR36][R2.64] ;  /* 0x0000002402027981 */ /* 0x000ea4000c1e1500 */
[----:B--2---:R-:W0:Y:S02]  /*25c0*/  I2F.S16 R0, R2 ;  /* 0x0000000200007306 */ /* 0x004e240000101400 */
[----:B0-----:R-:W-:-:S04]  /*25d0*/  F2FP.F16.F32.PACK_AB R0, RZ, R0 ;  /* 0x00000000ff00723e */ /* 0x001fc800000000ff */
[----:B------:R-:W-:Y:S01]  /*25e0*/  PRMT R25, R0, 0x7610, R25 ;  /* 0x0000761000197816 */ /* 0x000fe20000000019 */
[----:B------:R-:W-:Y:S06]  /*25f0*/  BRA `(.L_x_950) ;  /* 0x0000000c00687947 */ /* 0x000fec0003800000 */
.L_x_946:
        /* <DEDUP_REMOVED lines=9> */
.L_x_954:
[----:B------:R0:W5:Y:S01]  /*2690*/  LDG.E.U16 R25, desc[UR36][R2.64] ;  /* 0x0000002402197981 */ /* 0x000162000c1e1500 */
[----:B------:R-:W-:Y:S05]  /*26a0*/  BRA `(.L_x_950) ;  /* 0x0000000c003c7947 */ /* 0x000fea0003800000 */
.L_x_953:
        /* <DEDUP_REMOVED lines=9> */
.L_x_956:
[----:B------:R1:W5:Y:S01]  /*2740*/  LDG.E.U16 R25, desc[UR36][R2.64] ;  /* 0x0000002402197981 */ /* 0x000362000c1e1500 */
[----:B------:R-:W-:Y:S05]  /*2750*/  BRA `(.L_x_950) ;  /* 0x0000000c00107947 */ /* 0x000fea0003800000 */
.L_x_955:
        /* <DEDUP_REMOVED lines=9> */
.L_x_945:
        /* <DEDUP_REMOVED lines=14> */
.L_x_959:
        /* <DEDUP_REMOVED lines=9> */
.L_x_958:
        /* <DEDUP_REMOVED lines=28> */
.L_x_961:
        /* <DEDUP_REMOVED lines=15> */
.L_x_960:
[----:B------:R-:W2:Y:S02]  /*2c10*/  LDG.E.U16 R0, desc[UR36][R2.64] ;  /* 0x0000002402007981 */ /* 0x000ea4000c1e1500 */
[----:B--2---:R-:W-:-:S05]  /*2c20*/  IMAD.U32 R0, R0, 0x10000, RZ ;  /* 0x0001000000007824 */ /* 0x004fca00078e00ff */
[----:B------:R-:W-:-:S04]  /*2c30*/  F2FP.F16.F32.PACK_AB R0, RZ, R0 ;  /* 0x00000000ff00723e */ /* 0x000fc800000000ff */
[----:B------:R-:W-:Y:S01]  /*2c40*/  PRMT R25, R0, 0x7610, R25 ;  /* 0x0000761000197816 */ /* 0x000fe20000000019 */
[----:B------:R-:W-:Y:S06]  /*2c50*/  BRA `(.L_x_950) ;  /* 0x0000000400d07947 */ /* 0x000fec0003800000 */
.L_x_957:
        /* <DEDUP_REMOVED lines=13> */
.L_x_964:
        /* <DEDUP_REMOVED lines=21> */
.L_x_968:
[----:B------:R-:W-:Y:S05]  /*2e80*/  BSYNC B1 ;  /* 0x0000000000017941 */ /* 0x000fea0003800000 */
.L_x_967:
[----:B------:R-:W-:Y:S01]  /*2e90*/  LEA R3, R0, 0x3b800000, 0x17 ;  /* 0x3b80000000037811 */ /* 0x000fe200078eb8ff */
[----:B------:R-:W-:-:S05]  /*2ea0*/  IMAD.SHL.U32 R0, R2, 0x100000, RZ ;  /* 0x0010000002007824 */ /* 0x000fca00078e00ff */
[----:B------:R-:W-:-:S07]  /*2eb0*/  LOP3.LUT R0, R3, R0, R4, 0xfe, !PT ;  /* 0x0000000003007212 */ /* 0x000fce00078efe04 */
.L_x_966:
[----:B------:R-:W-:Y:S05]  /*2ec0*/  BSYNC B0 ;  /* 0x0000000000007941 */ /* 0x000fea0003800000 */
.L_x_965:
[----:B------:R-:W-:-:S04]  /*2ed0*/  F2FP.F16.F32.PACK_AB R0, RZ, R0 ;  /* 0x00000000ff00723e */ /* 0x000fc800000000ff */
[----:B------:R-:W-:Y:S01]  /*2ee0*/  PRMT R25, R0, 0x7610, R25 ;  /* 0x0000761000197816 */ /* 0x000fe20000000019 */
[----:B------:R-:W-:Y:S06]  /*2ef0*/  BRA `(.L_x_950) ;  /* 0x0000000400287947 */ /* 0x000fec0003800000 */
.L_x_963:
        /* <DEDUP_REMOVED lines=21> */
.L_x_972:
[----:B------:R-:W-:Y:S05]  /*3050*/  BSYNC B1 ;  /* 0x0000000000017941 */ /* 0x000fea0003800000 */
.L_x_971:
[----:B------:R-:W-:Y:S01]  /*3060*/  LEA R3, R0, 0x37800000, 0x17 ;  /* 0x3780000000037811 */ /* 0x000fe200078eb8ff */
[----:B------:R-:W-:-:S05]  /*3070*/  IMAD.SHL.U32 R0, R2, 0x200000, RZ ;  /* 0x0020000002007824 */ /* 0x000fca00078e00ff */
[----:B------:R-:W-:-:S07]  /*3080*/  LOP3.LUT R0, R3, R0, R4, 0xfe, !PT ;  /* 0x0000000003007212 */ /* 0x000fce00078efe04 */
.L_x_970:
[----:B------:R-:W-:Y:S05]  /*3090*/  BSYNC B0 ;  /* 0x0000000000007941 */ /* 0x000fea0003800000 */
.L_x_969:
[----:B------:R-:W-:-:S04]  /*30a0*/  F2FP.F16.F32.PACK_AB R0, RZ, R0 ;  /* 0x00000000ff00723e */ /* 0x000fc800000000ff */
[----:B------:R-:W-:Y:S01]  /*30b0*/  PRMT R25, R0, 0x7610, R25 ;  /* 0x0000761000197816 */ /* 0x000fe20000000019 */
[----:B------:R-:W-:Y:S06]  /*30c0*/  BRA `(.L_x_950) ;  /* 0x0000000000b47947 */ /* 0x000fec0003800000 */
.L_x_962:
        /* <DEDUP_REMOVED lines=14> */
.L_x_976:
[----:B------:R-:W-:Y:S05]  /*31b0*/  BSYNC B0 ;  /* 0x0000000000007941 */ /* 0x000fea0003800000 */
.L_x_975:
[----:B------:R-:W-:-:S04]  /*31c0*/  F2FP.F16.F32.PACK_AB R0, RZ, R0 ;  /* 0x00000000ff00723e */ /* 0x000fc800000000ff */
[----:B------:R-:W-:Y:S01]  /*31d0*/  PRMT R25, R0, 0x7610, R25 ;  /* 0x0000761000197816 */ /* 0x000fe20000000019 */
[----:B------:R-:W-:Y:S06]  /*31e0*/  BRA `(.L_x_950) ;  /* 0x00000000006c7947 */ /* 0x000fec0003800000 */
.L_x_949:
        /* <DEDUP_REMOVED lines=16> */
.L_x_977:
[----:B------:R-:W-:Y:S01]  /*32f0*/  PRMT R25, RZ, 0x7610, R25 ;  /* 0x00007610ff197816 */ /* 0x000fe20000000019 */
[----:B------:R-:W-:Y:S06]  /*3300*/  BRA `(.L_x_950) ;  /* 0x0000000000247947 */ /* 0x000fec0003800000 */
.L_x_974:
[----:B------:R-:W2:Y:S02]  /*3310*/  LDG.E.64 R2, desc[UR36][R2.64] ;  /* 0x0000002402027981 */ /* 0x000ea4000c1e1b00 */
[----:B--2---:R-:W0:Y:S02]  /*3320*/  I2F.U64 R0, R2 ;  /* 0x0000000200007312 */ /* 0x004e240000301000 */
[----:B0-----:R-:W-:-:S04]  /*3330*/  F2FP.F16.F32.PACK_AB R0, RZ, R0 ;  /* 0x00000000ff00723e */ /* 0x001fc800000000ff */
[----:B------:R-:W-:Y:S01]  /*3340*/  PRMT R25, R0, 0x7610, R25 ;  /* 0x0000761000197816 */ /* 0x000fe20000000019 */
[----:B------:R-:W-:Y:S06]  /*3350*/  BRA `(.L_x_950) ;  /* 0x0000000000107947 */ /* 0x000fec0003800000 */
.L_x_973:
[----:B------:R-:W2:Y:S02]  /*3360*/  LDG.E R2, desc[UR36][R2.64] ;  /* 0x0000002402027981 */ /* 0x000ea4000c1e1900 */
[----:B--2---:R-:W-:-:S04]  /*3370*/  I2FP.F32.U32 R0, R2 ;  /* 0x0000000200007245 */ /* 0x004fc80000201000 */
[----:B------:R-:W-:-:S04]  /*3380*/  F2FP.F16.F32.PACK_AB R0, RZ, R0 ;  /* 0x00000000ff00723e */ /* 0x000fc800000000ff */
[----:B------:R-:W-:-:S07]  /*3390*/  PRMT R25, R0, 0x7610, R25 ;  /* 0x0000761000197816 */ /* 0x000fce0000000019 */
.L_x_950:
[----:B------:R-:W-:-:S07]  /*33a0*/  VIADD R19, R19, 0x80 ;  /* 0x0000008013137836 */ /* 0x000fce0000000000 */
.L_x_944:
[----:B------:R-:W-:Y:S05]  /*33b0*/  BSYNC B6 ;  /* 0x0000000000067941 */ /* 0x000fea0003800000 */
.L_x_943:
[----:B------:R-:W-:Y:S01]  /*33c0*/  ISETP.GE.AND P0, PT, R19, R16, PT ;  /* 0x000000101300720c */ /* 0x000fe20003f06270 */
[----:B------:R-:W-:-:S12]  /*33d0*/  BSSY B6, `(.L_x_978) ;  /* 0x000010c000067945 */ /* 0x000fd80003800000 */
[----:B------:R-:W-:Y:S05]  /*33e0*/  @P0 BRA `(.L_x_979) ;  /* 0x0000001000280947 */ /* 0x000fea0003800000 */
[----:B01----:R-:W0:Y:S01]  /*33f0*/  LDC.64 R2, c[0x0][0x220] ;  /* 0x00008800ff027b82 */ /* 0x003e220000000a00 */
        /* <DEDUP_REMOVED lines=21> */
.L_x_983:
[----:B------:R-:W2:Y:S02]  /*3550*/  LDG.E.U8 R2, desc[UR36][R2.64] ;  /* 0x0000002402027981 */ /* 0x000ea4000c1e1100 */
[----:B--2---:R-:W-:-:S04]  /*3560*/  I2FP.F32.U32 R0, R2 ;  /* 0x0000000200007245 */ /* 0x004fc80000201000 */
[----:B------:R-:W-:-:S04]  /*3570*/  F2FP.F16.F32.PACK_AB R0, RZ, R0 ;  /* 0x00000000ff00723e */ /* 0x000fc800000000ff */
[----:B------:R-:W-:Y:S01]  /*3580*/  PRMT R24, R0, 0x7610, R24 ;  /* 0x0000761000187816 */ /* 0x000fe20000000018 */
[----:B------:R-:W-:Y:S06]  /*3590*/  BRA `(.L_x_979) ;  /* 0x0000000c00bc7947 */ /* 0x000fec0003800000 */
.L_x_982:
        /* <DEDUP_REMOVED lines=11> */
.L_x_986:
[----:B------:R-:W2:Y:S02]  /*3650*/  LDG.E R2, desc[UR36][R2.64] ;  /* 0x0000002402027981 */ /* 0x000ea4000c1e1900 */
[----:B--2---:R-:W-:-:S04]  /*3660*/  I2FP.F32.S32 R0, R2 ;  /* 0x0000000200007245 */ /* 0x004fc80000201400 */
[----:B------:R-:W-:-:S04]  /*3670*/  F2FP.F16.F32.PACK_AB R0, RZ, R0 ;  /* 0x00000000ff00723e */ /* 0x000fc800000000ff */
[----:B------:R-:W-:Y:S01]  /*3680*/  PRMT R24, R0, 0x7610, R24 ;  /* 0x0000761000187816 */ /* 0x000fe20000000018 */
[----:B------:R-:W-:Y:S06]  /*3690*/  BRA `(.L_x_979) ;  /* 0x0000000c007c7947 */ /* 0x000fec0003800000 */
.L_x_985:
[----:B------:R-:W2:Y:S02]  /*36a0*/  LDG.E.U16 R2, desc[UR36][R2.64] ;  /* 0x0000002402027981 */ /* 0x000ea4000c1e1500 */
[----:B--2---:R-:W0:Y:S02]  /*36b0*/  I2F.S16 R0, R2 ;  /* 0x0000000200007306 */ /* 0x004e240000101400 */
[----:B0-----:R-:W-:-:S04]  /*36c0*/  F2FP.F16.F32.PACK_AB R0, RZ, R0 ;  /* 0x00000000ff00723e */ /* 0x001fc800000000ff */
[----:B------:R-:W-:Y:S01]  /*36d0*/  PRMT R24, R0, 0x7610, R24 ;  /* 0x0000761000187816 */ /* 0x000fe20000000018 */
[----:B------:R-:W-:Y:S06]  /*36e0*/  BRA `(.L_x_979) ;  /* 0x0000000c00687947 */ /* 0x000fec0003800000 */
.L_x_981:
        /* <DEDUP_REMOVED lines=9> */
.L_x_988:
[----:B------:R2:W5:Y:S01]  /*3780*/  LDG.E.U16 R24, desc[UR36][R2.64] ;  /* 0x0000002402187981 */ /* 0x000562000c1e1500 */
[----:B------:R-:W-:Y:S05]  /*3790*/  BRA `(.L_x_979) ;  /* 0x0000000c003c7947 */ /* 0x000fea0003800000 */
.L_x_987:
        /* <DEDUP_REMOVED lines=9> */
.L_x_990:
[----:B------:R3:W5:Y:S01]  /*3830*/  LDG.E.U16 R24, desc[UR36][R2.64] ;  /* 0x0000002402187981 */ /* 0x000762000c1e1500 */
[----:B------:R-:W-:Y:S05]  /*3840*/  BRA `(.L_x_979) ;  /* 0x0000000c00107947 */ /* 0x000fea0003800000 */
.L_x_989:
        /* <DEDUP_REMOVED lines=9> */
.L_x_980:
        /* <DEDUP_REMOVED lines=14> */
.L_x_993:
        /* <DEDUP_REMOVED lines=9> */
.L_x_992:
        /* <DEDUP_REMOVED lines=28> */
.L_x_995:
        /* <DEDUP_REMOVED lines=15> */
.L_x_994:
[----:B------:R-:W2:Y:S02]  /*3d00*/  LDG.E.U16 R0, desc[UR36][R2.64] ;  /* 0x0000002402007981 */ /* 0x000ea4000c1e1500 */
[----:B--2---:R-:W-:-:S05]  /*3d10*/  IMAD.U32 R0, R0, 0x10000, RZ ;  /* 0x0001000000007824 */ /* 0x004fca00078e00ff */
[----:B------:R-:W-:-:S04]  /*3d20*/  F2FP.F16.F32.PACK_AB R0, RZ, R0 ;  /* 0x00000000ff00723e */ /* 0x000fc800000000ff */
[----:B------:R-:W-:Y:S01]  /*3d30*/  PRMT R24, R0, 0x7610, R24 ;  /* 0x0000761000187816 */ /* 0x000fe20000000018 */
[----:B------:R-:W-:Y:S06]  /*3d40*/  BRA `(.L_x_979) ;  /* 0x0000000400d07947 */ /* 0x000fec0003800000 */
.L_x_991:
        /* <DEDUP_REMOVED lines=13> */
.L_x_998:
        /* <DEDUP_REMOVED lines=21> */
.L_x_1002:
[----:B------:R-:W-:Y:S05]  /*3f70*/  BSYNC B1 ;  /* 0x0000000000017941 */ /* 0x000fea0003800000 */
.L_x_1001:
[----:B------:R-:W-:Y:S01]  /*3f80*/  LEA R3, R0, 0x3b800000, 0x17 ;  /* 0x3b80000000037811 */ /* 0x000fe200078eb8ff */
[----:B------:R-:W-:-:S05]  /*3f90*/  IMAD.SHL.U32 R0, R2, 0x100000, RZ ;  /* 0x0010000002007824 */ /* 0x000fca00078e00ff */
[----:B------:R-:W-:-:S07]  /*3fa0*/  LOP3.LUT R0, R3, R0, R4, 0xfe, !PT ;  /* 0x0000000003007212 */ /* 0x000fce00078efe04 */
.L_x_1000:
[----:B------:R-:W-:Y:S05]  /*3fb0*/  BSYNC B0 ;  /* 0x0000000000007941 */ /* 0x000fea0003800000 */
.L_x_999:
[----:B------:R-:W-:-:S04]  /*3fc0*/  F2FP.F16.F32.PACK_AB R0, RZ, R0 ;  /* 0x00000000ff00723e */ /* 0x000fc800000000ff */
[----:B------:R-:W-:Y:S01]  /*3fd0*/  PRMT R24, R0, 0x7610, R24 ;  /* 0x0000761000187816 */ /* 0x000fe20000000018 */
[----:B------:R-:W-:Y:S06]  /*3fe0*/  BRA `(.L_x_979) ;  /* 0x0000000400287947 */ /* 0x000fec0003800000 */
.L_x_997:
        /* <DEDUP_REMOVED lines=21> */
.L_x_1006:
[----:B------:R-:W-:Y:S05]  /*4140*/  BSYNC B1 ;  /* 0x0000000000017941 */ /* 0x000fea0003800000 */
.L_x_1005:
[----:B------:R-:W-:Y:S01]  /*4150*/  LEA R3, R0, 0x37800000, 0x17 ;  /* 0x3780000000037811 */ /* 0x000fe200078eb8ff */
[----:B------:R-:W-:-:S05]  /*4160*/  IMAD.SHL.U32 R0, R2, 0x200000, RZ ;  /* 0x0020000002007824 */ /* 0x000fca00078e00ff */
[----:B------:R-:W-:-:S07]  /*4170*/  LOP3.LUT R0, R3, R0, R4, 0xfe, !PT ;  /* 0x0000000003007212 */ /* 0x000fce00078efe04 */
.L_x_1004:
[----:B------:R-:W-:Y:S05]  /*4180*/  BSYNC B0 ;  /* 0x0000000000007941 */ /* 0x000fea0003800000 */
.L_x_1003:
[----:B------:R-:W-:-:S04]  /*4190*/  F2FP.F16.F32.PACK_AB R0, RZ, R0 ;  /* 0x00000000ff00723e */ /* 0x000fc800000000ff */
[----:B------:R-:W-:Y:S01]  /*41a0*/  PRMT R24, R0, 0x7610, R24 ;  /* 0x0000761000187816 */ /* 0x000fe20000000018 */
[----:B------:R-:W-:Y:S06]  /*41b0*/  BRA `(.L_x_979) ;  /* 0x0000000000b47947 */ /* 0x000fec0003800000 */
.L_x_996:
        /* <DEDUP_REMOVED lines=14> */
.L_x_1010:
[----:B------:R-:W-:Y:S05]  /*42a0*/  BSYNC B0 ;  /* 0x0000000000007941 */ /* 0x000fea0003800000 */
.L_x_1009:
[----:B------:R-:W-:-:S04]  /*42b0*/  F2FP.F16.F32.PACK_AB R0, RZ, R0 ;  /* 0x00000000ff00723e */ /* 0x000fc800000000ff */
[----:B------:R-:W-:Y:S01]  /*42c0*/  PRMT R24, R0, 0x7610, R24 ;  /* 0x0000761000187816 */ /* 0x000fe20000000018 */
[----:B------:R-:W-:Y:S06]  /*42d0*/  BRA `(.L_x_979) ;  /* 0x00000000006c7947 */ /* 0x000fec0003800000 */
.L_x_984:
        /* <DEDUP_REMOVED lines=16> */
.L_x_1011:
[----:B------:R-:W-:Y:S01]  /*43e0*/  PRMT R24, RZ, 0x7610, R24 ;  /* 0x00007610ff187816 */ /* 0x000fe20000000018 */
[----:B------:R-:W-:Y:S06]  /*43f0*/  BRA `(.L_x_979) ;  /* 0x0000000000247947 */ /* 0x000fec0003800000 */
.L_x_1008:
[----:B------:R-:W2:Y:S02]  /*4400*/  LDG.E.64 R2, desc[UR36][R2.64] ;  /* 0x0000002402027981 */ /* 0x000ea4000c1e1b00 */
[----:B--2---:R-:W0:Y:S02]  /*4410*/  I2F.U64 R0, R2 ;  /* 0x0000000200007312 */ /* 0x004e240000301000 */
[----:B0-----:R-:W-:-:S04]  /*4420*/  F2FP.F16.F32.PACK_AB R0, RZ, R0 ;  /* 0x00000000ff00723e */ /* 0x001fc800000000ff */
[----:B------:R-:W-:Y:S01]  /*4430*/  PRMT R24, R0, 0x7610, R24 ;  /* 0x0000761000187816 */ /* 0x000fe20000000018 */
[----:B------:R-:W-:Y:S06]  /*4440*/  BRA `(.L_x_979) ;  /* 0x0000000000107947 */ /* 0x000fec0003800000 */
.L_x_1007:
[----:B------:R-:W2:Y:S02]  /*4450*/  LDG.E R2, desc[UR36][R2.64] ;  /* 0x0000002402027981 */ /* 0x000ea4000c1e1900 */
[----:B--2---:R-:W-:-:S04]  /*4460*/  I2FP.F32.U32 R0, R2 ;  /* 0x0000000200007245 */ /* 0x004fc80000201000 */
[----:B------:R-:W-:-:S04]  /*4470*/  F2FP.F16.F32.PACK_AB R0, RZ, R0 ;  /* 0x00000000ff00723e */ /* 0x000fc800000000ff */
[----:B------:R-:W-:-:S07]  /*4480*/  PRMT R24, R0, 0x7610, R24 ;  /* 0x0000761000187816 */ /* 0x000fce0000000018 */
.L_x_979:
[----:B------:R-:W-:Y:S05]  /*4490*/  BSYNC B6 ;  /* 0x0000000000067941 */ /* 0x000fea0003800000 */
.L_x_978:
[----:B------:R-:W0:Y:S01]  /*44a0*/  S2R R17, SR_TID.X ;  /* 0x0000000000117919 */ /* 0x000e220000002100 */
[----:B------:R-:W4:Y:S01]  /*44b0*/  LDC.U8 R19, c[0x0][0x234] ;  /* 0x00008d00ff137b82 */ /* 0x000f220000000000 */
[----:B------:R-:W-:Y:S01]  /*44c0*/  BSSY B6, `(.L_x_1012) ;  /* 0x0000126000067945 */ /* 0x000fe20003800000 */
[C---:B0123--:R-:W-:Y:S01]  /*44d0*/  VIADD R3, R17.reuse, 0x100 ;  /* 0x0000010011037836 */ /* 0x04ffe20000000000 */
[C---:B------:R-:W-:Y:S01]  /*44e0*/  ISETP.GE.AND P3, PT, R17.reuse, R16, PT ;  /* 0x000000101100720c */ /* 0x040fe20003f66270 */
[----:B------:R-:W-:-:S03]  /*44f0*/  VIADD R27, R17, 0x80 ;  /* 0x00000080111b7836 */ /* 0x000fc60000000000 */
[-C--:B------:R-:W-:Y:S01]  /*4500*/  ISETP.GE.AND P1, PT, R3, R16.reuse, PT ;  /* 0x000000100300720c */ /* 0x080fe20003f26270 */
[----:B------:R-:W-:Y:S01]  /*4510*/  VIADD R3, R17, 0x180 ;  /* 0x0000018011037836 */ /* 0x000fe20000000000 */
[----:B------:R-:W-:-:S04]  /*4520*/  ISETP.GE.AND P0, PT, R27, R16, PT ;  /* 0x000000101b00720c */ /* 0x000fc80003f06270 */
[----:B------:R-:W-:-:S03]  /*4530*/  ISETP.GE.AND P2, PT, R3, R16, PT ;  /* 0x000000100300720c */ /* 0x000fc60003f46270 */
[----:B-----5:R-:W-:-:S04]  /*4540*/  @!P3 HADD2.F32 R0, -RZ, R22.H0_H0 ;  /* 0x20000016ff00b230 */ /* 0x020fc80000004100 */
[----:B------:R-:W-:Y:S02]  /*4550*/  @!P1 HADD2.F32 R25, -RZ, R25.H0_H0 ;  /* 0x20000019ff199230 */ /* 0x000fe40000004100 */
[----:B------:R-:W-:Y:S01]  /*4560*/  @!P0 HADD2.F32 R2, -RZ, R23.H0_H0 ;  /* 0x20000017ff028230 */ /* 0x000fe20000004100 */
[----:B------:R-:W0:Y:S03]  /*4570*/  @!P3 FRND.TRUNC R0, R0 ;  /* 0x000000000000b307 */ /* 0x000e26000020d000 */
[----:B------:R-:W-:-:S05]  /*4580*/  @!P2 HADD2.F32 R3, -RZ, R24.H0_H0 ;  /* 0x20000018ff03a230 */ /* 0x000fca0000004100 */
[----:B------:R-:W1:Y:S01]  /*4590*/  @!P1 FRND.TRUNC R25, R25 ;  /* 0x0000001900199307 */ /* 0x000e62000020d000 */
[----:B0-----:R-:W-:-:S07]  /*45a0*/  @!P3 F2FP.F16.F32.PACK_AB R4, RZ, R0 ;  /* 0x00000000ff04b23e */ /* 0x001fce00000000ff */
[----:B------:R-:W0:Y:S01]  /*45b0*/  @!P2 FRND.TRUNC R3, R3 ;  /* 0x000000030003a307 */ /* 0x000e22000020d000 */
[----:B-1----:R-:W-:-:S07]  /*45c0*/  @!P1 F2FP.F16.F32.PACK_AB R23, RZ, R25 ;  /* 0x00000019ff17923e */ /* 0x002fce00000000ff */
[----:B------:R-:W1:Y:S01]  /*45d0*/  @!P0 FRND.TRUNC R2, R2 ;  /* 0x0000000200028307 */ /* 0x000e62000020d000 */
[----:B0-----:R-:W-:Y:S02]  /*45e0*/  @!P2 F2FP.F16.F32.PACK_AB R22, RZ, R3 ;  /* 0x00000003ff16a23e */ /* 0x001fe400000000ff */
[----:B-1----:R-:W-:Y:S01]  /*45f0*/  @!P0 F2FP.F16.F32.PACK_AB R24, RZ, R2 ;  /* 0x00000002ff18823e */ /* 0x002fe200000000ff */
[----:B----4-:R-:W-:Y:S06]  /*4600*/  @P3 BRA `(.L_x_1013) ;  /* 0x0000001000443947 */ /* 0x010fec0003800000 */
[----:B------:R-:W0:Y:S01]  /*4610*/  LDC.64 R2, c[0x0][0x218] ;  /* 0x00008600ff027b82 */ /* 0x000e220000000a00 */
        /* <DEDUP_REMOVED lines=17> */
[----:B------:R-:W-:Y:S02]  /*4730*/  HADD2.F32 R4, -RZ, R4.H0_H0 ;  /* 0x20000004ff047230 */ /* 0x000fe40000004100 */
[----:B------:R-:W-:Y:S02]  /*4740*/  IMAD.MOV.U32 R17, RZ, RZ, R27 ;  /* 0x000000ffff117224 */ /* 0x000fe400078e001b */
[----:B------:R-:W0:Y:S02]  /*4750*/  F2I.FTZ.TRUNC.NTZ R5, R4 ;  /* 0x0000000400057305 */ /* 0x000e24000021f100 */
[----:B0-----:R0:W-:Y:S01]  /*4760*/  STG.E.U8 desc[UR36][R2.64], R5 ;  /* 0x0000000502007986 */ /* 0x0011e2000c101124 */
[----:B------:R-:W-:Y:S05]  /*4770*/  BRA `(.L_x_1013) ;  /* 0x0000000c00e87947 */ /* 0x000fea0003800000 */
.L_x_1017:
[----:B------:R-:W-:Y:S02]  /*4780*/  HADD2.F32 R5, -RZ, R4.H0_H0 ;  /* 0x20000004ff057230 */ /* 0x000fe40000004100 */
[----:B------:R-:W-:-:S04]  /*4790*/  IMAD.MOV.U32 R17, RZ, RZ, R27 ;  /* 0x000000ffff117224 */ /* 0x000fc800078e001b */
[----:B------:R-:W0:Y:S02]  /*47a0*/  F2I.S64.TRUNC R4, R5 ;  /* 0x0000000500047311 */ /* 0x000e24000020d900 */
[----:B0-----:R0:W-:Y:S01]  /*47b0*/  STG.E.U8 desc[UR36][R2.64], R4 ;  /* 0x0000000402007986 */ /* 0x0011e2000c101124 */
[----:B------:R-:W-:Y:S05]  /*47c0*/  BRA `(.L_x_1013) ;  /* 0x0000000c00d47947 */ /* 0x000fea0003800000 */
.L_x_1016:
[----:B------:R-:W-:-:S13]  /*47d0*/  ISETP.NE.AND P0, PT, R0, 0x2, PT ;  /* 0x000000020000780c */ /* 0x000fda0003f05270 */
[----:B------:R-:W-:Y:S05]  /*47e0*/  @!P0 BRA `(.L_x_1019) ;  /* 0x0000000000388947 */ /* 0x000fea0003800000 */
[----:B------:R-:W-:-:S13]  /*47f0*/  ISETP.NE.AND P0, PT, R0, 0x3, PT ;  /* 0x000000030000780c */ /* 0x000fda0003f05270 */
[----:B------:R-:W-:Y:S05]  /*4800*/  @!P0 BRA `(.L_x_1020) ;  /* 0x00000000001c8947 */ /* 0x000fea0003800000 */
[----:B------:R-:W-:-:S13]  /*4810*/  ISETP.NE.AND P0, PT, R0, 0x4, PT ;  /* 0x000000040000780c */ /* 0x000fda0003f05270 */
[----:B------:R-:W-:Y:S05]  /*4820*/  @P0 BRA `(.L_x_1018) ;  /* 0x0000000c00500947 */ /* 0x000fea0003800000 */
[----:B------:R-:W-:Y:S02]  /*4830*/  HADD2.F32 R4, -RZ, R4.H0_H0 ;  /* 0x20000004ff047230 */ /* 0x000fe40000004100 */
[----:B------:R-:W-:-:S04]  /*4840*/  IMAD.MOV.U32 R17, RZ, RZ, R27 ;  /* 0x000000ffff117224 */ /* 0x000fc800078e001b */
[----:B------:R-:W0:Y:S02]  /*4850*/  F2I.S64.TRUNC R4, R4 ;  /* 0x0000000400047311 */ /* 0x000e24000020d900 */
[----:B0-----:R0:W-:Y:S01]  /*4860*/  STG.E.64 desc[UR36][R2.64], R4 ;  /* 0x0000000402007986 */ /* 0x0011e2000c101b24 */
[----:B------:R-:W-:Y:S05]  /*4870*/  BRA `(.L_x_1013) ;  /* 0x0000000c00a87947 */ /* 0x000fea0003800000 */
.L_x_1020:
[----:B------:R-:W-:Y:S02]  /*4880*/  HADD2.F32 R4, -RZ, R4.H0_H0 ;  /* 0x20000004ff047230 */ /* 0x000fe40000004100 */
[----:B------:R-:W-:Y:S02]  /*4890*/  IMAD.MOV.U32 R17, RZ, RZ, R27 ;  /* 0x000000ffff117224 */ /* 0x000fe400078e001b */
[----:B------:R-:W0:Y:S02]  /*48a0*/  F2I.FTZ.TRUNC.NTZ R5, R4 ;  /* 0x0000000400057305 */ /* 0x000e24000021f100 */
[----:B0-----:R0:W-:Y:S01]  /*48b0*/  STG.E desc[UR36][R2.64], R5 ;  /* 0x0000000502007986 */ /* 0x0011e2000c101924 */
[----:B------:R-:W-:Y:S05]  /*48c0*/  BRA `(.L_x_1013) ;  /* 0x0000000c00947947 */ /* 0x000fea0003800000 */
.L_x_1019:
[----:B------:R-:W-:Y:S02]  /*48d0*/  HADD2.F32 R4, -RZ, R4.H0_H0 ;  /* 0x20000004ff047230 */ /* 0x000fe40000004100 */
[----:B------:R-:W-:Y:S02]  /*48e0*/  IMAD.MOV.U32 R17, RZ, RZ, R27 ;  /* 0x000000ffff117224 */ /* 0x000fe400078e001b */
[----:B------:R-:W0:Y:S02]  /*48f0*/  F2I.FTZ.TRUNC.NTZ R5, R4 ;  /* 0x0000000400057305 */ /* 0x000e24000021f100 */
[----:B0-----:R0:W-:Y:S01]  /*4900*/  STG.E.U16 desc[UR36][R2.64], R5 ;  /* 0x0000000502007986 */ /* 0x0011e2000c101524 */
[----:B------:R-:W-:Y:S05]  /*4910*/  BRA `(.L_x_1013) ;  /* 0x0000000c00807947 */ /* 0x000fea0003800000 */
.L_x_1015:
[----:B------:R-:W-:-:S13]  /*4920*/  ISETP.GT.AND P0, PT, R0, 0x6, PT ;  /* 0x000000060000780c */ /* 0x000fda0003f04270 */
[----:B------:R-:W-:Y:S05]  /*4930*/  @P0 BRA `(.L_x_1021) ;  /* 0x00000000002c0947 */ /* 0x000fea0003800000 */
[----:B------:R-:W-:-:S13]  /*4940*/  ISETP.NE.AND P0, PT, R0, 0x5, PT ;  /* 0x000000050000780c */ /* 0x000fda0003f05270 */
[----:B------:R-:W-:Y:S05]  /*4950*/  @!P0 BRA `(.L_x_1022) ;  /* 0x0000000000188947 */ /* 0x000fea0003800000 */
[----:B------:R-:W-:-:S13]  /*4960*/  ISETP.NE.AND P0, PT, R0, 0x6, PT ;  /* 0x000000060000780c */ /* 0x000fda0003f05270 */
[----:B------:R-:W-:Y:S05]  /*4970*/  @P0 BRA `(.L_x_1018) ;  /* 0x0000000800fc0947 */ /* 0x000fea0003800000 */
[----:B------:R-:W-:Y:S02]  /*4980*/  HADD2.F32 R5, -RZ, R4.H0_H0 ;  /* 0x20000004ff057230 */ /* 0x000fe40000004100 */
[----:B------:R-:W-:-:S03]  /*4990*/  IMAD.MOV.U32 R17, RZ, RZ, R27 ;  /* 0x000000ffff117224 */ /* 0x000fc600078e001b */
[----:B------:R0:W-:Y:S01]  /*49a0*/  STG.E desc[UR36][R2.64], R5 ;  /* 0x0000000502007986 */ /* 0x0001e2000c101924 */
[----:B------:R-:W-:Y:S05]  /*49b0*/  BRA `(.L_x_1013) ;  /* 0x0000000c00587947 */ /* 0x000fea0003800000 */
.L_x_1022:
[----:B------:R0:W-:Y:S01]  /*49c0*/  STG.E.U16 desc[UR36][R2.64], R4 ;  /* 0x0000000402007986 */ /* 0x0001e2000c101524 */
[----:B------:R-:W-:Y:S01]  /*49d0*/  IMAD.MOV.U32 R17, RZ, RZ, R27 ;  /* 0x000000ffff117224 */ /* 0x000fe200078e001b */
[----:B------:R-:W-:Y:S06]  /*49e0*/  BRA `(.L_x_1013) ;  /* 0x0000000c004c7947 */ /* 0x000fec0003800000 */
.L_x_1021:
[----:B------:R-:W-:-:S13]  /*49f0*/  ISETP.NE.AND P0, PT, R0, 0x7, PT ;  /* 0x000000070000780c */ /* 0x000fda0003f05270 */
[----:B------:R-:W-:Y:S05]  /*4a00*/  @!P0 BRA `(.L_x_1023) ;  /* 0x00000000003c8947 */ /* 0x000fea0003800000 */
[----:B------:R-:W-:-:S13]  /*4a10*/  ISETP.NE.AND P0, PT, R0, 0x8, PT ;  /* 0x000000080000780c */ /* 0x000fda0003f05270 */
[----:B------:R-:W-:Y:S05]  /*4a20*/  @!P0 BRA `(.L_x_1024) ;  /* 0x00000000001c8947 */ /* 0x000fea0003800000 */
[----:B------:R-:W-:-:S13]  /*4a30*/  ISETP.NE.AND P0, PT, R0, 0x9, PT ;  /* 0x000000090000780c */ /* 0x000fda0003f05270 */
[----:B------:R-:W-:Y:S05]  /*4a40*/  @P0 BRA `(.L_x_1018) ;  /* 0x0000000800c80947 */ /* 0x000fea0003800000 */
[----:B------:R-:W-:Y:S02]  /*4a50*/  HADD2.F32 R4, -RZ, R4.H0_H0 ;  /* 0x20000004ff047230 */ /* 0x000fe40000004100 */
[----:B------:R-:W-:Y:S02]  /*4a60*/  IMAD.MOV.U32 R5, RZ, RZ, RZ ;  /* 0x000000ffff057224 */ /* 0x000fe400078e00ff */
[----:B------:R-:W-:-:S03]  /*4a70*/  IMAD.MOV.U32 R17, RZ, RZ, R27 ;  /* 0x000000ffff117224 */ /* 0x000fc600078e001b */
[----:B------:R0:W-:Y:S01]  /*4a80*/  STG.E.64 desc[UR36][R2.64], R4 ;  /* 0x0000000402007986 */ /* 0x0001e2000c101b24 */
[----:B------:R-:W-:Y:S05]  /*4a90*/  BRA `(.L_x_1013) ;  /* 0x0000000c00207947 */ /* 0x000fea0003800000 */
.L_x_1024:
[----:B------:R-:W-:Y:S02]  /*4aa0*/  HADD2.F32 R0, -RZ, R4.H0_H0 ;  /* 0x20000004ff007230 */ /* 0x000fe40000004100 */
[----:B------:R-:W-:-:S03]  /*4ab0*/  IMAD.MOV.U32 R17, RZ, RZ, R27 ;  /* 0x000000ffff117224 */ /* 0x000fc600078e001b */
[----:B------:R-:W-:-:S04]  /*4ac0*/  F2FP.F16.F32.PACK_AB R0, RZ, R0 ;  /* 0x00000000ff00723e */ /* 0x000fc800000000ff */
[----:B------:R-:W-:-:S05]  /*4ad0*/  PRMT R0, R0, 0x5410, RZ ;  /* 0x0000541000007816 */ /* 0x000fca00000000ff */
[----:B------:R0:W-:Y:S01]  /*4ae0*/  STG.E desc[UR36][R2.64], R0 ;  /* 0x0000000002007986 */ /* 0x0001e2000c101924 */
[----:B------:R-:W-:Y:S05]  /*4af0*/  BRA `(.L_x_1013) ;  /* 0x0000000c00087947 */ /* 0x000fea0003800000 */
.L_x_1023:
[----:B------:R-:W-:Y:S02]  /*4b00*/  HADD2.F32 R4, -RZ, R4.H0_H0 ;  /* 0x20000004ff047230 */ /* 0x000fe40000004100 */
[----:B------:R-:W-:-:S03]  /*4b10*/  IMAD.MOV.U32 R17, RZ, RZ, R27 ;  /* 0x000000ffff117224 */ /* 0x000fc600078e001b */
[----:B------:R-:W-:-:S06]  /*4b20*/  FMUL.FTZ R4, R4, 1 ;  /* 0x3f80000004047820 */ /* 0x000fcc0000410000 */
[----:B------:R-:W0:Y:S02]  /*4b30*/  F2F.F64.F32 R4, R4 ;  /* 0x0000000400047310 */ /* 0x000e240000201800 */
[----:B0-----:R0:W-:Y:S01]  /*4b40*/  STG.E.64 desc[UR36][R2.64], R4 ;  /* 0x0000000402007986 */ /* 0x0011e2000c101b24 */
[----:B------:R-:W-:Y:S05]  /*4b50*/  BRA `(.L_x_1013) ;  /* 0x0000000800f07947 */ /* 0x000fea0003800000 */
.L_x_1014:
        /* <DEDUP_REMOVED lines=10> */
[----:B------:R-:W-:-:S04]  /*4c00*/  FSETP.NEU.FTZ.AND P0, PT, R4, RZ, PT ;  /* 0x000000ff0400720b */ /* 0x000fc80003f1d000 */
[----:B------:R-:W-:-:S05]  /*4c10*/  SEL R5, RZ, 0x1, !P0 ;  /* 0x00000001ff057807 */ /* 0x000fca0004000000 */
[----:B------:R0:W-:Y:S01]  /*4c20*/  STG.E.U8 desc[UR36][R2.64], R5 ;  /* 0x0000000502007986 */ /* 0x0001e2000c101124 */
[----:B------:R-:W-:Y:S05]  /*4c30*/  BRA `(.L_x_1013) ;  /* 0x0000000800b87947 */ /* 0x000fea0003800000 */
.L_x_1027:
[----:B------:R-:W-:Y:S01]  /*4c40*/  HADD2.F32 R4, -RZ, R4.H0_H0 ;  /* 0x20000004ff047230 */ /* 0x000fe20000004100 */
[----:B------:R-:W-:Y:S01]  /*4c50*/  CS2R R6, SRZ ;  /* 0x0000000000067805 */ /* 0x000fe2000001ff00 */
[----:B------:R-:W-:-:S03]  /*4c60*/  IMAD.MOV.U32 R17, RZ, RZ, R27 ;  /* 0x000000ffff117224 */ /* 0x000fc600078e001b */
[----:B------:R-:W-:-:S06]  /*4c70*/  FMUL.FTZ R4, R4, 1 ;  /* 0x3f80000004047820 */ /* 0x000fcc0000410000 */
[----:B------:R-:W0:Y:S02]  /*4c80*/  F2F.F64.F32 R4, R4 ;  /* 0x0000000400047310 */ /* 0x000e240000201800 */
[----:B0-----:R0:W-:Y:S01]  /*4c90*/  STG.E.128 desc[UR36][R2.64], R4 ;  /* 0x0000000402007986 */ /* 0x0011e2000c101d24 */
[----:B------:R-:W-:Y:S05]  /*4ca0*/  BRA `(.L_x_1013) ;  /* 0x00000008009c7947 */ /* 0x000fea0003800000 */
.L_x_1026:
        /* <DEDUP_REMOVED lines=21> */
.L_x_1031:
[----:B------:R-:W-:Y:S05]  /*4e00*/  BSYNC B0 ;  /* 0x0000000000007941 */ /* 0x000fea0003800000 */
.L_x_1030:
[----:B------:R-:W-:Y:S01]  /*4e10*/  LOP3.LUT R5, R0, R5, RZ, 0xfc, !PT ;  /* 0x0000000500057212 */ /* 0x000fe200078efcff */
[----:B------:R-:W-:-:S04]  /*4e20*/  IMAD.MOV.U32 R17, RZ, RZ, R27 ;  /* 0x000000ffff117224 */ /* 0x000fc800078e001b */
[----:B------:R0:W-:Y:S01]  /*4e30*/  STG.E.U8 desc[UR36][R2.64], R5 ;  /* 0x0000000502007986 */ /* 0x0001e2000c101124 */
[----:B------:R-:W-:Y:S05]  /*4e40*/  BRA `(.L_x_1013) ;  /* 0x0000000800347947 */ /* 0x000fea0003800000 */
.L_x_1029:
        /* <DEDUP_REMOVED lines=13> */
.L_x_1033:
[----:B------:R-:W-:Y:S01]  /*4f20*/  IMAD.MOV.U32 R0, RZ, RZ, 0x7f ;  /* 0x0000007fff007424 */ /* 0x000fe200078e00ff */
[----:B------:R-:W-:-:S04]  /*4f30*/  ISETP.GT.U32.AND P0, PT, R4, 0x7f800000, PT ;  /* 0x7f8000000400780c */ /* 0x000fc80003f04070 */
[----:B------:R-:W-:-:S09]  /*4f40*/  SEL R0, R0, 0x7c, P0 ;  /* 0x0000007c00007807 */ /* 0x000fd20000000000 */
.L_x_1034:
[----:B------:R-:W-:Y:S05]  /*4f50*/  BSYNC B0 ;  /* 0x0000000000007941 */ /* 0x000fea0003800000 */
.L_x_1032:
[----:B------:R-:W-:Y:S01]  /*4f60*/  LOP3.LUT R4, R5, 0x80000000, RZ, 0xc0, !PT ;  /* 0x8000000005047812 */ /* 0x000fe200078ec0ff */
[----:B------:R-:W-:-:S03]  /*4f70*/  IMAD.MOV.U32 R17, RZ, RZ, R27 ;  /* 0x000000ffff117224 */ /* 0x000fc600078e001b */
[----:B------:R-:W-:-:S04]  /*4f80*/  SHF.R.U32.HI R5, RZ, 0x18, R4 ;  /* 0x00000018ff057819 */ /* 0x000fc80000011604 */
[----:B------:R-:W-:-:S05]  /*4f90*/  LOP3.LUT R5, R0, R5, RZ, 0xfc, !PT ;  /* 0x0000000500057212 */ /* 0x000fca00078efcff */
[----:B------:R0:W-:Y:S01]  /*4fa0*/  STG.E.U8 desc[UR36][R2.64], R5 ;  /* 0x0000000502007986 */ /* 0x0001e2000c101124 */
[----:B------:R-:W-:Y:S05]  /*4fb0*/  BRA `(.L_x_1013) ;  /* 0x0000000400d87947 */ /* 0x000fea0003800000 */
.L_x_1028:
[----:B------:R-:W-:Y:S02]  /*4fc0*/  HADD2.F32 R0, -RZ, R4.H0_H0 ;  /* 0x20000004ff007230 */ /* 0x000fe40000004100 */
[----:B------:R-:W-:-:S03]  /*4fd0*/  IMAD.MOV.U32 R17, RZ, RZ, R27 ;  /* 0x000000ffff117224 */ /* 0x000fc600078e001b */
[----:B------:R-:W-:-:S05]  /*4fe0*/  F2FP.BF16.F32.PACK_AB R0, RZ, R0 ;  /* 0x00000000ff00723e */ /* 0x000fca00000010ff */
[----:B------:R0:W-:Y:S01]  /*4ff0*/  STG.E.U16 desc[UR36][R2.64], R0 ;  /* 0x0000000002007986 */ /* 0x0001e2000c101524 */
[----:B------:R-:W-:Y:S05]  /*5000*/  BRA `(.L_x_1013) ;  /* 0x0000000400c47947 */ /* 0x000fea0003800000 */
.L_x_1025:
        /* <DEDUP_REMOVED lines=10> */
[----:B------:R-:W0:Y:S02]  /*50b0*/  F2I.FTZ.U32.TRUNC.NTZ R5, R5 ;  /* 0x0000000500057305 */ /* 0x000e24000021f000 */
[----:B0-----:R4:W-:Y:S01]  /*50c0*/  STG.E.U16 desc[UR36][R2.64], R5 ;  /* 0x0000000502007986 */ /* 0x0019e2000c101524 */
[----:B------:R-:W-:Y:S05]  /*50d0*/  BRA `(.L_x_1013) ;  /* 0x0000000400907947 */ /* 0x000fea0003800000 */
.L_x_1037:
        /* <DEDUP_REMOVED lines=17> */
.L_x_1040:
[----:B------:R-:W-:-:S04]  /*51f0*/  LOP3.LUT R0, R7, 0x80000000, RZ, 0xc0, !PT ;  /* 0x8000000007007812 */ /* 0x000fc800078ec0ff */
[----:B------:R-:W-:-:S04]  /*5200*/  SHF.R.U32.HI R5, RZ, 0x18, R0 ;  /* 0x00000018ff057819 */ /* 0x000fc80000011600 */
[----:B------:R-:W-:-:S04]  /*5210*/  LOP3.LUT R4, R4, R5, RZ, 0xfc, !PT ;  /* 0x0000000504047212 */ /* 0x000fc800078efcff */
[----:B------:R-:W-:-:S07]  /*5220*/  PRMT R0, R4, 0x7610, R0 ;  /* 0x0000761004007816 */ /* 0x000fce0000000000 */
.L_x_1039:
[----:B------:R-:W-:Y:S05]  /*5230*/  BSYNC B0 ;  /* 0x0000000000007941 */ /* 0x000fea0003800000 */
.L_x_1038:
[----:B------:R3:W-:Y:S01]  /*5240*/  STG.E.U8 desc[UR36][R2.64], R0 ;  /* 0x0000000002007986 */ /* 0x0007e2000c101124 */
[----:B------:R-:W-:Y:S01]  /*5250*/  IMAD.MOV.U32 R17, RZ, RZ, R27 ;  /* 0x000000ffff117224 */ /* 0x000fe200078e001b */
[----:B------:R-:W-:Y:S06]  /*5260*/  BRA `(.L_x_1013) ;  /* 0x00000004002c7947 */ /* 0x000fec0003800000 */
.L_x_1036:
        /* <DEDUP_REMOVED lines=17> */
.L_x_1043:
[----:B------:R-:W-:-:S04]  /*5380*/  LOP3.LUT R0, R7, 0x80000000, RZ, 0xc0, !PT ;  /* 0x8000000007007812 */ /* 0x000fc800078ec0ff */
[----:B------:R-:W-:-:S04]  /*5390*/  SHF.R.U32.HI R5, RZ, 0x18, R0 ;  /* 0x00000018ff057819 */ /* 0x000fc80000011600 */
[----:B------:R-:W-:-:S04]  /*53a0*/  LOP3.LUT R4, R4, R5, RZ, 0xfc, !PT ;  /* 0x0000000504047212 */ /* 0x000fc800078efcff */
[----:B------:R-:W-:-:S07]  /*53b0*/  PRMT R0, R4, 0x7610, R0 ;  /* 0x0000761004007816 */ /* 0x000fce0000000000 */
.L_x_1042:
[----:B------:R-:W-:Y:S05]  /*53c0*/  BSYNC B0 ;  /* 0x0000000000007941 */ /* 0x000fea0003800000 */
.L_x_1041:
[----:B------:R0:W-:Y:S01]  /*53d0*/  STG.E.U8 desc[UR36][R2.64], R0 ;  /* 0x0000000002007986 */ /* 0x0001e2000c101124 */
[----:B------:R-:W-:Y:S01]  /*53e0*/  IMAD.MOV.U32 R17, RZ, RZ, R27 ;  /* 0x000000ffff117224 */ /* 0x000fe200078e001b */
[----:B------:R-:W-:Y:S06]  /*53f0*/  BRA `(.L_x_1013) ;  /* 0x0000000000c87947 */ /* 0x000fec0003800000 */
.L_x_1035:
[----:B------:R-:W-:-:S13]  /*5400*/  ISETP.NE.AND P0, PT, R0, 0x1c, PT ;  /* 0x0000001c0000780c */ /* 0x000fda0003f05270 */
[----:B------:R-:W-:Y:S05]  /*5410*/  @!P0 BRA `(.L_x_1044) ;  /* 0x0000000000b08947 */ /* 0x000fea0003800000 */
[----:B------:R-:W-:-:S13]  /*5420*/  ISETP.NE.AND P0, PT, R0, 0x1d, PT ;  /* 0x0000001d0000780c */ /* 0x000fda0003f05270 */
[----:B------:R-:W-:Y:S05]  /*5430*/  @!P0 BRA `(.L_x_1045) ;  /* 0x0000000000948947 */ /* 0x000fea0003800000 */
[----:B------:R-:W-:-:S13]  /*5440*/  ISETP.NE.AND P0, PT, R0, 0x2c, PT ;  /* 0x0000002c0000780c */ /* 0x000fda0003f05270 */
[----:B------:R-:W-:Y:S05]  /*5450*/  @P0 BRA `(.L_x_1018) ;  /* 0x0000000000440947 */ /* 0x000fea0003800000 */
[----:B------:R-:W-:Y:S02]  /*5460*/  HADD2.F32 R5, -RZ, R4.H0_H0 ;  /* 0x20000004ff057230 */ /* 0x000fe40000004100 */
        /* <DEDUP_REMOVED lines=16> */
.L_x_1018:
        /* <DEDUP_REMOVED lines=16> */
.L_x_1046:
[----:B------:R-:W-:Y:S01]  /*5670*/  IMAD.MOV.U32 R17, RZ, RZ, R27 ;  /* 0x000000ffff117224 */ /* 0x000fe200078e001b */
[----:B------:R-:W-:Y:S06]  /*5680*/  BRA `(.L_x_1013) ;  /* 0x0000000000247947 */ /* 0x000fec0003800000 */
.L_x_1045:
[----:B------:R-:W-:Y:S02]  /*5690*/  HADD2.F32 R4, -RZ, R4.H0_H0 ;  /* 0x20000004ff047230 */ /* 0x000fe40000004100 */
[----:B------:R-:W-:-:S04]  /*56a0*/  IMAD.MOV.U32 R17, RZ, RZ, R27 ;  /* 0x000000ffff117224 */ /* 0x000fc800078e001b */
[----:B------:R-:W0:Y:S02]  /*56b0*/  F2I.U64.TRUNC R4, R4 ;  /* 0x0000000400047311 */ /* 0x000e24000020d800 */
[----:B0-----:R2:W-:Y:S01]  /*56c0*/  STG.E.64 desc[UR36][R2.64], R4 ;  /* 0x0000000402007986 */ /* 0x0015e2000c101b24 */
[----:B------:R-:W-:Y:S05]  /*56d0*/  BRA `(.L_x_1013) ;  /* 0x0000000000107947 */ /* 0x000fea0003800000 */
.L_x_1044:
[----:B------:R-:W-:Y:S02]  /*56e0*/  HADD2.F32 R4, -RZ, R4.H0_H0 ;  /* 0x20000004ff047230 */ /* 0x000fe40000004100 */
[----:B------:R-:W-:Y:S02]  /*56f0*/  IMAD.MOV.U32 R17, RZ, RZ, R27 ;  /* 0x000000ffff117224 */ /* 0x000fe400078e001b */
[----:B------:R-:W0:Y:S02]  /*5700*/  F2I.FTZ.U32.TRUNC.NTZ R5, R4 ;  /* 0x0000000400057305 */ /* 0x000e24000021f000 */
[----:B0-----:R0:W-:Y:S03]  /*5710*/  STG.E desc[UR36][R2.64], R5 ;  /* 0x0000000502007986 */ /* 0x0011e6000c101924 */
.L_x_1013:
[----:B------:R-:W-:Y:S05]  /*5720*/  BSYNC B6 ;  /* 0x0000000000067941 */ /* 0x000fea0003800000 */
.L_x_1012:
[----:B------:R-:W-:Y:S01]  /*5730*/  ISETP.GE.AND P0, PT, R17, R16, PT ;  /* 0x000000101100720c */ /* 0x000fe20003f06270 */
[----:B------:R-:W-:-:S12]  /*5740*/  BSSY B6, `(.L_x_1047) ;  /* 0x00001fc000067945 */ /* 0x000fd80003800000 */
[----:B------:R-:W-:Y:S05]  /*5750*/  @P0 BRA `(.L_x_1048) ;  /* 0x0000001c00e80947 */ /* 0x000fea0003800000 */
[----:B01234-:R-:W0:Y:S01]  /*5760*/  LDC.64 R2, c[0x0][0x218] ;  /* 0x00008600ff027b82 */ /* 0x01fe220000000a00 */
        /* <DEDUP_REMOVED lines=21> */
.L_x_1052:
[----:B------:R-:W-:-:S06]  /*58c0*/  HADD2.F32 R5, -RZ, R24.H0_H0 ;  /* 0x20000018ff057230 */ /* 0x000fcc0000004100 */
[----:B------:R-:W0:Y:S02]  /*58d0*/  F2I.S64.TRUNC R4, R5 ;  /* 0x0000000500047311 */ /* 0x000e24000020d900 */
[----:B0-----:R0:W-:Y:S01]  /*58e0*/  STG.E.U8 desc[UR36][R2.64], R4 ;  /* 0x0000000402007986 */ /* 0x0011e2000c101124 */
[----:B------:R-:W-:Y:S05]  /*58f0*/  BRA `(.L_x_1054) ;  /* 0x0000000c00847947 */ /* 0x000fea0003800000 */
.L_x_1051:
        /* <DEDUP_REMOVED lines=10> */
.L_x_1056:
[----:B------:R-:W-:-:S04]  /*59a0*/  HADD2.F32 R24, -RZ, R24.H0_H0 ;  /* 0x20000018ff187230 */ /* 0x000fc80000004100 */
[----:B------:R-:W0:Y:S02]  /*59b0*/  F2I.FTZ.TRUNC.NTZ R5, R24 ;  /* 0x0000001800057305 */ /* 0x000e24000021f100 */
[----:B0-----:R0:W-:Y:S01]  /*59c0*/  STG.E desc[UR36][R2.64], R5 ;  /* 0x0000000502007986 */ /* 0x0011e2000c101924 */
[----:B------:R-:W-:Y:S05]  /*59d0*/  BRA `(.L_x_1054) ;  /* 0x0000000c004c7947 */ /* 0x000fea0003800000 */
.L_x_1055:
[----:B------:R-:W-:-:S04]  /*59e0*/  HADD2.F32 R24, -RZ, R24.H0_H0 ;  /* 0x20000018ff187230 */ /* 0x000fc80000004100 */
[----:B------:R-:W0:Y:S02]  /*59f0*/  F2I.FTZ.TRUNC.NTZ R5, R24 ;  /* 0x0000001800057305 */ /* 0x000e24000021f100 */
[----:B0-----:R0:W-:Y:S01]  /*5a00*/  STG.E.U16 desc[UR36][R2.64], R5 ;  /* 0x0000000502007986 */ /* 0x0011e2000c101524 */
[----:B------:R-:W-:Y:S05]  /*5a10*/  BRA `(.L_x_1054) ;  /* 0x0000000c003c7947 */ /* 0x000fea0003800000 */
.L_x_1050:
        /* <DEDUP_REMOVED lines=9> */
.L_x_1058:
[----:B------:R0:W-:Y:S01]  /*5ab0*/  STG.E.U16 desc[UR36][R2.64], R24 ;  /* 0x0000001802007986 */ /* 0x0001e2000c101524 */
[----:B------:R-:W-:Y:S05]  /*5ac0*/  BRA `(.L_x_1054) ;  /* 0x0000000c00107947 */ /* 0x000fea0003800000 */
.L_x_1057:
        /* <DEDUP_REMOVED lines=10> */
.L_x_1060:
[----:B------:R-:W-:-:S05]  /*5b70*/  HADD2.F32 R0, -RZ, R24.H0_H0 ;  /* 0x20000018ff007230 */ /* 0x000fca0000004100 */
[----:B------:R-:W-:-:S04]  /*5b80*/  F2FP.F16.F32.PACK_AB R0, RZ, R0 ;  /* 0x00000000ff00723e */ /* 0x000fc800000000ff */
[----:B------:R-:W-:-:S05]  /*5b90*/  PRMT R0, R0, 0x5410, RZ ;  /* 0x0000541000007816 */ /* 0x000fca00000000ff */
[----:B------:R0:W-:Y:S01]  /*5ba0*/  STG.E desc[UR36][R2.64], R0 ;  /* 0x0000000002007986 */ /* 0x0001e2000c101924 */
[----:B------:R-:W-:Y:S05]  /*5bb0*/  BRA `(.L_x_1054) ;  /* 0x0000000800d47947 */ /* 0x000fea0003800000 */
.L_x_1059:
[----:B------:R-:W-:-:S05]  /*5bc0*/  HADD2.F32 R4, -RZ, R24.H0_H0 ;  /* 0x20000018ff047230 */ /* 0x000fca0000004100 */
[----:B------:R-:W-:-:S06]  /*5bd0*/  FMUL.FTZ R4, R4, 1 ;  /* 0x3f80000004047820 */ /* 0x000fcc0000410000 */
[----:B------:R-:W0:Y:S02]  /*5be0*/  F2F.F64.F32 R4, R4 ;  /* 0x0000000400047310 */ /* 0x000e240000201800 */
[----:B0-----:R0:W-:Y:S01]  /*5bf0*/  STG.E.64 desc[UR36][R2.64], R4 ;  /* 0x0000000402007986 */ /* 0x0011e2000c101b24 */
[----:B------:R-:W-:Y:S05]  /*5c00*/  BRA `(.L_x_1054) ;  /* 0x0000000800c07947 */ /* 0x000fea0003800000 */
.L_x_1049:
        /* <DEDUP_REMOVED lines=13> */
.L_x_1063:
[----:B------:R-:W-:Y:S01]  /*5ce0*/  HADD2.F32 R24, -RZ, R24.H0_H0 ;  /* 0x20000018ff187230 */ /* 0x000fe20000004100 */
[----:B------:R-:W-:-:S04]  /*5cf0*/  CS2R R6, SRZ ;  /* 0x0000000000067805 */ /* 0x000fc8000001ff00 */
[----:B------:R-:W-:-:S06]  /*5d00*/  FMUL.FTZ R4, R24, 1 ;  /* 0x3f80000018047820 */ /* 0x000fcc0000410000 */
[----:B------:R-:W0:Y:S02]  /*5d10*/  F2F.F64.F32 R4, R4 ;  /* 0x0000000400047310 */ /* 0x000e240000201800 */
[----:B0-----:R0:W-:Y:S01]  /*5d20*/  STG.E.128 desc[UR36][R2.64], R4 ;  /* 0x0000000402007986 */ /* 0x0011e2000c101d24 */
[----:B------:R-:W-:Y:S05]  /*5d30*/  BRA `(.L_x_1054) ;  /* 0x0000000800747947 */ /* 0x000fea0003800000 */
.L_x_1062:
        /* <DEDUP_REMOVED lines=21> */
.L_x_1067:
[----:B------:R-:W-:Y:S05]  /*5e90*/  BSYNC B0 ;  /* 0x0000000000007941 */ /* 0x000fea0003800000 */
.L_x_1066:
[----:B------:R-:W-:-:S05]  /*5ea0*/  LOP3.LUT R5, R0, R5, RZ, 0xfc, !PT ;  /* 0x0000000500057212 */ /* 0x000fca00078efcff */
[----:B------:R0:W-:Y:S01]  /*5eb0*/  STG.E.U8 desc[UR36][R2.64], R5 ;  /* 0x0000000502007986 */ /* 0x0001e2000c101124 */
[----:B------:R-:W-:Y:S05]  /*5ec0*/  BRA `(.L_x_1054) ;  /* 0x0000000800107947 */ /* 0x000fea0003800000 */
.L_x_1065:
        /* <DEDUP_REMOVED lines=13> */
.L_x_1069:
[----:B------:R-:W-:Y:S01]  /*5fa0*/  IMAD.MOV.U32 R0, RZ, RZ, 0x7f ;  /* 0x0000007fff007424 */ /* 0x000fe200078e00ff */
[----:B------:R-:W-:-:S04]  /*5fb0*/  ISETP.GT.U32.AND P0, PT, R4, 0x7f800000, PT ;  /* 0x7f8000000400780c */ /* 0x000fc80003f04070 */
[----:B------:R-:W-:-:S09]  /*5fc0*/  SEL R0, R0, 0x7c, P0 ;  /* 0x0000007c00007807 */ /* 0x000fd20000000000 */
.L_x_1070:
[----:B------:R-:W-:Y:S05]  /*5fd0*/  BSYNC B0 ;  /* 0x0000000000007941 */ /* 0x000fea0003800000 */
.L_x_1068:
[----:B------:R-:W-:-:S04]  /*5fe0*/  LOP3.LUT R4, R5, 0x80000000, RZ, 0xc0, !PT ;  /* 0x8000000005047812 */ /* 0x000fc800078ec0ff */
[----:B------:R-:W-:-:S04]  /*5ff0*/  SHF.R.U32.HI R5, RZ, 0x18, R4 ;  /* 0x00000018ff057819 */ /* 0x000fc80000011604 */
[----:B------:R-:W-:-:S05]  /*6000*/  LOP3.LUT R5, R0, R5, RZ, 0xfc, !PT ;  /* 0x0000000500057212 */ /* 0x000fca00078efcff */
[----:B------:R0:W-:Y:S01]  /*6010*/  STG.E.U8 desc[UR36][R2.64], R5 ;  /* 0x0000000502007986 */ /* 0x0001e2000c101124 */
[----:B------:R-:W-:Y:S05]  /*6020*/  BRA `(.L_x_1054) ;  /* 0x0000000400b87947 */ /* 0x000fea0003800000 */
.L_x_1064:
[----:B------:R-:W-:-:S05]  /*6030*/  HADD2.F32 R0, -RZ, R24.H0_H0 ;  /* 0x20000018ff007230 */ /* 0x000fca0000004100 */
[----:B------:R-:W-:-:S05]  /*6040*/  F2FP.BF16.F32.PACK_AB R0, RZ, R0 ;  /* 0x00000000ff00723e */ /* 0x000fca00000010ff */
[----:B------:R0:W-:Y:S01]  /*6050*/  STG.E.U16 desc[UR36][R2.64], R0 ;  /* 0x0000000002007986 */ /* 0x0001e2000c101524 */
[----:B------:R-:W-:Y:S05]  /*6060*/  BRA `(.L_x_1054) ;  /* 0x0000000400a87947 */ /* 0x000fea0003800000 */
.L_x_1061:
        /* <DEDUP_REMOVED lines=12> */
.L_x_1073:
        /* <DEDUP_REMOVED lines=17> */
.L_x_1076:
[----:B------:R-:W-:-:S04]  /*6240*/  LOP3.LUT R0, R7, 0x80000000, RZ, 0xc0, !PT ;  /* 0x8000000007007812 */ /* 0x000fc800078ec0ff */
[----:B------:R-:W-:-:S04]  /*6250*/  SHF.R.U32.HI R5, RZ, 0x18, R0 ;  /* 0x00000018ff057819 */ /* 0x000fc80000011600 */
[----:B------:R-:W-:-:S04]  /*6260*/  LOP3.LUT R4, R4, R5, RZ, 0xfc, !PT ;  /* 0x0000000504047212 */ /* 0x000fc800078efcff */
[----:B------:R-:W-:-:S07]  /*6270*/  PRMT R0, R4, 0x7610, R0 ;  /* 0x0000761004007816 */ /* 0x000fce0000000000 */
.L_x_1075:
[----:B------:R-:W-:Y:S05]  /*6280*/  BSYNC B0 ;  /* 0x0000000000007941 */ /* 0x000fea0003800000 */
.L_x_1074:
[----:B------:R3:W-:Y:S01]  /*6290*/  STG.E.U8 desc[UR36][R2.64], R0 ;  /* 0x0000000002007986 */ /* 0x0007e2000c101124 */
[----:B------:R-:W-:Y:S05]  /*62a0*/  BRA `(.L_x_1054) ;  /* 0x0000000400187947 */ /* 0x000fea0003800000 */
.L_x_1072:
        /* <DEDUP_REMOVED lines=17> */
.L_x_1079:
[----:B------:R-:W-:-:S04]  /*63c0*/  LOP3.LUT R0, R7, 0x80000000, RZ, 0xc0, !PT ;  /* 0x8000000007007812 */ /* 0x000fc800078ec0ff */
[----:B------:R-:W-:-:S04]  /*63d0*/  SHF.R.U32.HI R5, RZ, 0x18, R0 ;  /* 0x00000018ff057819 */ /* 0x000fc80000011600 */
[----:B------:R-:W-:-:S04]  /*63e0*/  LOP3.LUT R4, R4, R5, RZ, 0xfc, !PT ;  /* 0x0000000504047212 */ /* 0x000fc800078efcff */
[----:B------:R-:W-:-:S07]  /*63f0*/  PRMT R0, R4, 0x7610, R0 ;  /* 0x0000761004007816 */ /* 0x000fce0000000000 */
.L_x_1078:
[----:B------:R-:W-:Y:S05]  /*6400*/  BSYNC B0 ;  /* 0x0000000000007941 */ /* 0x000fea0003800000 */
.L_x_1077:
[----:B------:R0:W-:Y:S01]  /*6410*/  STG.E.U8 desc[UR36][R2.64], R0 ;  /* 0x0000000002007986 */ /* 0x0001e2000c101124 */
[----:B------:R-:W-:Y:S05]  /*6420*/  BRA `(.L_x_1054) ;  /* 0x0000000000b87947 */ /* 0x000fea0003800000 */
.L_x_1071:
        /* <DEDUP_REMOVED lines=22> */
.L_x_1053:
        /* <DEDUP_REMOVED lines=16> */
.L_x_1082:
[----:B------:R-:W-:Y:S05]  /*6690*/  BRA `(.L_x_1054) ;  /* 0x00000000001c7947 */ /* 0x000fea0003800000 */
.L_x_1081:
[----:B------:R-:W-:-:S06]  /*66a0*/  HADD2.F32 R4, -RZ, R24.H0_H0 ;  /* 0x20000018ff047230 */ /* 0x000fcc0000004100 */
[----:B------:R-:W0:Y:S02]  /*66b0*/  F2I.U64.TRUNC R4, R4 ;  /* 0x0000000400047311 */ /* 0x000e24000020d800 */
[----:B0-----:R2:W-:Y:S01]  /*66c0*/  STG.E.64 desc[UR36][R2.64], R4 ;  /* 0x0000000402007986 */ /* 0x0015e2000c101b24 */
[----:B------:R-:W-:Y:S05]  /*66d0*/  BRA `(.L_x_1054) ;  /* 0x00000000000c7947 */ /* 0x000fea0003800000 */
.L_x_1080:
[----:B------:R-:W-:-:S04]  /*66e0*/  HADD2.F32 R24, -RZ, R24.H0_H0 ;  /* 0x20000018ff187230 */ /* 0x000fc80000004100 */
[----:B------:R-:W0:Y:S02]  /*66f0*/  F2I.FTZ.U32.TRUNC.NTZ R5, R24 ;  /* 0x0000001800057305 */ /* 0x000e24000021f000 */
[----:B0-----:R0:W-:Y:S02]  /*6700*/  STG.E desc[UR36][R2.64], R5 ;  /* 0x0000000502007986 */ /* 0x0011e4000c101924 */
.L_x_1054:
[----:B------:R-:W-:-:S05]  /*6710*/  VIADD R17, R17, 0x80 ;  /* 0x0000008011117836 */ /* 0x000fca0000000000 */
[----:B------:R-:W-:-:S13]  /*6720*/  ISETP.GE.AND P0, PT, R17, R16, PT ;  /* 0x000000101100720c */ /* 0x000fda0003f06270 */
        /* <DEDUP_REMOVED lines=19> */
[----:B------:R-:W-:-:S06]  /*6860*/  HADD2.F32 R23, -RZ, R23.H0_H0 ;  /* 0x20000017ff177230 */ /* 0x000fcc0000004100 */
[----:B------:R-:W0:Y:S02]  /*6870*/  F2I.FTZ.TRUNC.NTZ R23, R23 ;  /* 0x0000001700177305 */ /* 0x000e24000021f100 */
[----:B0-----:R4:W-:Y:S01]  /*6880*/  STG.E.U8 desc[UR36][R2.64], R23 ;  /* 0x0000001702007986 */ /* 0x0019e2000c101124 */
[----:B------:R-:W-:Y:S05]  /*6890*/  BRA `(.L_x_1088) ;  /* 0x0000000c00947947 */ /* 0x000fea0003800000 */
.L_x_1086:
[----:B------:R-:W-:-:S06]  /*68a0*/  HADD2.F32 R5, -RZ, R23.H0_H0 ;  /* 0x20000017ff057230 */ /* 0x000fcc0000004100 */
[----:B------:R-:W0:Y:S02]  /*68b0*/  F2I.S64.TRUNC R4, R5 ;  /* 0x0000000500047311 */ /* 0x000e24000020d900 */
[----:B0-----:R3:W-:Y:S01]  /*68c0*/  STG.E.U8 desc[UR36][R2.64], R4 ;  /* 0x0000000402007986 */ /* 0x0017e2000c101124 */
[----:B------:R-:W-:Y:S05]  /*68d0*/  BRA `(.L_x_1088) ;  /* 0x0000000c00847947 */ /* 0x000fea0003800000 */
.L_x_1085:
        /* <DEDUP_REMOVED lines=10> */
.L_x_1090:
[----:B------:R-:W-:-:S06]  /*6980*/  HADD2.F32 R23, -RZ, R23.H0_H0 ;  /* 0x20000017ff177230 */ /* 0x000fcc0000004100 */
[----:B------:R-:W0:Y:S02]  /*6990*/  F2I.FTZ.TRUNC.NTZ R23, R23 ;  /* 0x0000001700177305 */ /* 0x000e24000021f100 */
[----:B0-----:R2:W-:Y:S01]  /*69a0*/  STG.E desc[UR36][R2.64], R23 ;  /* 0x0000001702007986 */ /* 0x0015e2000c101924 */
[----:B------:R-:W-:Y:S05]  /*69b0*/  BRA `(.L_x_1088) ;  /* 0x0000000c004c7947 */ /* 0x000fea0003800000 */
.L_x_1089:
[----:B------:R-:W-:-:S06]  /*69c0*/  HADD2.F32 R23, -RZ, R23.H0_H0 ;  /* 0x20000017ff177230 */ /* 0x000fcc0000004100 */
[----:B------:R-:W0:Y:S02]  /*69d0*/  F2I.FTZ.TRUNC.NTZ R23, R23 ;  /* 0x0000001700177305 */ /* 0x000e24000021f100 */
[----:B0-----:R0:W-:Y:S01]  /*69e0*/  STG.E.U16 desc[UR36][R2.64], R23 ;  /* 0x0000001702007986 */ /* 0x0011e2000c101524 */
[----:B------:R-:W-:Y:S05]  /*69f0*/  BRA `(.L_x_1088) ;  /* 0x0000000c003c7947 */ /* 0x000fea0003800000 */
.L_x_1084:
        /* <DEDUP_REMOVED lines=9> */
.L_x_1092:
[----:B------:R0:W-:Y:S01]  /*6a90*/  STG.E.U16 desc[UR36][R2.64], R23 ;  /* 0x0000001702007986 */ /* 0x0001e2000c101524 */
[----:B------:R-:W-:Y:S05]  /*6aa0*/  BRA `(.L_x_1088) ;  /* 0x0000000c00107947 */ /* 0x000fea0003800000 */
.L_x_1091:
        /* <DEDUP_REMOVED lines=10> */
.L_x_1094:
[----:B------:R-:W-:-:S05]  /*6b50*/  HADD2.F32 R0, -RZ, R23.H0_H0 ;  /* 0x20000017ff007230 */ /* 0x000fca0000004100 */
[----:B------:R-:W-:-:S04]  /*6b60*/  F2FP.F16.F32.PACK_AB R0, RZ, R0 ;  /* 0x00000000ff00723e */ /* 0x000fc800000000ff */
[----:B------:R-:W-:-:S05]  /*6b70*/  PRMT R0, R0, 0x5410, RZ ;  /* 0x0000541000007816 */ /* 0x000fca00000000ff */
[----:B------:R0:W-:Y:S01]  /*6b80*/  STG.E desc[UR36][R2.64], R0 ;  /* 0x0000000002007986 */ /* 0x0001e2000c101924 */
[----:B------:R-:W-:Y:S05]  /*6b90*/  BRA `(.L_x_1088) ;  /* 0x0000000800d47947 */ /* 0x000fea0003800000 */
.L_x_1093:
[----:B------:R-:W-:-:S05]  /*6ba0*/  HADD2.F32 R4, -RZ, R23.H0_H0 ;  /* 0x20000017ff047230 */ /* 0x000fca0000004100 */
[----:B------:R-:W-:-:S06]  /*6bb0*/  FMUL.FTZ R4, R4, 1 ;  /* 0x3f80000004047820 */ /* 0x000fcc0000410000 */
[----:B------:R-:W0:Y:S02]  /*6bc0*/  F2F.F64.F32 R4, R4 ;  /* 0x0000000400047310 */ /* 0x000e240000201800 */
[----:B0-----:R0:W-:Y:S01]  /*6bd0*/  STG.E.64 desc[UR36][R2.64], R4 ;  /* 0x0000000402007986 */ /* 0x0011e2000c101b24 */
[----:B------:R-:W-:Y:S05]  /*6be0*/  BRA `(.L_x_1088) ;  /* 0x0000000800c07947 */ /* 0x000fea0003800000 */
.L_x_1083:
        /* <DEDUP_REMOVED lines=13> */
.L_x_1097:
[----:B------:R-:W-:Y:S01]  /*6cc0*/  HADD2.F32 R23, -RZ, R23.H0_H0 ;  /* 0x20000017ff177230 */ /* 0x000fe20000004100 */
[----:B------:R-:W-:-:S04]  /*6cd0*/  CS2R R6, SRZ ;  /* 0x0000000000067805 */ /* 0x000fc8000001ff00 */
[----:B------:R-:W-:-:S06]  /*6ce0*/  FMUL.FTZ R4, R23, 1 ;  /* 0x3f80000017047820 */ /* 0x000fcc0000410000 */
[----:B------:R-:W0:Y:S02]  /*6cf0*/  F2F.F64.F32 R4, R4 ;  /* 0x0000000400047310 */ /* 0x000e240000201800 */
[----:B0-----:R0:W-:Y:S01]  /*6d00*/  STG.E.128 desc[UR36][R2.64], R4 ;  /* 0x0000000402007986 */ /* 0x0011e2000c101d24 */
[----:B------:R-:W-:Y:S05]  /*6d10*/  BRA `(.L_x_1088) ;  /* 0x0000000800747947 */ /* 0x000fea0003800000 */
.L_x_1096:
        /* <DEDUP_REMOVED lines=21> */
.L_x_1101:
[----:B------:R-:W-:Y:S05]  /*6e70*/  BSYNC B0 ;  /* 0x0000000000007941 */ /* 0x000fea0003800000 */
.L_x_1100:
[----:B------:R-:W-:-:S05]  /*6e80*/  LOP3.LUT R5, R0, R5, RZ, 0xfc, !PT ;  /* 0x0000000500057212 */ /* 0x000fca00078efcff */
[----:B------:R0:W-:Y:S01]  /*6e90*/  STG.E.U8 desc[UR36][R2.64], R5 ;  /* 0x0000000502007986 */ /* 0x0001e2000c101124 */
[----:B------:R-:W-:Y:S05]  /*6ea0*/  BRA `(.L_x_1088) ;  /* 0x0000000800107947 */ /* 0x000fea0003800000 */
.L_x_1099:
        /* <DEDUP_REMOVED lines=13> */
.L_x_1103:
[----:B------:R-:W-:Y:S01]  /*6f80*/  IMAD.MOV.U32 R0, RZ, RZ, 0x7f ;  /* 0x0000007fff007424 */ /* 0x000fe200078e00ff */
[----:B------:R-:W-:-:S04]  /*6f90*/  ISETP.GT.U32.AND P0, PT, R4, 0x7f800000, PT ;  /* 0x7f8000000400780c */ /* 0x000fc80003f04070 */
[----:B------:R-:W-:-:S09]  /*6fa0*/  SEL R0, R0, 0x7c, P0 ;  /* 0x0000007c00007807 */ /* 0x000fd20000000000 */
.L_x_1104:
[----:B------:R-:W-:Y:S05]  /*6fb0*/  BSYNC B0 ;  /* 0x0000000000007941 */ /* 0x000fea0003800000 */
.L_x_1102:
[----:B------:R-:W-:-:S04]  /*6fc0*/  LOP3.LUT R4, R23, 0x80000000, RZ, 0xc0, !PT ;  /* 0x8000000017047812 */ /* 0x000fc800078ec0ff */
[----:B------:R-:W-:-:S04]  /*6fd0*/  SHF.R.U32.HI R5, RZ, 0x18, R4 ;  /* 0x00000018ff057819 */ /* 0x000fc80000011604 */
[----:B------:R-:W-:-:S05]  /*6fe0*/  LOP3.LUT R5, R0, R5, RZ, 0xfc, !PT ;  /* 0x0000000500057212 */ /* 0x000fca00078efcff */
[----:B------:R0:W-:Y:S01]  /*6ff0*/  STG.E.U8 desc[UR36][R2.64], R5 ;  /* 0x0000000502007986 */ /* 0x0001e2000c101124 */
[----:B------:R-:W-:Y:S05]  /*7000*/  BRA `(.L_x_1088) ;  /* 0x0000000400b87947 */ /* 0x000fea0003800000 */
.L_x_1098:
[----:B------:R-:W-:-:S05]  /*7010*/  HADD2.F32 R0, -RZ, R23.H0_H0 ;  /* 0x20000017ff007230 */ /* 0x000fca0000004100 */
[----:B------:R-:W-:-:S05]  /*7020*/  F2FP.BF16.F32.PACK_AB R0, RZ, R0 ;  /* 0x00000000ff00723e */ /* 0x000fca00000010ff */
[----:B------:R0:W-:Y:S01]  /*7030*/  STG.E.U16 desc[UR36][R2.64], R0 ;  /* 0x0000000002007986 */ /* 0x0001e2000c101524 */
[----:B------:R-:W-:Y:S05]  /*7040*/  BRA `(.L_x_1088) ;  /* 0x0000000400a87947 */ /* 0x000fea0003800000 */
.L_x_1095:
        /* <DEDUP_REMOVED lines=12> */
.L_x_1107:
        /* <DEDUP_REMOVED lines=17> */
.L_x_1110:
[----:B------:R-:W-:-:S04]  /*7220*/  LOP3.LUT R0, R23, 0x80000000, RZ, 0xc0, !PT ;  /* 0x8000000017007812 */ /* 0x000fc800078ec0ff */
[----:B------:R-:W-:-:S04]  /*7230*/  SHF.R.U32.HI R5, RZ, 0x18, R0 ;  /* 0x00000018ff057819 */ /* 0x000fc80000011600 */
[----:B------:R-:W-:-:S04]  /*7240*/  LOP3.LUT R4, R4, R5, RZ, 0xfc, !PT ;  /* 0x0000000504047212 */ /* 0x000fc800078efcff */
[----:B------:R-:W-:-:S07]  /*7250*/  PRMT R0, R4, 0x7610, R0 ;  /* 0x0000761004007816 */ /* 0x000fce0000000000 */
.L_x_1109:
[----:B------:R-:W-:Y:S05]  /*7260*/  BSYNC B0 ;  /* 0x0000000000007941 */ /* 0x000fea0003800000 */
.L_x_1108:
[----:B------:R0:W-:Y:S01]  /*7270*/  STG.E.U8 desc[UR36][R2.64], R0 ;  /* 0x0000000002007986 */ /* 0x0001e2000c101124 */
[----:B------:R-:W-:Y:S05]  /*7280*/  BRA `(.L_x_1088) ;  /* 0x0000000400187947 */ /* 0x000fea0003800000 */
.L_x_1106:
        /* <DEDUP_REMOVED lines=17> */
.L_x_1113:
[----:B------:R-:W-:-:S04]  /*73a0*/  LOP3.LUT R0, R23, 0x80000000, RZ, 0xc0, !PT ;  /* 0x8000000017007812 */ /* 0x000fc800078ec0ff */
[----:B------:R-:W-:-:S04]  /*73b0*/  SHF.R.U32.HI R5, RZ, 0x18, R0 ;  /* 0x00000018ff057819 */ /* 0x000fc80000011600 */
[----:B------:R-:W-:-:S04]  /*73c0*/  LOP3.LUT R4, R4, R5, RZ, 0xfc, !PT ;  /* 0x0000000504047212 */ /* 0x000fc800078efcff */
[----:B------:R-:W-:-:S07]  /*73d0*/  PRMT R0, R4, 0x7610, R0 ;  /* 0x0000761004007816 */ /* 0x000fce0000000000 */
.L_x_1112:
[----:B------:R-:W-:Y:S05]  /*73e0*/  BSYNC B0 ;  /* 0x0000000000007941 */ /* 0x000fea0003800000 */
.L_x_1111:
[----:B------:R0:W-:Y:S01]  /*73f0*/  STG.E.U8 desc[UR36][R2.64], R0 ;  /* 0x0000000002007986 */ /* 0x0001e2000c101124 */
[----:B------:R-:W-:Y:S05]  /*7400*/  BRA `(.L_x_1088) ;  /* 0x0000000000b87947 */ /* 0x000fea0003800000 */
.L_x_1105:
[----:B------:R-:W-:-:S13]  /*7410*/  ISETP.NE.AND P0, PT, R0, 0x1c, PT ;  /* 0x0000001c0000780c */ /* 0x000fda0003f05270 */
[----:B------:R-:W-:Y:S05]  /*7420*/  @!P0 BRA `(.L_x_1114) ;  /* 0x0000000000a48947 */ /* 0x000fea0003800000 */
[----:B------:R-:W-:-:S13]  /*7430*/  ISETP.NE.AND P0, PT, R0, 0x1d, PT ;  /* 0x0000001d0000780c */ /* 0x000fda0003f05270 */
[----:B------:R-:W-:Y:S05]  /*7440*/  @!P0 BRA `(.L_x_1115) ;  /* 0x00000000008c8947 */ /* 0x000fea0003800000 */
[----:B------:R-:W-:-:S13]  /*7450*/  ISETP.NE.AND P0, PT, R0, 0x2c, PT ;  /* 0x0000002c0000780c */ /* 0x000fda0003f05270 */
[----:B------:R-:W-:Y:S05]  /*7460*/  @P0 BRA `(.L_x_1087) ;  /* 0x0000000000400947 */ /* 0x000fea0003800000 */
[----:B------:R-:W-:Y:S02]  /*7470*/  HADD2.F32 R23, -RZ, R23.H0_H0 ;  /* 0x20000017ff177230 */ /* 0x000fe40000004100 */
        /* <DEDUP_REMOVED lines=15> */
.L_x_1087:
        /* <DEDUP_REMOVED lines=16> */
.L_x_1116:
[----:B------:R-:W-:Y:S05]  /*7670*/  BRA `(.L_x_1088) ;  /* 0x00000000001c7947 */ /* 0x000fea0003800000 */
.L_x_1115:
[----:B------:R-:W-:-:S06]  /*7680*/  HADD2.F32 R4, -RZ, R23.H0_H0 ;  /* 0x20000017ff047230 */ /* 0x000fcc0000004100 */
[----:B------:R-:W0:Y:S02]  /*7690*/  F2I.U64.TRUNC R4, R4 ;  /* 0x0000000400047311 */ /* 0x000e24000020d800 */
[----:B0-----:R0:W-:Y:S01]  /*76a0*/  STG.E.64 desc[UR36][R2.64], R4 ;  /* 0x0000000402007986 */ /* 0x0011e2000c101b24 */
[----:B------:R-:W-:Y:S05]  /*76b0*/  BRA `(.L_x_1088) ;  /* 0x00000000000c7947 */ /* 0x000fea0003800000 */
.L_x_1114:
[----:B------:R-:W-:-:S06]  /*76c0*/  HADD2.F32 R23, -RZ, R23.H0_H0 ;  /* 0x20000017ff177230 */ /* 0x000fcc0000004100 */
[----:B------:R-:W0:Y:S02]  /*76d0*/  F2I.FTZ.U32.TRUNC.NTZ R23, R23 ;  /* 0x0000001700177305 */ /* 0x000e24000021f000 */
[----:B0-----:R0:W-:Y:S02]  /*76e0*/  STG.E desc[UR36][R2.64], R23 ;  /* 0x0000001702007986 */ /* 0x0011e4000c101924 */
.L_x_1088:
[----:B------:R-:W-:-:S07]  /*76f0*/  VIADD R17, R17, 0x80 ;  /* 0x0000008011117836 */ /* 0x000fce0000000000 */
.L_x_1048:
[----:B------:R-:W-:Y:S05]  /*7700*/  BSYNC B6 ;  /* 0x0000000000067941 */ /* 0x000fea0003800000 */
.L_x_1047:
[----:B------:R-:W-:-:S13]  /*7710*/  ISETP.GE.AND P0, PT, R17, R16, PT ;  /* 0x000000101100720c */ /* 0x000fda0003f06270 */
[----:B------:R-:W-:Y:S05]  /*7720*/  @P0 EXIT ;  /* 0x000000000000094d */ /* 0x000fea0003800000 */
[----:B01234-:R-:W0:Y:S01]  /*7730*/  LDC.64 R2, c[0x0][0x218] ;  /* 0x00008600ff027b82 */ /* 0x01fe220000000a00 */
        /* <DEDUP_REMOVED lines=20> */
.L_x_1120:
[----:B------:R-:W-:-:S06]  /*7880*/  HADD2.F32 R5, -RZ, R22.H0_H0 ;  /* 0x20000016ff057230 */ /* 0x000fcc0000004100 */
[----:B------:R-:W0:Y:S02]  /*7890*/  F2I.S64.TRUNC R4, R5 ;  /* 0x0000000500047311 */ /* 0x000e24000020d900 */
[----:B0-----:R-:W-:Y:S01]  /*78a0*/  STG.E.U8 desc[UR36][R2.64], R4 ;  /* 0x0000000402007986 */ /* 0x001fe2000c101124 */
[----:B------:R-:W-:Y:S05]  /*78b0*/  EXIT ;  /* 0x000000000000794d */ /* 0x000fea0003800000 */
.L_x_1119:
        /* <DEDUP_REMOVED lines=10> */
.L_x_1123:
[----:B------:R-:W-:-:S04]  /*7960*/  HADD2.F32 R22, -RZ, R22.H0_H0 ;  /* 0x20000016ff167230 */ /* 0x000fc80000004100 */
[----:B------:R-:W0:Y:S02]  /*7970*/  F2I.FTZ.TRUNC.NTZ R5, R22 ;  /* 0x0000001600057305 */ /* 0x000e24000021f100 */
[----:B0-----:R-:W-:Y:S01]  /*7980*/  STG.E desc[UR36][R2.64], R5 ;  /* 0x0000000502007986 */ /* 0x001fe2000c101924 */
[----:B------:R-:W-:Y:S05]  /*7990*/  EXIT ;  /* 0x000000000000794d */ /* 0x000fea0003800000 */
.L_x_1122:
[----:B------:R-:W-:-:S04]  /*79a0*/  HADD2.F32 R22, -RZ, R22.H0_H0 ;  /* 0x20000016ff167230 */ /* 0x000fc80000004100 */
[----:B------:R-:W0:Y:S02]  /*79b0*/  F2I.FTZ.TRUNC.NTZ R5, R22 ;  /* 0x0000001600057305 */ /* 0x000e24000021f100 */
[----:B0-----:R-:W-:Y:S01]  /*79c0*/  STG.E.U16 desc[UR36][R2.64], R5 ;  /* 0x0000000502007986 */ /* 0x001fe2000c101524 */
[----:B------:R-:W-:Y:S05]  /*79d0*/  EXIT ;  /* 0x000000000000794d */ /* 0x000fea0003800000 */
.L_x_1118:
        /* <DEDUP_REMOVED lines=9> */
.L_x_1125:
[----:B------:R-:W-:Y:S01]  /*7a70*/  STG.E.U16 desc[UR36][R2.64], R22 ;  /* 0x0000001602007986 */ /* 0x000fe2000c101524 */
[----:B------:R-:W-:Y:S05]  /*7a80*/  EXIT ;  /* 0x000000000000794d */ /* 0x000fea0003800000 */
.L_x_1124:
        /* <DEDUP_REMOVED lines=10> */
.L_x_1127:
[----:B------:R-:W-:-:S05]  /*7b30*/  HADD2.F32 R0, -RZ, R22.H0_H0 ;  /* 0x20000016ff007230 */ /* 0x000fca0000004100 */
[----:B------:R-:W-:-:S04]  /*7b40*/  F2FP.F16.F32.PACK_AB R0, RZ, R0 ;  /* 0x00000000ff00723e */ /* 0x000fc800000000ff */
[----:B------:R-:W-:-:S05]  /*7b50*/  PRMT R0, R0, 0x5410, RZ ;  /* 0x0000541000007816 */ /* 0x000fca00000000ff */
[----:B------:R-:W-:Y:S01]  /*7b60*/  STG.E desc[UR36][R2.64], R0 ;  /* 0x0000000002007986 */ /* 0x000fe2000c101924 */
[----:B------:R-:W-:Y:S05]  /*7b70*/  EXIT ;  /* 0x000000000000794d */ /* 0x000fea0003800000 */
.L_x_1126:
[----:B------:R-:W-:-:S05]  /*7b80*/  HADD2.F32 R4, -RZ, R22.H0_H0 ;  /* 0x20000016ff047230 */ /* 0x000fca0000004100 */
[----:B------:R-:W-:-:S06]  /*7b90*/  FMUL.FTZ R4, R4, 1 ;  /* 0x3f80000004047820 */ /* 0x000fcc0000410000 */
[----:B------:R-:W0:Y:S02]  /*7ba0*/  F2F.F64.F32 R4, R4 ;  /* 0x0000000400047310 */ /* 0x000e240000201800 */
[----:B0-----:R-:W-:Y:S01]  /*7bb0*/  STG.E.64 desc[UR36][R2.64], R4 ;  /* 0x0000000402007986 */ /* 0x001fe2000c101b24 */
[----:B------:R-:W-:Y:S05]  /*7bc0*/  EXIT ;  /* 0x000000000000794d */ /* 0x000fea0003800000 */
.L_x_1117:
        /* <DEDUP_REMOVED lines=13> */
.L_x_1130:
[----:B------:R-:W-:Y:S01]  /*7ca0*/  HADD2.F32 R22, -RZ, R22.H0_H0 ;  /* 0x20000016ff167230 */ /* 0x000fe20000004100 */
[----:B------:R-:W-:-:S04]  /*7cb0*/  CS2R R6, SRZ ;  /* 0x0000000000067805 */ /* 0x000fc8000001ff00 */
[----:B------:R-:W-:-:S06]  /*7cc0*/  FMUL.FTZ R4, R22, 1 ;  /* 0x3f80000016047820 */ /* 0x000fcc0000410000 */
[----:B------:R-:W0:Y:S02]  /*7cd0*/  F2F.F64.F32 R4, R4 ;  /* 0x0000000400047310 */ /* 0x000e240000201800 */
[----:B0-----:R-:W-:Y:S01]  /*7ce0*/  STG.E.128 desc[UR36][R2.64], R4 ;  /* 0x0000000402007986 */ /* 0x001fe2000c101d24 */
[----:B------:R-:W-:Y:S05]  /*7cf0*/  EXIT ;  /* 0x000000000000794d */ /* 0x000fea0003800000 */
.L_x_1129:
        /* <DEDUP_REMOVED lines=21> */
.L_x_1134:
[----:B------:R-:W-:Y:S05]  /*7e50*/  BSYNC B0 ;  /* 0x0000000000007941 */ /* 0x000fea0003800000 */
.L_x_1133:
[----:B------:R-:W-:-:S05]  /*7e60*/  LOP3.LUT R5, R0, R5, RZ, 0xfc, !PT ;  /* 0x0000000500057212 */ /* 0x000fca00078efcff */
[----:B------:R-:W-:Y:S01]  /*7e70*/  STG.E.U8 desc[UR36][R2.64], R5 ;  /* 0x0000000502007986 */ /* 0x000fe2000c101124 */
[----:B------:R-:W-:Y:S05]  /*7e80*/  EXIT ;  /* 0x000000000000794d */ /* 0x000fea0003800000 */
.L_x_1132:
        /* <DEDUP_REMOVED lines=13> */
.L_x_1136:
[----:B------:R-:W-:Y:S01]  /*7f60*/  IMAD.MOV.U32 R0, RZ, RZ, 0x7f ;  /* 0x0000007fff007424 */ /* 0x000fe200078e00ff */
[----:B------:R-:W-:-:S04]  /*7f70*/  ISETP.GT.U32.AND P0, PT, R4, 0x7f800000, PT ;  /* 0x7f8000000400780c */ /* 0x000fc80003f04070 */
[----:B------:R-:W-:-:S09]  /*7f80*/  SEL R0, R0, 0x7c, P0 ;  /* 0x0000007c00007807 */ /* 0x000fd20000000000 */
.L_x_1137:
[----:B------:R-:W-:Y:S05]  /*7f90*/  BSYNC B0 ;  /* 0x0000000000007941 */ /* 0x000fea0003800000 */
.L_x_1135:
[----:B------:R-:W-:-:S04]  /*7fa0*/  LOP3.LUT R4, R5, 0x80000000, RZ, 0xc0, !PT ;  /* 0x8000000005047812 */ /* 0x000fc800078ec0ff */
[----:B------:R-:W-:-:S04]  /*7fb0*/  SHF.R.U32.HI R5, RZ, 0x18, R4 ;  /* 0x00000018ff057819 */ /* 0x000fc80000011604 */
[----:B------:R-:W-:-:S05]  /*7fc0*/  LOP3.LUT R5, R0, R5, RZ, 0xfc, !PT ;  /* 0x0000000500057212 */ /* 0x000fca00078efcff */
[----:B------:R-:W-:Y:S01]  /*7fd0*/  STG.E.U8 desc[UR36][R2.64], R5 ;  /* 0x0000000502007986 */ /* 0x000fe2000c101124 */
[----:B------:R-:W-:Y:S05]  /*7fe0*/  EXIT ;  /* 0x000000000000794d */ /* 0x000fea0003800000 */
.L_x_1131:
[----:B------:R-:W-:-:S05]  /*7ff0*/  HADD2.F32 R0, -RZ, R22.H0_H0 ;  /* 0x20000016ff007230 */ /* 0x000fca0000004100 */
[----:B------:R-:W-:-:S05]  /*8000*/  F2FP.BF16.F32.PACK_AB R0, RZ, R0 ;  /* 0x00000000ff00723e */ /* 0x000fca00000010ff */
[----:B------:R-:W-:Y:S01]  /*8010*/  STG.E.U16 desc[UR36][R2.64], R0 ;  /* 0x0000000002007986 */ /* 0x000fe2000c101524 */
[----:B------:R-:W-:Y:S05]  /*8020*/  EXIT ;  /* 0x000000000000794d */ /* 0x000fea0003800000 */
.L_x_1128:
        /* <DEDUP_REMOVED lines=12> */
.L_x_1140:
        /* <DEDUP_REMOVED lines=17> */
.L_x_1143:
[----:B------:R-:W-:-:S04]  /*8200*/  LOP3.LUT R0, R7, 0x80000000, RZ, 0xc0, !PT ;  /* 0x8000000007007812 */ /* 0x000fc800078ec0ff */
[----:B------:R-:W-:-:S04]  /*8210*/  SHF.R.U32.HI R5, RZ, 0x18, R0 ;  /* 0x00000018ff057819 */ /* 0x000fc80000011600 */
[----:B------:R-:W-:-:S04]  /*8220*/  LOP3.LUT R4, R4, R5, RZ, 0xfc, !PT ;  /* 0x0000000504047212 */ /* 0x000fc800078efcff */
[----:B------:R-:W-:-:S07]  /*8230*/  PRMT R0, R4, 0x7610, R0 ;  /* 0x0000761004007816 */ /* 0x000fce0000000000 */
.L_x_1142:
[----:B------:R-:W-:Y:S05]  /*8240*/  BSYNC B0 ;  /* 0x0000000000007941 */ /* 0x000fea0003800000 */
.L_x_1141:
[----:B------:R-:W-:Y:S01]  /*8250*/  STG.E.U8 desc[UR36][R2.64], R0 ;  /* 0x0000000002007986 */ /* 0x000fe2000c101124 */
[----:B------:R-:W-:Y:S05]  /*8260*/  EXIT ;  /* 0x000000000000794d */ /* 0x000fea0003800000 */
.L_x_1139:
        /* <DEDUP_REMOVED lines=17> */
.L_x_1146:
[----:B------:R-:W-:-:S04]  /*8380*/  LOP3.LUT R0, R7, 0x80000000, RZ, 0xc0, !PT ;  /* 0x8000000007007812 */ /* 0x000fc800078ec0ff */
[----:B------:R-:W-:-:S04]  /*8390*/  SHF.R.U32.HI R5, RZ, 0x18, R0 ;  /* 0x00000018ff057819 */ /* 0x000fc80000011600 */
[----:B------:R-:W-:-:S04]  /*83a0*/  LOP3.LUT R4, R4, R5, RZ, 0xfc, !PT ;  /* 0x0000000504047212 */ /* 0x000fc800078efcff */
[----:B------:R-:W-:-:S07]  /*83b0*/  PRMT R0, R4, 0x7610, R0 ;  /* 0x0000761004007816 */ /* 0x000fce0000000000 */
.L_x_1145:
[----:B------:R-:W-:Y:S05]  /*83c0*/  BSYNC B0 ;  /* 0x0000000000007941 */ /* 0x000fea0003800000 */
.L_x_1144:
[----:B------:R-:W-:Y:S01]  /*83d0*/  STG.E.U8 desc[UR36][R2.64], R0 ;  /* 0x0000000002007986 */ /* 0x000fe2000c101124 */
[----:B------:R-:W-:Y:S05]  /*83e0*/  EXIT ;  /* 0x000000000000794d */ /* 0x000fea0003800000 */
.L_x_1138:
        /* <DEDUP_REMOVED lines=22> */
.L_x_1121:
        /* <DEDUP_REMOVED lines=16> */
.L_x_1149:
[----:B------:R-:W-:Y:S05]  /*8650*/  EXIT ;  /* 0x000000000000794d */ /* 0x000fea0003800000 */
.L_x_1148:
[----:B------:R-:W-:-:S06]  /*8660*/  HADD2.F32 R4, -RZ, R22.H0_H0 ;  /* 0x20000016ff047230 */ /* 0x000fcc0000004100 */
[----:B------:R-:W0:Y:S02]  /*8670*/  F2I.U64.TRUNC R4, R4 ;  /* 0x0000000400047311 */ /* 0x000e24000020d800 */
[----:B0-----:R-:W-:Y:S01]  /*8680*/  STG.E.64 desc[UR36][R2.64], R4 ;  /* 0x0000000402007986 */ /* 0x001fe2000c101b24 */
[----:B------:R-:W-:Y:S05]  /*8690*/  EXIT ;  /* 0x000000000000794d */ /* 0x000fea0003800000 */
.L_x_1147:
[----:B------:R-:W-:-:S04]  /*86a0*/  HADD2.F32 R22, -RZ, R22.H0_H0 ;  /* 0x20000016ff167230 */ /* 0x000fc80000004100 */
[----:B------:R-:W0:Y:S02]  /*86b0*/  F2I.FTZ.U32.TRUNC.NTZ R5, R22 ;  /* 0x0000001600057305 */ /* 0x000e24000021f000 */
[----:B0-----:R-:W-:Y:S01]  /*86c0*/  STG.E desc[UR36][R2.64], R5 ;  /* 0x0000000502007986 */ /* 0x001fe2000c101924 */
[----:B------:R-:W-:Y:S05]  /*86d0*/  EXIT ;  /* 0x000000000000794d */ /* 0x000fea0003800000 */
.L_x_1150:
        /* <DEDUP_REMOVED lines=10> */
.L_x_19562:


//--------------------- .text._ZN2at6native18elementwise_kernelILi128ELi4EZNS0_22gpu_kernel_impl_nocastIZZZNS0_17trunc_kernel_cudaERNS_18TensorIteratorBaseEENKUlvE_clEvENKUlvE1_clEvEUlN3c104HalfEE_EEvS4_RKT_EUliE_EEviT1_ --------------------------
	.section	.text._ZN2at6native18elementwise_kernelILi128ELi4EZNS0_22gpu_kernel_impl_nocastIZZZNS0_17trunc_kernel_cudaERNS_18TensorIteratorBaseEENKUlvE_clEvENKUlvE1_clEvEUlN3c104HalfEE_EEvS4_RKT_EUliE_EEviT1_,"ax",@progbits
	.align	128
        .global         _ZN2at6native18elementwise_kernelILi128ELi4EZNS0_22gpu_kernel_impl_nocastIZZZNS0_17trunc_kernel_cudaERNS_18TensorIteratorBaseEENKUlvE_clEvENKUlvE1_clEvEUlN3c104HalfEE_EEvS4_RKT_EUliE_EEviT1_
        .type           _ZN2at6native18elementwise_kernelILi128ELi4EZNS0_22gpu_kernel_impl_nocastIZZZNS0_17trunc_kernel_cudaERNS_18TensorIteratorBaseEENKUlvE_clEvENKUlvE1_clEvEUlN3c104HalfEE_EEvS4_RKT_EUliE_EEviT1_,@function
        .size           _ZN2at6native18elementwise_kernelILi128ELi4EZNS0_22gpu_kernel_impl_nocastIZZZNS0_17trunc_kernel_cudaERNS_18TensorIteratorBaseEENKUlvE_clEvENKUlvE1_clEvEUlN3c104HalfEE_EEvS4_RKT_EUliE_EEviT1_,(.L_x_19563 - _ZN2at6native18elementwise_kernelILi128ELi4EZNS0_22gpu_kernel_impl_nocastIZZZNS0_17trunc_kernel_cudaERNS_18TensorIteratorBaseEENKUlvE_clEvENKUlvE1_clEvEUlN3c104HalfEE_EEvS4_RKT_EUliE_EEviT1_)
        .other          _ZN2at6native18elementwise_kernelILi128ELi4EZNS0_22gpu_kernel_impl_nocastIZZZNS0_17trunc_kernel_cudaERNS_18TensorIteratorBaseEENKUlvE_clEvENKUlvE1_clEvEUlN3c104HalfEE_EEvS4_RKT_EUliE_EEviT1_,@"STO_CUDA_ENTRY STV_DEFAULT"
_ZN2at6native18elementwise_kernelILi128ELi4EZNS0_22gpu_kernel_impl_nocastIZZZNS0_17trunc_kernel_cudaERNS_18TensorIteratorBaseEENKUlvE_clEvENKUlvE1_clEvEUlN3c104HalfEE_EEvS4_RKT_EUliE_EEviT1_:
.text._ZN2at6native18elementwise_kernelILi128ELi4EZNS0_22gpu_kernel_impl_nocastIZZZNS0_17trunc_kernel_cudaERNS_18TensorIteratorBaseEENKUlvE_clEvENKUlvE1_clEvEUlN3c104HalfEE_EEvS4_RKT_EUliE_EEviT1_:
        /* <DEDUP_REMOVED lines=291> */
[----:B------:R-:W-:Y:S01]  /*1230*/  IMAD.MOV.U32 R4, RZ, RZ, RZ ;  /* 0x000000ffff047224 */ /* 0x000fe200078e00ff */
[----:B------:R-:W-:Y:S01]  /*1240*/  ULDC.64 UR8, c[0x0][0x330] ;  /* 0x0000cc0000087ab9 */ /* 0x000fe20000000a00 */
[----:B------:R-:W-:Y:S02]  /*1250*/  ULDC UR7, c[0x0][0x338] ;  /* 0x0000ce0000077ab9 */ /* 0x000fe40000000800 */
[----:B------:R-:W-:-:S05]  /*1260*/  IMAD.HI.U32 R8, R5, UR9, R4 ;  /* 0x0000000905087c27 */ /* 0x000fca000f8e0004 */
[----:B------:R-:W-:-:S03]  /*1270*/  SHF.R.U32.HI R9, RZ, UR7, R8 ;  /* 0x00000007ff097c19 */ /* 0x000fc60008011608 */
        /* <DEDUP_REMOVED lines=15> */
.L_x_1153:
[----:B------:R-:W-:Y:S02]  /*1370*/  ULDC.64 UR8, c[0x0][0x418] ;  /* 0x0001060000087ab9 */ /* 0x000fe40000000a00 */
[----:B------:R-:W-:-:S04]  /*1380*/  IADD3 R4, P0, R2, UR8, RZ ;  /* 0x0000000802047c10 */ /* 0x000fc8000ff1e0ff */
[----:B------:R-:W-:Y:S01]  /*1390*/  IADD3.X R5, RZ, UR9, RZ, P0, !PT ;  /* 0x00000009ff057c10 */ /* 0x000fe200087fe4ff */
[----:B------:R-:W-:-:S04]  /*13a0*/  ULDC.64 UR8, c[0x0][0x410] ;  /* 0x0001040000087ab9 */ /* 0x000fc80000000a00 */
[----:B------:R-:W2:Y:S01]  /*13b0*/  LDG.E.U16 R4, desc[UR4][R4.64] ;  /* 0x0000000404047981 */ /* 0x000ea2000c1e1500 */
[----:B------:R-:W-:Y:S02]  /*13c0*/  IADD3 R2, P0, R3, UR8, RZ ;  /* 0x0000000803027c10 */ /* 0x000fe4000ff1e0ff */
[----:B------:R-:W-:Y:S02]  /*13d0*/  IADD3 R0, R0, 0x80, RZ ;  /* 0x0000008000007810 */ /* 0x000fe40007ffe0ff */
[----:B------:R-:W-:Y:S01]  /*13e0*/  IADD3.X R3, RZ, UR9, RZ, P0, !PT ;  /* 0x00000009ff037c10 */ /* 0x000fe200087fe4ff */
[----:B--2---:R-:W-:-:S06]  /*13f0*/  HADD2.F32 R6, -RZ, R4.H0_H0 ;  /* 0x20000004ff067230 */ /* 0x004fcc0000004100 */
[----:B------:R-:W0:Y:S02]  /*1400*/  FRND.TRUNC R6, R6 ;  /* 0x0000000600067307 */ /* 0x000e24000020d000 */
[----:B0-----:R-:W-:-:S05]  /*1410*/  F2FP.F16.F32.PACK_AB R5, RZ, R6 ;  /* 0x00000006ff05723e */ /* 0x001fca00000000ff */
[----:B------:R0:W-:Y:S02]  /*1420*/  STG.E.U16 desc[UR4][R2.64], R5 ;  /* 0x0000000502007986 */ /* 0x0001e4000c101504 */
.L_x_1152:
[----:B------:R-:W-:Y:S05]  /*1430*/  BSYNC B0 ;  /* 0x0000000000007941 */ /* 0x000fea0003800000 */
.L_x_1151:
[----:B------:R-:W-:Y:S01]  /*1440*/  ISETP.GE.AND P0, PT, R0, UR6, PT ;  /* 0x0000000600007c0c */ /* 0x000fe2000bf06270 */
[----:B------:R-:W-:-:S12]  /*1450*/  BSSY B0, `(.L_x_1154) ;  /* 0x0000278000007945 */ /* 0x000fd80003800000 */
[----:B------:R-:W-:Y:S05]  /*1460*/  @P0 BRA `(.L_x_1155) ;  /* 0x0000002400d80947 */ /* 0x000fea0003800000 */
[----:B------:R-:W1:Y:S01]  /*1470*/  LDC R8, c[0x0][0x218] ;  /* 0x00008600ff087b82 */ /* 0x000e620000000800 */
[----:B0-----:R-:W-:Y:S02]  /*1480*/  CS2R R2, SRZ ;  /* 0x0000000000027805 */ /* 0x001fe4000001ff00 */
[----:B-1----:R-:W-:-:S13]  /*1490*/  ISETP.NE.AND P0, PT, R8, RZ, PT ;  /* 0x000000ff0800720c */ /* 0x002fda0003f05270 */
[----:B------:R-:W-:Y:S05]  /*14a0*/  @!P0 BRA `(.L_x_1156) ;  /* 0x0000001000a88947 */ /* 0x000fea0003800000 */
[----:B------:R-:W-:Y:S01]  /*14b0*/  MOV R2, RZ ;  /* 0x000000ff00027202 */ /* 0x000fe20000000f00 */
[----:B------:R-:W-:Y:S01]  /*14c0*/  ULDC.64 UR8, c[0x0][0x220] ;  /* 0x0000880000087ab9 */ /* 0x000fe20000000a00 */
[----:B------:R-:W-:Y:S01]  /*14d0*/  MOV R3, R0 ;  /* 0x0000000000037202 */ /* 0x000fe20000000f00 */
[----:B------:R-:W-:Y:S01]  /*14e0*/  ULDC UR7, c[0x0][0x21c] ;  /* 0x0000870000077ab9 */ /* 0x000fe20000000800 */
[----:B------:R-:W-:Y:S01]  /*14f0*/  ISETP.NE.AND P0, PT, R8, 0x1, PT ;  /* 0x000000010800780c */ /* 0x000fe20003f05270 */
        /* <DEDUP_REMOVED lines=293> */
.L_x_1156:
        /* <DEDUP_REMOVED lines=8> */
[----:B------:R-:W-:Y:S01]  /*27d0*/  ISETP.GE.AND P0, PT, R0, UR6, PT ;  /* 0x0000000600007c0c */ /* 0x000fe2000bf06270 */
[----:B--2---:R-:W-:-:S06]  /*27e0*/  HADD2.F32 R6, -RZ, R4.H0_H0 ;  /* 0x20000004ff067230 */ /* 0x004fcc0000004100 */
[----:B------:R-:W0:Y:S02]  /*27f0*/  FRND.TRUNC R6, R6 ;  /* 0x0000000600067307 */ /* 0x000e24000020d000 */
[----:B0-----:R-:W-:-:S05]  /*2800*/  F2FP.F16.F32.PACK_AB R5, RZ, R6 ;  /* 0x00000006ff05723e */ /* 0x001fca00000000ff */
        /* <DEDUP_REMOVED lines=304> */
.L_x_1157:
        /* <DEDUP_REMOVED lines=12> */
.L_x_1155:
[----:B------:R-:W-:Y:S05]  /*3bd0*/  BSYNC B0 ;  /* 0x0000000000007941 */ /* 0x000fea0003800000 */
.L_x_1154:
[----:B------:R-:W-:-:S13]  /*3be0*/  ISETP.GE.AND P0, PT, R0, UR6, PT ;  /* 0x0000000600007c0c */ /* 0x000fda000bf06270 */
[----:B------:R-:W-:Y:S05]  /*3bf0*/  @P0 EXIT ;  /* 0x000000000000094d */ /* 0x000fea0003800000 */
[----:B------:R-:W3:Y:S01]  /*3c00*/  LDC R8, c[0x0][0x218] ;  /* 0x00008600ff087b82 */ /* 0x000ee20000000800 */
[----:B012---:R-:W-:Y:S02]  /*3c10*/  CS2R R2, SRZ ;  /* 0x0000000000027805 */ /* 0x007fe4000001ff00 */
[----:B---3--:R-:W-:-:S13]  /*3c20*/  ISETP.NE.AND P0, PT, R8, RZ, PT ;  /* 0x000000ff0800720c */ /* 0x008fda0003f05270 */
[----:B------:R-:W-:Y:S05]  /*3c30*/  @!P0 BRA `(.L_x_1158) ;  /* 0x0000001000a88947 */ /* 0x000fea0003800000 */
[----:B------:R-:W-:Y:S01]  /*3c40*/  HFMA2.MMA R2, -RZ, RZ, 0, 0 ;  /* 0x00000000ff027435 */ /* 0x000fe200000001ff */
[----:B------:R-:W-:Y:S01]  /*3c50*/  IMAD.MOV.U32 R3, RZ, RZ, R0 ;  /* 0x000000ffff037224 */ /* 0x000fe200078e0000 */
[----:B------:R-:W-:Y:S01]  /*3c60*/  ULDC.64 UR6, c[0x0][0x220] ;  /* 0x0000880000067ab9 */ /* 0x000fe20000000a00 */
[----:B------:R-:W-:-:S07]  /*3c70*/  ISETP.NE.AND P0, PT, R8, 0x1, PT ;  /* 0x000000010800780c */ /* 0x000fce0003f05270 */
        /* <DEDUP_REMOVED lines=280> */
[----:B------:R-:W-:Y:S01]  /*4e00*/  @P0 MOV R6, RZ ;  /* 0x000000ff00060202 */ /* 0x000fe20000000f00 */
[----:B------:R-:W-:Y:S01]  /*4e10*/  ULDC.64 UR6, c[0x0][0x400] ;  /* 0x0001000000067ab9 */ /* 0x000fe20000000a00 */
[----:B------:R-:W-:-:S05]  /*4e20*/  IADD3 R4, -R7, RZ, RZ ;  /* 0x000000ff07047210 */ /* 0x000fca0007ffe1ff */
[----:B------:R-:W1:Y:S01]  /*4e30*/  @P0 LDC R11, c[0x0][0x33c] ;  /* 0x0000cf00ff0b0b82 */ /* 0x000e620000000800 */
[----:B------:R-:W-:-:S04]  /*4e40*/  IMAD R4, R4, UR8, R5 ;  /* 0x0000000804047c24 */ /* 0x000fc8000f8e0205 */
[C---:B------:R-:W-:Y:S02]  /*4e50*/  IMAD R3, R4.reuse, UR6, R3 ;  /* 0x0000000604037c24 */ /* 0x040fe4000f8e0203 */
[----:B------:R-:W-:Y:S01]  /*4e60*/  IMAD R2, R4, UR7, R2 ;  /* 0x0000000704027c24 */ /* 0x000fe2000f8e0202 */
[----:B------:R-:W2:Y:S01]  /*4e70*/  @P0 LDC.64 R12, c[0x0][0x408] ;  /* 0x00010200ff0c0b82 */ /* 0x000ea20000000a00 */
[----:B0-----:R-:W-:-:S05]  /*4e80*/  @P0 IMAD.HI.U32 R0, R7, R8, R6 ;  /* 0x0000000807000227 */ /* 0x001fca00078e0006 */
[----:B------:R-:W-:-:S04]  /*4e90*/  @P0 SHF.R.U32.HI R0, RZ, R9, R0 ;  /* 0x00000009ff000219 */ /* 0x000fc80000011600 */
[----:B------:R-:W-:-:S05]  /*4ea0*/  @P0 IADD3 R6, -R0, RZ, RZ ;  /* 0x000000ff00060210 */ /* 0x000fca0007ffe1ff */
[----:B-1----:R-:W-:-:S04]  /*4eb0*/  @P0 IMAD R6, R11, R6, R7 ;  /* 0x000000060b060224 */ /* 0x002fc800078e0207 */
[C---:B--2---:R-:W-:Y:S02]  /*4ec0*/  @P0 IMAD R3, R6.reuse, R12, R3 ;  /* 0x0000000c06030224 */ /* 0x044fe400078e0203 */
[----:B------:R-:W-:-:S07]  /*4ed0*/  @P0 IMAD R2, R6, R13, R2 ;  /* 0x0000000d06020224 */ /* 0x000fce00078e0202 */
.L_x_1158:
[----:B------:R-:W-:Y:S02]  /*4ee0*/  ULDC.64 UR6, c[0x0][0x418] ;  /* 0x0001060000067ab9 */ /* 0x000fe40000000a00 */
[----:B------:R-:W-:-:S04]  /*4ef0*/  IADD3 R4, P0, R2, UR6, RZ ;  /* 0x0000000602047c10 */ /* 0x000fc8000ff1e0ff */
[----:B------:R-:W-:Y:S01]  /*4f00*/  IADD3.X R5, RZ, UR7, RZ, P0, !PT ;  /* 0x00000007ff057c10 */ /* 0x000fe200087fe4ff */
[----:B------:R-:W-:-:S04]  /*4f10*/  ULDC.64 UR6, c[0x0][0x410] ;  /* 0x0001040000067ab9 */ /* 0x000fc80000000a00 */
[----:B------:R-:W2:Y:S01]  /*4f20*/  LDG.E.U16 R4, desc[UR4][R4.64] ;  /* 0x0000000404047981 */ /* 0x000ea2000c1e1500 */
[----:B------:R-:W-:-:S04]  /*4f30*/  IADD3 R2, P0, R3, UR6, RZ ;  /* 0x0000000603027c10 */ /* 0x000fc8000ff1e0ff */
[----:B------:R-:W-:Y:S01]  /*4f40*/  IADD3.X R3, RZ, UR7, RZ, P0, !PT ;  /* 0x00000007ff037c10 */ /* 0x000fe200087fe4ff */
[----:B--2---:R-:W-:-:S06]  /*4f50*/  HADD2.F32 R0, -RZ, R4.H0_H0 ;  /* 0x20000004ff007230 */ /* 0x004fcc0000004100 */
[----:B------:R-:W0:Y:S02]  /*4f60*/  FRND.TRUNC R0, R0 ;  /* 0x0000000000007307 */ /* 0x000e24000020d000 */
[----:B0-----:R-:W-:-:S05]  /*4f70*/  F2FP.F16.F32.PACK_AB R5, RZ, R0 ;  /* 0x00000000ff05723e */ /* 0x001fca00000000ff */
[----:B------:R-:W-:Y:S01]  /*4f80*/  STG.E.U16 desc[UR4][R2.64], R5 ;  /* 0x0000000502007986 */ /* 0x000fe2000c101504 */
[----:B------:R-:W-:Y:S05]  /*4f90*/  EXIT ;  /* 0x000000000000794d */ /* 0x000fea0003800000 */
.L_x_1159:
        /* <DEDUP_REMOVED lines=14> */
.L_x_19563:


//--------------------- .text._ZN2at6native27unrolled_elementwise_kernelIZZZNS0_17trunc_kernel_cudaERNS_18TensorIteratorBaseEENKUlvE_clEvENKUlvE1_clEvEUlN3c104HalfEE_St5arrayIPcLm2EELi4E23TrivialOffsetCalculatorILi1EjESD_NS0_6memory15LoadWithoutCastENSE_16StoreWithoutCastEEEviT_T0_T2_T3_T4_T5_ --------------------------
	.section	.text._ZN2at6native27unrolled_elementwise_kernelIZZZNS0_17trunc_kernel_cudaERNS_18TensorIteratorBaseEENKUlvE_clEvENKUlvE1_clEvEUlN3c104HalfEE_St5arrayIPcLm2EELi4E23TrivialOffsetCalculatorILi1EjESD_NS0_6memory15LoadWithoutCastENSE_16StoreWithoutCastEEEviT_T0_T2_T3_T4_T5_,"ax",@progbits
	.align	128
        .global         _ZN2at6native27unrolled_elementwise_kernelIZZZNS0_17trunc_kernel_cudaERNS_18TensorIteratorBaseEENKUlvE_clEvENKUlvE1_clEvEUlN3c104HalfEE_St5arrayIPcLm2EELi4E23TrivialOffsetCalculatorILi1EjESD_NS0_6memory15LoadWithoutCastENSE_16StoreWithoutCastEEEviT_T0_T2_T3_T4_T5_
        .type           _ZN2at6native27unrolled_elementwise_kernelIZZZNS0_17trunc_kernel_cudaERNS_18TensorIteratorBaseEENKUlvE_clEvENKUlvE1_clEvEUlN3c104HalfEE_St5arrayIPcLm2EELi4E23TrivialOffsetCalculatorILi1EjESD_NS0_6memory15LoadWithoutCastENSE_16StoreWithoutCastEEEviT_T0_T2_T3_T4_T5_,@function
        .size           _ZN2at6native27unrolled_elementwise_kernelIZZZNS0_17trunc_kernel_cudaERNS_18TensorIteratorBaseEENKUlvE_clEvENKUlvE1_clEvEUlN3c104HalfEE_St5arrayIPcLm2EELi4E23TrivialOffsetCalculatorILi1EjESD_NS0_6memory15LoadWithoutCastENSE_16StoreWithoutCastEEEviT_T0_T2_T3_T4_T5_,(.L_x_19564 - _ZN2at6native27unrolled_elementwise_kernelIZZZNS0_17trunc_kernel_cudaERNS_18TensorIteratorBaseEENKUlvE_clEvENKUlvE1_clEvEUlN3c104HalfEE_St5arrayIPcLm2EELi4E23TrivialOffsetCalculatorILi1EjESD_NS0_6memory15LoadWithoutCastENSE_16StoreWithoutCastEEEviT_T0_T2_T3_T4_T5_)
        .other          _ZN2at6native27unrolled_elementwise_kernelIZZZNS0_17trunc_kernel_cudaERNS_18TensorIteratorBaseEENKUlvE_clEvENKUlvE1_clEvEUlN3c104HalfEE_St5arrayIPcLm2EELi4E23TrivialOffsetCalculatorILi1EjESD_NS0_6memory15LoadWithoutCastENSE_16StoreWithoutCastEEEviT_T0_T2_T3_T4_T5_,@"STO_CUDA_ENTRY STV_DEFAULT"
_ZN2at6native27unrolled_elementwise_kernelIZZZNS0_17trunc_kernel_cudaERNS_18TensorIteratorBaseEENKUlvE_clEvENKUlvE1_clEvEUlN3c104HalfEE_St5arrayIPcLm2EELi4E23TrivialOffsetCalculatorILi1EjESD_NS0_6memory15LoadWithoutCastENSE_16StoreWithoutCastEEEviT_T0_T2_T3_T4_T5_:
.text._ZN2at6native27unrolled_elementwise_kernelIZZZNS0_17trunc_kernel_cudaERNS_18TensorIteratorBaseEENKUlvE_clEvENKUlvE1_clEvEUlN3c104HalfEE_St5arrayIPcLm2EELi4E23TrivialOffsetCalculatorILi1EjESD_NS0_6memory15LoadWithoutCastENSE_16StoreWithoutCastEEEviT_T0_T2_T3_T4_T5_:
        /* <DEDUP_REMOVED lines=13> */
[----:B------:R-:W-:Y:S01]  /*00d0*/  @!P1 LEA R17, R0, R21, 0x9 ;  /* 0x0000001500119211 */ /* 0x000fe200078e48ff */
[----:B------:R-:W-:Y:S01]  /*00e0*/  @!P1 VIADD R21, R21, 0x80 ;  /* 0x0000008015159836 */ /* 0x000fe20000000000 */
[----:B------:R-:W1:Y:S04]  /*00f0*/  @!P1 LDC.64 R14, c[0x0][0x220] ;  /* 0x00008800ff0e9b82 */ /* 0x000e680000000a00 */
[----:B------:R-:W-:Y:S01]  /*0100*/  ISETP.GE.AND P3, PT, R21, R2, PT ;  /* 0x000000021500720c */ /* 0x000fe20003f66270 */
[----:B0-----:R-:W-:Y:S01]  /*0110*/  @!P0 IMAD.WIDE.U32 R12, R11, 0x2, R12 ;  /* 0x000000020b0c8825 */ /* 0x001fe200078e000c */
[----:B------:R-:W-:-:S06]  /*0120*/  PRMT R11, RZ, 0x7610, R11 ;  /* 0x00007610ff0b7816 */ /* 0x000fcc000000000b */
[----:B------:R0:W2:Y:S05]  /*0130*/  @!P0 LDG.E.U16 R11, desc[UR4][R12.64] ;  /* 0x000000040c0b8981 */ /* 0x0000aa000c1e1500 */
[----:B------:R-:W3:Y:S01]  /*0140*/  @!P3 LDC.64 R6, c[0x0][0x220] ;  /* 0x00008800ff06bb82 */ /* 0x000ee20000000a00 */
[----:B------:R-:W-:Y:S01]  /*0150*/  @!P3 LEA R19, R0, R21, 0x9 ;  /* 0x000000150013b211 */ /* 0x000fe200078e48ff */
[----:B------:R-:W-:Y:S01]  /*0160*/  @!P3 VIADD R21, R21, 0x80 ;  /* 0x000000801515b836 */ /* 0x000fe20000000000 */
[----:B------:R-:W-:Y:S01]  /*0170*/  PRMT R20, RZ, 0x7610, R20 ;  /* 0x00007610ff147816 */ /* 0x000fe20000000014 */
        /* <DEDUP_REMOVED lines=8> */
[C---:B0-----:R-:W-:Y:S01]  /*0200*/  VIADD R13, R9.reuse, 0x100 ;  /* 0x00000100090d7836 */ /* 0x041fe20000000000 */
[----:B------:R-:W-:-:S04]  /*0210*/  IADD3 R21, R9, 0x80, RZ ;  /* 0x0000008009157810 */ /* 0x000fc80007ffe0ff */
[-C--:B------:R-:W-:Y:S01]  /*0220*/  ISETP.GE.AND P3, PT, R13, R2.reuse, PT ;  /* 0x000000020d00720c */ /* 0x080fe20003f66270 */
[----:B-1----:R-:W-:Y:S02]  /*0230*/  @!P2 IMAD.WIDE.U32 R16, R7, 0x2, R16 ;  /* 0x000000020710a825 */ /* 0x002fe400078e0010 */
[----:B------:R-:W0:Y:S03]  /*0240*/  @!P0 LDC.64 R6, c[0x0][0x218] ;  /* 0x00008600ff068b82 */ /* 0x000e260000000a00 */
[----:B------:R1:W5:Y:S01]  /*0250*/  @!P2 LDG.E.U16 R10, desc[UR4][R16.64] ;  /* 0x00000004100aa981 */ /* 0x000362000c1e1500 */
[----:B------:R-:W-:Y:S02]  /*0260*/  ISETP.GE.AND P2, PT, R21, R2, PT ;  /* 0x000000021500720c */ /* 0x000fe40003f46270 */
[----:B------:R-:W-:Y:S01]  /*0270*/  @!P0 LEA R15, R0, R9, 0x9 ;  /* 0x00000009000f8211 */ /* 0x000fe200078e48ff */
[----:B------:R-:W-:-:S02]  /*0280*/  VIADD R13, R9, 0x180 ;  /* 0x00000180090d7836 */ /* 0x000fc40000000000 */
[----:B------:R-:W-:-:S05]  /*0290*/  @!P0 IMAD.MOV.U32 R9, RZ, RZ, R21 ;  /* 0x000000ffff098224 */ /* 0x000fca00078e0015 */
[-C--:B------:R-:W-:Y:S01]  /*02a0*/  ISETP.GE.AND P4, PT, R9, R2.reuse, PT ;  /* 0x000000020900720c */ /* 0x080fe20003f86270 */
[----:B0-----:R-:W-:Y:S01]  /*02b0*/  @!P0 IMAD.WIDE.U32 R6, R15, 0x2, R6 ;  /* 0x000000020f068825 */ /* 0x001fe200078e0006 */
[----:B------:R-:W-:Y:S01]  /*02c0*/  BSSY B0, `(.L_x_1160) ;  /* 0x0000018000007945 */ /* 0x000fe20003800000 */
[----:B------:R-:W-:Y:S02]  /*02d0*/  ISETP.GE.AND P1, PT, R13, R2, PT ;  /* 0x000000020d00720c */ /* 0x000fe40003f26270 */
[----:B--2---:R-:W-:-:S06]  /*02e0*/  @!P0 HADD2.F32 R11, -RZ, R11.H0_H0 ;  /* 0x2000000bff0b8230 */ /* 0x004fcc0000004100 */
[----:B------:R-:W0:Y:S01]  /*02f0*/  @!P0 FRND.TRUNC R11, R11 ;  /* 0x0000000b000b8307 */ /* 0x000e22000020d000 */
[----:B----4-:R-:W-:Y:S01]  /*0300*/  @!P2 HADD2.F32 R8, -RZ, R8.H0_H0 ;  /* 0x20000008ff08a230 */ /* 0x010fe20000004100 */
[----:B0-----:R-:W-:-:S05]  /*0310*/  @!P0 F2FP.F16.F32.PACK_AB R5, RZ, R11 ;  /* 0x0000000bff05823e */ /* 0x001fca00000000ff */
[----:B------:R1:W-:Y:S01]  /*0320*/  @!P0 STG.E.U16 desc[UR4][R6.64], R5 ;  /* 0x0000000506008986 */ /* 0x0003e2000c101504 */
[----:B------:R-:W0:Y:S01]  /*0330*/  @!P2 FRND.TRUNC R8, R8 ;  /* 0x000000080008a307 */ /* 0x000e22000020d000 */
[----:B---3--:R-:W-:-:S07]  /*0340*/  @!P3 HADD2.F32 R20, -RZ, R20.H0_H0 ;  /* 0x20000014ff14b230 */ /* 0x008fce0000004100 */
[----:B------:R-:W2:Y:S01]  /*0350*/  @!P3 FRND.TRUNC R20, R20 ;  /* 0x000000140014b307 */ /* 0x000ea2000020d000 */
[----:B0-----:R-:W-:Y:S02]  /*0360*/  @!P2 F2FP.F16.F32.PACK_AB R4, RZ, R8 ;  /* 0x00000008ff04a23e */ /* 0x001fe400000000ff */
[----:B--2---:R-:W-:Y:S01]  /*0370*/  @!P3 F2FP.F16.F32.PACK_AB R3, RZ, R20 ;  /* 0x00000014ff03b23e */ /* 0x004fe200000000ff */
[----:B-1----:R-:W-:Y:S06]  /*0380*/  @P4 BRA `(.L_x_1161) ;  /* 0x00000000002c4947 */ /* 0x002fec0003800000 */
[----:B------:R-:W0:Y:S01]  /*0390*/  LDC.64 R6, c[0x0][0x218] ;  /* 0x00008600ff067b82 */ /* 0x000e220000000a00 */
[----:B------:R-:W-:Y:S01]  /*03a0*/  LEA R5, R0, R9, 0x9 ;  /* 0x0000000900057211 */ /* 0x000fe200078e48ff */
[----:B------:R-:W-:Y:S01]  /*03b0*/  VIADD R9, R9, 0x80 ;  /* 0x0000008009097836 */ /* 0x000fe20000000000 */
[----:B------:R-:W-:-:S04]  /*03c0*/  PRMT R8, R4, 0x7610, R8 ;  /* 0x0000761004087816 */ /* 0x000fc80000000008 */
[----:B------:R-:W-:-:S13]  /*03d0*/  ISETP.GE.AND P0, PT, R9, R2, PT ;  /* 0x000000020900720c */ /* 0x000fda0003f06270 */
[----:B------:R-:W-:Y:S01]  /*03e0*/  @!P0 LEA R11, R0, R9, 0x9 ;  /* 0x00000009000b8211 */ /* 0x000fe200078e48ff */
[----:B------:R-:W-:Y:S02]  /*03f0*/  @!P0 VIADD R9, R9, 0x80 ;  /* 0x0000008009098836 */ /* 0x000fe40000000000 */
[----:B0-----:R-:W-:-:S04]  /*0400*/  IMAD.WIDE.U32 R4, R5, 0x2, R6 ;  /* 0x0000000205047825 */ /* 0x001fc800078e0006 */
[----:B------:R-:W-:Y:S01]  /*0410*/  @!P0 IMAD.WIDE.U32 R6, R11, 0x2, R6 ;  /* 0x000000020b068825 */ /* 0x000fe200078e0006 */
[----:B------:R0:W-:Y:S04]  /*0420*/  STG.E.U16 desc[UR4][R4.64], R8 ;  /* 0x0000000804007986 */ /* 0x0001e8000c101504 */
[----:B------:R0:W-:Y:S02]  /*0430*/  @!P0 STG.E.U16 desc[UR4][R6.64], R3 ;  /* 0x0000000306008986 */ /* 0x0001e4000c101504 */
.L_x_1161:
[----:B------:R-:W-:Y:S05]  /*0440*/  BSYNC B0 ;  /* 0x0000000000007941 */ /* 0x000fea0003800000 */
.L_x_1160:
[----:B------:R-:W-:Y:S01]  /*0450*/  ISETP.GE.AND P0, PT, R9, R2, PT ;  /* 0x000000020900720c */ /* 0x000fe20003f06270 */
[----:B-----5:R-:W-:-:S12]  /*0460*/  @!P1 HADD2.F32 R10, -RZ, R10.H0_H0 ;  /* 0x2000000aff0a9230 */ /* 0x020fd80000004100 */
[----:B------:R-:W-:Y:S05]  /*0470*/  @P0 EXIT ;  /* 0x000000000000094d */ /* 0x000fea0003800000 */
[----:B0-----:R-:W0:Y:S01]  /*0480*/  LDC.64 R2, c[0x0][0x218] ;  /* 0x00008600ff027b82 */ /* 0x001e220000000a00 */
[----:B------:R-:W1:Y:S01]  /*0490*/  @!P1 FRND.TRUNC R10, R10 ;  /* 0x0000000a000a9307 */ /* 0x000e62000020d000 */
[----:B------:R-:W-:Y:S02]  /*04a0*/  LEA R9, R0, R9, 0x9 ;  /* 0x0000000900097211 */ /* 0x000fe400078e48ff */
[----:B-1----:R-:W-:-:S03]  /*04b0*/  @!P1 F2FP.F16.F32.PACK_AB R4, RZ, R10 ;  /* 0x0000000aff04923e */ /* 0x002fc600000000ff */
[----:B0-----:R-:W-:-:S05]  /*04c0*/  IMAD.WIDE.U32 R2, R9, 0x2, R2 ;  /* 0x0000000209027825 */ /* 0x001fca00078e0002 */
[----:B------:R-:W-:Y:S01]  /*04d0*/  STG.E.U16 desc[UR4][R2.64], R4 ;  /* 0x0000000402007986 */ /* 0x000fe2000c101504 */
[----:B------:R-:W-:Y:S05]  /*04e0*/  EXIT ;  /* 0x000000000000794d */ /* 0x000fea0003800000 */
.L_x_1162:
        /* <DEDUP_REMOVED lines=9> */
.L_x_19564:


//--------------------- .text._ZN2at6native29vectorized_elementwise_kernelILi2EZZZNS0_17trunc_kernel_cudaERNS_18TensorIteratorBaseEENKUlvE_clEvENKUlvE1_clEvEUlN3c104HalfEE_St5arrayIPcLm2EEEEviT0_T1_ --------------------------
	.section	.text._ZN2at6native29vectorized_elementwise_kernelILi2EZZZNS0_17trunc_kernel_cudaERNS_18TensorIteratorBaseEENKUlvE_clEvENKUlvE1_clEvEUlN3c104HalfEE_St5arrayIPcLm2EEEEviT0_T1_,"ax",@progbits
	.align	128
        .global         _ZN2at6native29vectorized_elementwise_kernelILi2EZZZNS0_17trunc_kernel_cudaERNS_18TensorIteratorBaseEENKUlvE_clEvENKUlvE1_clEvEUlN3c104HalfEE_St5arrayIPcLm2EEEEviT0_T1_
        .type           _ZN2at6native29vectorized_elementwise_kernelILi2EZZZNS0_17trunc_kernel_cudaERNS_18TensorIteratorBaseEENKUlvE_clEvENKUlvE1_clEvEUlN3c104HalfEE_St5arrayIPcLm2EEEEviT0_T1_,@function
        .size           _ZN2at6native29vectorized_elementwise_kernelILi2EZZZNS0_17trunc_kernel_cudaERNS_18TensorIteratorBaseEENKUlvE_clEvENKUlvE1_clEvEUlN3c104HalfEE_St5arrayIPcLm2EEEEviT0_T1_,(.L_x_19565 - _ZN2at6native29vectorized_elementwise_kernelILi2EZZZNS0_17trunc_kernel_cudaERNS_18TensorIteratorBaseEENKUlvE_clEvENKUlvE1_clEvEUlN3c104HalfEE_St5arrayIPcLm2EEEEviT0_T1_)
        .other          _ZN2at6native29vectorized_elementwise_kernelILi2EZZZNS0_17trunc_kernel_cudaERNS_18TensorIteratorBaseEENKUlvE_clEvENKUlvE1_clEvEUlN3c104HalfEE_St5arrayIPcLm2EEEEviT0_T1_,@"STO_CUDA_ENTRY STV_DEFAULT"
_ZN2at6native29vectorized_elementwise_kernelILi2EZZZNS0_17trunc_kernel_cudaERNS_18TensorIteratorBaseEENKUlvE_clEvENKUlvE1_clEvEUlN3c104HalfEE_St5arrayIPcLm2EEEEviT0_T1_:
.text._ZN2at6native29vectorized_elementwise_kernelILi2EZZZNS0_17trunc_kernel_cudaERNS_18TensorIteratorBaseEENKUlvE_clEvENKUlvE1_clEvEUlN3c104HalfEE_St5arrayIPcLm2EEEEviT0_T1_:
        /* <DEDUP_REMOVED lines=19> */
[--C-:B--2---:R-:W-:Y:S02]  /*0130*/  HADD2.F32 R2, -RZ, R8.reuse.H0_H0 ;  /* 0x20000008ff027230 */ /* 0x104fe40000004100 */
[----:B------:R-:W-:Y:S02]  /*0140*/  HADD2.F32 R8, -RZ, R8.H1_H1 ;  /* 0x30000008ff087230 */ /* 0x000fe40000004100 */
[--C-:B---3--:R-:W-:Y:S02]  /*0150*/  HADD2.F32 R10, -RZ, R11.reuse.H0_H0 ;  /* 0x2000000bff0a7230 */ /* 0x108fe40000004100 */
[----:B------:R0:W-:Y:S01]  /*0160*/  FRND.TRUNC R9, R8 ;  /* 0x0000000800097307 */ /* 0x0001e2000020d000 */
[----:B------:R-:W-:Y:S02]  /*0170*/  HADD2.F32 R11, -RZ, R11.H1_H1 ;  /* 0x3000000bff0b7230 */ /* 0x000fe40000004100 */
[--C-:B----4-:R-:W-:Y:S02]  /*0180*/  HADD2.F32 R12, -RZ, R13.reuse.H0_H0 ;  /* 0x2000000dff0c7230 */ /* 0x110fe40000004100 */
[----:B-1----:R-:W-:-:S02]  /*0190*/  HADD2.F32 R6, -RZ, R13.H1_H1 ;  /* 0x3000000dff067230 */ /* 0x002fc40000004100 */
[--C-:B-----5:R-:W-:Y:S01]  /*01a0*/  HADD2.F32 R13, -RZ, R14.reuse.H0_H0 ;  /* 0x2000000eff0d7230 */ /* 0x120fe20000004100 */
[----:B------:R-:W1:Y:S01]  /*01b0*/  FRND.TRUNC R2, R2 ;  /* 0x0000000200027307 */ /* 0x000e62000020d000 */
[----:B0-----:R-:W-:-:S07]  /*01c0*/  HADD2.F32 R8, -RZ, R14.H1_H1 ;  /* 0x3000000eff087230 */ /* 0x001fce0000004100 */
[----:B------:R-:W-:Y:S01]  /*01d0*/  FRND.TRUNC R10, R10 ;  /* 0x0000000a000a7307 */ /* 0x000fe2000020d000 */
[----:B-1----:R-:W-:-:S07]  /*01e0*/  F2FP.F16.F32.PACK_AB R9, R9, R2 ;  /* 0x000000020909723e */ /* 0x002fce00000000ff */
[----:B------:R-:W0:Y:S01]  /*01f0*/  FRND.TRUNC R11, R11 ;  /* 0x0000000b000b7307 */ /* 0x000e22000020d000 */
[----:B------:R-:W-:Y:S07]  /*0200*/  STG.E desc[UR4][R4.64], R9 ;  /* 0x0000000904007986 */ /* 0x000fee000c101904 */
[----:B------:R-:W-:Y:S01]  /*0210*/  FRND.TRUNC R12, R12 ;  /* 0x0000000c000c7307 */ /* 0x000fe2000020d000 */
[----:B0-----:R-:W-:-:S07]  /*0220*/  F2FP.F16.F32.PACK_AB R11, R11, R10 ;  /* 0x0000000a0b0b723e */ /* 0x001fce00000000ff */
[----:B------:R-:W0:Y:S01]  /*0230*/  FRND.TRUNC R7, R6 ;  /* 0x0000000600077307 */ /* 0x000e22000020d000 */
[----:B------:R-:W-:Y:S07]  /*0240*/  STG.E desc[UR4][R4.64+0x200], R11 ;  /* 0x0002000b04007986 */ /* 0x000fee000c101904 */
[----:B------:R-:W-:Y:S01]  /*0250*/  FRND.TRUNC R13, R13 ;  /* 0x0000000d000d7307 */ /* 0x000fe2000020d000 */
[----:B0-----:R-:W-:-:S07]  /*0260*/  F2FP.F16.F32.PACK_AB R7, R7, R12 ;  /* 0x0000000c0707723e */ /* 0x001fce00000000ff */
[----:B------:R-:W0:Y:S01]  /*0270*/  FRND.TRUNC R8, R8 ;  /* 0x0000000800087307 */ /* 0x000e22000020d000 */
[----:B------:R-:W-:Y:S01]  /*0280*/  STG.E desc[UR4][R4.64+0x400], R7 ;  /* 0x0004000704007986 */ /* 0x000fe2000c101904 */
[----:B0-----:R-:W-:-:S05]  /*0290*/  F2FP.F16.F32.PACK_AB R3, R8, R13 ;  /* 0x0000000d0803723e */ /* 0x001fca00000000ff */
[----:B------:R-:W-:Y:S01]  /*02a0*/  STG.E desc[UR4][R4.64+0x600], R3 ;  /* 0x0006000304007986 */ /* 0x000fe2000c101904 */
[----:B------:R-:W-:Y:S05]  /*02b0*/  EXIT ;  /* 0x000000000000794d */ /* 0x000fea0003800000 */
.L_x_1163:
[----:B------:R-:W0:Y:S01]  /*02c0*/  S2R R24, SR_TID.X ;  /* 0x0000000000187919 */ /* 0x000e220000002100 */
[----:B------:R-:W-:Y:S02]  /*02d0*/  PRMT R2, RZ, 0x7610, R2 ;  /* 0x00007610ff027816 */ /* 0x000fe40000000002 */
[----:B0-----:R-:W-:Y:S01]  /*02e0*/  ISETP.GE.AND P0, PT, R24, R5, PT ;  /* 0x000000051800720c */ /* 0x001fe20003f06270 */
[----:B------:R-:W-:-:S12]  /*02f0*/  IMAD.MOV.U32 R0, RZ, RZ, R24 ;  /* 0x000000ffff007224 */ /* 0x000fd800078e0018 */
[----:B------:R-:W-:Y:S01]  /*0300*/  @!P0 IADD3 R0, R24, 0x80, RZ ;  /* 0x0000008018008810 */ /* 0x000fe20007ffe0ff */
[----:B------:R-:W0:Y:S01]  /*0310*/  @!P0 LDC.64 R20, c[0x0][0x220] ;  /* 0x00008800ff148b82 */ /* 0x000e220000000a00 */
[----:B------:R-:W-:Y:S01]  /*0320*/  PRMT R26, RZ, 0x7610, R26 ;  /* 0x00007610ff1a7816 */ /* 0x000fe2000000001a */
[----:B------:R-:W-:Y:S01]  /*0330*/  @!P0 IMAD.IADD R15, R3, 0x1, R24 ;  /* 0x00000001030f8824 */ /* 0x000fe200078e0218 */
[----:B------:R-:W-:-:S13]  /*0340*/  ISETP.GE.AND P5, PT, R0, R5, PT ;  /* 0x000000050000720c */ /* 0x000fda0003fa6270 */
[----:B------:R-:W-:Y:S01]  /*0350*/  @!P5 IMAD.IADD R14, R3, 0x1, R0 ;  /* 0x00000001030ed824 */ /* 0x000fe200078e0200 */
[----:B------:R-:W1:Y:S01]  /*0360*/  @!P5 LDC.64 R12, c[0x0][0x220] ;  /* 0x00008800ff0cdb82 */ /* 0x000e620000000a00 */
[----:B------:R-:W-:-:S05]  /*0370*/  @!P5 VIADD R0, R0, 0x80 ;  /* 0x000000800000d836 */ /* 0x000fca0000000000 */
[----:B------:R-:W-:Y:S01]  /*0380*/  ISETP.GE.AND P6, PT, R0, R5, PT ;  /* 0x000000050000720c */ /* 0x000fe20003fc6270 */
[----:B0-----:R-:W-:Y:S01]  /*0390*/  @!P0 IMAD.WIDE.U32 R20, R15, 0x2, R20 ;  /* 0x000000020f148825 */ /* 0x001fe200078e0014 */
[----:B------:R-:W-:-:S04]  /*03a0*/  PRMT R28, RZ, 0x7610, R28 ;  /* 0x00007610ff1c7816 */ /* 0x000fc8000000001c */
[----:B------:R-:W2:Y:S07]  /*03b0*/  @!P0 LDG.E.U16 R2, desc[UR4][R20.64] ;  /* 0x0000000414028981 */ /* 0x000eae000c1e1500 */
[----:B------:R-:W-:Y:S01]  /*03c0*/  @!P6 IADD3 R29, R3, R0, RZ ;  /* 0x00000000031de210 */ /* 0x000fe20007ffe0ff */
[----:B------:R-:W-:Y:S01]  /*03d0*/  @!P6 VIADD R0, R0, 0x80 ;  /* 0x000000800000e836 */ /* 0x000fe20000000000 */
[----:B------:R-:W0:Y:S01]  /*03e0*/  @!P6 LDC.64 R18, c[0x0][0x220] ;  /* 0x00008800ff12eb82 */ /* 0x000e220000000a00 */
[----:B-1----:R-:W-:-:S03]  /*03f0*/  @!P5 IMAD.WIDE.U32 R12, R14, 0x2, R12 ;  /* 0x000000020e0cd825 */ /* 0x002fc600078e000c */
[CC--:B------:R-:W-:Y:S02]  /*0400*/  ISETP.GE.AND P1, PT, R0.reuse, R5.reuse, PT ;  /* 0x000000050000720c */ /* 0x0c0fe40003f26270 */
[----:B------:R1:W3:Y:S11]  /*0410*/  @!P5 LDG.E.U16 R26, desc[UR4][R12.64] ;  /* 0x000000040c1ad981 */ /* 0x0002f6000c1e1500 */
[----:B------:R-:W-:Y:S01]  /*0420*/  @!P1 IMAD.IADD R27, R3, 0x1, R0 ;  /* 0x00000001031b9824 */ /* 0x000fe200078e0200 */
[----:B------:R-:W-:Y:S01]  /*0430*/  @!P1 IADD3 R0, R0, 0x80, RZ ;  /* 0x0000008000009810 */ /* 0x000fe20007ffe0ff */
[----:B------:R-:W4:Y:S03]  /*0440*/  @!P1 LDC.64 R16, c[0x0][0x220] ;  /* 0x00008800ff109b82 */ /* 0x000f260000000a00 */
        /* <DEDUP_REMOVED lines=11> */
[----:B------:R-:W-:Y:S01]  /*0500*/  @!P4 IADD3 R29, R3, R0, RZ ;  /* 0x00000000031dc210 */ /* 0x000fe20007ffe0ff */
[----:B------:R-:W-:Y:S01]  /*0510*/  @!P4 VIADD R0, R0, 0x80 ;  /* 0x000000800000c836 */ /* 0x000fe20000000000 */
[----:B------:R-:W4:Y:S01]  /*0520*/  @!P6 LDG.E.U16 R28, desc[UR4][R18.64] ;  /* 0x00000004121ce981 */ /* 0x000f22000c1e1500 */
[----:B------:R-:W0:Y:S03]  /*0530*/  @!P4 LDC.64 R20, c[0x0][0x220] ;  /* 0x00008800ff14cb82 */ /* 0x000e260000000a00 */
[----:B------:R-:W-:Y:S02]  /*0540*/  ISETP.GE.AND P5, PT, R0, R5, PT ;  /* 0x000000050000720c */ /* 0x000fe40003fa6270 */
[----:B------:R-:W-:-:S06]  /*0550*/  PRMT R27, RZ, 0x7610, R27 ;  /* 0x00007610ff1b7816 */ /* 0x000fcc000000001b */
[----:B------:R5:W4:Y:S05]  /*0560*/  @!P1 LDG.E.U16 R27, desc[UR4][R16.64] ;  /* 0x00000004101b9981 */ /* 0x000b2a000c1e1500 */
[----:B-----5:R-:W5:Y:S01]  /*0570*/  @!P5 LDC.64 R16, c[0x0][0x220] ;  /* 0x00008800ff10db82 */ /* 0x020f620000000a00 */
[----:B-1----:R-:W-:Y:S01]  /*0580*/  @!P3 IMAD.WIDE.U32 R12, R25, 0x2, R12 ;  /* 0x00000002190cb825 */ /* 0x002fe200078e000c */
[----:B------:R-:W-:Y:S02]  /*0590*/  @!P5 IADD3 R25, R3, R0, RZ ;  /* 0x000000000319d210 */ /* 0x000fe40007ffe0ff */
[----:B------:R-:W-:Y:S01]  /*05a0*/  PRMT R18, RZ, 0x7610, R18 ;  /* 0x00007610ff127816 */ /* 0x000fe20000000012 */
[----:B------:R-:W-:Y:S01]  /*05b0*/  @!P2 IMAD.WIDE.U32 R14, R4, 0x2, R14 ;  /* 0x00000002040ea825 */ /* 0x000fe200078e000e */
[----:B------:R-:W-:-:S02]  /*05c0*/  PRMT R4, RZ, 0x7610, R4 ;  /* 0x00007610ff047816 */ /* 0x000fc40000000004 */
[----:B------:R-:W-:Y:S01]  /*05d0*/  PRMT R19, RZ, 0x7610, R19 ;  /* 0x00007610ff137816 */ /* 0x000fe20000000013 */
[----:B0-----:R-:W-:Y:S01]  /*05e0*/  @!P4 IMAD.WIDE.U32 R20, R29, 0x2, R20 ;  /* 0x000000021d14c825 */ /* 0x001fe200078e0014 */
[----:B------:R-:W-:Y:S01]  /*05f0*/  PRMT R0, RZ, 0x7610, R0 ;  /* 0x00007610ff007816 */ /* 0x000fe20000000000 */
[----:B------:R-:W4:Y:S04]  /*0600*/  @!P3 LDG.E.U16 R18, desc[UR4][R12.64] ;  /* 0x000000040c12b981 */ /* 0x000f28000c1e1500 */
        /* <DEDUP_REMOVED lines=8> */
[-C--:B------:R-:W-:Y:S02]  /*0690*/  ISETP.GE.AND P2, PT, R12, R5.reuse, PT ;  /* 0x000000050c00720c */ /* 0x080fe40003f46270 */
[----:B------:R-:W-:Y:S02]  /*06a0*/  IADD3 R12, R24, 0x200, RZ ;  /* 0x00000200180c7810 */ /* 0x000fe40007ffe0ff */
[-C--:B------:R-:W-:Y:S02]  /*06b0*/  ISETP.GE.AND P4, PT, R20, R5.reuse, PT ;  /* 0x000000051400720c */ /* 0x080fe40003f86270 */
[----:B------:R-:W-:Y:S02]  /*06c0*/  ISETP.GE.AND P3, PT, R12, R5, PT ;  /* 0x000000050c00720c */ /* 0x000fe40003f66270 */
[----:B------:R-:W0:Y:S01]  /*06d0*/  @!P0 LDC.64 R12, c[0x0][0x218] ;  /* 0x00008600ff0c8b82 */ /* 0x000e220000000a00 */
[C---:B------:R-:W-:Y:S02]  /*06e0*/  IADD3 R20, R24.reuse, 0x300, RZ ;  /* 0x0000030018147810 */ /* 0x040fe40007ffe0ff */
[----:B------:R-:W-:-:S02]  /*06f0*/  IADD3 R14, R24, 0x80, RZ ;  /* 0x00000080180e7810 */ /* 0x000fc40007ffe0ff */
[-C--:B------:R-:W-:Y:S01]  /*0700*/  ISETP.GE.AND P6, PT, R20, R5.reuse, PT ;  /* 0x000000051400720c */ /* 0x080fe20003fc6270 */
[----:B------:R-:W-:Y:S01]  /*0710*/  VIADD R20, R24, 0x380 ;  /* 0x0000038018147836 */ /* 0x000fe20000000000 */
[----:B------:R-:W-:Y:S02]  /*0720*/  ISETP.GE.AND P1, PT, R14, R5, PT ;  /* 0x000000050e00720c */ /* 0x000fe40003f26270 */
[----:B------:R-:W-:Y:S01]  /*0730*/  @!P0 IADD3 R21, R3, R24, RZ ;  /* 0x0000001803158210 */ /* 0x000fe20007ffe0ff */
[----:B------:R-:W-:-:S04]  /*0740*/  @!P0 IMAD.MOV.U32 R24, RZ, RZ, R14 ;  /* 0x000000ffff188224 */ /* 0x000fc800078e000e */
[----:B0-----:R-:W-:Y:S01]  /*0750*/  @!P0 IMAD.WIDE.U32 R12, R21, 0x2, R12 ;  /* 0x00000002150c8825 */ /* 0x001fe200078e000c */
[----:B------:R-:W-:Y:S04]  /*0760*/  BSSY B0, `(.L_x_1164) ;  /* 0x0000047000007945 */ /* 0x000fe80003800000 */
[----:B------:R-:W-:Y:S01]  /*0770*/  BSSY B1, `(.L_x_1165) ;  /* 0x000003f000017945 */ /* 0x000fe20003800000 */
[----:B--2---:R-:W-:-:S06]  /*0780*/  @!P0 HADD2.F32 R2, -RZ, R2.H0_H0 ;  /* 0x20000002ff028230 */ /* 0x004fcc0000004100 */
[----:B------:R-:W0:Y:S01]  /*0790*/  @!P0 FRND.TRUNC R2, R2 ;  /* 0x0000000200028307 */ /* 0x000e22000020d000 */
[----:B---3--:R-:W-:Y:S01]  /*07a0*/  @!P1 HADD2.F32 R15, -RZ, R26.H0_H0 ;  /* 0x2000001aff0f9230 */ /* 0x008fe20000004100 */
[----:B0-----:R-:W-:-:S06]  /*07b0*/  @!P0 F2FP.F16.F32.PACK_AB R23, RZ, R2 ;  /* 0x00000002ff17823e */ /* 0x001fcc00000000ff */
[----:B------:R-:W-:Y:S01]  /*07c0*/  @!P1 FRND.TRUNC R15, R15 ;  /* 0x0000000f000f9307 */ /* 0x000fe2000020d000 */
[----:B------:R0:W-:Y:S01]  /*07d0*/  @!P0 STG.E.U16 desc[UR4][R12.64], R23 ;  /* 0x000000170c008986 */ /* 0x0001e2000c101504 */
[----:B------:R-:W-:Y:S01]  /*07e0*/  ISETP.GE.AND P0, PT, R24, R5, PT ;  /* 0x000000051800720c */ /* 0x000fe20003f06270 */
[----:B----4-:R-:W-:-:S05]  /*07f0*/  @!P5 HADD2.F32 R28, -RZ, R28.H0_H0 ;  /* 0x2000001cff1cd230 */ /* 0x010fca0000004100 */
[----:B-----5:R-:W1:Y:S02]  /*0800*/  @!P5 FRND.TRUNC R17, R28 ;  /* 0x0000001c0011d307 */ /* 0x020e64000020d000 */
[----:B-1----:R-:W-:Y:S02]  /*0810*/  @!P5 F2FP.F16.F32.PACK_AB R6, RZ, R17 ;  /* 0x00000011ff06d23e */ /* 0x002fe400000000ff */
[----:B------:R-:W-:Y:S01]  /*0820*/  ISETP.GE.AND P5, PT, R20, R5, PT ;  /* 0x000000051400720c */ /* 0x000fe20003fa6270 */
[----:B------:R-:W-:Y:S02]  /*0830*/  @!P2 HADD2.F32 R16, -RZ, R27.H0_H0 ;  /* 0x2000001bff10a230 */ /* 0x000fe40000004100 */
[----:B------:R-:W-:Y:S02]  /*0840*/  @!P4 HADD2.F32 R17, -RZ, R18.H0_H0 ;  /* 0x20000012ff11c230 */ /* 0x000fe40000004100 */
[----:B------:R-:W-:Y:S02]  /*0850*/  @!P3 HADD2.F32 R4, -RZ, R4.H0_H0 ;  /* 0x20000004ff04b230 */ /* 0x000fe40000004100 */
[----:B------:R-:W-:Y:S01]  /*0860*/  @!P6 HADD2.F32 R19, -RZ, R19.H0_H0 ;  /* 0x20000013ff13e230 */ /* 0x000fe20000004100 */
[----:B------:R-:W1:Y:S05]  /*0870*/  @!P2 FRND.TRUNC R16, R16 ;  /* 0x000000100010a307 */ /* 0x000e6a000020d000 */
[----:B------:R-:W-:-:S03]  /*0880*/  @!P5 HADD2.F32 R0, -RZ, R0.H0_H0 ;  /* 0x20000000ff00d230 */ /* 0x000fc60000004100 */
[----:B------:R-:W2:Y:S08]  /*0890*/  @!P3 FRND.TRUNC R4, R4 ;  /* 0x000000040004b307 */ /* 0x000eb0000020d000 */
[----:B------:R-:W3:Y:S08]  /*08a0*/  @!P4 FRND.TRUNC R17, R17 ;  /* 0x000000110011c307 */ /* 0x000ef0000020d000 */
[----:B------:R-:W4:Y:S08]  /*08b0*/  @!P6 FRND.TRUNC R19, R19 ;  /* 0x000000130013e307 */ /* 0x000f30000020d000 */
[----:B------:R-:W5:Y:S01]  /*08c0*/  @!P5 FRND.TRUNC R0, R0 ;  /* 0x000000000000d307 */ /* 0x000f62000020d000 */
[----:B------:R-:W-:-:S02]  /*08d0*/  @!P1 F2FP.F16.F32.PACK_AB R7, RZ, R15 ;  /* 0x0000000fff07923e */ /* 0x000fc400000000ff */
[----:B-1----:R-:W-:Y:S02]  /*08e0*/  @!P2 F2FP.F16.F32.PACK_AB R8, RZ, R16 ;  /* 0x00000010ff08a23e */ /* 0x002fe400000000ff */
[----:B--2---:R-:W-:Y:S02]  /*08f0*/  @!P3 F2FP.F16.F32.PACK_AB R9, RZ, R4 ;  /* 0x00000004ff09b23e */ /* 0x004fe400000000ff */
[----:B---3--:R-:W-:Y:S02]  /*0900*/  @!P4 F2FP.F16.F32.PACK_AB R10, RZ, R17 ;  /* 0x00000011ff0ac23e */ /* 0x008fe400000000ff */
[----:B----4-:R-:W-:Y:S02]  /*0910*/  @!P6 F2FP.F16.F32.PACK_AB R11, RZ, R19 ;  /* 0x00000013ff0be23e */ /* 0x010fe400000000ff */
[----:B-----5:R-:W-:Y:S01]  /*0920*/  @!P5 F2FP.F16.F32.PACK_AB R22, RZ, R0 ;  /* 0x00000000ff16d23e */ /* 0x020fe200000000ff */
[----:B0-----:R-:W-:Y:S06]  /*0930*/  @P0 BRA `(.L_x_1166) ;  /* 0x0000000000300947 */ /* 0x001fec0003800000 */
[----:B------:R-:W0:Y:S01]  /*0940*/  LDC.64 R12, c[0x0][0x218] ;  /* 0x00008600ff0c7b82 */ /* 0x000e220000000a00 */
[----:B------:R-:W-:Y:S01]  /*0950*/  IADD3 R15, R3, R24, RZ ;  /* 0x00000018030f7210 */ /* 0x000fe20007ffe0ff */
        /* <DEDUP_REMOVED lines=10> */
.L_x_1166:
[----:B------:R-:W-:-:S13]  /*0a00*/  ISETP.GE.AND P0, PT, R24, R5, PT ;  /* 0x000000051800720c */ /* 0x000fda0003f06270 */
[----:B------:R-:W-:Y:S05]  /*0a10*/  @P0 BRA `(.L_x_1168) ;  /* 0x0000000000300947 */ /* 0x000fea0003800000 */
[----:B0-----:R-:W0:Y:S01]  /*0a20*/  LDC.64 R6, c[0x0][0x218] ;  /* 0x00008600ff067b82 */ /* 0x001e220000000a00 */
[----:B------:R-:W-:Y:S01]  /*0a30*/  IADD3 R13, R3, R24, RZ ;  /* 0x00000018030d7210 */ /* 0x000fe20007ffe0ff */
[----:B------:R-:W-:-:S04]  /*0a40*/  VIADD R24, R24, 0x80 ;  /* 0x0000008018187836 */ /* 0x000fc80000000000 */
[----:B0-----:R-:W-:-:S05]  /*0a50*/  IMAD.WIDE.U32 R6, R13, 0x2, R6 ;  /* 0x000000020d067825 */ /* 0x001fca00078e0006 */
[----:B------:R1:W-:Y:S02]  /*0a60*/  STG.E.U16 desc[UR4][R6.64], R8 ;  /* 0x0000000806007986 */ /* 0x0003e4000c101504 */
.L_x_1167:
[----:B------:R-:W-:-:S13]  /*0a70*/  ISETP.GE.AND P0, PT, R24, R5, PT ;  /* 0x000000051800720c */ /* 0x000fda0003f06270 */
[----:B------:R-:W-:Y:S05]  /*0a80*/  @P0 BRA `(.L_x_1169) ;  /* 0x0000000000340947 */ /* 0x000fea0003800000 */
[----:B01----:R-:W0:Y:S01]  /*0a90*/  LDC.64 R6, c[0x0][0x218] ;  /* 0x00008600ff067b82 */ /* 0x003e220000000a00 */
[----:B------:R-:W-:Y:S01]  /*0aa0*/  IADD3 R13, R3, R24, RZ ;  /* 0x00000018030d7210 */ /* 0x000fe20007ffe0ff */
[----:B------:R-:W-:-:S04]  /*0ab0*/  VIADD R24, R24, 0x80 ;  /* 0x0000008018187836 */ /* 0x000fc80000000000 */
[----:B0-----:R-:W-:-:S05]  /*0ac0*/  IMAD.WIDE.U32 R6, R13, 0x2, R6 ;  /* 0x000000020d067825 */ /* 0x001fca00078e0006 */
[----:B------:R1:W-:Y:S02]  /*0ad0*/  STG.E.U16 desc[UR4][R6.64], R9 ;  /* 0x0000000906007986 */ /* 0x0003e4000c101504 */
.L_x_1168:
        /* <DEDUP_REMOVED lines=8> */
.L_x_1169:
[----:B------:R-:W-:Y:S05]  /*0b60*/  BSYNC B1 ;  /* 0x0000000000017941 */ /* 0x000fea0003800000 */
.L_x_1165:
[----:B------:R-:W-:-:S13]  /*0b70*/  ISETP.GE.AND P0, PT, R24, R5, PT ;  /* 0x000000051800720c */ /* 0x000fda0003f06270 */
[----:B012---:R-:W0:Y:S01]  /*0b80*/  @!P0 LDC.64 R6, c[0x0][0x218] ;  /* 0x00008600ff068b82 */ /* 0x007e220000000a00 */
[----:B------:R-:W-:Y:S01]  /*0b90*/  @!P0 IADD3 R9, R3, R24, RZ ;  /* 0x0000001803098210 */ /* 0x000fe20007ffe0ff */
[----:B------:R-:W-:-:S04]  /*0ba0*/  @!P0 VIADD R24, R24, 0x80 ;  /* 0x0000008018188836 */ /* 0x000fc80000000000 */
[----:B0-----:R-:W-:-:S05]  /*0bb0*/  @!P0 IMAD.WIDE.U32 R6, R9, 0x2, R6 ;  /* 0x0000000209068825 */ /* 0x001fca00078e0006 */
[----:B------:R2:W-:Y:S02]  /*0bc0*/  @!P0 STG.E.U16 desc[UR4][R6.64], R11 ;  /* 0x0000000b06008986 */ /* 0x0005e4000c101504 */
.L_x_1170:
[----:B------:R-:W-:Y:S05]  /*0bd0*/  BSYNC B0 ;  /* 0x0000000000007941 */ /* 0x000fea0003800000 */
.L_x_1164:
[----:B------:R-:W-:Y:S05]  /*0be0*/  WARPSYNC.ALL ;  /* 0x0000000000007948 */ /* 0x000fea0003800000 */
[----:B------:R-:W-:-:S13]  /*0bf0*/  ISETP.GE.AND P0, PT, R24, R5, PT ;  /* 0x000000051800720c */ /* 0x000fda0003f06270 */
[----:B------:R-:W-:Y:S05]  /*0c00*/  @P0 EXIT ;  /* 0x000000000000094d */ /* 0x000fea0003800000 */
[----:B------:R-:W3:Y:S01]  /*0c10*/  LDC.64 R4, c[0x0][0x218] ;  /* 0x00008600ff047b82 */ /* 0x000ee20000000a00 */
[----:B------:R-:W-:-:S05]  /*0c20*/  IADD3 R3, R3, R24, RZ ;  /* 0x0000001803037210 */ /* 0x000fca0007ffe0ff */
[----:B---3--:R-:W-:-:S05]  /*0c30*/  IMAD.WIDE.U32 R2, R3, 0x2, R4 ;  /* 0x0000000203027825 */ /* 0x008fca00078e0004 */
[----:B------:R-:W-:Y:S01]  /*0c40*/  STG.E.U16 desc[UR4][R2.64], R22 ;  /* 0x0000001602007986 */ /* 0x000fe2000c101504 */
[----:B------:R-:W-:Y:S05]  /*0c50*/  EXIT ;  /* 0x000000000000794d */ /* 0x000fea0003800000 */
.L_x_1171:
        /* <DEDUP_REMOVED lines=10> */
.L_x_19565:


//--------------------- .text._ZN2at6native29vectorized_elementwise_kernelILi4EZZZNS0_17trunc_kernel_cudaERNS_18TensorIteratorBaseEENKUlvE_clEvENKUlvE1_clEvEUlN3c104HalfEE_St5arrayIPcLm2EEEEviT0_T1_ --------------------------
	.section	.text._ZN2at6native29vectorized_elementwise_kernelILi4EZZZNS0_17trunc_kernel_cudaERNS_18TensorIteratorBaseEENKUlvE_clEvENKUlvE1_clEvEUlN3c104HalfEE_St5arrayIPcLm2EEEEviT0_T1_,"ax",@progbits
	.align	128
        .global         _ZN2at6native29vectorized_elementwise_kernelILi4EZZZNS0_17trunc_kernel_cudaERNS_18TensorIteratorBaseEENKUlvE_clEvENKUlvE1_clEvEUlN3c104HalfEE_St5arrayIPcLm2EEEEviT0_T1_
        .type           _ZN2at6native29vectorized_elementwise_kernelILi4EZZZNS0_17trunc_kernel_cudaERNS_18TensorIteratorBaseEENKUlvE_clEvENKUlvE1_clEvEUlN3c104HalfEE_St5arrayIPcLm2EEEEviT0_T1_,@function
        .size           _ZN2at6native29vectorized_elementwise_kernelILi4EZZZNS0_17trunc_kernel_cudaERNS_18TensorIteratorBaseEENKUlvE_clEvENKUlvE1_clEvEUlN3c104HalfEE_St5arrayIPcLm2EEEEviT0_T1_,(.L_x_19566 - _ZN2at6native29vectorized_elementwise_kernelILi4EZZZNS0_17trunc_kernel_cudaERNS_18TensorIteratorBaseEENKUlvE_clEvENKUlvE1_clEvEUlN3c104HalfEE_St5arrayIPcLm2EEEEviT0_T1_)
        .other          _ZN2at6native29vectorized_elementwise_kernelILi4EZZZNS0_17trunc_kernel_cudaERNS_18TensorIteratorBaseEENKUlvE_clEvENKUlvE1_clEvEUlN3c104HalfEE_St5arrayIPcLm2EEEEviT0_T1_,@"STO_CUDA_ENTRY STV_DEFAULT"
_ZN2at6native29vectorized_elementwise_kernelILi4EZZZNS0_17trunc_kernel_cudaERNS_18TensorIteratorBaseEENKUlvE_clEvENKUlvE1_clEvEUlN3c104HalfEE_St5arrayIPcLm2EEEEviT0_T1_:
.text._ZN2at6native29vectorized_elementwise_kernelILi4EZZZNS0_17trunc_kernel_cudaERNS_18TensorIteratorBaseEENKUlvE_clEvENKUlvE1_clEvEUlN3c104HalfEE_St5arrayIPcLm2EEEEviT0_T1_:
        /* <DEDUP_REMOVED lines=12> */
[----:B0-----:R-:W-:-:S05]  /*00c0*/  IMAD.WIDE.U32 R8, R0, 0x8, R4 ;  /* 0x0000000800087825 */ /* 0x001fca00078e0004 */
[----:B------:R-:W3:Y:S04]  /*00d0*/  LDG.E.64 R12, desc[UR4][R8.64] ;  /* 0x00000004080c7981 */ /* 0x000ee8000c1e1b00 */
[----:B------:R-:W4:Y:S01]  /*00e0*/  LDG.E.64 R4, desc[UR4][R8.64+0x400] ;  /* 0x0004000408047981 */ /* 0x000f22000c1e1b00 */
[----:B--2---:R-:W-:-:S04]  /*00f0*/  IMAD.WIDE.U32 R6, R3, 0x2, R6 ;  /* 0x0000000203067825 */ /* 0x004fc800078e0006 */
[----:B------:R-:W-:-:S04]  /*0100*/  IMAD.WIDE R6, R0, 0x8, R6 ;  /* 0x0000000800067825 */ /* 0x000fc800078e0206 */
[--C-:B---3--:R-:W-:Y:S02]  /*0110*/  HADD2.F32 R2, -RZ, R12.reuse.H0_H0 ;  /* 0x2000000cff027230 */ /* 0x108fe40000004100 */
[----:B------:R-:W-:Y:S02]  /*0120*/  HADD2.F32 R10, -RZ, R12.H1_H1 ;  /* 0x3000000cff0a7230 */ /* 0x000fe40000004100 */
[----:B------:R-:W-:Y:S02]  /*0130*/  HADD2.F32 R12, -RZ, R13.H0_H0 ;  /* 0x2000000dff0c7230 */ /* 0x000fe40000004100 */
[----:B----4-:R-:W-:Y:S01]  /*0140*/  HADD2.F32 R8, -RZ, R5.H0_H0 ;  /* 0x20000005ff087230 */ /* 0x010fe20000004100 */
[----:B------:R-:W-:Y:S01]  /*0150*/  FRND.TRUNC R2, R2 ;  /* 0x0000000200027307 */ /* 0x000fe2000020d000 */
[----:B------:R-:W-:Y:S02]  /*0160*/  HADD2.F32 R13, -RZ, R13.H1_H1 ;  /* 0x3000000dff0d7230 */ /* 0x000fe40000004100 */
[----:B------:R-:W-:-:S02]  /*0170*/  HADD2.F32 R14, -RZ, R4.H0_H0 ;  /* 0x20000004ff0e7230 */ /* 0x000fc40000004100 */
[----:B------:R-:W-:Y:S02]  /*0180*/  HADD2.F32 R5, -RZ, R5.H1_H1 ;  /* 0x30000005ff057230 */ /* 0x000fe40000004100 */
[----:B------:R-:W-:Y:S01]  /*0190*/  HADD2.F32 R4, -RZ, R4.H1_H1 ;  /* 0x30000004ff047230 */ /* 0x000fe20000004100 */
[----:B------:R-:W0:Y:S08]  /*01a0*/  FRND.TRUNC R11, R10 ;  /* 0x0000000a000b7307 */ /* 0x000e30000020d000 */
[----:B------:R-:W-:Y:S01]  /*01b0*/  FRND.TRUNC R12, R12 ;  /* 0x0000000c000c7307 */ /* 0x000fe2000020d000 */
[----:B0-----:R-:W-:-:S07]  /*01c0*/  F2FP.F16.F32.PACK_AB R2, R11, R2 ;  /* 0x000000020b02723e */ /* 0x001fce00000000ff */
[----:B------:R-:W0:Y:S08]  /*01d0*/  FRND.TRUNC R13, R13 ;  /* 0x0000000d000d7307 */ /* 0x000e30000020d000 */
[----:B------:R-:W-:Y:S01]  /*01e0*/  FRND.TRUNC R14, R14 ;  /* 0x0000000e000e7307 */ /* 0x000fe2000020d000 */
[----:B0-----:R-:W-:-:S07]  /*01f0*/  F2FP.F16.F32.PACK_AB R3, R13, R12 ;  /* 0x0000000c0d03723e */ /* 0x001fce00000000ff */
[----:B------:R-:W0:Y:S01]  /*0200*/  FRND.TRUNC R9, R4 ;  /* 0x0000000400097307 */ /* 0x000e22000020d000 */
[----:B------:R-:W-:Y:S07]  /*0210*/  STG.E.64 desc[UR4][R6.64], R2 ;  /* 0x0000000206007986 */ /* 0x000fee000c101b04 */
[----:B------:R-:W-:Y:S01]  /*0220*/  FRND.TRUNC R8, R8 ;  /* 0x0000000800087307 */ /* 0x000fe2000020d000 */
[----:B0-----:R-:W-:-:S07]  /*0230*/  F2FP.F16.F32.PACK_AB R14, R9, R14 ;  /* 0x0000000e090e723e */ /* 0x001fce00000000ff */
[----:B------:R-:W0:Y:S02]  /*0240*/  FRND.TRUNC R5, R5 ;  /* 0x0000000500057307 */ /* 0x000e24000020d000 */
[----:B0-----:R-:W-:-:S05]  /*0250*/  F2FP.F16.F32.PACK_AB R15, R5, R8 ;  /* 0x00000008050f723e */ /* 0x001fca00000000ff */
[----:B------:R-:W-:Y:S01]  /*0260*/  STG.E.64 desc[UR4][R6.64+0x400], R14 ;  /* 0x0004000e06007986 */ /* 0x000fe2000c101b04 */
[----:B------:R-:W-:Y:S05]  /*0270*/  EXIT ;  /* 0x000000000000794d */ /* 0x000fea0003800000 */
.L_x_1172:
        /* <DEDUP_REMOVED lines=116> */
.L_x_1175:
[----:B------:R-:W-:-:S13]  /*09c0*/  ISETP.GE.AND P0, PT, R24, R5, PT ;  /* 0x000000051800720c */ /* 0x000fda0003f06270 */
[----:B------:R-:W-:Y:S05]  /*09d0*/  @P0 BRA `(.L_x_1177) ;  /* 0x0000000000300947 */ /* 0x000fea0003800000 */
[----:B0-----:R-:W0:Y:S01]  /*09e0*/  LDC.64 R6, c[0x0][0x218] ;  /* 0x00008600ff067b82 */ /* 0x001e220000000a00 */
[----:B------:R-:W-:Y:S01]  /*09f0*/  IADD3 R13, R3, R24, RZ ;  /* 0x00000018030d7210 */ /* 0x000fe20007ffe0ff */
[----:B------:R-:W-:-:S04]  /*0a00*/  VIADD R24, R24, 0x80 ;  /* 0x0000008018187836 */ /* 0x000fc80000000000 */
[----:B0-----:R-:W-:-:S05]  /*0a10*/  IMAD.WIDE.U32 R6, R13, 0x2, R6 ;  /* 0x000000020d067825 */ /* 0x001fca00078e0006 */
[----:B------:R1:W-:Y:S02]  /*0a20*/  STG.E.U16 desc[UR4][R6.64], R8 ;  /* 0x0000000806007986 */ /* 0x0003e4000c101504 */
.L_x_1176:
[----:B------:R-:W-:-:S13]  /*0a30*/  ISETP.GE.AND P0, PT, R24, R5, PT ;  /* 0x000000051800720c */ /* 0x000fda0003f06270 */
[----:B------:R-:W-:Y:S05]  /*0a40*/  @P0 BRA `(.L_x_1178) ;  /* 0x0000000000340947 */ /* 0x000fea0003800000 */
[----:B01----:R-:W0:Y:S01]  /*0a50*/  LDC.64 R6, c[0x0][0x218] ;  /* 0x00008600ff067b82 */ /* 0x003e220000000a00 */
[----:B------:R-:W-:Y:S01]  /*0a60*/  IADD3 R13, R3, R24, RZ ;  /* 0x00000018030d7210 */ /* 0x000fe20007ffe0ff */
[----:B------:R-:W-:-:S04]  /*0a70*/  VIADD R24, R24, 0x80 ;  /* 0x0000008018187836 */ /* 0x000fc80000000000 */
[----:B0-----:R-:W-:-:S05]  /*0a80*/  IMAD.WIDE.U32 R6, R13, 0x2, R6 ;  /* 0x000000020d067825 */ /* 0x001fca00078e0006 */
[----:B------:R1:W-:Y:S02]  /*0a90*/  STG.E.U16 desc[UR4][R6.64], R9 ;  /* 0x0000000906007986 */ /* 0x0003e4000c101504 */
.L_x_1177:
        /* <DEDUP_REMOVED lines=8> */
.L_x_1178:
[----:B------:R-:W-:Y:S05]  /*0b20*/  BSYNC B1 ;  /* 0x0000000000017941 */ /* 0x000fea0003800000 */
.L_x_1174:
[----:B------:R-:W-:-:S13]  /*0b30*/  ISETP.GE.AND P0, PT, R24, R5, PT ;  /* 0x000000051800720c */ /* 0x000fda0003f06270 */
[----:B012---:R-:W0:Y:S01]  /*0b40*/  @!P0 LDC.64 R6, c[0x0][0x218] ;  /* 0x00008600ff068b82 */ /* 0x007e220000000a00 */
[----:B------:R-:W-:Y:S01]  /*0b50*/  @!P0 IADD3 R9, R3, R24, RZ ;  /* 0x0000001803098210 */ /* 0x000fe20007ffe0ff */
[----:B------:R-:W-:-:S04]  /*0b60*/  @!P0 VIADD R24, R24, 0x80 ;  /* 0x0000008018188836 */ /* 0x000fc80000000000 */
[----:B0-----:R-:W-:-:S05]  /*0b70*/  @!P0 IMAD.WIDE.U32 R6, R9, 0x2, R6 ;  /* 0x0000000209068825 */ /* 0x001fca00078e0006 */
[----:B------:R2:W-:Y:S02]  /*0b80*/  @!P0 STG.E.U16 desc[UR4][R6.64], R11 ;  /* 0x0000000b06008986 */ /* 0x0005e4000c101504 */
.L_x_1179:
[----:B------:R-:W-:Y:S05]  /*0b90*/  BSYNC B0 ;  /* 0x0000000000007941 */ /* 0x000fea0003800000 */
.L_x_1173:
        /* <DEDUP_REMOVED lines=8> */
.L_x_1180:
        /* <DEDUP_REMOVED lines=14> */
.L_x_19566:


//--------------------- .text._ZN2at6native29vectorized_elementwise_kernelILi8EZZZNS0_17trunc_kernel_cudaERNS_18TensorIteratorBaseEENKUlvE_clEvENKUlvE1_clEvEUlN3c104HalfEE_St5arrayIPcLm2EEEEviT0_T1_ --------------------------
	.section	.text._ZN2at6native29vectorized_elementwise_kernelILi8EZZZNS0_17trunc_kernel_cudaERNS_18TensorIteratorBaseEENKUlvE_clEvENKUlvE1_clEvEUlN3c104HalfEE_St5arrayIPcLm2EEEEviT0_T1_,"ax",@progbits
	.align	128
        .global         _ZN2at6native29vectorized_elementwise_kernelILi8EZZZNS0_17trunc_kernel_cudaERNS_18TensorIteratorBaseEENKUlvE_clEvENKUlvE1_clEvEUlN3c104HalfEE_St5arrayIPcLm2EEEEviT0_T1_
        .type           _ZN2at6native29vectorized_elementwise_kernelILi8EZZZNS0_17trunc_kernel_cudaERNS_18TensorIteratorBaseEENKUlvE_clEvENKUlvE1_clEvEUlN3c104HalfEE_St5arrayIPcLm2EEEEviT0_T1_,@function
        .size           _ZN2at6native29vectorized_elementwise_kernelILi8EZZZNS0_17trunc_kernel_cudaERNS_18TensorIteratorBaseEENKUlvE_clEvENKUlvE1_clEvEUlN3c104HalfEE_St5arrayIPcLm2EEEEviT0_T1_,(.L_x_19567 - _ZN2at6native29vectorized_elementwise_kernelILi8EZZZNS0_17trunc_kernel_cudaERNS_18TensorIteratorBaseEENKUlvE_clEvENKUlvE1_clEvEUlN3c104HalfEE_St5arrayIPcLm2EEEEviT0_T1_)
        .other          _ZN2at6native29vectorized_elementwise_kernelILi8EZZZNS0_17trunc_kernel_cudaERNS_18TensorIteratorBaseEENKUlvE_clEvENKUlvE1_clEvEUlN3c104HalfEE_St5arrayIPcLm2EEEEviT0_T1_,@"STO_CUDA_ENTRY STV_DEFAULT"
_ZN2at6native29vectorized_elementwise_kernelILi8EZZZNS0_17trunc_kernel_cudaERNS_18TensorIteratorBaseEENKUlvE_clEvENKUlvE1_clEvEUlN3c104HalfEE_St5arrayIPcLm2EEEEviT0_T1_:
.text._ZN2at6native29vectorized_elementwise_kernelILi8EZZZNS0_17trunc_kernel_cudaERNS_18TensorIteratorBaseEENKUlvE_clEvENKUlvE1_clEvEUlN3c104HalfEE_St5arrayIPcLm2EEEEviT0_T1_:
        /* <DEDUP_REMOVED lines=11> */
[----:B0-----:R-:W-:-:S06]  /*00b0*/  IMAD.WIDE.U32 R6, R0, 0x10, R4 ;  /* 0x0000001000067825 */ /* 0x001fcc00078e0004 */
[----:B------:R-:W2:Y:S02]  /*00c0*/  LDG.E.128 R4, desc[UR4][R6.64] ;  /* 0x0000000406047981 */ /* 0x000ea4000c1e1d00 */
[--C-:B--2---:R-:W-:Y:S02]  /*00d0*/  HADD2.F32 R2, -RZ, R4.reuse.H0_H0 ;  /* 0x20000004ff027230 */ /* 0x104fe40000004100 */
[----:B------:R-:W-:Y:S02]  /*00e0*/  HADD2.F32 R9, -RZ, R4.H1_H1 ;  /* 0x30000004ff097230 */ /* 0x000fe40000004100 */
[--C-:B------:R-:W-:Y:S01]  /*00f0*/  HADD2.F32 R10, -RZ, R5.reuse.H0_H0 ;  /* 0x20000005ff0a7230 */ /* 0x100fe20000004100 */
[----:B------:R0:W-:Y:S01]  /*0100*/  FRND.TRUNC R8, R2 ;  /* 0x0000000200087307 */ /* 0x0001e2000020d000 */
[----:B------:R-:W-:Y:S02]  /*0110*/  HADD2.F32 R11, -RZ, R5.H1_H1 ;  /* 0x30000005ff0b7230 */ /* 0x000fe40000004100 */
[----:B------:R-:W1:Y:S01]  /*0120*/  LDC.64 R4, c[0x0][0x218] ;  /* 0x00008600ff047b82 */ /* 0x000e620000000a00 */
[----:B------:R-:W-:-:S02]  /*0130*/  HADD2.F32 R12, -RZ, R6.H0_H0 ;  /* 0x20000006ff0c7230 */ /* 0x000fc40000004100 */
[----:B------:R-:W-:Y:S02]  /*0140*/  HADD2.F32 R13, -RZ, R6.H1_H1 ;  /* 0x30000006ff0d7230 */ /* 0x000fe40000004100 */
[--C-:B------:R-:W-:Y:S01]  /*0150*/  HADD2.F32 R14, -RZ, R7.reuse.H0_H0 ;  /* 0x20000007ff0e7230 */ /* 0x100fe20000004100 */
[----:B------:R-:W2:Y:S01]  /*0160*/  FRND.TRUNC R9, R9 ;  /* 0x0000000900097307 */ /* 0x000ea2000020d000 */
[----:B------:R-:W-:-:S07]  /*0170*/  HADD2.F32 R15, -RZ, R7.H1_H1 ;  /* 0x30000007ff0f7230 */ /* 0x000fce0000004100 */
[----:B------:R-:W-:Y:S08]  /*0180*/  FRND.TRUNC R10, R10 ;  /* 0x0000000a000a7307 */ /* 0x000ff0000020d000 */
[----:B------:R-:W3:Y:S01]  /*0190*/  FRND.TRUNC R11, R11 ;  /* 0x0000000b000b7307 */ /* 0x000ee2000020d000 */
[----:B-1----:R-:W-:-:S07]  /*01a0*/  IMAD.WIDE.U32 R4, R3, 0x2, R4 ;  /* 0x0000000203047825 */ /* 0x002fce00078e0004 */
[----:B------:R-:W-:Y:S01]  /*01b0*/  FRND.TRUNC R12, R12 ;  /* 0x0000000c000c7307 */ /* 0x000fe2000020d000 */
[----:B0-----:R-:W-:Y:S01]  /*01c0*/  IMAD.WIDE R2, R0, 0x10, R4 ;  /* 0x0000001000027825 */ /* 0x001fe200078e0204 */
[----:B--2---:R-:W-:Y:S02]  /*01d0*/  F2FP.F16.F32.PACK_AB R4, R9, R8 ;  /* 0x000000080904723e */ /* 0x004fe400000000ff */
[----:B---3--:R-:W-:-:S04]  /*01e0*/  F2FP.F16.F32.PACK_AB R5, R11, R10 ;  /* 0x0000000a0b05723e */ /* 0x008fc800000000ff */
[----:B------:R-:W0:Y:S08]  /*01f0*/  FRND.TRUNC R13, R13 ;  /* 0x0000000d000d7307 */ /* 0x000e30000020d000 */
[----:B------:R-:W-:Y:S01]  /*0200*/  FRND.TRUNC R14, R14 ;  /* 0x0000000e000e7307 */ /* 0x000fe2000020d000 */
[----:B0-----:R-:W-:-:S07]  /*0210*/  F2FP.F16.F32.PACK_AB R6, R13, R12 ;  /* 0x0000000c0d06723e */ /* 0x001fce00000000ff */
[----:B------:R-:W0:Y:S02]  /*0220*/  FRND.TRUNC R7, R15 ;  /* 0x0000000f00077307 */ /* 0x000e24000020d000 */
[----:B0-----:R-:W-:-:S05]  /*0230*/  F2FP.F16.F32.PACK_AB R7, R7, R14 ;  /* 0x0000000e0707723e */ /* 0x001fca00000000ff */
[----:B------:R-:W-:Y:S01]  /*0240*/  STG.E.128 desc[UR4][R2.64], R4 ;  /* 0x0000000402007986 */ /* 0x000fe2000c101d04 */
[----:B------:R-:W-:Y:S05]  /*0250*/  EXIT ;  /* 0x000000000000794d */ /* 0x000fea0003800000 */
.L_x_1181:
        /* <DEDUP_REMOVED lines=116> */
.L_x_1184:
[----:B------:R-:W-:-:S13]  /*09a0*/  ISETP.GE.AND P0, PT, R24, R5, PT ;  /* 0x000000051800720c */ /* 0x000fda0003f06270 */
[----:B------:R-:W-:Y:S05]  /*09b0*/  @P0 BRA `(.L_x_1186) ;  /* 0x0000000000300947 */ /* 0x000fea0003800000 */
[----:B0-----:R-:W0:Y:S01]  /*09c0*/  LDC.64 R6, c[0x0][0x218] ;  /* 0x00008600ff067b82 */ /* 0x001e220000000a00 */
[----:B------:R-:W-:Y:S01]  /*09d0*/  IADD3 R13, R3, R24, RZ ;  /* 0x00000018030d7210 */ /* 0x000fe20007ffe0ff */
[----:B------:R-:W-:-:S04]  /*09e0*/  VIADD R24, R24, 0x80 ;  /* 0x0000008018187836 */ /* 0x000fc80000000000 */
[----:B0-----:R-:W-:-:S05]  /*09f0*/  IMAD.WIDE.U32 R6, R13, 0x2, R6 ;  /* 0x000000020d067825 */ /* 0x001fca00078e0006 */
[----:B------:R1:W-:Y:S02]  /*0a00*/  STG.E.U16 desc[UR4][R6.64], R8 ;  /* 0x0000000806007986 */ /* 0x0003e4000c101504 */
.L_x_1185:
[----:B------:R-:W-:-:S13]  /*0a10*/  ISETP.GE.AND P0, PT, R24, R5, PT ;  /* 0x000000051800720c */ /* 0x000fda0003f06270 */
[----:B------:R-:W-:Y:S05]  /*0a20*/  @P0 BRA `(.L_x_1187) ;  /* 0x0000000000340947 */ /* 0x000fea0003800000 */
[----:B01----:R-:W0:Y:S01]  /*0a30*/  LDC.64 R6, c[0x0][0x218] ;  /* 0x00008600ff067b82 */ /* 0x003e220000000a00 */
[----:B------:R-:W-:Y:S01]  /*0a40*/  IADD3 R13, R3, R24, RZ ;  /* 0x00000018030d7210 */ /* 0x000fe20007ffe0ff */
[----:B------:R-:W-:-:S04]  /*0a50*/  VIADD R24, R24, 0x80 ;  /* 0x0000008018187836 */ /* 0x000fc80000000000 */
[----:B0-----:R-:W-:-:S05]  /*0a60*/  IMAD.WIDE.U32 R6, R13, 0x2, R6 ;  /* 0x000000020d067825 */ /* 0x001fca00078e0006 */
[----:B------:R1:W-:Y:S02]  /*0a70*/  STG.E.U16 desc[UR4][R6.64], R9 ;  /* 0x0000000906007986 */ /* 0x0003e4000c101504 */
.L_x_1186:
        /* <DEDUP_REMOVED lines=8> */
.L_x_1187:
[----:B------:R-:W-:Y:S05]  /*0b00*/  BSYNC B1 ;  /* 0x0000000000017941 */ /* 0x000fea0003800000 */
.L_x_1183:
[----:B------:R-:W-:-:S13]  /*0b10*/  ISETP.GE.AND P0, PT, R24, R5, PT ;  /* 0x000000051800720c */ /* 0x000fda0003f06270 */
[----:B012---:R-:W0:Y:S01]  /*0b20*/  @!P0 LDC.64 R6, c[0x0][0x218] ;  /* 0x00008600ff068b82 */ /* 0x007e220000000a00 */
[----:B------:R-:W-:Y:S01]  /*0b30*/  @!P0 IADD3 R9, R3, R24, RZ ;  /* 0x0000001803098210 */ /* 0x000fe20007ffe0ff */
[----:B------:R-:W-:-:S04]  /*0b40*/  @!P0 VIADD R24, R24, 0x80 ;  /* 0x0000008018188836 */ /* 0x000fc80000000000 */
[----:B0-----:R-:W-:-:S05]  /*0b50*/  @!P0 IMAD.WIDE.U32 R6, R9, 0x2, R6 ;  /* 0x0000000209068825 */ /* 0x001fca00078e0006 */
[----:B------:R2:W-:Y:S02]  /*0b60*/  @!P0 STG.E.U16 desc[UR4][R6.64], R11 ;  /* 0x0000000b06008986 */ /* 0x0005e4000c101504 */
.L_x_1188:
[----:B------:R-:W-:Y:S05]  /*0b70*/  BSYNC B0 ;  /* 0x0000000000007941 */ /* 0x000fea0003800000 */
.L_x_1182:
        /* <DEDUP_REMOVED lines=8> */
.L_x_1189:
        /* <DEDUP_REMOVED lines=16> */
.L_x_19567:


//--------------------- .text._ZN2at6native18elementwise_kernelILi128ELi4EZNS0_15gpu_kernel_implIZZZNS0_17trunc_kernel_cudaERNS_18TensorIteratorBaseEENKUlvE_clEvENKUlvE0_clEvEUlfE_EEvS4_RKT_EUliE_EEviT1_ --------------------------
	.section	.text._ZN2at6native18elementwise_kernelILi128ELi4EZNS0_15gpu_kernel_implIZZZNS0_17trunc_kernel_cudaERNS_18TensorIteratorBaseEENKUlvE_clEvENKUlvE0_clEvEUlfE_EEvS4_RKT_EUliE_EEviT1_,"ax",@progbits
	.align	128
        .global         _ZN2at6native18elementwise_kernelILi128ELi4EZNS0_15gpu_kernel_implIZZZNS0_17trunc_kernel_cudaERNS_18TensorIteratorBaseEENKUlvE_clEvENKUlvE0_clEvEUlfE_EEvS4_RKT_EUliE_EEviT1_
        .type           _ZN2at6native18elementwise_kernelILi128ELi4EZNS0_15gpu_kernel_implIZZZNS0_17trunc_kernel_cudaERNS_18TensorIteratorBaseEENKUlvE_clEvENKUlvE0_clEvEUlfE_EEvS4_RKT_EUliE_EEviT1_,@function
        .size           _ZN2at6native18elementwise_kernelILi128ELi4EZNS0_15gpu_kernel_implIZZZNS0_17trunc_kernel_cudaERNS_18TensorIteratorBaseEENKUlvE_clEvENKUlvE0_clEvEUlfE_EEvS4_RKT_EUliE_EEviT1_,(.L_x_19568 - _ZN2at6native18elementwise_kernelILi128ELi4EZNS0_15gpu_kernel_implIZZZNS0_17trunc_kernel_cudaERNS_18TensorIteratorBaseEENKUlvE_clEvENKUlvE0_clEvEUlfE_EEvS4_RKT_EUliE_EEviT1_)
        .other          _ZN2at6native18elementwise_kernelILi128ELi4EZNS0_15gpu_kernel_implIZZZNS0_17trunc_kernel_cudaERNS_18TensorIteratorBaseEENKUlvE_clEvENKUlvE0_clEvEUlfE_EEvS4_RKT_EUliE_EEviT1_,@"STO_CUDA_ENTRY STV_DEFAULT"
_ZN2at6native18elementwise_kernelILi128ELi4EZNS0_15gpu_kernel_implIZZZNS0_17trunc_kernel_cudaERNS_18TensorIteratorBaseEENKUlvE_clEvENKUlvE0_clEvEUlfE_EEvS4_RKT_EUliE_EEviT1_:
.text._ZN2at6native18elementwise_kernelILi128ELi4EZNS0_15gpu_kernel_implIZZZNS0_17trunc_kernel_cudaERNS_18TensorIteratorBaseEENKUlvE_clEvENKUlvE0_clEvEUlfE_EEvS4_RKT_EUliE_EEviT1_:
        /* <DEDUP_REMOVED lines=313> */
.L_x_1192:
[----:B------:R-:W0:Y:S01]  /*1390*/  LDC.U8 R5, c[0x0][0x422] ;  /* 0x00010880ff057b82 */ /* 0x000e220000000000 */
[----:B------:R-:W-:Y:S01]  /*13a0*/  ULDC.64 UR4, c[0x0][0x410] ;  /* 0x0001040000047ab9 */ /* 0x000fe20000000a00 */
[----:B------:R-:W-:Y:S01]  /*13b0*/  ULDC.64 UR6, c[0x0][0x418] ;  /* 0x0001060000067ab9 */ /* 0x000fe20000000a00 */
[----:B------:R-:W-:Y:S01]  /*13c0*/  IADD3 R16, P1, R16, UR4, RZ ;  /* 0x0000000410107c10 */ /* 0x000fe2000ff3e0ff */
[----:B------:R-:W-:Y:S01]  /*13d0*/  BSSY B6, `(.L_x_1193) ;  /* 0x00000e0000067945 */ /* 0x000fe20003800000 */
        /* <DEDUP_REMOVED lines=15> */
[----:B--2---:R-:W0:Y:S01]  /*14d0*/  I2F.S16 R0, R0 ;  /* 0x0000000000007306 */ /* 0x004e220000101400 */
[----:B------:R-:W-:Y:S05]  /*14e0*/  BRA `(.L_x_1199) ;  /* 0x0000000c00387947 */ /* 0x000fea0003800000 */
.L_x_1197:
[----:B------:R-:W2:Y:S02]  /*14f0*/  LDG.E.U8 R0, desc[UR36][R2.64] ;  /* 0x0000002402007981 */ /* 0x000ea4000c1e1100 */
[----:B--2---:R-:W-:Y:S01]  /*1500*/  I2FP.F32.U32 R0, R0 ;  /* 0x0000000000007245 */ /* 0x004fe20000201000 */
[----:B------:R-:W-:Y:S06]  /*1510*/  BRA `(.L_x_1199) ;  /* 0x0000000c002c7947 */ /* 0x000fec0003800000 */
.L_x_1196:
[----:B------:R-:W-:-:S13]  /*1520*/  ISETP.NE.AND P0, PT, R4, 0x2, PT ;  /* 0x000000020400780c */ /* 0x000fda0003f05270 */
[----:B------:R-:W-:Y:S05]  /*1530*/  @!P0 BRA `(.L_x_1200) ;  /* 0x0000000000288947 */ /* 0x000fea0003800000 */
[----:B------:R-:W-:-:S13]  /*1540*/  ISETP.NE.AND P0, PT, R4, 0x3, PT ;  /* 0x000000030400780c */ /* 0x000fda0003f05270 */
[----:B------:R-:W-:Y:S05]  /*1550*/  @!P0 BRA `(.L_x_1201) ;  /* 0x0000000000148947 */ /* 0x000fea0003800000 */
[----:B------:R-:W-:-:S13]  /*1560*/  ISETP.NE.AND P0, PT, R4, 0x4, PT ;  /* 0x000000040400780c */ /* 0x000fda0003f05270 */
[----:B------:R-:W-:Y:S05]  /*1570*/  @P0 BRA `(.L_x_1198) ;  /* 0x0000000800b80947 */ /* 0x000fea0003800000 */
[----:B------:R-:W2:Y:S02]  /*1580*/  LDG.E.64 R2, desc[UR36][R2.64] ;  /* 0x0000002402027981 */ /* 0x000ea4000c1e1b00 */
[----:B--2---:R4:W0:Y:S01]  /*1590*/  I2F.S64 R0, R2 ;  /* 0x0000000200007312 */ /* 0x0048220000301400 */
[----:B------:R-:W-:Y:S05]  /*15a0*/  BRA `(.L_x_1199) ;  /* 0x0000000c00087947 */ /* 0x000fea0003800000 */
.L_x_1201:
[----:B------:R-:W2:Y:S02]  /*15b0*/  LDG.E R0, desc[UR36][R2.64] ;  /* 0x0000002402007981 */ /* 0x000ea4000c1e1900 */
[----:B--2---:R-:W-:Y:S01]  /*15c0*/  I2FP.F32.S32 R0, R0 ;  /* 0x0000000000007245 */ /* 0x004fe20000201400 */
[----:B------:R-:W-:Y:S06]  /*15d0*/  BRA `(.L_x_1199) ;  /* 0x0000000800fc7947 */ /* 0x000fec0003800000 */
.L_x_1200:
[----:B------:R-:W2:Y:S02]  /*15e0*/  LDG.E.U16 R0, desc[UR36][R2.64] ;  /* 0x0000002402007981 */ /* 0x000ea4000c1e1500 */
[----:B--2---:R-:W0:Y:S01]  /*15f0*/  I2F.S16 R0, R0 ;  /* 0x0000000000007306 */ /* 0x004e220000101400 */
[----:B------:R-:W-:Y:S05]  /*1600*/  BRA `(.L_x_1199) ;  /* 0x0000000800f07947 */ /* 0x000fea0003800000 */
.L_x_1195:
[----:B------:R-:W-:-:S13]  /*1610*/  ISETP.GT.AND P0, PT, R4, 0x6, PT ;  /* 0x000000060400780c */ /* 0x000fda0003f04270 */
[----:B------:R-:W-:Y:S05]  /*1620*/  @P0 BRA `(.L_x_1202) ;  /* 0x0000000000240947 */ /* 0x000fea0003800000 */
[----:B------:R-:W-:-:S13]  /*1630*/  ISETP.NE.AND P0, PT, R4, 0x5, PT ;  /* 0x000000050400780c */ /* 0x000fda0003f05270 */
[----:B------:R-:W-:Y:S05]  /*1640*/  @!P0 BRA `(.L_x_1203) ;  /* 0x0000000000108947 */ /* 0x000fea0003800000 */
[----:B------:R-:W-:-:S13]  /*1650*/  ISETP.NE.AND P0, PT, R4, 0x6, PT ;  /* 0x000000060400780c */ /* 0x000fda0003f05270 */
[----:B------:R-:W-:Y:S05]  /*1660*/  @P0 BRA `(.L_x_1198) ;  /* 0x00000008007c0947 */ /* 0x000fea0003800000 */
[----:B------:R2:W5:Y:S01]  /*1670*/  LDG.E R0, desc[UR36][R2.64] ;  /* 0x0000002402007981 */ /* 0x000562000c1e1900 */
[----:B------:R-:W-:Y:S05]  /*1680*/  BRA `(.L_x_1199) ;  /* 0x0000000800d07947 */ /* 0x000fea0003800000 */
.L_x_1203:
[----:B------:R-:W2:Y:S02]  /*1690*/  LDG.E.U16 R0, desc[UR36][R2.64] ;  /* 0x0000002402007981 */ /* 0x000ea4000c1e1500 */
[----:B--2---:R-:W-:Y:S01]  /*16a0*/  HADD2.F32 R0, -RZ, R0.H0_H0 ;  /* 0x20000000ff007230 */ /* 0x004fe20000004100 */
[----:B------:R-:W-:Y:S06]  /*16b0*/  BRA `(.L_x_1199) ;  /* 0x0000000800c47947 */ /* 0x000fec0003800000 */
.L_x_1202:
[----:B------:R-:W-:-:S13]  /*16c0*/  ISETP.NE.AND P0, PT, R4, 0x7, PT ;  /* 0x000000070400780c */ /* 0x000fda0003f05270 */
[----:B------:R-:W-:Y:S05]  /*16d0*/  @!P0 BRA `(.L_x_1204) ;  /* 0x0000000000248947 */ /* 0x000fea0003800000 */
[----:B------:R-:W-:-:S13]  /*16e0*/  ISETP.NE.AND P0, PT, R4, 0x8, PT ;  /* 0x000000080400780c */ /* 0x000fda0003f05270 */
[----:B------:R-:W-:Y:S05]  /*16f0*/  @!P0 BRA `(.L_x_1205) ;  /* 0x0000000000108947 */ /* 0x000fea0003800000 */
[----:B------:R-:W-:-:S13]  /*1700*/  ISETP.NE.AND P0, PT, R4, 0x9, PT ;  /* 0x000000090400780c */ /* 0x000fda0003f05270 */
[----:B------:R-:W-:Y:S05]  /*1710*/  @P0 BRA `(.L_x_1198) ;  /* 0x0000000800500947 */ /* 0x000fea0003800000 */
[----:B------:R3:W5:Y:S01]  /*1720*/  LDG.E R0, desc[UR36][R2.64] ;  /* 0x0000002402007981 */ /* 0x000762000c1e1900 */
[----:B------:R-:W-:Y:S05]  /*1730*/  BRA `(.L_x_1199) ;  /* 0x0000000800a47947 */ /* 0x000fea0003800000 */
.L_x_1205:
[----:B------:R-:W2:Y:S02]  /*1740*/  LDG.E.U16 R0, desc[UR36][R2.64] ;  /* 0x0000002402007981 */ /* 0x000ea4000c1e1500 */
[----:B--2---:R-:W-:Y:S01]  /*1750*/  HADD2.F32 R0, -RZ, R0.H0_H0 ;  /* 0x20000000ff007230 */ /* 0x004fe20000004100 */
[----:B------:R-:W-:Y:S06]  /*1760*/  BRA `(.L_x_1199) ;  /* 0x0000000800987947 */ /* 0x000fec0003800000 */
.L_x_1204:
[----:B------:R-:W2:Y:S01]  /*1770*/  LDG.E.64 R2, desc[UR36][R2.64] ;  /* 0x0000002402027981 */ /* 0x000ea2000c1e1b00 */
[----:B------:R-:W-:Y:S01]  /*1780*/  UMOV UR4, 0xf0000000 ;  /* 0xf000000000047882 */ /* 0x000fe20000000000 */
[----:B------:R-:W-:Y:S01]  /*1790*/  UMOV UR5, 0x380fffff ;  /* 0x380fffff00057882 */ /* 0x000fe20000000000 */
[----:B--2---:R-:W0:Y:S01]  /*17a0*/  F2F.F32.F64 R0, R2 ;  /* 0x0000000200007310 */ /* 0x004e220000301000 */
[----:B------:R-:W-:-:S14]  /*17b0*/  DSETP.GEU.AND P0, PT, |R2|, UR4, PT ;  /* 0x0000000402007e2a */ /* 0x000fdc000bf0e200 */
[----:B0-----:R-:W-:Y:S01]  /*17c0*/  @!P0 FMUL R0, R0, 1.175494350822287508e-38 ;  /* 0x0080000000008820 */ /* 0x001fe20000400000 */
[----:B------:R-:W-:Y:S06]  /*17d0*/  BRA `(.L_x_1199) ;  /* 0x00000008007c7947 */ /* 0x000fec0003800000 */
.L_x_1194:
        /* <DEDUP_REMOVED lines=10> */
[----:B------:R-:W-:Y:S01]  /*1880*/  FSEL R0, RZ, 1, !P0 ;  /* 0x3f800000ff007808 */ /* 0x000fe20004000000 */
[----:B------:R-:W-:Y:S08]  /*1890*/  BRA `(.L_x_1199) ;  /* 0x00000008004c7947 */ /* 0x000ff00003800000 */
.L_x_1208:
[----:B------:R-:W2:Y:S01]  /*18a0*/  LDG.E.64 R2, desc[UR36][R2.64] ;  /* 0x0000002402027981 */ /* 0x000ea2000c1e1b00 */
[----:B------:R-:W-:Y:S01]  /*18b0*/  UMOV UR4, 0xf0000000 ;  /* 0xf000000000047882 */ /* 0x000fe20000000000 */
[----:B------:R-:W-:Y:S01]  /*18c0*/  UMOV UR5, 0x380fffff ;  /* 0x380fffff00057882 */ /* 0x000fe20000000000 */
[----:B--2---:R-:W0:Y:S01]  /*18d0*/  F2F.F32.F64 R0, R2 ;  /* 0x0000000200007310 */ /* 0x004e220000301000 */
[----:B------:R-:W-:-:S14]  /*18e0*/  DSETP.GEU.AND P0, PT, |R2|, UR4, PT ;  /* 0x0000000402007e2a */ /* 0x000fdc000bf0e200 */
[----:B0-----:R-:W-:Y:S01]  /*18f0*/  @!P0 FMUL R0, R0, 1.175494350822287508e-38 ;  /* 0x0080000000008820 */ /* 0x001fe20000400000 */
[----:B------:R-:W-:Y:S06]  /*1900*/  BRA `(.L_x_1199) ;  /* 0x0000000800307947 */ /* 0x000fec0003800000 */
.L_x_1207:
        /* <DEDUP_REMOVED lines=24> */
[----:B------:R-:W-:Y:S01]  /*1a90*/  LOP3.LUT R0, R5, 0x80000000, R0, 0xf8, !PT ;  /* 0x8000000005007812 */ /* 0x000fe200078ef800 */
[----:B------:R-:W-:Y:S06]  /*1aa0*/  BRA `(.L_x_1199) ;  /* 0x0000000400c87947 */ /* 0x000fec0003800000 */
.L_x_1210:
        /* <DEDUP_REMOVED lines=11> */
[----:B------:R-:W-:Y:S01]  /*1b60*/  LOP3.LUT R0, R4, 0x80000000, R5, 0xf8, !PT ;  /* 0x8000000004007812 */ /* 0x000fe200078ef805 */
[----:B------:R-:W-:Y:S06]  /*1b70*/  BRA `(.L_x_1199) ;  /* 0x0000000400947947 */ /* 0x000fec0003800000 */
.L_x_1209:
[----:B------:R-:W2:Y:S02]  /*1b80*/  LDG.E.U16 R0, desc[UR36][R2.64] ;  /* 0x0000002402007981 */ /* 0x000ea4000c1e1500 */
[----:B--2---:R-:W-:Y:S01]  /*1b90*/  IMAD.U32 R0, R0, 0x10000, RZ ;  /* 0x0001000000007824 */ /* 0x004fe200078e00ff */
[----:B------:R-:W-:Y:S06]  /*1ba0*/  BRA `(.L_x_1199) ;  /* 0x0000000400887947 */ /* 0x000fec0003800000 */
.L_x_1206:
        /* <DEDUP_REMOVED lines=9> */
[----:B--2---:R-:W-:Y:S01]  /*1c40*/  I2FP.F32.U32 R0, R0 ;  /* 0x0000000000007245 */ /* 0x004fe20000201000 */
[----:B------:R-:W-:Y:S06]  /*1c50*/  BRA `(.L_x_1199) ;  /* 0x00000004005c7947 */ /* 0x000fec0003800000 */
.L_x_1213:
[----:B------:R-:W2:Y:S01]  /*1c60*/  LDG.E.U8 R2, desc[UR36][R2.64] ;  /* 0x0000002402027981 */ /* 0x000ea2000c1e1100 */
        /* <DEDUP_REMOVED lines=19> */
.L_x_1215:
[----:B------:R-:W-:Y:S05]  /*1da0*/  BSYNC B0 ;  /* 0x0000000000007941 */ /* 0x000fea0003800000 */
.L_x_1214:
[----:B------:R-:W-:Y:S01]  /*1db0*/  LEA R3, R0, 0x3b800000, 0x17 ;  /* 0x3b80000000037811 */ /* 0x000fe200078eb8ff */
[----:B------:R-:W-:-:S05]  /*1dc0*/  IMAD.SHL.U32 R0, R2, 0x100000, RZ ;  /* 0x0010000002007824 */ /* 0x000fca00078e00ff */
[----:B------:R-:W-:Y:S01]  /*1dd0*/  LOP3.LUT R0, R3, R0, R4, 0xfe, !PT ;  /* 0x0000000003007212 */ /* 0x000fe200078efe04 */
[----:B------:R-:W-:Y:S06]  /*1de0*/  BRA `(.L_x_1199) ;  /* 0x0000000000f87947 */ /* 0x000fec0003800000 */
.L_x_1212:
        /* <DEDUP_REMOVED lines=20> */
.L_x_1217:
[----:B------:R-:W-:Y:S05]  /*1f30*/  BSYNC B0 ;  /* 0x0000000000007941 */ /* 0x000fea0003800000 */
.L_x_1216:
[----:B------:R-:W-:Y:S01]  /*1f40*/  LEA R3, R0, 0x37800000, 0x17 ;  /* 0x3780000000037811 */ /* 0x000fe200078eb8ff */
[----:B------:R-:W-:-:S05]  /*1f50*/  IMAD.SHL.U32 R0, R2, 0x200000, RZ ;  /* 0x0020000002007824 */ /* 0x000fca00078e00ff */
[----:B------:R-:W-:Y:S01]  /*1f60*/  LOP3.LUT R0, R3, R0, R4, 0xfe, !PT ;  /* 0x0000000003007212 */ /* 0x000fe200078efe04 */
[----:B------:R-:W-:Y:S06]  /*1f70*/  BRA `(.L_x_1199) ;  /* 0x0000000000947947 */ /* 0x000fec0003800000 */
.L_x_1211:
[----:B------:R-:W-:-:S13]  /*1f80*/  ISETP.NE.AND P0, PT, R4, 0x1c, PT ;  /* 0x0000001c0400780c */ /* 0x000fda0003f05270 */
[----:B------:R-:W-:Y:S05]  /*1f90*/  @!P0 BRA `(.L_x_1218) ;  /* 0x0000000000848947 */ /* 0x000fea0003800000 */
[----:B------:R-:W-:-:S13]  /*1fa0*/  ISETP.NE.AND P0, PT, R4, 0x1d, PT ;  /* 0x0000001d0400780c */ /* 0x000fda0003f05270 */
[----:B------:R-:W-:Y:S05]  /*1fb0*/  @!P0 BRA `(.L_x_1219) ;  /* 0x0000000000708947 */ /* 0x000fea0003800000 */
[----:B------:R-:W-:-:S13]  /*1fc0*/  ISETP.NE.AND P0, PT, R4, 0x2c, PT ;  /* 0x0000002c0400780c */ /* 0x000fda0003f05270 */
[----:B------:R-:W-:Y:S05]  /*1fd0*/  @P0 BRA `(.L_x_1198) ;  /* 0x0000000000200947 */ /* 0x000fea0003800000 */
[----:B------:R-:W2:Y:S01]  /*1fe0*/  LDG.E.U8 R2, desc[UR36][R2.64] ;  /* 0x0000002402027981 */ /* 0x000ea2000c1e1100 */
[----:B------:R-:W-:Y:S01]  /*1ff0*/  IMAD.MOV.U32 R0, RZ, RZ, 0x400000 ;  /* 0x00400000ff007424 */ /* 0x000fe200078e00ff */
[----:B--2---:R-:W-:-:S13]  /*2000*/  ISETP.NE.AND P0, PT, R2, RZ, PT ;  /* 0x000000ff0200720c */ /* 0x004fda0003f05270 */
[----:B------:R-:W-:Y:S05]  /*2010*/  @!P0 BRA `(.L_x_1199) ;  /* 0x00000000006c8947 */ /* 0x000fea0003800000 */
[----:B------:R-:W-:-:S13]  /*2020*/  ISETP.NE.AND P0, PT, R2, 0xff, PT ;  /* 0x000000ff0200780c */ /* 0x000fda0003f05270 */
[----:B------:R-:W-:Y:S02]  /*2030*/  @!P0 IMAD.MOV.U32 R0, RZ, RZ, 0x7f800001 ;  /* 0x7f800001ff008424 */ /* 0x000fe400078e00ff */
[----:B------:R-:W-:Y:S01]  /*2040*/  @P0 IMAD.SHL.U32 R0, R2, 0x800000, RZ ;  /* 0x0080000002000824 */ /* 0x000fe200078e00ff */
[----:B------:R-:W-:Y:S06]  /*2050*/  BRA `(.L_x_1199) ;  /* 0x00000000005c7947 */ /* 0x000fec0003800000 */
.L_x_1198:
        /* <DEDUP_REMOVED lines=16> */
.L_x_1220:
[----:B------:R-:W-:Y:S01]  /*2160*/  IMAD.MOV.U32 R0, RZ, RZ, RZ ;  /* 0x000000ffff007224 */ /* 0x000fe200078e00ff */
[----:B------:R-:W-:Y:S06]  /*2170*/  BRA `(.L_x_1199) ;  /* 0x0000000000147947 */ /* 0x000fec0003800000 */
.L_x_1219:
[----:B------:R-:W2:Y:S02]  /*2180*/  LDG.E.64 R2, desc[UR36][R2.64] ;  /* 0x0000002402027981 */ /* 0x000ea4000c1e1b00 */
[----:B--2---:R0:W1:Y:S01]  /*2190*/  I2F.U64 R0, R2 ;  /* 0x0000000200007312 */ /* 0x0040620000301000 */
[----:B------:R-:W-:Y:S05]  /*21a0*/  BRA `(.L_x_1199) ;  /* 0x0000000000087947 */ /* 0x000fea0003800000 */
.L_x_1218:
[----:B------:R-:W2:Y:S02]  /*21b0*/  LDG.E R0, desc[UR36][R2.64] ;  /* 0x0000002402007981 */ /* 0x000ea4000c1e1900 */
[----:B--2---:R-:W-:-:S07]  /*21c0*/  I2FP.F32.U32 R0, R0 ;  /* 0x0000000000007245 */ /* 0x004fce0000201000 */
.L_x_1199:
[----:B------:R-:W-:Y:S05]  /*21d0*/  BSYNC B6 ;  /* 0x0000000000067941 */ /* 0x000fea0003800000 */
.L_x_1193:
[----:B------:R-:W0:Y:S02]  /*21e0*/  LDC.U8 R4, c[0x0][0x421] ;  /* 0x00010840ff047b82 */ /* 0x000e240000000000 */
[----:B012345:R0:W1:Y:S01]  /*21f0*/  FRND.TRUNC R2, R0 ;  /* 0x0000000000027307 */ /* 0x03f062000020d000 */
[----:B------:R-:W-:-:S04]  /*2200*/  PRMT R3, R4, 0x9910, RZ ;  /* 0x0000991004037816 */ /* 0x000fc800000000ff */
[----:B------:R-:W-:-:S13]  /*2210*/  ISETP.GT.AND P0, PT, R3, 0x9, PT ;  /* 0x000000090300780c */ /* 0x000fda0003f04270 */
[----:B01----:R-:W-:Y:S05]  /*2220*/  @P0 BRA `(.L_x_1221) ;  /* 0x0000000000e40947 */ /* 0x003fea0003800000 */
        /* <DEDUP_REMOVED lines=8> */
[----:B------:R-:W0:Y:S02]  /*22b0*/  F2I.TRUNC.NTZ R3, R0 ;  /* 0x0000000000037305 */ /* 0x000e24000020f100 */
[----:B0-----:R0:W-:Y:S01]  /*22c0*/  STG.E.U8 desc[UR36][R16.64], R3 ;  /* 0x0000000310007986 */ /* 0x0011e2000c101124 */
[----:B------:R-:W-:Y:S05]  /*22d0*/  BRA `(.L_x_1226) ;  /* 0x0000000c004c7947 */ /* 0x000fea0003800000 */
.L_x_1224:
[----:B------:R-:W0:Y:S02]  /*22e0*/  F2I.S64.TRUNC R2, R0 ;  /* 0x0000000000027311 */ /* 0x000e24000020d900 */
[----:B0-----:R0:W-:Y:S01]  /*22f0*/  STG.E.U8 desc[UR36][R16.64], R2 ;  /* 0x0000000210007986 */ /* 0x0011e2000c101124 */
[----:B------:R-:W-:Y:S05]  /*2300*/  BRA `(.L_x_1226) ;  /* 0x0000000c00407947 */ /* 0x000fea0003800000 */
.L_x_1223:
[----:B------:R-:W-:-:S13]  /*2310*/  ISETP.NE.AND P0, PT, R3, 0x2, PT ;  /* 0x000000020300780c */ /* 0x000fda0003f05270 */
[----:B------:R-:W-:Y:S05]  /*2320*/  @!P0 BRA `(.L_x_1227) ;  /* 0x0000000000288947 */ /* 0x000fea0003800000 */
[----:B------:R-:W-:-:S13]  /*2330*/  ISETP.NE.AND P0, PT, R3, 0x3, PT ;  /* 0x000000030300780c */ /* 0x000fda0003f05270 */
[----:B------:R-:W-:Y:S05]  /*2340*/  @!P0 BRA `(.L_x_1228) ;  /* 0x0000000000148947 */ /* 0x000fea0003800000 */
[----:B------:R-:W-:-:S13]  /*2350*/  ISETP.NE.AND P0, PT, R3, 0x4, PT ;  /* 0x000000040300780c */ /* 0x000fda0003f05270 */
[----:B------:R-:W-:Y:S05]  /*2360*/  @P0 BRA `(.L_x_1225) ;  /* 0x0000000800d00947 */ /* 0x000fea0003800000 */
[----:B------:R-:W0:Y:S02]  /*2370*/  F2I.S64.TRUNC R2, R0 ;  /* 0x0000000000027311 */ /* 0x000e24000020d900 */
[----:B0-----:R0:W-:Y:S01]  /*2380*/  STG.E.64 desc[UR36][R16.64], R2 ;  /* 0x0000000210007986 */ /* 0x0011e2000c101b24 */
[----:B------:R-:W-:Y:S05]  /*2390*/  BRA `(.L_x_1226) ;  /* 0x0000000c001c7947 */ /* 0x000fea0003800000 */
.L_x_1228:
[----:B------:R-:W0:Y:S02]  /*23a0*/  F2I.TRUNC.NTZ R3, R0 ;  /* 0x0000000000037305 */ /* 0x000e24000020f100 */
[----:B0-----:R0:W-:Y:S01]  /*23b0*/  STG.E desc[UR36][R16.64], R3 ;  /* 0x0000000310007986 */ /* 0x0011e2000c101924 */
[----:B------:R-:W-:Y:S05]  /*23c0*/  BRA `(.L_x_1226) ;  /* 0x0000000c00107947 */ /* 0x000fea0003800000 */
.L_x_1227:
[----:B------:R-:W0:Y:S02]  /*23d0*/  F2I.TRUNC.NTZ R3, R0 ;  /* 0x0000000000037305 */ /* 0x000e24000020f100 */
[----:B0-----:R0:W-:Y:S01]  /*23e0*/  STG.E.U16 desc[UR36][R16.64], R3 ;  /* 0x0000000310007986 */ /* 0x0011e2000c101524 */
[----:B------:R-:W-:Y:S05]  /*23f0*/  BRA `(.L_x_1226) ;  /* 0x0000000c00047947 */ /* 0x000fea0003800000 */
.L_x_1222:
[----:B------:R-:W-:-:S13]  /*2400*/  ISETP.GT.AND P0, PT, R3, 0x6, PT ;  /* 0x000000060300780c */ /* 0x000fda0003f04270 */
[----:B------:R-:W-:Y:S05]  /*2410*/  @P0 BRA `(.L_x_1229) ;  /* 0x0000000000240947 */ /* 0x000fea0003800000 */
[----:B------:R-:W-:-:S13]  /*2420*/  ISETP.NE.AND P0, PT, R3, 0x5, PT ;  /* 0x000000050300780c */ /* 0x000fda0003f05270 */
[----:B------:R-:W-:Y:S05]  /*2430*/  @!P0 BRA `(.L_x_1230) ;  /* 0x0000000000108947 */ /* 0x000fea0003800000 */
[----:B------:R-:W-:-:S13]  /*2440*/  ISETP.NE.AND P0, PT, R3, 0x6, PT ;  /* 0x000000060300780c */ /* 0x000fda0003f05270 */
[----:B------:R-:W-:Y:S05]  /*2450*/  @P0 BRA `(.L_x_1225) ;  /* 0x0000000800940947 */ /* 0x000fea0003800000 */
[----:B------:R0:W-:Y:S01]  /*2460*/  STG.E desc[UR36][R16.64], R2 ;  /* 0x0000000210007986 */ /* 0x0001e2000c101924 */
[----:B------:R-:W-:Y:S05]  /*2470*/  BRA `(.L_x_1226) ;  /* 0x0000000800e47947 */ /* 0x000fea0003800000 */
.L_x_1230:
[----:B------:R-:W-:-:S05]  /*2480*/  F2FP.F16.F32.PACK_AB R2, RZ, R2 ;  /* 0x00000002ff02723e */ /* 0x000fca00000000ff */
[----:B------:R0:W-:Y:S01]  /*2490*/  STG.E.U16 desc[UR36][R16.64], R2 ;  /* 0x0000000210007986 */ /* 0x0001e2000c101524 */
[----:B------:R-:W-:Y:S05]  /*24a0*/  BRA `(.L_x_1226) ;  /* 0x0000000800d87947 */ /* 0x000fea0003800000 */
.L_x_1229:
[----:B------:R-:W-:-:S13]  /*24b0*/  ISETP.NE.AND P0, PT, R3, 0x7, PT ;  /* 0x000000070300780c */ /* 0x000fda0003f05270 */
[----:B------:R-:W-:Y:S05]  /*24c0*/  @!P0 BRA `(.L_x_1231) ;  /* 0x00000000002c8947 */ /* 0x000fea0003800000 */
[----:B------:R-:W-:-:S13]  /*24d0*/  ISETP.NE.AND P0, PT, R3, 0x8, PT ;  /* 0x000000080300780c */ /* 0x000fda0003f05270 */
[----:B------:R-:W-:Y:S05]  /*24e0*/  @!P0 BRA `(.L_x_1232) ;  /* 0x0000000000148947 */ /* 0x000fea0003800000 */
[----:B------:R-:W-:-:S13]  /*24f0*/  ISETP.NE.AND P0, PT, R3, 0x9, PT ;  /* 0x000000090300780c */ /* 0x000fda0003f05270 */
[----:B------:R-:W-:Y:S05]  /*2500*/  @P0 BRA `(.L_x_1225) ;  /* 0x0000000800680947 */ /* 0x000fea0003800000 */
[----:B------:R-:W-:-:S05]  /*2510*/  IMAD.MOV.U32 R3, RZ, RZ, RZ ;  /* 0x000000ffff037224 */ /* 0x000fca00078e00ff */
[----:B------:R0:W-:Y:S01]  /*2520*/  STG.E.64 desc[UR36][R16.64], R2 ;  /* 0x0000000210007986 */ /* 0x0001e2000c101b24 */
[----:B------:R-:W-:Y:S05]  /*2530*/  BRA `(.L_x_1226) ;  /* 0x0000000800b47947 */ /* 0x000fea0003800000 */
.L_x_1232:
[----:B------:R-:W-:-:S04]  /*2540*/  F2FP.F16.F32.PACK_AB R3, RZ, R2 ;  /* 0x00000002ff03723e */ /* 0x000fc800000000ff */
[----:B------:R-:W-:-:S05]  /*2550*/  PRMT R3, R3, 0x5410, RZ ;  /* 0x0000541003037816 */ /* 0x000fca00000000ff */
[----:B------:R0:W-:Y:S01]  /*2560*/  STG.E desc[UR36][R16.64], R3 ;  /* 0x0000000310007986 */ /* 0x0001e2000c101924 */
[----:B------:R-:W-:Y:S05]  /*2570*/  BRA `(.L_x_1226) ;  /* 0x0000000800a47947 */ /* 0x000fea0003800000 */
.L_x_1231:
[----:B------:R-:W-:-:S06]  /*2580*/  FMUL.FTZ R2, R2, 1 ;  /* 0x3f80000002027820 */ /* 0x000fcc0000410000 */
[----:B------:R-:W0:Y:S02]  /*2590*/  F2F.F64.F32 R2, R2 ;  /* 0x0000000200027310 */ /* 0x000e240000201800 */
[----:B0-----:R0:W-:Y:S01]  /*25a0*/  STG.E.64 desc[UR36][R16.64], R2 ;  /* 0x0000000210007986 */ /* 0x0011e2000c101b24 */
[----:B------:R-:W-:Y:S05]  /*25b0*/  BRA `(.L_x_1226) ;  /* 0x0000000800947947 */ /* 0x000fea0003800000 */
.L_x_1221:
        /* <DEDUP_REMOVED lines=8> */
[----:B------:R-:W-:-:S04]  /*2640*/  FSETP.NEU.FTZ.AND P0, PT, R2, RZ, PT ;  /* 0x000000ff0200720b */ /* 0x000fc80003f1d000 */
[----:B------:R-:W-:-:S05]  /*2650*/  SEL R3, RZ, 0x1, !P0 ;  /* 0x00000001ff037807 */ /* 0x000fca0004000000 */
[----:B------:R0:W-:Y:S01]  /*2660*/  STG.E.U8 desc[UR36][R16.64], R3 ;  /* 0x0000000310007986 */ /* 0x0001e2000c101124 */
[----:B------:R-:W-:Y:S05]  /*2670*/  BRA `(.L_x_1226) ;  /* 0x0000000800647947 */ /* 0x000fea0003800000 */
.L_x_1235:
[----:B------:R-:W-:Y:S01]  /*2680*/  FMUL.FTZ R4, R2, 1 ;  /* 0x3f80000002047820 */ /* 0x000fe20000410000 */
[----:B------:R-:W-:-:S05]  /*2690*/  CS2R R6, SRZ ;  /* 0x0000000000067805 */ /* 0x000fca000001ff00 */
[----:B------:R-:W0:Y:S02]  /*26a0*/  F2F.F64.F32 R4, R4 ;  /* 0x0000000400047310 */ /* 0x000e240000201800 */
[----:B0-----:R0:W-:Y:S01]  /*26b0*/  STG.E.128 desc[UR36][R16.64], R4 ;  /* 0x0000000410007986 */ /* 0x0011e2000c101d24 */
[----:B------:R-:W-:Y:S05]  /*26c0*/  BRA `(.L_x_1226) ;  /* 0x0000000800507947 */ /* 0x000fea0003800000 */
.L_x_1234:
[----:B------:R-:W-:-:S13]  /*26d0*/  ISETP.NE.AND P0, PT, R3, 0xf, PT ;  /* 0x0000000f0300780c */ /* 0x000fda0003f05270 */
[----:B------:R-:W-:Y:S05]  /*26e0*/  @!P0 BRA `(.L_x_1236) ;  /* 0x0000000000ac8947 */ /* 0x000fea0003800000 */
[----:B------:R-:W-:-:S13]  /*26f0*/  ISETP.NE.AND P0, PT, R3, 0x17, PT ;  /* 0x000000170300780c */ /* 0x000fda0003f05270 */
[----:B------:R-:W-:Y:S05]  /*2700*/  @!P0 BRA `(.L_x_1237) ;  /* 0x0000000000508947 */ /* 0x000fea0003800000 */
[----:B------:R-:W-:-:S13]  /*2710*/  ISETP.NE.AND P0, PT, R3, 0x18, PT ;  /* 0x000000180300780c */ /* 0x000fda0003f05270 */
[----:B------:R-:W-:Y:S05]  /*2720*/  @P0 BRA `(.L_x_1225) ;  /* 0x0000000400e00947 */ /* 0x000fea0003800000 */
[C---:B------:R-:W-:Y:S01]  /*2730*/  LOP3.LUT R4, R2.reuse, 0x7fffffff, RZ, 0xc0, !PT ;  /* 0x7fffffff02047812 */ /* 0x040fe200078ec0ff */
[----:B------:R-:W-:Y:S01]  /*2740*/  BSSY B0, `(.L_x_1238) ;  /* 0x000000d000007945 */ /* 0x000fe20003800000 */
[----:B------:R-:W-:Y:S02]  /*2750*/  LOP3.LUT R0, R2, 0x80000000, RZ, 0xc0, !PT ;  /* 0x8000000002007812 */ /* 0x000fe400078ec0ff */
[----:B------:R-:W-:Y:S02]  /*2760*/  ISETP.GT.U32.AND P0, PT, R4, 0x43efffff, PT ;  /* 0x43efffff0400780c */ /* 0x000fe40003f04070 */
[----:B------:R-:W-:Y:S01]  /*2770*/  SHF.R.U32.HI R5, RZ, 0x18, R0 ;  /* 0x00000018ff057819 */ /* 0x000fe20000011600 */
[----:B------:R-:W-:-:S10]  /*2780*/  IMAD.MOV.U32 R0, RZ, RZ, 0x7f ;  /* 0x0000007fff007424 */ /* 0x000fd400078e00ff */
[----:B------:R-:W-:Y:S05]  /*2790*/  @P0 BRA `(.L_x_1239) ;  /* 0x00000000001c0947 */ /* 0x000fea0003800000 */
[----:B------:R-:W-:-:S13]  /*27a0*/  ISETP.GE.U32.AND P0, PT, R4, 0x3c800000, PT ;  /* 0x3c8000000400780c */ /* 0x000fda0003f06070 */
[----:B------:R-:W-:-:S04]  /*27b0*/  @P0 SHF.R.U32.HI R0, RZ, 0x14, R2 ;  /* 0x00000014ff000819 */ /* 0x000fc80000011602 */
[----:B------:R-:W-:-:S04]  /*27c0*/  @P0 LOP3.LUT R3, R0, 0x1, RZ, 0xc0, !PT ;  /* 0x0000000100030812 */ /* 0x000fc800078ec0ff */
[----:B------:R-:W-:Y:S01]  /*27d0*/  @P0 IADD3 R3, R2, 0x407ffff, R3 ;  /* 0x0407ffff02030810 */ /* 0x000fe20007ffe003 */
[----:B------:R-:W-:-:S03]  /*27e0*/  @!P0 FADD.FTZ R2, R4, 16384 ;  /* 0x4680000004028421 */ /* 0x000fc60000010000 */
[----:B------:R-:W-:Y:S01]  /*27f0*/  @P0 SHF.R.U32.HI R0, RZ, 0x14, R3 ;  /* 0x00000014ff000819 */ /* 0x000fe20000011603 */
[----:B------:R-:W-:-:S07]  /*2800*/  @!P0 VIADD R0, R2, 0xb9800000 ;  /* 0xb980000002008836 */ /* 0x000fce0000000000 */
.L_x_1239:
[----:B------:R-:W-:Y:S05]  /*2810*/  BSYNC B0 ;  /* 0x0000000000007941 */ /* 0x000fea0003800000 */
.L_x_1238:
[----:B------:R-:W-:-:S05]  /*2820*/  LOP3.LUT R5, R0, R5, RZ, 0xfc, !PT ;  /* 0x0000000500057212 */ /* 0x000fca00078efcff */
[----:B------:R0:W-:Y:S01]  /*2830*/  STG.E.U8 desc[UR36][R16.64], R5 ;  /* 0x0000000510007986 */ /* 0x0001e2000c101124 */
[----:B------:R-:W-:Y:S05]  /*2840*/  BRA `(.L_x_1226) ;  /* 0x0000000400f07947 */ /* 0x000fea0003800000 */
.L_x_1237:
[----:B------:R-:W-:Y:S01]  /*2850*/  LOP3.LUT R4, R2, 0x7fffffff, RZ, 0xc0, !PT ;  /* 0x7fffffff02047812 */ /* 0x000fe200078ec0ff */
[----:B------:R-:W-:Y:S03]  /*2860*/  BSSY B0, `(.L_x_1240) ;  /* 0x000000e000007945 */ /* 0x000fe60003800000 */
[----:B------:R-:W-:-:S13]  /*2870*/  ISETP.GT.U32.AND P0, PT, R4, 0x477fffff, PT ;  /* 0x477fffff0400780c */ /* 0x000fda0003f04070 */
[----:B------:R-:W-:Y:S05]  /*2880*/  @P0 BRA `(.L_x_1241) ;  /* 0x0000000000200947 */ /* 0x000fea0003800000 */
[----:B------:R-:W-:-:S13]  /*2890*/  ISETP.GE.U32.AND P0, PT, R4, 0x38800000, PT ;  /* 0x388000000400780c */ /* 0x000fda0003f06070 */
[----:B------:R-:W-:-:S04]  /*28a0*/  @P0 SHF.R.U32.HI R0, RZ, 0x15, R2 ;  /* 0x00000015ff000819 */ /* 0x000fc80000011602 */
[----:B------:R-:W-:-:S04]  /*28b0*/  @P0 LOP3.LUT R3, R0, 0x1, RZ, 0xc0, !PT ;  /* 0x0000000100030812 */ /* 0x000fc800078ec0ff */
[----:B------:R-:W-:Y:S01]  /*28c0*/  @P0 IADD3 R0, R2, 0x80fffff, R3 ;  /* 0x080fffff02000810 */ /* 0x000fe20007ffe003 */
[----:B------:R-:W-:-:S03]  /*28d0*/  @!P0 FADD.FTZ R3, R4, 128 ;  /* 0x4300000004038421 */ /* 0x000fc60000010000 */
[----:B------:R-:W-:Y:S01]  /*28e0*/  @P0 SHF.R.U32.HI R0, RZ, 0x15, R0 ;  /* 0x00000015ff000819 */ /* 0x000fe20000011600 */
[----:B------:R-:W-:Y:S01]  /*28f0*/  @!P0 VIADD R0, R3, 0xbd000000 ;  /* 0xbd00000003008836 */ /* 0x000fe20000000000 */
[----:B------:R-:W-:Y:S06]  /*2900*/  BRA `(.L_x_1242) ;  /* 0x00000000000c7947 */ /* 0x000fec0003800000 */
.L_x_1241:
[----:B------:R-:W-:Y:S01]  /*2910*/  IMAD.MOV.U32 R0, RZ, RZ, 0x7f ;  /* 0x0000007fff007424 */ /* 0x000fe200078e00ff */
[----:B------:R-:W-:-:S04]  /*2920*/  ISETP.GT.U32.AND P0, PT, R4, 0x7f800000, PT ;  /* 0x7f8000000400780c */ /* 0x000fc80003f04070 */
[----:B------:R-:W-:-:S09]  /*2930*/  SEL R0, R0, 0x7c, P0 ;  /* 0x0000007c00007807 */ /* 0x000fd20000000000 */
.L_x_1242:
[----:B------:R-:W-:Y:S05]  /*2940*/  BSYNC B0 ;  /* 0x0000000000007941 */ /* 0x000fea0003800000 */
.L_x_1240:
[----:B------:R-:W-:-:S04]  /*2950*/  LOP3.LUT R2, R2, 0x80000000, RZ, 0xc0, !PT ;  /* 0x8000000002027812 */ /* 0x000fc800078ec0ff */
[----:B------:R-:W-:-:S04]  /*2960*/  SHF.R.U32.HI R3, RZ, 0x18, R2 ;  /* 0x00000018ff037819 */ /* 0x000fc80000011602 */
[----:B------:R-:W-:-:S05]  /*2970*/  LOP3.LUT R3, R0, R3, RZ, 0xfc, !PT ;  /* 0x0000000300037212 */ /* 0x000fca00078efcff */
[----:B------:R0:W-:Y:S01]  /*2980*/  STG.E.U8 desc[UR36][R16.64], R3 ;  /* 0x0000000310007986 */ /* 0x0001e2000c101124 */
[----:B------:R-:W-:Y:S05]  /*2990*/  BRA `(.L_x_1226) ;  /* 0x00000004009c7947 */ /* 0x000fea0003800000 */
.L_x_1236:
[----:B------:R-:W-:-:S05]  /*29a0*/  F2FP.BF16.F32.PACK_AB R2, RZ, R2 ;  /* 0x00000002ff02723e */ /* 0x000fca00000010ff */
[----:B------:R0:W-:Y:S01]  /*29b0*/  STG.E.U16 desc[UR36][R16.64], R2 ;  /* 0x0000000210007986 */ /* 0x0001e2000c101524 */
[----:B------:R-:W-:Y:S05]  /*29c0*/  BRA `(.L_x_1226) ;  /* 0x0000000400907947 */ /* 0x000fea0003800000 */
.L_x_1233:
        /* <DEDUP_REMOVED lines=8> */
[----:B------:R-:W0:Y:S02]  /*2a50*/  F2I.U32.TRUNC.NTZ R3, R0 ;  /* 0x0000000000037305 */ /* 0x000e24000020f000 */
[----:B0-----:R4:W-:Y:S01]  /*2a60*/  STG.E.U16 desc[UR36][R16.64], R3 ;  /* 0x0000000310007986 */ /* 0x0019e2000c101524 */
[----:B------:R-:W-:Y:S05]  /*2a70*/  BRA `(.L_x_1226) ;  /* 0x0000000400647947 */ /* 0x000fea0003800000 */
.L_x_1245:
[----:B------:R-:W-:Y:S01]  /*2a80*/  LOP3.LUT R3, R2, 0x7fffffff, RZ, 0xc0, !PT ;  /* 0x7fffffff02037812 */ /* 0x000fe200078ec0ff */
[----:B------:R-:W-:Y:S01]  /*2a90*/  BSSY B0, `(.L_x_1246) ;  /* 0x0000013000007945 */ /* 0x000fe20003800000 */
[----:B------:R-:W-:Y:S02]  /*2aa0*/  IMAD.MOV.U32 R8, RZ, RZ, 0x80 ;  /* 0x00000080ff087424 */ /* 0x000fe400078e00ff */
        /* <DEDUP_REMOVED lines=13> */
.L_x_1248:
[----:B------:R-:W-:-:S04]  /*2b80*/  LOP3.LUT R2, R2, 0x80000000, RZ, 0xc0, !PT ;  /* 0x8000000002027812 */ /* 0x000fc800078ec0ff */
[----:B------:R-:W-:-:S04]  /*2b90*/  SHF.R.U32.HI R3, RZ, 0x18, R2 ;  /* 0x00000018ff037819 */ /* 0x000fc80000011602 */
[----:B------:R-:W-:-:S04]  /*2ba0*/  LOP3.LUT R0, R0, R3, RZ, 0xfc, !PT ;  /* 0x0000000300007212 */ /* 0x000fc800078efcff */
[----:B------:R-:W-:-:S07]  /*2bb0*/  PRMT R8, R0, 0x7610, R8 ;  /* 0x0000761000087816 */ /* 0x000fce0000000008 */
.L_x_1247:
[----:B------:R-:W-:Y:S05]  /*2bc0*/  BSYNC B0 ;  /* 0x0000000000007941 */ /* 0x000fea0003800000 */
.L_x_1246:
[----:B------:R0:W-:Y:S01]  /*2bd0*/  STG.E.U8 desc[UR36][R16.64], R8 ;  /* 0x0000000810007986 */ /* 0x0001e2000c101124 */
[----:B------:R-:W-:Y:S05]  /*2be0*/  BRA `(.L_x_1226) ;  /* 0x0000000400087947 */ /* 0x000fea0003800000 */
.L_x_1244:
        /* <DEDUP_REMOVED lines=16> */
.L_x_1251:
[----:B------:R-:W-:-:S04]  /*2cf0*/  LOP3.LUT R2, R2, 0x80000000, RZ, 0xc0, !PT ;  /* 0x8000000002027812 */ /* 0x000fc800078ec0ff */
[----:B------:R-:W-:-:S04]  /*2d00*/  SHF.R.U32.HI R3, RZ, 0x18, R2 ;  /* 0x00000018ff037819 */ /* 0x000fc80000011602 */
[----:B------:R-:W-:-:S04]  /*2d10*/  LOP3.LUT R0, R0, R3, RZ, 0xfc, !PT ;  /* 0x0000000300007212 */ /* 0x000fc800078efcff */
[----:B------:R-:W-:-:S07]  /*2d20*/  PRMT R8, R0, 0x7610, R8 ;  /* 0x0000761000087816 */ /* 0x000fce0000000008 */
.L_x_1250:
[----:B------:R-:W-:Y:S05]  /*2d30*/  BSYNC B0 ;  /* 0x0000000000007941 */ /* 0x000fea0003800000 */
.L_x_1249:
[----:B------:R3:W-:Y:S01]  /*2d40*/  STG.E.U8 desc[UR36][R16.64], R8 ;  /* 0x0000000810007986 */ /* 0x0007e2000c101124 */
[----:B------:R-:W-:Y:S05]  /*2d50*/  BRA `(.L_x_1226) ;  /* 0x0000000000ac7947 */ /* 0x000fea0003800000 */
.L_x_1243:
[----:B------:R-:W-:-:S13]  /*2d60*/  ISETP.NE.AND P0, PT, R3, 0x1c, PT ;  /* 0x0000001c0300780c */ /* 0x000fda0003f05270 */
[----:B------:R-:W-:Y:S05]  /*2d70*/  @!P0 BRA `(.L_x_1252) ;  /* 0x00000000009c8947 */ /* 0x000fea0003800000 */
[----:B------:R-:W-:-:S13]  /*2d80*/  ISETP.NE.AND P0, PT, R3, 0x1d, PT ;  /* 0x0000001d0300780c */ /* 0x000fda0003f05270 */
[----:B------:R-:W-:Y:S05]  /*2d90*/  @!P0 BRA `(.L_x_1253) ;  /* 0x0000000000888947 */ /* 0x000fea0003800000 */
[----:B------:R-:W-:-:S13]  /*2da0*/  ISETP.NE.AND P0, PT, R3, 0x2c, PT ;  /* 0x0000002c0300780c */ /* 0x000fda0003f05270 */
[----:B------:R-:W-:Y:S05]  /*2db0*/  @P0 BRA `(.L_x_1225) ;  /* 0x00000000003c0947 */ /* 0x000fea0003800000 */
        /* <DEDUP_REMOVED lines=15> */
.L_x_1225:
        /* <DEDUP_REMOVED lines=16> */
.L_x_1254:
[----:B------:R-:W-:Y:S05]  /*2fb0*/  BRA `(.L_x_1226) ;  /* 0x0000000000147947 */ /* 0x000fea0003800000 */
.L_x_1253:
[----:B------:R-:W0:Y:S02]  /*2fc0*/  F2I.U64.TRUNC R2, R0 ;  /* 0x0000000000027311 */ /* 0x000e24000020d800 */
[----:B0-----:R2:W-:Y:S01]  /*2fd0*/  STG.E.64 desc[UR36][R16.64], R2 ;  /* 0x0000000210007986 */ /* 0x0015e2000c101b24 */
[----:B------:R-:W-:Y:S05]  /*2fe0*/  BRA `(.L_x_1226) ;  /* 0x0000000000087947 */ /* 0x000fea0003800000 */
.L_x_1252:
[----:B------:R-:W0:Y:S02]  /*2ff0*/  F2I.U32.TRUNC.NTZ R3, R0 ;  /* 0x0000000000037305 */ /* 0x000e24000020f000 */
[----:B0-----:R0:W-:Y:S02]  /*3000*/  STG.E desc[UR36][R16.64], R3 ;  /* 0x0000000310007986 */ /* 0x0011e4000c101924 */
.L_x_1226:
[----:B------:R-:W-:-:S04]  /*3010*/  IMAD R18, R23, 0x200, R18 ;  /* 0x0000020017127824 */ /* 0x000fc800078e0212 */
[----:B------:R-:W-:-:S07]  /*3020*/  VIADD R19, R18, 0x80 ;  /* 0x0000008012137836 */ /* 0x000fce0000000000 */
.L_x_1191:
[----:B------:R-:W-:Y:S05]  /*3030*/  BSYNC B7 ;  /* 0x0000000000077941 */ /* 0x000fea0003800000 */
.L_x_1190:
        /* <DEDUP_REMOVED lines=307> */
.L_x_1257:
        /* <DEDUP_REMOVED lines=22> */
.L_x_1262:
[----:B------:R-:W2:Y:S02]  /*44d0*/  LDG.E.U8 R0, desc[UR36][R2.64] ;  /* 0x0000002402007981 */ /* 0x000ea4000c1e1100 */
[----:B--2---:R-:W-:Y:S01]  /*44e0*/  I2FP.F32.U32 R0, R0 ;  /* 0x0000000000007245 */ /* 0x004fe20000201000 */
[----:B------:R-:W-:Y:S06]  /*44f0*/  BRA `(.L_x_1264) ;  /* 0x0000000c002c7947 */ /* 0x000fec0003800000 */
.L_x_1261:
[----:B------:R-:W-:-:S13]  /*4500*/  ISETP.NE.AND P0, PT, R4, 0x2, PT ;  /* 0x000000020400780c */ /* 0x000fda0003f05270 */
[----:B------:R-:W-:Y:S05]  /*4510*/  @!P0 BRA `(.L_x_1265) ;  /* 0x0000000000288947 */ /* 0x000fea0003800000 */
[----:B------:R-:W-:-:S13]  /*4520*/  ISETP.NE.AND P0, PT, R4, 0x3, PT ;  /* 0x000000030400780c */ /* 0x000fda0003f05270 */
[----:B------:R-:W-:Y:S05]  /*4530*/  @!P0 BRA `(.L_x_1266) ;  /* 0x0000000000148947 */ /* 0x000fea0003800000 */
[----:B------:R-:W-:-:S13]  /*4540*/  ISETP.NE.AND P0, PT, R4, 0x4, PT ;  /* 0x000000040400780c */ /* 0x000fda0003f05270 */
[----:B------:R-:W-:Y:S05]  /*4550*/  @P0 BRA `(.L_x_1263) ;  /* 0x0000000800b80947 */ /* 0x000fea0003800000 */
[----:B------:R-:W2:Y:S02]  /*4560*/  LDG.E.64 R2, desc[UR36][R2.64] ;  /* 0x0000002402027981 */ /* 0x000ea4000c1e1b00 */
[----:B--2---:R2:W3:Y:S01]  /*4570*/  I2F.S64 R0, R2 ;  /* 0x0000000200007312 */ /* 0x0044e20000301400 */
[----:B------:R-:W-:Y:S05]  /*4580*/  BRA `(.L_x_1264) ;  /* 0x0000000c00087947 */ /* 0x000fea0003800000 */
.L_x_1266:
[----:B------:R-:W2:Y:S02]  /*4590*/  LDG.E R0, desc[UR36][R2.64] ;  /* 0x0000002402007981 */ /* 0x000ea4000c1e1900 */
[----:B--2---:R-:W-:Y:S01]  /*45a0*/  I2FP.F32.S32 R0, R0 ;  /* 0x0000000000007245 */ /* 0x004fe20000201400 */
[----:B------:R-:W-:Y:S06]  /*45b0*/  BRA `(.L_x_1264) ;  /* 0x0000000800fc7947 */ /* 0x000fec0003800000 */
.L_x_1265:
[----:B------:R-:W2:Y:S02]  /*45c0*/  LDG.E.U16 R0, desc[UR36][R2.64] ;  /* 0x0000002402007981 */ /* 0x000ea4000c1e1500 */
[----:B--2---:R-:W1:Y:S01]  /*45d0*/  I2F.S16 R0, R0 ;  /* 0x0000000000007306 */ /* 0x004e620000101400 */
[----:B------:R-:W-:Y:S05]  /*45e0*/  BRA `(.L_x_1264) ;  /* 0x0000000800f07947 */ /* 0x000fea0003800000 */
.L_x_1260:
        /* <DEDUP_REMOVED lines=8> */
.L_x_1268:
[----:B------:R-:W2:Y:S02]  /*4670*/  LDG.E.U16 R0, desc[UR36][R2.64] ;  /* 0x0000002402007981 */ /* 0x000ea4000c1e1500 */
[----:B--2---:R-:W-:Y:S01]  /*4680*/  HADD2.F32 R0, -RZ, R0.H0_H0 ;  /* 0x20000000ff007230 */ /* 0x004fe20000004100 */
[----:B------:R-:W-:Y:S06]  /*4690*/  BRA `(.L_x_1264) ;  /* 0x0000000800c47947 */ /* 0x000fec0003800000 */
.L_x_1267:
        /* <DEDUP_REMOVED lines=8> */
.L_x_1270:
[----:B------:R-:W2:Y:S02]  /*4720*/  LDG.E.U16 R0, desc[UR36][R2.64] ;  /* 0x0000002402007981 */ /* 0x000ea4000c1e1500 */
[----:B--2---:R-:W-:Y:S01]  /*4730*/  HADD2.F32 R0, -RZ, R0.H0_H0 ;  /* 0x20000000ff007230 */ /* 0x004fe20000004100 */
[----:B------:R-:W-:Y:S06]  /*4740*/  BRA `(.L_x_1264) ;  /* 0x0000000800987947 */ /* 0x000fec0003800000 */
.L_x_1269:
[----:B------:R-:W2:Y:S01]  /*4750*/  LDG.E.64 R2, desc[UR36][R2.64] ;  /* 0x0000002402027981 */ /* 0x000ea2000c1e1b00 */
[----:B------:R-:W-:Y:S01]  /*4760*/  UMOV UR4, 0xf0000000 ;  /* 0xf000000000047882 */ /* 0x000fe20000000000 */
[----:B------:R-:W-:Y:S01]  /*4770*/  UMOV UR5, 0x380fffff ;  /* 0x380fffff00057882 */ /* 0x000fe20000000000 */
[----:B--2---:R-:W0:Y:S01]  /*4780*/  F2F.F32.F64 R0, R2 ;  /* 0x0000000200007310 */ /* 0x004e220000301000 */
[----:B------:R-:W-:-:S14]  /*4790*/  DSETP.GEU.AND P0, PT, |R2|, UR4, PT ;  /* 0x0000000402007e2a */ /* 0x000fdc000bf0e200 */
[----:B0-----:R-:W-:Y:S01]  /*47a0*/  @!P0 FMUL R0, R0, 1.175494350822287508e-38 ;  /* 0x0080000000008820 */ /* 0x001fe20000400000 */
[----:B------:R-:W-:Y:S06]  /*47b0*/  BRA `(.L_x_1264) ;  /* 0x00000008007c7947 */ /* 0x000fec0003800000 */
.L_x_1259:
        /* <DEDUP_REMOVED lines=12> */
.L_x_1273:
[----:B------:R-:W2:Y:S01]  /*4880*/  LDG.E.64 R2, desc[UR36][R2.64] ;  /* 0x0000002402027981 */ /* 0x000ea2000c1e1b00 */
[----:B------:R-:W-:Y:S01]  /*4890*/  UMOV UR4, 0xf0000000 ;  /* 0xf000000000047882 */ /* 0x000fe20000000000 */
[----:B------:R-:W-:Y:S01]  /*48a0*/  UMOV UR5, 0x380fffff ;  /* 0x380fffff00057882 */ /* 0x000fe20000000000 */
[----:B--2---:R-:W0:Y:S01]  /*48b0*/  F2F.F32.F64 R0, R2 ;  /* 0x0000000200007310 */ /* 0x004e220000301000 */
[----:B------:R-:W-:-:S14]  /*48c0*/  DSETP.GEU.AND P0, PT, |R2|, UR4, PT ;  /* 0x0000000402007e2a */ /* 0x000fdc000bf0e200 */
[----:B0-----:R-:W-:Y:S01]  /*48d0*/  @!P0 FMUL R0, R0, 1.175494350822287508e-38 ;  /* 0x0080000000008820 */ /* 0x001fe20000400000 */
[----:B------:R-:W-:Y:S06]  /*48e0*/  BRA `(.L_x_1264) ;  /* 0x0000000800307947 */ /* 0x000fec0003800000 */
.L_x_1272:
        /* <DEDUP_REMOVED lines=26> */
.L_x_1275:
        /* <DEDUP_REMOVED lines=13> */
.L_x_1274:
[----:B------:R-:W2:Y:S02]  /*4b60*/  LDG.E.U16 R0, desc[UR36][R2.64] ;  /* 0x0000002402007981 */ /* 0x000ea4000c1e1500 */
[----:B--2---:R-:W-:Y:S01]  /*4b70*/  IMAD.U32 R0, R0, 0x10000, RZ ;  /* 0x0001000000007824 */ /* 0x004fe200078e00ff */
[----:B------:R-:W-:Y:S06]  /*4b80*/  BRA `(.L_x_1264) ;  /* 0x0000000400887947 */ /* 0x000fec0003800000 */
.L_x_1271:
        /* <DEDUP_REMOVED lines=11> */
.L_x_1278:
        /* <DEDUP_REMOVED lines=20> */
.L_x_1280:
[----:B------:R-:W-:Y:S05]  /*4d80*/  BSYNC B0 ;  /* 0x0000000000007941 */ /* 0x000fea0003800000 */
.L_x_1279:
[----:B------:R-:W-:Y:S01]  /*4d90*/  LEA R3, R0, 0x3b800000, 0x17 ;  /* 0x3b80000000037811 */ /* 0x000fe200078eb8ff */
[----:B------:R-:W-:-:S05]  /*4da0*/  IMAD.SHL.U32 R0, R2, 0x100000, RZ ;  /* 0x0010000002007824 */ /* 0x000fca00078e00ff */
[----:B------:R-:W-:Y:S01]  /*4db0*/  LOP3.LUT R0, R3, R0, R4, 0xfe, !PT ;  /* 0x0000000003007212 */ /* 0x000fe200078efe04 */
[----:B------:R-:W-:Y:S06]  /*4dc0*/  BRA `(.L_x_1264) ;  /* 0x0000000000f87947 */ /* 0x000fec0003800000 */
.L_x_1277:
        /* <DEDUP_REMOVED lines=20> */
.L_x_1282:
[----:B------:R-:W-:Y:S05]  /*4f10*/  BSYNC B0 ;  /* 0x0000000000007941 */ /* 0x000fea0003800000 */
.L_x_1281:
[----:B------:R-:W-:Y:S01]  /*4f20*/  LEA R3, R0, 0x37800000, 0x17 ;  /* 0x3780000000037811 */ /* 0x000fe200078eb8ff */
[----:B------:R-:W-:-:S05]  /*4f30*/  IMAD.SHL.U32 R0, R2, 0x200000, RZ ;  /* 0x0020000002007824 */ /* 0x000fca00078e00ff */
[----:B------:R-:W-:Y:S01]  /*4f40*/  LOP3.LUT R0, R3, R0, R4, 0xfe, !PT ;  /* 0x0000000003007212 */ /* 0x000fe200078efe04 */
[----:B------:R-:W-:Y:S06]  /*4f50*/  BRA `(.L_x_1264) ;  /* 0x0000000000947947 */ /* 0x000fec0003800000 */
.L_x_1276:
        /* <DEDUP_REMOVED lines=14> */
.L_x_1263:
        /* <DEDUP_REMOVED lines=16> */
.L_x_1285:
[----:B------:R-:W-:Y:S01]  /*5140*/  IMAD.MOV.U32 R0, RZ, RZ, RZ ;  /* 0x000000ffff007224 */ /* 0x000fe200078e00ff */
[----:B------:R-:W-:Y:S06]  /*5150*/  BRA `(.L_x_1264) ;  /* 0x0000000000147947 */ /* 0x000fec0003800000 */
.L_x_1284:
[----:B------:R-:W2:Y:S02]  /*5160*/  LDG.E.64 R2, desc[UR36][R2.64] ;  /* 0x0000002402027981 */ /* 0x000ea4000c1e1b00 */
[----:B--2---:R0:W1:Y:S01]  /*5170*/  I2F.U64 R0, R2 ;  /* 0x0000000200007312 */ /* 0x0040620000301000 */
[----:B------:R-:W-:Y:S05]  /*5180*/  BRA `(.L_x_1264) ;  /* 0x0000000000087947 */ /* 0x000fea0003800000 */
.L_x_1283:
[----:B------:R-:W2:Y:S02]  /*5190*/  LDG.E R0, desc[UR36][R2.64] ;  /* 0x0000002402007981 */ /* 0x000ea4000c1e1900 */
[----:B--2---:R-:W-:-:S07]  /*51a0*/  I2FP.F32.U32 R0, R0 ;  /* 0x0000000000007245 */ /* 0x004fce0000201000 */
.L_x_1264:
[----:B------:R-:W-:Y:S05]  /*51b0*/  BSYNC B6 ;  /* 0x0000000000067941 */ /* 0x000fea0003800000 */
.L_x_1258:
        /* <DEDUP_REMOVED lines=16> */
.L_x_1289:
[----:B------:R-:W0:Y:S02]  /*52c0*/  F2I.S64.TRUNC R2, R0 ;  /* 0x0000000000027311 */ /* 0x000e24000020d900 */
[----:B0-----:R4:W-:Y:S01]  /*52d0*/  STG.E.U8 desc[UR36][R16.64], R2 ;  /* 0x0000000210007986 */ /* 0x0019e2000c101124 */
[----:B------:R-:W-:Y:S05]  /*52e0*/  BRA `(.L_x_1291) ;  /* 0x0000000c00407947 */ /* 0x000fea0003800000 */
.L_x_1288:
        /* <DEDUP_REMOVED lines=9> */
.L_x_1293:
[----:B------:R-:W0:Y:S02]  /*5380*/  F2I.TRUNC.NTZ R3, R0 ;  /* 0x0000000000037305 */ /* 0x000e24000020f100 */
[----:B0-----:R2:W-:Y:S01]  /*5390*/  STG.E desc[UR36][R16.64], R3 ;  /* 0x0000000310007986 */ /* 0x0015e2000c101924 */
[----:B------:R-:W-:Y:S05]  /*53a0*/  BRA `(.L_x_1291) ;  /* 0x0000000c00107947 */ /* 0x000fea0003800000 */
.L_x_1292:
[----:B------:R-:W0:Y:S02]  /*53b0*/  F2I.TRUNC.NTZ R3, R0 ;  /* 0x0000000000037305 */ /* 0x000e24000020f100 */
[----:B0-----:R0:W-:Y:S01]  /*53c0*/  STG.E.U16 desc[UR36][R16.64], R3 ;  /* 0x0000000310007986 */ /* 0x0011e2000c101524 */
[----:B------:R-:W-:Y:S05]  /*53d0*/  BRA `(.L_x_1291) ;  /* 0x0000000c00047947 */ /* 0x000fea0003800000 */
.L_x_1287:
        /* <DEDUP_REMOVED lines=8> */
.L_x_1295:
[----:B------:R-:W-:-:S05]  /*5460*/  F2FP.F16.F32.PACK_AB R2, RZ, R2 ;  /* 0x00000002ff02723e */ /* 0x000fca00000000ff */
[----:B------:R0:W-:Y:S01]  /*5470*/  STG.E.U16 desc[UR36][R16.64], R2 ;  /* 0x0000000210007986 */ /* 0x0001e2000c101524 */
[----:B------:R-:W-:Y:S05]  /*5480*/  BRA `(.L_x_1291) ;  /* 0x0000000800d87947 */ /* 0x000fea0003800000 */
.L_x_1294:
        /* <DEDUP_REMOVED lines=9> */
.L_x_1297:
[----:B------:R-:W-:-:S04]  /*5520*/  F2FP.F16.F32.PACK_AB R3, RZ, R2 ;  /* 0x00000002ff03723e */ /* 0x000fc800000000ff */
[----:B------:R-:W-:-:S05]  /*5530*/  PRMT R3, R3, 0x5410, RZ ;  /* 0x0000541003037816 */ /* 0x000fca00000000ff */
[----:B------:R0:W-:Y:S01]  /*5540*/  STG.E desc[UR36][R16.64], R3 ;  /* 0x0000000310007986 */ /* 0x0001e2000c101924 */
[----:B------:R-:W-:Y:S05]  /*5550*/  BRA `(.L_x_1291) ;  /* 0x0000000800a47947 */ /* 0x000fea0003800000 */
.L_x_1296:
[----:B------:R-:W-:-:S06]  /*5560*/  FMUL.FTZ R2, R2, 1 ;  /* 0x3f80000002027820 */ /* 0x000fcc0000410000 */
[----:B------:R-:W0:Y:S02]  /*5570*/  F2F.F64.F32 R2, R2 ;  /* 0x0000000200027310 */ /* 0x000e240000201800 */
[----:B0-----:R0:W-:Y:S01]  /*5580*/  STG.E.64 desc[UR36][R16.64], R2 ;  /* 0x0000000210007986 */ /* 0x0011e2000c101b24 */
[----:B------:R-:W-:Y:S05]  /*5590*/  BRA `(.L_x_1291) ;  /* 0x0000000800947947 */ /* 0x000fea0003800000 */
.L_x_1286:
        /* <DEDUP_REMOVED lines=12> */
.L_x_1300:
[----:B------:R-:W-:Y:S01]  /*5660*/  FMUL.FTZ R4, R2, 1 ;  /* 0x3f80000002047820 */ /* 0x000fe20000410000 */
[----:B------:R-:W-:-:S05]  /*5670*/  CS2R R6, SRZ ;  /* 0x0000000000067805 */ /* 0x000fca000001ff00 */
[----:B------:R-:W0:Y:S02]  /*5680*/  F2F.F64.F32 R4, R4 ;  /* 0x0000000400047310 */ /* 0x000e240000201800 */
[----:B0-----:R0:W-:Y:S01]  /*5690*/  STG.E.128 desc[UR36][R16.64], R4 ;  /* 0x0000000410007986 */ /* 0x0011e2000c101d24 */
[----:B------:R-:W-:Y:S05]  /*56a0*/  BRA `(.L_x_1291) ;  /* 0x0000000800507947 */ /* 0x000fea0003800000 */
.L_x_1299:
        /* <DEDUP_REMOVED lines=20> */
.L_x_1304:
[----:B------:R-:W-:Y:S05]  /*57f0*/  BSYNC B0 ;  /* 0x0000000000007941 */ /* 0x000fea0003800000 */
.L_x_1303:
[----:B------:R-:W-:-:S05]  /*5800*/  LOP3.LUT R5, R0, R5, RZ, 0xfc, !PT ;  /* 0x0000000500057212 */ /* 0x000fca00078efcff */
[----:B------:R0:W-:Y:S01]  /*5810*/  STG.E.U8 desc[UR36][R16.64], R5 ;  /* 0x0000000510007986 */ /* 0x0001e2000c101124 */
[----:B------:R-:W-:Y:S05]  /*5820*/  BRA `(.L_x_1291) ;  /* 0x0000000400f07947 */ /* 0x000fea0003800000 */
.L_x_1302:
        /* <DEDUP_REMOVED lines=12> */
.L_x_1306:
[----:B------:R-:W-:Y:S01]  /*58f0*/  IMAD.MOV.U32 R0, RZ, RZ, 0x7f ;  /* 0x0000007fff007424 */ /* 0x000fe200078e00ff */
[----:B------:R-:W-:-:S04]  /*5900*/  ISETP.GT.U32.AND P0, PT, R4, 0x7f800000, PT ;  /* 0x7f8000000400780c */ /* 0x000fc80003f04070 */
[----:B------:R-:W-:-:S09]  /*5910*/  SEL R0, R0, 0x7c, P0 ;  /* 0x0000007c00007807 */ /* 0x000fd20000000000 */
.L_x_1307:
[----:B------:R-:W-:Y:S05]  /*5920*/  BSYNC B0 ;  /* 0x0000000000007941 */ /* 0x000fea0003800000 */
.L_x_1305:
[----:B------:R-:W-:-:S04]  /*5930*/  LOP3.LUT R2, R2, 0x80000000, RZ, 0xc0, !PT ;  /* 0x8000000002027812 */ /* 0x000fc800078ec0ff */
[----:B------:R-:W-:-:S04]  /*5940*/  SHF.R.U32.HI R3, RZ, 0x18, R2 ;  /* 0x00000018ff037819 */ /* 0x000fc80000011602 */
[----:B------:R-:W-:-:S05]  /*5950*/  LOP3.LUT R3, R0, R3, RZ, 0xfc, !PT ;  /* 0x0000000300037212 */ /* 0x000fca00078efcff */
[----:B------:R0:W-:Y:S01]  /*5960*/  STG.E.U8 desc[UR36][R16.64], R3 ;  /* 0x0000000310007986 */ /* 0x0001e2000c101124 */
[----:B------:R-:W-:Y:S05]  /*5970*/  BRA `(.L_x_1291) ;  /* 0x00000004009c7947 */ /* 0x000fea0003800000 */
.L_x_1301:
[----:B------:R-:W-:-:S05]  /*5980*/  F2FP.BF16.F32.PACK_AB R2, RZ, R2 ;  /* 0x00000002ff02723e */ /* 0x000fca00000010ff */
[----:B------:R0:W-:Y:S01]  /*5990*/  STG.E.U16 desc[UR36][R16.64], R2 ;  /* 0x0000000210007986 */ /* 0x0001e2000c101524 */
[----:B------:R-:W-:Y:S05]  /*59a0*/  BRA `(.L_x_1291) ;  /* 0x0000000400907947 */ /* 0x000fea0003800000 */
.L_x_1298:
        /* <DEDUP_REMOVED lines=11> */
.L_x_1310:
        /* <DEDUP_REMOVED lines=16> */
.L_x_1313:
[----:B------:R-:W-:-:S04]  /*5b60*/  LOP3.LUT R2, R2, 0x80000000, RZ, 0xc0, !PT ;  /* 0x8000000002027812 */ /* 0x000fc800078ec0ff */
[----:B------:R-:W-:-:S04]  /*5b70*/  SHF.R.U32.HI R3, RZ, 0x18, R2 ;  /* 0x00000018ff037819 */ /* 0x000fc80000011602 */
[----:B------:R-:W-:-:S04]  /*5b80*/  LOP3.LUT R0, R0, R3, RZ, 0xfc, !PT ;  /* 0x0000000300007212 */ /* 0x000fc800078efcff */
[----:B------:R-:W-:-:S07]  /*5b90*/  PRMT R8, R0, 0x7610, R8 ;  /* 0x0000761000087816 */ /* 0x000fce0000000008 */
.L_x_1312:
[----:B------:R-:W-:Y:S05]  /*5ba0*/  BSYNC B0 ;  /* 0x0000000000007941 */ /* 0x000fea0003800000 */
.L_x_1311:
[----:B------:R0:W-:Y:S01]  /*5bb0*/  STG.E.U8 desc[UR36][R16.64], R8 ;  /* 0x0000000810007986 */ /* 0x0001e2000c101124 */
[----:B------:R-:W-:Y:S05]  /*5bc0*/  BRA `(.L_x_1291) ;  /* 0x0000000400087947 */ /* 0x000fea0003800000 */
.L_x_1309:
        /* <DEDUP_REMOVED lines=16> */
.L_x_1316:
[----:B------:R-:W-:-:S04]  /*5cd0*/  LOP3.LUT R2, R2, 0x80000000, RZ, 0xc0, !PT ;  /* 0x8000000002027812 */ /* 0x000fc800078ec0ff */
[----:B------:R-:W-:-:S04]  /*5ce0*/  SHF.R.U32.HI R3, RZ, 0x18, R2 ;  /* 0x00000018ff037819 */ /* 0x000fc80000011602 */
[----:B------:R-:W-:-:S04]  /*5cf0*/  LOP3.LUT R0, R0, R3, RZ, 0xfc, !PT ;  /* 0x0000000300007212 */ /* 0x000fc800078efcff */
[----:B------:R-:W-:-:S07]  /*5d00*/  PRMT R8, R0, 0x7610, R8 ;  /* 0x0000761000087816 */ /* 0x000fce0000000008 */
.L_x_1315:
[----:B------:R-:W-:Y:S05]  /*5d10*/  BSYNC B0 ;  /* 0x0000000000007941 */ /* 0x000fea0003800000 */
.L_x_1314:
[----:B------:R0:W-:Y:S01]  /*5d20*/  STG.E.U8 desc[UR36][R16.64], R8 ;  /* 0x0000000810007986 */ /* 0x0001e2000c101124 */
[----:B------:R-:W-:Y:S05]  /*5d30*/  BRA `(.L_x_1291) ;  /* 0x0000000000ac7947 */ /* 0x000fea0003800000 */
.L_x_1308:
        /* <DEDUP_REMOVED lines=21> */
.L_x_1290:
        /* <DEDUP_REMOVED lines=16> */
.L_x_1319:
[----:B------:R-:W-:Y:S05]  /*5f90*/  BRA `(.L_x_1291) ;  /* 0x0000000000147947 */ /* 0x000fea0003800000 */
.L_x_1318:
[----:B------:R-:W0:Y:S02]  /*5fa0*/  F2I.U64.TRUNC R2, R0 ;  /* 0x0000000000027311 */ /* 0x000e24000020d800 */
[----:B0-----:R0:W-:Y:S01]  /*5fb0*/  STG.E.64 desc[UR36][R16.64], R2 ;  /* 0x0000000210007986 */ /* 0x0011e2000c101b24 */
[----:B------:R-:W-:Y:S05]  /*5fc0*/  BRA `(.L_x_1291) ;  /* 0x0000000000087947 */ /* 0x000fea0003800000 */
.L_x_1317:
[----:B------:R-:W0:Y:S02]  /*5fd0*/  F2I.U32.TRUNC.NTZ R3, R0 ;  /* 0x0000000000037305 */ /* 0x000e24000020f000 */
[----:B0-----:R0:W-:Y:S02]  /*5fe0*/  STG.E desc[UR36][R16.64], R3 ;  /* 0x0000000310007986 */ /* 0x0011e4000c101924 */
.L_x_1291:
[----:B------:R-:W-:-:S07]  /*5ff0*/  VIADD R19, R19, 0x80 ;  /* 0x0000008013137836 */ /* 0x000fce0000000000 */
.L_x_1256:
[----:B------:R-:W-:Y:S05]  /*6000*/  BSYNC B7 ;  /* 0x0000000000077941 */ /* 0x000fea0003800000 */
.L_x_1255:
        /* <DEDUP_REMOVED lines=307> */
.L_x_1322:
        /* <DEDUP_REMOVED lines=20> */
[----:B--2---:R-:W3:Y:S01]  /*7480*/  I2F.S16 R0, R0 ;  /* 0x0000000000007306 */ /* 0x004ee20000101400 */
[----:B------:R-:W-:Y:S05]  /*7490*/  BRA `(.L_x_1329) ;  /* 0x0000000c00387947 */ /* 0x000fea0003800000 */
.L_x_1327:
[----:B------:R-:W2:Y:S02]  /*74a0*/  LDG.E.U8 R0, desc[UR36][R2.64] ;  /* 0x0000002402007981 */ /* 0x000ea4000c1e1100 */
[----:B--2---:R-:W-:Y:S01]  /*74b0*/  I2FP.F32.U32 R0, R0 ;  /* 0x0000000000007245 */ /* 0x004fe20000201000 */
[----:B------:R-:W-:Y:S06]  /*74c0*/  BRA `(.L_x_1329) ;  /* 0x0000000c002c7947 */ /* 0x000fec0003800000 */
.L_x_1326:
[----:B------:R-:W-:-:S13]  /*74d0*/  ISETP.NE.AND P0, PT, R4, 0x2, PT ;  /* 0x000000020400780c */ /* 0x000fda0003f05270 */
[----:B------:R-:W-:Y:S05]  /*74e0*/  @!P0 BRA `(.L_x_1330) ;  /* 0x0000000000288947 */ /* 0x000fea0003800000 */
[----:B------:R-:W-:-:S13]  /*74f0*/  ISETP.NE.AND P0, PT, R4, 0x3, PT ;  /* 0x000000030400780c */ /* 0x000fda0003f05270 */
[----:B------:R-:W-:Y:S05]  /*7500*/  @!P0 BRA `(.L_x_1331) ;  /* 0x0000000000148947 */ /* 0x000fea0003800000 */
[----:B------:R-:W-:-:S13]  /*7510*/  ISETP.NE.AND P0, PT, R4, 0x4, PT ;  /* 0x000000040400780c */ /* 0x000fda0003f05270 */
[----:B------:R-:W-:Y:S05]  /*7520*/  @P0 BRA `(.L_x_1328) ;  /* 0x0000000800b80947 */ /* 0x000fea0003800000 */
[----:B------:R-:W2:Y:S02]  /*7530*/  LDG.E.64 R2, desc[UR36][R2.64] ;  /* 0x0000002402027981 */ /* 0x000ea4000c1e1b00 */
[----:B--2---:R1:W2:Y:S01]  /*7540*/  I2F.S64 R0, R2 ;  /* 0x0000000200007312 */ /* 0x0042a20000301400 */
[----:B------:R-:W-:Y:S05]  /*7550*/  BRA `(.L_x_1329) ;  /* 0x0000000c00087947 */ /* 0x000fea0003800000 */
.L_x_1331:
[----:B------:R-:W2:Y:S02]  /*7560*/  LDG.E R0, desc[UR36][R2.64] ;  /* 0x0000002402007981 */ /* 0x000ea4000c1e1900 */
[----:B--2---:R-:W-:Y:S01]  /*7570*/  I2FP.F32.S32 R0, R0 ;  /* 0x0000000000007245 */ /* 0x004fe20000201400 */
[----:B------:R-:W-:Y:S06]  /*7580*/  BRA `(.L_x_1329) ;  /* 0x0000000800fc7947 */ /* 0x000fec0003800000 */
.L_x_1330:
[----:B------:R-:W2:Y:S02]  /*7590*/  LDG.E.U16 R0, desc[UR36][R2.64] ;  /* 0x0000002402007981 */ /* 0x000ea4000c1e1500 */
[----:B--2---:R-:W0:Y:S01]  /*75a0*/  I2F.S16 R0, R0 ;  /* 0x0000000000007306 */ /* 0x004e220000101400 */
[----:B------:R-:W-:Y:S05]  /*75b0*/  BRA `(.L_x_1329) ;  /* 0x0000000800f07947 */ /* 0x000fea0003800000 */
.L_x_1325:
        /* <DEDUP_REMOVED lines=8> */
.L_x_1333:
[----:B------:R-:W2:Y:S02]  /*7640*/  LDG.E.U16 R0, desc[UR36][R2.64] ;  /* 0x0000002402007981 */ /* 0x000ea4000c1e1500 */
[----:B--2---:R-:W-:Y:S01]  /*7650*/  HADD2.F32 R0, -RZ, R0.H0_H0 ;  /* 0x20000000ff007230 */ /* 0x004fe20000004100 */
[----:B------:R-:W-:Y:S06]  /*7660*/  BRA `(.L_x_1329) ;  /* 0x0000000800c47947 */ /* 0x000fec0003800000 */
.L_x_1332:
        /* <DEDUP_REMOVED lines=8> */
.L_x_1335:
[----:B------:R-:W2:Y:S02]  /*76f0*/  LDG.E.U16 R0, desc[UR36][R2.64] ;  /* 0x0000002402007981 */ /* 0x000ea4000c1e1500 */
[----:B--2---:R-:W-:Y:S01]  /*7700*/  HADD2.F32 R0, -RZ, R0.H0_H0 ;  /* 0x20000000ff007230 */ /* 0x004fe20000004100 */
[----:B------:R-:W-:Y:S06]  /*7710*/  BRA `(.L_x_1329) ;  /* 0x0000000800987947 */ /* 0x000fec0003800000 */
.L_x_1334:
[----:B------:R-:W2:Y:S01]  /*7720*/  LDG.E.64 R2, desc[UR36][R2.64] ;  /* 0x0000002402027981 */ /* 0x000ea2000c1e1b00 */
[----:B------:R-:W-:Y:S01]  /*7730*/  UMOV UR4, 0xf0000000 ;  /* 0xf000000000047882 */ /* 0x000fe20000000000 */
[----:B------:R-:W-:Y:S01]  /*7740*/  UMOV UR5, 0x380fffff ;  /* 0x380fffff00057882 */ /* 0x000fe20000000000 */
[----:B--2---:R-:W0:Y:S01]  /*7750*/  F2F.F32.F64 R0, R2 ;  /* 0x0000000200007310 */ /* 0x004e220000301000 */
[----:B------:R-:W-:-:S14]  /*7760*/  DSETP.GEU.AND P0, PT, |R2|, UR4, PT ;  /* 0x0000000402007e2a */ /* 0x000fdc000bf0e200 */
[----:B0-----:R-:W-:Y:S01]  /*7770*/  @!P0 FMUL R0, R0, 1.175494350822287508e-38 ;  /* 0x0080000000008820 */ /* 0x001fe20000400000 */
[----:B------:R-:W-:Y:S06]  /*7780*/  BRA `(.L_x_1329) ;  /* 0x00000008007c7947 */ /* 0x000fec0003800000 */
.L_x_1324:
        /* <DEDUP_REMOVED lines=12> */
.L_x_1338:
[----:B------:R-:W2:Y:S01]  /*7850*/  LDG.E.64 R2, desc[UR36][R2.64] ;  /* 0x0000002402027981 */ /* 0x000ea2000c1e1b00 */
[----:B------:R-:W-:Y:S01]  /*7860*/  UMOV UR4, 0xf0000000 ;  /* 0xf000000000047882 */ /* 0x000fe20000000000 */
[----:B------:R-:W-:Y:S01]  /*7870*/  UMOV UR5, 0x380fffff ;  /* 0x380fffff00057882 */ /* 0x000fe20000000000 */
[----:B--2---:R-:W0:Y:S01]  /*7880*/  F2F.F32.F64 R0, R2 ;  /* 0x0000000200007310 */ /* 0x004e220000301000 */
[----:B------:R-:W-:-:S14]  /*7890*/  DSETP.GEU.AND P0, PT, |R2|, UR4, PT ;  /* 0x0000000402007e2a */ /* 0x000fdc000bf0e200 */
[----:B0-----:R-:W-:Y:S01]  /*78a0*/  @!P0 FMUL R0, R0, 1.175494350822287508e-38 ;  /* 0x0080000000008820 */ /* 0x001fe20000400000 */
[----:B------:R-:W-:Y:S06]  /*78b0*/  BRA `(.L_x_1329) ;  /* 0x0000000800307947 */ /* 0x000fec0003800000 */
.L_x_1337:
        /* <DEDUP_REMOVED lines=26> */
.L_x_1340:
        /* <DEDUP_REMOVED lines=13> */
.L_x_1339:
[----:B------:R-:W2:Y:S02]  /*7b30*/  LDG.E.U16 R0, desc[UR36][R2.64] ;  /* 0x0000002402007981 */ /* 0x000ea4000c1e1500 */
[----:B--2---:R-:W-:Y:S01]  /*7b40*/  IMAD.U32 R0, R0, 0x10000, RZ ;  /* 0x0001000000007824 */ /* 0x004fe200078e00ff */
[----:B------:R-:W-:Y:S06]  /*7b50*/  BRA `(.L_x_1329) ;  /* 0x0000000400887947 */ /* 0x000fec0003800000 */
.L_x_1336:
        /* <DEDUP_REMOVED lines=11> */
.L_x_1343:
        /* <DEDUP_REMOVED lines=20> */
.L_x_1345:
[----:B------:R-:W-:Y:S05]  /*7d50*/  BSYNC B0 ;  /* 0x0000000000007941 */ /* 0x000fea0003800000 */
.L_x_1344:
[----:B------:R-:W-:Y:S01]  /*7d60*/  LEA R3, R0, 0x3b800000, 0x17 ;  /* 0x3b80000000037811 */ /* 0x000fe200078eb8ff */
[----:B------:R-:W-:-:S05]  /*7d70*/  IMAD.SHL.U32 R0, R2, 0x100000, RZ ;  /* 0x0010000002007824 */ /* 0x000fca00078e00ff */
[----:B------:R-:W-:Y:S01]  /*7d80*/  LOP3.LUT R0, R3, R0, R4, 0xfe, !PT ;  /* 0x0000000003007212 */ /* 0x000fe200078efe04 */
[----:B------:R-:W-:Y:S06]  /*7d90*/  BRA `(.L_x_1329) ;  /* 0x0000000000f87947 */ /* 0x000fec0003800000 */
.L_x_1342:
        /* <DEDUP_REMOVED lines=20> */
.L_x_1347:
[----:B------:R-:W-:Y:S05]  /*7ee0*/  BSYNC B0 ;  /* 0x0000000000007941 */ /* 0x000fea0003800000 */
.L_x_1346:
[----:B------:R-:W-:Y:S01]  /*7ef0*/  LEA R3, R0, 0x37800000, 0x17 ;  /* 0x3780000000037811 */ /* 0x000fe200078eb8ff */
[----:B------:R-:W-:-:S05]  /*7f00*/  IMAD.SHL.U32 R0, R2, 0x200000, RZ ;  /* 0x0020000002007824 */ /* 0x000fca00078e00ff */
[----:B------:R-:W-:Y:S01]  /*7f10*/  LOP3.LUT R0, R3, R0, R4, 0xfe, !PT ;  /* 0x0000000003007212 */ /* 0x000fe200078efe04 */
[----:B------:R-:W-:Y:S06]  /*7f20*/  BRA `(.L_x_1329) ;  /* 0x0000000000947947 */ /* 0x000fec0003800000 */
.L_x_1341:
        /* <DEDUP_REMOVED lines=14> */
.L_x_1328:
        /* <DEDUP_REMOVED lines=16> */
.L_x_1350:
[----:B------:R-:W-:Y:S01]  /*8110*/  IMAD.MOV.U32 R0, RZ, RZ, RZ ;  /* 0x000000ffff007224 */ /* 0x000fe200078e00ff */
[----:B------:R-:W-:Y:S06]  /*8120*/  BRA `(.L_x_1329) ;  /* 0x0000000000147947 */ /* 0x000fec0003800000 */
.L_x_1349:
[----:B------:R-:W2:Y:S02]  /*8130*/  LDG.E.64 R2, desc[UR36][R2.64] ;  /* 0x0000002402027981 */ /* 0x000ea4000c1e1b00 */
[----:B--2---:R0:W1:Y:S01]  /*8140*/  I2F.U64 R0, R2 ;  /* 0x0000000200007312 */ /* 0x0040620000301000 */
[----:B------:R-:W-:Y:S05]  /*8150*/  BRA `(.L_x_1329) ;  /* 0x0000000000087947 */ /* 0x000fea0003800000 */
.L_x_1348:
[----:B------:R-:W2:Y:S02]  /*8160*/  LDG.E R0, desc[UR36][R2.64] ;  /* 0x0000002402007981 */ /* 0x000ea4000c1e1900 */
[----:B--2---:R-:W-:-:S07]  /*8170*/  I2FP.F32.U32 R0, R0 ;  /* 0x0000000000007245 */ /* 0x004fce0000201000 */
.L_x_1329:
[----:B------:R-:W-:Y:S05]  /*8180*/  BSYNC B6 ;  /* 0x0000000000067941 */ /* 0x000fea0003800000 */
.L_x_1323:
        /* <DEDUP_REMOVED lines=16> */
.L_x_1354:
[----:B------:R-:W0:Y:S02]  /*8290*/  F2I.S64.TRUNC R2, R0 ;  /* 0x0000000000027311 */ /* 0x000e24000020d900 */
[----:B0-----:R0:W-:Y:S01]  /*82a0*/  STG.E.U8 desc[UR36][R16.64], R2 ;  /* 0x0000000210007986 */ /* 0x0011e2000c101124 */
[----:B------:R-:W-:Y:S05]  /*82b0*/  BRA `(.L_x_1356) ;  /* 0x0000000c00407947 */ /* 0x000fea0003800000 */
.L_x_1353:
        /* <DEDUP_REMOVED lines=9> */
.L_x_1358:
[----:B------:R-:W0:Y:S02]  /*8350*/  F2I.TRUNC.NTZ R3, R0 ;  /* 0x0000000000037305 */ /* 0x000e24000020f100 */
[----:B0-----:R0:W-:Y:S01]  /*8360*/  STG.E desc[UR36][R16.64], R3 ;  /* 0x0000000310007986 */ /* 0x0011e2000c101924 */
[----:B------:R-:W-:Y:S05]  /*8370*/  BRA `(.L_x_1356) ;  /* 0x0000000c00107947 */ /* 0x000fea0003800000 */
.L_x_1357:
[----:B------:R-:W0:Y:S02]  /*8380*/  F2I.TRUNC.NTZ R3, R0 ;  /* 0x0000000000037305 */ /* 0x000e24000020f100 */
[----:B0-----:R0:W-:Y:S01]  /*8390*/  STG.E.U16 desc[UR36][R16.64], R3 ;  /* 0x0000000310007986 */ /* 0x0011e2000c101524 */
[----:B------:R-:W-:Y:S05]  /*83a0*/  BRA `(.L_x_1356) ;  /* 0x0000000c00047947 */ /* 0x000fea0003800000 */
.L_x_1352:
        /* <DEDUP_REMOVED lines=8> */
.L_x_1360:
[----:B------:R-:W-:-:S05]  /*8430*/  F2FP.F16.F32.PACK_AB R2, RZ, R2 ;  /* 0x00000002ff02723e */ /* 0x000fca00000000ff */
[----:B------:R0:W-:Y:S01]  /*8440*/  STG.E.U16 desc[UR36][R16.64], R2 ;  /* 0x0000000210007986 */ /* 0x0001e2000c101524 */
[----:B------:R-:W-:Y:S05]  /*8450*/  BRA `(.L_x_1356) ;  /* 0x0000000800d87947 */ /* 0x000fea0003800000 */
.L_x_1359:
        /* <DEDUP_REMOVED lines=9> */
.L_x_1362:
[----:B------:R-:W-:-:S04]  /*84f0*/  F2FP.F16.F32.PACK_AB R3, RZ, R2 ;  /* 0x00000002ff03723e */ /* 0x000fc800000000ff */
[----:B------:R-:W-:-:S05]  /*8500*/  PRMT R3, R3, 0x5410, RZ ;  /* 0x0000541003037816 */ /* 0x000fca00000000ff */
[----:B------:R0:W-:Y:S01]  /*8510*/  STG.E desc[UR36][R16.64], R3 ;  /* 0x0000000310007986 */ /* 0x0001e2000c101924 */
[----:B------:R-:W-:Y:S05]  /*8520*/  BRA `(.L_x_1356) ;  /* 0x0000000800a47947 */ /* 0x000fea0003800000 */
.L_x_1361:
[----:B------:R-:W-:-:S06]  /*8530*/  FMUL.FTZ R2, R2, 1 ;  /* 0x3f80000002027820 */ /* 0x000fcc0000410000 */
[----:B------:R-:W0:Y:S02]  /*8540*/  F2F.F64.F32 R2, R2 ;  /* 0x0000000200027310 */ /* 0x000e240000201800 */
[----:B0-----:R0:W-:Y:S01]  /*8550*/  STG.E.64 desc[UR36][R16.64], R2 ;  /* 0x0000000210007986 */ /* 0x0011e2000c101b24 */
[----:B------:R-:W-:Y:S05]  /*8560*/  BRA `(.L_x_1356) ;  /* 0x0000000800947947 */ /* 0x000fea0003800000 */
.L_x_1351:
        /* <DEDUP_REMOVED lines=12> */
.L_x_1365:
[----:B------:R-:W-:Y:S01]  /*8630*/  FMUL.FTZ R4, R2, 1 ;  /* 0x3f80000002047820 */ /* 0x000fe20000410000 */
[----:B------:R-:W-:-:S05]  /*8640*/  CS2R R6, SRZ ;  /* 0x0000000000067805 */ /* 0x000fca000001ff00 */
[----:B------:R-:W0:Y:S02]  /*8650*/  F2F.F64.F32 R4, R4 ;  /* 0x0000000400047310 */ /* 0x000e240000201800 */
[----:B0-----:R0:W-:Y:S01]  /*8660*/  STG.E.128 desc[UR36][R16.64], R4 ;  /* 0x0000000410007986 */ /* 0x0011e2000c101d24 */
[----:B------:R-:W-:Y:S05]  /*8670*/  BRA `(.L_x_1356) ;  /* 0x0000000800507947 */ /* 0x000fea0003800000 */
.L_x_1364:
        /* <DEDUP_REMOVED lines=20> */
.L_x_1369:
[----:B------:R-:W-:Y:S05]  /*87c0*/  BSYNC B0 ;  /* 0x0000000000007941 */ /* 0x000fea0003800000 */
.L_x_1368:
[----:B------:R-:W-:-:S05]  /*87d0*/  LOP3.LUT R5, R0, R5, RZ, 0xfc, !PT ;  /* 0x0000000500057212 */ /* 0x000fca00078efcff */
[----:B------:R0:W-:Y:S01]  /*87e0*/  STG.E.U8 desc[UR36][R16.64], R5 ;  /* 0x0000000510007986 */ /* 0x0001e2000c101124 */
[----:B------:R-:W-:Y:S05]  /*87f0*/  BRA `(.L_x_1356) ;  /* 0x0000000400f07947 */ /* 0x000fea0003800000 */
.L_x_1367:
        /* <DEDUP_REMOVED lines=12> */
.L_x_1371:
[----:B------:R-:W-:Y:S01]  /*88c0*/  IMAD.MOV.U32 R0, RZ, RZ, 0x7f ;  /* 0x0000007fff007424 */ /* 0x000fe200078e00ff */
[----:B------:R-:W-:-:S04]  /*88d0*/  ISETP.GT.U32.AND P0, PT, R4, 0x7f800000, PT ;  /* 0x7f8000000400780c */ /* 0x000fc80003f04070 */
[----:B------:R-:W-:-:S09]  /*88e0*/  SEL R0, R0, 0x7c, P0 ;  /* 0x0000007c00007807 */ /* 0x000fd20000000000 */
.L_x_1372:
[----:B------:R-:W-:Y:S05]  /*88f0*/  BSYNC B0 ;  /* 0x0000000000007941 */ /* 0x000fea0003800000 */
.L_x_1370:
[----:B------:R-:W-:-:S04]  /*8900*/  LOP3.LUT R2, R2, 0x80000000, RZ, 0xc0, !PT ;  /* 0x8000000002027812 */ /* 0x000fc800078ec0ff */
[----:B------:R-:W-:-:S04]  /*8910*/  SHF.R.U32.HI R3, RZ, 0x18, R2 ;  /* 0x00000018ff037819 */ /* 0x000fc80000011602 */
[----:B------:R-:W-:-:S05]  /*8920*/  LOP3.LUT R3, R0, R3, RZ, 0xfc, !PT ;  /* 0x0000000300037212 */ /* 0x000fca00078efcff */
[----:B------:R0:W-:Y:S01]  /*8930*/  STG.E.U8 desc[UR36][R16.64], R3 ;  /* 0x0000000310007986 */ /* 0x0001e2000c101124 */
[----:B------:R-:W-:Y:S05]  /*8940*/  BRA `(.L_x_1356) ;  /* 0x00000004009c7947 */ /* 0x000fea0003800000 */
.L_x_1366:
[----:B------:R-:W-:-:S05]  /*8950*/  F2FP.BF16.F32.PACK_AB R2, RZ, R2 ;  /* 0x00000002ff02723e */ /* 0x000fca00000010ff */
[----:B------:R0:W-:Y:S01]  /*8960*/  STG.E.U16 desc[UR36][R16.64], R2 ;  /* 0x0000000210007986 */ /* 0x0001e2000c101524 */
[----:B------:R-:W-:Y:S05]  /*8970*/  BRA `(.L_x_1356) ;  /* 0x0000000400907947 */ /* 0x000fea0003800000 */
.L_x_1363:
        /* <DEDUP_REMOVED lines=11> */
.L_x_1375:
        /* <DEDUP_REMOVED lines=16> */
.L_x_1378:
[----:B------:R-:W-:-:S04]  /*8b30*/  LOP3.LUT R2, R2, 0x80000000, RZ, 0xc0, !PT ;  /* 0x8000000002027812 */ /* 0x000fc800078ec0ff */
[----:B------:R-:W-:-:S04]  /*8b40*/  SHF.R.U32.HI R3, RZ, 0x18, R2 ;  /* 0x00000018ff037819 */ /* 0x000fc80000011602 */
[----:B------:R-:W-:-:S04]  /*8b50*/  LOP3.LUT R0, R0, R3, RZ, 0xfc, !PT ;  /* 0x0000000300007212 */ /* 0x000fc800078efcff */
[----:B------:R-:W-:-:S07]  /*8b60*/  PRMT R8, R0, 0x7610, R8 ;  /* 0x0000761000087816 */ /* 0x000fce0000000008 */
.L_x_1377:
[----:B------:R-:W-:Y:S05]  /*8b70*/  BSYNC B0 ;  /* 0x0000000000007941 */ /* 0x000fea0003800000 */
.L_x_1376:
[----:B------:R3:W-:Y:S01]  /*8b80*/  STG.E.U8 desc[UR36][R16.64], R8 ;  /* 0x0000000810007986 */ /* 0x0007e2000c101124 */
[----:B------:R-:W-:Y:S05]  /*8b90*/  BRA `(.L_x_1356) ;  /* 0x0000000400087947 */ /* 0x000fea0003800000 */
.L_x_1374:
        /* <DEDUP_REMOVED lines=16> */
.L_x_1381:
[----:B------:R-:W-:-:S04]  /*8ca0*/  LOP3.LUT R2, R2, 0x80000000, RZ, 0xc0, !PT ;  /* 0x8000000002027812 */ /* 0x000fc800078ec0ff */
[----:B------:R-:W-:-:S04]  /*8cb0*/  SHF.R.U32.HI R3, RZ, 0x18, R2 ;  /* 0x00000018ff037819 */ /* 0x000fc80000011602 */
[----:B------:R-:W-:-:S04]  /*8cc0*/  LOP3.LUT R0, R0, R3, RZ, 0xfc, !PT ;  /* 0x0000000300007212 */ /* 0x000fc800078efcff */
[----:B------:R-:W-:-:S07]  /*8cd0*/  PRMT R8, R0, 0x7610, R8 ;  /* 0x0000761000087816 */ /* 0x000fce0000000008 */
.L_x_1380:
[----:B------:R-:W-:Y:S05]  /*8ce0*/  BSYNC B0 ;  /* 0x0000000000007941 */ /* 0x000fea0003800000 */
.L_x_1379:
[----:B------:R0:W-:Y:S01]  /*8cf0*/  STG.E.U8 desc[UR36][R16.64], R8 ;  /* 0x0000000810007986 */ /* 0x0001e2000c101124 */
[----:B------:R-:W-:Y:S05]  /*8d00*/  BRA `(.L_x_1356) ;  /* 0x0000000000ac7947 */ /* 0x000fea0003800000 */
.L_x_1373:
        /* <DEDUP_REMOVED lines=21> */
.L_x_1355:
        /* <DEDUP_REMOVED lines=16> */
.L_x_1384:
[----:B------:R-:W-:Y:S05]  /*8f60*/  BRA `(.L_x_1356) ;  /* 0x0000000000147947 */ /* 0x000fea0003800000 */
.L_x_1383:
[----:B------:R-:W0:Y:S02]  /*8f70*/  F2I.U64.TRUNC R2, R0 ;  /* 0x0000000000027311 */ /* 0x000e24000020d800 */
[----:B0-----:R2:W-:Y:S01]  /*8f80*/  STG.E.64 desc[UR36][R16.64], R2 ;  /* 0x0000000210007986 */ /* 0x0015e2000c101b24 */
[----:B------:R-:W-:Y:S05]  /*8f90*/  BRA `(.L_x_1356) ;  /* 0x0000000000087947 */ /* 0x000fea0003800000 */
.L_x_1382:
[----:B------:R-:W0:Y:S02]  /*8fa0*/  F2I.U32.TRUNC.NTZ R3, R0 ;  /* 0x0000000000037305 */ /* 0x000e24000020f000 */
[----:B0-----:R0:W-:Y:S02]  /*8fb0*/  STG.E desc[UR36][R16.64], R3 ;  /* 0x0000000310007986 */ /* 0x0011e4000c101924 */
.L_x_1356:
[----:B------:R-:W-:-:S07]  /*8fc0*/  VIADD R19, R19, 0x80 ;  /* 0x0000008013137836 */ /* 0x000fce0000000000 */
.L_x_1321:
[----:B------:R-:W-:Y:S05]  /*8fd0*/  BSYNC B7 ;  /* 0x0000000000077941 */ /* 0x000fea0003800000 */
.L_x_1320:
        /* <DEDUP_REMOVED lines=306> */
.L_x_1385:
        /* <DEDUP_REMOVED lines=20> */
[----:B--2---:R-:W2:Y:S01]  /*a440*/  I2F.S16 R0, R0 ;  /* 0x0000000000007306 */ /* 0x004ea20000101400 */
[----:B------:R-:W-:Y:S05]  /*a450*/  BRA `(.L_x_1392) ;  /* 0x0000000c00387947 */ /* 0x000fea0003800000 */
.L_x_1390:
[----:B------:R-:W2:Y:S02]  /*a460*/  LDG.E.U8 R0, desc[UR36][R2.64] ;  /* 0x0000002402007981 */ /* 0x000ea4000c1e1100 */
[----:B--2---:R-:W-:Y:S01]  /*a470*/  I2FP.F32.U32 R0, R0 ;  /* 0x0000000000007245 */ /* 0x004fe20000201000 */
[----:B------:R-:W-:Y:S06]  /*a480*/  BRA `(.L_x_1392) ;  /* 0x0000000c002c7947 */ /* 0x000fec0003800000 */
.L_x_1389:
[----:B------:R-:W-:-:S13]  /*a490*/  ISETP.NE.AND P0, PT, R4, 0x2, PT ;  /* 0x000000020400780c */ /* 0x000fda0003f05270 */
[----:B------:R-:W-:Y:S05]  /*a4a0*/  @!P0 BRA `(.L_x_1393) ;  /* 0x0000000000288947 */ /* 0x000fea0003800000 */
[----:B------:R-:W-:-:S13]  /*a4b0*/  ISETP.NE.AND P0, PT, R4, 0x3, PT ;  /* 0x000000030400780c */ /* 0x000fda0003f05270 */
[----:B------:R-:W-:Y:S05]  /*a4c0*/  @!P0 BRA `(.L_x_1394) ;  /* 0x0000000000148947 */ /* 0x000fea0003800000 */
[----:B------:R-:W-:-:S13]  /*a4d0*/  ISETP.NE.AND P0, PT, R4, 0x4, PT ;  /* 0x000000040400780c */ /* 0x000fda0003f05270 */
[----:B------:R-:W-:Y:S05]  /*a4e0*/  @P0 BRA `(.L_x_1391) ;  /* 0x0000000800b80947 */ /* 0x000fea0003800000 */
[----:B------:R-:W2:Y:S02]  /*a4f0*/  LDG.E.64 R2, desc[UR36][R2.64] ;  /* 0x0000002402027981 */ /* 0x000ea4000c1e1b00 */
[----:B--2---:R3:W4:Y:S01]  /*a500*/  I2F.S64 R0, R2 ;  /* 0x0000000200007312 */ /* 0x0047220000301400 */
[----:B------:R-:W-:Y:S05]  /*a510*/  BRA `(.L_x_1392) ;  /* 0x0000000c00087947 */ /* 0x000fea0003800000 */
.L_x_1394:
[----:B------:R-:W2:Y:S02]  /*a520*/  LDG.E R0, desc[UR36][R2.64] ;  /* 0x0000002402007981 */ /* 0x000ea4000c1e1900 */
[----:B--2---:R-:W-:Y:S01]  /*a530*/  I2FP.F32.S32 R0, R0 ;  /* 0x0000000000007245 */ /* 0x004fe20000201400 */
[----:B------:R-:W-:Y:S06]  /*a540*/  BRA `(.L_x_1392) ;  /* 0x0000000800fc7947 */ /* 0x000fec0003800000 */
.L_x_1393:
[----:B------:R-:W2:Y:S02]  /*a550*/  LDG.E.U16 R0, desc[UR36][R2.64] ;  /* 0x0000002402007981 */ /* 0x000ea4000c1e1500 */
[----:B--2---:R-:W0:Y:S01]  /*a560*/  I2F.S16 R0, R0 ;  /* 0x0000000000007306 */ /* 0x004e220000101400 */
[----:B------:R-:W-:Y:S05]  /*a570*/  BRA `(.L_x_1392) ;  /* 0x0000000800f07947 */ /* 0x000fea0003800000 */
.L_x_1388:
        /* <DEDUP_REMOVED lines=8> */
.L_x_1396:
[----:B------:R-:W2:Y:S02]  /*a600*/  LDG.E.U16 R0, desc[UR36][R2.64] ;  /* 0x0000002402007981 */ /* 0x000ea4000c1e1500 */
[----:B--2---:R-:W-:Y:S01]  /*a610*/  HADD2.F32 R0, -RZ, R0.H0_H0 ;  /* 0x20000000ff007230 */ /* 0x004fe20000004100 */
[----:B------:R-:W-:Y:S06]  /*a620*/  BRA `(.L_x_1392) ;  /* 0x0000000800c47947 */ /* 0x000fec0003800000 */
.L_x_1395:
        /* <DEDUP_REMOVED lines=8> */
.L_x_1398:
[----:B------:R-:W2:Y:S02]  /*a6b0*/  LDG.E.U16 R0, desc[UR36][R2.64] ;  /* 0x0000002402007981 */ /* 0x000ea4000c1e1500 */
[----:B--2---:R-:W-:Y:S01]  /*a6c0*/  HADD2.F32 R0, -RZ, R0.H0_H0 ;  /* 0x20000000ff007230 */ /* 0x004fe20000004100 */
[----:B------:R-:W-:Y:S06]  /*a6d0*/  BRA `(.L_x_1392) ;  /* 0x0000000800987947 */ /* 0x000fec0003800000 */
.L_x_1397:
[----:B------:R-:W2:Y:S01]  /*a6e0*/  LDG.E.64 R2, desc[UR36][R2.64] ;  /* 0x0000002402027981 */ /* 0x000ea2000c1e1b00 */
[----:B------:R-:W-:Y:S01]  /*a6f0*/  UMOV UR4, 0xf0000000 ;  /* 0xf000000000047882 */ /* 0x000fe20000000000 */
[----:B------:R-:W-:Y:S01]  /*a700*/  UMOV UR5, 0x380fffff ;  /* 0x380fffff00057882 */ /* 0x000fe20000000000 */
[----:B--2---:R-:W0:Y:S01]  /*a710*/  F2F.F32.F64 R0, R2 ;  /* 0x0000000200007310 */ /* 0x004e220000301000 */
[----:B------:R-:W-:-:S14]  /*a720*/  DSETP.GEU.AND P0, PT, |R2|, UR4, PT ;  /* 0x0000000402007e2a */ /* 0x000fdc000bf0e200 */
[----:B0-----:R-:W-:Y:S01]  /*a730*/  @!P0 FMUL R0, R0, 1.175494350822287508e-38 ;  /* 0x0080000000008820 */ /* 0x001fe20000400000 */
[----:B------:R-:W-:Y:S06]  /*a740*/  BRA `(.L_x_1392) ;  /* 0x00000008007c7947 */ /* 0x000fec0003800000 */
.L_x_1387:
        /* <DEDUP_REMOVED lines=12> */
.L_x_1401:
[----:B------:R-:W2:Y:S01]  /*a810*/  LDG.E.64 R2, desc[UR36][R2.64] ;  /* 0x0000002402027981 */ /* 0x000ea2000c1e1b00 */
[----:B------:R-:W-:Y:S01]  /*a820*/  UMOV UR4, 0xf0000000 ;  /* 0xf000000000047882 */ /* 0x000fe20000000000 */
[----:B------:R-:W-:Y:S01]  /*a830*/  UMOV UR5, 0x380fffff ;  /* 0x380fffff00057882 */ /* 0x000fe20000000000 */
[----:B--2---:R-:W0:Y:S01]  /*a840*/  F2F.F32.F64 R0, R2 ;  /* 0x0000000200007310 */ /* 0x004e220000301000 */
[----:B------:R-:W-:-:S14]  /*a850*/  DSETP.GEU.AND P0, PT, |R2|, UR4, PT ;  /* 0x0000000402007e2a */ /* 0x000fdc000bf0e200 */
[----:B0-----:R-:W-:Y:S01]  /*a860*/  @!P0 FMUL R0, R0, 1.175494350822287508e-38 ;  /* 0x0080000000008820 */ /* 0x001fe20000400000 */
[----:B------:R-:W-:Y:S06]  /*a870*/  BRA `(.L_x_1392) ;  /* 0x0000000800307947 */ /* 0x000fec0003800000 */
.L_x_1400:
        /* <DEDUP_REMOVED lines=26> */
.L_x_1403:
        /* <DEDUP_REMOVED lines=13> */
.L_x_1402:
[----:B------:R-:W2:Y:S02]  /*aaf0*/  LDG.E.U16 R0, desc[UR36][R2.64] ;  /* 0x0000002402007981 */ /* 0x000ea4000c1e1500 */
[----:B--2---:R-:W-:Y:S01]  /*ab00*/  IMAD.U32 R0, R0, 0x10000, RZ ;  /* 0x0001000000007824 */ /* 0x004fe200078e00ff */
[----:B------:R-:W-:Y:S06]  /*ab10*/  BRA `(.L_x_1392) ;  /* 0x0000000400887947 */ /* 0x000fec0003800000 */
.L_x_1399:
        /* <DEDUP_REMOVED lines=11> */
.L_x_1406:
        /* <DEDUP_REMOVED lines=20> */
.L_x_1408:
[----:B------:R-:W-:Y:S05]  /*ad10*/  BSYNC B0 ;  /* 0x0000000000007941 */ /* 0x000fea0003800000 */
.L_x_1407:
[----:B------:R-:W-:Y:S01]  /*ad20*/  LEA R3, R0, 0x3b800000, 0x17 ;  /* 0x3b80000000037811 */ /* 0x000fe200078eb8ff */
[----:B------:R-:W-:-:S05]  /*ad30*/  IMAD.SHL.U32 R0, R2, 0x100000, RZ ;  /* 0x0010000002007824 */ /* 0x000fca00078e00ff */
[----:B------:R-:W-:Y:S01]  /*ad40*/  LOP3.LUT R0, R3, R0, R4, 0xfe, !PT ;  /* 0x0000000003007212 */ /* 0x000fe200078efe04 */
[----:B------:R-:W-:Y:S06]  /*ad50*/  BRA `(.L_x_1392) ;  /* 0x0000000000f87947 */ /* 0x000fec0003800000 */
.L_x_1405:
        /* <DEDUP_REMOVED lines=20> */
.L_x_1410:
[----:B------:R-:W-:Y:S05]  /*aea0*/  BSYNC B0 ;  /* 0x0000000000007941 */ /* 0x000fea0003800000 */
.L_x_1409:
[----:B------:R-:W-:Y:S01]  /*aeb0*/  LEA R3, R0, 0x37800000, 0x17 ;  /* 0x3780000000037811 */ /* 0x000fe200078eb8ff */
[----:B------:R-:W-:-:S05]  /*aec0*/  IMAD.SHL.U32 R0, R2, 0x200000, RZ ;  /* 0x0020000002007824 */ /* 0x000fca00078e00ff */
[----:B------:R-:W-:Y:S01]  /*aed0*/  LOP3.LUT R0, R3, R0, R4, 0xfe, !PT ;  /* 0x0000000003007212 */ /* 0x000fe200078efe04 */
[----:B------:R-:W-:Y:S06]  /*aee0*/  BRA `(.L_x_1392) ;  /* 0x0000000000947947 */ /* 0x000fec0003800000 */
.L_x_1404:
        /* <DEDUP_REMOVED lines=14> */
.L_x_1391:
        /* <DEDUP_REMOVED lines=16> */
.L_x_1413:
[----:B------:R-:W-:Y:S01]  /*b0d0*/  IMAD.MOV.U32 R0, RZ, RZ, RZ ;  /* 0x000000ffff007224 */ /* 0x000fe200078e00ff */
[----:B------:R-:W-:Y:S06]  /*b0e0*/  BRA `(.L_x_1392) ;  /* 0x0000000000147947 */ /* 0x000fec0003800000 */
.L_x_1412:
[----:B------:R-:W2:Y:S02]  /*b0f0*/  LDG.E.64 R2, desc[UR36][R2.64] ;  /* 0x0000002402027981 */ /* 0x000ea4000c1e1b00 */
[----:B--2---:R0:W1:Y:S01]  /*b100*/  I2F.U64 R0, R2 ;  /* 0x0000000200007312 */ /* 0x0040620000301000 */
[----:B------:R-:W-:Y:S05]  /*b110*/  BRA `(.L_x_1392) ;  /* 0x0000000000087947 */ /* 0x000fea0003800000 */
.L_x_1411:
[----:B------:R-:W2:Y:S02]  /*b120*/  LDG.E R0, desc[UR36][R2.64] ;  /* 0x0000002402007981 */ /* 0x000ea4000c1e1900 */
[----:B--2---:R-:W-:-:S07]  /*b130*/  I2FP.F32.U32 R0, R0 ;  /* 0x0000000000007245 */ /* 0x004fce0000201000 */
.L_x_1392:
[----:B------:R-:W-:Y:S05]  /*b140*/  BSYNC B6 ;  /* 0x0000000000067941 */ /* 0x000fea0003800000 */
.L_x_1386:
        /* <DEDUP_REMOVED lines=14> */
[----:B0-----:R-:W-:Y:S01]  /*b230*/  STG.E.U8 desc[UR36][R16.64], R3 ;  /* 0x0000000310007986 */ /* 0x001fe2000c101124 */
[----:B------:R-:W-:Y:S05]  /*b240*/  EXIT ;  /* 0x000000000000794d */ /* 0x000fea0003800000 */
.L_x_1417:
[----:B------:R-:W0:Y:S02]  /*b250*/  F2I.S64.TRUNC R2, R0 ;  /* 0x0000000000027311 */ /* 0x000e24000020d900 */
[----:B0-----:R-:W-:Y:S01]  /*b260*/  STG.E.U8 desc[UR36][R16.64], R2 ;  /* 0x0000000210007986 */ /* 0x001fe2000c101124 */
[----:B------:R-:W-:Y:S05]  /*b270*/  EXIT ;  /* 0x000000000000794d */ /* 0x000fea0003800000 */
.L_x_1416:
[----:B------:R-:W-:-:S13]  /*b280*/  ISETP.NE.AND P0, PT, R3, 0x2, PT ;  /* 0x000000020300780c */ /* 0x000fda0003f05270 */
[----:B------:R-:W-:Y:S05]  /*b290*/  @!P0 BRA `(.L_x_1419) ;  /* 0x0000000000288947 */ /* 0x000fea0003800000 */
[----:B------:R-:W-:-:S13]  /*b2a0*/  ISETP.NE.AND P0, PT, R3, 0x3, PT ;  /* 0x000000030300780c */ /* 0x000fda0003f05270 */
[----:B------:R-:W-:Y:S05]  /*b2b0*/  @!P0 BRA `(.L_x_1420) ;  /* 0x0000000000148947 */ /* 0x000fea0003800000 */
[----:B------:R-:W-:-:S13]  /*b2c0*/  ISETP.NE.AND P0, PT, R3, 0x4, PT ;  /* 0x000000040300780c */ /* 0x000fda0003f05270 */
[----:B------:R-:W-:Y:S05]  /*b2d0*/  @P0 BRA `(.L_x_1418) ;  /* 0x0000000800d00947 */ /* 0x000fea0003800000 */
[----:B------:R-:W0:Y:S02]  /*b2e0*/  F2I.S64.TRUNC R2, R0 ;  /* 0x0000000000027311 */ /* 0x000e24000020d900 */
[----:B0-----:R-:W-:Y:S01]  /*b2f0*/  STG.E.64 desc[UR36][R16.64], R2 ;  /* 0x0000000210007986 */ /* 0x001fe2000c101b24 */
[----:B------:R-:W-:Y:S05]  /*b300*/  EXIT ;  /* 0x000000000000794d */ /* 0x000fea0003800000 */
.L_x_1420:
[----:B------:R-:W0:Y:S02]  /*b310*/  F2I.TRUNC.NTZ R3, R0 ;  /* 0x0000000000037305 */ /* 0x000e24000020f100 */
[----:B0-----:R-:W-:Y:S01]  /*b320*/  STG.E desc[UR36][R16.64], R3 ;  /* 0x0000000310007986 */ /* 0x001fe2000c101924 */
[----:B------:R-:W-:Y:S05]  /*b330*/  EXIT ;  /* 0x000000000000794d */ /* 0x000fea0003800000 */
.L_x_1419:
[----:B------:R-:W0:Y:S02]  /*b340*/  F2I.TRUNC.NTZ R3, R0 ;  /* 0x0000000000037305 */ /* 0x000e24000020f100 */
[----:B0-----:R-:W-:Y:S01]  /*b350*/  STG.E.U16 desc[UR36][R16.64], R3 ;  /* 0x0000000310007986 */ /* 0x001fe2000c101524 */
[----:B------:R-:W-:Y:S05]  /*b360*/  EXIT ;  /* 0x000000000000794d */ /* 0x000fea0003800000 */
.L_x_1415:
[----:B------:R-:W-:-:S13]  /*b370*/  ISETP.GT.AND P0, PT, R3, 0x6, PT ;  /* 0x000000060300780c */ /* 0x000fda0003f04270 */
[----:B------:R-:W-:Y:S05]  /*b380*/  @P0 BRA `(.L_x_1421) ;  /* 0x0000000000240947 */ /* 0x000fea0003800000 */
[----:B------:R-:W-:-:S13]  /*b390*/  ISETP.NE.AND P0, PT, R3, 0x5, PT ;  /* 0x000000050300780c */ /* 0x000fda0003f05270 */
[----:B------:R-:W-:Y:S05]  /*b3a0*/  @!P0 BRA `(.L_x_1422) ;  /* 0x0000000000108947 */ /* 0x000fea0003800000 */
[----:B------:R-:W-:-:S13]  /*b3b0*/  ISETP.NE.AND P0, PT, R3, 0x6, PT ;  /* 0x000000060300780c */ /* 0x000fda0003f05270 */
[----:B------:R-:W-:Y:S05]  /*b3c0*/  @P0 BRA `(.L_x_1418) ;  /* 0x0000000800940947 */ /* 0x000fea0003800000 */
[----:B------:R-:W-:Y:S01]  /*b3d0*/  STG.E desc[UR36][R16.64], R2 ;  /* 0x0000000210007986 */ /* 0x000fe2000c101924 */
[----:B------:R-:W-:Y:S05]  /*b3e0*/  EXIT ;  /* 0x000000000000794d */ /* 0x000fea0003800000 */
.L_x_1422:
[----:B------:R-:W-:-:S05]  /*b3f0*/  F2FP.F16.F32.PACK_AB R2, RZ, R2 ;  /* 0x00000002ff02723e */ /* 0x000fca00000000ff */
[----:B------:R-:W-:Y:S01]  /*b400*/  STG.E.U16 desc[UR36][R16.64], R2 ;  /* 0x0000000210007986 */ /* 0x000fe2000c101524 */
[----:B------:R-:W-:Y:S05]  /*b410*/  EXIT ;  /* 0x000000000000794d */ /* 0x000fea0003800000 */
.L_x_1421:
[----:B------:R-:W-:-:S13]  /*b420*/  ISETP.NE.AND P0, PT, R3, 0x7, PT ;  /* 0x000000070300780c */ /* 0x000fda0003f05270 */
[----:B------:R-:W-:Y:S05]  /*b430*/  @!P0 BRA `(.L_x_1423) ;  /* 0x00000000002c8947 */ /* 0x000fea0003800000 */
[----:B------:R-:W-:-:S13]  /*b440*/  ISETP.NE.AND P0, PT, R3, 0x8, PT ;  /* 0x000000080300780c */ /* 0x000fda0003f05270 */
[----:B------:R-:W-:Y:S05]  /*b450*/  @!P0 BRA `(.L_x_1424) ;  /* 0x0000000000148947 */ /* 0x000fea0003800000 */
[----:B------:R-:W-:-:S13]  /*b460*/  ISETP.NE.AND P0, PT, R3, 0x9, PT ;  /* 0x000000090300780c */ /* 0x000fda0003f05270 */
[----:B------:R-:W-:Y:S05]  /*b470*/  @P0 BRA `(.L_x_1418) ;  /* 0x0000000800680947 */ /* 0x000fea0003800000 */
[----:B------:R-:W-:-:S05]  /*b480*/  IMAD.MOV.U32 R3, RZ, RZ, RZ ;  /* 0x000000ffff037224 */ /* 0x000fca00078e00ff */
[----:B------:R-:W-:Y:S01]  /*b490*/  STG.E.64 desc[UR36][R16.64], R2 ;  /* 0x0000000210007986 */ /* 0x000fe2000c101b24 */
[----:B------:R-:W-:Y:S05]  /*b4a0*/  EXIT ;  /* 0x000000000000794d */ /* 0x000fea0003800000 */
.L_x_1424:
[----:B------:R-:W-:-:S04]  /*b4b0*/  F2FP.F16.F32.PACK_AB R3, RZ, R2 ;  /* 0x00000002ff03723e */ /* 0x000fc800000000ff */
[----:B------:R-:W-:-:S05]  /*b4c0*/  PRMT R3, R3, 0x5410, RZ ;  /* 0x0000541003037816 */ /* 0x000fca00000000ff */
[----:B------:R-:W-:Y:S01]  /*b4d0*/  STG.E desc[UR36][R16.64], R3 ;  /* 0x0000000310007986 */ /* 0x000fe2000c101924 */
[----:B------:R-:W-:Y:S05]  /*b4e0*/  EXIT ;  /* 0x000000000000794d */ /* 0x000fea0003800000 */
.L_x_1423:
[----:B------:R-:W-:-:S06]  /*b4f0*/  FMUL.FTZ R2, R2, 1 ;  /* 0x3f80000002027820 */ /* 0x000fcc0000410000 */
[----:B------:R-:W0:Y:S02]  /*b500*/  F2F.F64.F32 R2, R2 ;  /* 0x0000000200027310 */ /* 0x000e240000201800 */
[----:B0-----:R-:W-:Y:S01]  /*b510*/  STG.E.64 desc[UR36][R16.64], R2 ;  /* 0x0000000210007986 */ /* 0x001fe2000c101b24 */
[----:B------:R-:W-:Y:S05]  /*b520*/  EXIT ;  /* 0x000000000000794d */ /* 0x000fea0003800000 */
.L_x_1414:
        /* <DEDUP_REMOVED lines=10> */
[----:B------:R-:W-:Y:S01]  /*b5d0*/  STG.E.U8 desc[UR36][R16.64], R3 ;  /* 0x0000000310007986 */ /* 0x000fe2000c101124 */
[----:B------:R-:W-:Y:S05]  /*b5e0*/  EXIT ;  /* 0x000000000000794d */ /* 0x000fea0003800000 */
.L_x_1427:
[----:B------:R-:W-:Y:S01]  /*b5f0*/  FMUL.FTZ R4, R2, 1 ;  /* 0x3f80000002047820 */ /* 0x000fe20000410000 */
[----:B------:R-:W-:-:S05]  /*b600*/  CS2R R6, SRZ ;  /* 0x0000000000067805 */ /* 0x000fca000001ff00 */
[----:B------:R-:W0:Y:S02]  /*b610*/  F2F.F64.F32 R4, R4 ;  /* 0x0000000400047310 */ /* 0x000e240000201800 */
[----:B0-----:R-:W-:Y:S01]  /*b620*/  STG.E.128 desc[UR36][R16.64], R4 ;  /* 0x0000000410007986 */ /* 0x001fe2000c101d24 */
[----:B------:R-:W-:Y:S05]  /*b630*/  EXIT ;  /* 0x000000000000794d */ /* 0x000fea0003800000 */
.L_x_1426:
        /* <DEDUP_REMOVED lines=20> */
.L_x_1431:
[----:B------:R-:W-:Y:S05]  /*b780*/  BSYNC B0 ;  /* 0x0000000000007941 */ /* 0x000fea0003800000 */
.L_x_1430:
[----:B------:R-:W-:-:S05]  /*b790*/  LOP3.LUT R5, R0, R5, RZ, 0xfc, !PT ;  /* 0x0000000500057212 */ /* 0x000fca00078efcff */
[----:B------:R-:W-:Y:S01]  /*b7a0*/  STG.E.U8 desc[UR36][R16.64], R5 ;  /* 0x0000000510007986 */ /* 0x000fe2000c101124 */
[----:B------:R-:W-:Y:S05]  /*b7b0*/  EXIT ;  /* 0x000000000000794d */ /* 0x000fea0003800000 */
.L_x_1429:
        /* <DEDUP_REMOVED lines=12> */
.L_x_1433:
[----:B------:R-:W-:Y:S01]  /*b880*/  IMAD.MOV.U32 R0, RZ, RZ, 0x7f ;  /* 0x0000007fff007424 */ /* 0x000fe200078e00ff */
[----:B------:R-:W-:-:S04]  /*b890*/  ISETP.GT.U32.AND P0, PT, R4, 0x7f800000, PT ;  /* 0x7f8000000400780c */ /* 0x000fc80003f04070 */
[----:B------:R-:W-:-:S09]  /*b8a0*/  SEL R0, R0, 0x7c, P0 ;  /* 0x0000007c00007807 */ /* 0x000fd20000000000 */
.L_x_1434:
[----:B------:R-:W-:Y:S05]  /*b8b0*/  BSYNC B0 ;  /* 0x0000000000007941 */ /* 0x000fea0003800000 */
.L_x_1432:
[----:B------:R-:W-:-:S04]  /*b8c0*/  LOP3.LUT R2, R2, 0x80000000, RZ, 0xc0, !PT ;  /* 0x8000000002027812 */ /* 0x000fc800078ec0ff */
[----:B------:R-:W-:-:S04]  /*b8d0*/  SHF.R.U32.HI R3, RZ, 0x18, R2 ;  /* 0x00000018ff037819 */ /* 0x000fc80000011602 */
[----:B------:R-:W-:-:S05]  /*b8e0*/  LOP3.LUT R3, R0, R3, RZ, 0xfc, !PT ;  /* 0x0000000300037212 */ /* 0x000fca00078efcff */
[----:B------:R-:W-:Y:S01]  /*b8f0*/  STG.E.U8 desc[UR36][R16.64], R3 ;  /* 0x0000000310007986 */ /* 0x000fe2000c101124 */
[----:B------:R-:W-:Y:S05]  /*b900*/  EXIT ;  /* 0x000000000000794d */ /* 0x000fea0003800000 */
.L_x_1428:
[----:B------:R-:W-:-:S05]  /*b910*/  F2FP.BF16.F32.PACK_AB R2, RZ, R2 ;  /* 0x00000002ff02723e */ /* 0x000fca00000010ff */
[----:B------:R-:W-:Y:S01]  /*b920*/  STG.E.U16 desc[UR36][R16.64], R2 ;  /* 0x0000000210007986 */ /* 0x000fe2000c101524 */
[----:B------:R-:W-:Y:S05]  /*b930*/  EXIT ;  /* 0x000000000000794d */ /* 0x000fea0003800000 */
.L_x_1425:
        /* <DEDUP_REMOVED lines=9> */
[----:B0-----:R-:W-:Y:S01]  /*b9d0*/  STG.E.U16 desc[UR36][R16.64], R3 ;  /* 0x0000000310007986 */ /* 0x001fe2000c101524 */
[----:B------:R-:W-:Y:S05]  /*b9e0*/  EXIT ;  /* 0x000000000000794d */ /* 0x000fea0003800000 */
.L_x_1437:
        /* <DEDUP_REMOVED lines=16> */
.L_x_1440:
[----:B------:R-:W-:-:S04]  /*baf0*/  LOP3.LUT R2, R2, 0x80000000, RZ, 0xc0, !PT ;  /* 0x8000000002027812 */ /* 0x000fc800078ec0ff */
[----:B------:R-:W-:-:S04]  /*bb00*/  SHF.R.U32.HI R3, RZ, 0x18, R2 ;  /* 0x00000018ff037819 */ /* 0x000fc80000011602 */
[----:B------:R-:W-:-:S04]  /*bb10*/  LOP3.LUT R0, R0, R3, RZ, 0xfc, !PT ;  /* 0x0000000300007212 */ /* 0x000fc800078efcff */
[----:B------:R-:W-:-:S07]  /*bb20*/  PRMT R8, R0, 0x7610, R8 ;  /* 0x0000761000087816 */ /* 0x000fce0000000008 */
.L_x_1439:
[----:B------:R-:W-:Y:S05]  /*bb30*/  BSYNC B0 ;  /* 0x0000000000007941 */ /* 0x000fea0003800000 */
.L_x_1438:
[----:B------:R-:W-:Y:S01]  /*bb40*/  STG.E.U8 desc[UR36][R16.64], R8 ;  /* 0x0000000810007986 */ /* 0x000fe2000c101124 */
[----:B------:R-:W-:Y:S05]  /*bb50*/  EXIT ;  /* 0x000000000000794d */ /* 0x000fea0003800000 */
.L_x_1436:
        /* <DEDUP_REMOVED lines=16> */
.L_x_1443:
[----:B------:R-:W-:-:S04]  /*bc60*/  LOP3.LUT R2, R2, 0x80000000, RZ, 0xc0, !PT ;  /* 0x8000000002027812 */ /* 0x000fc800078ec0ff */
[----:B------:R-:W-:-:S04]  /*bc70*/  SHF.R.U32.HI R3, RZ, 0x18, R2 ;  /* 0x00000018ff037819 */ /* 0x000fc80000011602 */
[----:B------:R-:W-:-:S04]  /*bc80*/  LOP3.LUT R0, R0, R3, RZ, 0xfc, !PT ;  /* 0x0000000300007212 */ /* 0x000fc800078efcff */
[----:B------:R-:W-:-:S07]  /*bc90*/  PRMT R8, R0, 0x7610, R8 ;  /* 0x0000761000087816 */ /* 0x000fce0000000008 */
.L_x_1442:
[----:B------:R-:W-:Y:S05]  /*bca0*/  BSYNC B0 ;  /* 0x0000000000007941 */ /* 0x000fea0003800000 */
.L_x_1441:
[----:B------:R-:W-:Y:S01]  /*bcb0*/  STG.E.U8 desc[UR36][R16.64], R8 ;  /* 0x0000000810007986 */ /* 0x000fe2000c101124 */
[----:B------:R-:W-:Y:S05]  /*bcc0*/  EXIT ;  /* 0x000000000000794d */ /* 0x000fea0003800000 */
.L_x_1435:
        /* <DEDUP_REMOVED lines=21> */
.L_x_1418:
        /* <DEDUP_REMOVED lines=16> */
.L_x_1446:
[----:B------:R-:W-:Y:S05]  /*bf20*/  EXIT ;  /* 0x000000000000794d */ /* 0x000fea0003800000 */
.L_x_1445:
[----:B------:R-:W0:Y:S02]  /*bf30*/  F2I.U64.TRUNC R2, R0 ;  /* 0x0000000000027311 */ /* 0x000e24000020d800 */
[----:B0-----:R-:W-:Y:S01]  /*bf40*/  STG.E.64 desc[UR36][R16.64], R2 ;  /* 0x0000000210007986 */ /* 0x001fe2000c101b24 */
[----:B------:R-:W-:Y:S05]  /*bf50*/  EXIT ;  /* 0x000000000000794d */ /* 0x000fea0003800000 */
.L_x_1444:
[----:B------:R-:W0:Y:S02]  /*bf60*/  F2I.U32.TRUNC.NTZ R3, R0 ;  /* 0x0000000000037305 */ /* 0x000e24000020f000 */
[----:B0-----:R-:W-:Y:S01]  /*bf70*/  STG.E desc[UR36][R16.64], R3 ;  /* 0x0000000310007986 */ /* 0x001fe2000c101924 */
[----:B------:R-:W-:Y:S05]  /*bf80*/  EXIT ;  /* 0x000000000000794d */ /* 0x000fea0003800000 */
.L_x_1447:
        /* <DEDUP_REMOVED lines=15> */
.L_x_19568:


//--------------------- .text._ZN2at6native27unrolled_elementwise_kernelIZZZNS0_17trunc_kernel_cudaERNS_18TensorIteratorBaseEENKUlvE_clEvENKUlvE0_clEvEUlfE_St5arrayIPcLm2EELi4E23TrivialOffsetCalculatorILi1EjESB_NS0_6memory12LoadWithCastILi1EEENSC_13StoreWithCastILi1EEEEEviT_T0_T2_T3_T4_T5_ --------------------------
	.section	.text._ZN2at6native27unrolled_elementwise_kernelIZZZNS0_17trunc_kernel_cudaERNS_18TensorIteratorBaseEENKUlvE_clEvENKUlvE0_clEvEUlfE_St5arrayIPcLm2EELi4E23TrivialOffsetCalculatorILi1EjESB_NS0_6memory12LoadWithCastILi1EEENSC_13StoreWithCastILi1EEEEEviT_T0_T2_T3_T4_T5_,"ax",@progbits
	.align	128
        .global         _ZN2at6native27unrolled_elementwise_kernelIZZZNS0_17trunc_kernel_cudaERNS_18TensorIteratorBaseEENKUlvE_clEvENKUlvE0_clEvEUlfE_St5arrayIPcLm2EELi4E23TrivialOffsetCalculatorILi1EjESB_NS0_6memory12LoadWithCastILi1EEENSC_13StoreWithCastILi1EEEEEviT_T0_T2_T3_T4_T5_
        .type           _ZN2at6native27unrolled_elementwise_kernelIZZZNS0_17trunc_kernel_cudaERNS_18TensorIteratorBaseEENKUlvE_clEvENKUlvE0_clEvEUlfE_St5arrayIPcLm2EELi4E23TrivialOffsetCalculatorILi1EjESB_NS0_6memory12LoadWithCastILi1EEENSC_13StoreWithCastILi1EEEEEviT_T0_T2_T3_T4_T5_,@function
        .size           _ZN2at6native27unrolled_elementwise_kernelIZZZNS0_17trunc_kernel_cudaERNS_18TensorIteratorBaseEENKUlvE_clEvENKUlvE0_clEvEUlfE_St5arrayIPcLm2EELi4E23TrivialOffsetCalculatorILi1EjESB_NS0_6memory12LoadWithCastILi1EEENSC_13StoreWithCastILi1EEEEEviT_T0_T2_T3_T4_T5_,(.L_x_19569 - _ZN2at6native27unrolled_elementwise_kernelIZZZNS0_17trunc_kernel_cudaERNS_18TensorIteratorBaseEENKUlvE_clEvENKUlvE0_clEvEUlfE_St5arrayIPcLm2EELi4E23TrivialOffsetCalculatorILi1EjESB_NS0_6memory12LoadWithCastILi1EEENSC_13StoreWithCastILi1EEEEEviT_T0_T2_T3_T4_T5_)
        .other          _ZN2at6native27unrolled_elementwise_kernelIZZZNS0_17trunc_kernel_cudaERNS_18TensorIteratorBaseEENKUlvE_clEvENKUlvE0_clEvEUlfE_St5arrayIPcLm2EELi4E23TrivialOffsetCalculatorILi1EjESB_NS0_6memory12LoadWithCastILi1EEENSC_13StoreWithCastILi1EEEEEviT_T0_T2_T3_T4_T5_,@"STO_CUDA_ENTRY STV_DEFAULT"
_ZN2at6native27unrolled_elementwise_kernelIZZZNS0_17trunc_kernel_cudaERNS_18TensorIteratorBaseEENKUlvE_clEvENKUlvE0_clEvEUlfE_St5arrayIPcLm2EELi4E23TrivialOffsetCalculatorILi1EjESB_NS0_6memory12LoadWithCastILi1EEENSC_13StoreWithCastILi1EEEEEviT_T0_T2_T3_T4_T5_:
.text._ZN2at6native27unrolled_elementwise_kernelIZZZNS0_17trunc_kernel_cudaERNS_18TensorIteratorBaseEENKUlvE_clEvENKUlvE0_clEvEUlfE_St5arrayIPcLm2EELi4E23TrivialOffsetCalculatorILi1EjESB_NS0_6memory12LoadWithCastILi1EEENSC_13StoreWithCastILi1EEEEEviT_T0_T2_T3_T4_T5_:
[----:B------:R-:W0:Y:S01]  /*0000*/  LDC R1, c[0x0][0x28] ;  /* 0x00000a00ff017b82 */ /* 0x000e220000000800 */
[----:B------:R-:W1:Y:S07]  /*0010*/  S2R R2, SR_CTAID.X ;  /* 0x0000000000027919 */ /* 0x000e6e0000002500 */
[----:B------:R-:W1:Y:S01]  /*0020*/  LDC R25, c[0x0][0x210] ;  /* 0x00008400ff197b82 */ /* 0x000e620000000800 */
[----:B------:R-:W-:Y:S01]  /*0030*/  ULDC.64 UR36, c[0x0][0x208] ;  /* 0x0000820000247ab9 */ /* 0x000fe20000000a00 */
[----:B------:R-:W-:Y:S01]  /*0040*/  BSSY B7, `(.L_x_1448) ;  /* 0x00000ef000077945 */ /* 0x000fe20003800000 */
[----:B------:R-:W2:Y:S01]  /*0050*/  S2R R16, SR_TID.X ;  /* 0x0000000000107919 */ /* 0x000ea20000002100 */
[----:B------:R-:W-:-:S02]  /*0060*/  IMAD.MOV.U32 R19, RZ, RZ, RZ ;  /* 0x000000ffff137224 */ /* 0x000fc400078e00ff */
[----:B------:R-:W-:Y:S02]  /*0070*/  IMAD.MOV.U32 R27, RZ, RZ, RZ ;  /* 0x000000ffff1b7224 */ /* 0x000fe400078e00ff */
[----:B------:R-:W3:Y:S01]  /*0080*/  LDC.U8 R18, c[0x0][0x22c] ;  /* 0x00008b00ff127b82 */ /* 0x000ee20000000000 */
[----:B-1----:R-:W-:-:S05]  /*0090*/  IMAD R25, R2, -0x200, R25 ;  /* 0xfffffe0002197824 */ /* 0x002fca00078e0219 */
[----:B--2---:R-:W-:-:S13]  /*00a0*/  ISETP.GE.AND P0, PT, R16, R25, PT ;  /* 0x000000191000720c */ /* 0x004fda0003f06270 */
[----:B0--3--:R-:W-:Y:S05]  /*00b0*/  @P0 BRA `(.L_x_1449) ;  /* 0x0000000c009c0947 */ /* 0x009fea0003800000 */
[----:B------:R-:W0:Y:S01]  /*00c0*/  LDC.64 R4, c[0x0][0x220] ;  /* 0x00008800ff047b82 */ /* 0x000e220000000a00 */
[----:B------:R-:W-:Y:S01]  /*00d0*/  PRMT R0, R18, 0x9910, RZ ;  /* 0x0000991012007816 */ /* 0x000fe200000000ff */
[----:B------:R-:W-:Y:S01]  /*00e0*/  IMAD R16, R2, 0x200, R16 ;  /* 0x0000020002107824 */ /* 0x000fe200078e0210 */
[----:B------:R-:W-:Y:S01]  /*00f0*/  ULDC UR4, c[0x0][0x230] ;  /* 0x00008c0000047ab9 */ /* 0x000fe20000000800 */
[----:B------:R-:W-:Y:S01]  /*0100*/  BSSY B6, `(.L_x_1450) ;  /* 0x00000e0000067945 */ /* 0x000fe20003800000 */
        /* <DEDUP_REMOVED lines=14> */
[----:B--2---:R4:W0:Y:S01]  /*01f0*/  I2F.S16 R27, R4 ;  /* 0x00000004001b7306 */ /* 0x0048220000101400 */
[----:B------:R-:W-:Y:S05]  /*0200*/  BRA `(.L_x_1456) ;  /* 0x0000000c003c7947 */ /* 0x000fea0003800000 */
.L_x_1454:
[----:B------:R-:W2:Y:S02]  /*0210*/  LDG.E.U8 R4, desc[UR36][R4.64] ;  /* 0x0000002404047981 */ /* 0x000ea4000c1e1100 */
[----:B--2---:R-:W-:Y:S01]  /*0220*/  I2FP.F32.U32 R27, R4 ;  /* 0x00000004001b7245 */ /* 0x004fe20000201000 */
[----:B------:R-:W-:Y:S06]  /*0230*/  BRA `(.L_x_1456) ;  /* 0x0000000c00307947 */ /* 0x000fec0003800000 */
.L_x_1453:
[----:B------:R-:W-:-:S13]  /*0240*/  ISETP.NE.AND P0, PT, R0, 0x2, PT ;  /* 0x000000020000780c */ /* 0x000fda0003f05270 */
[----:B------:R-:W-:Y:S05]  /*0250*/  @!P0 BRA `(.L_x_1457) ;  /* 0x0000000000288947 */ /* 0x000fea0003800000 */
[----:B------:R-:W-:-:S13]  /*0260*/  ISETP.NE.AND P0, PT, R0, 0x3, PT ;  /* 0x000000030000780c */ /* 0x000fda0003f05270 */
[----:B------:R-:W-:Y:S05]  /*0270*/  @!P0 BRA `(.L_x_1458) ;  /* 0x0000000000148947 */ /* 0x000fea0003800000 */
[----:B------:R-:W-:-:S13]  /*0280*/  ISETP.NE.AND P0, PT, R0, 0x4, PT ;  /* 0x000000040000780c */ /* 0x000fda0003f05270 */
[----:B------:R-:W-:Y:S05]  /*0290*/  @P0 BRA `(.L_x_1455) ;  /* 0x0000000800bc0947 */ /* 0x000fea0003800000 */
[----:B------:R-:W2:Y:S02]  /*02a0*/  LDG.E.64 R4, desc[UR36][R4.64] ;  /* 0x0000002404047981 */ /* 0x000ea4000c1e1b00 */
[----:B--2---:R0:W1:Y:S01]  /*02b0*/  I2F.S64 R27, R4 ;  /* 0x00000004001b7312 */ /* 0x0040620000301400 */
[----:B------:R-:W-:Y:S05]  /*02c0*/  BRA `(.L_x_1456) ;  /* 0x0000000c000c7947 */ /* 0x000fea0003800000 */
.L_x_1458:
[----:B------:R-:W2:Y:S02]  /*02d0*/  LDG.E R4, desc[UR36][R4.64] ;  /* 0x0000002404047981 */ /* 0x000ea4000c1e1900 */
[----:B--2---:R-:W-:Y:S01]  /*02e0*/  I2FP.F32.S32 R27, R4 ;  /* 0x00000004001b7245 */ /* 0x004fe20000201400 */
[----:B------:R-:W-:Y:S06]  /*02f0*/  BRA `(.L_x_1456) ;  /* 0x0000000c00007947 */ /* 0x000fec0003800000 */
.L_x_1457:
[----:B------:R-:W2:Y:S02]  /*0300*/  LDG.E.U16 R4, desc[UR36][R4.64] ;  /* 0x0000002404047981 */ /* 0x000ea4000c1e1500 */
[----:B--2---:R2:W3:Y:S01]  /*0310*/  I2F.S16 R27, R4 ;  /* 0x00000004001b7306 */ /* 0x0044e20000101400 */
[----:B------:R-:W-:Y:S05]  /*0320*/  BRA `(.L_x_1456) ;  /* 0x0000000800f47947 */ /* 0x000fea0003800000 */
.L_x_1452:
        /* <DEDUP_REMOVED lines=8> */
.L_x_1460:
[----:B------:R-:W2:Y:S02]  /*03b0*/  LDG.E.U16 R4, desc[UR36][R4.64] ;  /* 0x0000002404047981 */ /* 0x000ea4000c1e1500 */
[----:B--2---:R-:W-:Y:S01]  /*03c0*/  HADD2.F32 R27, -RZ, R4.H0_H0 ;  /* 0x20000004ff1b7230 */ /* 0x004fe20000004100 */
[----:B------:R-:W-:Y:S06]  /*03d0*/  BRA `(.L_x_1456) ;  /* 0x0000000800c87947 */ /* 0x000fec0003800000 */
.L_x_1459:
        /* <DEDUP_REMOVED lines=8> */
.L_x_1462:
[----:B------:R-:W2:Y:S02]  /*0460*/  LDG.E.U16 R4, desc[UR36][R4.64] ;  /* 0x0000002404047981 */ /* 0x000ea4000c1e1500 */
[----:B--2---:R-:W-:Y:S01]  /*0470*/  HADD2.F32 R27, -RZ, R4.H0_H0 ;  /* 0x20000004ff1b7230 */ /* 0x004fe20000004100 */
[----:B------:R-:W-:Y:S06]  /*0480*/  BRA `(.L_x_1456) ;  /* 0x00000008009c7947 */ /* 0x000fec0003800000 */
.L_x_1461:
[----:B------:R-:W2:Y:S01]  /*0490*/  LDG.E.64 R4, desc[UR36][R4.64] ;  /* 0x0000002404047981 */ /* 0x000ea2000c1e1b00 */
[----:B------:R-:W-:Y:S01]  /*04a0*/  UMOV UR4, 0xf0000000 ;  /* 0xf000000000047882 */ /* 0x000fe20000000000 */
[----:B------:R-:W-:Y:S01]  /*04b0*/  UMOV UR5, 0x380fffff ;  /* 0x380fffff00057882 */ /* 0x000fe20000000000 */
[----:B--2---:R-:W0:Y:S01]  /*04c0*/  F2F.F32.F64 R27, R4 ;  /* 0x00000004001b7310 */ /* 0x004e220000301000 */
[----:B------:R-:W-:-:S14]  /*04d0*/  DSETP.GEU.AND P0, PT, |R4|, UR4, PT ;  /* 0x0000000404007e2a */ /* 0x000fdc000bf0e200 */
[----:B0-----:R-:W-:Y:S01]  /*04e0*/  @!P0 FMUL R27, R27, 1.175494350822287508e-38 ;  /* 0x008000001b1b8820 */ /* 0x001fe20000400000 */
[----:B------:R-:W-:Y:S06]  /*04f0*/  BRA `(.L_x_1456) ;  /* 0x0000000800807947 */ /* 0x000fec0003800000 */
.L_x_1451:
        /* <DEDUP_REMOVED lines=12> */
.L_x_1465:
[----:B------:R-:W2:Y:S01]  /*05c0*/  LDG.E.64 R4, desc[UR36][R4.64] ;  /* 0x0000002404047981 */ /* 0x000ea2000c1e1b00 */
[----:B------:R-:W-:Y:S01]  /*05d0*/  UMOV UR4, 0xf0000000 ;  /* 0xf000000000047882 */ /* 0x000fe20000000000 */
[----:B------:R-:W-:Y:S01]  /*05e0*/  UMOV UR5, 0x380fffff ;  /* 0x380fffff00057882 */ /* 0x000fe20000000000 */
[----:B--2---:R-:W0:Y:S01]  /*05f0*/  F2F.F32.F64 R27, R4 ;  /* 0x00000004001b7310 */ /* 0x004e220000301000 */
[----:B------:R-:W-:-:S14]  /*0600*/  DSETP.GEU.AND P0, PT, |R4|, UR4, PT ;  /* 0x0000000404007e2a */ /* 0x000fdc000bf0e200 */
[----:B0-----:R-:W-:Y:S01]  /*0610*/  @!P0 FMUL R27, R27, 1.175494350822287508e-38 ;  /* 0x008000001b1b8820 */ /* 0x001fe20000400000 */
[----:B------:R-:W-:Y:S06]  /*0620*/  BRA `(.L_x_1456) ;  /* 0x0000000800347947 */ /* 0x000fec0003800000 */
.L_x_1464:
        /* <DEDUP_REMOVED lines=11> */
[----:B------:R-:W-:-:S05]  /*06e0*/  VIADD R6, R0, 0x1000000 ;  /* 0x0100000000067836 */ /* 0x000fca0000000000 */
[----:B------:R-:W-:Y:S02]  /*06f0*/  SHF.R.S32.HI R6, RZ, 0x8, R6 ;  /* 0x00000008ff067819 */ /* 0x000fe40000011406 */
[----:B0-----:R-:W-:-:S04]  /*0700*/  IADD3 R3, -R3, 0x1f, RZ ;  /* 0x0000001f03037810 */ /* 0x001fc80007ffe1ff */
[C---:B------:R-:W-:Y:S01]  /*0710*/  ISETP.GT.U32.AND P0, PT, R3.reuse, 0x4, PT ;  /* 0x000000040300780c */ /* 0x040fe20003f04070 */
[----:B------:R-:W-:-:S05]  /*0720*/  VIADD R3, R3, 0xfffffffc ;  /* 0xfffffffc03037836 */ /* 0x000fca0000000000 */
[----:B------:R-:W-:-:S04]  /*0730*/  SEL R3, R3, RZ, P0 ;  /* 0x000000ff03037207 */ /* 0x000fc80000000000 */
[C---:B------:R-:W-:Y:S01]  /*0740*/  SHF.L.U32 R4, R0.reuse, R3, RZ ;  /* 0x0000000300047219 */ /* 0x040fe200000006ff */
[----:B------:R-:W-:Y:S02]  /*0750*/  IMAD R7, R3, R8, 0x3c000000 ;  /* 0x3c00000003077424 */ /* 0x000fe400078e0208 */
[----:B------:R-:W-:-:S03]  /*0760*/  VIADD R3, R0, 0xffffffff ;  /* 0xffffffff00037836 */ /* 0x000fc60000000000 */
[----:B------:R-:W-:Y:S02]  /*0770*/  LEA.HI R7, R4, R7, RZ, 0x1c ;  /* 0x0000000704077211 */ /* 0x000fe400078fe0ff */
[----:B------:R-:W-:Y:S02]  /*0780*/  SHF.R.S32.HI R3, RZ, 0x1f, R3 ;  /* 0x0000001fff037819 */ /* 0x000fe40000011403 */
[----:B------:R-:W-:-:S04]  /*0790*/  LOP3.LUT R6, R7, 0x7f800000, R6, 0xf8, !PT ;  /* 0x7f80000007067812 */ /* 0x000fc800078ef806 */
[----:B------:R-:W-:-:S04]  /*07a0*/  LOP3.LUT R6, R6, R3, RZ, 0x30, !PT ;  /* 0x0000000306067212 */ /* 0x000fc800078e30ff */
[----:B------:R-:W-:Y:S01]  /*07b0*/  LOP3.LUT R27, R6, 0x80000000, R27, 0xf8, !PT ;  /* 0x80000000061b7812 */ /* 0x000fe200078ef81b */
[----:B------:R-:W-:Y:S06]  /*07c0*/  BRA `(.L_x_1456) ;  /* 0x0000000400cc7947 */ /* 0x000fec0003800000 */
.L_x_1467:
        /* <DEDUP_REMOVED lines=12> */
[----:B------:R-:W-:Y:S01]  /*0890*/  LOP3.LUT R27, R27, 0x80000000, R0, 0xf8, !PT ;  /* 0x800000001b1b7812 */ /* 0x000fe200078ef800 */
[----:B------:R-:W-:Y:S06]  /*08a0*/  BRA `(.L_x_1456) ;  /* 0x0000000400947947 */ /* 0x000fec0003800000 */
.L_x_1466:
[----:B------:R-:W2:Y:S02]  /*08b0*/  LDG.E.U16 R4, desc[UR36][R4.64] ;  /* 0x0000002404047981 */ /* 0x000ea4000c1e1500 */
[----:B--2---:R-:W-:Y:S01]  /*08c0*/  IMAD.U32 R27, R4, 0x10000, RZ ;  /* 0x00010000041b7824 */ /* 0x004fe200078e00ff */
[----:B------:R-:W-:Y:S06]  /*08d0*/  BRA `(.L_x_1456) ;  /* 0x0000000400887947 */ /* 0x000fec0003800000 */
.L_x_1463:
        /* <DEDUP_REMOVED lines=11> */
.L_x_1470:
        /* <DEDUP_REMOVED lines=20> */
.L_x_1472:
[----:B------:R-:W-:Y:S05]  /*0ad0*/  BSYNC B0 ;  /* 0x0000000000007941 */ /* 0x000fea0003800000 */
.L_x_1471:
[----:B------:R-:W-:Y:S01]  /*0ae0*/  IMAD.SHL.U32 R3, R3, 0x100000, RZ ;  /* 0x0010000003037824 */ /* 0x000fe200078e00ff */
[----:B------:R-:W-:-:S04]  /*0af0*/  LEA R0, R0, 0x3b800000, 0x17 ;  /* 0x3b80000000007811 */ /* 0x000fc800078eb8ff */
[----:B------:R-:W-:Y:S01]  /*0b00*/  LOP3.LUT R27, R0, R3, R27, 0xfe, !PT ;  /* 0x00000003001b7212 */ /* 0x000fe200078efe1b */
[----:B------:R-:W-:Y:S06]  /*0b10*/  BRA `(.L_x_1456) ;  /* 0x0000000000f87947 */ /* 0x000fec0003800000 */
.L_x_1469:
        /* <DEDUP_REMOVED lines=20> */
.L_x_1474:
[----:B------:R-:W-:Y:S05]  /*0c60*/  BSYNC B0 ;  /* 0x0000000000007941 */ /* 0x000fea0003800000 */
.L_x_1473:
[----:B------:R-:W-:Y:S01]  /*0c70*/  IMAD.SHL.U32 R3, R3, 0x200000, RZ ;  /* 0x0020000003037824 */ /* 0x000fe200078e00ff */
[----:B------:R-:W-:-:S04]  /*0c80*/  LEA R0, R0, 0x37800000, 0x17 ;  /* 0x3780000000007811 */ /* 0x000fc800078eb8ff */
[----:B------:R-:W-:Y:S01]  /*0c90*/  LOP3.LUT R27, R0, R3, R27, 0xfe, !PT ;  /* 0x00000003001b7212 */ /* 0x000fe200078efe1b */
[----:B------:R-:W-:Y:S06]  /*0ca0*/  BRA `(.L_x_1456) ;  /* 0x0000000000947947 */ /* 0x000fec0003800000 */
.L_x_1468:
        /* <DEDUP_REMOVED lines=14> */
.L_x_1455:
        /* <DEDUP_REMOVED lines=16> */
.L_x_1477:
[----:B------:R-:W-:Y:S01]  /*0e90*/  IMAD.MOV.U32 R27, RZ, RZ, RZ ;  /* 0x000000ffff1b7224 */ /* 0x000fe200078e00ff */
[----:B------:R-:W-:Y:S06]  /*0ea0*/  BRA `(.L_x_1456) ;  /* 0x0000000000147947 */ /* 0x000fec0003800000 */
.L_x_1476:
[----:B------:R-:W2:Y:S02]  /*0eb0*/  LDG.E.64 R4, desc[UR36][R4.64] ;  /* 0x0000002404047981 */ /* 0x000ea4000c1e1b00 */
[----:B--2---:R0:W1:Y:S01]  /*0ec0*/  I2F.U64 R27, R4 ;  /* 0x00000004001b7312 */ /* 0x0040620000301000 */
[----:B------:R-:W-:Y:S05]  /*0ed0*/  BRA `(.L_x_1456) ;  /* 0x0000000000087947 */ /* 0x000fea0003800000 */
.L_x_1475:
[----:B------:R-:W2:Y:S02]  /*0ee0*/  LDG.E R4, desc[UR36][R4.64] ;  /* 0x0000002404047981 */ /* 0x000ea4000c1e1900 */
[----:B--2---:R-:W-:-:S07]  /*0ef0*/  I2FP.F32.U32 R27, R4 ;  /* 0x00000004001b7245 */ /* 0x004fce0000201000 */
.L_x_1456:
[----:B------:R-:W-:Y:S05]  /*0f00*/  BSYNC B6 ;  /* 0x0000000000067941 */ /* 0x000fea0003800000 */
.L_x_1450:
[----:B------:R-:W2:Y:S02]  /*0f10*/  S2R R16, SR_TID.X ;  /* 0x0000000000107919 */ /* 0x000ea40000002100 */
[----:B--2---:R-:W-:-:S07]  /*0f20*/  VIADD R16, R16, 0x80 ;  /* 0x0000008010107836 */ /* 0x004fce0000000000 */
.L_x_1449:
[----:B------:R-:W-:Y:S05]  /*0f30*/  BSYNC B7 ;  /* 0x0000000000077941 */ /* 0x000fea0003800000 */
.L_x_1448:
[----:B------:R-:W-:Y:S01]  /*0f40*/  ISETP.GE.AND P0, PT, R16, R25, PT ;  /* 0x000000191000720c */ /* 0x000fe20003f06270 */
[----:B------:R-:W-:-:S12]  /*0f50*/  BSSY B7, `(.L_x_1478) ;  /* 0x00000e8000077945 */ /* 0x000fd80003800000 */
[----:B------:R-:W-:Y:S05]  /*0f60*/  @P0 BRA `(.L_x_1479) ;  /* 0x0000000c00980947 */ /* 0x000fea0003800000 */
[----:B0---4-:R-:W0:Y:S01]  /*0f70*/  LDC.64 R4, c[0x0][0x220] ;  /* 0x00008800ff047b82 */ /* 0x011e220000000a00 */
[----:B------:R-:W-:Y:S01]  /*0f80*/  IMAD R0, R2, 0x200, R16 ;  /* 0x0000020002007824 */ /* 0x000fe200078e0210 */
[----:B------:R-:W-:Y:S01]  /*0f90*/  PRMT R6, R18, 0x9910, RZ ;  /* 0x0000991012067816 */ /* 0x000fe200000000ff */
[----:B------:R-:W-:Y:S01]  /*0fa0*/  ULDC UR4, c[0x0][0x230] ;  /* 0x00008c0000047ab9 */ /* 0x000fe20000000800 */
[----:B------:R-:W-:Y:S01]  /*0fb0*/  BSSY B6, `(.L_x_1480) ;  /* 0x00000e0000067945 */ /* 0x000fe20003800000 */
        /* <DEDUP_REMOVED lines=17> */
.L_x_1484:
[----:B------:R-:W2:Y:S02]  /*10d0*/  LDG.E.U8 R4, desc[UR36][R4.64] ;  /* 0x0000002404047981 */ /* 0x000ea4000c1e1100 */
[----:B--2---:R-:W-:Y:S01]  /*10e0*/  I2FP.F32.U32 R19, R4 ;  /* 0x0000000400137245 */ /* 0x004fe20000201000 */
[----:B------:R-:W-:Y:S06]  /*10f0*/  BRA `(.L_x_1486) ;  /* 0x0000000c002c7947 */ /* 0x000fec0003800000 */
.L_x_1483:
        /* <DEDUP_REMOVED lines=9> */
.L_x_1488:
[----:B------:R-:W2:Y:S02]  /*1190*/  LDG.E R4, desc[UR36][R4.64] ;  /* 0x0000002404047981 */ /* 0x000ea4000c1e1900 */
[----:B--2---:R-:W-:Y:S01]  /*11a0*/  I2FP.F32.S32 R19, R4 ;  /* 0x0000000400137245 */ /* 0x004fe20000201400 */
[----:B------:R-:W-:Y:S06]  /*11b0*/  BRA `(.L_x_1486) ;  /* 0x0000000800fc7947 */ /* 0x000fec0003800000 */
.L_x_1487:
[----:B------:R-:W2:Y:S02]  /*11c0*/  LDG.E.U16 R4, desc[UR36][R4.64] ;  /* 0x0000002404047981 */ /* 0x000ea4000c1e1500 */
[----:B--2---:R0:W2:Y:S01]  /*11d0*/  I2F.S16 R19, R4 ;  /* 0x0000000400137306 */ /* 0x0040a20000101400 */
[----:B------:R-:W-:Y:S05]  /*11e0*/  BRA `(.L_x_1486) ;  /* 0x0000000800f07947 */ /* 0x000fea0003800000 */
.L_x_1482:
        /* <DEDUP_REMOVED lines=8> */
.L_x_1490:
[----:B------:R-:W2:Y:S02]  /*1270*/  LDG.E.U16 R4, desc[UR36][R4.64] ;  /* 0x0000002404047981 */ /* 0x000ea4000c1e1500 */
[----:B--2---:R-:W-:Y:S01]  /*1280*/  HADD2.F32 R19, -RZ, R4.H0_H0 ;  /* 0x20000004ff137230 */ /* 0x004fe20000004100 */
[----:B------:R-:W-:Y:S06]  /*1290*/  BRA `(.L_x_1486) ;  /* 0x0000000800c47947 */ /* 0x000fec0003800000 */
.L_x_1489:
        /* <DEDUP_REMOVED lines=8> */
.L_x_1492:
[----:B------:R-:W2:Y:S02]  /*1320*/  LDG.E.U16 R4, desc[UR36][R4.64] ;  /* 0x0000002404047981 */ /* 0x000ea4000c1e1500 */
[----:B--2---:R-:W-:Y:S01]  /*1330*/  HADD2.F32 R19, -RZ, R4.H0_H0 ;  /* 0x20000004ff137230 */ /* 0x004fe20000004100 */
[----:B------:R-:W-:Y:S06]  /*1340*/  BRA `(.L_x_1486) ;  /* 0x0000000800987947 */ /* 0x000fec0003800000 */
.L_x_1491:
[----:B------:R-:W2:Y:S01]  /*1350*/  LDG.E.64 R4, desc[UR36][R4.64] ;  /* 0x0000002404047981 */ /* 0x000ea2000c1e1b00 */
[----:B------:R-:W-:Y:S01]  /*1360*/  UMOV UR4, 0xf0000000 ;  /* 0xf000000000047882 */ /* 0x000fe20000000000 */
[----:B------:R-:W-:Y:S01]  /*1370*/  UMOV UR5, 0x380fffff ;  /* 0x380fffff00057882 */ /* 0x000fe20000000000 */
[----:B--2---:R-:W0:Y:S01]  /*1380*/  F2F.F32.F64 R19, R4 ;  /* 0x0000000400137310 */ /* 0x004e220000301000 */
[----:B------:R-:W-:-:S14]  /*1390*/  DSETP.GEU.AND P0, PT, |R4|, UR4, PT ;  /* 0x0000000404007e2a */ /* 0x000fdc000bf0e200 */
[----:B0-----:R-:W-:Y:S01]  /*13a0*/  @!P0 FMUL R19, R19, 1.175494350822287508e-38 ;  /* 0x0080000013138820 */ /* 0x001fe20000400000 */
[----:B------:R-:W-:Y:S06]  /*13b0*/  BRA `(.L_x_1486) ;  /* 0x00000008007c7947 */ /* 0x000fec0003800000 */
.L_x_1481:
        /* <DEDUP_REMOVED lines=12> */
.L_x_1495:
[----:B------:R-:W2:Y:S01]  /*1480*/  LDG.E.64 R4, desc[UR36][R4.64] ;  /* 0x0000002404047981 */ /* 0x000ea2000c1e1b00 */
[----:B------:R-:W-:Y:S01]  /*1490*/  UMOV UR4, 0xf0000000 ;  /* 0xf000000000047882 */ /* 0x000fe20000000000 */
[----:B------:R-:W-:Y:S01]  /*14a0*/  UMOV UR5, 0x380fffff ;  /* 0x380fffff00057882 */ /* 0x000fe20000000000 */
[----:B--2---:R-:W0:Y:S01]  /*14b0*/  F2F.F32.F64 R19, R4 ;  /* 0x0000000400137310 */ /* 0x004e220000301000 */
[----:B------:R-:W-:-:S14]  /*14c0*/  DSETP.GEU.AND P0, PT, |R4|, UR4, PT ;  /* 0x0000000404007e2a */ /* 0x000fdc000bf0e200 */
[----:B0-----:R-:W-:Y:S01]  /*14d0*/  @!P0 FMUL R19, R19, 1.175494350822287508e-38 ;  /* 0x0080000013138820 */ /* 0x001fe20000400000 */
[----:B------:R-:W-:Y:S06]  /*14e0*/  BRA `(.L_x_1486) ;  /* 0x0000000800307947 */ /* 0x000fec0003800000 */
.L_x_1494:
        /* <DEDUP_REMOVED lines=26> */
.L_x_1497:
        /* <DEDUP_REMOVED lines=13> */
.L_x_1496:
[----:B------:R-:W2:Y:S02]  /*1760*/  LDG.E.U16 R4, desc[UR36][R4.64] ;  /* 0x0000002404047981 */ /* 0x000ea4000c1e1500 */
[----:B--2---:R-:W-:Y:S01]  /*1770*/  IMAD.U32 R19, R4, 0x10000, RZ ;  /* 0x0001000004137824 */ /* 0x004fe200078e00ff */
[----:B------:R-:W-:Y:S06]  /*1780*/  BRA `(.L_x_1486) ;  /* 0x0000000400887947 */ /* 0x000fec0003800000 */
.L_x_1493:
        /* <DEDUP_REMOVED lines=11> */
.L_x_1500:
        /* <DEDUP_REMOVED lines=20> */
.L_x_1502:
[----:B------:R-:W-:Y:S05]  /*1980*/  BSYNC B0 ;  /* 0x0000000000007941 */ /* 0x000fea0003800000 */
.L_x_1501:
[----:B------:R-:W-:Y:S01]  /*1990*/  IMAD.SHL.U32 R3, R3, 0x100000, RZ ;  /* 0x0010000003037824 */ /* 0x000fe200078e00ff */
[----:B------:R-:W-:-:S04]  /*19a0*/  LEA R0, R0, 0x3b800000, 0x17 ;  /* 0x3b80000000007811 */ /* 0x000fc800078eb8ff */
[----:B------:R-:W-:Y:S01]  /*19b0*/  LOP3.LUT R19, R0, R3, R19, 0xfe, !PT ;  /* 0x0000000300137212 */ /* 0x000fe200078efe13 */
[----:B------:R-:W-:Y:S06]  /*19c0*/  BRA `(.L_x_1486) ;  /* 0x0000000000f87947 */ /* 0x000fec0003800000 */
.L_x_1499:
        /* <DEDUP_REMOVED lines=20> */
.L_x_1504:
[----:B------:R-:W-:Y:S05]  /*1b10*/  BSYNC B0 ;  /* 0x0000000000007941 */ /* 0x000fea0003800000 */
.L_x_1503:
[----:B------:R-:W-:Y:S01]  /*1b20*/  IMAD.SHL.U32 R3, R3, 0x200000, RZ ;  /* 0x0020000003037824 */ /* 0x000fe200078e00ff */
[----:B------:R-:W-:-:S04]  /*1b30*/  LEA R0, R0, 0x37800000, 0x17 ;  /* 0x3780000000007811 */ /* 0x000fc800078eb8ff */
[----:B------:R-:W-:Y:S01]  /*1b40*/  LOP3.LUT R19, R0, R3, R19, 0xfe, !PT ;  /* 0x0000000300137212 */ /* 0x000fe200078efe13 */
[----:B------:R-:W-:Y:S06]  /*1b50*/  BRA `(.L_x_1486) ;  /* 0x0000000000947947 */ /* 0x000fec0003800000 */
.L_x_1498:
        /* <DEDUP_REMOVED lines=14> */
.L_x_1485:
        /* <DEDUP_REMOVED lines=15> */
[----:B01-3-5:R-:W-:Y:S05]  /*1d30*/  CALL.ABS.NOINC R14 ;  /* 0x000000000e007343 */ /* 0x02bfea0003c00000 */
.L_x_1507:
[----:B------:R-:W-:Y:S01]  /*1d40*/  IMAD.MOV.U32 R19, RZ, RZ, RZ ;  /* 0x000000ffff137224 */ /* 0x000fe200078e00ff */
[----:B------:R-:W-:Y:S06]  /*1d50*/  BRA `(.L_x_1486) ;  /* 0x0000000000147947 */ /* 0x000fec0003800000 */
.L_x_1506:
[----:B------:R-:W2:Y:S02]  /*1d60*/  LDG.E.64 R4, desc[UR36][R4.64] ;  /* 0x0000002404047981 */ /* 0x000ea4000c1e1b00 */
[----:B--2---:R0:W2:Y:S01]  /*1d70*/  I2F.U64 R19, R4 ;  /* 0x0000000400137312 */ /* 0x0040a20000301000 */
[----:B------:R-:W-:Y:S05]  /*1d80*/  BRA `(.L_x_1486) ;  /* 0x0000000000087947 */ /* 0x000fea0003800000 */
.L_x_1505:
[----:B------:R-:W2:Y:S02]  /*1d90*/  LDG.E R4, desc[UR36][R4.64] ;  /* 0x0000002404047981 */ /* 0x000ea4000c1e1900 */
[----:B--2---:R-:W-:-:S07]  /*1da0*/  I2FP.F32.U32 R19, R4 ;  /* 0x0000000400137245 */ /* 0x004fce0000201000 */
.L_x_1486:
[----:B------:R-:W-:Y:S05]  /*1db0*/  BSYNC B6 ;  /* 0x0000000000067941 */ /* 0x000fea0003800000 */
.L_x_1480:
[----:B------:R-:W-:-:S07]  /*1dc0*/  VIADD R16, R16, 0x80 ;  /* 0x0000008010107836 */ /* 0x000fce0000000000 */
.L_x_1479:
[----:B------:R-:W-:Y:S05]  /*1dd0*/  BSYNC B7 ;  /* 0x0000000000077941 */ /* 0x000fea0003800000 */
.L_x_1478:
[----:B------:R-:W-:Y:S01]  /*1de0*/  ISETP.GE.AND P0, PT, R16, R25, PT ;  /* 0x000000191000720c */ /* 0x000fe20003f06270 */
[----:B------:R-:W-:Y:S01]  /*1df0*/  BSSY B7, `(.L_x_1508) ;  /* 0x00000ea000077945 */ /* 0x000fe20003800000 */
[----:B------:R-:W-:Y:S02]  /*1e00*/  IMAD.MOV.U32 R17, RZ, RZ, RZ ;  /* 0x000000ffff117224 */ /* 0x000fe400078e00ff */
[----:B------:R-:W-:-:S09]  /*1e10*/  IMAD.MOV.U32 R23, RZ, RZ, RZ ;  /* 0x000000ffff177224 */ /* 0x000fd200078e00ff */
[----:B------:R-:W-:Y:S05]  /*1e20*/  @P0 BRA `(.L_x_1509) ;  /* 0x0000000c00980947 */ /* 0x000fea0003800000 */
[----:B0-2-4-:R-:W0:Y:S01]  /*1e30*/  LDC.64 R4, c[0x0][0x220] ;  /* 0x00008800ff047b82 */ /* 0x015e220000000a00 */
        /* <DEDUP_REMOVED lines=19> */
[----:B--2---:R0:W2:Y:S01]  /*1f70*/  I2F.S16 R23, R4 ;  /* 0x0000000400177306 */ /* 0x0040a20000101400 */
[----:B------:R-:W-:Y:S05]  /*1f80*/  BRA `(.L_x_1516) ;  /* 0x0000000c00387947 */ /* 0x000fea0003800000 */
.L_x_1514:
[----:B------:R-:W2:Y:S02]  /*1f90*/  LDG.E.U8 R4, desc[UR36][R4.64] ;  /* 0x0000002404047981 */ /* 0x000ea4000c1e1100 */
[----:B--2---:R-:W-:Y:S01]  /*1fa0*/  I2FP.F32.U32 R23, R4 ;  /* 0x0000000400177245 */ /* 0x004fe20000201000 */
[----:B------:R-:W-:Y:S06]  /*1fb0*/  BRA `(.L_x_1516) ;  /* 0x0000000c002c7947 */ /* 0x000fec0003800000 */
.L_x_1513:
        /* <DEDUP_REMOVED lines=9> */
.L_x_1518:
[----:B------:R-:W2:Y:S02]  /*2050*/  LDG.E R4, desc[UR36][R4.64] ;  /* 0x0000002404047981 */ /* 0x000ea4000c1e1900 */
[----:B--2---:R-:W-:Y:S01]  /*2060*/  I2FP.F32.S32 R23, R4 ;  /* 0x0000000400177245 */ /* 0x004fe20000201400 */
[----:B------:R-:W-:Y:S06]  /*2070*/  BRA `(.L_x_1516) ;  /* 0x0000000800fc7947 */ /* 0x000fec0003800000 */
.L_x_1517:
[----:B------:R-:W2:Y:S02]  /*2080*/  LDG.E.U16 R4, desc[UR36][R4.64] ;  /* 0x0000002404047981 */ /* 0x000ea4000c1e1500 */
[----:B--2---:R4:W0:Y:S01]  /*2090*/  I2F.S16 R23, R4 ;  /* 0x0000000400177306 */ /* 0x0048220000101400 */
[----:B------:R-:W-:Y:S05]  /*20a0*/  BRA `(.L_x_1516) ;  /* 0x0000000800f07947 */ /* 0x000fea0003800000 */
.L_x_1512:
        /* <DEDUP_REMOVED lines=8> */
.L_x_1520:
[----:B------:R-:W2:Y:S02]  /*2130*/  LDG.E.U16 R4, desc[UR36][R4.64] ;  /* 0x0000002404047981 */ /* 0x000ea4000c1e1500 */
[----:B--2---:R-:W-:Y:S01]  /*2140*/  HADD2.F32 R23, -RZ, R4.H0_H0 ;  /* 0x20000004ff177230 */ /* 0x004fe20000004100 */
[----:B------:R-:W-:Y:S06]  /*2150*/  BRA `(.L_x_1516) ;  /* 0x0000000800c47947 */ /* 0x000fec0003800000 */
.L_x_1519:
        /* <DEDUP_REMOVED lines=8> */
.L_x_1522:
[----:B------:R-:W2:Y:S02]  /*21e0*/  LDG.E.U16 R4, desc[UR36][R4.64] ;  /* 0x0000002404047981 */ /* 0x000ea4000c1e1500 */
[----:B--2---:R-:W-:Y:S01]  /*21f0*/  HADD2.F32 R23, -RZ, R4.H0_H0 ;  /* 0x20000004ff177230 */ /* 0x004fe20000004100 */
[----:B------:R-:W-:Y:S06]  /*2200*/  BRA `(.L_x_1516) ;  /* 0x0000000800987947 */ /* 0x000fec0003800000 */
.L_x_1521:
[----:B------:R-:W2:Y:S01]  /*2210*/  LDG.E.64 R4, desc[UR36][R4.64] ;  /* 0x0000002404047981 */ /* 0x000ea2000c1e1b00 */
[----:B------:R-:W-:Y:S01]  /*2220*/  UMOV UR4, 0xf0000000 ;  /* 0xf000000000047882 */ /* 0x000fe20000000000 */
[----:B------:R-:W-:Y:S01]  /*2230*/  UMOV UR5, 0x380fffff ;  /* 0x380fffff00057882 */ /* 0x000fe20000000000 */
[----:B--2---:R-:W0:Y:S01]  /*2240*/  F2F.F32.F64 R23, R4 ;  /* 0x0000000400177310 */ /* 0x004e220000301000 */
[----:B------:R-:W-:-:S14]  /*2250*/  DSETP.GEU.AND P0, PT, |R4|, UR4, PT ;  /* 0x0000000404007e2a */ /* 0x000fdc000bf0e200 */
[----:B0-----:R-:W-:Y:S01]  /*2260*/  @!P0 FMUL R23, R23, 1.175494350822287508e-38 ;  /* 0x0080000017178820 */ /* 0x001fe20000400000 */
[----:B------:R-:W-:Y:S06]  /*2270*/  BRA `(.L_x_1516) ;  /* 0x00000008007c7947 */ /* 0x000fec0003800000 */
.L_x_1511:
        /* <DEDUP_REMOVED lines=12> */
.L_x_1525:
[----:B------:R-:W2:Y:S01]  /*2340*/  LDG.E.64 R4, desc[UR36][R4.64] ;  /* 0x0000002404047981 */ /* 0x000ea2000c1e1b00 */
[----:B------:R-:W-:Y:S01]  /*2350*/  UMOV UR4, 0xf0000000 ;  /* 0xf000000000047882 */ /* 0x000fe20000000000 */
[----:B------:R-:W-:Y:S01]  /*2360*/  UMOV UR5, 0x380fffff ;  /* 0x380fffff00057882 */ /* 0x000fe20000000000 */
[----:B--2---:R-:W0:Y:S01]  /*2370*/  F2F.F32.F64 R23, R4 ;  /* 0x0000000400177310 */ /* 0x004e220000301000 */
[----:B------:R-:W-:-:S14]  /*2380*/  DSETP.GEU.AND P0, PT, |R4|, UR4, PT ;  /* 0x0000000404007e2a */ /* 0x000fdc000bf0e200 */
[----:B0-----:R-:W-:Y:S01]  /*2390*/  @!P0 FMUL R23, R23, 1.175494350822287508e-38 ;  /* 0x0080000017178820 */ /* 0x001fe20000400000 */
[----:B------:R-:W-:Y:S06]  /*23a0*/  BRA `(.L_x_1516) ;  /* 0x0000000800307947 */ /* 0x000fec0003800000 */
.L_x_1524:
        /* <DEDUP_REMOVED lines=26> */
.L_x_1527:
        /* <DEDUP_REMOVED lines=13> */
.L_x_1526:
[----:B------:R-:W2:Y:S02]  /*2620*/  LDG.E.U16 R4, desc[UR36][R4.64] ;  /* 0x0000002404047981 */ /* 0x000ea4000c1e1500 */
[----:B--2---:R-:W-:Y:S01]  /*2630*/  IMAD.U32 R23, R4, 0x10000, RZ ;  /* 0x0001000004177824 */ /* 0x004fe200078e00ff */
[----:B------:R-:W-:Y:S06]  /*2640*/  BRA `(.L_x_1516) ;  /* 0x0000000400887947 */ /* 0x000fec0003800000 */
.L_x_1523:
        /* <DEDUP_REMOVED lines=11> */
.L_x_1530:
        /* <DEDUP_REMOVED lines=20> */
.L_x_1532:
[----:B------:R-:W-:Y:S05]  /*2840*/  BSYNC B0 ;  /* 0x0000000000007941 */ /* 0x000fea0003800000 */
.L_x_1531:
[----:B------:R-:W-:Y:S01]  /*2850*/  IMAD.SHL.U32 R3, R3, 0x100000, RZ ;  /* 0x0010000003037824 */ /* 0x000fe200078e00ff */
[----:B------:R-:W-:-:S04]  /*2860*/  LEA R0, R0, 0x3b800000, 0x17 ;  /* 0x3b80000000007811 */ /* 0x000fc800078eb8ff */
[----:B------:R-:W-:Y:S01]  /*2870*/  LOP3.LUT R23, R0, R3, R23, 0xfe, !PT ;  /* 0x0000000300177212 */ /* 0x000fe200078efe17 */
[----:B------:R-:W-:Y:S06]  /*2880*/  BRA `(.L_x_1516) ;  /* 0x0000000000f87947 */ /* 0x000fec0003800000 */
.L_x_1529:
        /* <DEDUP_REMOVED lines=20> */
.L_x_1534:
[----:B------:R-:W-:Y:S05]  /*29d0*/  BSYNC B0 ;  /* 0x0000000000007941 */ /* 0x000fea0003800000 */
.L_x_1533:
[----:B------:R-:W-:Y:S01]  /*29e0*/  IMAD.SHL.U32 R3, R3, 0x200000, RZ ;  /* 0x0020000003037824 */ /* 0x000fe200078e00ff */
[----:B------:R-:W-:-:S04]  /*29f0*/  LEA R0, R0, 0x37800000, 0x17 ;  /* 0x3780000000007811 */ /* 0x000fc800078eb8ff */
[----:B------:R-:W-:Y:S01]  /*2a00*/  LOP3.LUT R23, R0, R3, R23, 0xfe, !PT ;  /* 0x0000000300177212 */ /* 0x000fe200078efe17 */
[----:B------:R-:W-:Y:S06]  /*2a10*/  BRA `(.L_x_1516) ;  /* 0x0000000000947947 */ /* 0x000fec0003800000 */
.L_x_1528:
        /* <DEDUP_REMOVED lines=14> */
.L_x_1515:
        /* <DEDUP_REMOVED lines=16> */
.L_x_1537:
[----:B------:R-:W-:Y:S01]  /*2c00*/  IMAD.MOV.U32 R23, RZ, RZ, RZ ;  /* 0x000000ffff177224 */ /* 0x000fe200078e00ff */
[----:B------:R-:W-:Y:S06]  /*2c10*/  BRA `(.L_x_1516) ;  /* 0x0000000000147947 */ /* 0x000fec0003800000 */
.L_x_1536:
[----:B------:R-:W2:Y:S02]  /*2c20*/  LDG.E.64 R4, desc[UR36][R4.64] ;  /* 0x0000002404047981 */ /* 0x000ea4000c1e1b00 */
[----:B--2---:R0:W2:Y:S01]  /*2c30*/  I2F.U64 R23, R4 ;  /* 0x0000000400177312 */ /* 0x0040a20000301000 */
[----:B------:R-:W-:Y:S05]  /*2c40*/  BRA `(.L_x_1516) ;  /* 0x0000000000087947 */ /* 0x000fea0003800000 */
.L_x_1535:
[----:B------:R-:W2:Y:S02]  /*2c50*/  LDG.E R4, desc[UR36][R4.64] ;  /* 0x0000002404047981 */ /* 0x000ea4000c1e1900 */
[----:B--2---:R-:W-:-:S07]  /*2c60*/  I2FP.F32.U32 R23, R4 ;  /* 0x0000000400177245 */ /* 0x004fce0000201000 */
.L_x_1516:
[----:B------:R-:W-:Y:S05]  /*2c70*/  BSYNC B6 ;  /* 0x0000000000067941 */ /* 0x000fea0003800000 */
.L_x_1510:
[----:B------:R-:W-:-:S07]  /*2c80*/  VIADD R16, R16, 0x80 ;  /* 0x0000008010107836 */ /* 0x000fce0000000000 */
.L_x_1509:
[----:B------:R-:W-:Y:S05]  /*2c90*/  BSYNC B7 ;  /* 0x0000000000077941 */ /* 0x000fea0003800000 */
.L_x_1508:
[----:B------:R-:W-:Y:S01]  /*2ca0*/  ISETP.GE.AND P0, PT, R16, R25, PT ;  /* 0x000000191000720c */ /* 0x000fe20003f06270 */
[----:B------:R-:W-:-:S12]  /*2cb0*/  BSSY B6, `(.L_x_1538) ;  /* 0x00000e1000067945 */ /* 0x000fd80003800000 */
[----:B------:R-:W-:Y:S05]  /*2cc0*/  @P0 BRA `(.L_x_1539) ;  /* 0x0000000c007c0947 */ /* 0x000fea0003800000 */
[----:B0-2-4-:R-:W0:Y:S01]  /*2cd0*/  LDC.64 R4, c[0x0][0x220] ;  /* 0x00008800ff047b82 */ /* 0x015e220000000a00 */
        /* <DEDUP_REMOVED lines=19> */
.L_x_1543:
[----:B------:R-:W2:Y:S02]  /*2e10*/  LDG.E.U8 R4, desc[UR36][R4.64] ;  /* 0x0000002404047981 */ /* 0x000ea4000c1e1100 */
[----:B--2---:R-:W-:Y:S01]  /*2e20*/  I2FP.F32.U32 R17, R4 ;  /* 0x0000000400117245 */ /* 0x004fe20000201000 */
[----:B------:R-:W-:Y:S06]  /*2e30*/  BRA `(.L_x_1539) ;  /* 0x0000000c00207947 */ /* 0x000fec0003800000 */
.L_x_1542:
        /* <DEDUP_REMOVED lines=9> */
.L_x_1546:
[----:B------:R-:W2:Y:S02]  /*2ed0*/  LDG.E R4, desc[UR36][R4.64] ;  /* 0x0000002404047981 */ /* 0x000ea4000c1e1900 */
[----:B--2---:R-:W-:Y:S01]  /*2ee0*/  I2FP.F32.S32 R17, R4 ;  /* 0x0000000400117245 */ /* 0x004fe20000201400 */
[----:B------:R-:W-:Y:S06]  /*2ef0*/  BRA `(.L_x_1539) ;  /* 0x0000000800f07947 */ /* 0x000fec0003800000 */
.L_x_1545:
[----:B------:R-:W2:Y:S02]  /*2f00*/  LDG.E.U16 R4, desc[UR36][R4.64] ;  /* 0x0000002404047981 */ /* 0x000ea4000c1e1500 */
[----:B--2---:R0:W2:Y:S01]  /*2f10*/  I2F.S16 R17, R4 ;  /* 0x0000000400117306 */ /* 0x0040a20000101400 */
[----:B------:R-:W-:Y:S05]  /*2f20*/  BRA `(.L_x_1539) ;  /* 0x0000000800e47947 */ /* 0x000fea0003800000 */
.L_x_1541:
        /* <DEDUP_REMOVED lines=8> */
.L_x_1548:
[----:B------:R-:W2:Y:S02]  /*2fb0*/  LDG.E.U16 R4, desc[UR36][R4.64] ;  /* 0x0000002404047981 */ /* 0x000ea4000c1e1500 */
[----:B--2---:R-:W-:Y:S01]  /*2fc0*/  HADD2.F32 R17, -RZ, R4.H0_H0 ;  /* 0x20000004ff117230 */ /* 0x004fe20000004100 */
[----:B------:R-:W-:Y:S06]  /*2fd0*/  BRA `(.L_x_1539) ;  /* 0x0000000800b87947 */ /* 0x000fec0003800000 */
.L_x_1547:
        /* <DEDUP_REMOVED lines=8> */
.L_x_1550:
[----:B------:R-:W2:Y:S02]  /*3060*/  LDG.E.U16 R4, desc[UR36][R4.64] ;  /* 0x0000002404047981 */ /* 0x000ea4000c1e1500 */
[----:B--2---:R-:W-:Y:S01]  /*3070*/  HADD2.F32 R17, -RZ, R4.H0_H0 ;  /* 0x20000004ff117230 */ /* 0x004fe20000004100 */
[----:B------:R-:W-:Y:S06]  /*3080*/  BRA `(.L_x_1539) ;  /* 0x00000008008c7947 */ /* 0x000fec0003800000 */
.L_x_1549:
[----:B------:R-:W2:Y:S01]  /*3090*/  LDG.E.64 R4, desc[UR36][R4.64] ;  /* 0x0000002404047981 */ /* 0x000ea2000c1e1b00 */
[----:B------:R-:W-:Y:S01]  /*30a0*/  UMOV UR4, 0xf0000000 ;  /* 0xf000000000047882 */ /* 0x000fe20000000000 */
[----:B------:R-:W-:Y:S01]  /*30b0*/  UMOV UR5, 0x380fffff ;  /* 0x380fffff00057882 */ /* 0x000fe20000000000 */
[----:B--2---:R-:W0:Y:S01]  /*30c0*/  F2F.F32.F64 R17, R4 ;  /* 0x0000000400117310 */ /* 0x004e220000301000 */
[----:B------:R-:W-:-:S14]  /*30d0*/  DSETP.GEU.AND P0, PT, |R4|, UR4, PT ;  /* 0x0000000404007e2a */ /* 0x000fdc000bf0e200 */
[----:B0-----:R-:W-:Y:S01]  /*30e0*/  @!P0 FMUL R17, R17, 1.175494350822287508e-38 ;  /* 0x0080000011118820 */ /* 0x001fe20000400000 */
[----:B------:R-:W-:Y:S06]  /*30f0*/  BRA `(.L_x_1539) ;  /* 0x0000000800707947 */ /* 0x000fec0003800000 */
.L_x_1540:
        /* <DEDUP_REMOVED lines=12> */
.L_x_1553:
[----:B------:R-:W2:Y:S01]  /*31c0*/  LDG.E.64 R4, desc[UR36][R4.64] ;  /* 0x0000002404047981 */ /* 0x000ea2000c1e1b00 */
[----:B------:R-:W-:Y:S01]  /*31d0*/  UMOV UR4, 0xf0000000 ;  /* 0xf000000000047882 */ /* 0x000fe20000000000 */
[----:B------:R-:W-:Y:S01]  /*31e0*/  UMOV UR5, 0x380fffff ;  /* 0x380fffff00057882 */ /* 0x000fe20000000000 */
[----:B--2---:R-:W0:Y:S01]  /*31f0*/  F2F.F32.F64 R17, R4 ;  /* 0x0000000400117310 */ /* 0x004e220000301000 */
[----:B------:R-:W-:-:S14]  /*3200*/  DSETP.GEU.AND P0, PT, |R4|, UR4, PT ;  /* 0x0000000404007e2a */ /* 0x000fdc000bf0e200 */
[----:B0-----:R-:W-:Y:S01]  /*3210*/  @!P0 FMUL R17, R17, 1.175494350822287508e-38 ;  /* 0x0080000011118820 */ /* 0x001fe20000400000 */
[----:B------:R-:W-:Y:S06]  /*3220*/  BRA `(.L_x_1539) ;  /* 0x0000000800247947 */ /* 0x000fec0003800000 */
.L_x_1552:
        /* <DEDUP_REMOVED lines=26> */
.L_x_1555:
        /* <DEDUP_REMOVED lines=13> */
.L_x_1554:
[----:B------:R-:W2:Y:S02]  /*34a0*/  LDG.E.U16 R4, desc[UR36][R4.64] ;  /* 0x0000002404047981 */ /* 0x000ea4000c1e1500 */
[----:B--2---:R-:W-:Y:S01]  /*34b0*/  IMAD.U32 R17, R4, 0x10000, RZ ;  /* 0x0001000004117824 */ /* 0x004fe200078e00ff */
[----:B------:R-:W-:Y:S06]  /*34c0*/  BRA `(.L_x_1539) ;  /* 0x00000004007c7947 */ /* 0x000fec0003800000 */
.L_x_1551:
        /* <DEDUP_REMOVED lines=11> */
.L_x_1558:
[----:B------:R-:W2:Y:S02]  /*3580*/  LDG.E.U8 R3, desc[UR36][R4.64] ;  /* 0x0000002404037981 */ /* 0x000ea4000c1e1100 */
        /* <DEDUP_REMOVED lines=18> */
.L_x_1560:
[----:B------:R-:W-:Y:S05]  /*36b0*/  BSYNC B0 ;  /* 0x0000000000007941 */ /* 0x000fea0003800000 */
.L_x_1559:
[----:B------:R-:W-:Y:S01]  /*36c0*/  IMAD.SHL.U32 R3, R3, 0x100000, RZ ;  /* 0x0010000003037824 */ /* 0x000fe200078e00ff */
[----:B------:R-:W-:-:S04]  /*36d0*/  LEA R0, R0, 0x3b800000, 0x17 ;  /* 0x3b80000000007811 */ /* 0x000fc800078eb8ff */
[----:B------:R-:W-:Y:S01]  /*36e0*/  LOP3.LUT R17, R0, R3, R17, 0xfe, !PT ;  /* 0x0000000300117212 */ /* 0x000fe200078efe11 */
[----:B------:R-:W-:Y:S06]  /*36f0*/  BRA `(.L_x_1539) ;  /* 0x0000000000f07947 */ /* 0x000fec0003800000 */
.L_x_1557:
        /* <DEDUP_REMOVED lines=19> */
.L_x_1562:
[----:B------:R-:W-:Y:S05]  /*3830*/  BSYNC B0 ;  /* 0x0000000000007941 */ /* 0x000fea0003800000 */
.L_x_1561:
[----:B------:R-:W-:Y:S01]  /*3840*/  IMAD.SHL.U32 R3, R3, 0x200000, RZ ;  /* 0x0020000003037824 */ /* 0x000fe200078e00ff */
[----:B------:R-:W-:-:S04]  /*3850*/  LEA R0, R0, 0x37800000, 0x17 ;  /* 0x3780000000007811 */ /* 0x000fc800078eb8ff */
[----:B------:R-:W-:Y:S01]  /*3860*/  LOP3.LUT R17, R0, R3, R17, 0xfe, !PT ;  /* 0x0000000300117212 */ /* 0x000fe200078efe11 */
[----:B------:R-:W-:Y:S06]  /*3870*/  BRA `(.L_x_1539) ;  /* 0x0000000000907947 */ /* 0x000fec0003800000 */
.L_x_1556:
        /* <DEDUP_REMOVED lines=14> */
.L_x_1544:
        /* <DEDUP_REMOVED lines=16> */
.L_x_1565:
[----:B------:R-:W-:Y:S05]  /*3a60*/  BRA `(.L_x_1539) ;  /* 0x0000000000147947 */ /* 0x000fea0003800000 */
.L_x_1564:
[----:B------:R-:W2:Y:S02]  /*3a70*/  LDG.E.64 R4, desc[UR36][R4.64] ;  /* 0x0000002404047981 */ /* 0x000ea4000c1e1b00 */
[----:B--2---:R0:W2:Y:S01]  /*3a80*/  I2F.U64 R17, R4 ;  /* 0x0000000400117312 */ /* 0x0040a20000301000 */
[----:B------:R-:W-:Y:S05]  /*3a90*/  BRA `(.L_x_1539) ;  /* 0x0000000000087947 */ /* 0x000fea0003800000 */
.L_x_1563:
[----:B------:R-:W2:Y:S02]  /*3aa0*/  LDG.E R4, desc[UR36][R4.64] ;  /* 0x0000002404047981 */ /* 0x000ea4000c1e1900 */
[----:B--2---:R-:W-:-:S07]  /*3ab0*/  I2FP.F32.U32 R17, R4 ;  /* 0x0000000400117245 */ /* 0x004fce0000201000 */
.L_x_1539:
[----:B------:R-:W-:Y:S05]  /*3ac0*/  BSYNC B6 ;  /* 0x0000000000067941 */ /* 0x000fea0003800000 */
.L_x_1538:
[----:B------:R-:W0:Y:S01]  /*3ad0*/  S2R R26, SR_TID.X ;  /* 0x00000000001a7919 */ /* 0x000e220000002100 */
[----:B------:R-:W1:Y:S01]  /*3ae0*/  LDC.U8 R16, c[0x0][0x234] ;  /* 0x00008d00ff107b82 */ /* 0x000e620000000000 */
[----:B------:R-:W-:Y:S01]  /*3af0*/  BSSY B6, `(.L_x_1566) ;  /* 0x000010b000067945 */ /* 0x000fe20003800000 */
[C---:B0-----:R-:W-:Y:S01]  /*3b00*/  VIADD R0, R26.reuse, 0x100 ;  /* 0x000001001a007836 */ /* 0x041fe20000000000 */
[CC--:B------:R-:W-:Y:S01]  /*3b10*/  ISETP.GE.AND P3, PT, R26.reuse, R25.reuse, PT ;  /* 0x000000191a00720c */ /* 0x0c0fe20003f66270 */
[C---:B------:R-:W-:Y:S02]  /*3b20*/  VIADD R6, R26.reuse, 0x180 ;  /* 0x000001801a067836 */ /* 0x040fe40000000000 */
[----:B------:R-:W-:Y:S01]  /*3b30*/  VIADD R28, R26, 0x80 ;  /* 0x000000801a1c7836 */ /* 0x000fe20000000000 */
[-C--:B------:R-:W-:Y:S02]  /*3b40*/  ISETP.GE.AND P1, PT, R0, R25.reuse, PT ;  /* 0x000000190000720c */ /* 0x080fe40003f26270 */
[----:B------:R-:W-:-:S02]  /*3b50*/  ISETP.GE.AND P2, PT, R6, R25, PT ;  /* 0x000000190600720c */ /* 0x000fc40003f46270 */
[----:B------:R-:W-:-:S05]  /*3b60*/  ISETP.GE.AND P0, PT, R28, R25, PT ;  /* 0x000000191c00720c */ /* 0x000fca0003f06270 */
[----:B-12345:R0:W1:Y:S08]  /*3b70*/  @!P3 FRND.TRUNC R4, R27 ;  /* 0x0000001b0004b307 */ /* 0x03e070000020d000 */
[----:B------:R0:W2:Y:S08]  /*3b80*/  @!P1 FRND.TRUNC R22, R23 ;  /* 0x0000001700169307 */ /* 0x0000b0000020d000 */
[----:B------:R0:W3:Y:S08]  /*3b90*/  @!P2 FRND.TRUNC R24, R17 ;  /* 0x000000110018a307 */ /* 0x0000f0000020d000 */
[----:B------:R0:W4:Y:S01]  /*3ba0*/  @!P0 FRND.TRUNC R18, R19 ;  /* 0x0000001300128307 */ /* 0x000122000020d000 */
[----:B-12---:R-:W-:Y:S05]  /*3bb0*/  @P3 BRA `(.L_x_1567) ;  /* 0x0000000c00f83947 */ /* 0x006fea0003800000 */
[----:B------:R-:W1:Y:S01]  /*3bc0*/  LDC.64 R8, c[0x0][0x218] ;  /* 0x00008600ff087b82 */ /* 0x000e620000000a00 */
[----:B------:R-:W-:Y:S01]  /*3bd0*/  IMAD R0, R2, 0x200, R26 ;  /* 0x0000020002007824 */ /* 0x000fe200078e021a */
[----:B------:R-:W-:Y:S01]  /*3be0*/  PRMT R5, R16, 0x9910, RZ ;  /* 0x0000991010057816 */ /* 0x000fe200000000ff */
[----:B------:R-:W-:Y:S02]  /*3bf0*/  ULDC UR4, c[0x0][0x238] ;  /* 0x00008e0000047ab9 */ /* 0x000fe40000000800 */
[----:B------:R-:W-:Y:S02]  /*3c00*/  IMAD R3, R0, UR4, RZ ;  /* 0x0000000400037c24 */ /* 0x000fe4000f8e02ff */
[----:B------:R-:W-:-:S05]  /*3c10*/  IMAD.MOV.U32 R0, RZ, RZ, R5 ;  /* 0x000000ffff007224 */ /* 0x000fca00078e0005 */
[----:B------:R-:W-:Y:S02]  /*3c20*/  ISETP.GT.AND P0, PT, R0, 0x9, PT ;  /* 0x000000090000780c */ /* 0x000fe40003f04270 */
[----:B-1----:R-:W-:-:S05]  /*3c30*/  IADD3 R8, P1, R3, R8, RZ ;  /* 0x0000000803087210 */ /* 0x002fca0007f3e0ff */
        /* <DEDUP_REMOVED lines=10> */
[----:B0-----:R-:W0:Y:S01]  /*3ce0*/  F2I.TRUNC.NTZ R27, R27 ;  /* 0x0000001b001b7305 */ /* 0x001e22000020f100 */
[----:B------:R-:W-:Y:S01]  /*3cf0*/  IMAD.MOV.U32 R26, RZ, RZ, R28 ;  /* 0x000000ffff1a7224 */ /* 0x000fe200078e001c */
[----:B0-----:R0:W-:Y:S01]  /*3d00*/  STG.E.U8 desc[UR36][R8.64], R27 ;  /* 0x0000001b08007986 */ /* 0x0011e2000c101124 */
[----:B------:R-:W-:Y:S05]  /*3d10*/  BRA `(.L_x_1567) ;  /* 0x0000000c00a07947 */ /* 0x000fea0003800000 */
.L_x_1571:
[----:B------:R-:W1:Y:S01]  /*3d20*/  F2I.S64.TRUNC R4, R27 ;  /* 0x0000001b00047311 */ /* 0x000e62000020d900 */
[----:B------:R-:W-:Y:S01]  /*3d30*/  IMAD.MOV.U32 R26, RZ, RZ, R28 ;  /* 0x000000ffff1a7224 */ /* 0x000fe200078e001c */
[----:B-1----:R1:W-:Y:S01]  /*3d40*/  STG.E.U8 desc[UR36][R8.64], R4 ;  /* 0x0000000408007986 */ /* 0x0023e2000c101124 */
[----:B------:R-:W-:Y:S05]  /*3d50*/  BRA `(.L_x_1567) ;  /* 0x0000000c00907947 */ /* 0x000fea0003800000 */
.L_x_1570:
[----:B------:R-:W-:-:S13]  /*3d60*/  ISETP.NE.AND P0, PT, R0, 0x2, PT ;  /* 0x000000020000780c */ /* 0x000fda0003f05270 */
[----:B------:R-:W-:Y:S05]  /*3d70*/  @!P0 BRA `(.L_x_1573) ;  /* 0x0000000000308947 */ /* 0x000fea0003800000 */
[----:B------:R-:W-:-:S13]  /*3d80*/  ISETP.NE.AND P0, PT, R0, 0x3, PT ;  /* 0x000000030000780c */ /* 0x000fda0003f05270 */
[----:B------:R-:W-:Y:S05]  /*3d90*/  @!P0 BRA `(.L_x_1574) ;  /* 0x0000000000188947 */ /* 0x000fea0003800000 */
[----:B------:R-:W-:-:S13]  /*3da0*/  ISETP.NE.AND P0, PT, R0, 0x4, PT ;  /* 0x000000040000780c */ /* 0x000fda0003f05270 */
[----:B------:R-:W-:Y:S05]  /*3db0*/  @P0 BRA `(.L_x_1572) ;  /* 0x0000000c00140947 */ /* 0x000fea0003800000 */
[----:B------:R-:W1:Y:S01]  /*3dc0*/  F2I.S64.TRUNC R4, R27 ;  /* 0x0000001b00047311 */ /* 0x000e62000020d900 */
[----:B------:R-:W-:Y:S01]  /*3dd0*/  IMAD.MOV.U32 R26, RZ, RZ, R28 ;  /* 0x000000ffff1a7224 */ /* 0x000fe200078e001c */
[----:B-1----:R1:W-:Y:S01]  /*3de0*/  STG.E.64 desc[UR36][R8.64], R4 ;  /* 0x0000000408007986 */ /* 0x0023e2000c101b24 */
[----:B------:R-:W-:Y:S05]  /*3df0*/  BRA `(.L_x_1567) ;  /* 0x0000000c00687947 */ /* 0x000fea0003800000 */
.L_x_1574:
[----:B0-----:R-:W0:Y:S01]  /*3e00*/  F2I.TRUNC.NTZ R27, R27 ;  /* 0x0000001b001b7305 */ /* 0x001e22000020f100 */
[----:B------:R-:W-:Y:S01]  /*3e10*/  IMAD.MOV.U32 R26, RZ, RZ, R28 ;  /* 0x000000ffff1a7224 */ /* 0x000fe200078e001c */
[----:B0-----:R0:W-:Y:S01]  /*3e20*/  STG.E desc[UR36][R8.64], R27 ;  /* 0x0000001b08007986 */ /* 0x0011e2000c101924 */
[----:B------:R-:W-:Y:S05]  /*3e30*/  BRA `(.L_x_1567) ;  /* 0x0000000c00587947 */ /* 0x000fea0003800000 */
.L_x_1573:
[----:B0-----:R-:W0:Y:S01]  /*3e40*/  F2I.TRUNC.NTZ R27, R27 ;  /* 0x0000001b001b7305 */ /* 0x001e22000020f100 */
[----:B------:R-:W-:Y:S01]  /*3e50*/  IMAD.MOV.U32 R26, RZ, RZ, R28 ;  /* 0x000000ffff1a7224 */ /* 0x000fe200078e001c */
[----:B0-----:R0:W-:Y:S01]  /*3e60*/  STG.E.U16 desc[UR36][R8.64], R27 ;  /* 0x0000001b08007986 */ /* 0x0011e2000c101524 */
[----:B------:R-:W-:Y:S05]  /*3e70*/  BRA `(.L_x_1567) ;  /* 0x0000000c00487947 */ /* 0x000fea0003800000 */
.L_x_1569:
[----:B------:R-:W-:-:S13]  /*3e80*/  ISETP.GT.AND P0, PT, R0, 0x6, PT ;  /* 0x000000060000780c */ /* 0x000fda0003f04270 */
[----:B------:R-:W-:Y:S05]  /*3e90*/  @P0 BRA `(.L_x_1575) ;  /* 0x00000000002c0947 */ /* 0x000fea0003800000 */
[----:B------:R-:W-:-:S13]  /*3ea0*/  ISETP.NE.AND P0, PT, R0, 0x5, PT ;  /* 0x000000050000780c */ /* 0x000fda0003f05270 */
[----:B------:R-:W-:Y:S05]  /*3eb0*/  @!P0 BRA `(.L_x_1576) ;  /* 0x0000000000148947 */ /* 0x000fea0003800000 */
[----:B------:R-:W-:-:S13]  /*3ec0*/  ISETP.NE.AND P0, PT, R0, 0x6, PT ;  /* 0x000000060000780c */ /* 0x000fda0003f05270 */
[----:B------:R-:W-:Y:S05]  /*3ed0*/  @P0 BRA `(.L_x_1572) ;  /* 0x0000000800cc0947 */ /* 0x000fea0003800000 */
[----:B------:R1:W-:Y:S01]  /*3ee0*/  STG.E desc[UR36][R8.64], R4 ;  /* 0x0000000408007986 */ /* 0x0003e2000c101924 */
[----:B------:R-:W-:Y:S01]  /*3ef0*/  IMAD.MOV.U32 R26, RZ, RZ, R28 ;  /* 0x000000ffff1a7224 */ /* 0x000fe200078e001c */
[----:B------:R-:W-:Y:S06]  /*3f00*/  BRA `(.L_x_1567) ;  /* 0x0000000c00247947 */ /* 0x000fec0003800000 */
.L_x_1576:
[----:B------:R-:W-:Y:S01]  /*3f10*/  F2FP.F16.F32.PACK_AB R4, RZ, R4 ;  /* 0x00000004ff04723e */ /* 0x000fe200000000ff */
[----:B------:R-:W-:-:S04]  /*3f20*/  IMAD.MOV.U32 R26, RZ, RZ, R28 ;  /* 0x000000ffff1a7224 */ /* 0x000fc800078e001c */
[----:B------:R1:W-:Y:S01]  /*3f30*/  STG.E.U16 desc[UR36][R8.64], R4 ;  /* 0x0000000408007986 */ /* 0x0003e2000c101524 */
[----:B------:R-:W-:Y:S05]  /*3f40*/  BRA `(.L_x_1567) ;  /* 0x0000000c00147947 */ /* 0x000fea0003800000 */
.L_x_1575:
[----:B------:R-:W-:-:S13]  /*3f50*/  ISETP.NE.AND P0, PT, R0, 0x7, PT ;  /* 0x000000070000780c */ /* 0x000fda0003f05270 */
[----:B------:R-:W-:Y:S05]  /*3f60*/  @!P0 BRA `(.L_x_1577) ;  /* 0x0000000000348947 */ /* 0x000fea0003800000 */
[----:B------:R-:W-:-:S13]  /*3f70*/  ISETP.NE.AND P0, PT, R0, 0x8, PT ;  /* 0x000000080000780c */ /* 0x000fda0003f05270 */
[----:B------:R-:W-:Y:S05]  /*3f80*/  @!P0 BRA `(.L_x_1578) ;  /* 0x0000000000188947 */ /* 0x000fea0003800000 */
[----:B------:R-:W-:-:S13]  /*3f90*/  ISETP.NE.AND P0, PT, R0, 0x9, PT ;  /* 0x000000090000780c */ /* 0x000fda0003f05270 */
[----:B------:R-:W-:Y:S05]  /*3fa0*/  @P0 BRA `(.L_x_1572) ;  /* 0x0000000800980947 */ /* 0x000fea0003800000 */
[----:B------:R-:W-:Y:S02]  /*3fb0*/  IMAD.MOV.U32 R5, RZ, RZ, RZ ;  /* 0x000000ffff057224 */ /* 0x000fe400078e00ff */
[----:B------:R-:W-:-:S03]  /*3fc0*/  IMAD.MOV.U32 R26, RZ, RZ, R28 ;  /* 0x000000ffff1a7224 */ /* 0x000fc600078e001c */
[----:B------:R1:W-:Y:S01]  /*3fd0*/  STG.E.64 desc[UR36][R8.64], R4 ;  /* 0x0000000408007986 */ /* 0x0003e2000c101b24 */
[----:B------:R-:W-:Y:S05]  /*3fe0*/  BRA `(.L_x_1567) ;  /* 0x0000000800ec7947 */ /* 0x000fea0003800000 */
.L_x_1578:
[----:B------:R-:W-:Y:S01]  /*3ff0*/  F2FP.F16.F32.PACK_AB R3, RZ, R4 ;  /* 0x00000004ff03723e */ /* 0x000fe200000000ff */
[----:B------:R-:W-:-:S03]  /*4000*/  IMAD.MOV.U32 R26, RZ, RZ, R28 ;  /* 0x000000ffff1a7224 */ /* 0x000fc600078e001c */
[----:B------:R-:W-:-:S05]  /*4010*/  PRMT R3, R3, 0x5410, RZ ;  /* 0x0000541003037816 */ /* 0x000fca00000000ff */
[----:B------:R1:W-:Y:S01]  /*4020*/  STG.E desc[UR36][R8.64], R3 ;  /* 0x0000000308007986 */ /* 0x0003e2000c101924 */
[----:B------:R-:W-:Y:S05]  /*4030*/  BRA `(.L_x_1567) ;  /* 0x0000000800d87947 */ /* 0x000fea0003800000 */
.L_x_1577:
[----:B------:R-:W-:Y:S01]  /*4040*/  FMUL.FTZ R4, R4, 1 ;  /* 0x3f80000004047820 */ /* 0x000fe20000410000 */
[----:B------:R-:W-:-:S05]  /*4050*/  IMAD.MOV.U32 R26, RZ, RZ, R28 ;  /* 0x000000ffff1a7224 */ /* 0x000fca00078e001c */
[----:B------:R-:W1:Y:S02]  /*4060*/  F2F.F64.F32 R4, R4 ;  /* 0x0000000400047310 */ /* 0x000e640000201800 */
[----:B-1----:R1:W-:Y:S01]  /*4070*/  STG.E.64 desc[UR36][R8.64], R4 ;  /* 0x0000000408007986 */ /* 0x0023e2000c101b24 */
[----:B------:R-:W-:Y:S05]  /*4080*/  BRA `(.L_x_1567) ;  /* 0x0000000800c47947 */ /* 0x000fea0003800000 */
.L_x_1568:
        /* <DEDUP_REMOVED lines=8> */
[----:B------:R-:W-:Y:S01]  /*4110*/  FSETP.NEU.FTZ.AND P0, PT, R4, RZ, PT ;  /* 0x000000ff0400720b */ /* 0x000fe20003f1d000 */
[----:B------:R-:W-:-:S03]  /*4120*/  IMAD.MOV.U32 R26, RZ, RZ, R28 ;  /* 0x000000ffff1a7224 */ /* 0x000fc600078e001c */
[----:B------:R-:W-:-:S05]  /*4130*/  SEL R3, RZ, 0x1, !P0 ;  /* 0x00000001ff037807 */ /* 0x000fca0004000000 */
[----:B------:R1:W-:Y:S01]  /*4140*/  STG.E.U8 desc[UR36][R8.64], R3 ;  /* 0x0000000308007986 */ /* 0x0003e2000c101124 */
[----:B------:R-:W-:Y:S05]  /*4150*/  BRA `(.L_x_1567) ;  /* 0x0000000800907947 */ /* 0x000fea0003800000 */
.L_x_1581:
[----:B------:R-:W-:Y:S01]  /*4160*/  FMUL.FTZ R4, R4, 1 ;  /* 0x3f80000004047820 */ /* 0x000fe20000410000 */
[----:B------:R-:W-:Y:S01]  /*4170*/  CS2R R6, SRZ ;  /* 0x0000000000067805 */ /* 0x000fe2000001ff00 */
[----:B------:R-:W-:-:S04]  /*4180*/  IMAD.MOV.U32 R26, RZ, RZ, R28 ;  /* 0x000000ffff1a7224 */ /* 0x000fc800078e001c */
[----:B------:R-:W1:Y:S02]  /*4190*/  F2F.F64.F32 R4, R4 ;  /* 0x0000000400047310 */ /* 0x000e640000201800 */
[----:B-1----:R1:W-:Y:S01]  /*41a0*/  STG.E.128 desc[UR36][R8.64], R4 ;  /* 0x0000000408007986 */ /* 0x0023e2000c101d24 */
[----:B------:R-:W-:Y:S05]  /*41b0*/  BRA `(.L_x_1567) ;  /* 0x0000000800787947 */ /* 0x000fea0003800000 */
.L_x_1580:
        /* <DEDUP_REMOVED lines=20> */
.L_x_1585:
[----:B------:R-:W-:Y:S05]  /*4300*/  BSYNC B0 ;  /* 0x0000000000007941 */ /* 0x000fea0003800000 */
.L_x_1584:
[----:B------:R-:W-:Y:S01]  /*4310*/  LOP3.LUT R5, R0, R5, RZ, 0xfc, !PT ;  /* 0x0000000500057212 */ /* 0x000fe200078efcff */
[----:B------:R-:W-:-:S04]  /*4320*/  IMAD.MOV.U32 R26, RZ, RZ, R28 ;  /* 0x000000ffff1a7224 */ /* 0x000fc800078e001c */
[----:B------:R1:W-:Y:S01]  /*4330*/  STG.E.U8 desc[UR36][R8.64], R5 ;  /* 0x0000000508007986 */ /* 0x0003e2000c101124 */
[----:B------:R-:W-:Y:S05]  /*4340*/  BRA `(.L_x_1567) ;  /* 0x0000000800147947 */ /* 0x000fea0003800000 */
.L_x_1583:
        /* <DEDUP_REMOVED lines=12> */
.L_x_1587:
[----:B------:R-:W-:Y:S01]  /*4410*/  IMAD.MOV.U32 R0, RZ, RZ, 0x7f ;  /* 0x0000007fff007424 */ /* 0x000fe200078e00ff */
[----:B------:R-:W-:-:S04]  /*4420*/  ISETP.GT.U32.AND P0, PT, R5, 0x7f800000, PT ;  /* 0x7f8000000500780c */ /* 0x000fc80003f04070 */
[----:B------:R-:W-:-:S09]  /*4430*/  SEL R0, R0, 0x7c, P0 ;  /* 0x0000007c00007807 */ /* 0x000fd20000000000 */
.L_x_1588:
[----:B------:R-:W-:Y:S05]  /*4440*/  BSYNC B0 ;  /* 0x0000000000007941 */ /* 0x000fea0003800000 */
.L_x_1586:
[----:B------:R-:W-:Y:S01]  /*4450*/  LOP3.LUT R4, R4, 0x80000000, RZ, 0xc0, !PT ;  /* 0x8000000004047812 */ /* 0x000fe200078ec0ff */
[----:B------:R-:W-:-:S03]  /*4460*/  IMAD.MOV.U32 R26, RZ, RZ, R28 ;  /* 0x000000ffff1a7224 */ /* 0x000fc600078e001c */
[----:B------:R-:W-:-:S04]  /*4470*/  SHF.R.U32.HI R3, RZ, 0x18, R4 ;  /* 0x00000018ff037819 */ /* 0x000fc80000011604 */
[----:B------:R-:W-:-:S05]  /*4480*/  LOP3.LUT R3, R0, R3, RZ, 0xfc, !PT ;  /* 0x0000000300037212 */ /* 0x000fca00078efcff */
[----:B------:R1:W-:Y:S01]  /*4490*/  STG.E.U8 desc[UR36][R8.64], R3 ;  /* 0x0000000308007986 */ /* 0x0003e2000c101124 */
[----:B------:R-:W-:Y:S05]  /*44a0*/  BRA `(.L_x_1567) ;  /* 0x0000000400bc7947 */ /* 0x000fea0003800000 */
.L_x_1582:
[----:B------:R-:W-:Y:S01]  /*44b0*/  F2FP.BF16.F32.PACK_AB R4, RZ, R4 ;  /* 0x00000004ff04723e */ /* 0x000fe200000010ff */
[----:B------:R-:W-:-:S04]  /*44c0*/  IMAD.MOV.U32 R26, RZ, RZ, R28 ;  /* 0x000000ffff1a7224 */ /* 0x000fc800078e001c */
[----:B------:R1:W-:Y:S01]  /*44d0*/  STG.E.U16 desc[UR36][R8.64], R4 ;  /* 0x0000000408007986 */ /* 0x0003e2000c101524 */
[----:B------:R-:W-:Y:S05]  /*44e0*/  BRA `(.L_x_1567) ;  /* 0x0000000400ac7947 */ /* 0x000fea0003800000 */
.L_x_1579:
        /* <DEDUP_REMOVED lines=8> */
[----:B0-----:R-:W0:Y:S01]  /*4570*/  F2I.U32.TRUNC.NTZ R27, R27 ;  /* 0x0000001b001b7305 */ /* 0x001e22000020f000 */
[----:B------:R-:W-:Y:S01]  /*4580*/  IMAD.MOV.U32 R26, RZ, RZ, R28 ;  /* 0x000000ffff1a7224 */ /* 0x000fe200078e001c */
[----:B0-----:R0:W-:Y:S01]  /*4590*/  STG.E.U16 desc[UR36][R8.64], R27 ;  /* 0x0000001b08007986 */ /* 0x0011e2000c101524 */
[----:B------:R-:W-:Y:S05]  /*45a0*/  BRA `(.L_x_1567) ;  /* 0x00000004007c7947 */ /* 0x000fea0003800000 */
.L_x_1591:
        /* <DEDUP_REMOVED lines=16> */
.L_x_1594:
[----:B------:R-:W-:-:S04]  /*46b0*/  LOP3.LUT R4, R4, 0x80000000, RZ, 0xc0, !PT ;  /* 0x8000000004047812 */ /* 0x000fc800078ec0ff */
[----:B------:R-:W-:-:S04]  /*46c0*/  SHF.R.U32.HI R4, RZ, 0x18, R4 ;  /* 0x00000018ff047819 */ /* 0x000fc80000011604 */
[----:B------:R-:W-:-:S04]  /*46d0*/  LOP3.LUT R3, R3, R4, RZ, 0xfc, !PT ;  /* 0x0000000403037212 */ /* 0x000fc800078efcff */
[----:B------:R-:W-:-:S07]  /*46e0*/  PRMT R0, R3, 0x7610, R0 ;  /* 0x0000761003007816 */ /* 0x000fce0000000000 */
.L_x_1593:
[----:B------:R-:W-:Y:S05]  /*46f0*/  BSYNC B0 ;  /* 0x0000000000007941 */ /* 0x000fea0003800000 */
.L_x_1592:
[----:B------:R1:W-:Y:S01]  /*4700*/  STG.E.U8 desc[UR36][R8.64], R0 ;  /* 0x0000000008007986 */ /* 0x0003e2000c101124 */
[----:B------:R-:W-:Y:S01]  /*4710*/  IMAD.MOV.U32 R26, RZ, RZ, R28 ;  /* 0x000000ffff1a7224 */ /* 0x000fe200078e001c */
[----:B------:R-:W-:Y:S06]  /*4720*/  BRA `(.L_x_1567) ;  /* 0x00000004001c7947 */ /* 0x000fec0003800000 */
.L_x_1590:
        /* <DEDUP_REMOVED lines=16> */
.L_x_1597:
[----:B------:R-:W-:-:S04]  /*4830*/  LOP3.LUT R4, R4, 0x80000000, RZ, 0xc0, !PT ;  /* 0x8000000004047812 */ /* 0x000fc800078ec0ff */
[----:B------:R-:W-:-:S04]  /*4840*/  SHF.R.U32.HI R4, RZ, 0x18, R4 ;  /* 0x00000018ff047819 */ /* 0x000fc80000011604 */
[----:B------:R-:W-:-:S04]  /*4850*/  LOP3.LUT R3, R3, R4, RZ, 0xfc, !PT ;  /* 0x0000000403037212 */ /* 0x000fc800078efcff */
[----:B------:R-:W-:-:S07]  /*4860*/  PRMT R0, R3, 0x7610, R0 ;  /* 0x0000761003007816 */ /* 0x000fce0000000000 */
.L_x_1596:
[----:B------:R-:W-:Y:S05]  /*4870*/  BSYNC B0 ;  /* 0x0000000000007941 */ /* 0x000fea0003800000 */
.L_x_1595:
[----:B------:R1:W-:Y:S01]  /*4880*/  STG.E.U8 desc[UR36][R8.64], R0 ;  /* 0x0000000008007986 */ /* 0x0003e2000c101124 */
[----:B------:R-:W-:Y:S01]  /*4890*/  IMAD.MOV.U32 R26, RZ, RZ, R28 ;  /* 0x000000ffff1a7224 */ /* 0x000fe200078e001c */
[----:B------:R-:W-:Y:S06]  /*48a0*/  BRA `(.L_x_1567) ;  /* 0x0000000000bc7947 */ /* 0x000fec0003800000 */
.L_x_1589:
[----:B------:R-:W-:-:S13]  /*48b0*/  ISETP.NE.AND P0, PT, R0, 0x1c, PT ;  /* 0x0000001c0000780c */ /* 0x000fda0003f05270 */
[----:B------:R-:W-:Y:S05]  /*48c0*/  @!P0 BRA `(.L_x_1598) ;  /* 0x0000000000a88947 */ /* 0x000fea0003800000 */
[----:B------:R-:W-:-:S13]  /*48d0*/  ISETP.NE.AND P0, PT, R0, 0x1d, PT ;  /* 0x0000001d0000780c */ /* 0x000fda0003f05270 */
[----:B------:R-:W-:Y:S05]  /*48e0*/  @!P0 BRA `(.L_x_1599) ;  /* 0x0000000000908947 */ /* 0x000fea0003800000 */
[----:B------:R-:W-:-:S13]  /*48f0*/  ISETP.NE.AND P0, PT, R0, 0x2c, PT ;  /* 0x0000002c0000780c */ /* 0x000fda0003f05270 */
[----:B------:R-:W-:Y:S05]  /*4900*/  @P0 BRA `(.L_x_1572) ;  /* 0x0000000000400947 */ /* 0x000fea0003800000 */
[----:B------:R-:W-:Y:S01]  /*4910*/  SHF.R.U32.HI R5, RZ, 0x17, R4 ;  /* 0x00000017ff057819 */ /* 0x000fe20000011604 */
[----:B------:R-:W-:-:S03]  /*4920*/  IMAD.MOV.U32 R26, RZ, RZ, R28 ;  /* 0x000000ffff1a7224 */ /* 0x000fc600078e001c */
        /* <DEDUP_REMOVED lines=14> */
.L_x_1572:
[----:B------:R-:W-:Y:S01]  /*4a10*/  MOV R14, 0x0 ;  /* 0x00000000000e7802 */ /* 0x000fe20000000f00 */
[----:B------:R-:W-:Y:S01]  /*4a20*/  ULDC.64 UR4, c[0x4][0x148] ;  /* 0x0100520000047ab9 */ /* 0x000fe20000000a00 */
[----:B------:R-:W-:Y:S01]  /*4a30*/  ULDC.64 UR6, c[0x4][0x150] ;  /* 0x0100540000067ab9 */ /* 0x000fe20000000a00 */
[----:B------:R-:W-:Y:S02]  /*4a40*/  IMAD.U32 R4, RZ, RZ, UR4 ;  /* 0x00000004ff047e24 */ /* 0x000fe4000f8e00ff */
[----:B------:R-:W-:Y:S01]  /*4a50*/  IMAD.U32 R5, RZ, RZ, UR5 ;  /* 0x00000005ff057e24 */ /* 0x000fe2000f8e00ff */
[----:B------:R-:W1:Y:S01]  /*4a60*/  LDC.64 R14, c[0x4][R14] ;  /* 0x010000000e0e7b82 */ /* 0x000e620000000a00 */
        /* <DEDUP_REMOVED lines=9> */
[----:B01-34-:R-:W-:Y:S05]  /*4b00*/  CALL.ABS.NOINC R14 ;  /* 0x000000000e007343 */ /* 0x01bfea0003c00000 */
.L_x_1600:
[----:B------:R-:W-:Y:S01]  /*4b10*/  IMAD.MOV.U32 R26, RZ, RZ, R28 ;  /* 0x000000ffff1a7224 */ /* 0x000fe200078e001c */
[----:B------:R-:W-:Y:S06]  /*4b20*/  BRA `(.L_x_1567) ;  /* 0x00000000001c7947 */ /* 0x000fec0003800000 */
.L_x_1599:
[----:B------:R-:W1:Y:S01]  /*4b30*/  F2I.U64.TRUNC R4, R27 ;  /* 0x0000001b00047311 */ /* 0x000e62000020d800 */
[----:B------:R-:W-:Y:S01]  /*4b40*/  IMAD.MOV.U32 R26, RZ, RZ, R28 ;  /* 0x000000ffff1a7224 */ /* 0x000fe200078e001c */
[----:B-1----:R1:W-:Y:S01]  /*4b50*/  STG.E.64 desc[UR36][R8.64], R4 ;  /* 0x0000000408007986 */ /* 0x0023e2000c101b24 */
[----:B------:R-:W-:Y:S05]  /*4b60*/  BRA `(.L_x_1567) ;  /* 0x00000000000c7947 */ /* 0x000fea0003800000 */
.L_x_1598:
[----:B0-----:R-:W0:Y:S01]  /*4b70*/  F2I.U32.TRUNC.NTZ R27, R27 ;  /* 0x0000001b001b7305 */ /* 0x001e22000020f000 */
[----:B------:R-:W-:Y:S01]  /*4b80*/  IMAD.MOV.U32 R26, RZ, RZ, R28 ;  /* 0x000000ffff1a7224 */ /* 0x000fe200078e001c */
[----:B0-----:R1:W-:Y:S06]  /*4b90*/  STG.E desc[UR36][R8.64], R27 ;  /* 0x0000001b08007986 */ /* 0x0013ec000c101924 */
.L_x_1567:
[----:B------:R-:W-:Y:S05]  /*4ba0*/  BSYNC B6 ;  /* 0x0000000000067941 */ /* 0x000fea0003800000 */
.L_x_1566:
[----:B------:R-:W-:Y:S01]  /*4bb0*/  ISETP.GE.AND P0, PT, R26, R25, PT ;  /* 0x000000191a00720c */ /* 0x000fe20003f06270 */
[----:B------:R-:W-:-:S12]  /*4bc0*/  BSSY B6, `(.L_x_1601) ;  /* 0x00001d6000067945 */ /* 0x000fd80003800000 */
[----:B------:R-:W-:Y:S05]  /*4bd0*/  @P0 BRA `(.L_x_1602) ;  /* 0x0000001c00500947 */ /* 0x000fea0003800000 */
[----:B012---:R-:W0:Y:S01]  /*4be0*/  LDC.64 R8, c[0x0][0x218] ;  /* 0x00008600ff087b82 */ /* 0x007e220000000a00 */
        /* <DEDUP_REMOVED lines=20> */
.L_x_1606:
[----:B------:R-:W0:Y:S02]  /*4d30*/  F2I.S64.TRUNC R4, R19 ;  /* 0x0000001300047311 */ /* 0x000e24000020d900 */
[----:B0-----:R0:W-:Y:S01]  /*4d40*/  STG.E.U8 desc[UR36][R8.64], R4 ;  /* 0x0000000408007986 */ /* 0x0011e2000c101124 */
[----:B------:R-:W-:Y:S05]  /*4d50*/  BRA `(.L_x_1608) ;  /* 0x0000000c00407947 */ /* 0x000fea0003800000 */
.L_x_1605:
        /* <DEDUP_REMOVED lines=9> */
.L_x_1610:
[----:B------:R-:W0:Y:S02]  /*4df0*/  F2I.TRUNC.NTZ R19, R19 ;  /* 0x0000001300137305 */ /* 0x000e24000020f100 */
[----:B0-----:R0:W-:Y:S01]  /*4e00*/  STG.E desc[UR36][R8.64], R19 ;  /* 0x0000001308007986 */ /* 0x0011e2000c101924 */
[----:B------:R-:W-:Y:S05]  /*4e10*/  BRA `(.L_x_1608) ;  /* 0x0000000c00107947 */ /* 0x000fea0003800000 */
.L_x_1609:
[----:B------:R-:W0:Y:S02]  /*4e20*/  F2I.TRUNC.NTZ R19, R19 ;  /* 0x0000001300137305 */ /* 0x000e24000020f100 */
[----:B0-----:R0:W-:Y:S01]  /*4e30*/  STG.E.U16 desc[UR36][R8.64], R19 ;  /* 0x0000001308007986 */ /* 0x0011e2000c101524 */
[----:B------:R-:W-:Y:S05]  /*4e40*/  BRA `(.L_x_1608) ;  /* 0x0000000c00047947 */ /* 0x000fea0003800000 */
.L_x_1604:
[----:B------:R-:W-:-:S13]  /*4e50*/  ISETP.GT.AND P0, PT, R0, 0x6, PT ;  /* 0x000000060000780c */ /* 0x000fda0003f04270 */
[----:B------:R-:W-:Y:S05]  /*4e60*/  @P0 BRA `(.L_x_1611) ;  /* 0x0000000000240947 */ /* 0x000fea0003800000 */
[----:B------:R-:W-:-:S13]  /*4e70*/  ISETP.NE.AND P0, PT, R0, 0x5, PT ;  /* 0x000000050000780c */ /* 0x000fda0003f05270 */
[----:B------:R-:W-:Y:S05]  /*4e80*/  @!P0 BRA `(.L_x_1612) ;  /* 0x0000000000108947 */ /* 0x000fea0003800000 */
[----:B------:R-:W-:-:S13]  /*4e90*/  ISETP.NE.AND P0, PT, R0, 0x6, PT ;  /* 0x000000060000780c */ /* 0x000fda0003f05270 */
[----:B------:R-:W-:Y:S05]  /*4ea0*/  @P0 BRA `(.L_x_1607) ;  /* 0x0000000800940947 */ /* 0x000fea0003800000 */
[----:B----4-:R0:W-:Y:S01]  /*4eb0*/  STG.E desc[UR36][R8.64], R18 ;  /* 0x0000001208007986 */ /* 0x0101e2000c101924 */
[----:B------:R-:W-:Y:S05]  /*4ec0*/  BRA `(.L_x_1608) ;  /* 0x0000000800e47947 */ /* 0x000fea0003800000 */
.L_x_1612:
[----:B----4-:R-:W-:-:S05]  /*4ed0*/  F2FP.F16.F32.PACK_AB R18, RZ, R18 ;  /* 0x00000012ff12723e */ /* 0x010fca00000000ff */
[----:B------:R0:W-:Y:S01]  /*4ee0*/  STG.E.U16 desc[UR36][R8.64], R18 ;  /* 0x0000001208007986 */ /* 0x0001e2000c101524 */
[----:B------:R-:W-:Y:S05]  /*4ef0*/  BRA `(.L_x_1608) ;  /* 0x0000000800d87947 */ /* 0x000fea0003800000 */
.L_x_1611:
[----:B------:R-:W-:-:S13]  /*4f00*/  ISETP.NE.AND P0, PT, R0, 0x7, PT ;  /* 0x000000070000780c */ /* 0x000fda0003f05270 */
[----:B------:R-:W-:Y:S05]  /*4f10*/  @!P0 BRA `(.L_x_1613) ;  /* 0x00000000002c8947 */ /* 0x000fea0003800000 */
[----:B------:R-:W-:-:S13]  /*4f20*/  ISETP.NE.AND P0, PT, R0, 0x8, PT ;  /* 0x000000080000780c */ /* 0x000fda0003f05270 */
[----:B------:R-:W-:Y:S05]  /*4f30*/  @!P0 BRA `(.L_x_1614) ;  /* 0x0000000000148947 */ /* 0x000fea0003800000 */
[----:B------:R-:W-:-:S13]  /*4f40*/  ISETP.NE.AND P0, PT, R0, 0x9, PT ;  /* 0x000000090000780c */ /* 0x000fda0003f05270 */
[----:B------:R-:W-:Y:S05]  /*4f50*/  @P0 BRA `(.L_x_1607) ;  /* 0x0000000800680947 */ /* 0x000fea0003800000 */
[----:B------:R-:W-:-:S05]  /*4f60*/  IMAD.MOV.U32 R19, RZ, RZ, RZ ;  /* 0x000000ffff137224 */ /* 0x000fca00078e00ff */
[----:B----4-:R0:W-:Y:S01]  /*4f70*/  STG.E.64 desc[UR36][R8.64], R18 ;  /* 0x0000001208007986 */ /* 0x0101e2000c101b24 */
[----:B------:R-:W-:Y:S05]  /*4f80*/  BRA `(.L_x_1608) ;  /* 0x0000000800b47947 */ /* 0x000fea0003800000 */
.L_x_1614:
[----:B----4-:R-:W-:-:S04]  /*4f90*/  F2FP.F16.F32.PACK_AB R3, RZ, R18 ;  /* 0x00000012ff03723e */ /* 0x010fc800000000ff */
[----:B------:R-:W-:-:S05]  /*4fa0*/  PRMT R3, R3, 0x5410, RZ ;  /* 0x0000541003037816 */ /* 0x000fca00000000ff */
[----:B------:R0:W-:Y:S01]  /*4fb0*/  STG.E desc[UR36][R8.64], R3 ;  /* 0x0000000308007986 */ /* 0x0001e2000c101924 */
[----:B------:R-:W-:Y:S05]  /*4fc0*/  BRA `(.L_x_1608) ;  /* 0x0000000800a47947 */ /* 0x000fea0003800000 */
.L_x_1613:
[----:B----4-:R-:W-:-:S06]  /*4fd0*/  FMUL.FTZ R4, R18, 1 ;  /* 0x3f80000012047820 */ /* 0x010fcc0000410000 */
[----:B------:R-:W0:Y:S02]  /*4fe0*/  F2F.F64.F32 R4, R4 ;  /* 0x0000000400047310 */ /* 0x000e240000201800 */
[----:B0-----:R0:W-:Y:S01]  /*4ff0*/  STG.E.64 desc[UR36][R8.64], R4 ;  /* 0x0000000408007986 */ /* 0x0011e2000c101b24 */
[----:B------:R-:W-:Y:S05]  /*5000*/  BRA `(.L_x_1608) ;  /* 0x0000000800947947 */ /* 0x000fea0003800000 */
.L_x_1603:
        /* <DEDUP_REMOVED lines=8> */
[----:B----4-:R-:W-:-:S04]  /*5090*/  FSETP.NEU.FTZ.AND P0, PT, R18, RZ, PT ;  /* 0x000000ff1200720b */ /* 0x010fc80003f1d000 */
[----:B------:R-:W-:-:S05]  /*50a0*/  SEL R3, RZ, 0x1, !P0 ;  /* 0x00000001ff037807 */ /* 0x000fca0004000000 */
[----:B------:R0:W-:Y:S01]  /*50b0*/  STG.E.U8 desc[UR36][R8.64], R3 ;  /* 0x0000000308007986 */ /* 0x0001e2000c101124 */
[----:B------:R-:W-:Y:S05]  /*50c0*/  BRA `(.L_x_1608) ;  /* 0x0000000800647947 */ /* 0x000fea0003800000 */
.L_x_1617:
[----:B----4-:R-:W-:Y:S01]  /*50d0*/  FMUL.FTZ R4, R18, 1 ;  /* 0x3f80000012047820 */ /* 0x010fe20000410000 */
[----:B------:R-:W-:-:S05]  /*50e0*/  CS2R R6, SRZ ;  /* 0x0000000000067805 */ /* 0x000fca000001ff00 */
[----:B------:R-:W0:Y:S02]  /*50f0*/  F2F.F64.F32 R4, R4 ;  /* 0x0000000400047310 */ /* 0x000e240000201800 */
[----:B0-----:R0:W-:Y:S01]  /*5100*/  STG.E.128 desc[UR36][R8.64], R4 ;  /* 0x0000000408007986 */ /* 0x0011e2000c101d24 */
[----:B------:R-:W-:Y:S05]  /*5110*/  BRA `(.L_x_1608) ;  /* 0x0000000800507947 */ /* 0x000fea0003800000 */
.L_x_1616:
[----:B------:R-:W-:-:S13]  /*5120*/  ISETP.NE.AND P0, PT, R0, 0xf, PT ;  /* 0x0000000f0000780c */ /* 0x000fda0003f05270 */
[----:B------:R-:W-:Y:S05]  /*5130*/  @!P0 BRA `(.L_x_1618) ;  /* 0x0000000000ac8947 */ /* 0x000fea0003800000 */
[----:B------:R-:W-:-:S13]  /*5140*/  ISETP.NE.AND P0, PT, R0, 0x17, PT ;  /* 0x000000170000780c */ /* 0x000fda0003f05270 */
[----:B------:R-:W-:Y:S05]  /*5150*/  @!P0 BRA `(.L_x_1619) ;  /* 0x0000000000508947 */ /* 0x000fea0003800000 */
[----:B------:R-:W-:-:S13]  /*5160*/  ISETP.NE.AND P0, PT, R0, 0x18, PT ;  /* 0x000000180000780c */ /* 0x000fda0003f05270 */
[----:B------:R-:W-:Y:S05]  /*5170*/  @P0 BRA `(.L_x_1607) ;  /* 0x0000000400e00947 */ /* 0x000fea0003800000 */
[C---:B----4-:R-:W-:Y:S01]  /*5180*/  LOP3.LUT R4, R18.reuse, 0x7fffffff, RZ, 0xc0, !PT ;  /* 0x7fffffff12047812 */ /* 0x050fe200078ec0ff */
        /* <DEDUP_REMOVED lines=13> */
.L_x_1621:
[----:B------:R-:W-:Y:S05]  /*5260*/  BSYNC B0 ;  /* 0x0000000000007941 */ /* 0x000fea0003800000 */
.L_x_1620:
[----:B------:R-:W-:-:S05]  /*5270*/  LOP3.LUT R5, R0, R5, RZ, 0xfc, !PT ;  /* 0x0000000500057212 */ /* 0x000fca00078efcff */
[----:B------:R0:W-:Y:S01]  /*5280*/  STG.E.U8 desc[UR36][R8.64], R5 ;  /* 0x0000000508007986 */ /* 0x0001e2000c101124 */
[----:B------:R-:W-:Y:S05]  /*5290*/  BRA `(.L_x_1608) ;  /* 0x0000000400f07947 */ /* 0x000fea0003800000 */
.L_x_1619:
[----:B----4-:R-:W-:Y:S01]  /*52a0*/  LOP3.LUT R4, R18, 0x7fffffff, RZ, 0xc0, !PT ;  /* 0x7fffffff12047812 */ /* 0x010fe200078ec0ff */
        /* <DEDUP_REMOVED lines=11> */
.L_x_1623:
[----:B------:R-:W-:Y:S01]  /*5360*/  IMAD.MOV.U32 R0, RZ, RZ, 0x7f ;  /* 0x0000007fff007424 */ /* 0x000fe200078e00ff */
[----:B------:R-:W-:-:S04]  /*5370*/  ISETP.GT.U32.AND P0, PT, R4, 0x7f800000, PT ;  /* 0x7f8000000400780c */ /* 0x000fc80003f04070 */
[----:B------:R-:W-:-:S09]  /*5380*/  SEL R0, R0, 0x7c, P0 ;  /* 0x0000007c00007807 */ /* 0x000fd20000000000 */
.L_x_1624:
[----:B------:R-:W-:Y:S05]  /*5390*/  BSYNC B0 ;  /* 0x0000000000007941 */ /* 0x000fea0003800000 */
.L_x_1622:
[----:B------:R-:W-:-:S04]  /*53a0*/  LOP3.LUT R18, R18, 0x80000000, RZ, 0xc0, !PT ;  /* 0x8000000012127812 */ /* 0x000fc800078ec0ff */
[----:B------:R-:W-:-:S04]  /*53b0*/  SHF.R.U32.HI R3, RZ, 0x18, R18 ;  /* 0x00000018ff037819 */ /* 0x000fc80000011612 */
[----:B------:R-:W-:-:S05]  /*53c0*/  LOP3.LUT R3, R0, R3, RZ, 0xfc, !PT ;  /* 0x0000000300037212 */ /* 0x000fca00078efcff */
[----:B------:R0:W-:Y:S01]  /*53d0*/  STG.E.U8 desc[UR36][R8.64], R3 ;  /* 0x0000000308007986 */ /* 0x0001e2000c101124 */
[----:B------:R-:W-:Y:S05]  /*53e0*/  BRA `(.L_x_1608) ;  /* 0x00000004009c7947 */ /* 0x000fea0003800000 */
.L_x_1618:
[----:B----4-:R-:W-:-:S05]  /*53f0*/  F2FP.BF16.F32.PACK_AB R18, RZ, R18 ;  /* 0x00000012ff12723e */ /* 0x010fca00000010ff */
[----:B------:R0:W-:Y:S01]  /*5400*/  STG.E.U16 desc[UR36][R8.64], R18 ;  /* 0x0000001208007986 */ /* 0x0001e2000c101524 */
[----:B------:R-:W-:Y:S05]  /*5410*/  BRA `(.L_x_1608) ;  /* 0x0000000400907947 */ /* 0x000fea0003800000 */
.L_x_1615:
        /* <DEDUP_REMOVED lines=11> */
.L_x_1627:
[----:B----4-:R-:W-:Y:S01]  /*54d0*/  LOP3.LUT R3, R18, 0x7fffffff, RZ, 0xc0, !PT ;  /* 0x7fffffff12037812 */ /* 0x010fe200078ec0ff */
        /* <DEDUP_REMOVED lines=15> */
.L_x_1630:
[----:B------:R-:W-:-:S04]  /*55d0*/  LOP3.LUT R18, R18, 0x80000000, RZ, 0xc0, !PT ;  /* 0x8000000012127812 */ /* 0x000fc800078ec0ff */
[----:B------:R-:W-:-:S04]  /*55e0*/  SHF.R.U32.HI R3, RZ, 0x18, R18 ;  /* 0x00000018ff037819 */ /* 0x000fc80000011612 */
[----:B------:R-:W-:-:S04]  /*55f0*/  LOP3.LUT R0, R0, R3, RZ, 0xfc, !PT ;  /* 0x0000000300007212 */ /* 0x000fc800078efcff */
[----:B------:R-:W-:-:S07]  /*5600*/  PRMT R4, R0, 0x7610, R4 ;  /* 0x0000761000047816 */ /* 0x000fce0000000004 */
.L_x_1629:
[----:B------:R-:W-:Y:S05]  /*5610*/  BSYNC B0 ;  /* 0x0000000000007941 */ /* 0x000fea0003800000 */
.L_x_1628:
[----:B------:R0:W-:Y:S01]  /*5620*/  STG.E.U8 desc[UR36][R8.64], R4 ;  /* 0x0000000408007986 */ /* 0x0001e2000c101124 */
[----:B------:R-:W-:Y:S05]  /*5630*/  BRA `(.L_x_1608) ;  /* 0x0000000400087947 */ /* 0x000fea0003800000 */
.L_x_1626:
        /* <DEDUP_REMOVED lines=16> */
.L_x_1633:
[----:B------:R-:W-:-:S04]  /*5740*/  LOP3.LUT R18, R18, 0x80000000, RZ, 0xc0, !PT ;  /* 0x8000000012127812 */ /* 0x000fc800078ec0ff */
[----:B------:R-:W-:-:S04]  /*5750*/  SHF.R.U32.HI R3, RZ, 0x18, R18 ;  /* 0x00000018ff037819 */ /* 0x000fc80000011612 */
[----:B------:R-:W-:-:S04]  /*5760*/  LOP3.LUT R0, R0, R3, RZ, 0xfc, !PT ;  /* 0x0000000300007212 */ /* 0x000fc800078efcff */
[----:B------:R-:W-:-:S07]  /*5770*/  PRMT R4, R0, 0x7610, R4 ;  /* 0x0000761000047816 */ /* 0x000fce0000000004 */
.L_x_1632:
[----:B------:R-:W-:Y:S05]  /*5780*/  BSYNC B0 ;  /* 0x0000000000007941 */ /* 0x000fea0003800000 */
.L_x_1631:
[----:B------:R0:W-:Y:S01]  /*5790*/  STG.E.U8 desc[UR36][R8.64], R4 ;  /* 0x0000000408007986 */ /* 0x0001e2000c101124 */
[----:B------:R-:W-:Y:S05]  /*57a0*/  BRA `(.L_x_1608) ;  /* 0x0000000000ac7947 */ /* 0x000fea0003800000 */
.L_x_1625:
[----:B------:R-:W-:-:S13]  /*57b0*/  ISETP.NE.AND P0, PT, R0, 0x1c, PT ;  /* 0x0000001c0000780c */ /* 0x000fda0003f05270 */
[----:B------:R-:W-:Y:S05]  /*57c0*/  @!P0 BRA `(.L_x_1634) ;  /* 0x00000000009c8947 */ /* 0x000fea0003800000 */
[----:B------:R-:W-:-:S13]  /*57d0*/  ISETP.NE.AND P0, PT, R0, 0x1d, PT ;  /* 0x0000001d0000780c */ /* 0x000fda0003f05270 */
[----:B------:R-:W-:Y:S05]  /*57e0*/  @!P0 BRA `(.L_x_1635) ;  /* 0x0000000000888947 */ /* 0x000fea0003800000 */
[----:B------:R-:W-:-:S13]  /*57f0*/  ISETP.NE.AND P0, PT, R0, 0x2c, PT ;  /* 0x0000002c0000780c */ /* 0x000fda0003f05270 */
[----:B------:R-:W-:Y:S05]  /*5800*/  @P0 BRA `(.L_x_1607) ;  /* 0x00000000003c0947 */ /* 0x000fea0003800000 */
[----:B----4-:R-:W-:-:S04]  /*5810*/  SHF.R.U32.HI R4, RZ, 0x17, R18 ;  /* 0x00000017ff047819 */ /* 0x010fc80000011612 */
        /* <DEDUP_REMOVED lines=14> */
.L_x_1607:
        /* <DEDUP_REMOVED lines=16> */
.L_x_1636:
[----:B------:R-:W-:Y:S05]  /*5a00*/  BRA `(.L_x_1608) ;  /* 0x0000000000147947 */ /* 0x000fea0003800000 */
.L_x_1635:
[----:B------:R-:W0:Y:S02]  /*5a10*/  F2I.U64.TRUNC R4, R19 ;  /* 0x0000001300047311 */ /* 0x000e24000020d800 */
[----:B0-----:R2:W-:Y:S01]  /*5a20*/  STG.E.64 desc[UR36][R8.64], R4 ;  /* 0x0000000408007986 */ /* 0x0015e2000c101b24 */
[----:B------:R-:W-:Y:S05]  /*5a30*/  BRA `(.L_x_1608) ;  /* 0x0000000000087947 */ /* 0x000fea0003800000 */
.L_x_1634:
[----:B------:R-:W0:Y:S02]  /*5a40*/  F2I.U32.TRUNC.NTZ R19, R19 ;  /* 0x0000001300137305 */ /* 0x000e24000020f000 */
[----:B0-----:R0:W-:Y:S02]  /*5a50*/  STG.E desc[UR36][R8.64], R19 ;  /* 0x0000001308007986 */ /* 0x0011e4000c101924 */
.L_x_1608:
[----:B------:R-:W-:-:S05]  /*5a60*/  VIADD R26, R26, 0x80 ;  /* 0x000000801a1a7836 */ /* 0x000fca0000000000 */
[----:B------:R-:W-:-:S13]  /*5a70*/  ISETP.GE.AND P0, PT, R26, R25, PT ;  /* 0x000000191a00720c */ /* 0x000fda0003f06270 */
        /* <DEDUP_REMOVED lines=22> */
.L_x_1640:
[----:B------:R-:W0:Y:S02]  /*5be0*/  F2I.S64.TRUNC R4, R23 ;  /* 0x0000001700047311 */ /* 0x000e24000020d900 */
[----:B0-----:R0:W-:Y:S01]  /*5bf0*/  STG.E.U8 desc[UR36][R8.64], R4 ;  /* 0x0000000408007986 */ /* 0x0011e2000c101124 */
[----:B------:R-:W-:Y:S05]  /*5c00*/  BRA `(.L_x_1642) ;  /* 0x0000000c00407947 */ /* 0x000fea0003800000 */
.L_x_1639:
        /* <DEDUP_REMOVED lines=9> */
.L_x_1644:
[----:B------:R-:W0:Y:S02]  /*5ca0*/  F2I.TRUNC.NTZ R23, R23 ;  /* 0x0000001700177305 */ /* 0x000e24000020f100 */
[----:B0-----:R0:W-:Y:S01]  /*5cb0*/  STG.E desc[UR36][R8.64], R23 ;  /* 0x0000001708007986 */ /* 0x0011e2000c101924 */
[----:B------:R-:W-:Y:S05]  /*5cc0*/  BRA `(.L_x_1642) ;  /* 0x0000000c00107947 */ /* 0x000fea0003800000 */
.L_x_1643:
[----:B------:R-:W0:Y:S02]  /*5cd0*/  F2I.TRUNC.NTZ R23, R23 ;  /* 0x0000001700177305 */ /* 0x000e24000020f100 */
[----:B0-----:R2:W-:Y:S01]  /*5ce0*/  STG.E.U16 desc[UR36][R8.64], R23 ;  /* 0x0000001708007986 */ /* 0x0015e2000c101524 */
[----:B------:R-:W-:Y:S05]  /*5cf0*/  BRA `(.L_x_1642) ;  /* 0x0000000c00047947 */ /* 0x000fea0003800000 */
.L_x_1638:
        /* <DEDUP_REMOVED lines=8> */
.L_x_1646:
[----:B------:R-:W-:-:S05]  /*5d80*/  F2FP.F16.F32.PACK_AB R22, RZ, R22 ;  /* 0x00000016ff16723e */ /* 0x000fca00000000ff */
[----:B------:R0:W-:Y:S01]  /*5d90*/  STG.E.U16 desc[UR36][R8.64], R22 ;  /* 0x0000001608007986 */ /* 0x0001e2000c101524 */
[----:B------:R-:W-:Y:S05]  /*5da0*/  BRA `(.L_x_1642) ;  /* 0x0000000800d87947 */ /* 0x000fea0003800000 */
.L_x_1645:
        /* <DEDUP_REMOVED lines=9> */
.L_x_1648:
[----:B------:R-:W-:-:S04]  /*5e40*/  F2FP.F16.F32.PACK_AB R3, RZ, R22 ;  /* 0x00000016ff03723e */ /* 0x000fc800000000ff */
[----:B------:R-:W-:-:S05]  /*5e50*/  PRMT R3, R3, 0x5410, RZ ;  /* 0x0000541003037816 */ /* 0x000fca00000000ff */
[----:B------:R0:W-:Y:S01]  /*5e60*/  STG.E desc[UR36][R8.64], R3 ;  /* 0x0000000308007986 */ /* 0x0001e2000c101924 */
[----:B------:R-:W-:Y:S05]  /*5e70*/  BRA `(.L_x_1642) ;  /* 0x0000000800a47947 */ /* 0x000fea0003800000 */
.L_x_1647:
[----:B------:R-:W-:-:S06]  /*5e80*/  FMUL.FTZ R4, R22, 1 ;  /* 0x3f80000016047820 */ /* 0x000fcc0000410000 */
[----:B------:R-:W0:Y:S02]  /*5e90*/  F2F.F64.F32 R4, R4 ;  /* 0x0000000400047310 */ /* 0x000e240000201800 */
[----:B0-----:R0:W-:Y:S01]  /*5ea0*/  STG.E.64 desc[UR36][R8.64], R4 ;  /* 0x0000000408007986 */ /* 0x0011e2000c101b24 */
[----:B------:R-:W-:Y:S05]  /*5eb0*/  BRA `(.L_x_1642) ;  /* 0x0000000800947947 */ /* 0x000fea0003800000 */
.L_x_1637:
        /* <DEDUP_REMOVED lines=12> */
.L_x_1651:
[----:B------:R-:W-:Y:S01]  /*5f80*/  FMUL.FTZ R4, R22, 1 ;  /* 0x3f80000016047820 */ /* 0x000fe20000410000 */
[----:B------:R-:W-:-:S05]  /*5f90*/  CS2R R6, SRZ ;  /* 0x0000000000067805 */ /* 0x000fca000001ff00 */
[----:B------:R-:W0:Y:S02]  /*5fa0*/  F2F.F64.F32 R4, R4 ;  /* 0x0000000400047310 */ /* 0x000e240000201800 */
[----:B0-----:R0:W-:Y:S01]  /*5fb0*/  STG.E.128 desc[UR36][R8.64], R4 ;  /* 0x0000000408007986 */ /* 0x0011e2000c101d24 */
[----:B------:R-:W-:Y:S05]  /*5fc0*/  BRA `(.L_x_1642) ;  /* 0x0000000800507947 */ /* 0x000fea0003800000 */
.L_x_1650:
        /* <DEDUP_REMOVED lines=20> */
.L_x_1655:
[----:B------:R-:W-:Y:S05]  /*6110*/  BSYNC B0 ;  /* 0x0000000000007941 */ /* 0x000fea0003800000 */
.L_x_1654:
[----:B------:R-:W-:-:S05]  /*6120*/  LOP3.LUT R5, R0, R5, RZ, 0xfc, !PT ;  /* 0x0000000500057212 */ /* 0x000fca00078efcff */
[----:B------:R0:W-:Y:S01]  /*6130*/  STG.E.U8 desc[UR36][R8.64], R5 ;  /* 0x0000000508007986 */ /* 0x0001e2000c101124 */
[----:B------:R-:W-:Y:S05]  /*6140*/  BRA `(.L_x_1642) ;  /* 0x0000000400f07947 */ /* 0x000fea0003800000 */
.L_x_1653:
        /* <DEDUP_REMOVED lines=12> */
.L_x_1657:
[----:B------:R-:W-:Y:S01]  /*6210*/  IMAD.MOV.U32 R0, RZ, RZ, 0x7f ;  /* 0x0000007fff007424 */ /* 0x000fe200078e00ff */
[----:B------:R-:W-:-:S04]  /*6220*/  ISETP.GT.U32.AND P0, PT, R4, 0x7f800000, PT ;  /* 0x7f8000000400780c */ /* 0x000fc80003f04070 */
[----:B------:R-:W-:-:S09]  /*6230*/  SEL R0, R0, 0x7c, P0 ;  /* 0x0000007c00007807 */ /* 0x000fd20000000000 */
.L_x_1658:
[----:B------:R-:W-:Y:S05]  /*6240*/  BSYNC B0 ;  /* 0x0000000000007941 */ /* 0x000fea0003800000 */
.L_x_1656:
[----:B------:R-:W-:-:S04]  /*6250*/  LOP3.LUT R22, R22, 0x80000000, RZ, 0xc0, !PT ;  /* 0x8000000016167812 */ /* 0x000fc800078ec0ff */
[----:B------:R-:W-:-:S04]  /*6260*/  SHF.R.U32.HI R3, RZ, 0x18, R22 ;  /* 0x00000018ff037819 */ /* 0x000fc80000011616 */
[----:B------:R-:W-:-:S05]  /*6270*/  LOP3.LUT R3, R0, R3, RZ, 0xfc, !PT ;  /* 0x0000000300037212 */ /* 0x000fca00078efcff */
[----:B------:R0:W-:Y:S01]  /*6280*/  STG.E.U8 desc[UR36][R8.64], R3 ;  /* 0x0000000308007986 */ /* 0x0001e2000c101124 */
[----:B------:R-:W-:Y:S05]  /*6290*/  BRA `(.L_x_1642) ;  /* 0x00000004009c7947 */ /* 0x000fea0003800000 */
.L_x_1652:
[----:B------:R-:W-:-:S05]  /*62a0*/  F2FP.BF16.F32.PACK_AB R22, RZ, R22 ;  /* 0x00000016ff16723e */ /* 0x000fca00000010ff */
[----:B------:R0:W-:Y:S01]  /*62b0*/  STG.E.U16 desc[UR36][R8.64], R22 ;  /* 0x0000001608007986 */ /* 0x0001e2000c101524 */
[----:B------:R-:W-:Y:S05]  /*62c0*/  BRA `(.L_x_1642) ;  /* 0x0000000400907947 */ /* 0x000fea0003800000 */
.L_x_1649:
        /* <DEDUP_REMOVED lines=11> */
.L_x_1661:
        /* <DEDUP_REMOVED lines=16> */
.L_x_1664:
[----:B------:R-:W-:-:S04]  /*6480*/  LOP3.LUT R22, R22, 0x80000000, RZ, 0xc0, !PT ;  /* 0x8000000016167812 */ /* 0x000fc800078ec0ff */
[----:B------:R-:W-:-:S04]  /*6490*/  SHF.R.U32.HI R3, RZ, 0x18, R22 ;  /* 0x00000018ff037819 */ /* 0x000fc80000011616 */
[----:B------:R-:W-:-:S04]  /*64a0*/  LOP3.LUT R0, R0, R3, RZ, 0xfc, !PT ;  /* 0x0000000300007212 */ /* 0x000fc800078efcff */
[----:B------:R-:W-:-:S07]  /*64b0*/  PRMT R4, R0, 0x7610, R4 ;  /* 0x0000761000047816 */ /* 0x000fce0000000004 */
.L_x_1663:
[----:B------:R-:W-:Y:S05]  /*64c0*/  BSYNC B0 ;  /* 0x0000000000007941 */ /* 0x000fea0003800000 */
.L_x_1662:
[----:B------:R0:W-:Y:S01]  /*64d0*/  STG.E.U8 desc[UR36][R8.64], R4 ;  /* 0x0000000408007986 */ /* 0x0001e2000c101124 */
[----:B------:R-:W-:Y:S05]  /*64e0*/  BRA `(.L_x_1642) ;  /* 0x0000000400087947 */ /* 0x000fea0003800000 */
.L_x_1660:
        /* <DEDUP_REMOVED lines=16> */
.L_x_1667:
[----:B------:R-:W-:-:S04]  /*65f0*/  LOP3.LUT R22, R22, 0x80000000, RZ, 0xc0, !PT ;  /* 0x8000000016167812 */ /* 0x000fc800078ec0ff */
[----:B------:R-:W-:-:S04]  /*6600*/  SHF.R.U32.HI R3, RZ, 0x18, R22 ;  /* 0x00000018ff037819 */ /* 0x000fc80000011616 */
[----:B------:R-:W-:-:S04]  /*6610*/  LOP3.LUT R0, R0, R3, RZ, 0xfc, !PT ;  /* 0x0000000300007212 */ /* 0x000fc800078efcff */
[----:B------:R-:W-:-:S07]  /*6620*/  PRMT R4, R0, 0x7610, R4 ;  /* 0x0000761000047816 */ /* 0x000fce0000000004 */
.L_x_1666:
[----:B------:R-:W-:Y:S05]  /*6630*/  BSYNC B0 ;  /* 0x0000000000007941 */ /* 0x000fea0003800000 */
.L_x_1665:
[----:B------:R0:W-:Y:S01]  /*6640*/  STG.E.U8 desc[UR36][R8.64], R4 ;  /* 0x0000000408007986 */ /* 0x0001e2000c101124 */
[----:B------:R-:W-:Y:S05]  /*6650*/  BRA `(.L_x_1642) ;  /* 0x0000000000ac7947 */ /* 0x000fea0003800000 */
.L_x_1659:
        /* <DEDUP_REMOVED lines=21> */
.L_x_1641:
        /* <DEDUP_REMOVED lines=16> */
.L_x_1670:
[----:B------:R-:W-:Y:S05]  /*68b0*/  BRA `(.L_x_1642) ;  /* 0x0000000000147947 */ /* 0x000fea0003800000 */
.L_x_1669:
[----:B------:R-:W0:Y:S02]  /*68c0*/  F2I.U64.TRUNC R4, R23 ;  /* 0x0000001700047311 */ /* 0x000e24000020d800 */
[----:B0-----:R0:W-:Y:S01]  /*68d0*/  STG.E.64 desc[UR36][R8.64], R4 ;  /* 0x0000000408007986 */ /* 0x0011e2000c101b24 */
[----:B------:R-:W-:Y:S05]  /*68e0*/  BRA `(.L_x_1642) ;  /* 0x0000000000087947 */ /* 0x000fea0003800000 */
.L_x_1668:
[----:B------:R-:W0:Y:S02]  /*68f0*/  F2I.U32.TRUNC.NTZ R23, R23 ;  /* 0x0000001700177305 */ /* 0x000e24000020f000 */
[----:B0-----:R0:W-:Y:S02]  /*6900*/  STG.E desc[UR36][R8.64], R23 ;  /* 0x0000001708007986 */ /* 0x0011e4000c101924 */
.L_x_1642:
[----:B------:R-:W-:-:S07]  /*6910*/  VIADD R26, R26, 0x80 ;  /* 0x000000801a1a7836 */ /* 0x000fce0000000000 */
.L_x_1602:
[----:B------:R-:W-:Y:S05]  /*6920*/  BSYNC B6 ;  /* 0x0000000000067941 */ /* 0x000fea0003800000 */
.L_x_1601:
[----:B------:R-:W-:-:S13]  /*6930*/  ISETP.GE.AND P0, PT, R26, R25, PT ;  /* 0x000000191a00720c */ /* 0x000fda0003f06270 */
[----:B------:R-:W-:Y:S05]  /*6940*/  @P0 EXIT ;  /* 0x000000000000094d */ /* 0x000fea0003800000 */
[----:B012---:R-:W0:Y:S01]  /*6950*/  LDC.64 R4, c[0x0][0x218] ;  /* 0x00008600ff047b82 */ /* 0x007e220000000a00 */
        /* <DEDUP_REMOVED lines=19> */
.L_x_1674:
[----:B------:R-:W0:Y:S02]  /*6a90*/  F2I.S64.TRUNC R4, R17 ;  /* 0x0000001100047311 */ /* 0x000e24000020d900 */
[----:B0-----:R-:W-:Y:S01]  /*6aa0*/  STG.E.U8 desc[UR36][R2.64], R4 ;  /* 0x0000000402007986 */ /* 0x001fe2000c101124 */
[----:B------:R-:W-:Y:S05]  /*6ab0*/  EXIT ;  /* 0x000000000000794d */ /* 0x000fea0003800000 */
.L_x_1673:
        /* <DEDUP_REMOVED lines=9> */
.L_x_1677:
[----:B------:R-:W0:Y:S02]  /*6b50*/  F2I.TRUNC.NTZ R17, R17 ;  /* 0x0000001100117305 */ /* 0x000e24000020f100 */
[----:B0-----:R-:W-:Y:S01]  /*6b60*/  STG.E desc[UR36][R2.64], R17 ;  /* 0x0000001102007986 */ /* 0x001fe2000c101924 */
[----:B------:R-:W-:Y:S05]  /*6b70*/  EXIT ;  /* 0x000000000000794d */ /* 0x000fea0003800000 */
.L_x_1676:
[----:B------:R-:W0:Y:S02]  /*6b80*/  F2I.TRUNC.NTZ R17, R17 ;  /* 0x0000001100117305 */ /* 0x000e24000020f100 */
[----:B0-----:R-:W-:Y:S01]  /*6b90*/  STG.E.U16 desc[UR36][R2.64], R17 ;  /* 0x0000001102007986 */ /* 0x001fe2000c101524 */
[----:B------:R-:W-:Y:S05]  /*6ba0*/  EXIT ;  /* 0x000000000000794d */ /* 0x000fea0003800000 */
.L_x_1672:
[----:B------:R-:W-:-:S13]  /*6bb0*/  ISETP.GT.AND P0, PT, R0, 0x6, PT ;  /* 0x000000060000780c */ /* 0x000fda0003f04270 */
[----:B------:R-:W-:Y:S05]  /*6bc0*/  @P0 BRA `(.L_x_1678) ;  /* 0x0000000000240947 */ /* 0x000fea0003800000 */
[----:B------:R-:W-:-:S13]  /*6bd0*/  ISETP.NE.AND P0, PT, R0, 0x5, PT ;  /* 0x000000050000780c */ /* 0x000fda0003f05270 */
[----:B------:R-:W-:Y:S05]  /*6be0*/  @!P0 BRA `(.L_x_1679) ;  /* 0x0000000000108947 */ /* 0x000fea0003800000 */
[----:B------:R-:W-:-:S13]  /*6bf0*/  ISETP.NE.AND P0, PT, R0, 0x6, PT ;  /* 0x000000060000780c */ /* 0x000fda0003f05270 */
[----:B------:R-:W-:Y:S05]  /*6c00*/  @P0 BRA `(.L_x_1675) ;  /* 0x0000000800940947 */ /* 0x000fea0003800000 */
[----:B---3--:R-:W-:Y:S01]  /*6c10*/  STG.E desc[UR36][R2.64], R24 ;  /* 0x0000001802007986 */ /* 0x008fe2000c101924 */
[----:B------:R-:W-:Y:S05]  /*6c20*/  EXIT ;  /* 0x000000000000794d */ /* 0x000fea0003800000 */
.L_x_1679:
[----:B---3--:R-:W-:-:S05]  /*6c30*/  F2FP.F16.F32.PACK_AB R24, RZ, R24 ;  /* 0x00000018ff18723e */ /* 0x008fca00000000ff */
[----:B------:R-:W-:Y:S01]  /*6c40*/  STG.E.U16 desc[UR36][R2.64], R24 ;  /* 0x0000001802007986 */ /* 0x000fe2000c101524 */
[----:B------:R-:W-:Y:S05]  /*6c50*/  EXIT ;  /* 0x000000000000794d */ /* 0x000fea0003800000 */
.L_x_1678:
[----:B------:R-:W-:-:S13]  /*6c60*/  ISETP.NE.AND P0, PT, R0, 0x7, PT ;  /* 0x000000070000780c */ /* 0x000fda0003f05270 */
[----:B------:R-:W-:Y:S05]  /*6c70*/  @!P0 BRA `(.L_x_1680) ;  /* 0x00000000002c8947 */ /* 0x000fea0003800000 */
[----:B------:R-:W-:-:S13]  /*6c80*/  ISETP.NE.AND P0, PT, R0, 0x8, PT ;  /* 0x000000080000780c */ /* 0x000fda0003f05270 */
[----:B------:R-:W-:Y:S05]  /*6c90*/  @!P0 BRA `(.L_x_1681) ;  /* 0x0000000000148947 */ /* 0x000fea0003800000 */
[----:B------:R-:W-:-:S13]  /*6ca0*/  ISETP.NE.AND P0, PT, R0, 0x9, PT ;  /* 0x000000090000780c */ /* 0x000fda0003f05270 */
[----:B------:R-:W-:Y:S05]  /*6cb0*/  @P0 BRA `(.L_x_1675) ;  /* 0x0000000800680947 */ /* 0x000fea0003800000 */
[----:B------:R-:W-:-:S05]  /*6cc0*/  IMAD.MOV.U32 R25, RZ, RZ, RZ ;  /* 0x000000ffff197224 */ /* 0x000fca00078e00ff */
[----:B---3--:R-:W-:Y:S01]  /*6cd0*/  STG.E.64 desc[UR36][R2.64], R24 ;  /* 0x0000001802007986 */ /* 0x008fe2000c101b24 */
[----:B------:R-:W-:Y:S05]  /*6ce0*/  EXIT ;  /* 0x000000000000794d */ /* 0x000fea0003800000 */
.L_x_1681:
[----:B---3--:R-:W-:-:S04]  /*6cf0*/  F2FP.F16.F32.PACK_AB R5, RZ, R24 ;  /* 0x00000018ff05723e */ /* 0x008fc800000000ff */
[----:B------:R-:W-:-:S05]  /*6d00*/  PRMT R5, R5, 0x5410, RZ ;  /* 0x0000541005057816 */ /* 0x000fca00000000ff */
[----:B------:R-:W-:Y:S01]  /*6d10*/  STG.E desc[UR36][R2.64], R5 ;  /* 0x0000000502007986 */ /* 0x000fe2000c101924 */
[----:B------:R-:W-:Y:S05]  /*6d20*/  EXIT ;  /* 0x000000000000794d */ /* 0x000fea0003800000 */
.L_x_1680:
[----:B---3--:R-:W-:-:S06]  /*6d30*/  FMUL.FTZ R4, R24, 1 ;  /* 0x3f80000018047820 */ /* 0x008fcc0000410000 */
[----:B------:R-:W0:Y:S02]  /*6d40*/  F2F.F64.F32 R4, R4 ;  /* 0x0000000400047310 */ /* 0x000e240000201800 */
[----:B0-----:R-:W-:Y:S01]  /*6d50*/  STG.E.64 desc[UR36][R2.64], R4 ;  /* 0x0000000402007986 */ /* 0x001fe2000c101b24 */
[----:B------:R-:W-:Y:S05]  /*6d60*/  EXIT ;  /* 0x000000000000794d */ /* 0x000fea0003800000 */
.L_x_1671:
        /* <DEDUP_REMOVED lines=8> */
[----:B---3--:R-:W-:-:S04]  /*6df0*/  FSETP.NEU.FTZ.AND P0, PT, R24, RZ, PT ;  /* 0x000000ff1800720b */ /* 0x008fc80003f1d000 */
[----:B------:R-:W-:-:S05]  /*6e00*/  SEL R5, RZ, 0x1, !P0 ;  /* 0x00000001ff057807 */ /* 0x000fca0004000000 */
[----:B------:R-:W-:Y:S01]  /*6e10*/  STG.E.U8 desc[UR36][R2.64], R5 ;  /* 0x0000000502007986 */ /* 0x000fe2000c101124 */
[----:B------:R-:W-:Y:S05]  /*6e20*/  EXIT ;  /* 0x000000000000794d */ /* 0x000fea0003800000 */
.L_x_1684:
[----:B---3--:R-:W-:Y:S01]  /*6e30*/  FMUL.FTZ R4, R24, 1 ;  /* 0x3f80000018047820 */ /* 0x008fe20000410000 */
[----:B------:R-:W-:-:S05]  /*6e40*/  CS2R R6, SRZ ;  /* 0x0000000000067805 */ /* 0x000fca000001ff00 */
[----:B------:R-:W0:Y:S02]  /*6e50*/  F2F.F64.F32 R4, R4 ;  /* 0x0000000400047310 */ /* 0x000e240000201800 */
[----:B0-----:R-:W-:Y:S01]  /*6e60*/  STG.E.128 desc[UR36][R2.64], R4 ;  /* 0x0000000402007986 */ /* 0x001fe2000c101d24 */
[----:B------:R-:W-:Y:S05]  /*6e70*/  EXIT ;  /* 0x000000000000794d */ /* 0x000fea0003800000 */
.L_x_1683:
[----:B------:R-:W-:-:S13]  /*6e80*/  ISETP.NE.AND P0, PT, R0, 0xf, PT ;  /* 0x0000000f0000780c */ /* 0x000fda0003f05270 */
[----:B------:R-:W-:Y:S05]  /*6e90*/  @!P0 BRA `(.L_x_1685) ;  /* 0x0000000000ac8947 */ /* 0x000fea0003800000 */
[----:B------:R-:W-:-:S13]  /*6ea0*/  ISETP.NE.AND P0, PT, R0, 0x17, PT ;  /* 0x000000170000780c */ /* 0x000fda0003f05270 */
[----:B------:R-:W-:Y:S05]  /*6eb0*/  @!P0 BRA `(.L_x_1686) ;  /* 0x0000000000508947 */ /* 0x000fea0003800000 */
[----:B------:R-:W-:-:S13]  /*6ec0*/  ISETP.NE.AND P0, PT, R0, 0x18, PT ;  /* 0x000000180000780c */ /* 0x000fda0003f05270 */
[----:B------:R-:W-:Y:S05]  /*6ed0*/  @P0 BRA `(.L_x_1675) ;  /* 0x0000000400e00947 */ /* 0x000fea0003800000 */
[C---:B---3--:R-:W-:Y:S01]  /*6ee0*/  LOP3.LUT R4, R24.reuse, 0x7fffffff, RZ, 0xc0, !PT ;  /* 0x7fffffff18047812 */ /* 0x048fe200078ec0ff */
[----:B------:R-:W-:Y:S01]  /*6ef0*/  BSSY B0, `(.L_x_1687) ;  /* 0x000000d000007945 */ /* 0x000fe20003800000 */
        /* <DEDUP_REMOVED lines=12> */
.L_x_1688:
[----:B------:R-:W-:Y:S05]  /*6fc0*/  BSYNC B0 ;  /* 0x0000000000007941 */ /* 0x000fea0003800000 */
.L_x_1687:
[----:B------:R-:W-:-:S05]  /*6fd0*/  LOP3.LUT R7, R0, R7, RZ, 0xfc, !PT ;  /* 0x0000000700077212 */ /* 0x000fca00078efcff */
[----:B------:R-:W-:Y:S01]  /*6fe0*/  STG.E.U8 desc[UR36][R2.64], R7 ;  /* 0x0000000702007986 */ /* 0x000fe2000c101124 */
[----:B------:R-:W-:Y:S05]  /*6ff0*/  EXIT ;  /* 0x000000000000794d */ /* 0x000fea0003800000 */
.L_x_1686:
[----:B---3--:R-:W-:Y:S01]  /*7000*/  LOP3.LUT R4, R24, 0x7fffffff, RZ, 0xc0, !PT ;  /* 0x7fffffff18047812 */ /* 0x008fe200078ec0ff */
[----:B------:R-:W-:Y:S03]  /*7010*/  BSSY B0, `(.L_x_1689) ;  /* 0x000000e000007945 */ /* 0x000fe60003800000 */
        /* <DEDUP_REMOVED lines=10> */
.L_x_1690:
[----:B------:R-:W-:Y:S01]  /*70c0*/  IMAD.MOV.U32 R0, RZ, RZ, 0x7f ;  /* 0x0000007fff007424 */ /* 0x000fe200078e00ff */
[----:B------:R-:W-:-:S04]  /*70d0*/  ISETP.GT.U32.AND P0, PT, R4, 0x7f800000, PT ;  /* 0x7f8000000400780c */ /* 0x000fc80003f04070 */
[----:B------:R-:W-:-:S09]  /*70e0*/  SEL R0, R0, 0x7c, P0 ;  /* 0x0000007c00007807 */ /* 0x000fd20000000000 */
.L_x_1691:
[----:B------:R-:W-:Y:S05]  /*70f0*/  BSYNC B0 ;  /* 0x0000000000007941 */ /* 0x000fea0003800000 */
.L_x_1689:
[----:B------:R-:W-:-:S04]  /*7100*/  LOP3.LUT R24, R24, 0x80000000, RZ, 0xc0, !PT ;  /* 0x8000000018187812 */ /* 0x000fc800078ec0ff */
[----:B------:R-:W-:-:S04]  /*7110*/  SHF.R.U32.HI R5, RZ, 0x18, R24 ;  /* 0x00000018ff057819 */ /* 0x000fc80000011618 */
[----:B------:R-:W-:-:S05]  /*7120*/  LOP3.LUT R5, R0, R5, RZ, 0xfc, !PT ;  /* 0x0000000500057212 */ /* 0x000fca00078efcff */
[----:B------:R-:W-:Y:S01]  /*7130*/  STG.E.U8 desc[UR36][R2.64], R5 ;  /* 0x0000000502007986 */ /* 0x000fe2000c101124 */
[----:B------:R-:W-:Y:S05]  /*7140*/  EXIT ;  /* 0x000000000000794d */ /* 0x000fea0003800000 */
.L_x_1685:
[----:B---3--:R-:W-:-:S05]  /*7150*/  F2FP.BF16.F32.PACK_AB R24, RZ, R24 ;  /* 0x00000018ff18723e */ /* 0x008fca00000010ff */
[----:B------:R-:W-:Y:S01]  /*7160*/  STG.E.U16 desc[UR36][R2.64], R24 ;  /* 0x0000001802007986 */ /* 0x000fe2000c101524 */
[----:B------:R-:W-:Y:S05]  /*7170*/  EXIT ;  /* 0x000000000000794d */ /* 0x000fea0003800000 */
.L_x_1682:
        /* <DEDUP_REMOVED lines=11> */
.L_x_1694:
[----:B---3--:R-:W-:Y:S01]  /*7230*/  LOP3.LUT R5, R24, 0x7fffffff, RZ, 0xc0, !PT ;  /* 0x7fffffff18057812 */ /* 0x008fe200078ec0ff */
        /* <DEDUP_REMOVED lines=15> */
.L_x_1697:
[----:B------:R-:W-:-:S04]  /*7330*/  LOP3.LUT R24, R24, 0x80000000, RZ, 0xc0, !PT ;  /* 0x8000000018187812 */ /* 0x000fc800078ec0ff */
[----:B------:R-:W-:-:S04]  /*7340*/  SHF.R.U32.HI R5, RZ, 0x18, R24 ;  /* 0x00000018ff057819 */ /* 0x000fc80000011618 */
[----:B------:R-:W-:-:S04]  /*7350*/  LOP3.LUT R4, R4, R5, RZ, 0xfc, !PT ;  /* 0x0000000504047212 */ /* 0x000fc800078efcff */
[----:B------:R-:W-:-:S07]  /*7360*/  PRMT R0, R4, 0x7610, R0 ;  /* 0x0000761004007816 */ /* 0x000fce0000000000 */
.L_x_1696:
[----:B------:R-:W-:Y:S05]  /*7370*/  BSYNC B0 ;  /* 0x0000000000007941 */ /* 0x000fea0003800000 */
.L_x_1695:
[----:B------:R-:W-:Y:S01]  /*7380*/  STG.E.U8 desc[UR36][R2.64], R0 ;  /* 0x0000000002007986 */ /* 0x000fe2000c101124 */
[----:B------:R-:W-:Y:S05]  /*7390*/  EXIT ;  /* 0x000000000000794d */ /* 0x000fea0003800000 */
.L_x_1693:
        /* <DEDUP_REMOVED lines=16> */
.L_x_1700:
[----:B------:R-:W-:-:S04]  /*74a0*/  LOP3.LUT R24, R24, 0x80000000, RZ, 0xc0, !PT ;  /* 0x8000000018187812 */ /* 0x000fc800078ec0ff */
[----:B------:R-:W-:-:S04]  /*74b0*/  SHF.R.U32.HI R5, RZ, 0x18, R24 ;  /* 0x00000018ff057819 */ /* 0x000fc80000011618 */
[----:B------:R-:W-:-:S04]  /*74c0*/  LOP3.LUT R4, R4, R5, RZ, 0xfc, !PT ;  /* 0x0000000504047212 */ /* 0x000fc800078efcff */
[----:B------:R-:W-:-:S07]  /*74d0*/  PRMT R0, R4, 0x7610, R0 ;  /* 0x0000761004007816 */ /* 0x000fce0000000000 */
.L_x_1699:
[----:B------:R-:W-:Y:S05]  /*74e0*/  BSYNC B0 ;  /* 0x0000000000007941 */ /* 0x000fea0003800000 */
.L_x_1698:
[----:B------:R-:W-:Y:S01]  /*74f0*/  STG.E.U8 desc[UR36][R2.64], R0 ;  /* 0x0000000002007986 */ /* 0x000fe2000c101124 */
[----:B------:R-:W-:Y:S05]  /*7500*/  EXIT ;  /* 0x000000000000794d */ /* 0x000fea0003800000 */
.L_x_1692:
[----:B------:R-:W-:-:S13]  /*7510*/  ISETP.NE.AND P0, PT, R0, 0x1c, PT ;  /* 0x0000001c0000780c */ /* 0x000fda0003f05270 */
[----:B------:R-:W-:Y:S05]  /*7520*/  @!P0 BRA `(.L_x_1701) ;  /* 0x00000000009c8947 */ /* 0x000fea0003800000 */
[----:B------:R-:W-:-:S13]  /*7530*/  ISETP.NE.AND P0, PT, R0, 0x1d, PT ;  /* 0x0000001d0000780c */ /* 0x000fda0003f05270 */
[----:B------:R-:W-:Y:S05]  /*7540*/  @!P0 BRA `(.L_x_1702) ;  /* 0x0000000000888947 */ /* 0x000fea0003800000 */
[----:B------:R-:W-:-:S13]  /*7550*/  ISETP.NE.AND P0, PT, R0, 0x2c, PT ;  /* 0x0000002c0000780c */ /* 0x000fda0003f05270 */
[----:B------:R-:W-:Y:S05]  /*7560*/  @P0 BRA `(.L_x_1675) ;  /* 0x00000000003c0947 */ /* 0x000fea0003800000 */
[----:B---3--:R-:W-:-:S04]  /*7570*/  SHF.R.U32.HI R4, RZ, 0x17, R24 ;  /* 0x00000017ff047819 */ /* 0x008fc80000011618 */
        /* <DEDUP_REMOVED lines=14> */
.L_x_1675:
        /* <DEDUP_REMOVED lines=15> */
[----:B-1-34-:R-:W-:Y:S05]  /*7750*/  CALL.ABS.NOINC R2 ;  /* 0x0000000002007343 */ /* 0x01afea0003c00000 */
.L_x_1703:
[----:B------:R-:W-:Y:S05]  /*7760*/  EXIT ;  /* 0x000000000000794d */ /* 0x000fea0003800000 */
.L_x_1702:
[----:B------:R-:W0:Y:S02]  /*7770*/  F2I.U64.TRUNC R4, R17 ;  /* 0x0000001100047311 */ /* 0x000e24000020d800 */
[----:B0-----:R-:W-:Y:S01]  /*7780*/  STG.E.64 desc[UR36][R2.64], R4 ;  /* 0x0000000402007986 */ /* 0x001fe2000c101b24 */
[----:B------:R-:W-:Y:S05]  /*7790*/  EXIT ;  /* 0x000000000000794d */ /* 0x000fea0003800000 */
.L_x_1701:
[----:B------:R-:W0:Y:S02]  /*77a0*/  F2I.U32.TRUNC.NTZ R17, R17 ;  /* 0x0000001100117305 */ /* 0x000e24000020f000 */
[----:B0-----:R-:W-:Y:S01]  /*77b0*/  STG.E desc[UR36][R2.64], R17 ;  /* 0x0000001102007986 */ /* 0x001fe2000c101924 */
[----:B------:R-:W-:Y:S05]  /*77c0*/  EXIT ;  /* 0x000000000000794d */ /* 0x000fea0003800000 */
.L_x_1704:
        /* <DEDUP_REMOVED lines=11> */
.L_x_19569:


//--------------------- .text._ZN2at6native18elementwise_kernelILi128ELi2EZNS0_22gpu_kernel_impl_nocastIZZZNS0_17trunc_kernel_cudaERNS_18TensorIteratorBaseEENKUlvE_clEvENKUlvE0_clEvEUlfE_EEvS4_RKT_EUliE_EEviT1_ --------------------------
	.section	.text._ZN2at6native18elementwise_kernelILi128ELi2EZNS0_22gpu_kernel_impl_nocastIZZZNS0_17trunc_kernel_cudaERNS_18TensorIteratorBaseEENKUlvE_clEvENKUlvE0_clEvEUlfE_EEvS4_RKT_EUliE_EEviT1_,"ax",@progbits
	.align	128
        .global         _ZN2at6native18elementwise_kernelILi128ELi2EZNS0_22gpu_kernel_impl_nocastIZZZNS0_17trunc_kernel_cudaERNS_18TensorIteratorBaseEENKUlvE_clEvENKUlvE0_clEvEUlfE_EEvS4_RKT_EUliE_EEviT1_
        .type           _ZN2at6native18elementwise_kernelILi128ELi2EZNS0_22gpu_kernel_impl_nocastIZZZNS0_17trunc_kernel_cudaERNS_18TensorIteratorBaseEENKUlvE_clEvENKUlvE0_clEvEUlfE_EEvS4_RKT_EUliE_EEviT1_,@function
        .size           _ZN2at6native18elementwise_kernelILi128ELi2EZNS0_22gpu_kernel_impl_nocastIZZZNS0_17trunc_kernel_cudaERNS_18TensorIteratorBaseEENKUlvE_clEvENKUlvE0_clEvEUlfE_EEvS4_RKT_EUliE_EEviT1_,(.L_x_19570 - _ZN2at6native18elementwise_kernelILi128ELi2EZNS0_22gpu_kernel_impl_nocastIZZZNS0_17trunc_kernel_cudaERNS_18TensorIteratorBaseEENKUlvE_clEvENKUlvE0_clEvEUlfE_EEvS4_RKT_EUliE_EEviT1_)
        .other          _ZN2at6native18elementwise_kernelILi128ELi2EZNS0_22gpu_kernel_impl_nocastIZZZNS0_17trunc_kernel_cudaERNS_18TensorIteratorBaseEENKUlvE_clEvENKUlvE0_clEvEUlfE_EEvS4_RKT_EUliE_EEviT1_,@"STO_CUDA_ENTRY STV_DEFAULT"
_ZN2at6native18elementwise_kernelILi128ELi2EZNS0_22gpu_kernel_impl_nocastIZZZNS0_17trunc_kernel_cudaERNS_18TensorIteratorBaseEENKUlvE_clEvENKUlvE0_clEvEUlfE_EEvS4_RKT_EUliE_EEviT1_:
.text._ZN2at6native18elementwise_kernelILi128ELi2EZNS0_22gpu_kernel_impl_nocastIZZZNS0_17trunc_kernel_cudaERNS_18TensorIteratorBaseEENKUlvE_clEvENKUlvE0_clEvEUlfE_EEvS4_RKT_EUliE_EEviT1_:
[----:B------:R-:W-:Y:S01]  /*0000*/  LDC R1, c[0x0][0x28] ;  /* 0x00000a00ff017b82 */ /* 0x000fe20000000800 */
[----:B------:R-:W0:Y:S01]  /*0010*/  S2R R0, SR_CTAID.X ;  /* 0x0000000000007919 */ /* 0x000e220000002500 */
[----:B------:R-:W-:Y:S01]  /*0020*/  ULDC UR6, c[0x0][0x210] ;  /* 0x0000840000067ab9 */ /* 0x000fe20000000800 */
[----:B------:R-:W-:Y:S01]  /*0030*/  ULDC.64 UR4, c[0x0][0x208] ;  /* 0x0000820000047ab9 */ /* 0x000fe20000000a00 */
[----:B------:R-:W-:Y:S01]  /*0040*/  BSSY B0, `(.L_x_1705) ;  /* 0x000013e000007945 */ /* 0x000fe20003800000 */
[----:B------:R-:W0:Y:S02]  /*0050*/  S2R R3, SR_TID.X ;  /* 0x0000000000037919 */ /* 0x000e240000002100 */
[----:B0-----:R-:W-:-:S04]  /*0060*/  LEA R0, R0, R3, 0x8 ;  /* 0x0000000300007211 */ /* 0x001fc800078e40ff */
[----:B------:R-:W-:Y:S02]  /*0070*/  ISETP.GE.AND P0, PT, R0, UR6, PT ;  /* 0x0000000600007c0c */ /* 0x000fe4000bf06270 */
[----:B------:R-:W-:-:S11]  /*0080*/  MOV R7, R0 ;  /* 0x0000000000077202 */ /* 0x000fd60000000f00 */
        /* <DEDUP_REMOVED lines=303> */
.L_x_1707:
[----:B------:R-:W-:Y:S02]  /*1380*/  ULDC.64 UR8, c[0x0][0x418] ;  /* 0x0001060000087ab9 */ /* 0x000fe40000000a00 */
[----:B------:R-:W-:-:S04]  /*1390*/  IADD3 R4, P0, R2, UR8, RZ ;  /* 0x0000000802047c10 */ /* 0x000fc8000ff1e0ff */
[----:B------:R-:W-:Y:S01]  /*13a0*/  IADD3.X R5, RZ, UR9, RZ, P0, !PT ;  /* 0x00000009ff057c10 */ /* 0x000fe200087fe4ff */
[----:B------:R-:W-:-:S04]  /*13b0*/  ULDC.64 UR8, c[0x0][0x410] ;  /* 0x0001040000087ab9 */ /* 0x000fc80000000a00 */
[----:B------:R-:W2:Y:S01]  /*13c0*/  LDG.E R4, desc[UR4][R4.64] ;  /* 0x0000000404047981 */ /* 0x000ea2000c1e1900 */
[----:B------:R-:W-:Y:S01]  /*13d0*/  IADD3 R2, P0, R3, UR8, RZ ;  /* 0x0000000803027c10 */ /* 0x000fe2000ff1e0ff */
[----:B------:R-:W-:-:S03]  /*13e0*/  VIADD R7, R0, 0x80 ;  /* 0x0000008000077836 */ /* 0x000fc60000000000 */
[----:B------:R-:W-:Y:S01]  /*13f0*/  IADD3.X R3, RZ, UR9, RZ, P0, !PT ;  /* 0x00000009ff037c10 */ /* 0x000fe200087fe4ff */
[----:B--2---:R-:W0:Y:S04]  /*1400*/  FRND.TRUNC R9, R4 ;  /* 0x0000000400097307 */ /* 0x004e28000020d000 */
[----:B0-----:R0:W-:Y:S04]  /*1410*/  STG.E desc[UR4][R2.64], R9 ;  /* 0x0000000902007986 */ /* 0x0011e8000c101904 */
.L_x_1706:
[----:B------:R-:W-:Y:S05]  /*1420*/  BSYNC B0 ;  /* 0x0000000000007941 */ /* 0x000fea0003800000 */
.L_x_1705:
[----:B------:R-:W-:-:S13]  /*1430*/  ISETP.GE.AND P0, PT, R7, UR6, PT ;  /* 0x0000000607007c0c */ /* 0x000fda000bf06270 */
[----:B------:R-:W-:Y:S05]  /*1440*/  @P0 EXIT ;  /* 0x000000000000094d */ /* 0x000fea0003800000 */
[----:B------:R-:W1:Y:S01]  /*1450*/  LDC R8, c[0x0][0x218] ;  /* 0x00008600ff087b82 */ /* 0x000e620000000800 */
[----:B0-----:R-:W-:Y:S01]  /*1460*/  HFMA2.MMA R3, -RZ, RZ, 0, 0 ;  /* 0x00000000ff037435 */ /* 0x001fe200000001ff */
[----:B------:R-:W-:Y:S02]  /*1470*/  MOV R0, RZ ;  /* 0x000000ff00007202 */ /* 0x000fe40000000f00 */
[----:B-1----:R-:W-:-:S13]  /*1480*/  ISETP.NE.AND P0, PT, R8, RZ, PT ;  /* 0x000000ff0800720c */ /* 0x002fda0003f05270 */
        /* <DEDUP_REMOVED lines=299> */
.L_x_1708:
[----:B------:R-:W-:Y:S02]  /*2740*/  ULDC.64 UR6, c[0x0][0x418] ;  /* 0x0001060000067ab9 */ /* 0x000fe40000000a00 */
[----:B------:R-:W-:-:S04]  /*2750*/  IADD3 R4, P0, R0, UR6, RZ ;  /* 0x0000000600047c10 */ /* 0x000fc8000ff1e0ff */
[----:B------:R-:W-:Y:S01]  /*2760*/  IADD3.X R5, RZ, UR7, RZ, P0, !PT ;  /* 0x00000007ff057c10 */ /* 0x000fe200087fe4ff */
[----:B------:R-:W-:-:S04]  /*2770*/  ULDC.64 UR6, c[0x0][0x410] ;  /* 0x0001040000067ab9 */ /* 0x000fc80000000a00 */
[----:B------:R-:W2:Y:S01]  /*2780*/  LDG.E R4, desc[UR4][R4.64] ;  /* 0x0000000404047981 */ /* 0x000ea2000c1e1900 */
[----:B------:R-:W-:-:S04]  /*2790*/  IADD3 R2, P0, R3, UR6, RZ ;  /* 0x0000000603027c10 */ /* 0x000fc8000ff1e0ff */
[----:B------:R-:W-:Y:S01]  /*27a0*/  IADD3.X R3, RZ, UR7, RZ, P0, !PT ;  /* 0x00000007ff037c10 */ /* 0x000fe200087fe4ff */
[----:B--2---:R-:W0:Y:S04]  /*27b0*/  FRND.TRUNC R7, R4 ;  /* 0x0000000400077307 */ /* 0x004e28000020d000 */
[----:B0-----:R-:W-:Y:S01]  /*27c0*/  STG.E desc[UR4][R2.64], R7 ;  /* 0x0000000702007986 */ /* 0x001fe2000c101904 */
[----:B------:R-:W-:Y:S05]  /*27d0*/  EXIT ;  /* 0x000000000000794d */ /* 0x000fea0003800000 */
.L_x_1709:
        /* <DEDUP_REMOVED lines=10> */
.L_x_19570:


//--------------------- .text._ZN2at6native27unrolled_elementwise_kernelIZZZNS0_17trunc_kernel_cudaERNS_18TensorIteratorBaseEENKUlvE_clEvENKUlvE0_clEvEUlfE_St5arrayIPcLm2EELi4E23TrivialOffsetCalculatorILi1EjESB_NS0_6memory15LoadWithoutCastENSC_16StoreWithoutCastEEEviT_T0_T2_T3_T4_T5_ --------------------------
	.section	.text._ZN2at6native27unrolled_elementwise_kernelIZZZNS0_17trunc_kernel_cudaERNS_18TensorIteratorBaseEENKUlvE_clEvENKUlvE0_clEvEUlfE_St5arrayIPcLm2EELi4E23TrivialOffsetCalculatorILi1EjESB_NS0_6memory15LoadWithoutCastENSC_16StoreWithoutCastEEEviT_T0_T2_T3_T4_T5_,"ax",@progbits
	.align	128
        .global         _ZN2at6native27unrolled_elementwise_kernelIZZZNS0_17trunc_kernel_cudaERNS_18TensorIteratorBaseEENKUlvE_clEvENKUlvE0_clEvEUlfE_St5arrayIPcLm2EELi4E23TrivialOffsetCalculatorILi1EjESB_NS0_6memory15LoadWithoutCastENSC_16StoreWithoutCastEEEviT_T0_T2_T3_T4_T5_
        .type           _ZN2at6native27unrolled_elementwise_kernelIZZZNS0_17trunc_kernel_cudaERNS_18TensorIteratorBaseEENKUlvE_clEvENKUlvE0_clEvEUlfE_St5arrayIPcLm2EELi4E23TrivialOffsetCalculatorILi1EjESB_NS0_6memory15LoadWithoutCastENSC_16StoreWithoutCastEEEviT_T0_T2_T3_T4_T5_,@function
        .size           _ZN2at6native27unrolled_elementwise_kernelIZZZNS0_17trunc_kernel_cudaERNS_18TensorIteratorBaseEENKUlvE_clEvENKUlvE0_clEvEUlfE_St5arrayIPcLm2EELi4E23TrivialOffsetCalculatorILi1EjESB_NS0_6memory15LoadWithoutCastENSC_16StoreWithoutCastEEEviT_T0_T2_T3_T4_T5_,(.L_x_19571 - _ZN2at6native27unrolled_elementwise_kernelIZZZNS0_17trunc_kernel_cudaERNS_18TensorIteratorBaseEENKUlvE_clEvENKUlvE0_clEvEUlfE_St5arrayIPcLm2EELi4E23TrivialOffsetCalculatorILi1EjESB_NS0_6memory15LoadWithoutCastENSC_16StoreWithoutCastEEEviT_T0_T2_T3_T4_T5_)
        .other          _ZN2at6native27unrolled_elementwise_kernelIZZZNS0_17trunc_kernel_cudaERNS_18TensorIteratorBaseEENKUlvE_clEvENKUlvE0_clEvEUlfE_St5arrayIPcLm2EELi4E23TrivialOffsetCalculatorILi1EjESB_NS0_6memory15LoadWithoutCastENSC_16StoreWithoutCastEEEviT_T0_T2_T3_T4_T5_,@"STO_CUDA_ENTRY STV_DEFAULT"
_ZN2at6native27unrolled_elementwise_kernelIZZZNS0_17trunc_kernel_cudaERNS_18TensorIteratorBaseEENKUlvE_clEvENKUlvE0_clEvEUlfE_St5arrayIPcLm2EELi4E23TrivialOffsetCalculatorILi1EjESB_NS0_6memory15LoadWithoutCastENSC_16StoreWithoutCastEEEviT_T0_T2_T3_T4_T5_:
.text._ZN2at6native27unrolled_elementwise_kernelIZZZNS0_17trunc_kernel_cudaERNS_18TensorIteratorBaseEENKUlvE_clEvENKUlvE0_clEvEUlfE_St5arrayIPcLm2EELi4E23TrivialOffsetCalculatorILi1EjESB_NS0_6memory15LoadWithoutCastENSC_16StoreWithoutCastEEEviT_T0_T2_T3_T4_T5_:
[----:B------:R-:W-:Y:S01]  /*0000*/  LDC R1, c[0x0][0x28] ;  /* 0x00000a00ff017b82 */ /* 0x000fe20000000800 */
[----:B------:R-:W0:Y:S07]  /*0010*/  S2R R0, SR_CTAID.X ;  /* 0x0000000000007919 */ /* 0x000e2e0000002500 */
[----:B------:R-:W0:Y:S01]  /*0020*/  LDC R7, c[0x0][0x210] ;  /* 0x00008400ff077b82 */ /* 0x000e220000000800 */
[----:B------:R-:W-:Y:S01]  /*0030*/  HFMA2.MMA R8, -RZ, RZ, 0, 0 ;  /* 0x00000000ff087435 */ /* 0x000fe200000001ff */
[----:B------:R-:W-:Y:S01]  /*0040*/  ULDC.64 UR4, c[0x0][0x208] ;  /* 0x0000820000047ab9 */ /* 0x000fe20000000a00 */
[----:B------:R-:W1:Y:S01]  /*0050*/  S2R R9, SR_TID.X ;  /* 0x0000000000097919 */ /* 0x000e620000002100 */
[----:B0-----:R-:W-:-:S02]  /*0060*/  IMAD R2, R0, -0x200, R7 ;  /* 0xfffffe0000027824 */ /* 0x001fc400078e0207 */
[----:B-1----:R-:W-:-:S03]  /*0070*/  IMAD.MOV.U32 R21, RZ, RZ, R9 ;  /* 0x000000ffff157224 */ /* 0x002fc600078e0009 */
[----:B------:R-:W-:-:S13]  /*0080*/  ISETP.GE.AND P0, PT, R9, R2, PT ;  /* 0x000000020900720c */ /* 0x000fda0003f06270 */
[----:B------:R-:W-:Y:S01]  /*0090*/  @!P0 IADD3 R21, R9, 0x80, RZ ;  /* 0x0000008009158810 */ /* 0x000fe20007ffe0ff */
[----:B------:R-:W0:Y:S01]  /*00a0*/  @!P0 LDC.64 R12, c[0x0][0x220] ;  /* 0x00008800ff0c8b82 */ /* 0x000e220000000a00 */
[----:B------:R-:W-:Y:S02]  /*00b0*/  @!P0 IMAD R11, R0, 0x200, R9 ;  /* 0x00000200000b8824 */ /* 0x000fe400078e0209 */
[----:B------:R-:W-:-:S13]  /*00c0*/  ISETP.GE.AND P2, PT, R21, R2, PT ;  /* 0x000000021500720c */ /* 0x000fda0003f46270 */
[----:B------:R-:W-:Y:S01]  /*00d0*/  @!P2 IMAD R17, R0, 0x200, R21 ;  /* 0x000002000011a824 */ /* 0x000fe200078e0215 */
[----:B------:R-:W-:Y:S01]  /*00e0*/  @!P2 IADD3 R21, R21, 0x80, RZ ;  /* 0x000000801515a810 */ /* 0x000fe20007ffe0ff */
[----:B------:R-:W1:Y:S03]  /*00f0*/  @!P2 LDC.64 R14, c[0x0][0x220] ;  /* 0x00008800ff0eab82 */ /* 0x000e660000000a00 */
[----:B------:R-:W-:Y:S01]  /*0100*/  ISETP.GE.AND P1, PT, R21, R2, PT ;  /* 0x000000021500720c */ /* 0x000fe20003f26270 */
[----:B0-----:R-:W-:-:S05]  /*0110*/  @!P0 IMAD.WIDE.U32 R12, R11, 0x4, R12 ;  /* 0x000000040b0c8825 */ /* 0x001fca00078e000c */
[----:B------:R0:W2:Y:S07]  /*0120*/  @!P0 LDG.E R8, desc[UR4][R12.64] ;  /* 0x000000040c088981 */ /* 0x0000ae000c1e1900 */
[----:B------:R-:W3:Y:S01]  /*0130*/  @!P1 LDC.64 R6, c[0x0][0x220] ;  /* 0x00008800ff069b82 */ /* 0x000ee20000000a00 */
[----:B------:R-:W-:Y:S01]  /*0140*/  CS2R R10, SRZ ;  /* 0x00000000000a7805 */ /* 0x000fe2000001ff00 */
[----:B------:R-:W-:Y:S02]  /*0150*/  @!P1 IMAD R19, R0, 0x200, R21 ;  /* 0x0000020000139824 */ /* 0x000fe400078e0215 */
[----:B------:R-:W-:-:S02]  /*0160*/  IMAD.MOV.U32 R20, RZ, RZ, RZ ;  /* 0x000000ffff147224 */ /* 0x000fc400078e00ff */
[----:B-1----:R-:W-:-:S05]  /*0170*/  @!P2 IMAD.WIDE.U32 R14, R17, 0x4, R14 ;  /* 0x00000004110ea825 */ /* 0x002fca00078e000e */
[----:B------:R1:W4:Y:S01]  /*0180*/  @!P2 LDG.E R11, desc[UR4][R14.64] ;  /* 0x000000040e0ba981 */ /* 0x000322000c1e1900 */
[----:B---3--:R-:W-:-:S05]  /*0190*/  @!P1 IMAD.WIDE.U32 R18, R19, 0x4, R6 ;  /* 0x0000000413129825 */ /* 0x008fca00078e0006 */
[----:B------:R-:W3:Y:S01]  /*01a0*/  @!P1 LDG.E R20, desc[UR4][R18.64] ;  /* 0x0000000412149981 */ /* 0x000ee2000c1e1900 */
[----:B------:R-:W-:-:S04]  /*01b0*/  @!P1 IADD3 R21, R21, 0x80, RZ ;  /* 0x0000008015159810 */ /* 0x000fc80007ffe0ff */
[----:B------:R-:W-:-:S13]  /*01c0*/  ISETP.GE.AND P2, PT, R21, R2, PT ;  /* 0x000000021500720c */ /* 0x000fda0003f46270 */
[----:B------:R-:W1:Y:S01]  /*01d0*/  @!P2 LDC.64 R16, c[0x0][0x220] ;  /* 0x00008800ff10ab82 */ /* 0x000e620000000a00 */
[C---:B------:R-:W-:Y:S01]  /*01e0*/  @!P2 LEA R7, R0.reuse, R21, 0x9 ;  /* 0x000000150007a211 */ /* 0x040fe200078e48ff */
[----:B0-----:R-:W-:Y:S01]  /*01f0*/  IMAD.MOV.U32 R13, RZ, RZ, R9 ;  /* 0x000000ffff0d7224 */ /* 0x001fe200078e0009 */
[----:B------:R-:W-:-:S04]  /*0200*/  @!P0 LEA R9, R0, R9, 0x9 ;  /* 0x0000000900098211 */ /* 0x000fc800078e48ff */
[----:B------:R-:W-:Y:S01]  /*0210*/  IADD3 R21, R13, 0x80, RZ ;  /* 0x000000800d157810 */ /* 0x000fe20007ffe0ff */
[----:B-1----:R-:W-:Y:S02]  /*0220*/  @!P2 IMAD.WIDE.U32 R16, R7, 0x4, R16 ;  /* 0x000000040710a825 */ /* 0x002fe400078e0010 */
[----:B------:R-:W0:Y:S02]  /*0230*/  @!P0 LDC.64 R6, c[0x0][0x218] ;  /* 0x00008600ff068b82 */ /* 0x000e240000000a00 */
[----:B------:R-:W-:Y:S01]  /*0240*/  VIADD R15, R13, 0x100 ;  /* 0x000001000d0f7836 */ /* 0x000fe20000000000 */
[----:B------:R1:W5:Y:S01]  /*0250*/  @!P2 LDG.E R10, desc[UR4][R16.64] ;  /* 0x00000004100aa981 */ /* 0x000362000c1e1900 */
[----:B------:R-:W-:-:S03]  /*0260*/  ISETP.GE.AND P2, PT, R21, R2, PT ;  /* 0x000000021500720c */ /* 0x000fc60003f46270 */
[-C--:B------:R-:W-:Y:S02]  /*0270*/  ISETP.GE.AND P1, PT, R15, R2.reuse, PT ;  /* 0x000000020f00720c */ /* 0x080fe40003f26270 */
[----:B------:R-:W-:Y:S01]  /*0280*/  IADD3 R15, R13, 0x180, RZ ;  /* 0x000001800d0f7810 */ /* 0x000fe20007ffe0ff */
[----:B------:R-:W-:Y:S02]  /*0290*/  @!P0 IMAD.MOV.U32 R13, RZ, RZ, R21 ;  /* 0x000000ffff0d8224 */ /* 0x000fe400078e0015 */
[----:B0-----:R-:W-:Y:S01]  /*02a0*/  @!P0 IMAD.WIDE.U32 R6, R9, 0x4, R6 ;  /* 0x0000000409068825 */ /* 0x001fe200078e0006 */
[----:B------:R-:W-:Y:S01]  /*02b0*/  BSSY B0, `(.L_x_1710) ;  /* 0x0000011000007945 */ /* 0x000fe20003800000 */
[----:B--2---:R-:W0:Y:S03]  /*02c0*/  @!P0 FRND.TRUNC R5, R8 ;  /* 0x0000000800058307 */ /* 0x004e26000020d000 */
[----:B0-----:R1:W-:Y:S05]  /*02d0*/  @!P0 STG.E desc[UR4][R6.64], R5 ;  /* 0x0000000506008986 */ /* 0x0013ea000c101904 */
[----:B----4-:R1:W0:Y:S01]  /*02e0*/  @!P2 FRND.TRUNC R3, R11 ;  /* 0x0000000b0003a307 */ /* 0x010222000020d000 */
[----:B------:R-:W-:-:S07]  /*02f0*/  ISETP.GE.AND P2, PT, R13, R2, PT ;  /* 0x000000020d00720c */ /* 0x000fce0003f46270 */
[----:B---3--:R1:W2:Y:S06]  /*0300*/  @!P1 FRND.TRUNC R4, R20 ;  /* 0x0000001400049307 */ /* 0x0082ac000020d000 */
[----:B0-----:R-:W-:Y:S05]  /*0310*/  @P2 BRA `(.L_x_1711) ;  /* 0x0000000000282947 */ /* 0x001fea0003800000 */
[----:B------:R-:W0:Y:S01]  /*0320*/  LDC.64 R8, c[0x0][0x218] ;  /* 0x00008600ff087b82 */ /* 0x000e220000000a00 */
[----:B-1----:R-:W-:Y:S01]  /*0330*/  IMAD R7, R0, 0x200, R13 ;  /* 0x0000020000077824 */ /* 0x002fe200078e020d */
[----:B------:R-:W-:-:S04]  /*0340*/  IADD3 R13, R13, 0x80, RZ ;  /* 0x000000800d0d7810 */ /* 0x000fc80007ffe0ff */
[----:B------:R-:W-:-:S13]  /*0350*/  ISETP.GE.AND P0, PT, R13, R2, PT ;  /* 0x000000020d00720c */ /* 0x000fda0003f06270 */
[----:B------:R-:W-:Y:S01]  /*0360*/  @!P0 IMAD R5, R0, 0x200, R13 ;  /* 0x0000020000058824 */ /* 0x000fe200078e020d */
[----:B------:R-:W-:Y:S01]  /*0370*/  @!P0 IADD3 R13, R13, 0x80, RZ ;  /* 0x000000800d0d8810 */ /* 0x000fe20007ffe0ff */
[----:B0-----:R-:W-:-:S04]  /*0380*/  IMAD.WIDE.U32 R6, R7, 0x4, R8 ;  /* 0x0000000407067825 */ /* 0x001fc800078e0008 */
[----:B------:R-:W-:Y:S01]  /*0390*/  @!P0 IMAD.WIDE.U32 R8, R5, 0x4, R8 ;  /* 0x0000000405088825 */ /* 0x000fe200078e0008 */
[----:B------:R0:W-:Y:S04]  /*03a0*/  STG.E desc[UR4][R6.64], R3 ;  /* 0x0000000306007986 */ /* 0x0001e8000c101904 */
[----:B--2---:R0:W-:Y:S02]  /*03b0*/  @!P0 STG.E desc[UR4][R8.64], R4 ;  /* 0x0000000408008986 */ /* 0x0041e4000c101904 */
.L_x_1711:
[----:B------:R-:W-:Y:S05]  /*03c0*/  BSYNC B0 ;  /* 0x0000000000007941 */ /* 0x000fea0003800000 */
.L_x_1710:
[----:B------:R-:W-:-:S13]  /*03d0*/  ISETP.GE.AND P0, PT, R13, R2, PT ;  /* 0x000000020d00720c */ /* 0x000fda0003f06270 */
[----:B------:R-:W-:Y:S05]  /*03e0*/  @P0 EXIT ;  /* 0x000000000000094d */ /* 0x000fea0003800000 */
[----:B012---:R-:W0:Y:S01]  /*03f0*/  LDC.64 R4, c[0x0][0x218] ;  /* 0x00008600ff047b82 */ /* 0x007e220000000a00 */
[----:B------:R-:W-:Y:S01]  /*0400*/  ISETP.GE.AND P0, PT, R15, R2, PT ;  /* 0x000000020f00720c */ /* 0x000fe20003f06270 */
[----:B------:R-:W-:-:S12]  /*0410*/  IMAD R3, R0, 0x200, R13 ;  /* 0x0000020000037824 */ /* 0x000fd800078e020d */
[----:B-----5:R-:W1:Y:S01]  /*0420*/  @!P0 FRND.TRUNC R7, R10 ;  /* 0x0000000a00078307 */ /* 0x020e62000020d000 */
[----:B0-----:R-:W-:-:S05]  /*0430*/  IMAD.WIDE.U32 R2, R3, 0x4, R4 ;  /* 0x0000000403027825 */ /* 0x001fca00078e0004 */
[----:B-1----:R-:W-:Y:S01]  /*0440*/  STG.E desc[UR4][R2.64], R7 ;  /* 0x0000000702007986 */ /* 0x002fe2000c101904 */
[----:B------:R-:W-:Y:S05]  /*0450*/  EXIT ;  /* 0x000000000000794d */ /* 0x000fea0003800000 */
.L_x_1712:
        /* <DEDUP_REMOVED lines=10> */
.L_x_19571:


//--------------------- .text._ZN2at6native29vectorized_elementwise_kernelILi2EZZZNS0_17trunc_kernel_cudaERNS_18TensorIteratorBaseEENKUlvE_clEvENKUlvE0_clEvEUlfE_St5arrayIPcLm2EEEEviT0_T1_ --------------------------
	.section	.text._ZN2at6native29vectorized_elementwise_kernelILi2EZZZNS0_17trunc_kernel_cudaERNS_18TensorIteratorBaseEENKUlvE_clEvENKUlvE0_clEvEUlfE_St5arrayIPcLm2EEEEviT0_T1_,"ax",@progbits
	.align	128
        .global         _ZN2at6native29vectorized_elementwise_kernelILi2EZZZNS0_17trunc_kernel_cudaERNS_18TensorIteratorBaseEENKUlvE_clEvENKUlvE0_clEvEUlfE_St5arrayIPcLm2EEEEviT0_T1_
        .type           _ZN2at6native29vectorized_elementwise_kernelILi2EZZZNS0_17trunc_kernel_cudaERNS_18TensorIteratorBaseEENKUlvE_clEvENKUlvE0_clEvEUlfE_St5arrayIPcLm2EEEEviT0_T1_,@function
        .size           _ZN2at6native29vectorized_elementwise_kernelILi2EZZZNS0_17trunc_kernel_cudaERNS_18TensorIteratorBaseEENKUlvE_clEvENKUlvE0_clEvEUlfE_St5arrayIPcLm2EEEEviT0_T1_,(.L_x_19572 - _ZN2at6native29vectorized_elementwise_kernelILi2EZZZNS0_17trunc_kernel_cudaERNS_18TensorIteratorBaseEENKUlvE_clEvENKUlvE0_clEvEUlfE_St5arrayIPcLm2EEEEviT0_T1_)
        .other          _ZN2at6native29vectorized_elementwise_kernelILi2EZZZNS0_17trunc_kernel_cudaERNS_18TensorIteratorBaseEENKUlvE_clEvENKUlvE0_clEvEUlfE_St5arrayIPcLm2EEEEviT0_T1_,@"STO_CUDA_ENTRY STV_DEFAULT"
_ZN2at6native29vectorized_elementwise_kernelILi2EZZZNS0_17trunc_kernel_cudaERNS_18TensorIteratorBaseEENKUlvE_clEvENKUlvE0_clEvEUlfE_St5arrayIPcLm2EEEEviT0_T1_:
.text._ZN2at6native29vectorized_elementwise_kernelILi2EZZZNS0_17trunc_kernel_cudaERNS_18TensorIteratorBaseEENKUlvE_clEvENKUlvE0_clEvEUlfE_St5arrayIPcLm2EEEEviT0_T1_:
        /* <DEDUP_REMOVED lines=14> */
[----:B------:R-:W4:Y:S04]  /*00e0*/  LDG.E.64 R8, desc[UR4][R2.64+0x400] ;  /* 0x0004000402087981 */ /* 0x000f28000c1e1b00 */
[----:B------:R-:W5:Y:S04]  /*00f0*/  LDG.E.64 R10, desc[UR4][R2.64+0x800] ;  /* 0x00080004020a7981 */ /* 0x000f68000c1e1b00 */
[----:B------:R-:W5:Y:S01]  /*0100*/  LDG.E.64 R12, desc[UR4][R2.64+0xc00] ;  /* 0x000c0004020c7981 */ /* 0x000f62000c1e1b00 */
[----:B--2---:R-:W-:-:S04]  /*0110*/  IMAD.WIDE.U32 R4, R0, 0x4, R4 ;  /* 0x0000000400047825 */ /* 0x004fc800078e0004 */
[----:B------:R-:W-:Y:S01]  /*0120*/  IMAD.WIDE R4, R15, 0x8, R4 ;  /* 0x000000080f047825 */ /* 0x000fe200078e0204 */
[----:B---3--:R-:W-:Y:S08]  /*0130*/  FRND.TRUNC R7, R7 ;  /* 0x0000000700077307 */ /* 0x008ff0000020d000 */
[----:B------:R-:W0:Y:S08]  /*0140*/  FRND.TRUNC R6, R6 ;  /* 0x0000000600067307 */ /* 0x000e30000020d000 */
[----:B----4-:R-:W-:Y:S01]  /*0150*/  FRND.TRUNC R9, R9 ;  /* 0x0000000900097307 */ /* 0x010fe2000020d000 */
[----:B0-----:R-:W-:Y:S07]  /*0160*/  STG.E.64 desc[UR4][R4.64], R6 ;  /* 0x0000000604007986 */ /* 0x001fee000c101b04 */
[----:B------:R-:W0:Y:S08]  /*0170*/  FRND.TRUNC R8, R8 ;  /* 0x0000000800087307 */ /* 0x000e30000020d000 */
[----:B-----5:R-:W-:Y:S01]  /*0180*/  FRND.TRUNC R11, R11 ;  /* 0x0000000b000b7307 */ /* 0x020fe2000020d000 */
[----:B0-----:R-:W-:Y:S07]  /*0190*/  STG.E.64 desc[UR4][R4.64+0x400], R8 ;  /* 0x0004000804007986 */ /* 0x001fee000c101b04 */
[----:B------:R-:W0:Y:S08]  /*01a0*/  FRND.TRUNC R10, R10 ;  /* 0x0000000a000a7307 */ /* 0x000e30000020d000 */
[----:B------:R-:W-:Y:S01]  /*01b0*/  FRND.TRUNC R13, R13 ;  /* 0x0000000d000d7307 */ /* 0x000fe2000020d000 */
[----:B0-----:R-:W-:Y:S07]  /*01c0*/  STG.E.64 desc[UR4][R4.64+0x800], R10 ;  /* 0x0008000a04007986 */ /* 0x001fee000c101b04 */
[----:B------:R-:W0:Y:S02]  /*01d0*/  FRND.TRUNC R12, R12 ;  /* 0x0000000c000c7307 */ /* 0x000e24000020d000 */
[----:B0-----:R-:W-:Y:S01]  /*01e0*/  STG.E.64 desc[UR4][R4.64+0xc00], R12 ;  /* 0x000c000c04007986 */ /* 0x001fe2000c101b04 */
[----:B------:R-:W-:Y:S05]  /*01f0*/  EXIT ;  /* 0x000000000000794d */ /* 0x000fea0003800000 */
.L_x_1713:
[----:B------:R-:W0:Y:S02]  /*0200*/  S2R R21, SR_TID.X ;  /* 0x0000000000157919 */ /* 0x000e240000002100 */
[----:B0-----:R-:W-:Y:S01]  /*0210*/  ISETP.GE.AND P0, PT, R21, R2, PT ;  /* 0x000000021500720c */ /* 0x001fe20003f06270 */
[----:B------:R-:W-:-:S12]  /*0220*/  IMAD.MOV.U32 R23, RZ, RZ, R21 ;  /* 0x000000ffff177224 */ /* 0x000fd800078e0015 */
[----:B------:R-:W-:Y:S01]  /*0230*/  @!P0 IADD3 R23, R21, 0x80, RZ ;  /* 0x0000008015178810 */ /* 0x000fe20007ffe0ff */
[----:B------:R-:W0:Y:S01]  /*0240*/  @!P0 LDC.64 R18, c[0x0][0x220] ;  /* 0x00008800ff128b82 */ /* 0x000e220000000a00 */
[----:B------:R-:W-:Y:S02]  /*0250*/  @!P0 IMAD.IADD R11, R0, 0x1, R21 ;  /* 0x00000001000b8824 */ /* 0x000fe400078e0215 */
[----:B------:R-:W-:-:S13]  /*0260*/  ISETP.GE.AND P5, PT, R23, R2, PT ;  /* 0x000000021700720c */ /* 0x000fda0003fa6270 */
[----:B------:R-:W-:Y:S01]  /*0270*/  @!P5 IMAD.IADD R14, R0, 0x1, R23 ;  /* 0x00000001000ed824 */ /* 0x000fe200078e0217 */
[----:B------:R-:W-:Y:S01]  /*0280*/  @!P5 IADD3 R23, R23, 0x80, RZ ;  /* 0x000000801717d810 */ /* 0x000fe20007ffe0ff */
[----:B------:R-:W1:Y:S03]  /*0290*/  @!P5 LDC.64 R24, c[0x0][0x220] ;  /* 0x00008800ff18db82 */ /* 0x000e660000000a00 */
[----:B------:R-:W-:Y:S01]  /*02a0*/  ISETP.GE.AND P6, PT, R23, R2, PT ;  /* 0x000000021700720c */ /* 0x000fe20003fc6270 */
[----:B0-----:R-:W-:Y:S01]  /*02b0*/  @!P0 IMAD.WIDE.U32 R18, R11, 0x4, R18 ;  /* 0x000000040b128825 */ /* 0x001fe200078e0012 */
[----:B------:R-:W-:-:S11]  /*02c0*/  HFMA2.MMA R11, -RZ, RZ, 0, 0 ;  /* 0x00000000ff0b7435 */ /* 0x000fd600000001ff */
[----:B------:R-:W-:Y:S01]  /*02d0*/  @!P6 IMAD.IADD R3, R0, 0x1, R23 ;  /* 0x000000010003e824 */ /* 0x000fe200078e0217 */
[----:B------:R-:W-:Y:S01]  /*02e0*/  @!P6 IADD3 R23, R23, 0x80, RZ ;  /* 0x000000801717e810 */ /* 0x000fe20007ffe0ff */
[----:B------:R-:W0:Y:S01]  /*02f0*/  @!P6 LDC.64 R12, c[0x0][0x220] ;  /* 0x00008800ff0ceb82 */ /* 0x000e220000000a00 */
[----:B------:R2:W3:Y:S02]  /*0300*/  @!P0 LDG.E R11, desc[UR4][R18.64] ;  /* 0x00000004120b8981 */ /* 0x0004e4000c1e1900 */
[----:B------:R-:W-:-:S13]  /*0310*/  ISETP.GE.AND P1, PT, R23, R2, PT ;  /* 0x000000021700720c */ /* 0x000fda0003f26270 */
[----:B------:R-:W-:Y:S01]  /*0320*/  @!P1 IMAD.IADD R17, R0, 0x1, R23 ;  /* 0x0000000100119824 */ /* 0x000fe200078e0217 */
[----:B------:R-:W-:Y:S01]  /*0330*/  @!P1 IADD3 R23, R23, 0x80, RZ ;  /* 0x0000008017179810 */ /* 0x000fe20007ffe0ff */
[----:B------:R-:W4:Y:S03]  /*0340*/  @!P1 LDC.64 R28, c[0x0][0x220] ;  /* 0x00008800ff1c9b82 */ /* 0x000f260000000a00 */
[----:B------:R-:W-:-:S13]  /*0350*/  ISETP.GE.AND P2, PT, R23, R2, PT ;  /* 0x000000021700720c */ /* 0x000fda0003f46270 */
[----:B------:R-:W-:Y:S01]  /*0360*/  @!P2 IMAD.IADD R15, R0, 0x1, R23 ;  /* 0x00000001000fa824 */ /* 0x000fe200078e0217 */
[----:B------:R-:W-:Y:S01]  /*0370*/  @!P2 IADD3 R23, R23, 0x80, RZ ;  /* 0x000000801717a810 */ /* 0x000fe20007ffe0ff */
[----:B--2---:R-:W2:Y:S03]  /*0380*/  @!P2 LDC.64 R18, c[0x0][0x220] ;  /* 0x00008800ff12ab82 */ /* 0x004ea60000000a00 */
[----:B------:R-:W-:Y:S01]  /*0390*/  ISETP.GE.AND P3, PT, R23, R2, PT ;  /* 0x000000021700720c */ /* 0x000fe20003f66270 */
[----:B------:R-:W-:-:S12]  /*03a0*/  IMAD.MOV.U32 R22, RZ, RZ, RZ ;  /* 0x000000ffff167224 */ /* 0x000fd800078e00ff */
[----:B------:R-:W-:Y:S01]  /*03b0*/  @!P3 IMAD.IADD R27, R0, 0x1, R23 ;  /* 0x00000001001bb824 */ /* 0x000fe200078e0217 */
[----:B------:R-:W-:-:S04]  /*03c0*/  @!P3 IADD3 R23, R23, 0x80, RZ ;  /* 0x000000801717b810 */ /* 0x000fc80007ffe0ff */
[----:B------:R-:W-:Y:S01]  /*03d0*/  ISETP.GE.AND P4, PT, R23, R2, PT ;  /* 0x000000021700720c */ /* 0x000fe20003f86270 */
[----:B-1----:R-:W-:-:S04]  /*03e0*/  @!P5 IMAD.WIDE.U32 R24, R14, 0x4, R24 ;  /* 0x000000040e18d825 */ /* 0x002fc800078e0018 */
[----:B0-----:R-:W-:Y:S01]  /*03f0*/  @!P6 IMAD.WIDE.U32 R12, R3, 0x4, R12 ;  /* 0x00000004030ce825 */ /* 0x001fe200078e000c */
[----:B------:R-:W-:Y:S01]  /*0400*/  MOV R3, RZ ;  /* 0x000000ff00037202 */ /* 0x000fe20000000f00 */
[----:B------:R0:W5:Y:S05]  /*0410*/  @!P5 LDG.E R22, desc[UR4][R24.64] ;  /* 0x000000041816d981 */ /* 0x00016a000c1e1900 */
[----:B------:R1:W5:Y:S01]  /*0420*/  @!P6 LDG.E R3, desc[UR4][R12.64] ;  /* 0x000000040c03e981 */ /* 0x000362000c1e1900 */
[----:B0-----:R-:W-:Y:S01]  /*0430*/  @!P4 IMAD.IADD R25, R0, 0x1, R23 ;  /* 0x000000010019c824 */ /* 0x001fe200078e0217 */
[----:B------:R-:W-:-:S04]  /*0440*/  @!P4 IADD3 R23, R23, 0x80, RZ ;  /* 0x000000801717c810 */ /* 0x000fc80007ffe0ff */
[----:B------:R-:W-:Y:S01]  /*0450*/  ISETP.GE.AND P5, PT, R23, R2, PT ;  /* 0x000000021700720c */ /* 0x000fe20003fa6270 */
[----:B-1----:R-:W0:Y:S01]  /*0460*/  @!P3 LDC.64 R12, c[0x0][0x220] ;  /* 0x00008800ff0cbb82 */ /* 0x002e220000000a00 */
[----:B--2---:R-:W-:-:S04]  /*0470*/  @!P2 IMAD.WIDE.U32 R18, R15, 0x4, R18 ;  /* 0x000000040f12a825 */ /* 0x004fc800078e0012 */
[----:B----4-:R-:W-:-:S03]  /*0480*/  @!P1 IMAD.WIDE.U32 R28, R17, 0x4, R28 ;  /* 0x00000004111c9825 */ /* 0x010fc600078e001c */
[----:B------:R-:W1:Y:S01]  /*0490*/  @!P4 LDC.64 R14, c[0x0][0x220] ;  /* 0x00008800ff0ecb82 */ /* 0x000e620000000a00 */
[----:B------:R-:W-:Y:S01]  /*04a0*/  IMAD.MOV.U32 R24, RZ, RZ, RZ ;  /* 0x000000ffff187224 */ /* 0x000fe200078e00ff */
[----:B------:R-:W-:-:S05]  /*04b0*/  HFMA2.MMA R26, -RZ, RZ, 0, 0 ;  /* 0x00000000ff1a7435 */ /* 0x000fca00000001ff */
[----:B------:R-:W2:Y:S01]  /*04c0*/  @!P1 LDG.E R24, desc[UR4][R28.64] ;  /* 0x000000041c189981 */ /* 0x000ea2000c1e1900 */
[----:B------:R-:W4:Y:S04]  /*04d0*/  @!P5 LDC.64 R16, c[0x0][0x220] ;  /* 0x00008800ff10db82 */ /* 0x000f280000000a00 */
[----:B------:R-:W2:Y:S01]  /*04e0*/  @!P2 LDG.E R26, desc[UR4][R18.64] ;  /* 0x00000004121aa981 */ /* 0x000ea2000c1e1900 */
[----:B0-----:R-:W-:-:S04]  /*04f0*/  @!P3 IMAD.WIDE.U32 R12, R27, 0x4, R12 ;  /* 0x000000041b0cb825 */ /* 0x001fc800078e000c */
[----:B------:R-:W-:-:S06]  /*0500*/  IMAD.MOV.U32 R27, RZ, RZ, RZ ;  /* 0x000000ffff1b7224 */ /* 0x000fcc00078e00ff */
[----:B------:R0:W2:Y:S01]  /*0510*/  @!P3 LDG.E R27, desc[UR4][R12.64] ;  /* 0x000000040c1bb981 */ /* 0x0000a2000c1e1900 */
[----:B-1----:R-:W-:Y:S01]  /*0520*/  @!P4 IMAD.WIDE.U32 R14, R25, 0x4, R14 ;  /* 0x00000004190ec825 */ /* 0x002fe200078e000e */
[----:B------:R-:W-:Y:S02]  /*0530*/  MOV R25, RZ ;  /* 0x000000ff00197202 */ /* 0x000fe40000000f00 */
[----:B0-----:R-:W-:Y:S01]  /*0540*/  @!P5 IADD3 R13, R0, R23, RZ ;  /* 0x00000017000dd210 */ /* 0x001fe20007ffe0ff */
[----:B------:R-:W-:-:S04]  /*0550*/  IMAD.MOV.U32 R23, RZ, RZ, RZ ;  /* 0x000000ffff177224 */ /* 0x000fc800078e00ff */
[----:B----4-:R-:W-:Y:S02]  /*0560*/  @!P5 IMAD.WIDE.U32 R16, R13, 0x4, R16 ;  /* 0x000000040d10d825 */ /* 0x010fe400078e0010 */
[----:B------:R0:W4:Y:S04]  /*0570*/  @!P4 LDG.E R23, desc[UR4][R14.64] ;  /* 0x000000040e17c981 */ /* 0x000128000c1e1900 */
[----:B------:R1:W4:Y:S01]  /*0580*/  @!P5 LDG.E R25, desc[UR4][R16.64] ;  /* 0x000000041019d981 */ /* 0x000322000c1e1900 */
[C---:B------:R-:W-:Y:S01]  /*0590*/  VIADD R19, R21.reuse, 0x80 ;  /* 0x0000008015137836 */ /* 0x040fe20000000000 */
[----:B------:R-:W-:-:S04]  /*05a0*/  IADD3 R13, R21, 0x100, RZ ;  /* 0x00000100150d7810 */ /* 0x000fc80007ffe0ff */
[-C--:B------:R-:W-:Y:S02]  /*05b0*/  ISETP.GE.AND P1, PT, R19, R2.reuse, PT ;  /* 0x000000021300720c */ /* 0x080fe40003f26270 */
[----:B------:R-:W-:Y:S01]  /*05c0*/  ISETP.GE.AND P2, PT, R13, R2, PT ;  /* 0x000000020d00720c */ /* 0x000fe20003f46270 */
[C---:B------:R-:W-:Y:S01]  /*05d0*/  VIADD R29, R21.reuse, 0x180 ;  /* 0x00000180151d7836 */ /* 0x040fe20000000000 */
[----:B------:R-:W1:Y:S01]  /*05e0*/  @!P0 LDC.64 R12, c[0x0][0x218] ;  /* 0x00008600ff0c8b82 */ /* 0x000e620000000a00 */
[----:B0-----:R-:W-:Y:S01]  /*05f0*/  IADD3 R15, R21, 0x200, RZ ;  /* 0x00000200150f7810 */ /* 0x001fe20007ffe0ff */
[----:B-1----:R-:W-:Y:S01]  /*0600*/  @!P0 IMAD.IADD R17, R0, 0x1, R21 ;  /* 0x0000000100118824 */ /* 0x002fe200078e0215 */
[----:B------:R-:W-:Y:S04]  /*0610*/  BSSY B0, `(.L_x_1714) ;  /* 0x0000040000007945 */ /* 0x000fe80003800000 */
[----:B------:R-:W-:Y:S01]  /*0620*/  BSSY B1, `(.L_x_1715) ;  /* 0x0000038000017945 */ /* 0x000fe20003800000 */
[----:B------:R-:W-:Y:S01]  /*0630*/  @!P0 IMAD.WIDE.U32 R12, R17, 0x4, R12 ;  /* 0x00000004110c8825 */ /* 0x000fe200078e000c */
[----:B---3--:R0:W1:Y:S02]  /*0640*/  @!P0 FRND.TRUNC R20, R11 ;  /* 0x0000000b00148307 */ /* 0x008064000020d000 */
[----:B0-----:R-:W-:-:S02]  /*0650*/  IADD3 R11, R21, 0x300, RZ ;  /* 0x00000300150b7810 */ /* 0x001fc40007ffe0ff */
[----:B-1----:R0:W-:Y:S04]  /*0660*/  @!P0 STG.E desc[UR4][R12.64], R20 ;  /* 0x000000140c008986 */ /* 0x0021e8000c101904 */
[----:B-----5:R0:W1:Y:S01]  /*0670*/  @!P1 FRND.TRUNC R4, R22 ;  /* 0x0000001600049307 */ /* 0x020062000020d000 */
[----:B------:R-:W-:-:S07]  /*0680*/  ISETP.GE.AND P1, PT, R29, R2, PT ;  /* 0x000000021d00720c */ /* 0x000fce0003f26270 */
[----:B------:R0:W3:Y:S01]  /*0690*/  @!P2 FRND.TRUNC R5, R3 ;  /* 0x000000030005a307 */ /* 0x0000e2000020d000 */
[----:B------:R-:W-:Y:S01]  /*06a0*/  ISETP.GE.AND P2, PT, R15, R2, PT ;  /* 0x000000020f00720c */ /* 0x000fe20003f46270 */
[----:B------:R-:W-:-:S06]  /*06b0*/  VIADD R15, R21, 0x280 ;  /* 0x00000280150f7836 */ /* 0x000fcc0000000000 */
[----:B--2---:R0:W2:Y:S01]  /*06c0*/  @!P1 FRND.TRUNC R6, R24 ;  /* 0x0000001800069307 */ /* 0x0040a2000020d000 */
[----:B------:R-:W-:Y:S02]  /*06d0*/  ISETP.GE.AND P1, PT, R15, R2, PT ;  /* 0x000000020f00720c */ /* 0x000fe40003f26270 */
[----:B------:R-:W-:-:S04]  /*06e0*/  IADD3 R15, R21, 0x380, RZ ;  /* 0x00000380150f7810 */ /* 0x000fc80007ffe0ff */
[-C--:B------:R-:W-:Y:S01]  /*06f0*/  ISETP.GE.AND P3, PT, R15, R2.reuse, PT ;  /* 0x000000020f00720c */ /* 0x080fe20003f66270 */
[----:B------:R0:W0:Y:S01]  /*0700*/  @!P2 FRND.TRUNC R7, R26 ;  /* 0x0000001a0007a307 */ /* 0x000022000020d000 */
[----:B------:R-:W-:Y:S01]  /*0710*/  ISETP.GE.AND P2, PT, R11, R2, PT ;  /* 0x000000020b00720c */ /* 0x000fe20003f46270 */
[----:B------:R-:W-:-:S05]  /*0720*/  @!P0 IMAD.MOV.U32 R21, RZ, RZ, R19 ;  /* 0x000000ffff158224 */ /* 0x000fca00078e0013 */
[----:B------:R-:W-:Y:S01]  /*0730*/  ISETP.GE.AND P0, PT, R21, R2, PT ;  /* 0x000000021500720c */ /* 0x000fe20003f06270 */
[----:B------:R0:W0:Y:S08]  /*0740*/  @!P1 FRND.TRUNC R8, R27 ;  /* 0x0000001b00089307 */ /* 0x000030000020d000 */
[----:B----4-:R4:W0:Y:S08]  /*0750*/  @!P2 FRND.TRUNC R9, R23 ;  /* 0x000000170009a307 */ /* 0x010830000020d000 */
[----:B------:R4:W0:Y:S01]  /*0760*/  @!P3 FRND.TRUNC R10, R25 ;  /* 0x00000019000ab307 */ /* 0x000822000020d000 */
[----:B-123--:R-:W-:Y:S05]  /*0770*/  @P0 BRA `(.L_x_1716) ;  /* 0x0000000000300947 */ /* 0x00efea0003800000 */
[----:B0-----:R-:W0:Y:S01]  /*0780*/  LDC.64 R12, c[0x0][0x218] ;  /* 0x00008600ff0c7b82 */ /* 0x001e220000000a00 */
[----:B------:R-:W-:Y:S01]  /*0790*/  IADD3 R3, R0, R21, RZ ;  /* 0x0000001500037210 */ /* 0x000fe20007ffe0ff */
[----:B------:R-:W-:-:S05]  /*07a0*/  VIADD R21, R21, 0x80 ;  /* 0x0000008015157836 */ /* 0x000fca0000000000 */
[----:B------:R-:W-:Y:S01]  /*07b0*/  ISETP.GE.AND P0, PT, R21, R2, PT ;  /* 0x000000021500720c */ /* 0x000fe20003f06270 */
[----:B0-----:R-:W-:-:S05]  /*07c0*/  IMAD.WIDE.U32 R12, R3, 0x4, R12 ;  /* 0x00000004030c7825 */ /* 0x001fca00078e000c */
[----:B------:R0:W-:Y:S07]  /*07d0*/  STG.E desc[UR4][R12.64], R4 ;  /* 0x000000040c007986 */ /* 0x0001ee000c101904 */
[----:B------:R-:W-:Y:S05]  /*07e0*/  @P0 BRA `(.L_x_1717) ;  /* 0x0000000000300947 */ /* 0x000fea0003800000 */
[----:B0-----:R-:W0:Y:S01]  /*07f0*/  LDC.64 R12, c[0x0][0x218] ;  /* 0x00008600ff0c7b82 */ /* 0x001e220000000a00 */
[----:B------:R-:W-:Y:S01]  /*0800*/  IADD3 R3, R0, R21, RZ ;  /* 0x0000001500037210 */ /* 0x000fe20007ffe0ff */
[----:B------:R-:W-:-:S04]  /*0810*/  VIADD R21, R21, 0x80 ;  /* 0x0000008015157836 */ /* 0x000fc80000000000 */
[----:B0-----:R-:W-:-:S05]  /*0820*/  IMAD.WIDE.U32 R12, R3, 0x4, R12 ;  /* 0x00000004030c7825 */ /* 0x001fca00078e000c */
[----:B------:R1:W-:Y:S02]  /*0830*/  STG.E desc[UR4][R12.64], R5 ;  /* 0x000000050c007986 */ /* 0x0003e4000c101904 */
.L_x_1716:
[----:B------:R-:W-:-:S13]  /*0840*/  ISETP.GE.AND P0, PT, R21, R2, PT ;  /* 0x000000021500720c */ /* 0x000fda0003f06270 */
[----:B------:R-:W-:Y:S05]  /*0850*/  @P0 BRA `(.L_x_1718) ;  /* 0x0000000000300947 */ /* 0x000fea0003800000 */
[----:B-1----:R-:W1:Y:S01]  /*0860*/  LDC.64 R4, c[0x0][0x218] ;  /* 0x00008600ff047b82 */ /* 0x002e620000000a00 */
[----:B0-----:R-:W-:Y:S01]  /*0870*/  IADD3 R3, R0, R21, RZ ;  /* 0x0000001500037210 */ /* 0x001fe20007ffe0ff */
[----:B------:R-:W-:-:S04]  /*0880*/  VIADD R21, R21, 0x80 ;  /* 0x0000008015157836 */ /* 0x000fc80000000000 */
[----:B-1----:R-:W-:-:S05]  /*0890*/  IMAD.WIDE.U32 R4, R3, 0x4, R4 ;  /* 0x0000000403047825 */ /* 0x002fca00078e0004 */
[----:B------:R1:W-:Y:S02]  /*08a0*/  STG.E desc[UR4][R4.64], R6 ;  /* 0x0000000604007986 */ /* 0x0003e4000c101904 */
.L_x_1717:
[----:B------:R-:W-:-:S13]  /*08b0*/  ISETP.GE.AND P0, PT, R21, R2, PT ;  /* 0x000000021500720c */ /* 0x000fda0003f06270 */
[----:B------:R-:W-:Y:S05]  /*08c0*/  @P0 BRA `(.L_x_1719) ;  /* 0x0000000000340947 */ /* 0x000fea0003800000 */
[----:B01----:R-:W0:Y:S01]  /*08d0*/  LDC.64 R4, c[0x0][0x218] ;  /* 0x00008600ff047b82 */ /* 0x003e220000000a00 */
[----:B------:R-:W-:Y:S01]  /*08e0*/  IADD3 R3, R0, R21, RZ ;  /* 0x0000001500037210 */ /* 0x000fe20007ffe0ff */
[----:B------:R-:W-:-:S04]  /*08f0*/  VIADD R21, R21, 0x80 ;  /* 0x0000008015157836 */ /* 0x000fc80000000000 */
[----:B0-----:R-:W-:-:S05]  /*0900*/  IMAD.WIDE.U32 R4, R3, 0x4, R4 ;  /* 0x0000000403047825 */ /* 0x001fca00078e0004 */
[----:B------:R2:W-:Y:S02]  /*0910*/  STG.E desc[UR4][R4.64], R7 ;  /* 0x0000000704007986 */ /* 0x0005e4000c101904 */
.L_x_1718:
[----:B------:R-:W-:-:S13]  /*0920*/  ISETP.GE.AND P0, PT, R21, R2, PT ;  /* 0x000000021500720c */ /* 0x000fda0003f06270 */
[----:B------:R-:W-:Y:S05]  /*0930*/  @P0 BREAK B1 ;  /* 0x0000000000010942 */ /* 0x000fea0003800000 */
[----:B------:R-:W-:Y:S05]  /*0940*/  @P0 BRA `(.L_x_1720) ;  /* 0x0000000000300947 */ /* 0x000fea0003800000 */
[----:B-12---:R-:W1:Y:S01]  /*0950*/  LDC.64 R4, c[0x0][0x218] ;  /* 0x00008600ff047b82 */ /* 0x006e620000000a00 */
[----:B0-----:R-:W-:Y:S01]  /*0960*/  IADD3 R3, R0, R21, RZ ;  /* 0x0000001500037210 */ /* 0x001fe20007ffe0ff */
[----:B------:R-:W-:-:S04]  /*0970*/  VIADD R21, R21, 0x80 ;  /* 0x0000008015157836 */ /* 0x000fc80000000000 */
[----:B-1----:R-:W-:-:S05]  /*0980*/  IMAD.WIDE.U32 R4, R3, 0x4, R4 ;  /* 0x0000000403047825 */ /* 0x002fca00078e0004 */
[----:B------:R2:W-:Y:S02]  /*0990*/  STG.E desc[UR4][R4.64], R8 ;  /* 0x0000000804007986 */ /* 0x0005e4000c101904 */
.L_x_1719:
[----:B------:R-:W-:Y:S05]  /*09a0*/  BSYNC B1 ;  /* 0x0000000000017941 */ /* 0x000fea0003800000 */
.L_x_1715:
[----:B------:R-:W-:-:S13]  /*09b0*/  ISETP.GE.AND P0, PT, R21, R2, PT ;  /* 0x000000021500720c */ /* 0x000fda0003f06270 */
[----:B012---:R-:W0:Y:S01]  /*09c0*/  @!P0 LDC.64 R4, c[0x0][0x218] ;  /* 0x00008600ff048b82 */ /* 0x007e220000000a00 */
[----:B------:R-:W-:Y:S01]  /*09d0*/  @!P0 IADD3 R3, R0, R21, RZ ;  /* 0x0000001500038210 */ /* 0x000fe20007ffe0ff */
[----:B------:R-:W-:-:S04]  /*09e0*/  @!P0 VIADD R21, R21, 0x80 ;  /* 0x0000008015158836 */ /* 0x000fc80000000000 */
[----:B0-----:R-:W-:-:S05]  /*09f0*/  @!P0 IMAD.WIDE.U32 R4, R3, 0x4, R4 ;  /* 0x0000000403048825 */ /* 0x001fca00078e0004 */
[----:B------:R3:W-:Y:S02]  /*0a00*/  @!P0 STG.E desc[UR4][R4.64], R9 ;  /* 0x0000000904008986 */ /* 0x0007e4000c101904 */
.L_x_1720:
[----:B------:R-:W-:Y:S05]  /*0a10*/  BSYNC B0 ;  /* 0x0000000000007941 */ /* 0x000fea0003800000 */
.L_x_1714:
[----:B------:R-:W-:Y:S05]  /*0a20*/  WARPSYNC.ALL ;  /* 0x0000000000007948 */ /* 0x000fea0003800000 */
[----:B------:R-:W-:-:S13]  /*0a30*/  ISETP.GE.AND P0, PT, R21, R2, PT ;  /* 0x000000021500720c */ /* 0x000fda0003f06270 */
[----:B------:R-:W-:Y:S05]  /*0a40*/  @P0 EXIT ;  /* 0x000000000000094d */ /* 0x000fea0003800000 */
[----:B0-----:R-:W0:Y:S01]  /*0a50*/  LDC.64 R2, c[0x0][0x218] ;  /* 0x00008600ff027b82 */ /* 0x001e220000000a00 */
[----:B------:R-:W-:-:S05]  /*0a60*/  IADD3 R21, R0, R21, RZ ;  /* 0x0000001500157210 */ /* 0x000fca0007ffe0ff */
[----:B0-----:R-:W-:-:S05]  /*0a70*/  IMAD.WIDE.U32 R2, R21, 0x4, R2 ;  /* 0x0000000415027825 */ /* 0x001fca00078e0002 */
[----:B------:R-:W-:Y:S01]  /*0a80*/  STG.E desc[UR4][R2.64], R10 ;  /* 0x0000000a02007986 */ /* 0x000fe2000c101904 */
[----:B------:R-:W-:Y:S05]  /*0a90*/  EXIT ;  /* 0x000000000000794d */ /* 0x000fea0003800000 */
.L_x_1721:
        /* <DEDUP_REMOVED lines=14> */
.L_x_19572:


//--------------------- .text._ZN2at6native29vectorized_elementwise_kernelILi4EZZZNS0_17trunc_kernel_cudaERNS_18TensorIteratorBaseEENKUlvE_clEvENKUlvE0_clEvEUlfE_St5arrayIPcLm2EEEEviT0_T1_ --------------------------
	.section	.text._ZN2at6native29vectorized_elementwise_kernelILi4EZZZNS0_17trunc_kernel_cudaERNS_18TensorIteratorBaseEENKUlvE_clEvENKUlvE0_clEvEUlfE_St5arrayIPcLm2EEEEviT0_T1_,"ax",@progbits
	.align	128
        .global         _ZN2at6native29vectorized_elementwise_kernelILi4EZZZNS0_17trunc_kernel_cudaERNS_18TensorIteratorBaseEENKUlvE_clEvENKUlvE0_clEvEUlfE_St5arrayIPcLm2EEEEviT0_T1_
        .type           _ZN2at6native29vectorized_elementwise_kernelILi4EZZZNS0_17trunc_kernel_cudaERNS_18TensorIteratorBaseEENKUlvE_clEvENKUlvE0_clEvEUlfE_St5arrayIPcLm2EEEEviT0_T1_,@function
        .size           _ZN2at6native29vectorized_elementwise_kernelILi4EZZZNS0_17trunc_kernel_cudaERNS_18TensorIteratorBaseEENKUlvE_clEvENKUlvE0_clEvEUlfE_St5arrayIPcLm2EEEEviT0_T1_,(.L_x_19573 - _ZN2at6native29vectorized_elementwise_kernelILi4EZZZNS0_17trunc_kernel_cudaERNS_18TensorIteratorBaseEENKUlvE_clEvENKUlvE0_clEvEUlfE_St5arrayIPcLm2EEEEviT0_T1_)
        .other          _ZN2at6native29vectorized_elementwise_kernelILi4EZZZNS0_17trunc_kernel_cudaERNS_18TensorIteratorBaseEENKUlvE_clEvENKUlvE0_clEvEUlfE_St5arrayIPcLm2EEEEviT0_T1_,@"STO_CUDA_ENTRY STV_DEFAULT"
_ZN2at6native29vectorized_elementwise_kernelILi4EZZZNS0_17trunc_kernel_cudaERNS_18TensorIteratorBaseEENKUlvE_clEvENKUlvE0_clEvEUlfE_St5arrayIPcLm2EEEEviT0_T1_:
.text._ZN2at6native29vectorized_elementwise_kernelILi4EZZZNS0_17trunc_kernel_cudaERNS_18TensorIteratorBaseEENKUlvE_clEvENKUlvE0_clEvEUlfE_St5arrayIPcLm2EEEEviT0_T1_:
        /* <DEDUP_REMOVED lines=13> */
[----:B------:R-:W3:Y:S04]  /*00d0*/  LDG.E.128 R4, desc[UR4][R2.64] ;  /* 0x0000000402047981 */ /* 0x000ee8000c1e1d00 */
[----:B------:R-:W4:Y:S01]  /*00e0*/  LDG.E.128 R8, desc[UR4][R2.64+0x800] ;  /* 0x0008000402087981 */ /* 0x000f22000c1e1d00 */
[----:B--2---:R-:W-:-:S04]  /*00f0*/  IMAD.WIDE.U32 R12, R0, 0x4, R12 ;  /* 0x00000004000c7825 */ /* 0x004fc800078e000c */
[----:B------:R-:W-:Y:S01]  /*0100*/  IMAD.WIDE R12, R15, 0x10, R12 ;  /* 0x000000100f0c7825 */ /* 0x000fe200078e020c */
[----:B---3--:R-:W-:Y:S08]  /*0110*/  FRND.TRUNC R7, R7 ;  /* 0x0000000700077307 */ /* 0x008ff0000020d000 */
[----:B------:R-:W-:Y:S08]  /*0120*/  FRND.TRUNC R6, R6 ;  /* 0x0000000600067307 */ /* 0x000ff0000020d000 */
[----:B------:R-:W-:Y:S08]  /*0130*/  FRND.TRUNC R5, R5 ;  /* 0x0000000500057307 */ /* 0x000ff0000020d000 */
[----:B------:R-:W0:Y:S08]  /*0140*/  FRND.TRUNC R4, R4 ;  /* 0x0000000400047307 */ /* 0x000e30000020d000 */
[----:B----4-:R-:W-:Y:S01]  /*0150*/  FRND.TRUNC R11, R11 ;  /* 0x0000000b000b7307 */ /* 0x010fe2000020d000 */
[----:B0-----:R-:W-:Y:S07]  /*0160*/  STG.E.128 desc[UR4][R12.64], R4 ;  /* 0x000000040c007986 */ /* 0x001fee000c101d04 */
[----:B------:R-:W-:Y:S08]  /*0170*/  FRND.TRUNC R10, R10 ;  /* 0x0000000a000a7307 */ /* 0x000ff0000020d000 */
[----:B------:R-:W-:Y:S08]  /*0180*/  FRND.TRUNC R9, R9 ;  /* 0x0000000900097307 */ /* 0x000ff0000020d000 */
[----:B------:R-:W0:Y:S02]  /*0190*/  FRND.TRUNC R8, R8 ;  /* 0x0000000800087307 */ /* 0x000e24000020d000 */
[----:B0-----:R-:W-:Y:S01]  /*01a0*/  STG.E.128 desc[UR4][R12.64+0x800], R8 ;  /* 0x000800080c007986 */ /* 0x001fe2000c101d04 */
[----:B------:R-:W-:Y:S05]  /*01b0*/  EXIT ;  /* 0x000000000000794d */ /* 0x000fea0003800000 */
.L_x_1722:
        /* <DEDUP_REMOVED lines=100> */
.L_x_1725:
[----:B------:R-:W-:-:S13]  /*0800*/  ISETP.GE.AND P0, PT, R21, R2, PT ;  /* 0x000000021500720c */ /* 0x000fda0003f06270 */
[----:B------:R-:W-:Y:S05]  /*0810*/  @P0 BRA `(.L_x_1727) ;  /* 0x0000000000300947 */ /* 0x000fea0003800000 */
[----:B-1----:R-:W1:Y:S01]  /*0820*/  LDC.64 R4, c[0x0][0x218] ;  /* 0x00008600ff047b82 */ /* 0x002e620000000a00 */
[----:B0-----:R-:W-:Y:S01]  /*0830*/  IADD3 R3, R0, R21, RZ ;  /* 0x0000001500037210 */ /* 0x001fe20007ffe0ff */
[----:B------:R-:W-:-:S04]  /*0840*/  VIADD R21, R21, 0x80 ;  /* 0x0000008015157836 */ /* 0x000fc80000000000 */
[----:B-1----:R-:W-:-:S05]  /*0850*/  IMAD.WIDE.U32 R4, R3, 0x4, R4 ;  /* 0x0000000403047825 */ /* 0x002fca00078e0004 */
[----:B------:R1:W-:Y:S02]  /*0860*/  STG.E desc[UR4][R4.64], R6 ;  /* 0x0000000604007986 */ /* 0x0003e4000c101904 */
.L_x_1726:
[----:B------:R-:W-:-:S13]  /*0870*/  ISETP.GE.AND P0, PT, R21, R2, PT ;  /* 0x000000021500720c */ /* 0x000fda0003f06270 */
[----:B------:R-:W-:Y:S05]  /*0880*/  @P0 BRA `(.L_x_1728) ;  /* 0x0000000000340947 */ /* 0x000fea0003800000 */
[----:B01----:R-:W0:Y:S01]  /*0890*/  LDC.64 R4, c[0x0][0x218] ;  /* 0x00008600ff047b82 */ /* 0x003e220000000a00 */
[----:B------:R-:W-:Y:S01]  /*08a0*/  IADD3 R3, R0, R21, RZ ;  /* 0x0000001500037210 */ /* 0x000fe20007ffe0ff */
[----:B------:R-:W-:-:S04]  /*08b0*/  VIADD R21, R21, 0x80 ;  /* 0x0000008015157836 */ /* 0x000fc80000000000 */
[----:B0-----:R-:W-:-:S05]  /*08c0*/  IMAD.WIDE.U32 R4, R3, 0x4, R4 ;  /* 0x0000000403047825 */ /* 0x001fca00078e0004 */
[----:B------:R2:W-:Y:S02]  /*08d0*/  STG.E desc[UR4][R4.64], R7 ;  /* 0x0000000704007986 */ /* 0x0005e4000c101904 */
.L_x_1727:
        /* <DEDUP_REMOVED lines=8> */
.L_x_1728:
[----:B------:R-:W-:Y:S05]  /*0960*/  BSYNC B1 ;  /* 0x0000000000017941 */ /* 0x000fea0003800000 */
.L_x_1724:
[----:B------:R-:W-:-:S13]  /*0970*/  ISETP.GE.AND P0, PT, R21, R2, PT ;  /* 0x000000021500720c */ /* 0x000fda0003f06270 */
[----:B012---:R-:W0:Y:S01]  /*0980*/  @!P0 LDC.64 R4, c[0x0][0x218] ;  /* 0x00008600ff048b82 */ /* 0x007e220000000a00 */
[----:B------:R-:W-:Y:S01]  /*0990*/  @!P0 IADD3 R3, R0, R21, RZ ;  /* 0x0000001500038210 */ /* 0x000fe20007ffe0ff */
[----:B------:R-:W-:-:S04]  /*09a0*/  @!P0 VIADD R21, R21, 0x80 ;  /* 0x0000008015158836 */ /* 0x000fc80000000000 */
[----:B0-----:R-:W-:-:S05]  /*09b0*/  @!P0 IMAD.WIDE.U32 R4, R3, 0x4, R4 ;  /* 0x0000000403048825 */ /* 0x001fca00078e0004 */
[----:B------:R3:W-:Y:S02]  /*09c0*/  @!P0 STG.E desc[UR4][R4.64], R9 ;  /* 0x0000000904008986 */ /* 0x0007e4000c101904 */
.L_x_1729:
[----:B------:R-:W-:Y:S05]  /*09d0*/  BSYNC B0 ;  /* 0x0000000000007941 */ /* 0x000fea0003800000 */
.L_x_1723:
        /* <DEDUP_REMOVED lines=8> */
.L_x_1730:
        /* <DEDUP_REMOVED lines=10> */
.L_x_19573:


//--------------------- .text._ZN2at6native29vectorized_elementwise_kernelILi8EZZZNS0_17trunc_kernel_cudaERNS_18TensorIteratorBaseEENKUlvE_clEvENKUlvE0_clEvEUlfE_St5arrayIPcLm2EEEEviT0_T1_ --------------------------
	.section	.text._ZN2at6native29vectorized_elementwise_kernelILi8EZZZNS0_17trunc_kernel_cudaERNS_18TensorIteratorBaseEENKUlvE_clEvENKUlvE0_clEvEUlfE_St5arrayIPcLm2EEEEviT0_T1_,"ax",@progbits
	.align	128
        .global         _ZN2at6native29vectorized_elementwise_kernelILi8EZZZNS0_17trunc_kernel_cudaERNS_18TensorIteratorBaseEENKUlvE_clEvENKUlvE0_clEvEUlfE_St5arrayIPcLm2EEEEviT0_T1_
        .type           _ZN2at6native29vectorized_elementwise_kernelILi8EZZZNS0_17trunc_kernel_cudaERNS_18TensorIteratorBaseEENKUlvE_clEvENKUlvE0_clEvEUlfE_St5arrayIPcLm2EEEEviT0_T1_,@function
        .size           _ZN2at6native29vectorized_elementwise_kernelILi8EZZZNS0_17trunc_kernel_cudaERNS_18TensorIteratorBaseEENKUlvE_clEvENKUlvE0_clEvEUlfE_St5arrayIPcLm2EEEEviT0_T1_,(.L_x_19574 - _ZN2at6native29vectorized_elementwise_kernelILi8EZZZNS0_17trunc_kernel_cudaERNS_18TensorIteratorBaseEENKUlvE_clEvENKUlvE0_clEvEUlfE_St5arrayIPcLm2EEEEviT0_T1_)
        .other          _ZN2at6native29vectorized_elementwise_kernelILi8EZZZNS0_17trunc_kernel_cudaERNS_18TensorIteratorBaseEENKUlvE_clEvENKUlvE0_clEvEUlfE_St5arrayIPcLm2EEEEviT0_T1_,@"STO_CUDA_ENTRY STV_DEFAULT"
_ZN2at6native29vectorized_elementwise_kernelILi8EZZZNS0_17trunc_kernel_cudaERNS_18TensorIteratorBaseEENKUlvE_clEvENKUlvE0_clEvEUlfE_St5arrayIPcLm2EEEEviT0_T1_:
.text._ZN2at6native29vectorized_elementwise_kernelILi8EZZZNS0_17trunc_kernel_cudaERNS_18TensorIteratorBaseEENKUlvE_clEvENKUlvE0_clEvEUlfE_St5arrayIPcLm2EEEEviT0_T1_:
        /* <DEDUP_REMOVED lines=28> */
.L_x_1731:
        /* <DEDUP_REMOVED lines=100> */
.L_x_1734:
[----:B------:R-:W-:-:S13]  /*0800*/  ISETP.GE.AND P0, PT, R21, R2, PT ;  /* 0x000000021500720c */ /* 0x000fda0003f06270 */
[----:B------:R-:W-:Y:S05]  /*0810*/  @P0 BRA `(.L_x_1736) ;  /* 0x0000000000300947 */ /* 0x000fea0003800000 */
[----:B-1----:R-:W1:Y:S01]  /*0820*/  LDC.64 R4, c[0x0][0x218] ;  /* 0x00008600ff047b82 */ /* 0x002e620000000a00 */
[----:B0-----:R-:W-:Y:S01]  /*0830*/  IADD3 R3, R0, R21, RZ ;  /* 0x0000001500037210 */ /* 0x001fe20007ffe0ff */
[----:B------:R-:W-:-:S04]  /*0840*/  VIADD R21, R21, 0x80 ;  /* 0x0000008015157836 */ /* 0x000fc80000000000 */
[----:B-1----:R-:W-:-:S05]  /*0850*/  IMAD.WIDE.U32 R4, R3, 0x4, R4 ;  /* 0x0000000403047825 */ /* 0x002fca00078e0004 */
[----:B------:R1:W-:Y:S02]  /*0860*/  STG.E desc[UR4][R4.64], R6 ;  /* 0x0000000604007986 */ /* 0x0003e4000c101904 */
.L_x_1735:
[----:B------:R-:W-:-:S13]  /*0870*/  ISETP.GE.AND P0, PT, R21, R2, PT ;  /* 0x000000021500720c */ /* 0x000fda0003f06270 */
[----:B------:R-:W-:Y:S05]  /*0880*/  @P0 BRA `(.L_x_1737) ;  /* 0x0000000000340947 */ /* 0x000fea0003800000 */
[----:B01----:R-:W0:Y:S01]  /*0890*/  LDC.64 R4, c[0x0][0x218] ;  /* 0x00008600ff047b82 */ /* 0x003e220000000a00 */
[----:B------:R-:W-:Y:S01]  /*08a0*/  IADD3 R3, R0, R21, RZ ;  /* 0x0000001500037210 */ /* 0x000fe20007ffe0ff */
[----:B------:R-:W-:-:S04]  /*08b0*/  VIADD R21, R21, 0x80 ;  /* 0x0000008015157836 */ /* 0x000fc80000000000 */
[----:B0-----:R-:W-:-:S05]  /*08c0*/  IMAD.WIDE.U32 R4, R3, 0x4, R4 ;  /* 0x0000000403047825 */ /* 0x001fca00078e0004 */
[----:B------:R2:W-:Y:S02]  /*08d0*/  STG.E desc[UR4][R4.64], R7 ;  /* 0x0000000704007986 */ /* 0x0005e4000c101904 */
.L_x_1736:
        /* <DEDUP_REMOVED lines=8> */
.L_x_1737:
[----:B------:R-:W-:Y:S05]  /*0960*/  BSYNC B1 ;  /* 0x0000000000017941 */ /* 0x000fea0003800000 */
.L_x_1733:
[----:B------:R-:W-:-:S13]  /*0970*/  ISETP.GE.AND P0, PT, R21, R2, PT ;  /* 0x000000021500720c */ /* 0x000fda0003f06270 */
[----:B012---:R-:W0:Y:S01]  /*0980*/  @!P0 LDC.64 R4, c[0x0][0x218] ;  /* 0x00008600ff048b82 */ /* 0x007e220000000a00 */
[----:B------:R-:W-:Y:S01]  /*0990*/  @!P0 IADD3 R3, R0, R21, RZ ;  /* 0x0000001500038210 */ /* 0x000fe20007ffe0ff */
[----:B------:R-:W-:-:S04]  /*09a0*/  @!P0 VIADD R21, R21, 0x80 ;  /* 0x0000008015158836 */ /* 0x000fc80000000000 */
[----:B0-----:R-:W-:-:S05]  /*09b0*/  @!P0 IMAD.WIDE.U32 R4, R3, 0x4, R4 ;  /* 0x0000000403048825 */ /* 0x001fca00078e0004 */
[----:B------:R3:W-:Y:S02]  /*09c0*/  @!P0 STG.E desc[UR4][R4.64], R9 ;  /* 0x0000000904008986 */ /* 0x0007e4000c101904 */
.L_x_1738:
[----:B------:R-:W-:Y:S05]  /*09d0*/  BSYNC B0 ;  /* 0x0000000000007941 */ /* 0x000fea0003800000 */
.L_x_1732:
        /* <DEDUP_REMOVED lines=8> */
.L_x_1739:
        /* <DEDUP_REMOVED lines=10> */
.L_x_19574:


//--------------------- .text._ZN2at6native18elementwise_kernelILi128ELi4EZNS0_15gpu_kernel_implIZZZNS0_17trunc_kernel_cudaERNS_18TensorIteratorBaseEENKUlvE_clEvENKUlvE_clEvEUldE_EEvS4_RKT_EUliE_EEviT1_ --------------------------
	.section	.text._ZN2at6native18elementwise_kernelILi128ELi4EZNS0_15gpu_kernel_implIZZZNS0_17trunc_kernel_cudaERNS_18TensorIteratorBaseEENKUlvE_clEvENKUlvE_clEvEUldE_EEvS4_RKT_EUliE_EEviT1_,"ax",@progbits
	.align	128
        .global         _ZN2at6native18elementwise_kernelILi128ELi4EZNS0_15gpu_kernel_implIZZZNS0_17trunc_kernel_cudaERNS_18TensorIteratorBaseEENKUlvE_clEvENKUlvE_clEvEUldE_EEvS4_RKT_EUliE_EEviT1_
        .type           _ZN2at6native18elementwise_kernelILi128ELi4EZNS0_15gpu_kernel_implIZZZNS0_17trunc_kernel_cudaERNS_18TensorIteratorBaseEENKUlvE_clEvENKUlvE_clEvEUldE_EEvS4_RKT_EUliE_EEviT1_,@function
        .size           _ZN2at6native18elementwise_kernelILi128ELi4EZNS0_15gpu_kernel_implIZZZNS0_17trunc_kernel_cudaERNS_18TensorIteratorBaseEENKUlvE_clEvENKUlvE_clEvEUldE_EEvS4_RKT_EUliE_EEviT1_,(.L_x_19575 - _ZN2at6native18elementwise_kernelILi128ELi4EZNS0_15gpu_kernel_implIZZZNS0_17trunc_kernel_cudaERNS_18TensorIteratorBaseEENKUlvE_clEvENKUlvE_clEvEUldE_EEvS4_RKT_EUliE_EEviT1_)
        .other          _ZN2at6native18elementwise_kernelILi128ELi4EZNS0_15gpu_kernel_implIZZZNS0_17trunc_kernel_cudaERNS_18TensorIteratorBaseEENKUlvE_clEvENKUlvE_clEvEUldE_EEvS4_RKT_EUliE_EEviT1_,@"STO_CUDA_ENTRY STV_DEFAULT"
_ZN2at6native18elementwise_kernelILi128ELi4EZNS0_15gpu_kernel_implIZZZNS0_17trunc_kernel_cudaERNS_18TensorIteratorBaseEENKUlvE_clEvENKUlvE_clEvEUldE_EEvS4_RKT_EUliE_EEviT1_:
.text._ZN2at6native18elementwise_kernelILi128ELi4EZNS0_15gpu_kernel_implIZZZNS0_17trunc_kernel_cudaERNS_18TensorIteratorBaseEENKUlvE_clEvENKUlvE_clEvEUldE_EEvS4_RKT_EUliE_EEviT1_:
        /* <DEDUP_REMOVED lines=313> */
.L_x_1742:
        /* <DEDUP_REMOVED lines=19> */
[----:B--2---:R-:W0:Y:S01]  /*14c0*/  I2F.F64.S16 R2, R2 ;  /* 0x0000000200027312 */ /* 0x004e220000101c00 */
[----:B------:R-:W-:Y:S05]  /*14d0*/  BRA `(.L_x_1748) ;  /* 0x0000000c007c7947 */ /* 0x000fea0003800000 */
.L_x_1746:
[----:B------:R-:W2:Y:S02]  /*14e0*/  LDG.E.U8 R2, desc[UR36][R4.64] ;  /* 0x0000002404027981 */ /* 0x000ea4000c1e1100 */
[----:B--2---:R-:W0:Y:S01]  /*14f0*/  I2F.F64.U16 R2, R2 ;  /* 0x0000000200027312 */ /* 0x004e220000101800 */
[----:B------:R-:W-:Y:S05]  /*1500*/  BRA `(.L_x_1748) ;  /* 0x0000000c00707947 */ /* 0x000fea0003800000 */
.L_x_1745:
[----:B------:R-:W-:-:S13]  /*1510*/  ISETP.NE.AND P0, PT, R2, 0x2, PT ;  /* 0x000000020200780c */ /* 0x000fda0003f05270 */
[----:B------:R-:W-:Y:S05]  /*1520*/  @!P0 BRA `(.L_x_1749) ;  /* 0x0000000000288947 */ /* 0x000fea0003800000 */
[----:B------:R-:W-:-:S13]  /*1530*/  ISETP.NE.AND P0, PT, R2, 0x3, PT ;  /* 0x000000030200780c */ /* 0x000fda0003f05270 */
[----:B------:R-:W-:Y:S05]  /*1540*/  @!P0 BRA `(.L_x_1750) ;  /* 0x0000000000148947 */ /* 0x000fea0003800000 */
[----:B------:R-:W-:-:S13]  /*1550*/  ISETP.NE.AND P0, PT, R2, 0x4, PT ;  /* 0x000000040200780c */ /* 0x000fda0003f05270 */
[----:B------:R-:W-:Y:S05]  /*1560*/  @P0 BRA `(.L_x_1747) ;  /* 0x0000000800fc0947 */ /* 0x000fea0003800000 */
[----:B------:R-:W2:Y:S02]  /*1570*/  LDG.E.64 R2, desc[UR36][R4.64] ;  /* 0x0000002404027981 */ /* 0x000ea4000c1e1b00 */
[----:B--2---:R-:W0:Y:S01]  /*1580*/  I2F.F64.S64 R2, R2 ;  /* 0x0000000200027312 */ /* 0x004e220000301c00 */
[----:B------:R-:W-:Y:S05]  /*1590*/  BRA `(.L_x_1748) ;  /* 0x0000000c004c7947 */ /* 0x000fea0003800000 */
.L_x_1750:
[----:B------:R-:W2:Y:S02]  /*15a0*/  LDG.E R2, desc[UR36][R4.64] ;  /* 0x0000002404027981 */ /* 0x000ea4000c1e1900 */
[----:B--2---:R-:W0:Y:S01]  /*15b0*/  I2F.F64 R2, R2 ;  /* 0x0000000200027312 */ /* 0x004e220000201c00 */
[----:B------:R-:W-:Y:S05]  /*15c0*/  BRA `(.L_x_1748) ;  /* 0x0000000c00407947 */ /* 0x000fea0003800000 */
.L_x_1749:
[----:B------:R-:W2:Y:S02]  /*15d0*/  LDG.E.U16 R2, desc[UR36][R4.64] ;  /* 0x0000002404027981 */ /* 0x000ea4000c1e1500 */
[----:B--2---:R-:W0:Y:S01]  /*15e0*/  I2F.F64.S16 R2, R2 ;  /* 0x0000000200027312 */ /* 0x004e220000101c00 */
[----:B------:R-:W-:Y:S05]  /*15f0*/  BRA `(.L_x_1748) ;  /* 0x0000000c00347947 */ /* 0x000fea0003800000 */
.L_x_1744:
[----:B------:R-:W-:-:S13]  /*1600*/  ISETP.GT.AND P0, PT, R2, 0x6, PT ;  /* 0x000000060200780c */ /* 0x000fda0003f04270 */
[----:B------:R-:W-:Y:S05]  /*1610*/  @P0 BRA `(.L_x_1751) ;  /* 0x0000000000340947 */ /* 0x000fea0003800000 */
[----:B------:R-:W-:-:S13]  /*1620*/  ISETP.NE.AND P0, PT, R2, 0x5, PT ;  /* 0x000000050200780c */ /* 0x000fda0003f05270 */
[----:B------:R-:W-:Y:S05]  /*1630*/  @!P0 BRA `(.L_x_1752) ;  /* 0x0000000000188947 */ /* 0x000fea0003800000 */
[----:B------:R-:W-:-:S13]  /*1640*/  ISETP.NE.AND P0, PT, R2, 0x6, PT ;  /* 0x000000060200780c */ /* 0x000fda0003f05270 */
[----:B------:R-:W-:Y:S05]  /*1650*/  @P0 BRA `(.L_x_1747) ;  /* 0x0000000800c00947 */ /* 0x000fea0003800000 */
[----:B------:R-:W2:Y:S02]  /*1660*/  LDG.E R2, desc[UR36][R4.64] ;  /* 0x0000002404027981 */ /* 0x000ea4000c1e1900 */
[----:B--2---:R-:W-:-:S06]  /*1670*/  FMUL.FTZ R2, R2, 1 ;  /* 0x3f80000002027820 */ /* 0x004fcc0000410000 */
[----:B------:R-:W0:Y:S01]  /*1680*/  F2F.F64.F32 R2, R2 ;  /* 0x0000000200027310 */ /* 0x000e220000201800 */
[----:B------:R-:W-:Y:S05]  /*1690*/  BRA `(.L_x_1748) ;  /* 0x0000000c000c7947 */ /* 0x000fea0003800000 */
.L_x_1752:
[----:B------:R-:W2:Y:S02]  /*16a0*/  LDG.E.U16 R0, desc[UR36][R4.64] ;  /* 0x0000002404007981 */ /* 0x000ea4000c1e1500 */
[----:B--2---:R-:W-:-:S05]  /*16b0*/  HADD2.F32 R0, -RZ, R0.H0_H0 ;  /* 0x20000000ff007230 */ /* 0x004fca0000004100 */
[----:B------:R-:W-:-:S04]  /*16c0*/  FMUL.FTZ R0, R0, 1 ;  /* 0x3f80000000007820 */ /* 0x000fc80000410000 */
[----:B------:R0:W1:Y:S01]  /*16d0*/  F2F.F64.F32 R2, R0 ;  /* 0x0000000000027310 */ /* 0x0000620000201800 */
[----:B------:R-:W-:Y:S05]  /*16e0*/  BRA `(.L_x_1748) ;  /* 0x0000000800f87947 */ /* 0x000fea0003800000 */
.L_x_1751:
[----:B------:R-:W-:-:S13]  /*16f0*/  ISETP.NE.AND P0, PT, R2, 0x7, PT ;  /* 0x000000070200780c */ /* 0x000fda0003f05270 */
[----:B------:R-:W-:Y:S05]  /*1700*/  @!P0 BRA `(.L_x_1753) ;  /* 0x0000000000348947 */ /* 0x000fea0003800000 */
        /* <DEDUP_REMOVED lines=8> */
.L_x_1754:
[----:B------:R-:W2:Y:S02]  /*1790*/  LDG.E.U16 R4, desc[UR36][R4.64] ;  /* 0x0000002404047981 */ /* 0x000ea4000c1e1500 */
[----:B--2---:R-:W-:-:S05]  /*17a0*/  HADD2.F32 R0, -RZ, R4.H0_H0 ;  /* 0x20000004ff007230 */ /* 0x004fca0000004100 */
[----:B------:R-:W-:-:S04]  /*17b0*/  FMUL.FTZ R0, R0, 1 ;  /* 0x3f80000000007820 */ /* 0x000fc80000410000 */
[----:B------:R0:W1:Y:S01]  /*17c0*/  F2F.F64.F32 R2, R0 ;  /* 0x0000000000027310 */ /* 0x0000620000201800 */
[----:B------:R-:W-:Y:S05]  /*17d0*/  BRA `(.L_x_1748) ;  /* 0x0000000800bc7947 */ /* 0x000fea0003800000 */
.L_x_1753:
[----:B------:R0:W5:Y:S01]  /*17e0*/  LDG.E.64 R2, desc[UR36][R4.64] ;  /* 0x0000002404027981 */ /* 0x000162000c1e1b00 */
[----:B------:R-:W-:Y:S05]  /*17f0*/  BRA `(.L_x_1748) ;  /* 0x0000000800b47947 */ /* 0x000fea0003800000 */
.L_x_1743:
        /* <DEDUP_REMOVED lines=8> */
[----:B------:R-:W2:Y:S01]  /*1880*/  LDG.E.U8 R4, desc[UR36][R4.64] ;  /* 0x0000002404047981 */ /* 0x000ea2000c1e1100 */
[----:B------:R-:W-:Y:S01]  /*1890*/  IMAD.MOV.U32 R2, RZ, RZ, RZ ;  /* 0x000000ffff027224 */ /* 0x000fe200078e00ff */
[----:B--2---:R-:W-:-:S04]  /*18a0*/  ISETP.NE.AND P0, PT, R4, RZ, PT ;  /* 0x000000ff0400720c */ /* 0x004fc80003f05270 */
[----:B------:R-:W-:Y:S01]  /*18b0*/  FSEL R3, RZ, 1.875, !P0 ;  /* 0x3ff00000ff037808 */ /* 0x000fe20004000000 */
[----:B------:R-:W-:Y:S08]  /*18c0*/  BRA `(.L_x_1748) ;  /* 0x0000000800807947 */ /* 0x000ff00003800000 */
.L_x_1757:
[----:B------:R0:W5:Y:S01]  /*18d0*/  LDG.E.64 R2, desc[UR36][R4.64] ;  /* 0x0000002404027981 */ /* 0x000162000c1e1b00 */
[----:B------:R-:W-:Y:S05]  /*18e0*/  BRA `(.L_x_1748) ;  /* 0x0000000800787947 */ /* 0x000fea0003800000 */
.L_x_1756:
        /* <DEDUP_REMOVED lines=24> */
[----:B------:R-:W-:-:S05]  /*1a70*/  LOP3.LUT R3, R3, 0x80000000, R0, 0xf8, !PT ;  /* 0x8000000003037812 */ /* 0x000fca00078ef800 */
[----:B------:R-:W-:-:S06]  /*1a80*/  FMUL.FTZ R3, R3, 1 ;  /* 0x3f80000003037820 */ /* 0x000fcc0000410000 */
[----:B------:R-:W0:Y:S01]  /*1a90*/  F2F.F64.F32 R2, R3 ;  /* 0x0000000300027310 */ /* 0x000e220000201800 */
[----:B------:R-:W-:Y:S05]  /*1aa0*/  BRA `(.L_x_1748) ;  /* 0x0000000800087947 */ /* 0x000fea0003800000 */
.L_x_1759:
[----:B------:R-:W2:Y:S02]  /*1ab0*/  LDG.E.U8 R3, desc[UR36][R4.64] ;  /* 0x0000002404037981 */ /* 0x000ea4000c1e1100 */
[----:B--2---:R-:W-:-:S05]  /*1ac0*/  IMAD.SHL.U32 R0, R3, 0x2000000, RZ ;  /* 0x0200000003007824 */ /* 0x004fca00078e00ff */
[----:B------:R-:W-:-:S13]  /*1ad0*/  ISETP.GE.U32.AND P0, PT, R0, 0x8000000, PT ;  /* 0x080000000000780c */ /* 0x000fda0003f06070 */
[C---:B------:R-:W-:Y:S01]  /*1ae0*/  @!P0 IMAD.SHL.U32 R0, R3.reuse, 0x100, RZ ;  /* 0x0000010003008824 */ /* 0x040fe200078e00ff */
[C---:B------:R-:W-:Y:S01]  /*1af0*/  @P0 SHF.L.U32 R2, R3.reuse, 0x15, RZ ;  /* 0x0000001503020819 */ /* 0x040fe200000006ff */
[----:B------:R-:W-:-:S03]  /*1b00*/  IMAD.SHL.U32 R3, R3, 0x1000000, RZ ;  /* 0x0100000003037824 */ /* 0x000fc600078e00ff */
[----:B------:R-:W-:Y:S02]  /*1b10*/  @!P0 LOP3.LUT R0, R0, 0x7f00, RZ, 0xc0, !PT ;  /* 0x00007f0000008812 */ /* 0x000fe400078ec0ff */
[----:B------:R-:W-:Y:S02]  /*1b20*/  @P0 LOP3.LUT R2, R2, 0x70000000, RZ, 0xfc, !PT ;  /* 0x7000000002020812 */ /* 0x000fe400078efcff */
[----:B------:R-:W-:-:S03]  /*1b30*/  @!P0 LOP3.LUT R0, R0, 0x3f000000, RZ, 0xfc, !PT ;  /* 0x3f00000000008812 */ /* 0x000fc600078efcff */
[----:B------:R-:W-:Y:S02]  /*1b40*/  @P0 FMUL.FTZ R2, R2, 1.9259299443872358531e-34 ;  /* 0x0780000002020820 */ /* 0x000fe40000410000 */
[----:B------:R-:W-:-:S05]  /*1b50*/  @!P0 FADD.FTZ R2, R0, -0.5 ;  /* 0xbf00000000028421 */ /* 0x000fca0000010000 */
[----:B------:R-:W-:-:S05]  /*1b60*/  LOP3.LUT R2, R2, 0x80000000, R3, 0xf8, !PT ;  /* 0x8000000002027812 */ /* 0x000fca00078ef803 */
[----:B------:R-:W-:-:S06]  /*1b70*/  FMUL.FTZ R2, R2, 1 ;  /* 0x3f80000002027820 */ /* 0x000fcc0000410000 */
[----:B------:R-:W0:Y:S01]  /*1b80*/  F2F.F64.F32 R2, R2 ;  /* 0x0000000200027310 */ /* 0x000e220000201800 */
[----:B------:R-:W-:Y:S05]  /*1b90*/  BRA `(.L_x_1748) ;  /* 0x0000000400cc7947 */ /* 0x000fea0003800000 */
.L_x_1758:
[----:B------:R-:W2:Y:S02]  /*1ba0*/  LDG.E.U16 R0, desc[UR36][R4.64] ;  /* 0x0000002404007981 */ /* 0x000ea4000c1e1500 */
[----:B--2---:R-:W-:-:S04]  /*1bb0*/  IMAD.U32 R0, R0, 0x10000, RZ ;  /* 0x0001000000007824 */ /* 0x004fc800078e00ff */
[----:B------:R-:W-:-:S04]  /*1bc0*/  FMUL.FTZ R0, R0, 1 ;  /* 0x3f80000000007820 */ /* 0x000fc80000410000 */
[----:B------:R0:W1:Y:S01]  /*1bd0*/  F2F.F64.F32 R2, R0 ;  /* 0x0000000000027310 */ /* 0x0000620000201800 */
[----:B------:R-:W-:Y:S05]  /*1be0*/  BRA `(.L_x_1748) ;  /* 0x0000000400b87947 */ /* 0x000fea0003800000 */
.L_x_1755:
        /* <DEDUP_REMOVED lines=9> */
[----:B--2---:R-:W0:Y:S01]  /*1c80*/  I2F.F64.U16 R2, R2 ;  /* 0x0000000200027312 */ /* 0x004e220000101800 */
[----:B------:R-:W-:Y:S05]  /*1c90*/  BRA `(.L_x_1748) ;  /* 0x00000004008c7947 */ /* 0x000fea0003800000 */
.L_x_1762:
        /* <DEDUP_REMOVED lines=21> */
.L_x_1766:
[----:B------:R-:W-:Y:S05]  /*1df0*/  BSYNC B1 ;  /* 0x0000000000017941 */ /* 0x000fea0003800000 */
.L_x_1765:
[----:B------:R-:W-:Y:S01]  /*1e00*/  LEA R3, R0, 0x3b800000, 0x17 ;  /* 0x3b80000000037811 */ /* 0x000fe200078eb8ff */
[----:B------:R-:W-:-:S05]  /*1e10*/  IMAD.SHL.U32 R0, R2, 0x100000, RZ ;  /* 0x0010000002007824 */ /* 0x000fca00078e00ff */
[----:B------:R-:W-:-:S07]  /*1e20*/  LOP3.LUT R0, R3, R0, R4, 0xfe, !PT ;  /* 0x0000000003007212 */ /* 0x000fce00078efe04 */
.L_x_1764:
[----:B------:R-:W-:Y:S05]  /*1e30*/  BSYNC B0 ;  /* 0x0000000000007941 */ /* 0x000fea0003800000 */
.L_x_1763:
[----:B------:R-:W-:-:S04]  /*1e40*/  FMUL.FTZ R0, R0, 1 ;  /* 0x3f80000000007820 */ /* 0x000fc80000410000 */
[----:B------:R1:W2:Y:S01]  /*1e50*/  F2F.F64.F32 R2, R0 ;  /* 0x0000000000027310 */ /* 0x0002a20000201800 */
[----:B------:R-:W-:Y:S05]  /*1e60*/  BRA `(.L_x_1748) ;  /* 0x0000000400187947 */ /* 0x000fea0003800000 */
.L_x_1761:
        /* <DEDUP_REMOVED lines=21> */
.L_x_1770:
[----:B------:R-:W-:Y:S05]  /*1fc0*/  BSYNC B1 ;  /* 0x0000000000017941 */ /* 0x000fea0003800000 */
.L_x_1769:
[----:B------:R-:W-:Y:S01]  /*1fd0*/  LEA R3, R0, 0x37800000, 0x17 ;  /* 0x3780000000037811 */ /* 0x000fe200078eb8ff */
[----:B------:R-:W-:-:S05]  /*1fe0*/  IMAD.SHL.U32 R0, R2, 0x200000, RZ ;  /* 0x0020000002007824 */ /* 0x000fca00078e00ff */
[----:B------:R-:W-:-:S07]  /*1ff0*/  LOP3.LUT R0, R3, R0, R4, 0xfe, !PT ;  /* 0x0000000003007212 */ /* 0x000fce00078efe04 */
.L_x_1768:
[----:B------:R-:W-:Y:S05]  /*2000*/  BSYNC B0 ;  /* 0x0000000000007941 */ /* 0x000fea0003800000 */
.L_x_1767:
[----:B------:R-:W-:-:S04]  /*2010*/  FMUL.FTZ R0, R0, 1 ;  /* 0x3f80000000007820 */ /* 0x000fc80000410000 */
[----:B------:R3:W4:Y:S01]  /*2020*/  F2F.F64.F32 R2, R0 ;  /* 0x0000000000027310 */ /* 0x0007220000201800 */
[----:B------:R-:W-:Y:S05]  /*2030*/  BRA `(.L_x_1748) ;  /* 0x0000000000a47947 */ /* 0x000fea0003800000 */
.L_x_1760:
        /* <DEDUP_REMOVED lines=12> */
[----:B------:R-:W-:Y:S01]  /*2100*/  @!P0 IMAD.MOV.U32 R0, RZ, RZ, 0x7f800001 ;  /* 0x7f800001ff008424 */ /* 0x000fe200078e00ff */
[----:B------:R-:W-:-:S07]  /*2110*/  @P0 SHF.L.U32 R0, R4, 0x17, RZ ;  /* 0x0000001704000819 */ /* 0x000fce00000006ff */
.L_x_1774:
[----:B------:R-:W-:Y:S05]  /*2120*/  BSYNC B0 ;  /* 0x0000000000007941 */ /* 0x000fea0003800000 */
.L_x_1773:
[----:B------:R-:W-:-:S04]  /*2130*/  FMUL.FTZ R0, R0, 1 ;  /* 0x3f80000000007820 */ /* 0x000fc80000410000 */
[----:B------:R0:W1:Y:S01]  /*2140*/  F2F.F64.F32 R2, R0 ;  /* 0x0000000000027310 */ /* 0x0000620000201800 */
[----:B------:R-:W-:Y:S05]  /*2150*/  BRA `(.L_x_1748) ;  /* 0x00000000005c7947 */ /* 0x000fea0003800000 */
.L_x_1747:
        /* <DEDUP_REMOVED lines=16> */
.L_x_1775:
[----:B------:R-:W-:Y:S01]  /*2260*/  CS2R R2, SRZ ;  /* 0x0000000000027805 */ /* 0x000fe2000001ff00 */
[----:B------:R-:W-:Y:S06]  /*2270*/  BRA `(.L_x_1748) ;  /* 0x0000000000147947 */ /* 0x000fec0003800000 */
.L_x_1772:
[----:B------:R-:W2:Y:S02]  /*2280*/  LDG.E.64 R2, desc[UR36][R4.64] ;  /* 0x0000002404027981 */ /* 0x000ea4000c1e1b00 */
[----:B--2---:R-:W0:Y:S01]  /*2290*/  I2F.F64.U64 R2, R2 ;  /* 0x0000000200027312 */ /* 0x004e220000301800 */
[----:B------:R-:W-:Y:S05]  /*22a0*/  BRA `(.L_x_1748) ;  /* 0x0000000000087947 */ /* 0x000fea0003800000 */
.L_x_1771:
[----:B------:R-:W2:Y:S02]  /*22b0*/  LDG.E R2, desc[UR36][R4.64] ;  /* 0x0000002404027981 */ /* 0x000ea4000c1e1900 */
[----:B--2---:R-:W0:Y:S02]  /*22c0*/  I2F.F64.U32 R2, R2 ;  /* 0x0000000200027312 */ /* 0x004e240000201800 */
.L_x_1748:
[----:B------:R-:W3:Y:S01]  /*22d0*/  LDC.U8 R6, c[0x0][0x421] ;  /* 0x00010840ff067b82 */ /* 0x000ee20000000000 */
[----:B012-45:R0:W1:Y:S01]  /*22e0*/  FRND.F64.TRUNC R4, R2 ;  /* 0x0000000200047313 */ /* 0x037062000030d800 */
[----:B---3--:R-:W-:-:S04]  /*22f0*/  PRMT R0, R6, 0x9910, RZ ;  /* 0x0000991006007816 */ /* 0x008fc800000000ff */
        /* <DEDUP_REMOVED lines=10> */
[----:B------:R-:W0:Y:S02]  /*23a0*/  F2I.F64.TRUNC R3, R2 ;  /* 0x0000000200037311 */ /* 0x000e24000030d100 */
[----:B0-----:R4:W-:Y:S01]  /*23b0*/  STG.E.U8 desc[UR36][R16.64], R3 ;  /* 0x0000000310007986 */ /* 0x0019e2000c101124 */
[----:B------:R-:W-:Y:S05]  /*23c0*/  BRA `(.L_x_1781) ;  /* 0x0000001000087947 */ /* 0x000fea0003800000 */
.L_x_1779:
[----:B------:R-:W0:Y:S02]  /*23d0*/  F2I.S64.F64.TRUNC R2, R2 ;  /* 0x0000000200027311 */ /* 0x000e24000030d900 */
[----:B0-----:R-:W-:-:S05]  /*23e0*/  IMAD.MOV.U32 R5, RZ, RZ, R2 ;  /* 0x000000ffff057224 */ /* 0x001fca00078e0002 */
[----:B------:R3:W-:Y:S01]  /*23f0*/  STG.E.U8 desc[UR36][R16.64], R5 ;  /* 0x0000000510007986 */ /* 0x0007e2000c101124 */
[----:B------:R-:W-:Y:S05]  /*2400*/  BRA `(.L_x_1781) ;  /* 0x0000000c00f87947 */ /* 0x000fea0003800000 */
.L_x_1778:
[----:B------:R-:W-:-:S13]  /*2410*/  ISETP.NE.AND P0, PT, R0, 0x2, PT ;  /* 0x000000020000780c */ /* 0x000fda0003f05270 */
[----:B------:R-:W-:Y:S05]  /*2420*/  @!P0 BRA `(.L_x_1782) ;  /* 0x0000000000288947 */ /* 0x000fea0003800000 */
[----:B------:R-:W-:-:S13]  /*2430*/  ISETP.NE.AND P0, PT, R0, 0x3, PT ;  /* 0x000000030000780c */ /* 0x000fda0003f05270 */
[----:B------:R-:W-:Y:S05]  /*2440*/  @!P0 BRA `(.L_x_1783) ;  /* 0x0000000000148947 */ /* 0x000fea0003800000 */
[----:B------:R-:W-:-:S13]  /*2450*/  ISETP.NE.AND P0, PT, R0, 0x4, PT ;  /* 0x000000040000780c */ /* 0x000fda0003f05270 */
[----:B------:R-:W-:Y:S05]  /*2460*/  @P0 BRA `(.L_x_1780) ;  /* 0x0000000c00880947 */ /* 0x000fea0003800000 */
[----:B------:R-:W0:Y:S02]  /*2470*/  F2I.S64.F64.TRUNC R2, R2 ;  /* 0x0000000200027311 */ /* 0x000e24000030d900 */
[----:B0-----:R0:W-:Y:S01]  /*2480*/  STG.E.64 desc[UR36][R16.64], R2 ;  /* 0x0000000210007986 */ /* 0x0011e2000c101b24 */
[----:B------:R-:W-:Y:S05]  /*2490*/  BRA `(.L_x_1781) ;  /* 0x0000000c00d47947 */ /* 0x000fea0003800000 */
.L_x_1783:
[----:B------:R-:W0:Y:S02]  /*24a0*/  F2I.F64.TRUNC R3, R2 ;  /* 0x0000000200037311 */ /* 0x000e24000030d100 */
[----:B0-----:R1:W-:Y:S01]  /*24b0*/  STG.E desc[UR36][R16.64], R3 ;  /* 0x0000000310007986 */ /* 0x0013e2000c101924 */
[----:B------:R-:W-:Y:S05]  /*24c0*/  BRA `(.L_x_1781) ;  /* 0x0000000c00c87947 */ /* 0x000fea0003800000 */
.L_x_1782:
[----:B------:R-:W0:Y:S02]  /*24d0*/  F2I.F64.TRUNC R3, R2 ;  /* 0x0000000200037311 */ /* 0x000e24000030d100 */
[----:B0-----:R2:W-:Y:S01]  /*24e0*/  STG.E.U16 desc[UR36][R16.64], R3 ;  /* 0x0000000310007986 */ /* 0x0015e2000c101524 */
[----:B------:R-:W-:Y:S05]  /*24f0*/  BRA `(.L_x_1781) ;  /* 0x0000000c00bc7947 */ /* 0x000fea0003800000 */
.L_x_1777:
[----:B------:R-:W-:-:S13]  /*2500*/  ISETP.GT.AND P0, PT, R0, 0x6, PT ;  /* 0x000000060000780c */ /* 0x000fda0003f04270 */
[----:B------:R-:W-:Y:S05]  /*2510*/  @P0 BRA `(.L_x_1784) ;  /* 0x00000000004c0947 */ /* 0x000fea0003800000 */
[----:B------:R-:W-:-:S13]  /*2520*/  ISETP.NE.AND P0, PT, R0, 0x5, PT ;  /* 0x000000050000780c */ /* 0x000fda0003f05270 */
[----:B------:R-:W-:Y:S05]  /*2530*/  @!P0 BRA `(.L_x_1785) ;  /* 0x0000000000248947 */ /* 0x000fea0003800000 */
[----:B------:R-:W-:-:S13]  /*2540*/  ISETP.NE.AND P0, PT, R0, 0x6, PT ;  /* 0x000000060000780c */ /* 0x000fda0003f05270 */
[----:B------:R-:W-:Y:S05]  /*2550*/  @P0 BRA `(.L_x_1780) ;  /* 0x0000000c004c0947 */ /* 0x000fea0003800000 */
[----:B------:R-:W-:Y:S01]  /*2560*/  UMOV UR4, 0xf0000000 ;  /* 0xf000000000047882 */ /* 0x000fe20000000000 */
[----:B------:R-:W-:Y:S01]  /*2570*/  UMOV UR5, 0x380fffff ;  /* 0x380fffff00057882 */ /* 0x000fe20000000000 */
[----:B------:R-:W0:Y:S01]  /*2580*/  F2F.F32.F64 R3, R4 ;  /* 0x0000000400037310 */ /* 0x000e220000301000 */
[----:B------:R-:W-:-:S14]  /*2590*/  DSETP.GEU.AND P0, PT, |R4|, UR4, PT ;  /* 0x0000000404007e2a */ /* 0x000fdc000bf0e200 */
[----:B0-----:R-:W-:-:S05]  /*25a0*/  @!P0 FMUL R3, R3, 1.175494350822287508e-38 ;  /* 0x0080000003038820 */ /* 0x001fca0000400000 */
[----:B------:R0:W-:Y:S01]  /*25b0*/  STG.E desc[UR36][R16.64], R3 ;  /* 0x0000000310007986 */ /* 0x0001e2000c101924 */
[----:B------:R-:W-:Y:S05]  /*25c0*/  BRA `(.L_x_1781) ;  /* 0x0000000c00887947 */ /* 0x000fea0003800000 */
.L_x_1785:
[----:B------:R-:W-:Y:S01]  /*25d0*/  UMOV UR4, 0xf0000000 ;  /* 0xf000000000047882 */ /* 0x000fe20000000000 */
[----:B------:R-:W-:Y:S01]  /*25e0*/  UMOV UR5, 0x380fffff ;  /* 0x380fffff00057882 */ /* 0x000fe20000000000 */
[----:B------:R-:W0:Y:S01]  /*25f0*/  F2F.F32.F64 R0, R4 ;  /* 0x0000000400007310 */ /* 0x000e220000301000 */
[----:B------:R-:W-:-:S14]  /*2600*/  DSETP.GEU.AND P0, PT, |R4|, UR4, PT ;  /* 0x0000000404007e2a */ /* 0x000fdc000bf0e200 */
[----:B0-----:R-:W-:-:S05]  /*2610*/  @!P0 FMUL R0, R0, 1.175494350822287508e-38 ;  /* 0x0080000000008820 */ /* 0x001fca0000400000 */
[----:B------:R-:W-:-:S05]  /*2620*/  F2FP.F16.F32.PACK_AB R0, RZ, R0 ;  /* 0x00000000ff00723e */ /* 0x000fca00000000ff */
[----:B------:R0:W-:Y:S01]  /*2630*/  STG.E.U16 desc[UR36][R16.64], R0 ;  /* 0x0000000010007986 */ /* 0x0001e2000c101524 */
[----:B------:R-:W-:Y:S05]  /*2640*/  BRA `(.L_x_1781) ;  /* 0x0000000c00687947 */ /* 0x000fea0003800000 */
.L_x_1784:
[----:B------:R-:W-:-:S13]  /*2650*/  ISETP.NE.AND P0, PT, R0, 0x7, PT ;  /* 0x000000070000780c */ /* 0x000fda0003f05270 */
[----:B------:R-:W-:Y:S05]  /*2660*/  @!P0 BRA `(.L_x_1786) ;  /* 0x0000000000548947 */ /* 0x000fea0003800000 */
[----:B------:R-:W-:-:S13]  /*2670*/  ISETP.NE.AND P0, PT, R0, 0x8, PT ;  /* 0x000000080000780c */ /* 0x000fda0003f05270 */
[----:B------:R-:W-:Y:S05]  /*2680*/  @!P0 BRA `(.L_x_1787) ;  /* 0x0000000000288947 */ /* 0x000fea0003800000 */
[----:B------:R-:W-:-:S13]  /*2690*/  ISETP.NE.AND P0, PT, R0, 0x9, PT ;  /* 0x000000090000780c */ /* 0x000fda0003f05270 */
[----:B------:R-:W-:Y:S05]  /*26a0*/  @P0 BRA `(.L_x_1780) ;  /* 0x0000000800f80947 */ /* 0x000fea0003800000 */
[----:B------:R-:W-:Y:S01]  /*26b0*/  UMOV UR4, 0xf0000000 ;  /* 0xf000000000047882 */ /* 0x000fe20000000000 */
[----:B------:R-:W-:Y:S01]  /*26c0*/  UMOV UR5, 0x380fffff ;  /* 0x380fffff00057882 */ /* 0x000fe20000000000 */
[----:B------:R-:W0:Y:S01]  /*26d0*/  F2F.F32.F64 R2, R4 ;  /* 0x0000000400027310 */ /* 0x000e220000301000 */
[----:B------:R-:W-:Y:S01]  /*26e0*/  DSETP.GEU.AND P0, PT, |R4|, UR4, PT ;  /* 0x0000000404007e2a */ /* 0x000fe2000bf0e200 */
[----:B------:R-:W-:-:S13]  /*26f0*/  IMAD.MOV.U32 R3, RZ, RZ, RZ ;  /* 0x000000ffff037224 */ /* 0x000fda00078e00ff */
[----:B0-----:R-:W-:-:S05]  /*2700*/  @!P0 FMUL R2, R2, 1.175494350822287508e-38 ;  /* 0x0080000002028820 */ /* 0x001fca0000400000 */
[----:B------:R0:W-:Y:S01]  /*2710*/  STG.E.64 desc[UR36][R16.64], R2 ;  /* 0x0000000210007986 */ /* 0x0001e2000c101b24 */
[----:B------:R-:W-:Y:S05]  /*2720*/  BRA `(.L_x_1781) ;  /* 0x0000000c00307947 */ /* 0x000fea0003800000 */
.L_x_1787:
[----:B------:R-:W-:Y:S01]  /*2730*/  UMOV UR4, 0xf0000000 ;  /* 0xf000000000047882 */ /* 0x000fe20000000000 */
[----:B------:R-:W-:Y:S01]  /*2740*/  UMOV UR5, 0x380fffff ;  /* 0x380fffff00057882 */ /* 0x000fe20000000000 */
[----:B------:R-:W0:Y:S01]  /*2750*/  F2F.F32.F64 R0, R4 ;  /* 0x0000000400007310 */ /* 0x000e220000301000 */
[----:B------:R-:W-:-:S14]  /*2760*/  DSETP.GEU.AND P0, PT, |R4|, UR4, PT ;  /* 0x0000000404007e2a */ /* 0x000fdc000bf0e200 */
[----:B0-----:R-:W-:-:S05]  /*2770*/  @!P0 FMUL R0, R0, 1.175494350822287508e-38 ;  /* 0x0080000000008820 */ /* 0x001fca0000400000 */
[----:B------:R-:W-:-:S04]  /*2780*/  F2FP.F16.F32.PACK_AB R3, RZ, R0 ;  /* 0x00000000ff03723e */ /* 0x000fc800000000ff */
[----:B------:R-:W-:-:S05]  /*2790*/  PRMT R3, R3, 0x5410, RZ ;  /* 0x0000541003037816 */ /* 0x000fca00000000ff */
[----:B------:R0:W-:Y:S01]  /*27a0*/  STG.E desc[UR36][R16.64], R3 ;  /* 0x0000000310007986 */ /* 0x0001e2000c101924 */
[----:B------:R-:W-:Y:S05]  /*27b0*/  BRA `(.L_x_1781) ;  /* 0x0000000c000c7947 */ /* 0x000fea0003800000 */
.L_x_1786:
[----:B------:R0:W-:Y:S01]  /*27c0*/  STG.E.64 desc[UR36][R16.64], R4 ;  /* 0x0000000410007986 */ /* 0x0001e2000c101b24 */
[----:B------:R-:W-:Y:S05]  /*27d0*/  BRA `(.L_x_1781) ;  /* 0x0000000c00047947 */ /* 0x000fea0003800000 */
.L_x_1776:
        /* <DEDUP_REMOVED lines=8> */
[----:B------:R-:W-:-:S06]  /*2860*/  DSETP.NEU.AND P0, PT, R4, RZ, PT ;  /* 0x000000ff0400722a */ /* 0x000fcc0003f0d000 */
[----:B------:R-:W-:-:S05]  /*2870*/  SEL R3, RZ, 0x1, !P0 ;  /* 0x00000001ff037807 */ /* 0x000fca0004000000 */
[----:B------:R0:W-:Y:S01]  /*2880*/  STG.E.U8 desc[UR36][R16.64], R3 ;  /* 0x0000000310007986 */ /* 0x0001e2000c101124 */
[----:B------:R-:W-:Y:S05]  /*2890*/  BRA `(.L_x_1781) ;  /* 0x0000000800d47947 */ /* 0x000fea0003800000 */
.L_x_1790:
[----:B------:R-:W-:-:S05]  /*28a0*/  CS2R R6, SRZ ;  /* 0x0000000000067805 */ /* 0x000fca000001ff00 */
[----:B------:R0:W-:Y:S01]  /*28b0*/  STG.E.128 desc[UR36][R16.64], R4 ;  /* 0x0000000410007986 */ /* 0x0001e2000c101d24 */
[----:B------:R-:W-:Y:S05]  /*28c0*/  BRA `(.L_x_1781) ;  /* 0x0000000800c87947 */ /* 0x000fea0003800000 */
.L_x_1789:
        /* <DEDUP_REMOVED lines=10> */
[----:B------:R-:W-:-:S13]  /*2970*/  BSSY B0, `(.L_x_1793) ;  /* 0x000000f000007945 */ /* 0x000fda0003800000 */
[----:B0-----:R-:W-:-:S05]  /*2980*/  @!P0 FMUL R7, R7, 1.175494350822287508e-38 ;  /* 0x0080000007078820 */ /* 0x001fca0000400000 */
        /* <DEDUP_REMOVED lines=13> */
.L_x_1794:
[----:B------:R-:W-:Y:S05]  /*2a60*/  BSYNC B0 ;  /* 0x0000000000007941 */ /* 0x000fea0003800000 */
.L_x_1793:
[----:B------:R-:W-:-:S05]  /*2a70*/  LOP3.LUT R3, R0, R3, RZ, 0xfc, !PT ;  /* 0x0000000300037212 */ /* 0x000fca00078efcff */
[----:B------:R0:W-:Y:S01]  /*2a80*/  STG.E.U8 desc[UR36][R16.64], R3 ;  /* 0x0000000310007986 */ /* 0x0001e2000c101124 */
[----:B------:R-:W-:Y:S05]  /*2a90*/  BRA `(.L_x_1781) ;  /* 0x0000000800547947 */ /* 0x000fea0003800000 */
.L_x_1792:
[----:B------:R-:W-:Y:S01]  /*2aa0*/  UMOV UR4, 0xf0000000 ;  /* 0xf000000000047882 */ /* 0x000fe20000000000 */
[----:B------:R-:W-:Y:S01]  /*2ab0*/  UMOV UR5, 0x380fffff ;  /* 0x380fffff00057882 */ /* 0x000fe20000000000 */
[----:B------:R-:W0:Y:S01]  /*2ac0*/  F2F.F32.F64 R3, R4 ;  /* 0x0000000400037310 */ /* 0x000e220000301000 */
[----:B------:R-:W-:Y:S01]  /*2ad0*/  DSETP.GEU.AND P0, PT, |R4|, UR4, PT ;  /* 0x0000000404007e2a */ /* 0x000fe2000bf0e200 */
[----:B------:R-:W-:-:S13]  /*2ae0*/  BSSY B0, `(.L_x_1795) ;  /* 0x0000010000007945 */ /* 0x000fda0003800000 */
[----:B0-----:R-:W-:-:S05]  /*2af0*/  @!P0 FMUL R3, R3, 1.175494350822287508e-38 ;  /* 0x0080000003038820 */ /* 0x001fca0000400000 */
        /* <DEDUP_REMOVED lines=11> */
.L_x_1796:
[----:B------:R-:W-:Y:S02]  /*2bb0*/  ISETP.GT.U32.AND P0, PT, R2, 0x7f800000, PT ;  /* 0x7f8000000200780c */ /* 0x000fe40003f04070 */
[----:B------:R-:W-:-:S04]  /*2bc0*/  MOV R0, 0x7f ;  /* 0x0000007f00007802 */ /* 0x000fc80000000f00 */
[----:B------:R-:W-:-:S07]  /*2bd0*/  SEL R0, R0, 0x7c, P0 ;  /* 0x0000007c00007807 */ /* 0x000fce0000000000 */
.L_x_1797:
[----:B------:R-:W-:Y:S05]  /*2be0*/  BSYNC B0 ;  /* 0x0000000000007941 */ /* 0x000fea0003800000 */
.L_x_1795:
[----:B------:R-:W-:-:S04]  /*2bf0*/  LOP3.LUT R2, R3, 0x80000000, RZ, 0xc0, !PT ;  /* 0x8000000003027812 */ /* 0x000fc800078ec0ff */
[----:B------:R-:W-:-:S04]  /*2c00*/  SHF.R.U32.HI R3, RZ, 0x18, R2 ;  /* 0x00000018ff037819 */ /* 0x000fc80000011602 */
[----:B------:R-:W-:-:S05]  /*2c10*/  LOP3.LUT R3, R0, R3, RZ, 0xfc, !PT ;  /* 0x0000000300037212 */ /* 0x000fca00078efcff */
[----:B------:R0:W-:Y:S01]  /*2c20*/  STG.E.U8 desc[UR36][R16.64], R3 ;  /* 0x0000000310007986 */ /* 0x0001e2000c101124 */
[----:B------:R-:W-:Y:S05]  /*2c30*/  BRA `(.L_x_1781) ;  /* 0x0000000400ec7947 */ /* 0x000fea0003800000 */
.L_x_1791:
[----:B------:R-:W-:Y:S01]  /*2c40*/  UMOV UR4, 0xf0000000 ;  /* 0xf000000000047882 */ /* 0x000fe20000000000 */
[----:B------:R-:W-:Y:S01]  /*2c50*/  UMOV UR5, 0x380fffff ;  /* 0x380fffff00057882 */ /* 0x000fe20000000000 */
[----:B------:R-:W0:Y:S01]  /*2c60*/  F2F.F32.F64 R0, R4 ;  /* 0x0000000400007310 */ /* 0x000e220000301000 */
[----:B------:R-:W-:-:S14]  /*2c70*/  DSETP.GEU.AND P0, PT, |R4|, UR4, PT ;  /* 0x0000000404007e2a */ /* 0x000fdc000bf0e200 */
[----:B0-----:R-:W-:-:S05]  /*2c80*/  @!P0 FMUL R0, R0, 1.175494350822287508e-38 ;  /* 0x0080000000008820 */ /* 0x001fca0000400000 */
[----:B------:R-:W-:-:S05]  /*2c90*/  F2FP.BF16.F32.PACK_AB R0, RZ, R0 ;  /* 0x00000000ff00723e */ /* 0x000fca00000010ff */
[----:B------:R0:W-:Y:S01]  /*2ca0*/  STG.E.U16 desc[UR36][R16.64], R0 ;  /* 0x0000000010007986 */ /* 0x0001e2000c101524 */
[----:B------:R-:W-:Y:S05]  /*2cb0*/  BRA `(.L_x_1781) ;  /* 0x0000000400cc7947 */ /* 0x000fea0003800000 */
.L_x_1788:
        /* <DEDUP_REMOVED lines=8> */
[----:B------:R-:W0:Y:S02]  /*2d40*/  F2I.U32.F64.TRUNC R3, R2 ;  /* 0x0000000200037311 */ /* 0x000e24000030d000 */
[----:B0-----:R0:W-:Y:S01]  /*2d50*/  STG.E.U16 desc[UR36][R16.64], R3 ;  /* 0x0000000310007986 */ /* 0x0011e2000c101524 */
[----:B------:R-:W-:Y:S05]  /*2d60*/  BRA `(.L_x_1781) ;  /* 0x0000000400a07947 */ /* 0x000fea0003800000 */
.L_x_1800:
[----:B------:R-:W-:Y:S01]  /*2d70*/  UMOV UR4, 0xf0000000 ;  /* 0xf000000000047882 */ /* 0x000fe20000000000 */
[----:B------:R-:W-:Y:S01]  /*2d80*/  UMOV UR5, 0x380fffff ;  /* 0x380fffff00057882 */ /* 0x000fe20000000000 */
[----:B------:R-:W0:Y:S01]  /*2d90*/  F2F.F32.F64 R3, R4 ;  /* 0x0000000400037310 */ /* 0x000e220000301000 */
[----:B------:R-:W-:Y:S01]  /*2da0*/  DSETP.GEU.AND P0, PT, |R4|, UR4, PT ;  /* 0x0000000404007e2a */ /* 0x000fe2000bf0e200 */
[----:B------:R-:W-:Y:S01]  /*2db0*/  BSSY B0, `(.L_x_1801) ;  /* 0x0000015000007945 */ /* 0x000fe20003800000 */
[----:B------:R-:W-:-:S12]  /*2dc0*/  IMAD.MOV.U32 R8, RZ, RZ, 0x80 ;  /* 0x00000080ff087424 */ /* 0x000fd800078e00ff */
[----:B0-----:R-:W-:-:S05]  /*2dd0*/  @!P0 FMUL R3, R3, 1.175494350822287508e-38 ;  /* 0x0080000003038820 */ /* 0x001fca0000400000 */
        /* <DEDUP_REMOVED lines=14> */
.L_x_1803:
[----:B------:R-:W-:-:S04]  /*2ec0*/  LOP3.LUT R2, R3, 0x80000000, RZ, 0xc0, !PT ;  /* 0x8000000003027812 */ /* 0x000fc800078ec0ff */
[----:B------:R-:W-:-:S04]  /*2ed0*/  SHF.R.U32.HI R3, RZ, 0x18, R2 ;  /* 0x00000018ff037819 */ /* 0x000fc80000011602 */
[----:B------:R-:W-:-:S04]  /*2ee0*/  LOP3.LUT R0, R0, R3, RZ, 0xfc, !PT ;  /* 0x0000000300007212 */ /* 0x000fc800078efcff */
[----:B------:R-:W-:-:S07]  /*2ef0*/  PRMT R8, R0, 0x7610, R8 ;  /* 0x0000761000087816 */ /* 0x000fce0000000008 */
.L_x_1802:
[----:B------:R-:W-:Y:S05]  /*2f00*/  BSYNC B0 ;  /* 0x0000000000007941 */ /* 0x000fea0003800000 */
.L_x_1801:
[----:B------:R0:W-:Y:S01]  /*2f10*/  STG.E.U8 desc[UR36][R16.64], R8 ;  /* 0x0000000810007986 */ /* 0x0001e2000c101124 */
[----:B------:R-:W-:Y:S05]  /*2f20*/  BRA `(.L_x_1781) ;  /* 0x0000000400307947 */ /* 0x000fea0003800000 */
.L_x_1799:
        /* <DEDUP_REMOVED lines=21> */
.L_x_1806:
[----:B------:R-:W-:-:S04]  /*3080*/  LOP3.LUT R2, R3, 0x80000000, RZ, 0xc0, !PT ;  /* 0x8000000003027812 */ /* 0x000fc800078ec0ff */
[----:B------:R-:W-:-:S04]  /*3090*/  SHF.R.U32.HI R3, RZ, 0x18, R2 ;  /* 0x00000018ff037819 */ /* 0x000fc80000011602 */
[----:B------:R-:W-:-:S04]  /*30a0*/  LOP3.LUT R0, R0, R3, RZ, 0xfc, !PT ;  /* 0x0000000300007212 */ /* 0x000fc800078efcff */
[----:B------:R-:W-:-:S07]  /*30b0*/  PRMT R8, R0, 0x7610, R8 ;  /* 0x0000761000087816 */ /* 0x000fce0000000008 */
.L_x_1805:
[----:B------:R-:W-:Y:S05]  /*30c0*/  BSYNC B0 ;  /* 0x0000000000007941 */ /* 0x000fea0003800000 */
.L_x_1804:
[----:B------:R0:W-:Y:S01]  /*30d0*/  STG.E.U8 desc[UR36][R16.64], R8 ;  /* 0x0000000810007986 */ /* 0x0001e2000c101124 */
[----:B------:R-:W-:Y:S05]  /*30e0*/  BRA `(.L_x_1781) ;  /* 0x0000000000c07947 */ /* 0x000fea0003800000 */
.L_x_1798:
        /* <DEDUP_REMOVED lines=26> */
.L_x_1780:
[----:B------:R-:W-:Y:S01]  /*3290*/  MOV R2, 0x0 ;  /* 0x0000000000027802 */ /* 0x000fe20000000f00 */
[----:B------:R-:W-:Y:S01]  /*32a0*/  ULDC.64 UR4, c[0x4][0x148] ;  /* 0x0100520000047ab9 */ /* 0x000fe20000000a00 */
[----:B------:R-:W-:Y:S01]  /*32b0*/  ULDC.64 UR6, c[0x4][0x150] ;  /* 0x0100540000067ab9 */ /* 0x000fe20000000a00 */
[----:B------:R-:W-:Y:S01]  /*32c0*/  IMAD.U32 R4, RZ, RZ, UR4 ;  /* 0x00000004ff047e24 */ /* 0x000fe2000f8e00ff */
[----:B------:R-:W-:Y:S01]  /*32d0*/  HFMA2.MMA R13, -RZ, RZ, 0, 0 ;  /* 0x00000000ff0d7435 */ /* 0x000fe200000001ff */
        /* <DEDUP_REMOVED lines=8> */
[----:B------:R-:W-:-:S07]  /*3360*/  IMAD.MOV.U32 R12, RZ, RZ, 0x1 ;  /* 0x00000001ff0c7424 */ /* 0x000fce00078e00ff */
[----:B------:R-:W-:-:S07]  /*3370*/  LEPC R20, `(.L_x_1809) ;  /* 0x000000001014794e */ /* 0x000fce0000000000 */
[----:B0-----:R-:W-:Y:S05]  /*3380*/  CALL.ABS.NOINC R2 ;  /* 0x0000000002007343 */ /* 0x001fea0003c00000 */
.L_x_1809:
[----:B------:R-:W-:Y:S05]  /*3390*/  BRA `(.L_x_1781) ;  /* 0x0000000000147947 */ /* 0x000fea0003800000 */
.L_x_1808:
[----:B------:R-:W0:Y:S02]  /*33a0*/  F2I.U64.F64.TRUNC R2, R2 ;  /* 0x0000000200027311 */ /* 0x000e24000030d800 */
[----:B0-----:R0:W-:Y:S01]  /*33b0*/  STG.E.64 desc[UR36][R16.64], R2 ;  /* 0x0000000210007986 */ /* 0x0011e2000c101b24 */
[----:B------:R-:W-:Y:S05]  /*33c0*/  BRA `(.L_x_1781) ;  /* 0x0000000000087947 */ /* 0x000fea0003800000 */
.L_x_1807:
[----:B------:R-:W0:Y:S02]  /*33d0*/  F2I.U32.F64.TRUNC R3, R2 ;  /* 0x0000000200037311 */ /* 0x000e24000030d000 */
[----:B0-----:R0:W-:Y:S02]  /*33e0*/  STG.E desc[UR36][R16.64], R3 ;  /* 0x0000000310007986 */ /* 0x0011e4000c101924 */
.L_x_1781:
[----:B------:R-:W-:-:S04]  /*33f0*/  IMAD R18, R23, 0x200, R18 ;  /* 0x0000020017127824 */ /* 0x000fc800078e0212 */
[----:B------:R-:W-:-:S07]  /*3400*/  VIADD R19, R18, 0x80 ;  /* 0x0000008012137836 */ /* 0x000fce0000000000 */
.L_x_1741:
[----:B------:R-:W-:Y:S05]  /*3410*/  BSYNC B6 ;  /* 0x0000000000067941 */ /* 0x000fea0003800000 */
.L_x_1740:
        /* <DEDUP_REMOVED lines=307> */
.L_x_1812:
        /* <DEDUP_REMOVED lines=21> */
.L_x_1816:
[----:B------:R-:W2:Y:S02]  /*48a0*/  LDG.E.U8 R2, desc[UR36][R4.64] ;  /* 0x0000002404027981 */ /* 0x000ea4000c1e1100 */
[----:B--2---:R-:W0:Y:S01]  /*48b0*/  I2F.F64.U16 R2, R2 ;  /* 0x0000000200027312 */ /* 0x004e220000101800 */
[----:B------:R-:W-:Y:S05]  /*48c0*/  BRA `(.L_x_1818) ;  /* 0x0000000c00707947 */ /* 0x000fea0003800000 */
.L_x_1815:
        /* <DEDUP_REMOVED lines=9> */
.L_x_1820:
[----:B------:R-:W2:Y:S02]  /*4960*/  LDG.E R2, desc[UR36][R4.64] ;  /* 0x0000002404027981 */ /* 0x000ea4000c1e1900 */
[----:B--2---:R-:W0:Y:S01]  /*4970*/  I2F.F64 R2, R2 ;  /* 0x0000000200027312 */ /* 0x004e220000201c00 */
[----:B------:R-:W-:Y:S05]  /*4980*/  BRA `(.L_x_1818) ;  /* 0x0000000c00407947 */ /* 0x000fea0003800000 */
.L_x_1819:
[----:B------:R-:W2:Y:S02]  /*4990*/  LDG.E.U16 R2, desc[UR36][R4.64] ;  /* 0x0000002404027981 */ /* 0x000ea4000c1e1500 */
[----:B--2---:R-:W0:Y:S01]  /*49a0*/  I2F.F64.S16 R2, R2 ;  /* 0x0000000200027312 */ /* 0x004e220000101c00 */
[----:B------:R-:W-:Y:S05]  /*49b0*/  BRA `(.L_x_1818) ;  /* 0x0000000c00347947 */ /* 0x000fea0003800000 */
.L_x_1814:
        /* <DEDUP_REMOVED lines=10> */
.L_x_1822:
[----:B------:R-:W2:Y:S02]  /*4a60*/  LDG.E.U16 R0, desc[UR36][R4.64] ;  /* 0x0000002404007981 */ /* 0x000ea4000c1e1500 */
[----:B--2---:R-:W-:-:S05]  /*4a70*/  HADD2.F32 R0, -RZ, R0.H0_H0 ;  /* 0x20000000ff007230 */ /* 0x004fca0000004100 */
[----:B------:R-:W-:-:S04]  /*4a80*/  FMUL.FTZ R0, R0, 1 ;  /* 0x3f80000000007820 */ /* 0x000fc80000410000 */
[----:B------:R0:W1:Y:S01]  /*4a90*/  F2F.F64.F32 R2, R0 ;  /* 0x0000000000027310 */ /* 0x0000620000201800 */
[----:B------:R-:W-:Y:S05]  /*4aa0*/  BRA `(.L_x_1818) ;  /* 0x0000000800f87947 */ /* 0x000fea0003800000 */
.L_x_1821:
        /* <DEDUP_REMOVED lines=10> */
.L_x_1824:
[----:B------:R-:W2:Y:S02]  /*4b50*/  LDG.E.U16 R4, desc[UR36][R4.64] ;  /* 0x0000002404047981 */ /* 0x000ea4000c1e1500 */
[----:B--2---:R-:W-:-:S05]  /*4b60*/  HADD2.F32 R0, -RZ, R4.H0_H0 ;  /* 0x20000004ff007230 */ /* 0x004fca0000004100 */
[----:B------:R-:W-:-:S04]  /*4b70*/  FMUL.FTZ R0, R0, 1 ;  /* 0x3f80000000007820 */ /* 0x000fc80000410000 */
[----:B------:R0:W1:Y:S01]  /*4b80*/  F2F.F64.F32 R2, R0 ;  /* 0x0000000000027310 */ /* 0x0000620000201800 */
[----:B------:R-:W-:Y:S05]  /*4b90*/  BRA `(.L_x_1818) ;  /* 0x0000000800bc7947 */ /* 0x000fea0003800000 */
.L_x_1823:
[----:B------:R0:W5:Y:S01]  /*4ba0*/  LDG.E.64 R2, desc[UR36][R4.64] ;  /* 0x0000002404027981 */ /* 0x000162000c1e1b00 */
[----:B------:R-:W-:Y:S05]  /*4bb0*/  BRA `(.L_x_1818) ;  /* 0x0000000800b47947 */ /* 0x000fea0003800000 */
.L_x_1813:
        /* <DEDUP_REMOVED lines=13> */
.L_x_1827:
[----:B------:R0:W5:Y:S01]  /*4c90*/  LDG.E.64 R2, desc[UR36][R4.64] ;  /* 0x0000002404027981 */ /* 0x000162000c1e1b00 */
[----:B------:R-:W-:Y:S05]  /*4ca0*/  BRA `(.L_x_1818) ;  /* 0x0000000800787947 */ /* 0x000fea0003800000 */
.L_x_1826:
[----:B------:R-:W-:-:S13]  /*4cb0*/  ISETP.NE.AND P0, PT, R2, 0xf, PT ;  /* 0x0000000f0200780c */ /* 0x000fda0003f05270 */
[----:B------:R-:W-:Y:S05]  /*4cc0*/  @!P0 BRA `(.L_x_1828) ;  /* 0x0000000000a48947 */ /* 0x000fea0003800000 */
[----:B------:R-:W-:-:S13]  /*4cd0*/  ISETP.NE.AND P0, PT, R2, 0x17, PT ;  /* 0x000000170200780c */ /* 0x000fda0003f05270 */
[----:B------:R-:W-:Y:S05]  /*4ce0*/  @!P0 BRA `(.L_x_1829) ;  /* 0x0000000000608947 */ /* 0x000fea0003800000 */
[----:B------:R-:W-:-:S13]  /*4cf0*/  ISETP.NE.AND P0, PT, R2, 0x18, PT ;  /* 0x000000180200780c */ /* 0x000fda0003f05270 */
[----:B------:R-:W-:Y:S05]  /*4d00*/  @P0 BRA `(.L_x_1817) ;  /* 0x0000000800040947 */ /* 0x000fea0003800000 */
[----:B------:R-:W2:Y:S01]  /*4d10*/  LDG.E.U8 R0, desc[UR36][R4.64] ;  /* 0x0000002404007981 */ /* 0x000ea2000c1e1100 */
[----:B------:R-:W-:Y:S01]  /*4d20*/  MOV R8, 0xff800000 ;  /* 0xff80000000087802 */ /* 0x000fe20000000f00 */
        /* <DEDUP_REMOVED lines=20> */
.L_x_1829:
[----:B------:R-:W2:Y:S02]  /*4e70*/  LDG.E.U8 R3, desc[UR36][R4.64] ;  /* 0x0000002404037981 */ /* 0x000ea4000c1e1100 */
[----:B--2---:R-:W-:-:S05]  /*4e80*/  IMAD.SHL.U32 R0, R3, 0x2000000, RZ ;  /* 0x0200000003007824 */ /* 0x004fca00078e00ff */
[----:B------:R-:W-:-:S13]  /*4e90*/  ISETP.GE.U32.AND P0, PT, R0, 0x8000000, PT ;  /* 0x080000000000780c */ /* 0x000fda0003f06070 */
[C---:B------:R-:W-:Y:S02]  /*4ea0*/  @!P0 IMAD.SHL.U32 R0, R3.reuse, 0x100, RZ ;  /* 0x0000010003008824 */ /* 0x040fe400078e00ff */
[C---:B------:R-:W-:Y:S02]  /*4eb0*/  @P0 IMAD.SHL.U32 R2, R3.reuse, 0x200000, RZ ;  /* 0x0020000003020824 */ /* 0x040fe400078e00ff */
[----:B------:R-:W-:Y:S01]  /*4ec0*/  IMAD.SHL.U32 R3, R3, 0x1000000, RZ ;  /* 0x0100000003037824 */ /* 0x000fe200078e00ff */
        /* <DEDUP_REMOVED lines=9> */
.L_x_1828:
[----:B------:R-:W2:Y:S02]  /*4f60*/  LDG.E.U16 R0, desc[UR36][R4.64] ;  /* 0x0000002404007981 */ /* 0x000ea4000c1e1500 */
[----:B--2---:R-:W-:-:S04]  /*4f70*/  IMAD.U32 R0, R0, 0x10000, RZ ;  /* 0x0001000000007824 */ /* 0x004fc800078e00ff */
[----:B------:R-:W-:-:S04]  /*4f80*/  FMUL.FTZ R0, R0, 1 ;  /* 0x3f80000000007820 */ /* 0x000fc80000410000 */
[----:B------:R0:W1:Y:S01]  /*4f90*/  F2F.F64.F32 R2, R0 ;  /* 0x0000000000027310 */ /* 0x0000620000201800 */
[----:B------:R-:W-:Y:S05]  /*4fa0*/  BRA `(.L_x_1818) ;  /* 0x0000000400b87947 */ /* 0x000fea0003800000 */
.L_x_1825:
        /* <DEDUP_REMOVED lines=11> */
.L_x_1832:
        /* <DEDUP_REMOVED lines=21> */
.L_x_1836:
[----:B------:R-:W-:Y:S05]  /*51b0*/  BSYNC B1 ;  /* 0x0000000000017941 */ /* 0x000fea0003800000 */
.L_x_1835:
[----:B------:R-:W-:Y:S01]  /*51c0*/  LEA R3, R0, 0x3b800000, 0x17 ;  /* 0x3b80000000037811 */ /* 0x000fe200078eb8ff */
[----:B------:R-:W-:-:S05]  /*51d0*/  IMAD.SHL.U32 R0, R2, 0x100000, RZ ;  /* 0x0010000002007824 */ /* 0x000fca00078e00ff */
[----:B------:R-:W-:-:S07]  /*51e0*/  LOP3.LUT R0, R3, R0, R4, 0xfe, !PT ;  /* 0x0000000003007212 */ /* 0x000fce00078efe04 */
.L_x_1834:
[----:B------:R-:W-:Y:S05]  /*51f0*/  BSYNC B0 ;  /* 0x0000000000007941 */ /* 0x000fea0003800000 */
.L_x_1833:
[----:B------:R-:W-:-:S04]  /*5200*/  FMUL.FTZ R0, R0, 1 ;  /* 0x3f80000000007820 */ /* 0x000fc80000410000 */
[----:B------:R1:W2:Y:S01]  /*5210*/  F2F.F64.F32 R2, R0 ;  /* 0x0000000000027310 */ /* 0x0002a20000201800 */
[----:B------:R-:W-:Y:S05]  /*5220*/  BRA `(.L_x_1818) ;  /* 0x0000000400187947 */ /* 0x000fea0003800000 */
.L_x_1831:
        /* <DEDUP_REMOVED lines=12> */
[----:B------:R-:W-:Y:S02]  /*52f0*/  SHF.L.U32 R4, R3, 0x1f, RZ ;  /* 0x0000001f03047819 */ /* 0x000fe400000006ff */
[----:B------:R-:W-:-:S05]  /*5300*/  SHF.R.U32.HI R0, RZ, 0x2, R0 ;  /* 0x00000002ff007819 */ /* 0x000fca0000011600 */
[----:B------:R-:W-:Y:S05]  /*5310*/  @P0 BRA `(.L_x_1840) ;  /* 0x0000000000180947 */ /* 0x000fea0003800000 */
[----:B------:R-:W0:Y:S02]  /*5320*/  FLO.U32 R3, R2 ;  /* 0x0000000200037300 */ /* 0x000e2400000e0000 */
[----:B0-----:R-:W-:-:S04]  /*5330*/  IADD3 R3, -R3, 0x1f, RZ ;  /* 0x0000001f03037810 */ /* 0x001fc80007ffe1ff */
[----:B------:R-:W-:Y:S01]  /*5340*/  IADD3 R0, R0, 0x1e, -R3 ;  /* 0x0000001e00007810 */ /* 0x000fe20007ffe803 */
[----:B------:R-:W-:-:S05]  /*5350*/  VIADD R5, R3, 0xffffffe3 ;  /* 0xffffffe303057836 */ /* 0x000fca0000000000 */
[----:B------:R-:W-:-:S04]  /*5360*/  SHF.L.U32 R5, R2, R5, RZ ;  /* 0x0000000502057219 */ /* 0x000fc800000006ff */
[----:B------:R-:W-:-:S07]  /*5370*/  LOP3.LUT R2, R5, 0x3, RZ, 0xc0, !PT ;  /* 0x0000000305027812 */ /* 0x000fce00078ec0ff */
.L_x_1840:
[----:B------:R-:W-:Y:S05]  /*5380*/  BSYNC B1 ;  /* 0x0000000000017941 */ /* 0x000fea0003800000 */
.L_x_1839:
[----:B------:R-:W-:Y:S01]  /*5390*/  LEA R3, R0, 0x37800000, 0x17 ;  /* 0x3780000000037811 */ /* 0x000fe200078eb8ff */
[----:B------:R-:W-:-:S05]  /*53a0*/  IMAD.SHL.U32 R0, R2, 0x200000, RZ ;  /* 0x0020000002007824 */ /* 0x000fca00078e00ff */
[----:B------:R-:W-:-:S07]  /*53b0*/  LOP3.LUT R0, R3, R0, R4, 0xfe, !PT ;  /* 0x0000000003007212 */ /* 0x000fce00078efe04 */
.L_x_1838:
[----:B------:R-:W-:Y:S05]  /*53c0*/  BSYNC B0 ;  /* 0x0000000000007941 */ /* 0x000fea0003800000 */
.L_x_1837:
[----:B------:R-:W-:-:S04]  /*53d0*/  FMUL.FTZ R0, R0, 1 ;  /* 0x3f80000000007820 */ /* 0x000fc80000410000 */
[----:B------:R3:W4:Y:S01]  /*53e0*/  F2F.F64.F32 R2, R0 ;  /* 0x0000000000027310 */ /* 0x0007220000201800 */
[----:B------:R-:W-:Y:S05]  /*53f0*/  BRA `(.L_x_1818) ;  /* 0x0000000000a47947 */ /* 0x000fea0003800000 */
.L_x_1830:
        /* <DEDUP_REMOVED lines=14> */
.L_x_1844:
[----:B------:R-:W-:Y:S05]  /*54e0*/  BSYNC B0 ;  /* 0x0000000000007941 */ /* 0x000fea0003800000 */
.L_x_1843:
[----:B------:R-:W-:-:S04]  /*54f0*/  FMUL.FTZ R0, R0, 1 ;  /* 0x3f80000000007820 */ /* 0x000fc80000410000 */
[----:B------:R0:W1:Y:S01]  /*5500*/  F2F.F64.F32 R2, R0 ;  /* 0x0000000000027310 */ /* 0x0000620000201800 */
[----:B------:R-:W-:Y:S05]  /*5510*/  BRA `(.L_x_1818) ;  /* 0x00000000005c7947 */ /* 0x000fea0003800000 */
.L_x_1817:
        /* <DEDUP_REMOVED lines=16> */
.L_x_1845:
[----:B------:R-:W-:Y:S01]  /*5620*/  CS2R R2, SRZ ;  /* 0x0000000000027805 */ /* 0x000fe2000001ff00 */
[----:B------:R-:W-:Y:S06]  /*5630*/  BRA `(.L_x_1818) ;  /* 0x0000000000147947 */ /* 0x000fec0003800000 */
.L_x_1842:
[----:B------:R-:W2:Y:S02]  /*5640*/  LDG.E.64 R2, desc[UR36][R4.64] ;  /* 0x0000002404027981 */ /* 0x000ea4000c1e1b00 */
[----:B--2---:R-:W0:Y:S01]  /*5650*/  I2F.F64.U64 R2, R2 ;  /* 0x0000000200027312 */ /* 0x004e220000301800 */
[----:B------:R-:W-:Y:S05]  /*5660*/  BRA `(.L_x_1818) ;  /* 0x0000000000087947 */ /* 0x000fea0003800000 */
.L_x_1841:
[----:B------:R-:W2:Y:S02]  /*5670*/  LDG.E R2, desc[UR36][R4.64] ;  /* 0x0000002404027981 */ /* 0x000ea4000c1e1900 */
[----:B--2---:R-:W0:Y:S02]  /*5680*/  I2F.F64.U32 R2, R2 ;  /* 0x0000000200027312 */ /* 0x004e240000201800 */
.L_x_1818:
        /* <DEDUP_REMOVED lines=16> */
.L_x_1849:
[----:B------:R-:W0:Y:S02]  /*5790*/  F2I.S64.F64.TRUNC R2, R2 ;  /* 0x0000000200027311 */ /* 0x000e24000030d900 */
[----:B0-----:R-:W-:-:S05]  /*57a0*/  MOV R5, R2 ;  /* 0x0000000200057202 */ /* 0x001fca0000000f00 */
[----:B------:R0:W-:Y:S01]  /*57b0*/  STG.E.U8 desc[UR36][R16.64], R5 ;  /* 0x0000000510007986 */ /* 0x0001e2000c101124 */
[----:B------:R-:W-:Y:S05]  /*57c0*/  BRA `(.L_x_1851) ;  /* 0x0000000c00f87947 */ /* 0x000fea0003800000 */
.L_x_1848:
        /* <DEDUP_REMOVED lines=9> */
.L_x_1853:
[----:B------:R-:W0:Y:S02]  /*5860*/  F2I.F64.TRUNC R3, R2 ;  /* 0x0000000200037311 */ /* 0x000e24000030d100 */
[----:B0-----:R0:W-:Y:S01]  /*5870*/  STG.E desc[UR36][R16.64], R3 ;  /* 0x0000000310007986 */ /* 0x0011e2000c101924 */
[----:B------:R-:W-:Y:S05]  /*5880*/  BRA `(.L_x_1851) ;  /* 0x0000000c00c87947 */ /* 0x000fea0003800000 */
.L_x_1852:
[----:B------:R-:W0:Y:S02]  /*5890*/  F2I.F64.TRUNC R3, R2 ;  /* 0x0000000200037311 */ /* 0x000e24000030d100 */
[----:B0-----:R0:W-:Y:S01]  /*58a0*/  STG.E.U16 desc[UR36][R16.64], R3 ;  /* 0x0000000310007986 */ /* 0x0011e2000c101524 */
[----:B------:R-:W-:Y:S05]  /*58b0*/  BRA `(.L_x_1851) ;  /* 0x0000000c00bc7947 */ /* 0x000fea0003800000 */
.L_x_1847:
        /* <DEDUP_REMOVED lines=13> */
.L_x_1855:
        /* <DEDUP_REMOVED lines=8> */
.L_x_1854:
        /* <DEDUP_REMOVED lines=14> */
.L_x_1857:
        /* <DEDUP_REMOVED lines=9> */
.L_x_1856:
[----:B------:R0:W-:Y:S01]  /*5b80*/  STG.E.64 desc[UR36][R16.64], R4 ;  /* 0x0000000410007986 */ /* 0x0001e2000c101b24 */
[----:B------:R-:W-:Y:S05]  /*5b90*/  BRA `(.L_x_1851) ;  /* 0x0000000c00047947 */ /* 0x000fea0003800000 */
.L_x_1846:
        /* <DEDUP_REMOVED lines=12> */
.L_x_1860:
[----:B------:R-:W-:-:S05]  /*5c60*/  CS2R R6, SRZ ;  /* 0x0000000000067805 */ /* 0x000fca000001ff00 */
[----:B------:R0:W-:Y:S01]  /*5c70*/  STG.E.128 desc[UR36][R16.64], R4 ;  /* 0x0000000410007986 */ /* 0x0001e2000c101d24 */
[----:B------:R-:W-:Y:S05]  /*5c80*/  BRA `(.L_x_1851) ;  /* 0x0000000800c87947 */ /* 0x000fea0003800000 */
.L_x_1859:
        /* <DEDUP_REMOVED lines=25> */
.L_x_1864:
[----:B------:R-:W-:Y:S05]  /*5e20*/  BSYNC B0 ;  /* 0x0000000000007941 */ /* 0x000fea0003800000 */
.L_x_1863:
[----:B------:R-:W-:-:S05]  /*5e30*/  LOP3.LUT R3, R0, R3, RZ, 0xfc, !PT ;  /* 0x0000000300037212 */ /* 0x000fca00078efcff */
[----:B------:R0:W-:Y:S01]  /*5e40*/  STG.E.U8 desc[UR36][R16.64], R3 ;  /* 0x0000000310007986 */ /* 0x0001e2000c101124 */
[----:B------:R-:W-:Y:S05]  /*5e50*/  BRA `(.L_x_1851) ;  /* 0x0000000800547947 */ /* 0x000fea0003800000 */
.L_x_1862:
        /* <DEDUP_REMOVED lines=17> */
.L_x_1866:
[----:B------:R-:W-:Y:S01]  /*5f70*/  IMAD.MOV.U32 R0, RZ, RZ, 0x7f ;  /* 0x0000007fff007424 */ /* 0x000fe200078e00ff */
[----:B------:R-:W-:-:S04]  /*5f80*/  ISETP.GT.U32.AND P0, PT, R2, 0x7f800000, PT ;  /* 0x7f8000000200780c */ /* 0x000fc80003f04070 */
[----:B------:R-:W-:-:S09]  /*5f90*/  SEL R0, R0, 0x7c, P0 ;  /* 0x0000007c00007807 */ /* 0x000fd20000000000 */
.L_x_1867:
[----:B------:R-:W-:Y:S05]  /*5fa0*/  BSYNC B0 ;  /* 0x0000000000007941 */ /* 0x000fea0003800000 */
.L_x_1865:
[----:B------:R-:W-:-:S04]  /*5fb0*/  LOP3.LUT R2, R3, 0x80000000, RZ, 0xc0, !PT ;  /* 0x8000000003027812 */ /* 0x000fc800078ec0ff */
[----:B------:R-:W-:-:S04]  /*5fc0*/  SHF.R.U32.HI R3, RZ, 0x18, R2 ;  /* 0x00000018ff037819 */ /* 0x000fc80000011602 */
[----:B------:R-:W-:-:S05]  /*5fd0*/  LOP3.LUT R3, R0, R3, RZ, 0xfc, !PT ;  /* 0x0000000300037212 */ /* 0x000fca00078efcff */
[----:B------:R0:W-:Y:S01]  /*5fe0*/  STG.E.U8 desc[UR36][R16.64], R3 ;  /* 0x0000000310007986 */ /* 0x0001e2000c101124 */
[----:B------:R-:W-:Y:S05]  /*5ff0*/  BRA `(.L_x_1851) ;  /* 0x0000000400ec7947 */ /* 0x000fea0003800000 */
.L_x_1861:
        /* <DEDUP_REMOVED lines=8> */
.L_x_1858:
        /* <DEDUP_REMOVED lines=11> */
.L_x_1870:
        /* <DEDUP_REMOVED lines=21> */
.L_x_1873:
[----:B------:R-:W-:-:S04]  /*6280*/  LOP3.LUT R2, R3, 0x80000000, RZ, 0xc0, !PT ;  /* 0x8000000003027812 */ /* 0x000fc800078ec0ff */
[----:B------:R-:W-:-:S04]  /*6290*/  SHF.R.U32.HI R3, RZ, 0x18, R2 ;  /* 0x00000018ff037819 */ /* 0x000fc80000011602 */
[----:B------:R-:W-:-:S04]  /*62a0*/  LOP3.LUT R0, R0, R3, RZ, 0xfc, !PT ;  /* 0x0000000300007212 */ /* 0x000fc800078efcff */
[----:B------:R-:W-:-:S07]  /*62b0*/  PRMT R8, R0, 0x7610, R8 ;  /* 0x0000761000087816 */ /* 0x000fce0000000008 */
.L_x_1872:
[----:B------:R-:W-:Y:S05]  /*62c0*/  BSYNC B0 ;  /* 0x0000000000007941 */ /* 0x000fea0003800000 */
.L_x_1871:
[----:B------:R3:W-:Y:S01]  /*62d0*/  STG.E.U8 desc[UR36][R16.64], R8 ;  /* 0x0000000810007986 */ /* 0x0007e2000c101124 */
[----:B------:R-:W-:Y:S05]  /*62e0*/  BRA `(.L_x_1851) ;  /* 0x0000000400307947 */ /* 0x000fea0003800000 */
.L_x_1869:
        /* <DEDUP_REMOVED lines=21> */
.L_x_1876:
[----:B------:R-:W-:-:S04]  /*6440*/  LOP3.LUT R2, R3, 0x80000000, RZ, 0xc0, !PT ;  /* 0x8000000003027812 */ /* 0x000fc800078ec0ff */
[----:B------:R-:W-:-:S04]  /*6450*/  SHF.R.U32.HI R3, RZ, 0x18, R2 ;  /* 0x00000018ff037819 */ /* 0x000fc80000011602 */
[----:B------:R-:W-:-:S04]  /*6460*/  LOP3.LUT R0, R0, R3, RZ, 0xfc, !PT ;  /* 0x0000000300007212 */ /* 0x000fc800078efcff */
[----:B------:R-:W-:-:S07]  /*6470*/  PRMT R8, R0, 0x7610, R8 ;  /* 0x0000761000087816 */ /* 0x000fce0000000008 */
.L_x_1875:
[----:B------:R-:W-:Y:S05]  /*6480*/  BSYNC B0 ;  /* 0x0000000000007941 */ /* 0x000fea0003800000 */
.L_x_1874:
[----:B------:R0:W-:Y:S01]  /*6490*/  STG.E.U8 desc[UR36][R16.64], R8 ;  /* 0x0000000810007986 */ /* 0x0001e2000c101124 */
[----:B------:R-:W-:Y:S05]  /*64a0*/  BRA `(.L_x_1851) ;  /* 0x0000000000c07947 */ /* 0x000fea0003800000 */
.L_x_1868:
        /* <DEDUP_REMOVED lines=26> */
.L_x_1850:
[----:B------:R-:W-:Y:S01]  /*6650*/  MOV R0, 0x0 ;  /* 0x0000000000007802 */ /* 0x000fe20000000f00 */
[----:B------:R-:W-:Y:S01]  /*6660*/  ULDC.64 UR4, c[0x4][0x148] ;  /* 0x0100520000047ab9 */ /* 0x000fe20000000a00 */
[----:B------:R-:W-:Y:S01]  /*6670*/  ULDC.64 UR6, c[0x4][0x10] ;  /* 0x0100040000067ab9 */ /* 0x000fe20000000a00 */
[----:B------:R-:W-:Y:S01]  /*6680*/  IMAD.U32 R4, RZ, RZ, UR4 ;  /* 0x00000004ff047e24 */ /* 0x000fe2000f8e00ff */
[----:B------:R0:W1:Y:S01]  /*6690*/  LDC.64 R2, c[0x4][R0] ;  /* 0x0100000000027b82 */ /* 0x0000620000000a00 */
[----:B------:R-:W-:Y:S01]  /*66a0*/  IMAD.U32 R5, RZ, RZ, UR5 ;  /* 0x00000005ff057e24 */ /* 0x000fe2000f8e00ff */
[----:B------:R-:W-:Y:S01]  /*66b0*/  ULDC.64 UR4, c[0x4][0x150] ;  /* 0x0100540000047ab9 */ /* 0x000fe20000000a00 */
[----:B------:R-:W-:Y:S01]  /*66c0*/  IMAD.U32 R10, RZ, RZ, UR6 ;  /* 0x00000006ff0a7e24 */ /* 0x000fe2000f8e00ff */
[----:B------:R-:W-:Y:S01]  /*66d0*/  MOV R7, UR5 ;  /* 0x0000000500077c02 */ /* 0x000fe20008000f00 */
[----:B------:R-:W-:Y:S02]  /*66e0*/  IMAD.U32 R6, RZ, RZ, UR4 ;  /* 0x00000004ff067e24 */ /* 0x000fe4000f8e00ff */
[----:B------:R-:W-:-:S02]  /*66f0*/  IMAD.U32 R11, RZ, RZ, UR7 ;  /* 0x00000007ff0b7e24 */ /* 0x000fc4000f8e00ff */
[----:B------:R-:W-:Y:S02]  /*6700*/  IMAD.MOV.U32 R8, RZ, RZ, 0x65 ;  /* 0x00000065ff087424 */ /* 0x000fe400078e00ff */
[----:B------:R-:W-:Y:S02]  /*6710*/  IMAD.MOV.U32 R12, RZ, RZ, 0x1 ;  /* 0x00000001ff0c7424 */ /* 0x000fe400078e00ff */
[----:B0-----:R-:W-:-:S07]  /*6720*/  IMAD.MOV.U32 R13, RZ, RZ, RZ ;  /* 0x000000ffff0d7224 */ /* 0x001fce00078e00ff */
[----:B------:R-:W-:-:S07]  /*6730*/  LEPC R20, `(.L_x_1879) ;  /* 0x000000001014794e */ /* 0x000fce0000000000 */
[----:B-1----:R-:W-:Y:S05]  /*6740*/  CALL.ABS.NOINC R2 ;  /* 0x0000000002007343 */ /* 0x002fea0003c00000 */
.L_x_1879:
[----:B------:R-:W-:Y:S05]  /*6750*/  BRA `(.L_x_1851) ;  /* 0x0000000000147947 */ /* 0x000fea0003800000 */
.L_x_1878:
[----:B------:R-:W0:Y:S02]  /*6760*/  F2I.U64.F64.TRUNC R2, R2 ;  /* 0x0000000200027311 */ /* 0x000e24000030d800 */
[----:B0-----:R2:W-:Y:S01]  /*6770*/  STG.E.64 desc[UR36][R16.64], R2 ;  /* 0x0000000210007986 */ /* 0x0015e2000c101b24 */
[----:B------:R-:W-:Y:S05]  /*6780*/  BRA `(.L_x_1851) ;  /* 0x0000000000087947 */ /* 0x000fea0003800000 */
.L_x_1877:
[----:B------:R-:W0:Y:S02]  /*6790*/  F2I.U32.F64.TRUNC R3, R2 ;  /* 0x0000000200037311 */ /* 0x000e24000030d000 */
[----:B0-----:R0:W-:Y:S02]  /*67a0*/  STG.E desc[UR36][R16.64], R3 ;  /* 0x0000000310007986 */ /* 0x0011e4000c101924 */
.L_x_1851:
[----:B------:R-:W-:-:S07]  /*67b0*/  VIADD R19, R19, 0x80 ;  /* 0x0000008013137836 */ /* 0x000fce0000000000 */
.L_x_1811:
[----:B------:R-:W-:Y:S05]  /*67c0*/  BSYNC B6 ;  /* 0x0000000000067941 */ /* 0x000fea0003800000 */
.L_x_1810:
        /* <DEDUP_REMOVED lines=307> */
.L_x_1882:
[----:B------:R-:W0:Y:S01]  /*7b00*/  LDC.U8 R3, c[0x0][0x422] ;  /* 0x00010880ff037b82 */ /* 0x000e220000000000 */
[----:B------:R-:W-:Y:S01]  /*7b10*/  ULDC.64 UR4, c[0x0][0x410] ;  /* 0x0001040000047ab9 */ /* 0x000fe20000000a00 */
[----:B------:R-:W-:Y:S01]  /*7b20*/  ULDC.64 UR6, c[0x0][0x418] ;  /* 0x0001060000067ab9 */ /* 0x000fe20000000a00 */
[----:B------:R-:W-:Y:S02]  /*7b30*/  IADD3 R16, P0, R16, UR4, RZ ;  /* 0x0000000410107c10 */ /* 0x000fe4000ff1e0ff */
[----:B------:R-:W-:-:S03]  /*7b40*/  IADD3 R4, P1, R0, UR6, RZ ;  /* 0x0000000600047c10 */ /* 0x000fc6000ff3e0ff */
[----:B------:R-:W-:Y:S01]  /*7b50*/  IMAD.X R17, RZ, RZ, UR5, P0 ;  /* 0x00000005ff117e24 */ /* 0x000fe200080e06ff */
[----:B------:R-:W-:Y:S02]  /*7b60*/  IADD3.X R5, RZ, UR7, RZ, P1, !PT ;  /* 0x00000007ff057c10 */ /* 0x000fe40008ffe4ff */
        /* <DEDUP_REMOVED lines=14> */
.L_x_1886:
[----:B------:R-:W2:Y:S02]  /*7c50*/  LDG.E.U8 R2, desc[UR36][R4.64] ;  /* 0x0000002404027981 */ /* 0x000ea4000c1e1100 */
[----:B--2---:R-:W0:Y:S01]  /*7c60*/  I2F.F64.U16 R2, R2 ;  /* 0x0000000200027312 */ /* 0x004e220000101800 */
[----:B------:R-:W-:Y:S05]  /*7c70*/  BRA `(.L_x_1888) ;  /* 0x0000000c00707947 */ /* 0x000fea0003800000 */
.L_x_1885:
        /* <DEDUP_REMOVED lines=9> */
.L_x_1890:
[----:B------:R-:W2:Y:S02]  /*7d10*/  LDG.E R2, desc[UR36][R4.64] ;  /* 0x0000002404027981 */ /* 0x000ea4000c1e1900 */
[----:B--2---:R-:W0:Y:S01]  /*7d20*/  I2F.F64 R2, R2 ;  /* 0x0000000200027312 */ /* 0x004e220000201c00 */
[----:B------:R-:W-:Y:S05]  /*7d30*/  BRA `(.L_x_1888) ;  /* 0x0000000c00407947 */ /* 0x000fea0003800000 */
.L_x_1889:
[----:B------:R-:W2:Y:S02]  /*7d40*/  LDG.E.U16 R2, desc[UR36][R4.64] ;  /* 0x0000002404027981 */ /* 0x000ea4000c1e1500 */
[----:B--2---:R-:W0:Y:S01]  /*7d50*/  I2F.F64.S16 R2, R2 ;  /* 0x0000000200027312 */ /* 0x004e220000101c00 */
[----:B------:R-:W-:Y:S05]  /*7d60*/  BRA `(.L_x_1888) ;  /* 0x0000000c00347947 */ /* 0x000fea0003800000 */
.L_x_1884:
        /* <DEDUP_REMOVED lines=10> */
.L_x_1892:
[----:B------:R-:W2:Y:S02]  /*7e10*/  LDG.E.U16 R0, desc[UR36][R4.64] ;  /* 0x0000002404007981 */ /* 0x000ea4000c1e1500 */
[----:B--2---:R-:W-:-:S05]  /*7e20*/  HADD2.F32 R0, -RZ, R0.H0_H0 ;  /* 0x20000000ff007230 */ /* 0x004fca0000004100 */
[----:B------:R-:W-:-:S04]  /*7e30*/  FMUL.FTZ R0, R0, 1 ;  /* 0x3f80000000007820 */ /* 0x000fc80000410000 */
[----:B------:R0:W1:Y:S01]  /*7e40*/  F2F.F64.F32 R2, R0 ;  /* 0x0000000000027310 */ /* 0x0000620000201800 */
[----:B------:R-:W-:Y:S05]  /*7e50*/  BRA `(.L_x_1888) ;  /* 0x0000000800f87947 */ /* 0x000fea0003800000 */
.L_x_1891:
        /* <DEDUP_REMOVED lines=10> */
.L_x_1894:
[----:B------:R-:W2:Y:S02]  /*7f00*/  LDG.E.U16 R4, desc[UR36][R4.64] ;  /* 0x0000002404047981 */ /* 0x000ea4000c1e1500 */
[----:B--2---:R-:W-:-:S05]  /*7f10*/  HADD2.F32 R0, -RZ, R4.H0_H0 ;  /* 0x20000004ff007230 */ /* 0x004fca0000004100 */
[----:B------:R-:W-:-:S04]  /*7f20*/  FMUL.FTZ R0, R0, 1 ;  /* 0x3f80000000007820 */ /* 0x000fc80000410000 */
[----:B------:R0:W1:Y:S01]  /*7f30*/  F2F.F64.F32 R2, R0 ;  /* 0x0000000000027310 */ /* 0x0000620000201800 */
[----:B------:R-:W-:Y:S05]  /*7f40*/  BRA `(.L_x_1888) ;  /* 0x0000000800bc7947 */ /* 0x000fea0003800000 */
.L_x_1893:
[----:B------:R0:W5:Y:S01]  /*7f50*/  LDG.E.64 R2, desc[UR36][R4.64] ;  /* 0x0000002404027981 */ /* 0x000162000c1e1b00 */
[----:B------:R-:W-:Y:S05]  /*7f60*/  BRA `(.L_x_1888) ;  /* 0x0000000800b47947 */ /* 0x000fea0003800000 */
.L_x_1883:
        /* <DEDUP_REMOVED lines=13> */
.L_x_1897:
[----:B------:R0:W5:Y:S01]  /*8040*/  LDG.E.64 R2, desc[UR36][R4.64] ;  /* 0x0000002404027981 */ /* 0x000162000c1e1b00 */
[----:B------:R-:W-:Y:S05]  /*8050*/  BRA `(.L_x_1888) ;  /* 0x0000000800787947 */ /* 0x000fea0003800000 */
.L_x_1896:
        /* <DEDUP_REMOVED lines=28> */
.L_x_1899:
        /* <DEDUP_REMOVED lines=15> */
.L_x_1898:
[----:B------:R-:W2:Y:S02]  /*8310*/  LDG.E.U16 R0, desc[UR36][R4.64] ;  /* 0x0000002404007981 */ /* 0x000ea4000c1e1500 */
[----:B--2---:R-:W-:-:S04]  /*8320*/  IMAD.U32 R0, R0, 0x10000, RZ ;  /* 0x0001000000007824 */ /* 0x004fc800078e00ff */
[----:B------:R-:W-:-:S04]  /*8330*/  FMUL.FTZ R0, R0, 1 ;  /* 0x3f80000000007820 */ /* 0x000fc80000410000 */
[----:B------:R0:W1:Y:S01]  /*8340*/  F2F.F64.F32 R2, R0 ;  /* 0x0000000000027310 */ /* 0x0000620000201800 */
[----:B------:R-:W-:Y:S05]  /*8350*/  BRA `(.L_x_1888) ;  /* 0x0000000400b87947 */ /* 0x000fea0003800000 */
.L_x_1895:
        /* <DEDUP_REMOVED lines=11> */
.L_x_1902:
        /* <DEDUP_REMOVED lines=17> */
[----:B------:R-:W-:Y:S02]  /*8520*/  IADD3 R5, R3, -0x1c, RZ ;  /* 0xffffffe403057810 */ /* 0x000fe40007ffe0ff */
[----:B------:R-:W-:Y:S02]  /*8530*/  IADD3 R0, R0, 0x1d, -R3 ;  /* 0x0000001d00007810 */ /* 0x000fe40007ffe803 */
[----:B------:R-:W-:-:S04]  /*8540*/  SHF.L.U32 R5, R2, R5, RZ ;  /* 0x0000000502057219 */ /* 0x000fc800000006ff */
[----:B------:R-:W-:-:S07]  /*8550*/  LOP3.LUT R2, R5, 0x7, RZ, 0xc0, !PT ;  /* 0x0000000705027812 */ /* 0x000fce00078ec0ff */
.L_x_1906:
[----:B------:R-:W-:Y:S05]  /*8560*/  BSYNC B1 ;  /* 0x0000000000017941 */ /* 0x000fea0003800000 */
.L_x_1905:
[----:B------:R-:W-:Y:S01]  /*8570*/  LEA R3, R0, 0x3b800000, 0x17 ;  /* 0x3b80000000037811 */ /* 0x000fe200078eb8ff */
[----:B------:R-:W-:-:S05]  /*8580*/  IMAD.SHL.U32 R0, R2, 0x100000, RZ ;  /* 0x0010000002007824 */ /* 0x000fca00078e00ff */
[----:B------:R-:W-:-:S07]  /*8590*/  LOP3.LUT R0, R3, R0, R4, 0xfe, !PT ;  /* 0x0000000003007212 */ /* 0x000fce00078efe04 */
.L_x_1904:
[----:B------:R-:W-:Y:S05]  /*85a0*/  BSYNC B0 ;  /* 0x0000000000007941 */ /* 0x000fea0003800000 */
.L_x_1903:
[----:B------:R-:W-:-:S04]  /*85b0*/  FMUL.FTZ R0, R0, 1 ;  /* 0x3f80000000007820 */ /* 0x000fc80000410000 */
[----:B------:R1:W2:Y:S01]  /*85c0*/  F2F.F64.F32 R2, R0 ;  /* 0x0000000000027310 */ /* 0x0002a20000201800 */
[----:B------:R-:W-:Y:S05]  /*85d0*/  BRA `(.L_x_1888) ;  /* 0x0000000400187947 */ /* 0x000fea0003800000 */
.L_x_1901:
        /* <DEDUP_REMOVED lines=21> */
.L_x_1910:
[----:B------:R-:W-:Y:S05]  /*8730*/  BSYNC B1 ;  /* 0x0000000000017941 */ /* 0x000fea0003800000 */
.L_x_1909:
[----:B------:R-:W-:Y:S01]  /*8740*/  LEA R3, R0, 0x37800000, 0x17 ;  /* 0x3780000000037811 */ /* 0x000fe200078eb8ff */
[----:B------:R-:W-:-:S05]  /*8750*/  IMAD.SHL.U32 R0, R2, 0x200000, RZ ;  /* 0x0020000002007824 */ /* 0x000fca00078e00ff */
[----:B------:R-:W-:-:S07]  /*8760*/  LOP3.LUT R0, R3, R0, R4, 0xfe, !PT ;  /* 0x0000000003007212 */ /* 0x000fce00078efe04 */
.L_x_1908:
[----:B------:R-:W-:Y:S05]  /*8770*/  BSYNC B0 ;  /* 0x0000000000007941 */ /* 0x000fea0003800000 */
.L_x_1907:
[----:B------:R-:W-:-:S04]  /*8780*/  FMUL.FTZ R0, R0, 1 ;  /* 0x3f80000000007820 */ /* 0x000fc80000410000 */
[----:B------:R3:W4:Y:S01]  /*8790*/  F2F.F64.F32 R2, R0 ;  /* 0x0000000000027310 */ /* 0x0007220000201800 */
[----:B------:R-:W-:Y:S05]  /*87a0*/  BRA `(.L_x_1888) ;  /* 0x0000000000a47947 */ /* 0x000fea0003800000 */
.L_x_1900:
        /* <DEDUP_REMOVED lines=14> */
.L_x_1914:
[----:B------:R-:W-:Y:S05]  /*8890*/  BSYNC B0 ;  /* 0x0000000000007941 */ /* 0x000fea0003800000 */
.L_x_1913:
[----:B------:R-:W-:-:S04]  /*88a0*/  FMUL.FTZ R0, R0, 1 ;  /* 0x3f80000000007820 */ /* 0x000fc80000410000 */
[----:B------:R0:W1:Y:S01]  /*88b0*/  F2F.F64.F32 R2, R0 ;  /* 0x0000000000027310 */ /* 0x0000620000201800 */
[----:B------:R-:W-:Y:S05]  /*88c0*/  BRA `(.L_x_1888) ;  /* 0x00000000005c7947 */ /* 0x000fea0003800000 */
.L_x_1887:
[----:B------:R-:W-:Y:S01]  /*88d0*/  MOV R2, 0x0 ;  /* 0x0000000000027802 */ /* 0x000fe20000000f00 */
[----:B------:R-:W-:Y:S01]  /*88e0*/  ULDC.64 UR4, c[0x4][0x148] ;  /* 0x0100520000047ab9 */ /* 0x000fe20000000a00 */
[----:B------:R-:W-:Y:S01]  /*88f0*/  ULDC.64 UR6, c[0x4][0x8] ;  /* 0x0100020000067ab9 */ /* 0x000fe20000000a00 */
[----:B------:R-:W-:Y:S01]  /*8900*/  IMAD.U32 R4, RZ, RZ, UR4 ;  /* 0x00000004ff047e24 */ /* 0x000fe2000f8e00ff */
[----:B------:R-:W-:Y:S01]  /*8910*/  MOV R11, UR7 ;  /* 0x00000007000b7c02 */ /* 0x000fe20008000f00 */
[----:B------:R-:W-:Y:S01]  /*8920*/  IMAD.U32 R5, RZ, RZ, UR5 ;  /* 0x00000005ff057e24 */ /* 0x000fe2000f8e00ff */
[----:B------:R-:W0:Y:S01]  /*8930*/  LDC.64 R2, c[0x4][R2] ;  /* 0x0100000002027b82 */ /* 0x000e220000000a00 */
[----:B------:R-:W-:Y:S01]  /*8940*/  ULDC.64 UR4, c[0x4][0x150] ;  /* 0x0100540000047ab9 */ /* 0x000fe20000000a00 */
[----:B------:R-:W-:Y:S02]  /*8950*/  IMAD.U32 R10, RZ, RZ, UR6 ;  /* 0x00000006ff0a7e24 */ /* 0x000fe4000f8e00ff */
[----:B------:R-:W-:-:S02]  /*8960*/  IMAD.U32 R6, RZ, RZ, UR4 ;  /* 0x00000004ff067e24 */ /* 0x000fc4000f8e00ff */
[----:B------:R-:W-:Y:S02]  /*8970*/  IMAD.U32 R7, RZ, RZ, UR5 ;  /* 0x00000005ff077e24 */ /* 0x000fe4000f8e00ff */
[----:B------:R-:W-:Y:S02]  /*8980*/  IMAD.MOV.U32 R8, RZ, RZ, 0x4e ;  /* 0x0000004eff087424 */ /* 0x000fe400078e00ff */
[----:B------:R-:W-:Y:S02]  /*8990*/  IMAD.MOV.U32 R12, RZ, RZ, 0x1 ;  /* 0x00000001ff0c7424 */ /* 0x000fe400078e00ff */
[----:B------:R-:W-:-:S07]  /*89a0*/  IMAD.MOV.U32 R13, RZ, RZ, RZ ;  /* 0x000000ffff0d7224 */ /* 0x000fce00078e00ff */
[----:B------:R-:W-:-:S07]  /*89b0*/  LEPC R20, `(.L_x_1915) ;  /* 0x000000001014794e */ /* 0x000fce0000000000 */
[----:B0-----:R-:W-:Y:S05]  /*89c0*/  CALL.ABS.NOINC R2 ;  /* 0x0000000002007343 */ /* 0x001fea0003c00000 */
.L_x_1915:
[----:B------:R-:W-:Y:S01]  /*89d0*/  CS2R R2, SRZ ;  /* 0x0000000000027805 */ /* 0x000fe2000001ff00 */
[----:B------:R-:W-:Y:S06]  /*89e0*/  BRA `(.L_x_1888) ;  /* 0x0000000000147947 */ /* 0x000fec0003800000 */
.L_x_1912:
[----:B------:R-:W2:Y:S02]  /*89f0*/  LDG.E.64 R2, desc[UR36][R4.64] ;  /* 0x0000002404027981 */ /* 0x000ea4000c1e1b00 */
[----:B--2---:R-:W0:Y:S01]  /*8a00*/  I2F.F64.U64 R2, R2 ;  /* 0x0000000200027312 */ /* 0x004e220000301800 */
[----:B------:R-:W-:Y:S05]  /*8a10*/  BRA `(.L_x_1888) ;  /* 0x0000000000087947 */ /* 0x000fea0003800000 */
.L_x_1911:
[----:B------:R-:W2:Y:S02]  /*8a20*/  LDG.E R2, desc[UR36][R4.64] ;  /* 0x0000002404027981 */ /* 0x000ea4000c1e1900 */
[----:B--2---:R-:W0:Y:S02]  /*8a30*/  I2F.F64.U32 R2, R2 ;  /* 0x0000000200027312 */ /* 0x004e240000201800 */
.L_x_1888:
        /* <DEDUP_REMOVED lines=16> */
.L_x_1919:
[----:B------:R-:W0:Y:S02]  /*8b40*/  F2I.S64.F64.TRUNC R2, R2 ;  /* 0x0000000200027311 */ /* 0x000e24000030d900 */
[----:B0-----:R-:W-:-:S05]  /*8b50*/  IMAD.MOV.U32 R5, RZ, RZ, R2 ;  /* 0x000000ffff057224 */ /* 0x001fca00078e0002 */
[----:B------:R3:W-:Y:S01]  /*8b60*/  STG.E.U8 desc[UR36][R16.64], R5 ;  /* 0x0000000510007986 */ /* 0x0007e2000c101124 */
[----:B------:R-:W-:Y:S05]  /*8b70*/  BRA `(.L_x_1921) ;  /* 0x0000000c00f87947 */ /* 0x000fea0003800000 */
.L_x_1918:
        /* <DEDUP_REMOVED lines=9> */
.L_x_1923:
[----:B------:R-:W0:Y:S02]  /*8c10*/  F2I.F64.TRUNC R3, R2 ;  /* 0x0000000200037311 */ /* 0x000e24000030d100 */
[----:B0-----:R2:W-:Y:S01]  /*8c20*/  STG.E desc[UR36][R16.64], R3 ;  /* 0x0000000310007986 */ /* 0x0015e2000c101924 */
[----:B------:R-:W-:Y:S05]  /*8c30*/  BRA `(.L_x_1921) ;  /* 0x0000000c00c87947 */ /* 0x000fea0003800000 */
.L_x_1922:
[----:B------:R-:W0:Y:S02]  /*8c40*/  F2I.F64.TRUNC R3, R2 ;  /* 0x0000000200037311 */ /* 0x000e24000030d100 */
[----:B0-----:R0:W-:Y:S01]  /*8c50*/  STG.E.U16 desc[UR36][R16.64], R3 ;  /* 0x0000000310007986 */ /* 0x0011e2000c101524 */
[----:B------:R-:W-:Y:S05]  /*8c60*/  BRA `(.L_x_1921) ;  /* 0x0000000c00bc7947 */ /* 0x000fea0003800000 */
.L_x_1917:
        /* <DEDUP_REMOVED lines=13> */
.L_x_1925:
        /* <DEDUP_REMOVED lines=8> */
.L_x_1924:
        /* <DEDUP_REMOVED lines=14> */
.L_x_1927:
        /* <DEDUP_REMOVED lines=9> */
.L_x_1926:
[----:B------:R0:W-:Y:S01]  /*8f30*/  STG.E.64 desc[UR36][R16.64], R4 ;  /* 0x0000000410007986 */ /* 0x0001e2000c101b24 */
[----:B------:R-:W-:Y:S05]  /*8f40*/  BRA `(.L_x_1921) ;  /* 0x0000000c00047947 */ /* 0x000fea0003800000 */
.L_x_1916:
        /* <DEDUP_REMOVED lines=12> */
.L_x_1930:
[----:B------:R-:W-:-:S05]  /*9010*/  CS2R R6, SRZ ;  /* 0x0000000000067805 */ /* 0x000fca000001ff00 */
[----:B------:R0:W-:Y:S01]  /*9020*/  STG.E.128 desc[UR36][R16.64], R4 ;  /* 0x0000000410007986 */ /* 0x0001e2000c101d24 */
[----:B------:R-:W-:Y:S05]  /*9030*/  BRA `(.L_x_1921) ;  /* 0x0000000800c87947 */ /* 0x000fea0003800000 */
.L_x_1929:
        /* <DEDUP_REMOVED lines=25> */
.L_x_1934:
[----:B------:R-:W-:Y:S05]  /*91d0*/  BSYNC B0 ;  /* 0x0000000000007941 */ /* 0x000fea0003800000 */
.L_x_1933:
[----:B------:R-:W-:-:S05]  /*91e0*/  LOP3.LUT R3, R0, R3, RZ, 0xfc, !PT ;  /* 0x0000000300037212 */ /* 0x000fca00078efcff */
[----:B------:R0:W-:Y:S01]  /*91f0*/  STG.E.U8 desc[UR36][R16.64], R3 ;  /* 0x0000000310007986 */ /* 0x0001e2000c101124 */
[----:B------:R-:W-:Y:S05]  /*9200*/  BRA `(.L_x_1921) ;  /* 0x0000000800547947 */ /* 0x000fea0003800000 */
.L_x_1932:
        /* <DEDUP_REMOVED lines=17> */
.L_x_1936:
[----:B------:R-:W-:Y:S01]  /*9320*/  IMAD.MOV.U32 R0, RZ, RZ, 0x7f ;  /* 0x0000007fff007424 */ /* 0x000fe200078e00ff */
[----:B------:R-:W-:-:S04]  /*9330*/  ISETP.GT.U32.AND P0, PT, R2, 0x7f800000, PT ;  /* 0x7f8000000200780c */ /* 0x000fc80003f04070 */
[----:B------:R-:W-:-:S09]  /*9340*/  SEL R0, R0, 0x7c, P0 ;  /* 0x0000007c00007807 */ /* 0x000fd20000000000 */
.L_x_1937:
[----:B------:R-:W-:Y:S05]  /*9350*/  BSYNC B0 ;  /* 0x0000000000007941 */ /* 0x000fea0003800000 */
.L_x_1935:
[----:B------:R-:W-:-:S04]  /*9360*/  LOP3.LUT R2, R3, 0x80000000, RZ, 0xc0, !PT ;  /* 0x8000000003027812 */ /* 0x000fc800078ec0ff */
[----:B------:R-:W-:-:S04]  /*9370*/  SHF.R.U32.HI R3, RZ, 0x18, R2 ;  /* 0x00000018ff037819 */ /* 0x000fc80000011602 */
[----:B------:R-:W-:-:S05]  /*9380*/  LOP3.LUT R3, R0, R3, RZ, 0xfc, !PT ;  /* 0x0000000300037212 */ /* 0x000fca00078efcff */
[----:B------:R0:W-:Y:S01]  /*9390*/  STG.E.U8 desc[UR36][R16.64], R3 ;  /* 0x0000000310007986 */ /* 0x0001e2000c101124 */
[----:B------:R-:W-:Y:S05]  /*93a0*/  BRA `(.L_x_1921) ;  /* 0x0000000400ec7947 */ /* 0x000fea0003800000 */
.L_x_1931:
        /* <DEDUP_REMOVED lines=8> */
.L_x_1928:
        /* <DEDUP_REMOVED lines=11> */
.L_x_1940:
        /* <DEDUP_REMOVED lines=21> */
.L_x_1943:
[----:B------:R-:W-:-:S04]  /*9630*/  LOP3.LUT R2, R3, 0x80000000, RZ, 0xc0, !PT ;  /* 0x8000000003027812 */ /* 0x000fc800078ec0ff */
[----:B------:R-:W-:-:S04]  /*9640*/  SHF.R.U32.HI R3, RZ, 0x18, R2 ;  /* 0x00000018ff037819 */ /* 0x000fc80000011602 */
[----:B------:R-:W-:-:S04]  /*9650*/  LOP3.LUT R0, R0, R3, RZ, 0xfc, !PT ;  /* 0x0000000300007212 */ /* 0x000fc800078efcff */
[----:B------:R-:W-:-:S07]  /*9660*/  PRMT R8, R0, 0x7610, R8 ;  /* 0x0000761000087816 */ /* 0x000fce0000000008 */
.L_x_1942:
[----:B------:R-:W-:Y:S05]  /*9670*/  BSYNC B0 ;  /* 0x0000000000007941 */ /* 0x000fea0003800000 */
.L_x_1941:
[----:B------:R0:W-:Y:S01]  /*9680*/  STG.E.U8 desc[UR36][R16.64], R8 ;  /* 0x0000000810007986 */ /* 0x0001e2000c101124 */
[----:B------:R-:W-:Y:S05]  /*9690*/  BRA `(.L_x_1921) ;  /* 0x0000000400307947 */ /* 0x000fea0003800000 */
.L_x_1939:
        /* <DEDUP_REMOVED lines=21> */
.L_x_1946:
[----:B------:R-:W-:-:S04]  /*97f0*/  LOP3.LUT R2, R3, 0x80000000, RZ, 0xc0, !PT ;  /* 0x8000000003027812 */ /* 0x000fc800078ec0ff */
[----:B------:R-:W-:-:S04]  /*9800*/  SHF.R.U32.HI R3, RZ, 0x18, R2 ;  /* 0x00000018ff037819 */ /* 0x000fc80000011602 */
[----:B------:R-:W-:-:S04]  /*9810*/  LOP3.LUT R0, R0, R3, RZ, 0xfc, !PT ;  /* 0x0000000300007212 */ /* 0x000fc800078efcff */
[----:B------:R-:W-:-:S07]  /*9820*/  PRMT R8, R0, 0x7610, R8 ;  /* 0x0000761000087816 */ /* 0x000fce0000000008 */
.L_x_1945:
[----:B------:R-:W-:Y:S05]  /*9830*/  BSYNC B0 ;  /* 0x0000000000007941 */ /* 0x000fea0003800000 */
.L_x_1944:
[----:B------:R0:W-:Y:S01]  /*9840*/  STG.E.U8 desc[UR36][R16.64], R8 ;  /* 0x0000000810007986 */ /* 0x0001e2000c101124 */
[----:B------:R-:W-:Y:S05]  /*9850*/  BRA `(.L_x_1921) ;  /* 0x0000000000c07947 */ /* 0x000fea0003800000 */
.L_x_1938:
        /* <DEDUP_REMOVED lines=22> */
[----:B------:R-:W-:-:S05]  /*99c0*/  @!P0 IMAD.MOV R0, RZ, RZ, R2 ;  /* 0x000000ffff008224 */ /* 0x000fca00078e0202 */
[----:B------:R-:W-:-:S05]  /*99d0*/  @P1 MOV R3, R0 ;  /* 0x0000000000031202 */ /* 0x000fca0000000f00 */
[----:B------:R0:W-:Y:S01]  /*99e0*/  STG.E.U8 desc[UR36][R16.64], R3 ;  /* 0x0000000310007986 */ /* 0x0001e2000c101124 */
[----:B------:R-:W-:Y:S05]  /*99f0*/  BRA `(.L_x_1921) ;  /* 0x0000000000587947 */ /* 0x000fea0003800000 */
.L_x_1920:
        /* <DEDUP_REMOVED lines=16> */
.L_x_1949:
[----:B------:R-:W-:Y:S05]  /*9b00*/  BRA `(.L_x_1921) ;  /* 0x0000000000147947 */ /* 0x000fea0003800000 */
.L_x_1948:
[----:B------:R-:W0:Y:S02]  /*9b10*/  F2I.U64.F64.TRUNC R2, R2 ;  /* 0x0000000200027311 */ /* 0x000e24000030d800 */
[----:B0-----:R0:W-:Y:S01]  /*9b20*/  STG.E.64 desc[UR36][R16.64], R2 ;  /* 0x0000000210007986 */ /* 0x0011e2000c101b24 */
[----:B------:R-:W-:Y:S05]  /*9b30*/  BRA `(.L_x_1921) ;  /* 0x0000000000087947 */ /* 0x000fea0003800000 */
.L_x_1947:
[----:B------:R-:W0:Y:S02]  /*9b40*/  F2I.U32.F64.TRUNC R3, R2 ;  /* 0x0000000200037311 */ /* 0x000e24000030d000 */
[----:B0-----:R0:W-:Y:S02]  /*9b50*/  STG.E desc[UR36][R16.64], R3 ;  /* 0x0000000310007986 */ /* 0x0011e4000c101924 */
.L_x_1921:
[----:B------:R-:W-:-:S07]  /*9b60*/  VIADD R19, R19, 0x80 ;  /* 0x0000008013137836 */ /* 0x000fce0000000000 */
.L_x_1881:
[----:B------:R-:W-:Y:S05]  /*9b70*/  BSYNC B6 ;  /* 0x0000000000067941 */ /* 0x000fea0003800000 */
.L_x_1880:
        /* <DEDUP_REMOVED lines=306> */
.L_x_1950:
        /* <DEDUP_REMOVED lines=19> */
[----:B--2---:R-:W3:Y:S01]  /*afd0*/  I2F.F64.S16 R2, R2 ;  /* 0x0000000200027312 */ /* 0x004ee20000101c00 */
[----:B------:R-:W-:Y:S05]  /*afe0*/  BRA `(.L_x_1956) ;  /* 0x0000000c007c7947 */ /* 0x000fea0003800000 */
.L_x_1954:
[----:B------:R-:W2:Y:S02]  /*aff0*/  LDG.E.U8 R2, desc[UR36][R4.64] ;  /* 0x0000002404027981 */ /* 0x000ea4000c1e1100 */
[----:B--2---:R-:W4:Y:S01]  /*b000*/  I2F.F64.U16 R2, R2 ;  /* 0x0000000200027312 */ /* 0x004f220000101800 */
[----:B------:R-:W-:Y:S05]  /*b010*/  BRA `(.L_x_1956) ;  /* 0x0000000c00707947 */ /* 0x000fea0003800000 */
.L_x_1953:
[----:B------:R-:W-:-:S13]  /*b020*/  ISETP.NE.AND P0, PT, R2, 0x2, PT ;  /* 0x000000020200780c */ /* 0x000fda0003f05270 */
[----:B------:R-:W-:Y:S05]  /*b030*/  @!P0 BRA `(.L_x_1957) ;  /* 0x0000000000288947 */ /* 0x000fea0003800000 */
[----:B------:R-:W-:-:S13]  /*b040*/  ISETP.NE.AND P0, PT, R2, 0x3, PT ;  /* 0x000000030200780c */ /* 0x000fda0003f05270 */
[----:B------:R-:W-:Y:S05]  /*b050*/  @!P0 BRA `(.L_x_1958) ;  /* 0x0000000000148947 */ /* 0x000fea0003800000 */
[----:B------:R-:W-:-:S13]  /*b060*/  ISETP.NE.AND P0, PT, R2, 0x4, PT ;  /* 0x000000040200780c */ /* 0x000fda0003f05270 */
[----:B------:R-:W-:Y:S05]  /*b070*/  @P0 BRA `(.L_x_1955) ;  /* 0x0000000800fc0947 */ /* 0x000fea0003800000 */
[----:B------:R-:W2:Y:S02]  /*b080*/  LDG.E.64 R2, desc[UR36][R4.64] ;  /* 0x0000002404027981 */ /* 0x000ea4000c1e1b00 */
[----:B--2---:R-:W1:Y:S01]  /*b090*/  I2F.F64.S64 R2, R2 ;  /* 0x0000000200027312 */ /* 0x004e620000301c00 */
[----:B------:R-:W-:Y:S05]  /*b0a0*/  BRA `(.L_x_1956) ;  /* 0x0000000c004c7947 */ /* 0x000fea0003800000 */
.L_x_1958:
[----:B------:R-:W2:Y:S02]  /*b0b0*/  LDG.E R2, desc[UR36][R4.64] ;  /* 0x0000002404027981 */ /* 0x000ea4000c1e1900 */
[----:B--2---:R-:W2:Y:S01]  /*b0c0*/  I2F.F64 R2, R2 ;  /* 0x0000000200027312 */ /* 0x004ea20000201c00 */
[----:B------:R-:W-:Y:S05]  /*b0d0*/  BRA `(.L_x_1956) ;  /* 0x0000000c00407947 */ /* 0x000fea0003800000 */
.L_x_1957:
[----:B------:R-:W2:Y:S02]  /*b0e0*/  LDG.E.U16 R2, desc[UR36][R4.64] ;  /* 0x0000002404027981 */ /* 0x000ea4000c1e1500 */
[----:B--2---:R-:W0:Y:S01]  /*b0f0*/  I2F.F64.S16 R2, R2 ;  /* 0x0000000200027312 */ /* 0x004e220000101c00 */
[----:B------:R-:W-:Y:S05]  /*b100*/  BRA `(.L_x_1956) ;  /* 0x0000000c00347947 */ /* 0x000fea0003800000 */
.L_x_1952:
        /* <DEDUP_REMOVED lines=10> */
.L_x_1960:
[----:B------:R-:W2:Y:S02]  /*b1b0*/  LDG.E.U16 R0, desc[UR36][R4.64] ;  /* 0x0000002404007981 */ /* 0x000ea4000c1e1500 */
[----:B--2---:R-:W-:-:S05]  /*b1c0*/  HADD2.F32 R0, -RZ, R0.H0_H0 ;  /* 0x20000000ff007230 */ /* 0x004fca0000004100 */
[----:B------:R-:W-:-:S04]  /*b1d0*/  FMUL.FTZ R0, R0, 1 ;  /* 0x3f80000000007820 */ /* 0x000fc80000410000 */
[----:B------:R0:W1:Y:S01]  /*b1e0*/  F2F.F64.F32 R2, R0 ;  /* 0x0000000000027310 */ /* 0x0000620000201800 */
[----:B------:R-:W-:Y:S05]  /*b1f0*/  BRA `(.L_x_1956) ;  /* 0x0000000800f87947 */ /* 0x000fea0003800000 */
.L_x_1959:
        /* <DEDUP_REMOVED lines=10> */
.L_x_1962:
[----:B------:R-:W2:Y:S02]  /*b2a0*/  LDG.E.U16 R4, desc[UR36][R4.64] ;  /* 0x0000002404047981 */ /* 0x000ea4000c1e1500 */
[----:B--2---:R-:W-:-:S05]  /*b2b0*/  HADD2.F32 R0, -RZ, R4.H0_H0 ;  /* 0x20000004ff007230 */ /* 0x004fca0000004100 */
[----:B------:R-:W-:-:S04]  /*b2c0*/  FMUL.FTZ R0, R0, 1 ;  /* 0x3f80000000007820 */ /* 0x000fc80000410000 */
[----:B------:R0:W1:Y:S01]  /*b2d0*/  F2F.F64.F32 R2, R0 ;  /* 0x0000000000027310 */ /* 0x0000620000201800 */
[----:B------:R-:W-:Y:S05]  /*b2e0*/  BRA `(.L_x_1956) ;  /* 0x0000000800bc7947 */ /* 0x000fea0003800000 */
.L_x_1961:
[----:B------:R0:W5:Y:S01]  /*b2f0*/  LDG.E.64 R2, desc[UR36][R4.64] ;  /* 0x0000002404027981 */ /* 0x000162000c1e1b00 */
[----:B------:R-:W-:Y:S05]  /*b300*/  BRA `(.L_x_1956) ;  /* 0x0000000800b47947 */ /* 0x000fea0003800000 */
.L_x_1951:
        /* <DEDUP_REMOVED lines=13> */
.L_x_1965:
[----:B------:R0:W5:Y:S01]  /*b3e0*/  LDG.E.64 R2, desc[UR36][R4.64] ;  /* 0x0000002404027981 */ /* 0x000162000c1e1b00 */
[----:B------:R-:W-:Y:S05]  /*b3f0*/  BRA `(.L_x_1956) ;  /* 0x0000000800787947 */ /* 0x000fea0003800000 */
.L_x_1964:
        /* <DEDUP_REMOVED lines=28> */
.L_x_1967:
        /* <DEDUP_REMOVED lines=15> */
.L_x_1966:
[----:B------:R-:W2:Y:S02]  /*b6b0*/  LDG.E.U16 R0, desc[UR36][R4.64] ;  /* 0x0000002404007981 */ /* 0x000ea4000c1e1500 */
[----:B--2---:R-:W-:-:S05]  /*b6c0*/  SHF.L.U32 R0, R0, 0x10, RZ ;  /* 0x0000001000007819 */ /* 0x004fca00000006ff */
[----:B------:R-:W-:-:S04]  /*b6d0*/  FMUL.FTZ R0, R0, 1 ;  /* 0x3f80000000007820 */ /* 0x000fc80000410000 */
[----:B------:R0:W1:Y:S01]  /*b6e0*/  F2F.F64.F32 R2, R0 ;  /* 0x0000000000027310 */ /* 0x0000620000201800 */
[----:B------:R-:W-:Y:S05]  /*b6f0*/  BRA `(.L_x_1956) ;  /* 0x0000000400b87947 */ /* 0x000fea0003800000 */
.L_x_1963:
        /* <DEDUP_REMOVED lines=11> */
.L_x_1970:
        /* <DEDUP_REMOVED lines=21> */
.L_x_1974:
[----:B------:R-:W-:Y:S05]  /*b900*/  BSYNC B1 ;  /* 0x0000000000017941 */ /* 0x000fea0003800000 */
.L_x_1973:
[----:B------:R-:W-:Y:S01]  /*b910*/  LEA R3, R0, 0x3b800000, 0x17 ;  /* 0x3b80000000037811 */ /* 0x000fe200078eb8ff */
[----:B------:R-:W-:-:S05]  /*b920*/  IMAD.SHL.U32 R0, R2, 0x100000, RZ ;  /* 0x0010000002007824 */ /* 0x000fca00078e00ff */
[----:B------:R-:W-:-:S07]  /*b930*/  LOP3.LUT R0, R3, R0, R4, 0xfe, !PT ;  /* 0x0000000003007212 */ /* 0x000fce00078efe04 */
.L_x_1972:
[----:B------:R-:W-:Y:S05]  /*b940*/  BSYNC B0 ;  /* 0x0000000000007941 */ /* 0x000fea0003800000 */
.L_x_1971:
[----:B------:R-:W-:-:S04]  /*b950*/  FMUL.FTZ R0, R0, 1 ;  /* 0x3f80000000007820 */ /* 0x000fc80000410000 */
[----:B------:R0:W1:Y:S01]  /*b960*/  F2F.F64.F32 R2, R0 ;  /* 0x0000000000027310 */ /* 0x0000620000201800 */
[----:B------:R-:W-:Y:S05]  /*b970*/  BRA `(.L_x_1956) ;  /* 0x0000000400187947 */ /* 0x000fea0003800000 */
.L_x_1969:
        /* <DEDUP_REMOVED lines=21> */
.L_x_1978:
[----:B------:R-:W-:Y:S05]  /*bad0*/  BSYNC B1 ;  /* 0x0000000000017941 */ /* 0x000fea0003800000 */
.L_x_1977:
[----:B------:R-:W-:Y:S01]  /*bae0*/  LEA R3, R0, 0x37800000, 0x17 ;  /* 0x3780000000037811 */ /* 0x000fe200078eb8ff */
[----:B------:R-:W-:-:S05]  /*baf0*/  IMAD.SHL.U32 R0, R2, 0x200000, RZ ;  /* 0x0020000002007824 */ /* 0x000fca00078e00ff */
[----:B------:R-:W-:-:S07]  /*bb00*/  LOP3.LUT R0, R3, R0, R4, 0xfe, !PT ;  /* 0x0000000003007212 */ /* 0x000fce00078efe04 */
.L_x_1976:
[----:B------:R-:W-:Y:S05]  /*bb10*/  BSYNC B0 ;  /* 0x0000000000007941 */ /* 0x000fea0003800000 */
.L_x_1975:
[----:B------:R-:W-:-:S04]  /*bb20*/  FMUL.FTZ R0, R0, 1 ;  /* 0x3f80000000007820 */ /* 0x000fc80000410000 */
[----:B------:R0:W1:Y:S01]  /*bb30*/  F2F.F64.F32 R2, R0 ;  /* 0x0000000000027310 */ /* 0x0000620000201800 */
[----:B------:R-:W-:Y:S05]  /*bb40*/  BRA `(.L_x_1956) ;  /* 0x0000000000a47947 */ /* 0x000fea0003800000 */
.L_x_1968:
        /* <DEDUP_REMOVED lines=14> */
.L_x_1982:
[----:B------:R-:W-:Y:S05]  /*bc30*/  BSYNC B0 ;  /* 0x0000000000007941 */ /* 0x000fea0003800000 */
.L_x_1981:
[----:B------:R-:W-:-:S04]  /*bc40*/  FMUL.FTZ R0, R0, 1 ;  /* 0x3f80000000007820 */ /* 0x000fc80000410000 */
[----:B------:R0:W1:Y:S01]  /*bc50*/  F2F.F64.F32 R2, R0 ;  /* 0x0000000000027310 */ /* 0x0000620000201800 */
[----:B------:R-:W-:Y:S05]  /*bc60*/  BRA `(.L_x_1956) ;  /* 0x00000000005c7947 */ /* 0x000fea0003800000 */
.L_x_1955:
[----:B------:R-:W-:Y:S01]  /*bc70*/  MOV R0, 0x0 ;  /* 0x0000000000007802 */ /* 0x000fe20000000f00 */
[----:B------:R-:W-:Y:S01]  /*bc80*/  ULDC.64 UR4, c[0x4][0x148] ;  /* 0x0100520000047ab9 */ /* 0x000fe20000000a00 */
[----:B------:R-:W-:Y:S01]  /*bc90*/  ULDC.64 UR6, c[0x4][0x8] ;  /* 0x0100020000067ab9 */ /* 0x000fe20000000a00 */
[----:B------:R-:W-:Y:S01]  /*bca0*/  IMAD.U32 R4, RZ, RZ, UR4 ;  /* 0x00000004ff047e24 */ /* 0x000fe2000f8e00ff */
[----:B------:R0:W1:Y:S01]  /*bcb0*/  LDC.64 R2, c[0x4][R0] ;  /* 0x0100000000027b82 */ /* 0x0000620000000a00 */
[----:B------:R-:W-:Y:S01]  /*bcc0*/  MOV R5, UR5 ;  /* 0x0000000500057c02 */ /* 0x000fe20008000f00 */
        /* <DEDUP_REMOVED lines=10> */
.L_x_1983:
[----:B------:R-:W-:Y:S01]  /*bd70*/  CS2R R2, SRZ ;  /* 0x0000000000027805 */ /* 0x000fe2000001ff00 */
[----:B------:R-:W-:Y:S06]  /*bd80*/  BRA `(.L_x_1956) ;  /* 0x0000000000147947 */ /* 0x000fec0003800000 */
.L_x_1980:
[----:B------:R-:W2:Y:S02]  /*bd90*/  LDG.E.64 R2, desc[UR36][R4.64] ;  /* 0x0000002404027981 */ /* 0x000ea4000c1e1b00 */
[----:B--2---:R-:W0:Y:S01]  /*bda0*/  I2F.F64.U64 R2, R2 ;  /* 0x0000000200027312 */ /* 0x004e220000301800 */
[----:B------:R-:W-:Y:S05]  /*bdb0*/  BRA `(.L_x_1956) ;  /* 0x0000000000087947 */ /* 0x000fea0003800000 */
.L_x_1979:
[----:B------:R-:W2:Y:S02]  /*bdc0*/  LDG.E R2, desc[UR36][R4.64] ;  /* 0x0000002404027981 */ /* 0x000ea4000c1e1900 */
[----:B--2---:R-:W0:Y:S02]  /*bdd0*/  I2F.F64.U32 R2, R2 ;  /* 0x0000000200027312 */ /* 0x004e240000201800 */
.L_x_1956:
[----:B------:R-:W0:Y:S02]  /*bde0*/  LDC.U8 R6, c[0x0][0x421] ;  /* 0x00010840ff067b82 */ /* 0x000e240000000000 */
[----:B012345:R0:W1:Y:S01]  /*bdf0*/  FRND.F64.TRUNC R4, R2 ;  /* 0x0000000200047313 */ /* 0x03f062000030d800 */
        /* <DEDUP_REMOVED lines=12> */
[----:B0-----:R-:W-:Y:S01]  /*bec0*/  STG.E.U8 desc[UR36][R16.64], R3 ;  /* 0x0000000310007986 */ /* 0x001fe2000c101124 */
[----:B------:R-:W-:Y:S05]  /*bed0*/  EXIT ;  /* 0x000000000000794d */ /* 0x000fea0003800000 */
.L_x_1987:
[----:B------:R-:W0:Y:S02]  /*bee0*/  F2I.S64.F64.TRUNC R2, R2 ;  /* 0x0000000200027311 */ /* 0x000e24000030d900 */
[----:B0-----:R-:W-:-:S05]  /*bef0*/  IMAD.MOV.U32 R5, RZ, RZ, R2 ;  /* 0x000000ffff057224 */ /* 0x001fca00078e0002 */
[----:B------:R-:W-:Y:S01]  /*bf00*/  STG.E.U8 desc[UR36][R16.64], R5 ;  /* 0x0000000510007986 */ /* 0x000fe2000c101124 */
[----:B------:R-:W-:Y:S05]  /*bf10*/  EXIT ;  /* 0x000000000000794d */ /* 0x000fea0003800000 */
.L_x_1986:
[----:B------:R-:W-:-:S13]  /*bf20*/  ISETP.NE.AND P0, PT, R0, 0x2, PT ;  /* 0x000000020000780c */ /* 0x000fda0003f05270 */
[----:B------:R-:W-:Y:S05]  /*bf30*/  @!P0 BRA `(.L_x_1989) ;  /* 0x0000000000288947 */ /* 0x000fea0003800000 */
[----:B------:R-:W-:-:S13]  /*bf40*/  ISETP.NE.AND P0, PT, R0, 0x3, PT ;  /* 0x000000030000780c */ /* 0x000fda0003f05270 */
[----:B------:R-:W-:Y:S05]  /*bf50*/  @!P0 BRA `(.L_x_1990) ;  /* 0x0000000000148947 */ /* 0x000fea0003800000 */
[----:B------:R-:W-:-:S13]  /*bf60*/  ISETP.NE.AND P0, PT, R0, 0x4, PT ;  /* 0x000000040000780c */ /* 0x000fda0003f05270 */
[----:B------:R-:W-:Y:S05]  /*bf70*/  @P0 BRA `(.L_x_1988) ;  /* 0x0000000c00880947 */ /* 0x000fea0003800000 */
[----:B------:R-:W0:Y:S02]  /*bf80*/  F2I.S64.F64.TRUNC R2, R2 ;  /* 0x0000000200027311 */ /* 0x000e24000030d900 */
[----:B0-----:R-:W-:Y:S01]  /*bf90*/  STG.E.64 desc[UR36][R16.64], R2 ;  /* 0x0000000210007986 */ /* 0x001fe2000c101b24 */
[----:B------:R-:W-:Y:S05]  /*bfa0*/  EXIT ;  /* 0x000000000000794d */ /* 0x000fea0003800000 */
.L_x_1990:
[----:B------:R-:W0:Y:S02]  /*bfb0*/  F2I.F64.TRUNC R3, R2 ;  /* 0x0000000200037311 */ /* 0x000e24000030d100 */
[----:B0-----:R-:W-:Y:S01]  /*bfc0*/  STG.E desc[UR36][R16.64], R3 ;  /* 0x0000000310007986 */ /* 0x001fe2000c101924 */
[----:B------:R-:W-:Y:S05]  /*bfd0*/  EXIT ;  /* 0x000000000000794d */ /* 0x000fea0003800000 */
.L_x_1989:
[----:B------:R-:W0:Y:S02]  /*bfe0*/  F2I.F64.TRUNC R3, R2 ;  /* 0x0000000200037311 */ /* 0x000e24000030d100 */
[----:B0-----:R-:W-:Y:S01]  /*bff0*/  STG.E.U16 desc[UR36][R16.64], R3 ;  /* 0x0000000310007986 */ /* 0x001fe2000c101524 */
[----:B------:R-:W-:Y:S05]  /*c000*/  EXIT ;  /* 0x000000000000794d */ /* 0x000fea0003800000 */
.L_x_1985:
        /* <DEDUP_REMOVED lines=11> */
[----:B------:R-:W-:Y:S01]  /*c0c0*/  STG.E desc[UR36][R16.64], R3 ;  /* 0x0000000310007986 */ /* 0x000fe2000c101924 */
[----:B------:R-:W-:Y:S05]  /*c0d0*/  EXIT ;  /* 0x000000000000794d */ /* 0x000fea0003800000 */
.L_x_1992:
[----:B------:R-:W-:Y:S01]  /*c0e0*/  UMOV UR4, 0xf0000000 ;  /* 0xf000000000047882 */ /* 0x000fe20000000000 */
[----:B------:R-:W-:Y:S01]  /*c0f0*/  UMOV UR5, 0x380fffff ;  /* 0x380fffff00057882 */ /* 0x000fe20000000000 */
[----:B------:R-:W0:Y:S01]  /*c100*/  F2F.F32.F64 R0, R4 ;  /* 0x0000000400007310 */ /* 0x000e220000301000 */
[----:B------:R-:W-:-:S14]  /*c110*/  DSETP.GEU.AND P0, PT, |R4|, UR4, PT ;  /* 0x0000000404007e2a */ /* 0x000fdc000bf0e200 */
[----:B0-----:R-:W-:-:S05]  /*c120*/  @!P0 FMUL R0, R0, 1.175494350822287508e-38 ;  /* 0x0080000000008820 */ /* 0x001fca0000400000 */
[----:B------:R-:W-:-:S05]  /*c130*/  F2FP.F16.F32.PACK_AB R0, RZ, R0 ;  /* 0x00000000ff00723e */ /* 0x000fca00000000ff */
[----:B------:R-:W-:Y:S01]  /*c140*/  STG.E.U16 desc[UR36][R16.64], R0 ;  /* 0x0000000010007986 */ /* 0x000fe2000c101524 */
[----:B------:R-:W-:Y:S05]  /*c150*/  EXIT ;  /* 0x000000000000794d */ /* 0x000fea0003800000 */
.L_x_1991:
        /* <DEDUP_REMOVED lines=12> */
[----:B------:R-:W-:Y:S01]  /*c220*/  STG.E.64 desc[UR36][R16.64], R2 ;  /* 0x0000000210007986 */ /* 0x000fe2000c101b24 */
[----:B------:R-:W-:Y:S05]  /*c230*/  EXIT ;  /* 0x000000000000794d */ /* 0x000fea0003800000 */
.L_x_1994:
[----:B------:R-:W-:Y:S01]  /*c240*/  UMOV UR4, 0xf0000000 ;  /* 0xf000000000047882 */ /* 0x000fe20000000000 */
[----:B------:R-:W-:Y:S01]  /*c250*/  UMOV UR5, 0x380fffff ;  /* 0x380fffff00057882 */ /* 0x000fe20000000000 */
[----:B------:R-:W0:Y:S01]  /*c260*/  F2F.F32.F64 R0, R4 ;  /* 0x0000000400007310 */ /* 0x000e220000301000 */
[----:B------:R-:W-:-:S14]  /*c270*/  DSETP.GEU.AND P0, PT, |R4|, UR4, PT ;  /* 0x0000000404007e2a */ /* 0x000fdc000bf0e200 */
[----:B0-----:R-:W-:-:S05]  /*c280*/  @!P0 FMUL R0, R0, 1.175494350822287508e-38 ;  /* 0x0080000000008820 */ /* 0x001fca0000400000 */
[----:B------:R-:W-:-:S04]  /*c290*/  F2FP.F16.F32.PACK_AB R3, RZ, R0 ;  /* 0x00000000ff03723e */ /* 0x000fc800000000ff */
[----:B------:R-:W-:-:S05]  /*c2a0*/  PRMT R3, R3, 0x5410, RZ ;  /* 0x0000541003037816 */ /* 0x000fca00000000ff */
[----:B------:R-:W-:Y:S01]  /*c2b0*/  STG.E desc[UR36][R16.64], R3 ;  /* 0x0000000310007986 */ /* 0x000fe2000c101924 */
[----:B------:R-:W-:Y:S05]  /*c2c0*/  EXIT ;  /* 0x000000000000794d */ /* 0x000fea0003800000 */
.L_x_1993:
[----:B------:R-:W-:Y:S01]  /*c2d0*/  STG.E.64 desc[UR36][R16.64], R4 ;  /* 0x0000000410007986 */ /* 0x000fe2000c101b24 */
[----:B------:R-:W-:Y:S05]  /*c2e0*/  EXIT ;  /* 0x000000000000794d */ /* 0x000fea0003800000 */
.L_x_1984:
        /* <DEDUP_REMOVED lines=10> */
[----:B------:R-:W-:Y:S01]  /*c390*/  STG.E.U8 desc[UR36][R16.64], R3 ;  /* 0x0000000310007986 */ /* 0x000fe2000c101124 */
[----:B------:R-:W-:Y:S05]  /*c3a0*/  EXIT ;  /* 0x000000000000794d */ /* 0x000fea0003800000 */
.L_x_1997:
[----:B------:R-:W-:-:S05]  /*c3b0*/  CS2R R6, SRZ ;  /* 0x0000000000067805 */ /* 0x000fca000001ff00 */
[----:B------:R-:W-:Y:S01]  /*c3c0*/  STG.E.128 desc[UR36][R16.64], R4 ;  /* 0x0000000410007986 */ /* 0x000fe2000c101d24 */
[----:B------:R-:W-:Y:S05]  /*c3d0*/  EXIT ;  /* 0x000000000000794d */ /* 0x000fea0003800000 */
.L_x_1996:
        /* <DEDUP_REMOVED lines=25> */
.L_x_2001:
[----:B------:R-:W-:Y:S05]  /*c570*/  BSYNC B0 ;  /* 0x0000000000007941 */ /* 0x000fea0003800000 */
.L_x_2000:
[----:B------:R-:W-:-:S05]  /*c580*/  LOP3.LUT R3, R0, R3, RZ, 0xfc, !PT ;  /* 0x0000000300037212 */ /* 0x000fca00078efcff */
[----:B------:R-:W-:Y:S01]  /*c590*/  STG.E.U8 desc[UR36][R16.64], R3 ;  /* 0x0000000310007986 */ /* 0x000fe2000c101124 */
[----:B------:R-:W-:Y:S05]  /*c5a0*/  EXIT ;  /* 0x000000000000794d */ /* 0x000fea0003800000 */
.L_x_1999:
        /* <DEDUP_REMOVED lines=17> */
.L_x_2003:
[----:B------:R-:W-:Y:S01]  /*c6c0*/  IMAD.MOV.U32 R0, RZ, RZ, 0x7f ;  /* 0x0000007fff007424 */ /* 0x000fe200078e00ff */
[----:B------:R-:W-:-:S04]  /*c6d0*/  ISETP.GT.U32.AND P0, PT, R2, 0x7f800000, PT ;  /* 0x7f8000000200780c */ /* 0x000fc80003f04070 */
[----:B------:R-:W-:-:S09]  /*c6e0*/  SEL R0, R0, 0x7c, P0 ;  /* 0x0000007c00007807 */ /* 0x000fd20000000000 */
.L_x_2004:
[----:B------:R-:W-:Y:S05]  /*c6f0*/  BSYNC B0 ;  /* 0x0000000000007941 */ /* 0x000fea0003800000 */
.L_x_2002:
[----:B------:R-:W-:-:S04]  /*c700*/  LOP3.LUT R2, R3, 0x80000000, RZ, 0xc0, !PT ;  /* 0x8000000003027812 */ /* 0x000fc800078ec0ff */
[----:B------:R-:W-:-:S04]  /*c710*/  SHF.R.U32.HI R3, RZ, 0x18, R2 ;  /* 0x00000018ff037819 */ /* 0x000fc80000011602 */
[----:B------:R-:W-:-:S05]  /*c720*/  LOP3.LUT R3, R0, R3, RZ, 0xfc, !PT ;  /* 0x0000000300037212 */ /* 0x000fca00078efcff */
[----:B------:R-:W-:Y:S01]  /*c730*/  STG.E.U8 desc[UR36][R16.64], R3 ;  /* 0x0000000310007986 */ /* 0x000fe2000c101124 */
[----:B------:R-:W-:Y:S05]  /*c740*/  EXIT ;  /* 0x000000000000794d */ /* 0x000fea0003800000 */
.L_x_1998:
[----:B------:R-:W-:Y:S01]  /*c750*/  UMOV UR4, 0xf0000000 ;  /* 0xf000000000047882 */ /* 0x000fe20000000000 */
[----:B------:R-:W-:Y:S01]  /*c760*/  UMOV UR5, 0x380fffff ;  /* 0x380fffff00057882 */ /* 0x000fe20000000000 */
[----:B------:R-:W0:Y:S01]  /*c770*/  F2F.F32.F64 R0, R4 ;  /* 0x0000000400007310 */ /* 0x000e220000301000 */
[----:B------:R-:W-:-:S14]  /*c780*/  DSETP.GEU.AND P0, PT, |R4|, UR4, PT ;  /* 0x0000000404007e2a */ /* 0x000fdc000bf0e200 */
[----:B0-----:R-:W-:-:S05]  /*c790*/  @!P0 FMUL R0, R0, 1.175494350822287508e-38 ;  /* 0x0080000000008820 */ /* 0x001fca0000400000 */
[----:B------:R-:W-:-:S05]  /*c7a0*/  F2FP.BF16.F32.PACK_AB R0, RZ, R0 ;  /* 0x00000000ff00723e */ /* 0x000fca00000010ff */
[----:B------:R-:W-:Y:S01]  /*c7b0*/  STG.E.U16 desc[UR36][R16.64], R0 ;  /* 0x0000000010007986 */ /* 0x000fe2000c101524 */
[----:B------:R-:W-:Y:S05]  /*c7c0*/  EXIT ;  /* 0x000000000000794d */ /* 0x000fea0003800000 */
.L_x_1995:
        /* <DEDUP_REMOVED lines=9> */
[----:B0-----:R-:W-:Y:S01]  /*c860*/  STG.E.U16 desc[UR36][R16.64], R3 ;  /* 0x0000000310007986 */ /* 0x001fe2000c101524 */
[----:B------:R-:W-:Y:S05]  /*c870*/  EXIT ;  /* 0x000000000000794d */ /* 0x000fea0003800000 */
.L_x_2007:
        /* <DEDUP_REMOVED lines=21> */
.L_x_2010:
[----:B------:R-:W-:-:S04]  /*c9d0*/  LOP3.LUT R2, R3, 0x80000000, RZ, 0xc0, !PT ;  /* 0x8000000003027812 */ /* 0x000fc800078ec0ff */
[----:B------:R-:W-:-:S04]  /*c9e0*/  SHF.R.U32.HI R3, RZ, 0x18, R2 ;  /* 0x00000018ff037819 */ /* 0x000fc80000011602 */
[----:B------:R-:W-:-:S04]  /*c9f0*/  LOP3.LUT R0, R0, R3, RZ, 0xfc, !PT ;  /* 0x0000000300007212 */ /* 0x000fc800078efcff */
[----:B------:R-:W-:-:S07]  /*ca00*/  PRMT R8, R0, 0x7610, R8 ;  /* 0x0000761000087816 */ /* 0x000fce0000000008 */
.L_x_2009:
[----:B------:R-:W-:Y:S05]  /*ca10*/  BSYNC B0 ;  /* 0x0000000000007941 */ /* 0x000fea0003800000 */
.L_x_2008:
[----:B------:R-:W-:Y:S01]  /*ca20*/  STG.E.U8 desc[UR36][R16.64], R8 ;  /* 0x0000000810007986 */ /* 0x000fe2000c101124 */
[----:B------:R-:W-:Y:S05]  /*ca30*/  EXIT ;  /* 0x000000000000794d */ /* 0x000fea0003800000 */
.L_x_2006:
[----:B------:R-:W-:Y:S01]  /*ca40*/  UMOV UR4, 0xf0000000 ;  /* 0xf000000000047882 */ /* 0x000fe20000000000 */
[----:B------:R-:W-:Y:S01]  /*ca50*/  UMOV UR5, 0x380fffff ;  /* 0x380fffff00057882 */ /* 0x000fe20000000000 */
[----:B------:R-:W0:Y:S01]  /*ca60*/  F2F.F32.F64 R3, R4 ;  /* 0x0000000400037310 */ /* 0x000e220000301000 */
[----:B------:R-:W-:Y:S01]  /*ca70*/  DSETP.GEU.AND P0, PT, |R4|, UR4, PT ;  /* 0x0000000404007e2a */ /* 0x000fe2000bf0e200 */
[----:B------:R-:W-:Y:S01]  /*ca80*/  BSSY B0, `(.L_x_2011) ;  /* 0x0000015000007945 */ /* 0x000fe20003800000 */
[----:B------:R-:W-:-:S12]  /*ca90*/  MOV R8, 0x80 ;  /* 0x0000008000087802 */ /* 0x000fd80000000f00 */
        /* <DEDUP_REMOVED lines=15> */
.L_x_2013:
[----:B------:R-:W-:-:S04]  /*cb90*/  LOP3.LUT R2, R3, 0x80000000, RZ, 0xc0, !PT ;  /* 0x8000000003027812 */ /* 0x000fc800078ec0ff */
[----:B------:R-:W-:-:S04]  /*cba0*/  SHF.R.U32.HI R3, RZ, 0x18, R2 ;  /* 0x00000018ff037819 */ /* 0x000fc80000011602 */
[----:B------:R-:W-:-:S04]  /*cbb0*/  LOP3.LUT R0, R0, R3, RZ, 0xfc, !PT ;  /* 0x0000000300007212 */ /* 0x000fc800078efcff */
[----:B------:R-:W-:-:S07]  /*cbc0*/  PRMT R8, R0, 0x7610, R8 ;  /* 0x0000761000087816 */ /* 0x000fce0000000008 */
.L_x_2012:
[----:B------:R-:W-:Y:S05]  /*cbd0*/  BSYNC B0 ;  /* 0x0000000000007941 */ /* 0x000fea0003800000 */
.L_x_2011:
[----:B------:R-:W-:Y:S01]  /*cbe0*/  STG.E.U8 desc[UR36][R16.64], R8 ;  /* 0x0000000810007986 */ /* 0x000fe2000c101124 */
[----:B------:R-:W-:Y:S05]  /*cbf0*/  EXIT ;  /* 0x000000000000794d */ /* 0x000fea0003800000 */
.L_x_2005:
        /* <DEDUP_REMOVED lines=26> */
.L_x_1988:
        /* <DEDUP_REMOVED lines=16> */
.L_x_2016:
[----:B------:R-:W-:Y:S05]  /*cea0*/  EXIT ;  /* 0x000000000000794d */ /* 0x000fea0003800000 */
.L_x_2015:
[----:B------:R-:W0:Y:S02]  /*ceb0*/  F2I.U64.F64.TRUNC R2, R2 ;  /* 0x0000000200027311 */ /* 0x000e24000030d800 */
[----:B0-----:R-:W-:Y:S01]  /*cec0*/  STG.E.64 desc[UR36][R16.64], R2 ;  /* 0x0000000210007986 */ /* 0x001fe2000c101b24 */
[----:B------:R-:W-:Y:S05]  /*ced0*/  EXIT ;  /* 0x000000000000794d */ /* 0x000fea0003800000 */
.L_x_2014:
[----:B------:R-:W0:Y:S02]  /*cee0*/  F2I.U32.F64.TRUNC R3, R2 ;  /* 0x0000000200037311 */ /* 0x000e24000030d000 */
[----:B0-----:R-:W-:Y:S01]  /*cef0*/  STG.E desc[UR36][R16.64], R3 ;  /* 0x0000000310007986 */ /* 0x001fe2000c101924 */
[----:B------:R-:W-:Y:S05]  /*cf00*/  EXIT ;  /* 0x000000000000794d */ /* 0x000fea0003800000 */
.L_x_2017:
        /* <DEDUP_REMOVED lines=15> */
.L_x_19575:


//--------------------- .text._ZN2at6native27unrolled_elementwise_kernelIZZZNS0_17trunc_kernel_cudaERNS_18TensorIteratorBaseEENKUlvE_clEvENKUlvE_clEvEUldE_St5arrayIPcLm2EELi4E23TrivialOffsetCalculatorILi1EjESB_NS0_6memory12LoadWithCastILi1EEENSC_13StoreWithCastILi1EEEEEviT_T0_T2_T3_T4_T5_ --------------------------
	.section	.text._ZN2at6native27unrolled_elementwise_kernelIZZZNS0_17trunc_kernel_cudaERNS_18TensorIteratorBaseEENKUlvE_clEvENKUlvE_clEvEUldE_St5arrayIPcLm2EELi4E23TrivialOffsetCalculatorILi1EjESB_NS0_6memory12LoadWithCastILi1EEENSC_13StoreWithCastILi1EEEEEviT_T0_T2_T3_T4_T5_,"ax",@progbits
	.align	128
        .global         _ZN2at6native27unrolled_elementwise_kernelIZZZNS0_17trunc_kernel_cudaERNS_18TensorIteratorBaseEENKUlvE_clEvENKUlvE_clEvEUldE_St5arrayIPcLm2EELi4E23TrivialOffsetCalculatorILi1EjESB_NS0_6memory12LoadWithCastILi1EEENSC_13StoreWithCastILi1EEEEEviT_T0_T2_T3_T4_T5_
        .type           _ZN2at6native27unrolled_elementwise_kernelIZZZNS0_17trunc_kernel_cudaERNS_18TensorIteratorBaseEENKUlvE_clEvENKUlvE_clEvEUldE_St5arrayIPcLm2EELi4E23TrivialOffsetCalculatorILi1EjESB_NS0_6memory12LoadWithCastILi1EEENSC_13StoreWithCastILi1EEEEEviT_T0_T2_T3_T4_T5_,@function
        .size           _ZN2at6native27unrolled_elementwise_kernelIZZZNS0_17trunc_kernel_cudaERNS_18TensorIteratorBaseEENKUlvE_clEvENKUlvE_clEvEUldE_St5arrayIPcLm2EELi4E23TrivialOffsetCalculatorILi1EjESB_NS0_6memory12LoadWithCastILi1EEENSC_13StoreWithCastILi1EEEEEviT_T0_T2_T3_T4_T5_,(.L_x_19576 - _ZN2at6native27unrolled_elementwise_kernelIZZZNS0_17trunc_kernel_cudaERNS_18TensorIteratorBaseEENKUlvE_clEvENKUlvE_clEvEUldE_St5arrayIPcLm2EELi4E23TrivialOffsetCalculatorILi1EjESB_NS0_6memory12LoadWithCastILi1EEENSC_13StoreWithCastILi1EEEEEviT_T0_T2_T3_T4_T5_)
        .other          _ZN2at6native27unrolled_elementwise_kernelIZZZNS0_17trunc_kernel_cudaERNS_18TensorIteratorBaseEENKUlvE_clEvENKUlvE_clEvEUldE_St5arrayIPcLm2EELi4E23TrivialOffsetCalculatorILi1EjESB_NS0_6memory12LoadWithCastILi1EEENSC_13StoreWithCastILi1EEEEEviT_T0_T2_T3_T4_T5_,@"STO_CUDA_ENTRY STV_DEFAULT"
_ZN2at6native27unrolled_elementwise_kernelIZZZNS0_17trunc_kernel_cudaERNS_18TensorIteratorBaseEENKUlvE_clEvENKUlvE_clEvEUldE_St5arrayIPcLm2EELi4E23TrivialOffsetCalculatorILi1EjESB_NS0_6memory12LoadWithCastILi1EEENSC_13StoreWithCastILi1EEEEEviT_T0_T2_T3_T4_T5_:
.text._ZN2at6native27unrolled_elementwise_kernelIZZZNS0_17trunc_kernel_cudaERNS_18TensorIteratorBaseEENKUlvE_clEvENKUlvE_clEvEUldE_St5arrayIPcLm2EELi4E23TrivialOffsetCalculatorILi1EjESB_NS0_6memory12LoadWithCastILi1EEENSC_13StoreWithCastILi1EEEEEviT_T0_T2_T3_T4_T5_:
[----:B------:R-:W0:Y:S01]  /*0000*/  LDC R1, c[0x0][0x28] ;  /* 0x00000a00ff017b82 */ /* 0x000e220000000800 */
[----:B------:R-:W1:Y:S07]  /*0010*/  S2R R22, SR_CTAID.X ;  /* 0x0000000000167919 */ /* 0x000e6e0000002500 */
[----:B------:R-:W1:Y:S01]  /*0020*/  LDC R3, c[0x0][0x210] ;  /* 0x00008400ff037b82 */ /* 0x000e620000000800 */
[----:B------:R-:W-:Y:S01]  /*0030*/  ULDC.64 UR36, c[0x0][0x208] ;  /* 0x0000820000247ab9 */ /* 0x000fe20000000a00 */
[----:B------:R-:W-:Y:S01]  /*0040*/  BSSY B6, `(.L_x_2018) ;  /* 0x00000fe000067945 */ /* 0x000fe20003800000 */
[----:B------:R-:W2:Y:S01]  /*0050*/  S2R R17, SR_TID.X ;  /* 0x0000000000117919 */ /* 0x000ea20000002100 */
[----:B------:R-:W-:-:S02]  /*0060*/  CS2R R34, SRZ ;  /* 0x0000000000227805 */ /* 0x000fc4000001ff00 */
[----:B------:R-:W-:Y:S02]  /*0070*/  CS2R R36, SRZ ;  /* 0x0000000000247805 */ /* 0x000fe4000001ff00 */
        /* <DEDUP_REMOVED lines=22> */
[----:B--2---:R0:W1:Y:S01]  /*01e0*/  I2F.F64.S16 R36, R4 ;  /* 0x0000000400247312 */ /* 0x0040620000101c00 */
[----:B------:R-:W-:Y:S05]  /*01f0*/  BRA `(.L_x_2025) ;  /* 0x0000000c00807947 */ /* 0x000fea0003800000 */
.L_x_2023:
[----:B------:R-:W2:Y:S02]  /*0200*/  LDG.E.U8 R4, desc[UR36][R4.64] ;  /* 0x0000002404047981 */ /* 0x000ea4000c1e1100 */
[----:B--2---:R0:W1:Y:S01]  /*0210*/  I2F.F64.U16 R36, R4 ;  /* 0x0000000400247312 */ /* 0x0040620000101800 */
[----:B------:R-:W-:Y:S05]  /*0220*/  BRA `(.L_x_2025) ;  /* 0x0000000c00747947 */ /* 0x000fea0003800000 */
.L_x_2022:
        /* <DEDUP_REMOVED lines=9> */
.L_x_2027:
[----:B------:R-:W2:Y:S02]  /*02c0*/  LDG.E R4, desc[UR36][R4.64] ;  /* 0x0000002404047981 */ /* 0x000ea4000c1e1900 */
[----:B--2---:R1:W2:Y:S01]  /*02d0*/  I2F.F64 R36, R4 ;  /* 0x0000000400247312 */ /* 0x0042a20000201c00 */
[----:B------:R-:W-:Y:S05]  /*02e0*/  BRA `(.L_x_2025) ;  /* 0x0000000c00447947 */ /* 0x000fea0003800000 */
.L_x_2026:
[----:B------:R-:W2:Y:S02]  /*02f0*/  LDG.E.U16 R4, desc[UR36][R4.64] ;  /* 0x0000002404047981 */ /* 0x000ea4000c1e1500 */
[----:B--2---:R3:W4:Y:S01]  /*0300*/  I2F.F64.S16 R36, R4 ;  /* 0x0000000400247312 */ /* 0x0047220000101c00 */
[----:B------:R-:W-:Y:S05]  /*0310*/  BRA `(.L_x_2025) ;  /* 0x0000000c00387947 */ /* 0x000fea0003800000 */
.L_x_2021:
        /* <DEDUP_REMOVED lines=10> */
.L_x_2029:
[----:B------:R-:W2:Y:S02]  /*03c0*/  LDG.E.U16 R0, desc[UR36][R4.64] ;  /* 0x0000002404007981 */ /* 0x000ea4000c1e1500 */
[----:B--2---:R-:W-:-:S05]  /*03d0*/  HADD2.F32 R0, -RZ, R0.H0_H0 ;  /* 0x20000000ff007230 */ /* 0x004fca0000004100 */
[----:B------:R-:W-:-:S04]  /*03e0*/  FMUL.FTZ R0, R0, 1 ;  /* 0x3f80000000007820 */ /* 0x000fc80000410000 */
[----:B------:R0:W1:Y:S01]  /*03f0*/  F2F.F64.F32 R36, R0 ;  /* 0x0000000000247310 */ /* 0x0000620000201800 */
[----:B------:R-:W-:Y:S05]  /*0400*/  BRA `(.L_x_2025) ;  /* 0x0000000800fc7947 */ /* 0x000fea0003800000 */
.L_x_2028:
        /* <DEDUP_REMOVED lines=10> */
.L_x_2031:
[----:B------:R-:W2:Y:S02]  /*04b0*/  LDG.E.U16 R4, desc[UR36][R4.64] ;  /* 0x0000002404047981 */ /* 0x000ea4000c1e1500 */
[----:B--2---:R-:W-:-:S05]  /*04c0*/  HADD2.F32 R0, -RZ, R4.H0_H0 ;  /* 0x20000004ff007230 */ /* 0x004fca0000004100 */
[----:B------:R-:W-:-:S04]  /*04d0*/  FMUL.FTZ R0, R0, 1 ;  /* 0x3f80000000007820 */ /* 0x000fc80000410000 */
[----:B------:R0:W1:Y:S01]  /*04e0*/  F2F.F64.F32 R36, R0 ;  /* 0x0000000000247310 */ /* 0x0000620000201800 */
[----:B------:R-:W-:Y:S05]  /*04f0*/  BRA `(.L_x_2025) ;  /* 0x0000000800c07947 */ /* 0x000fea0003800000 */
.L_x_2030:
[----:B------:R0:W5:Y:S01]  /*0500*/  LDG.E.64 R36, desc[UR36][R4.64] ;  /* 0x0000002404247981 */ /* 0x000162000c1e1b00 */
[----:B------:R-:W-:Y:S05]  /*0510*/  BRA `(.L_x_2025) ;  /* 0x0000000800b87947 */ /* 0x000fea0003800000 */
.L_x_2020:
        /* <DEDUP_REMOVED lines=13> */
.L_x_2034:
[----:B------:R0:W5:Y:S01]  /*05f0*/  LDG.E.64 R36, desc[UR36][R4.64] ;  /* 0x0000002404247981 */ /* 0x000162000c1e1b00 */
[----:B------:R-:W-:Y:S05]  /*0600*/  BRA `(.L_x_2025) ;  /* 0x00000008007c7947 */ /* 0x000fea0003800000 */
.L_x_2033:
        /* <DEDUP_REMOVED lines=24> */
[----:B------:R-:W-:-:S05]  /*0790*/  LOP3.LUT R7, R7, 0x80000000, R0, 0xf8, !PT ;  /* 0x8000000007077812 */ /* 0x000fca00078ef800 */
[----:B------:R-:W-:-:S04]  /*07a0*/  FMUL.FTZ R7, R7, 1 ;  /* 0x3f80000007077820 */ /* 0x000fc80000410000 */
[----:B------:R0:W1:Y:S01]  /*07b0*/  F2F.F64.F32 R36, R7 ;  /* 0x0000000700247310 */ /* 0x0000620000201800 */
[----:B------:R-:W-:Y:S05]  /*07c0*/  BRA `(.L_x_2025) ;  /* 0x00000008000c7947 */ /* 0x000fea0003800000 */
.L_x_2036:
        /* <DEDUP_REMOVED lines=12> */
[----:B------:R-:W-:-:S05]  /*0890*/  LOP3.LUT R0, R3, 0x80000000, R0, 0xf8, !PT ;  /* 0x8000000003007812 */ /* 0x000fca00078ef800 */
[----:B------:R-:W-:-:S04]  /*08a0*/  FMUL.FTZ R0, R0, 1 ;  /* 0x3f80000000007820 */ /* 0x000fc80000410000 */
[----:B------:R0:W1:Y:S01]  /*08b0*/  F2F.F64.F32 R36, R0 ;  /* 0x0000000000247310 */ /* 0x0000620000201800 */
[----:B------:R-:W-:Y:S05]  /*08c0*/  BRA `(.L_x_2025) ;  /* 0x0000000400cc7947 */ /* 0x000fea0003800000 */
.L_x_2035:
[----:B------:R-:W2:Y:S02]  /*08d0*/  LDG.E.U16 R0, desc[UR36][R4.64] ;  /* 0x0000002404007981 */ /* 0x000ea4000c1e1500 */
[----:B--2---:R-:W-:-:S04]  /*08e0*/  IMAD.U32 R0, R0, 0x10000, RZ ;  /* 0x0001000000007824 */ /* 0x004fc800078e00ff */
[----:B------:R-:W-:-:S04]  /*08f0*/  FMUL.FTZ R0, R0, 1 ;  /* 0x3f80000000007820 */ /* 0x000fc80000410000 */
[----:B------:R0:W1:Y:S01]  /*0900*/  F2F.F64.F32 R36, R0 ;  /* 0x0000000000247310 */ /* 0x0000620000201800 */
[----:B------:R-:W-:Y:S05]  /*0910*/  BRA `(.L_x_2025) ;  /* 0x0000000400b87947 */ /* 0x000fea0003800000 */
.L_x_2032:
        /* <DEDUP_REMOVED lines=9> */
[----:B--2---:R0:W1:Y:S01]  /*09b0*/  I2F.F64.U16 R36, R4 ;  /* 0x0000000400247312 */ /* 0x0040620000101800 */
[----:B------:R-:W-:Y:S05]  /*09c0*/  BRA `(.L_x_2025) ;  /* 0x00000004008c7947 */ /* 0x000fea0003800000 */
.L_x_2039:
        /* <DEDUP_REMOVED lines=21> */
.L_x_2043:
[----:B------:R-:W-:Y:S05]  /*0b20*/  BSYNC B1 ;  /* 0x0000000000017941 */ /* 0x000fea0003800000 */
.L_x_2042:
[----:B------:R-:W-:Y:S01]  /*0b30*/  LEA R5, R0, 0x3b800000, 0x17 ;  /* 0x3b80000000057811 */ /* 0x000fe200078eb8ff */
[----:B------:R-:W-:-:S05]  /*0b40*/  IMAD.SHL.U32 R0, R3, 0x100000, RZ ;  /* 0x0010000003007824 */ /* 0x000fca00078e00ff */
[----:B------:R-:W-:-:S07]  /*0b50*/  LOP3.LUT R0, R5, R0, R6, 0xfe, !PT ;  /* 0x0000000005007212 */ /* 0x000fce00078efe06 */
.L_x_2041:
[----:B------:R-:W-:Y:S05]  /*0b60*/  BSYNC B0 ;  /* 0x0000000000007941 */ /* 0x000fea0003800000 */
.L_x_2040:
[----:B------:R-:W-:-:S04]  /*0b70*/  FMUL.FTZ R0, R0, 1 ;  /* 0x3f80000000007820 */ /* 0x000fc80000410000 */
[----:B------:R0:W1:Y:S01]  /*0b80*/  F2F.F64.F32 R36, R0 ;  /* 0x0000000000247310 */ /* 0x0000620000201800 */
[----:B------:R-:W-:Y:S05]  /*0b90*/  BRA `(.L_x_2025) ;  /* 0x0000000400187947 */ /* 0x000fea0003800000 */
.L_x_2038:
        /* <DEDUP_REMOVED lines=21> */
.L_x_2047:
[----:B------:R-:W-:Y:S05]  /*0cf0*/  BSYNC B1 ;  /* 0x0000000000017941 */ /* 0x000fea0003800000 */
.L_x_2046:
[----:B------:R-:W-:Y:S01]  /*0d00*/  LEA R5, R0, 0x37800000, 0x17 ;  /* 0x3780000000057811 */ /* 0x000fe200078eb8ff */
[----:B------:R-:W-:-:S05]  /*0d10*/  IMAD.SHL.U32 R0, R3, 0x200000, RZ ;  /* 0x0020000003007824 */ /* 0x000fca00078e00ff */
[----:B------:R-:W-:-:S07]  /*0d20*/  LOP3.LUT R0, R5, R0, R6, 0xfe, !PT ;  /* 0x0000000005007212 */ /* 0x000fce00078efe06 */
.L_x_2045:
[----:B------:R-:W-:Y:S05]  /*0d30*/  BSYNC B0 ;  /* 0x0000000000007941 */ /* 0x000fea0003800000 */
.L_x_2044:
[----:B------:R-:W-:-:S04]  /*0d40*/  FMUL.FTZ R0, R0, 1 ;  /* 0x3f80000000007820 */ /* 0x000fc80000410000 */
[----:B------:R0:W1:Y:S01]  /*0d50*/  F2F.F64.F32 R36, R0 ;  /* 0x0000000000247310 */ /* 0x0000620000201800 */
[----:B------:R-:W-:Y:S05]  /*0d60*/  BRA `(.L_x_2025) ;  /* 0x0000000000a47947 */ /* 0x000fea0003800000 */
.L_x_2037:
        /* <DEDUP_REMOVED lines=14> */
.L_x_2051:
[----:B------:R-:W-:Y:S05]  /*0e50*/  BSYNC B0 ;  /* 0x0000000000007941 */ /* 0x000fea0003800000 */
.L_x_2050:
[----:B------:R-:W-:-:S04]  /*0e60*/  FMUL.FTZ R0, R0, 1 ;  /* 0x3f80000000007820 */ /* 0x000fc80000410000 */
[----:B------:R0:W1:Y:S01]  /*0e70*/  F2F.F64.F32 R36, R0 ;  /* 0x0000000000247310 */ /* 0x0000620000201800 */
[----:B------:R-:W-:Y:S05]  /*0e80*/  BRA `(.L_x_2025) ;  /* 0x00000000005c7947 */ /* 0x000fea0003800000 */
.L_x_2024:
        /* <DEDUP_REMOVED lines=16> */
.L_x_2052:
[----:B------:R-:W-:Y:S01]  /*0f90*/  CS2R R36, SRZ ;  /* 0x0000000000247805 */ /* 0x000fe2000001ff00 */
[----:B------:R-:W-:Y:S06]  /*0fa0*/  BRA `(.L_x_2025) ;  /* 0x0000000000147947 */ /* 0x000fec0003800000 */
.L_x_2049:
[----:B------:R-:W2:Y:S02]  /*0fb0*/  LDG.E.64 R36, desc[UR36][R4.64] ;  /* 0x0000002404247981 */ /* 0x000ea4000c1e1b00 */
[----:B--2---:R-:W0:Y:S01]  /*0fc0*/  I2F.F64.U64 R36, R36 ;  /* 0x0000002400247312 */ /* 0x004e220000301800 */
[----:B------:R-:W-:Y:S05]  /*0fd0*/  BRA `(.L_x_2025) ;  /* 0x0000000000087947 */ /* 0x000fea0003800000 */
.L_x_2048:
[----:B------:R-:W2:Y:S02]  /*0fe0*/  LDG.E R4, desc[UR36][R4.64] ;  /* 0x0000002404047981 */ /* 0x000ea4000c1e1900 */
[----:B--2---:R0:W1:Y:S02]  /*0ff0*/  I2F.F64.U32 R36, R4 ;  /* 0x0000000400247312 */ /* 0x0040640000201800 */
.L_x_2025:
[----:B------:R-:W3:Y:S02]  /*1000*/  S2R R17, SR_TID.X ;  /* 0x0000000000117919 */ /* 0x000ee40000002100 */
[----:B---3--:R-:W-:-:S07]  /*1010*/  VIADD R17, R17, 0x80 ;  /* 0x0000008011117836 */ /* 0x008fce0000000000 */
.L_x_2019:
[----:B------:R-:W-:Y:S05]  /*1020*/  BSYNC B6 ;  /* 0x0000000000067941 */ /* 0x000fea0003800000 */
.L_x_2018:
        /* <DEDUP_REMOVED lines=21> */
[----:B------:R-:W3:Y:S02]  /*1180*/  LDG.E.S8 R4, desc[UR36][R4.64] ;  /* 0x0000002404047981 */ /* 0x000ee4000c1e1300 */
[----:B---3--:R0:W1:Y:S01]  /*1190*/  I2F.F64.S16 R34, R4 ;  /* 0x0000000400227312 */ /* 0x0080620000101c00 */
[----:B------:R-:W-:Y:S05]  /*11a0*/  BRA `(.L_x_2060) ;  /* 0x0000000c007c7947 */ /* 0x000fea0003800000 */
.L_x_2058:
[----:B------:R-:W3:Y:S02]  /*11b0*/  LDG.E.U8 R4, desc[UR36][R4.64] ;  /* 0x0000002404047981 */ /* 0x000ee4000c1e1100 */
[----:B---3--:R0:W1:Y:S01]  /*11c0*/  I2F.F64.U16 R34, R4 ;  /* 0x0000000400227312 */ /* 0x0080620000101800 */
[----:B------:R-:W-:Y:S05]  /*11d0*/  BRA `(.L_x_2060) ;  /* 0x0000000c00707947 */ /* 0x000fea0003800000 */
.L_x_2057:
[----:B------:R-:W-:-:S13]  /*11e0*/  ISETP.NE.AND P0, PT, R0, 0x2, PT ;  /* 0x000000020000780c */ /* 0x000fda0003f05270 */
[----:B------:R-:W-:Y:S05]  /*11f0*/  @!P0 BRA `(.L_x_2061) ;  /* 0x0000000000288947 */ /* 0x000fea0003800000 */
[----:B------:R-:W-:-:S13]  /*1200*/  ISETP.NE.AND P0, PT, R0, 0x3, PT ;  /* 0x000000030000780c */ /* 0x000fda0003f05270 */
[----:B------:R-:W-:Y:S05]  /*1210*/  @!P0 BRA `(.L_x_2062) ;  /* 0x0000000000148947 */ /* 0x000fea0003800000 */
[----:B------:R-:W-:-:S13]  /*1220*/  ISETP.NE.AND P0, PT, R0, 0x4, PT ;  /* 0x000000040000780c */ /* 0x000fda0003f05270 */
[----:B------:R-:W-:Y:S05]  /*1230*/  @P0 BRA `(.L_x_2059) ;  /* 0x0000000800fc0947 */ /* 0x000fea0003800000 */
[----:B------:R-:W3:Y:S02]  /*1240*/  LDG.E.64 R34, desc[UR36][R4.64] ;  /* 0x0000002404227981 */ /* 0x000ee4000c1e1b00 */
[----:B---3--:R-:W0:Y:S01]  /*1250*/  I2F.F64.S64 R34, R34 ;  /* 0x0000002200227312 */ /* 0x008e220000301c00 */
[----:B------:R-:W-:Y:S05]  /*1260*/  BRA `(.L_x_2060) ;  /* 0x0000000c004c7947 */ /* 0x000fea0003800000 */
.L_x_2062:
[----:B------:R-:W3:Y:S02]  /*1270*/  LDG.E R4, desc[UR36][R4.64] ;  /* 0x0000002404047981 */ /* 0x000ee4000c1e1900 */
[----:B---3--:R0:W1:Y:S01]  /*1280*/  I2F.F64 R34, R4 ;  /* 0x0000000400227312 */ /* 0x0080620000201c00 */
[----:B------:R-:W-:Y:S05]  /*1290*/  BRA `(.L_x_2060) ;  /* 0x0000000c00407947 */ /* 0x000fea0003800000 */
.L_x_2061:
[----:B------:R-:W3:Y:S02]  /*12a0*/  LDG.E.U16 R4, desc[UR36][R4.64] ;  /* 0x0000002404047981 */ /* 0x000ee4000c1e1500 */
[----:B---3--:R0:W1:Y:S01]  /*12b0*/  I2F.F64.S16 R34, R4 ;  /* 0x0000000400227312 */ /* 0x0080620000101c00 */
[----:B------:R-:W-:Y:S05]  /*12c0*/  BRA `(.L_x_2060) ;  /* 0x0000000c00347947 */ /* 0x000fea0003800000 */
.L_x_2056:
[----:B------:R-:W-:-:S13]  /*12d0*/  ISETP.GT.AND P0, PT, R0, 0x6, PT ;  /* 0x000000060000780c */ /* 0x000fda0003f04270 */
[----:B------:R-:W-:Y:S05]  /*12e0*/  @P0 BRA `(.L_x_2063) ;  /* 0x0000000000340947 */ /* 0x000fea0003800000 */
[----:B------:R-:W-:-:S13]  /*12f0*/  ISETP.NE.AND P0, PT, R0, 0x5, PT ;  /* 0x000000050000780c */ /* 0x000fda0003f05270 */
[----:B------:R-:W-:Y:S05]  /*1300*/  @!P0 BRA `(.L_x_2064) ;  /* 0x0000000000188947 */ /* 0x000fea0003800000 */
[----:B------:R-:W-:-:S13]  /*1310*/  ISETP.NE.AND P0, PT, R0, 0x6, PT ;  /* 0x000000060000780c */ /* 0x000fda0003f05270 */
[----:B------:R-:W-:Y:S05]  /*1320*/  @P0 BRA `(.L_x_2059) ;  /* 0x0000000800c00947 */ /* 0x000fea0003800000 */
[----:B------:R-:W3:Y:S02]  /*1330*/  LDG.E R34, desc[UR36][R4.64] ;  /* 0x0000002404227981 */ /* 0x000ee4000c1e1900 */
[----:B---3--:R-:W-:-:S06]  /*1340*/  FMUL.FTZ R34, R34, 1 ;  /* 0x3f80000022227820 */ /* 0x008fcc0000410000 */
[----:B------:R-:W0:Y:S01]  /*1350*/  F2F.F64.F32 R34, R34 ;  /* 0x0000002200227310 */ /* 0x000e220000201800 */
[----:B------:R-:W-:Y:S05]  /*1360*/  BRA `(.L_x_2060) ;  /* 0x0000000c000c7947 */ /* 0x000fea0003800000 */
.L_x_2064:
[----:B------:R-:W3:Y:S02]  /*1370*/  LDG.E.U16 R0, desc[UR36][R4.64] ;  /* 0x0000002404007981 */ /* 0x000ee4000c1e1500 */
[----:B---3--:R-:W-:-:S05]  /*1380*/  HADD2.F32 R0, -RZ, R0.H0_H0 ;  /* 0x20000000ff007230 */ /* 0x008fca0000004100 */
[----:B------:R-:W-:-:S04]  /*1390*/  FMUL.FTZ R0, R0, 1 ;  /* 0x3f80000000007820 */ /* 0x000fc80000410000 */
[----:B------:R0:W1:Y:S01]  /*13a0*/  F2F.F64.F32 R34, R0 ;  /* 0x0000000000227310 */ /* 0x0000620000201800 */
[----:B------:R-:W-:Y:S05]  /*13b0*/  BRA `(.L_x_2060) ;  /* 0x0000000800f87947 */ /* 0x000fea0003800000 */
.L_x_2063:
[----:B------:R-:W-:-:S13]  /*13c0*/  ISETP.NE.AND P0, PT, R0, 0x7, PT ;  /* 0x000000070000780c */ /* 0x000fda0003f05270 */
[----:B------:R-:W-:Y:S05]  /*13d0*/  @!P0 BRA `(.L_x_2065) ;  /* 0x0000000000348947 */ /* 0x000fea0003800000 */
        /* <DEDUP_REMOVED lines=8> */
.L_x_2066:
[----:B------:R-:W3:Y:S02]  /*1460*/  LDG.E.U16 R4, desc[UR36][R4.64] ;  /* 0x0000002404047981 */ /* 0x000ee4000c1e1500 */
[----:B---3--:R-:W-:-:S05]  /*1470*/  HADD2.F32 R0, -RZ, R4.H0_H0 ;  /* 0x20000004ff007230 */ /* 0x008fca0000004100 */
[----:B------:R-:W-:-:S04]  /*1480*/  FMUL.FTZ R0, R0, 1 ;  /* 0x3f80000000007820 */ /* 0x000fc80000410000 */
[----:B------:R0:W1:Y:S01]  /*1490*/  F2F.F64.F32 R34, R0 ;  /* 0x0000000000227310 */ /* 0x0000620000201800 */
[----:B------:R-:W-:Y:S05]  /*14a0*/  BRA `(.L_x_2060) ;  /* 0x0000000800bc7947 */ /* 0x000fea0003800000 */
.L_x_2065:
[----:B------:R0:W5:Y:S01]  /*14b0*/  LDG.E.64 R34, desc[UR36][R4.64] ;  /* 0x0000002404227981 */ /* 0x000162000c1e1b00 */
[----:B------:R-:W-:Y:S05]  /*14c0*/  BRA `(.L_x_2060) ;  /* 0x0000000800b47947 */ /* 0x000fea0003800000 */
.L_x_2055:
        /* <DEDUP_REMOVED lines=8> */
[----:B------:R-:W3:Y:S01]  /*1550*/  LDG.E.U8 R4, desc[UR36][R4.64] ;  /* 0x0000002404047981 */ /* 0x000ee2000c1e1100 */
[----:B------:R-:W-:Y:S01]  /*1560*/  IMAD.MOV.U32 R34, RZ, RZ, RZ ;  /* 0x000000ffff227224 */ /* 0x000fe200078e00ff */
[----:B---3--:R-:W-:-:S04]  /*1570*/  ISETP.NE.AND P0, PT, R4, RZ, PT ;  /* 0x000000ff0400720c */ /* 0x008fc80003f05270 */
[----:B------:R-:W-:Y:S01]  /*1580*/  FSEL R35, RZ, 1.875, !P0 ;  /* 0x3ff00000ff237808 */ /* 0x000fe20004000000 */
[----:B------:R-:W-:Y:S08]  /*1590*/  BRA `(.L_x_2060) ;  /* 0x0000000800807947 */ /* 0x000ff00003800000 */
.L_x_2069:
[----:B------:R0:W5:Y:S01]  /*15a0*/  LDG.E.64 R34, desc[UR36][R4.64] ;  /* 0x0000002404227981 */ /* 0x000162000c1e1b00 */
[----:B------:R-:W-:Y:S05]  /*15b0*/  BRA `(.L_x_2060) ;  /* 0x0000000800787947 */ /* 0x000fea0003800000 */
.L_x_2068:
[----:B------:R-:W-:-:S13]  /*15c0*/  ISETP.NE.AND P0, PT, R0, 0xf, PT ;  /* 0x0000000f0000780c */ /* 0x000fda0003f05270 */
[----:B------:R-:W-:Y:S05]  /*15d0*/  @!P0 BRA `(.L_x_2070) ;  /* 0x0000000000a48947 */ /* 0x000fea0003800000 */
[----:B------:R-:W-:-:S13]  /*15e0*/  ISETP.NE.AND P0, PT, R0, 0x17, PT ;  /* 0x000000170000780c */ /* 0x000fda0003f05270 */
[----:B------:R-:W-:Y:S05]  /*15f0*/  @!P0 BRA `(.L_x_2071) ;  /* 0x0000000000608947 */ /* 0x000fea0003800000 */
[----:B------:R-:W-:-:S13]  /*1600*/  ISETP.NE.AND P0, PT, R0, 0x18, PT ;  /* 0x000000180000780c */ /* 0x000fda0003f05270 */
[----:B------:R-:W-:Y:S05]  /*1610*/  @P0 BRA `(.L_x_2059) ;  /* 0x0000000800040947 */ /* 0x000fea0003800000 */
[----:B------:R-:W3:Y:S01]  /*1620*/  LDG.E.U8 R0, desc[UR36][R4.64] ;  /* 0x0000002404007981 */ /* 0x000ee2000c1e1100 */
[----:B------:R-:W-:Y:S02]  /*1630*/  IMAD.MOV.U32 R9, RZ, RZ, -0x800000 ;  /* 0xff800000ff097424 */ /* 0x000fe400078e00ff */
[----:B---3--:R-:W-:-:S05]  /*1640*/  IMAD.SHL.U32 R0, R0, 0x1000000, RZ ;  /* 0x0100000000007824 */ /* 0x008fca00078e00ff */
        /* <DEDUP_REMOVED lines=19> */
.L_x_2071:
[----:B------:R-:W3:Y:S02]  /*1780*/  LDG.E.U8 R4, desc[UR36][R4.64] ;  /* 0x0000002404047981 */ /* 0x000ee4000c1e1100 */
[----:B---3--:R-:W-:-:S05]  /*1790*/  IMAD.SHL.U32 R0, R4, 0x2000000, RZ ;  /* 0x0200000004007824 */ /* 0x008fca00078e00ff */
        /* <DEDUP_REMOVED lines=11> */
[----:B------:R3:W0:Y:S01]  /*1850*/  F2F.F64.F32 R34, R0 ;  /* 0x0000000000227310 */ /* 0x0006220000201800 */
[----:B------:R-:W-:Y:S05]  /*1860*/  BRA `(.L_x_2060) ;  /* 0x0000000400cc7947 */ /* 0x000fea0003800000 */
.L_x_2070:
[----:B------:R-:W3:Y:S02]  /*1870*/  LDG.E.U16 R0, desc[UR36][R4.64] ;  /* 0x0000002404007981 */ /* 0x000ee4000c1e1500 */
[----:B---3--:R-:W-:-:S04]  /*1880*/  IMAD.U32 R0, R0, 0x10000, RZ ;  /* 0x0001000000007824 */ /* 0x008fc800078e00ff */
[----:B------:R-:W-:-:S04]  /*1890*/  FMUL.FTZ R0, R0, 1 ;  /* 0x3f80000000007820 */ /* 0x000fc80000410000 */
[----:B------:R0:W1:Y:S01]  /*18a0*/  F2F.F64.F32 R34, R0 ;  /* 0x0000000000227310 */ /* 0x0000620000201800 */
[----:B------:R-:W-:Y:S05]  /*18b0*/  BRA `(.L_x_2060) ;  /* 0x0000000400b87947 */ /* 0x000fea0003800000 */
.L_x_2067:
        /* <DEDUP_REMOVED lines=8> */
[----:B------:R-:W3:Y:S02]  /*1940*/  LDG.E.U16 R4, desc[UR36][R4.64] ;  /* 0x0000002404047981 */ /* 0x000ee4000c1e1500 */
[----:B---3--:R0:W1:Y:S01]  /*1950*/  I2F.F64.U16 R34, R4 ;  /* 0x0000000400227312 */ /* 0x0080620000101800 */
[----:B------:R-:W-:Y:S05]  /*1960*/  BRA `(.L_x_2060) ;  /* 0x00000004008c7947 */ /* 0x000fea0003800000 */
.L_x_2074:
[----:B------:R-:W3:Y:S01]  /*1970*/  LDG.E.U8 R3, desc[UR36][R4.64] ;  /* 0x0000002404037981 */ /* 0x000ee2000c1e1100 */
[----:B------:R-:W-:Y:S01]  /*1980*/  BSSY B0, `(.L_x_2075) ;  /* 0x0000018000007945 */ /* 0x000fe20003800000 */
[----:B------:R-:W-:Y:S01]  /*1990*/  IMAD.MOV.U32 R0, RZ, RZ, RZ ;  /* 0x000000ffff007224 */ /* 0x000fe200078e00ff */
[----:B---3--:R-:W-:-:S13]  /*19a0*/  ISETP.NE.AND P0, PT, R3, RZ, PT ;  /* 0x000000ff0300720c */ /* 0x008fda0003f05270 */
        /* <DEDUP_REMOVED lines=17> */
.L_x_2078:
[----:B------:R-:W-:Y:S05]  /*1ac0*/  BSYNC B1 ;  /* 0x0000000000017941 */ /* 0x000fea0003800000 */
.L_x_2077:
[----:B------:R-:W-:Y:S01]  /*1ad0*/  LEA R5, R0, 0x3b800000, 0x17 ;  /* 0x3b80000000057811 */ /* 0x000fe200078eb8ff */
[----:B------:R-:W-:-:S05]  /*1ae0*/  IMAD.SHL.U32 R0, R3, 0x100000, RZ ;  /* 0x0010000003007824 */ /* 0x000fca00078e00ff */
[----:B------:R-:W-:-:S07]  /*1af0*/  LOP3.LUT R0, R5, R0, R6, 0xfe, !PT ;  /* 0x0000000005007212 */ /* 0x000fce00078efe06 */
.L_x_2076:
[----:B------:R-:W-:Y:S05]  /*1b00*/  BSYNC B0 ;  /* 0x0000000000007941 */ /* 0x000fea0003800000 */
.L_x_2075:
[----:B------:R-:W-:-:S04]  /*1b10*/  FMUL.FTZ R0, R0, 1 ;  /* 0x3f80000000007820 */ /* 0x000fc80000410000 */
[----:B------:R0:W1:Y:S01]  /*1b20*/  F2F.F64.F32 R34, R0 ;  /* 0x0000000000227310 */ /* 0x0000620000201800 */
[----:B------:R-:W-:Y:S05]  /*1b30*/  BRA `(.L_x_2060) ;  /* 0x0000000400187947 */ /* 0x000fea0003800000 */
.L_x_2073:
        /* <DEDUP_REMOVED lines=21> */
.L_x_2082:
[----:B------:R-:W-:Y:S05]  /*1c90*/  BSYNC B1 ;  /* 0x0000000000017941 */ /* 0x000fea0003800000 */
.L_x_2081:
[----:B------:R-:W-:Y:S01]  /*1ca0*/  LEA R5, R0, 0x37800000, 0x17 ;  /* 0x3780000000057811 */ /* 0x000fe200078eb8ff */
[----:B------:R-:W-:-:S05]  /*1cb0*/  IMAD.SHL.U32 R0, R3, 0x200000, RZ ;  /* 0x0020000003007824 */ /* 0x000fca00078e00ff */
[----:B------:R-:W-:-:S07]  /*1cc0*/  LOP3.LUT R0, R5, R0, R6, 0xfe, !PT ;  /* 0x0000000005007212 */ /* 0x000fce00078efe06 */
.L_x_2080:
[----:B------:R-:W-:Y:S05]  /*1cd0*/  BSYNC B0 ;  /* 0x0000000000007941 */ /* 0x000fea0003800000 */
.L_x_2079:
[----:B------:R-:W-:-:S04]  /*1ce0*/  FMUL.FTZ R0, R0, 1 ;  /* 0x3f80000000007820 */ /* 0x000fc80000410000 */
[----:B------:R0:W1:Y:S01]  /*1cf0*/  F2F.F64.F32 R34, R0 ;  /* 0x0000000000227310 */ /* 0x0000620000201800 */
[----:B------:R-:W-:Y:S05]  /*1d00*/  BRA `(.L_x_2060) ;  /* 0x0000000000a47947 */ /* 0x000fea0003800000 */
.L_x_2072:
[----:B------:R-:W-:-:S13]  /*1d10*/  ISETP.NE.AND P0, PT, R0, 0x1c, PT ;  /* 0x0000001c0000780c */ /* 0x000fda0003f05270 */
[----:B------:R-:W-:Y:S05]  /*1d20*/  @!P0 BRA `(.L_x_2083) ;  /* 0x0000000000948947 */ /* 0x000fea0003800000 */
[----:B------:R-:W-:-:S13]  /*1d30*/  ISETP.NE.AND P0, PT, R0, 0x1d, PT ;  /* 0x0000001d0000780c */ /* 0x000fda0003f05270 */
[----:B------:R-:W-:Y:S05]  /*1d40*/  @!P0 BRA `(.L_x_2084) ;  /* 0x0000000000808947 */ /* 0x000fea0003800000 */
[----:B------:R-:W-:-:S13]  /*1d50*/  ISETP.NE.AND P0, PT, R0, 0x2c, PT ;  /* 0x0000002c0000780c */ /* 0x000fda0003f05270 */
[----:B------:R-:W-:Y:S05]  /*1d60*/  @P0 BRA `(.L_x_2059) ;  /* 0x0000000000300947 */ /* 0x000fea0003800000 */
[----:B------:R-:W3:Y:S01]  /*1d70*/  LDG.E.U8 R4, desc[UR36][R4.64] ;  /* 0x0000002404047981 */ /* 0x000ee2000c1e1100 */
[----:B------:R-:W-:Y:S01]  /*1d80*/  BSSY B0, `(.L_x_2085) ;  /* 0x0000007000007945 */ /* 0x000fe20003800000 */
[----:B------:R-:W-:Y:S01]  /*1d90*/  IMAD.MOV.U32 R0, RZ, RZ, 0x400000 ;  /* 0x00400000ff007424 */ /* 0x000fe200078e00ff */
[----:B---3--:R-:W-:-:S13]  /*1da0*/  ISETP.NE.AND P0, PT, R4, RZ, PT ;  /* 0x000000ff0400720c */ /* 0x008fda0003f05270 */
[----:B------:R-:W-:Y:S05]  /*1db0*/  @!P0 BRA `(.L_x_2086) ;  /* 0x00000000000c8947 */ /* 0x000fea0003800000 */
[----:B------:R-:W-:-:S13]  /*1dc0*/  ISETP.NE.AND P0, PT, R4, 0xff, PT ;  /* 0x000000ff0400780c */ /* 0x000fda0003f05270 */
[----:B------:R-:W-:Y:S02]  /*1dd0*/  @!P0 IMAD.MOV.U32 R0, RZ, RZ, 0x7f800001 ;  /* 0x7f800001ff008424 */ /* 0x000fe400078e00ff */
[----:B------:R-:W-:-:S07]  /*1de0*/  @P0 IMAD.SHL.U32 R0, R4, 0x800000, RZ ;  /* 0x0080000004000824 */ /* 0x000fce00078e00ff */
.L_x_2086:
[----:B------:R-:W-:Y:S05]  /*1df0*/  BSYNC B0 ;  /* 0x0000000000007941 */ /* 0x000fea0003800000 */
.L_x_2085:
[----:B------:R-:W-:-:S04]  /*1e00*/  FMUL.FTZ R0, R0, 1 ;  /* 0x3f80000000007820 */ /* 0x000fc80000410000 */
[----:B------:R0:W1:Y:S01]  /*1e10*/  F2F.F64.F32 R34, R0 ;  /* 0x0000000000227310 */ /* 0x0000620000201800 */
[----:B------:R-:W-:Y:S05]  /*1e20*/  BRA `(.L_x_2060) ;  /* 0x00000000005c7947 */ /* 0x000fea0003800000 */
.L_x_2059:
        /* <DEDUP_REMOVED lines=15> */
[----:B-12-45:R-:W-:Y:S05]  /*1f20*/  CALL.ABS.NOINC R14 ;  /* 0x000000000e007343 */ /* 0x036fea0003c00000 */
.L_x_2087:
[----:B------:R-:W-:Y:S01]  /*1f30*/  CS2R R34, SRZ ;  /* 0x0000000000227805 */ /* 0x000fe2000001ff00 */
[----:B------:R-:W-:Y:S06]  /*1f40*/  BRA `(.L_x_2060) ;  /* 0x0000000000147947 */ /* 0x000fec0003800000 */
.L_x_2084:
[----:B------:R-:W3:Y:S02]  /*1f50*/  LDG.E.64 R34, desc[UR36][R4.64] ;  /* 0x0000002404227981 */ /* 0x000ee4000c1e1b00 */
[----:B---3--:R-:W0:Y:S01]  /*1f60*/  I2F.F64.U64 R34, R34 ;  /* 0x0000002200227312 */ /* 0x008e220000301800 */
[----:B------:R-:W-:Y:S05]  /*1f70*/  BRA `(.L_x_2060) ;  /* 0x0000000000087947 */ /* 0x000fea0003800000 */
.L_x_2083:
[----:B------:R-:W3:Y:S02]  /*1f80*/  LDG.E R4, desc[UR36][R4.64] ;  /* 0x0000002404047981 */ /* 0x000ee4000c1e1900 */
[----:B---3--:R0:W1:Y:S02]  /*1f90*/  I2F.F64.U32 R34, R4 ;  /* 0x0000000400227312 */ /* 0x0080640000201800 */
.L_x_2060:
[----:B------:R-:W-:-:S07]  /*1fa0*/  VIADD R17, R17, 0x80 ;  /* 0x0000008011117836 */ /* 0x000fce0000000000 */
.L_x_2054:
[----:B------:R-:W-:Y:S05]  /*1fb0*/  BSYNC B6 ;  /* 0x0000000000067941 */ /* 0x000fea0003800000 */
.L_x_2053:
[----:B------:R-:W-:Y:S01]  /*1fc0*/  ISETP.GE.AND P0, PT, R17, R2, PT ;  /* 0x000000021100720c */ /* 0x000fe20003f06270 */
[----:B------:R-:W-:Y:S01]  /*1fd0*/  BSSY B6, `(.L_x_2088) ;  /* 0x00000f9000067945 */ /* 0x000fe20003800000 */
[----:B------:R-:W-:Y:S02]  /*1fe0*/  CS2R R18, SRZ ;  /* 0x0000000000127805 */ /* 0x000fe4000001ff00 */
[----:B------:R-:W-:-:S09]  /*1ff0*/  CS2R R26, SRZ ;  /* 0x00000000001a7805 */ /* 0x000fd2000001ff00 */
[----:B------:R-:W-:Y:S05]  /*2000*/  @P0 BRA `(.L_x_2089) ;  /* 0x0000000c00d40947 */ /* 0x000fea0003800000 */
[----:B01----:R-:W0:Y:S01]  /*2010*/  LDC.64 R4, c[0x0][0x220] ;  /* 0x00008800ff047b82 */ /* 0x003e220000000a00 */
[----:B---3--:R-:W-:Y:S01]  /*2020*/  IMAD R0, R22, 0x200, R17 ;  /* 0x0000020016007824 */ /* 0x008fe200078e0211 */
        /* <DEDUP_REMOVED lines=19> */
.L_x_2093:
[----:B------:R-:W3:Y:S02]  /*2160*/  LDG.E.U8 R4, desc[UR36][R4.64] ;  /* 0x0000002404047981 */ /* 0x000ee4000c1e1100 */
[----:B---3--:R0:W1:Y:S01]  /*2170*/  I2F.F64.U16 R26, R4 ;  /* 0x00000004001a7312 */ /* 0x0080620000101800 */
[----:B------:R-:W-:Y:S05]  /*2180*/  BRA `(.L_x_2095) ;  /* 0x0000000c00707947 */ /* 0x000fea0003800000 */
.L_x_2092:
        /* <DEDUP_REMOVED lines=9> */
.L_x_2097:
[----:B------:R-:W3:Y:S02]  /*2220*/  LDG.E R4, desc[UR36][R4.64] ;  /* 0x0000002404047981 */ /* 0x000ee4000c1e1900 */
[----:B---3--:R0:W1:Y:S01]  /*2230*/  I2F.F64 R26, R4 ;  /* 0x00000004001a7312 */ /* 0x0080620000201c00 */
[----:B------:R-:W-:Y:S05]  /*2240*/  BRA `(.L_x_2095) ;  /* 0x0000000c00407947 */ /* 0x000fea0003800000 */
.L_x_2096:
[----:B------:R-:W3:Y:S02]  /*2250*/  LDG.E.U16 R4, desc[UR36][R4.64] ;  /* 0x0000002404047981 */ /* 0x000ee4000c1e1500 */
[----:B---3--:R0:W1:Y:S01]  /*2260*/  I2F.F64.S16 R26, R4 ;  /* 0x00000004001a7312 */ /* 0x0080620000101c00 */
[----:B------:R-:W-:Y:S05]  /*2270*/  BRA `(.L_x_2095) ;  /* 0x0000000c00347947 */ /* 0x000fea0003800000 */
.L_x_2091:
        /* <DEDUP_REMOVED lines=10> */
.L_x_2099:
[----:B------:R-:W3:Y:S02]  /*2320*/  LDG.E.U16 R0, desc[UR36][R4.64] ;  /* 0x0000002404007981 */ /* 0x000ee4000c1e1500 */
[----:B---3--:R-:W-:-:S05]  /*2330*/  HADD2.F32 R0, -RZ, R0.H0_H0 ;  /* 0x20000000ff007230 */ /* 0x008fca0000004100 */
[----:B------:R-:W-:-:S04]  /*2340*/  FMUL.FTZ R0, R0, 1 ;  /* 0x3f80000000007820 */ /* 0x000fc80000410000 */
[----:B------:R0:W1:Y:S01]  /*2350*/  F2F.F64.F32 R26, R0 ;  /* 0x00000000001a7310 */ /* 0x0000620000201800 */
[----:B------:R-:W-:Y:S05]  /*2360*/  BRA `(.L_x_2095) ;  /* 0x0000000800f87947 */ /* 0x000fea0003800000 */
.L_x_2098:
        /* <DEDUP_REMOVED lines=10> */
.L_x_2101:
[----:B------:R-:W3:Y:S02]  /*2410*/  LDG.E.U16 R4, desc[UR36][R4.64] ;  /* 0x0000002404047981 */ /* 0x000ee4000c1e1500 */
[----:B---3--:R-:W-:-:S05]  /*2420*/  HADD2.F32 R0, -RZ, R4.H0_H0 ;  /* 0x20000004ff007230 */ /* 0x008fca0000004100 */
[----:B------:R-:W-:-:S04]  /*2430*/  FMUL.FTZ R0, R0, 1 ;  /* 0x3f80000000007820 */ /* 0x000fc80000410000 */
[----:B------:R0:W1:Y:S01]  /*2440*/  F2F.F64.F32 R26, R0 ;  /* 0x00000000001a7310 */ /* 0x0000620000201800 */
[----:B------:R-:W-:Y:S05]  /*2450*/  BRA `(.L_x_2095) ;  /* 0x0000000800bc7947 */ /* 0x000fea0003800000 */
.L_x_2100:
[----:B------:R0:W5:Y:S01]  /*2460*/  LDG.E.64 R26, desc[UR36][R4.64] ;  /* 0x00000024041a7981 */ /* 0x000162000c1e1b00 */
[----:B------:R-:W-:Y:S05]  /*2470*/  BRA `(.L_x_2095) ;  /* 0x0000000800b47947 */ /* 0x000fea0003800000 */
.L_x_2090:
        /* <DEDUP_REMOVED lines=13> */
.L_x_2104:
[----:B------:R0:W5:Y:S01]  /*2550*/  LDG.E.64 R26, desc[UR36][R4.64] ;  /* 0x00000024041a7981 */ /* 0x000162000c1e1b00 */
[----:B------:R-:W-:Y:S05]  /*2560*/  BRA `(.L_x_2095) ;  /* 0x0000000800787947 */ /* 0x000fea0003800000 */
.L_x_2103:
        /* <DEDUP_REMOVED lines=28> */
.L_x_2106:
        /* <DEDUP_REMOVED lines=15> */
.L_x_2105:
[----:B------:R-:W3:Y:S02]  /*2820*/  LDG.E.U16 R0, desc[UR36][R4.64] ;  /* 0x0000002404007981 */ /* 0x000ee4000c1e1500 */
[----:B---3--:R-:W-:-:S04]  /*2830*/  IMAD.U32 R0, R0, 0x10000, RZ ;  /* 0x0001000000007824 */ /* 0x008fc800078e00ff */
[----:B------:R-:W-:-:S04]  /*2840*/  FMUL.FTZ R0, R0, 1 ;  /* 0x3f80000000007820 */ /* 0x000fc80000410000 */
[----:B------:R0:W1:Y:S01]  /*2850*/  F2F.F64.F32 R26, R0 ;  /* 0x00000000001a7310 */ /* 0x0000620000201800 */
[----:B------:R-:W-:Y:S05]  /*2860*/  BRA `(.L_x_2095) ;  /* 0x0000000400b87947 */ /* 0x000fea0003800000 */
.L_x_2102:
        /* <DEDUP_REMOVED lines=11> */
.L_x_2109:
        /* <DEDUP_REMOVED lines=21> */
.L_x_2113:
[----:B------:R-:W-:Y:S05]  /*2a70*/  BSYNC B1 ;  /* 0x0000000000017941 */ /* 0x000fea0003800000 */
.L_x_2112:
[----:B------:R-:W-:Y:S01]  /*2a80*/  LEA R5, R0, 0x3b800000, 0x17 ;  /* 0x3b80000000057811 */ /* 0x000fe200078eb8ff */
[----:B------:R-:W-:-:S05]  /*2a90*/  IMAD.SHL.U32 R0, R3, 0x100000, RZ ;  /* 0x0010000003007824 */ /* 0x000fca00078e00ff */
[----:B------:R-:W-:-:S07]  /*2aa0*/  LOP3.LUT R0, R5, R0, R6, 0xfe, !PT ;  /* 0x0000000005007212 */ /* 0x000fce00078efe06 */
.L_x_2111:
[----:B------:R-:W-:Y:S05]  /*2ab0*/  BSYNC B0 ;  /* 0x0000000000007941 */ /* 0x000fea0003800000 */
.L_x_2110:
[----:B------:R-:W-:-:S04]  /*2ac0*/  FMUL.FTZ R0, R0, 1 ;  /* 0x3f80000000007820 */ /* 0x000fc80000410000 */
[----:B------:R3:W0:Y:S01]  /*2ad0*/  F2F.F64.F32 R26, R0 ;  /* 0x00000000001a7310 */ /* 0x0006220000201800 */
[----:B------:R-:W-:Y:S05]  /*2ae0*/  BRA `(.L_x_2095) ;  /* 0x0000000400187947 */ /* 0x000fea0003800000 */
.L_x_2108:
        /* <DEDUP_REMOVED lines=21> */
.L_x_2117:
[----:B------:R-:W-:Y:S05]  /*2c40*/  BSYNC B1 ;  /* 0x0000000000017941 */ /* 0x000fea0003800000 */
.L_x_2116:
[----:B------:R-:W-:Y:S01]  /*2c50*/  LEA R5, R0, 0x37800000, 0x17 ;  /* 0x3780000000057811 */ /* 0x000fe200078eb8ff */
[----:B------:R-:W-:-:S05]  /*2c60*/  IMAD.SHL.U32 R0, R3, 0x200000, RZ ;  /* 0x0020000003007824 */ /* 0x000fca00078e00ff */
[----:B------:R-:W-:-:S07]  /*2c70*/  LOP3.LUT R0, R5, R0, R6, 0xfe, !PT ;  /* 0x0000000005007212 */ /* 0x000fce00078efe06 */
.L_x_2115:
[----:B------:R-:W-:Y:S05]  /*2c80*/  BSYNC B0 ;  /* 0x0000000000007941 */ /* 0x000fea0003800000 */
.L_x_2114:
[----:B------:R-:W-:-:S04]  /*2c90*/  FMUL.FTZ R0, R0, 1 ;  /* 0x3f80000000007820 */ /* 0x000fc80000410000 */
[----:B------:R0:W1:Y:S01]  /*2ca0*/  F2F.F64.F32 R26, R0 ;  /* 0x00000000001a7310 */ /* 0x0000620000201800 */
[----:B------:R-:W-:Y:S05]  /*2cb0*/  BRA `(.L_x_2095) ;  /* 0x0000000000a47947 */ /* 0x000fea0003800000 */
.L_x_2107:
        /* <DEDUP_REMOVED lines=14> */
.L_x_2121:
[----:B------:R-:W-:Y:S05]  /*2da0*/  BSYNC B0 ;  /* 0x0000000000007941 */ /* 0x000fea0003800000 */
.L_x_2120:
[----:B------:R-:W-:-:S04]  /*2db0*/  FMUL.FTZ R0, R0, 1 ;  /* 0x3f80000000007820 */ /* 0x000fc80000410000 */
[----:B------:R0:W1:Y:S01]  /*2dc0*/  F2F.F64.F32 R26, R0 ;  /* 0x00000000001a7310 */ /* 0x0000620000201800 */
[----:B------:R-:W-:Y:S05]  /*2dd0*/  BRA `(.L_x_2095) ;  /* 0x00000000005c7947 */ /* 0x000fea0003800000 */
.L_x_2094:
        /* <DEDUP_REMOVED lines=16> */
.L_x_2122:
[----:B------:R-:W-:Y:S01]  /*2ee0*/  CS2R R26, SRZ ;  /* 0x00000000001a7805 */ /* 0x000fe2000001ff00 */
[----:B------:R-:W-:Y:S06]  /*2ef0*/  BRA `(.L_x_2095) ;  /* 0x0000000000147947 */ /* 0x000fec0003800000 */
.L_x_2119:
[----:B------:R-:W3:Y:S02]  /*2f00*/  LDG.E.64 R26, desc[UR36][R4.64] ;  /* 0x00000024041a7981 */ /* 0x000ee4000c1e1b00 */
[----:B---3--:R-:W0:Y:S01]  /*2f10*/  I2F.F64.U64 R26, R26 ;  /* 0x0000001a001a7312 */ /* 0x008e220000301800 */
[----:B------:R-:W-:Y:S05]  /*2f20*/  BRA `(.L_x_2095) ;  /* 0x0000000000087947 */ /* 0x000fea0003800000 */
.L_x_2118:
[----:B------:R-:W3:Y:S02]  /*2f30*/  LDG.E R4, desc[UR36][R4.64] ;  /* 0x0000002404047981 */ /* 0x000ee4000c1e1900 */
[----:B---3--:R0:W1:Y:S02]  /*2f40*/  I2F.F64.U32 R26, R4 ;  /* 0x00000004001a7312 */ /* 0x0080640000201800 */
.L_x_2095:
[----:B------:R-:W-:-:S07]  /*2f50*/  VIADD R17, R17, 0x80 ;  /* 0x0000008011117836 */ /* 0x000fce0000000000 */
.L_x_2089:
[----:B------:R-:W-:Y:S05]  /*2f60*/  BSYNC B6 ;  /* 0x0000000000067941 */ /* 0x000fea0003800000 */
.L_x_2088:
[----:B------:R-:W-:Y:S01]  /*2f70*/  ISETP.GE.AND P0, PT, R17, R2, PT ;  /* 0x000000021100720c */ /* 0x000fe20003f06270 */
[----:B------:R-:W-:-:S12]  /*2f80*/  BSSY B6, `(.L_x_2123) ;  /* 0x00000f4000067945 */ /* 0x000fd80003800000 */
[----:B------:R-:W-:Y:S05]  /*2f90*/  @P0 BRA `(.L_x_2124) ;  /* 0x0000000c00c80947 */ /* 0x000fea0003800000 */
[----:B01----:R-:W0:Y:S01]  /*2fa0*/  LDC.64 R4, c[0x0][0x220] ;  /* 0x00008800ff047b82 */ /* 0x003e220000000a00 */
[----:B---3--:R-:W-:Y:S01]  /*2fb0*/  PRMT R0, R16, 0x9910, RZ ;  /* 0x0000991010007816 */ /* 0x008fe200000000ff */
        /* <DEDUP_REMOVED lines=18> */
.L_x_2128:
[----:B------:R-:W3:Y:S02]  /*30e0*/  LDG.E.U8 R4, desc[UR36][R4.64] ;  /* 0x0000002404047981 */ /* 0x000ee4000c1e1100 */
[----:B---3--:R0:W1:Y:S01]  /*30f0*/  I2F.F64.U16 R18, R4 ;  /* 0x0000000400127312 */ /* 0x0080620000101800 */
[----:B------:R-:W-:Y:S05]  /*3100*/  BRA `(.L_x_2124) ;  /* 0x0000000c006c7947 */ /* 0x000fea0003800000 */
.L_x_2127:
        /* <DEDUP_REMOVED lines=9> */
.L_x_2131:
[----:B------:R-:W3:Y:S02]  /*31a0*/  LDG.E R4, desc[UR36][R4.64] ;  /* 0x0000002404047981 */ /* 0x000ee4000c1e1900 */
[----:B---3--:R0:W1:Y:S01]  /*31b0*/  I2F.F64 R18, R4 ;  /* 0x0000000400127312 */ /* 0x0080620000201c00 */
[----:B------:R-:W-:Y:S05]  /*31c0*/  BRA `(.L_x_2124) ;  /* 0x0000000c003c7947 */ /* 0x000fea0003800000 */
.L_x_2130:
[----:B------:R-:W3:Y:S02]  /*31d0*/  LDG.E.U16 R4, desc[UR36][R4.64] ;  /* 0x0000002404047981 */ /* 0x000ee4000c1e1500 */
[----:B---3--:R0:W1:Y:S01]  /*31e0*/  I2F.F64.S16 R18, R4 ;  /* 0x0000000400127312 */ /* 0x0080620000101c00 */
[----:B------:R-:W-:Y:S05]  /*31f0*/  BRA `(.L_x_2124) ;  /* 0x0000000c00307947 */ /* 0x000fea0003800000 */
.L_x_2126:
        /* <DEDUP_REMOVED lines=10> */
.L_x_2133:
[----:B------:R-:W3:Y:S02]  /*32a0*/  LDG.E.U16 R0, desc[UR36][R4.64] ;  /* 0x0000002404007981 */ /* 0x000ee4000c1e1500 */
[----:B---3--:R-:W-:-:S05]  /*32b0*/  HADD2.F32 R0, -RZ, R0.H0_H0 ;  /* 0x20000000ff007230 */ /* 0x008fca0000004100 */
[----:B------:R-:W-:-:S04]  /*32c0*/  FMUL.FTZ R0, R0, 1 ;  /* 0x3f80000000007820 */ /* 0x000fc80000410000 */
[----:B------:R0:W1:Y:S01]  /*32d0*/  F2F.F64.F32 R18, R0 ;  /* 0x0000000000127310 */ /* 0x0000620000201800 */
[----:B------:R-:W-:Y:S05]  /*32e0*/  BRA `(.L_x_2124) ;  /* 0x0000000800f47947 */ /* 0x000fea0003800000 */
.L_x_2132:
        /* <DEDUP_REMOVED lines=10> */
.L_x_2135:
[----:B------:R-:W3:Y:S02]  /*3390*/  LDG.E.U16 R4, desc[UR36][R4.64] ;  /* 0x0000002404047981 */ /* 0x000ee4000c1e1500 */
[----:B---3--:R-:W-:-:S05]  /*33a0*/  HADD2.F32 R0, -RZ, R4.H0_H0 ;  /* 0x20000004ff007230 */ /* 0x008fca0000004100 */
[----:B------:R-:W-:-:S04]  /*33b0*/  FMUL.FTZ R0, R0, 1 ;  /* 0x3f80000000007820 */ /* 0x000fc80000410000 */
[----:B------:R0:W1:Y:S01]  /*33c0*/  F2F.F64.F32 R18, R0 ;  /* 0x0000000000127310 */ /* 0x0000620000201800 */
[----:B------:R-:W-:Y:S05]  /*33d0*/  BRA `(.L_x_2124) ;  /* 0x0000000800b87947 */ /* 0x000fea0003800000 */
.L_x_2134:
[----:B------:R0:W5:Y:S01]  /*33e0*/  LDG.E.64 R18, desc[UR36][R4.64] ;  /* 0x0000002404127981 */ /* 0x000162000c1e1b00 */
[----:B------:R-:W-:Y:S05]  /*33f0*/  BRA `(.L_x_2124) ;  /* 0x0000000800b07947 */ /* 0x000fea0003800000 */
.L_x_2125:
        /* <DEDUP_REMOVED lines=13> */
.L_x_2138:
[----:B------:R0:W5:Y:S01]  /*34d0*/  LDG.E.64 R18, desc[UR36][R4.64] ;  /* 0x0000002404127981 */ /* 0x000162000c1e1b00 */
[----:B------:R-:W-:Y:S05]  /*34e0*/  BRA `(.L_x_2124) ;  /* 0x0000000800747947 */ /* 0x000fea0003800000 */
.L_x_2137:
        /* <DEDUP_REMOVED lines=28> */
.L_x_2140:
        /* <DEDUP_REMOVED lines=15> */
.L_x_2139:
[----:B------:R-:W3:Y:S02]  /*37a0*/  LDG.E.U16 R0, desc[UR36][R4.64] ;  /* 0x0000002404007981 */ /* 0x000ee4000c1e1500 */
[----:B---3--:R-:W-:-:S04]  /*37b0*/  IMAD.U32 R0, R0, 0x10000, RZ ;  /* 0x0001000000007824 */ /* 0x008fc800078e00ff */
[----:B------:R-:W-:-:S04]  /*37c0*/  FMUL.FTZ R0, R0, 1 ;  /* 0x3f80000000007820 */ /* 0x000fc80000410000 */
[----:B------:R0:W1:Y:S01]  /*37d0*/  F2F.F64.F32 R18, R0 ;  /* 0x0000000000127310 */ /* 0x0000620000201800 */
[----:B------:R-:W-:Y:S05]  /*37e0*/  BRA `(.L_x_2124) ;  /* 0x0000000400b47947 */ /* 0x000fea0003800000 */
.L_x_2136:
        /* <DEDUP_REMOVED lines=11> */
.L_x_2143:
        /* <DEDUP_REMOVED lines=21> */
.L_x_2147:
[----:B------:R-:W-:Y:S05]  /*39f0*/  BSYNC B1 ;  /* 0x0000000000017941 */ /* 0x000fea0003800000 */
.L_x_2146:
[----:B------:R-:W-:Y:S01]  /*3a00*/  LEA R5, R0, 0x3b800000, 0x17 ;  /* 0x3b80000000057811 */ /* 0x000fe200078eb8ff */
[----:B------:R-:W-:-:S05]  /*3a10*/  IMAD.SHL.U32 R0, R3, 0x100000, RZ ;  /* 0x0010000003007824 */ /* 0x000fca00078e00ff */
[----:B------:R-:W-:-:S07]  /*3a20*/  LOP3.LUT R0, R5, R0, R6, 0xfe, !PT ;  /* 0x0000000005007212 */ /* 0x000fce00078efe06 */
.L_x_2145:
[----:B------:R-:W-:Y:S05]  /*3a30*/  BSYNC B0 ;  /* 0x0000000000007941 */ /* 0x000fea0003800000 */
.L_x_2144:
[----:B------:R-:W-:-:S04]  /*3a40*/  FMUL.FTZ R0, R0, 1 ;  /* 0x3f80000000007820 */ /* 0x000fc80000410000 */
[----:B------:R0:W1:Y:S01]  /*3a50*/  F2F.F64.F32 R18, R0 ;  /* 0x0000000000127310 */ /* 0x0000620000201800 */
[----:B------:R-:W-:Y:S05]  /*3a60*/  BRA `(.L_x_2124) ;  /* 0x0000000400147947 */ /* 0x000fea0003800000 */
.L_x_2142:
        /* <DEDUP_REMOVED lines=21> */
.L_x_2151:
[----:B------:R-:W-:Y:S05]  /*3bc0*/  BSYNC B1 ;  /* 0x0000000000017941 */ /* 0x000fea0003800000 */
.L_x_2150:
[----:B------:R-:W-:Y:S01]  /*3bd0*/  LEA R5, R0, 0x37800000, 0x17 ;  /* 0x3780000000057811 */ /* 0x000fe200078eb8ff */
[----:B------:R-:W-:-:S05]  /*3be0*/  IMAD.SHL.U32 R0, R3, 0x200000, RZ ;  /* 0x0020000003007824 */ /* 0x000fca00078e00ff */
[----:B------:R-:W-:-:S07]  /*3bf0*/  LOP3.LUT R0, R5, R0, R6, 0xfe, !PT ;  /* 0x0000000005007212 */ /* 0x000fce00078efe06 */
.L_x_2149:
[----:B------:R-:W-:Y:S05]  /*3c00*/  BSYNC B0 ;  /* 0x0000000000007941 */ /* 0x000fea0003800000 */
.L_x_2148:
[----:B------:R-:W-:-:S04]  /*3c10*/  FMUL.FTZ R0, R0, 1 ;  /* 0x3f80000000007820 */ /* 0x000fc80000410000 */
[----:B------:R0:W1:Y:S01]  /*3c20*/  F2F.F64.F32 R18, R0 ;  /* 0x0000000000127310 */ /* 0x0000620000201800 */
[----:B------:R-:W-:Y:S05]  /*3c30*/  BRA `(.L_x_2124) ;  /* 0x0000000000a07947 */ /* 0x000fea0003800000 */
.L_x_2141:
        /* <DEDUP_REMOVED lines=14> */
.L_x_2155:
[----:B------:R-:W-:Y:S05]  /*3d20*/  BSYNC B0 ;  /* 0x0000000000007941 */ /* 0x000fea0003800000 */
.L_x_2154:
[----:B------:R-:W-:-:S04]  /*3d30*/  FMUL.FTZ R0, R0, 1 ;  /* 0x3f80000000007820 */ /* 0x000fc80000410000 */
[----:B------:R0:W1:Y:S01]  /*3d40*/  F2F.F64.F32 R18, R0 ;  /* 0x0000000000127310 */ /* 0x0000620000201800 */
[----:B------:R-:W-:Y:S05]  /*3d50*/  BRA `(.L_x_2124) ;  /* 0x0000000000587947 */ /* 0x000fea0003800000 */
.L_x_2129:
        /* <DEDUP_REMOVED lines=16> */
.L_x_2156:
[----:B------:R-:W-:Y:S05]  /*3e60*/  BRA `(.L_x_2124) ;  /* 0x0000000000147947 */ /* 0x000fea0003800000 */
.L_x_2153:
[----:B------:R-:W3:Y:S02]  /*3e70*/  LDG.E.64 R18, desc[UR36][R4.64] ;  /* 0x0000002404127981 */ /* 0x000ee4000c1e1b00 */
[----:B---3--:R-:W0:Y:S01]  /*3e80*/  I2F.F64.U64 R18, R18 ;  /* 0x0000001200127312 */ /* 0x008e220000301800 */
[----:B------:R-:W-:Y:S05]  /*3e90*/  BRA `(.L_x_2124) ;  /* 0x0000000000087947 */ /* 0x000fea0003800000 */
.L_x_2152:
[----:B------:R-:W3:Y:S02]  /*3ea0*/  LDG.E R4, desc[UR36][R4.64] ;  /* 0x0000002404047981 */ /* 0x000ee4000c1e1900 */
[----:B---3--:R0:W1:Y:S02]  /*3eb0*/  I2F.F64.U32 R18, R4 ;  /* 0x0000000400127312 */ /* 0x0080640000201800 */
.L_x_2124:
[----:B------:R-:W-:Y:S05]  /*3ec0*/  BSYNC B6 ;  /* 0x0000000000067941 */ /* 0x000fea0003800000 */
.L_x_2123:
[----:B------:R-:W2:Y:S01]  /*3ed0*/  S2R R33, SR_TID.X ;  /* 0x0000000000217919 */ /* 0x000ea20000002100 */
[----:B------:R-:W3:Y:S01]  /*3ee0*/  LDC.U8 R23, c[0x0][0x234] ;  /* 0x00008d00ff177b82 */ /* 0x000ee20000000000 */
[----:B------:R-:W-:Y:S01]  /*3ef0*/  BSSY B6, `(.L_x_2157) ;  /* 0x0000138000067945 */ /* 0x000fe20003800000 */
[C---:B--2---:R-:W-:Y:S01]  /*3f00*/  VIADD R3, R33.reuse, 0x100 ;  /* 0x0000010021037836 */ /* 0x044fe20000000000 */
[CC--:B------:R-:W-:Y:S01]  /*3f10*/  ISETP.GE.AND P3, PT, R33.reuse, R2.reuse, PT ;  /* 0x000000022100720c */ /* 0x0c0fe20003f66270 */
[C---:B0-----:R-:W-:Y:S02]  /*3f20*/  VIADD R7, R33.reuse, 0x180 ;  /* 0x0000018021077836 */ /* 0x041fe40000000000 */
[----:B------:R-:W-:Y:S01]  /*3f30*/  VIADD R31, R33, 0x80 ;  /* 0x00000080211f7836 */ /* 0x000fe20000000000 */
[-C--:B------:R-:W-:Y:S02]  /*3f40*/  ISETP.GE.AND P1, PT, R3, R2.reuse, PT ;  /* 0x000000020300720c */ /* 0x080fe40003f26270 */
[----:B------:R-:W-:-:S02]  /*3f50*/  ISETP.GE.AND P2, PT, R7, R2, PT ;  /* 0x000000020700720c */ /* 0x000fc40003f46270 */
[----:B------:R-:W-:-:S05]  /*3f60*/  ISETP.GE.AND P0, PT, R31, R2, PT ;  /* 0x000000021f00720c */ /* 0x000fca0003f06270 */
[----:B-1--45:R0:W1:Y:S08]  /*3f70*/  @!P3 FRND.F64.TRUNC R4, R36 ;  /* 0x000000240004b313 */ /* 0x032070000030d800 */
[----:B------:R0:W2:Y:S08]  /*3f80*/  @!P1 FRND.F64.TRUNC R24, R26 ;  /* 0x0000001a00189313 */ /* 0x0000b0000030d800 */
[----:B------:R0:W4:Y:S08]  /*3f90*/  @!P2 FRND.F64.TRUNC R16, R18 ;  /* 0x000000120010a313 */ /* 0x000130000030d800 */
[----:B------:R0:W0:Y:S01]  /*3fa0*/  @!P0 FRND.F64.TRUNC R28, R34 ;  /* 0x00000022001c8313 */ /* 0x000022000030d800 */
[----:B-123--:R-:W-:Y:S05]  /*3fb0*/  @P3 BRA `(.L_x_2158) ;  /* 0x0000001000ac3947 */ /* 0x00efea0003800000 */
        /* <DEDUP_REMOVED lines=18> */
[----:B0-----:R-:W0:Y:S01]  /*40e0*/  F2I.F64.TRUNC R37, R36 ;  /* 0x0000002400257311 */ /* 0x001e22000030d100 */
[----:B------:R-:W-:Y:S01]  /*40f0*/  IMAD.MOV.U32 R33, RZ, RZ, R31 ;  /* 0x000000ffff217224 */ /* 0x000fe200078e001f */
[----:B0-----:R0:W-:Y:S01]  /*4100*/  STG.E.U8 desc[UR36][R8.64], R37 ;  /* 0x0000002508007986 */ /* 0x0011e2000c101124 */
[----:B------:R-:W-:Y:S05]  /*4110*/  BRA `(.L_x_2158) ;  /* 0x0000001000547947 */ /* 0x000fea0003800000 */
.L_x_2162:
[----:B0-----:R-:W0:Y:S01]  /*4120*/  F2I.S64.F64.TRUNC R36, R36 ;  /* 0x0000002400247311 */ /* 0x001e22000030d900 */
[----:B------:R-:W-:Y:S02]  /*4130*/  IMAD.MOV.U32 R33, RZ, RZ, R31 ;  /* 0x000000ffff217224 */ /* 0x000fe400078e001f */
[----:B0-----:R-:W-:-:S05]  /*4140*/  IMAD.MOV.U32 R3, RZ, RZ, R36 ;  /* 0x000000ffff037224 */ /* 0x001fca00078e0024 */
[----:B------:R0:W-:Y:S01]  /*4150*/  STG.E.U8 desc[UR36][R8.64], R3 ;  /* 0x0000000308007986 */ /* 0x0001e2000c101124 */
[----:B------:R-:W-:Y:S05]  /*4160*/  BRA `(.L_x_2158) ;  /* 0x0000001000407947 */ /* 0x000fea0003800000 */
.L_x_2161:
[----:B------:R-:W-:-:S13]  /*4170*/  ISETP.NE.AND P0, PT, R0, 0x2, PT ;  /* 0x000000020000780c */ /* 0x000fda0003f05270 */
[----:B------:R-:W-:Y:S05]  /*4180*/  @!P0 BRA `(.L_x_2164) ;  /* 0x0000000000308947 */ /* 0x000fea0003800000 */
[----:B------:R-:W-:-:S13]  /*4190*/  ISETP.NE.AND P0, PT, R0, 0x3, PT ;  /* 0x000000030000780c */ /* 0x000fda0003f05270 */
[----:B------:R-:W-:Y:S05]  /*41a0*/  @!P0 BRA `(.L_x_2165) ;  /* 0x0000000000188947 */ /* 0x000fea0003800000 */
[----:B------:R-:W-:-:S13]  /*41b0*/  ISETP.NE.AND P0, PT, R0, 0x4, PT ;  /* 0x000000040000780c */ /* 0x000fda0003f05270 */
[----:B------:R-:W-:Y:S05]  /*41c0*/  @P0 BRA `(.L_x_2163) ;  /* 0x0000000c00c40947 */ /* 0x000fea0003800000 */
[----:B0-----:R-:W0:Y:S01]  /*41d0*/  F2I.S64.F64.TRUNC R36, R36 ;  /* 0x0000002400247311 */ /* 0x001e22000030d900 */
[----:B------:R-:W-:Y:S01]  /*41e0*/  IMAD.MOV.U32 R33, RZ, RZ, R31 ;  /* 0x000000ffff217224 */ /* 0x000fe200078e001f */
[----:B0-----:R0:W-:Y:S01]  /*41f0*/  STG.E.64 desc[UR36][R8.64], R36 ;  /* 0x0000002408007986 */ /* 0x0011e2000c101b24 */
[----:B------:R-:W-:Y:S05]  /*4200*/  BRA `(.L_x_2158) ;  /* 0x0000001000187947 */ /* 0x000fea0003800000 */
.L_x_2165:
[----:B0-----:R-:W0:Y:S01]  /*4210*/  F2I.F64.TRUNC R37, R36 ;  /* 0x0000002400257311 */ /* 0x001e22000030d100 */
[----:B------:R-:W-:Y:S01]  /*4220*/  IMAD.MOV.U32 R33, RZ, RZ, R31 ;  /* 0x000000ffff217224 */ /* 0x000fe200078e001f */
[----:B0-----:R0:W-:Y:S01]  /*4230*/  STG.E desc[UR36][R8.64], R37 ;  /* 0x0000002508007986 */ /* 0x0011e2000c101924 */
[----:B------:R-:W-:Y:S05]  /*4240*/  BRA `(.L_x_2158) ;  /* 0x0000001000087947 */ /* 0x000fea0003800000 */
.L_x_2164:
[----:B0-----:R-:W0:Y:S01]  /*4250*/  F2I.F64.TRUNC R37, R36 ;  /* 0x0000002400257311 */ /* 0x001e22000030d100 */
[----:B------:R-:W-:Y:S01]  /*4260*/  IMAD.MOV.U32 R33, RZ, RZ, R31 ;  /* 0x000000ffff217224 */ /* 0x000fe200078e001f */
[----:B0-----:R0:W-:Y:S01]  /*4270*/  STG.E.U16 desc[UR36][R8.64], R37 ;  /* 0x0000002508007986 */ /* 0x0011e2000c101524 */
[----:B------:R-:W-:Y:S05]  /*4280*/  BRA `(.L_x_2158) ;  /* 0x0000000c00f87947 */ /* 0x000fea0003800000 */
.L_x_2160:
        /* <DEDUP_REMOVED lines=8> */
[----:B------:R-:W1:Y:S01]  /*4310*/  F2F.F32.F64 R3, R4 ;  /* 0x0000000400037310 */ /* 0x000e620000301000 */
[----:B------:R-:W-:Y:S01]  /*4320*/  DSETP.GEU.AND P0, PT, |R4|, UR4, PT ;  /* 0x0000000404007e2a */ /* 0x000fe2000bf0e200 */
[----:B------:R-:W-:-:S13]  /*4330*/  IMAD.MOV.U32 R33, RZ, RZ, R31 ;  /* 0x000000ffff217224 */ /* 0x000fda00078e001f */
[----:B-1----:R-:W-:-:S05]  /*4340*/  @!P0 FMUL R3, R3, 1.175494350822287508e-38 ;  /* 0x0080000003038820 */ /* 0x002fca0000400000 */
[----:B------:R1:W-:Y:S01]  /*4350*/  STG.E desc[UR36][R8.64], R3 ;  /* 0x0000000308007986 */ /* 0x0003e2000c101924 */
[----:B------:R-:W-:Y:S05]  /*4360*/  BRA `(.L_x_2158) ;  /* 0x0000000c00c07947 */ /* 0x000fea0003800000 */
.L_x_2167:
[----:B------:R-:W-:Y:S01]  /*4370*/  UMOV UR4, 0xf0000000 ;  /* 0xf000000000047882 */ /* 0x000fe20000000000 */
[----:B------:R-:W-:Y:S01]  /*4380*/  UMOV UR5, 0x380fffff ;  /* 0x380fffff00057882 */ /* 0x000fe20000000000 */
[----:B------:R-:W1:Y:S01]  /*4390*/  F2F.F32.F64 R0, R4 ;  /* 0x0000000400007310 */ /* 0x000e620000301000 */
[----:B------:R-:W-:Y:S01]  /*43a0*/  DSETP.GEU.AND P0, PT, |R4|, UR4, PT ;  /* 0x0000000404007e2a */ /* 0x000fe2000bf0e200 */
[----:B------:R-:W-:-:S13]  /*43b0*/  IMAD.MOV.U32 R33, RZ, RZ, R31 ;  /* 0x000000ffff217224 */ /* 0x000fda00078e001f */
[----:B-1----:R-:W-:-:S05]  /*43c0*/  @!P0 FMUL R0, R0, 1.175494350822287508e-38 ;  /* 0x0080000000008820 */ /* 0x002fca0000400000 */
[----:B------:R-:W-:-:S05]  /*43d0*/  F2FP.F16.F32.PACK_AB R0, RZ, R0 ;  /* 0x00000000ff00723e */ /* 0x000fca00000000ff */
[----:B------:R1:W-:Y:S01]  /*43e0*/  STG.E.U16 desc[UR36][R8.64], R0 ;  /* 0x0000000008007986 */ /* 0x0003e2000c101524 */
[----:B------:R-:W-:Y:S05]  /*43f0*/  BRA `(.L_x_2158) ;  /* 0x0000000c009c7947 */ /* 0x000fea0003800000 */
.L_x_2166:
        /* <DEDUP_REMOVED lines=10> */
[----:B------:R-:W-:Y:S02]  /*44a0*/  IMAD.MOV.U32 R7, RZ, RZ, RZ ;  /* 0x000000ffff077224 */ /* 0x000fe400078e00ff */
[----:B------:R-:W-:-:S11]  /*44b0*/  IMAD.MOV.U32 R33, RZ, RZ, R31 ;  /* 0x000000ffff217224 */ /* 0x000fd600078e001f */
[----:B-1----:R-:W-:-:S05]  /*44c0*/  @!P0 FMUL R6, R6, 1.175494350822287508e-38 ;  /* 0x0080000006068820 */ /* 0x002fca0000400000 */
[----:B------:R1:W-:Y:S01]  /*44d0*/  STG.E.64 desc[UR36][R8.64], R6 ;  /* 0x0000000608007986 */ /* 0x0003e2000c101b24 */
[----:B------:R-:W-:Y:S05]  /*44e0*/  BRA `(.L_x_2158) ;  /* 0x0000000c00607947 */ /* 0x000fea0003800000 */
.L_x_2169:
[----:B------:R-:W-:Y:S01]  /*44f0*/  UMOV UR4, 0xf0000000 ;  /* 0xf000000000047882 */ /* 0x000fe20000000000 */
[----:B------:R-:W-:Y:S01]  /*4500*/  UMOV UR5, 0x380fffff ;  /* 0x380fffff00057882 */ /* 0x000fe20000000000 */
[----:B------:R-:W1:Y:S01]  /*4510*/  F2F.F32.F64 R0, R4 ;  /* 0x0000000400007310 */ /* 0x000e620000301000 */
[----:B------:R-:W-:Y:S01]  /*4520*/  DSETP.GEU.AND P0, PT, |R4|, UR4, PT ;  /* 0x0000000404007e2a */ /* 0x000fe2000bf0e200 */
[----:B------:R-:W-:-:S13]  /*4530*/  IMAD.MOV.U32 R33, RZ, RZ, R31 ;  /* 0x000000ffff217224 */ /* 0x000fda00078e001f */
[----:B-1----:R-:W-:-:S05]  /*4540*/  @!P0 FMUL R0, R0, 1.175494350822287508e-38 ;  /* 0x0080000000008820 */ /* 0x002fca0000400000 */
[----:B------:R-:W-:-:S04]  /*4550*/  F2FP.F16.F32.PACK_AB R3, RZ, R0 ;  /* 0x00000000ff03723e */ /* 0x000fc800000000ff */
[----:B------:R-:W-:-:S05]  /*4560*/  PRMT R3, R3, 0x5410, RZ ;  /* 0x0000541003037816 */ /* 0x000fca00000000ff */
[----:B------:R1:W-:Y:S01]  /*4570*/  STG.E desc[UR36][R8.64], R3 ;  /* 0x0000000308007986 */ /* 0x0003e2000c101924 */
[----:B------:R-:W-:Y:S05]  /*4580*/  BRA `(.L_x_2158) ;  /* 0x0000000c00387947 */ /* 0x000fea0003800000 */
.L_x_2168:
[----:B------:R1:W-:Y:S01]  /*4590*/  STG.E.64 desc[UR36][R8.64], R4 ;  /* 0x0000000408007986 */ /* 0x0003e2000c101b24 */
[----:B------:R-:W-:Y:S01]  /*45a0*/  IMAD.MOV.U32 R33, RZ, RZ, R31 ;  /* 0x000000ffff217224 */ /* 0x000fe200078e001f */
[----:B------:R-:W-:Y:S06]  /*45b0*/  BRA `(.L_x_2158) ;  /* 0x0000000c002c7947 */ /* 0x000fec0003800000 */
.L_x_2159:
        /* <DEDUP_REMOVED lines=8> */
[----:B------:R-:W-:Y:S01]  /*4640*/  DSETP.NEU.AND P0, PT, R4, RZ, PT ;  /* 0x000000ff0400722a */ /* 0x000fe20003f0d000 */
[----:B------:R-:W-:-:S05]  /*4650*/  IMAD.MOV.U32 R33, RZ, RZ, R31 ;  /* 0x000000ffff217224 */ /* 0x000fca00078e001f */
[----:B------:R-:W-:-:S05]  /*4660*/  SEL R3, RZ, 0x1, !P0 ;  /* 0x00000001ff037807 */ /* 0x000fca0004000000 */
[----:B------:R1:W-:Y:S01]  /*4670*/  STG.E.U8 desc[UR36][R8.64], R3 ;  /* 0x0000000308007986 */ /* 0x0003e2000c101124 */
[----:B------:R-:W-:Y:S05]  /*4680*/  BRA `(.L_x_2158) ;  /* 0x0000000800f87947 */ /* 0x000fea0003800000 */
.L_x_2172:
[----:B------:R-:W-:Y:S01]  /*4690*/  CS2R R6, SRZ ;  /* 0x0000000000067805 */ /* 0x000fe2000001ff00 */
[----:B------:R-:W-:-:S04]  /*46a0*/  IMAD.MOV.U32 R33, RZ, RZ, R31 ;  /* 0x000000ffff217224 */ /* 0x000fc800078e001f */
[----:B------:R1:W-:Y:S01]  /*46b0*/  STG.E.128 desc[UR36][R8.64], R4 ;  /* 0x0000000408007986 */ /* 0x0003e2000c101d24 */
[----:B------:R-:W-:Y:S05]  /*46c0*/  BRA `(.L_x_2158) ;  /* 0x0000000800e87947 */ /* 0x000fea0003800000 */
.L_x_2171:
        /* <DEDUP_REMOVED lines=10> */
[----:B------:R-:W-:-:S13]  /*4770*/  BSSY B0, `(.L_x_2175) ;  /* 0x000000f000007945 */ /* 0x000fda0003800000 */
[----:B-1----:R-:W-:-:S05]  /*4780*/  @!P0 FMUL R11, R11, 1.175494350822287508e-38 ;  /* 0x008000000b0b8820 */ /* 0x002fca0000400000 */
        /* <DEDUP_REMOVED lines=13> */
.L_x_2176:
[----:B------:R-:W-:Y:S05]  /*4860*/  BSYNC B0 ;  /* 0x0000000000007941 */ /* 0x000fea0003800000 */
.L_x_2175:
[----:B------:R-:W-:Y:S01]  /*4870*/  LOP3.LUT R7, R0, R7, RZ, 0xfc, !PT ;  /* 0x0000000700077212 */ /* 0x000fe200078efcff */
[----:B------:R-:W-:-:S04]  /*4880*/  IMAD.MOV.U32 R33, RZ, RZ, R31 ;  /* 0x000000ffff217224 */ /* 0x000fc800078e001f */
[----:B------:R1:W-:Y:S01]  /*4890*/  STG.E.U8 desc[UR36][R8.64], R7 ;  /* 0x0000000708007986 */ /* 0x0003e2000c101124 */
[----:B------:R-:W-:Y:S05]  /*48a0*/  BRA `(.L_x_2158) ;  /* 0x0000000800707947 */ /* 0x000fea0003800000 */
.L_x_2174:
[----:B------:R-:W-:Y:S01]  /*48b0*/  UMOV UR4, 0xf0000000 ;  /* 0xf000000000047882 */ /* 0x000fe20000000000 */
[----:B------:R-:W-:Y:S01]  /*48c0*/  UMOV UR5, 0x380fffff ;  /* 0x380fffff00057882 */ /* 0x000fe20000000000 */
[----:B------:R-:W1:Y:S01]  /*48d0*/  F2F.F32.F64 R7, R4 ;  /* 0x0000000400077310 */ /* 0x000e620000301000 */
[----:B------:R-:W-:Y:S01]  /*48e0*/  DSETP.GEU.AND P0, PT, |R4|, UR4, PT ;  /* 0x0000000404007e2a */ /* 0x000fe2000bf0e200 */
[----:B------:R-:W-:-:S13]  /*48f0*/  BSSY B0, `(.L_x_2177) ;  /* 0x0000010000007945 */ /* 0x000fda0003800000 */
[----:B-1----:R-:W-:-:S05]  /*4900*/  @!P0 FMUL R7, R7, 1.175494350822287508e-38 ;  /* 0x0080000007078820 */ /* 0x002fca0000400000 */
        /* <DEDUP_REMOVED lines=11> */
.L_x_2178:
[----:B------:R-:W-:Y:S01]  /*49c0*/  IMAD.MOV.U32 R0, RZ, RZ, 0x7f ;  /* 0x0000007fff007424 */ /* 0x000fe200078e00ff */
[----:B------:R-:W-:-:S04]  /*49d0*/  ISETP.GT.U32.AND P0, PT, R3, 0x7f800000, PT ;  /* 0x7f8000000300780c */ /* 0x000fc80003f04070 */
[----:B------:R-:W-:-:S09]  /*49e0*/  SEL R0, R0, 0x7c, P0 ;  /* 0x0000007c00007807 */ /* 0x000fd20000000000 */
.L_x_2179:
[----:B------:R-:W-:Y:S05]  /*49f0*/  BSYNC B0 ;  /* 0x0000000000007941 */ /* 0x000fea0003800000 */
.L_x_2177:
[----:B------:R-:W-:Y:S01]  /*4a00*/  LOP3.LUT R3, R7, 0x80000000, RZ, 0xc0, !PT ;  /* 0x8000000007037812 */ /* 0x000fe200078ec0ff */
[----:B------:R-:W-:-:S03]  /*4a10*/  IMAD.MOV.U32 R33, RZ, RZ, R31 ;  /* 0x000000ffff217224 */ /* 0x000fc600078e001f */
[----:B------:R-:W-:-:S04]  /*4a20*/  SHF.R.U32.HI R3, RZ, 0x18, R3 ;  /* 0x00000018ff037819 */ /* 0x000fc80000011603 */
[----:B------:R-:W-:-:S05]  /*4a30*/  LOP3.LUT R3, R0, R3, RZ, 0xfc, !PT ;  /* 0x0000000300037212 */ /* 0x000fca00078efcff */
[----:B------:R1:W-:Y:S01]  /*4a40*/  STG.E.U8 desc[UR36][R8.64], R3 ;  /* 0x0000000308007986 */ /* 0x0003e2000c101124 */
[----:B------:R-:W-:Y:S05]  /*4a50*/  BRA `(.L_x_2158) ;  /* 0x0000000800047947 */ /* 0x000fea0003800000 */
.L_x_2173:
[----:B------:R-:W-:Y:S01]  /*4a60*/  UMOV UR4, 0xf0000000 ;  /* 0xf000000000047882 */ /* 0x000fe20000000000 */
[----:B------:R-:W-:Y:S01]  /*4a70*/  UMOV UR5, 0x380fffff ;  /* 0x380fffff00057882 */ /* 0x000fe20000000000 */
[----:B------:R-:W1:Y:S01]  /*4a80*/  F2F.F32.F64 R0, R4 ;  /* 0x0000000400007310 */ /* 0x000e620000301000 */
[----:B------:R-:W-:Y:S01]  /*4a90*/  DSETP.GEU.AND P0, PT, |R4|, UR4, PT ;  /* 0x0000000404007e2a */ /* 0x000fe2000bf0e200 */
[----:B------:R-:W-:-:S13]  /*4aa0*/  IMAD.MOV.U32 R33, RZ, RZ, R31 ;  /* 0x000000ffff217224 */ /* 0x000fda00078e001f */
[----:B-1----:R-:W-:-:S05]  /*4ab0*/  @!P0 FMUL R0, R0, 1.175494350822287508e-38 ;  /* 0x0080000000008820 */ /* 0x002fca0000400000 */
[----:B------:R-:W-:-:S05]  /*4ac0*/  F2FP.BF16.F32.PACK_AB R0, RZ, R0 ;  /* 0x00000000ff00723e */ /* 0x000fca00000010ff */
[----:B------:R1:W-:Y:S01]  /*4ad0*/  STG.E.U16 desc[UR36][R8.64], R0 ;  /* 0x0000000008007986 */ /* 0x0003e2000c101524 */
[----:B------:R-:W-:Y:S05]  /*4ae0*/  BRA `(.L_x_2158) ;  /* 0x0000000400e07947 */ /* 0x000fea0003800000 */
.L_x_2170:
        /* <DEDUP_REMOVED lines=8> */
[----:B0-----:R-:W0:Y:S01]  /*4b70*/  F2I.U32.F64.TRUNC R37, R36 ;  /* 0x0000002400257311 */ /* 0x001e22000030d000 */
[----:B------:R-:W-:Y:S01]  /*4b80*/  IMAD.MOV.U32 R33, RZ, RZ, R31 ;  /* 0x000000ffff217224 */ /* 0x000fe200078e001f */
[----:B0-----:R0:W-:Y:S01]  /*4b90*/  STG.E.U16 desc[UR36][R8.64], R37 ;  /* 0x0000002508007986 */ /* 0x0011e2000c101524 */
[----:B------:R-:W-:Y:S05]  /*4ba0*/  BRA `(.L_x_2158) ;  /* 0x0000000400b07947 */ /* 0x000fea0003800000 */
.L_x_2182:
[----:B------:R-:W-:Y:S01]  /*4bb0*/  UMOV UR4, 0xf0000000 ;  /* 0xf000000000047882 */ /* 0x000fe20000000000 */
[----:B------:R-:W-:Y:S01]  /*4bc0*/  UMOV UR5, 0x380fffff ;  /* 0x380fffff00057882 */ /* 0x000fe20000000000 */
[----:B------:R-:W1:Y:S01]  /*4bd0*/  F2F.F32.F64 R7, R4 ;  /* 0x0000000400077310 */ /* 0x000e620000301000 */
[----:B------:R-:W-:Y:S01]  /*4be0*/  DSETP.GEU.AND P0, PT, |R4|, UR4, PT ;  /* 0x0000000404007e2a */ /* 0x000fe2000bf0e200 */
[----:B------:R-:W-:Y:S01]  /*4bf0*/  BSSY B0, `(.L_x_2183) ;  /* 0x0000014000007945 */ /* 0x000fe20003800000 */
[----:B------:R-:W-:-:S12]  /*4c00*/  IMAD.MOV.U32 R0, RZ, RZ, 0x80 ;  /* 0x00000080ff007424 */ /* 0x000fd800078e00ff */
[----:B-1----:R-:W-:-:S05]  /*4c10*/  @!P0 FMUL R7, R7, 1.175494350822287508e-38 ;  /* 0x0080000007078820 */ /* 0x002fca0000400000 */
        /* <DEDUP_REMOVED lines=14> */
.L_x_2185:
[----:B------:R-:W-:-:S04]  /*4d00*/  LOP3.LUT R0, R7, 0x80000000, RZ, 0xc0, !PT ;  /* 0x8000000007007812 */ /* 0x000fc800078ec0ff */
[----:B------:R-:W-:-:S04]  /*4d10*/  SHF.R.U32.HI R0, RZ, 0x18, R0 ;  /* 0x00000018ff007819 */ /* 0x000fc80000011600 */
[----:B------:R-:W-:-:S07]  /*4d20*/  LOP3.LUT R0, R3, R0, RZ, 0xfc, !PT ;  /* 0x0000000003007212 */ /* 0x000fce00078efcff */
.L_x_2184:
[----:B------:R-:W-:Y:S05]  /*4d30*/  BSYNC B0 ;  /* 0x0000000000007941 */ /* 0x000fea0003800000 */
.L_x_2183:
[----:B------:R1:W-:Y:S01]  /*4d40*/  STG.E.U8 desc[UR36][R8.64], R0 ;  /* 0x0000000008007986 */ /* 0x0003e2000c101124 */
[----:B------:R-:W-:Y:S01]  /*4d50*/  IMAD.MOV.U32 R33, RZ, RZ, R31 ;  /* 0x000000ffff217224 */ /* 0x000fe200078e001f */
[----:B------:R-:W-:Y:S06]  /*4d60*/  BRA `(.L_x_2158) ;  /* 0x0000000400407947 */ /* 0x000fec0003800000 */
.L_x_2181:
        /* <DEDUP_REMOVED lines=21> */
.L_x_2188:
[----:B------:R-:W-:-:S04]  /*4ec0*/  LOP3.LUT R0, R7, 0x80000000, RZ, 0xc0, !PT ;  /* 0x8000000007007812 */ /* 0x000fc800078ec0ff */
[----:B------:R-:W-:-:S04]  /*4ed0*/  SHF.R.U32.HI R0, RZ, 0x18, R0 ;  /* 0x00000018ff007819 */ /* 0x000fc80000011600 */
[----:B------:R-:W-:-:S07]  /*4ee0*/  LOP3.LUT R0, R3, R0, RZ, 0xfc, !PT ;  /* 0x0000000003007212 */ /* 0x000fce00078efcff */
.L_x_2187:
[----:B------:R-:W-:Y:S05]  /*4ef0*/  BSYNC B0 ;  /* 0x0000000000007941 */ /* 0x000fea0003800000 */
.L_x_2186:
[----:B------:R1:W-:Y:S01]  /*4f00*/  STG.E.U8 desc[UR36][R8.64], R0 ;  /* 0x0000000008007986 */ /* 0x0003e2000c101124 */
[----:B------:R-:W-:Y:S01]  /*4f10*/  IMAD.MOV.U32 R33, RZ, RZ, R31 ;  /* 0x000000ffff217224 */ /* 0x000fe200078e001f */
[----:B------:R-:W-:Y:S06]  /*4f20*/  BRA `(.L_x_2158) ;  /* 0x0000000000d07947 */ /* 0x000fec0003800000 */
.L_x_2180:
        /* <DEDUP_REMOVED lines=27> */
.L_x_2163:
        /* <DEDUP_REMOVED lines=16> */
.L_x_2191:
[----:B------:R-:W-:Y:S01]  /*51e0*/  IMAD.MOV.U32 R33, RZ, RZ, R31 ;  /* 0x000000ffff217224 */ /* 0x000fe200078e001f */
[----:B------:R-:W-:Y:S06]  /*51f0*/  BRA `(.L_x_2158) ;  /* 0x00000000001c7947 */ /* 0x000fec0003800000 */
.L_x_2190:
[----:B0-----:R-:W0:Y:S01]  /*5200*/  F2I.U64.F64.TRUNC R36, R36 ;  /* 0x0000002400247311 */ /* 0x001e22000030d800 */
[----:B------:R-:W-:Y:S01]  /*5210*/  IMAD.MOV.U32 R33, RZ, RZ, R31 ;  /* 0x000000ffff217224 */ /* 0x000fe200078e001f */
[----:B0-----:R3:W-:Y:S01]  /*5220*/  STG.E.64 desc[UR36][R8.64], R36 ;  /* 0x0000002408007986 */ /* 0x0017e2000c101b24 */
[----:B------:R-:W-:Y:S05]  /*5230*/  BRA `(.L_x_2158) ;  /* 0x00000000000c7947 */ /* 0x000fea0003800000 */
.L_x_2189:
[----:B0-----:R-:W0:Y:S01]  /*5240*/  F2I.U32.F64.TRUNC R37, R36 ;  /* 0x0000002400257311 */ /* 0x001e22000030d000 */
[----:B------:R-:W-:Y:S01]  /*5250*/  IMAD.MOV.U32 R33, RZ, RZ, R31 ;  /* 0x000000ffff217224 */ /* 0x000fe200078e001f */
[----:B0-----:R1:W-:Y:S06]  /*5260*/  STG.E desc[UR36][R8.64], R37 ;  /* 0x0000002508007986 */ /* 0x0013ec000c101924 */
.L_x_2158:
[----:B------:R-:W-:Y:S05]  /*5270*/  BSYNC B6 ;  /* 0x0000000000067941 */ /* 0x000fea0003800000 */
.L_x_2157:
[----:B------:R-:W-:Y:S01]  /*5280*/  ISETP.GE.AND P0, PT, R33, R2, PT ;  /* 0x000000022100720c */ /* 0x000fe20003f06270 */
[----:B------:R-:W-:-:S12]  /*5290*/  BSSY B6, `(.L_x_2192) ;  /* 0x0000230000067945 */ /* 0x000fd80003800000 */
[----:B------:R-:W-:Y:S05]  /*52a0*/  @P0 BRA `(.L_x_2193) ;  /* 0x0000002000b80947 */ /* 0x000fea0003800000 */
[----:B-1----:R-:W1:Y:S01]  /*52b0*/  LDC.64 R4, c[0x0][0x218] ;  /* 0x00008600ff047b82 */ /* 0x002e620000000a00 */
[----:B------:R-:W-:Y:S01]  /*52c0*/  IMAD R0, R22, 0x200, R33 ;  /* 0x0000020016007824 */ /* 0x000fe200078e0221 */
[----:B------:R-:W-:Y:S01]  /*52d0*/  PRMT R6, R23, 0x9910, RZ ;  /* 0x0000991017067816 */ /* 0x000fe200000000ff */
[----:B------:R-:W-:Y:S02]  /*52e0*/  ULDC UR4, c[0x0][0x238] ;  /* 0x00008e0000047ab9 */ /* 0x000fe40000000800 */
[----:B0-2---:R-:W-:Y:S02]  /*52f0*/  IMAD R3, R0, UR4, RZ ;  /* 0x0000000400037c24 */ /* 0x005fe4000f8e02ff */
        /* <DEDUP_REMOVED lines=16> */
.L_x_2197:
[----:B------:R-:W0:Y:S02]  /*5400*/  F2I.S64.F64.TRUNC R34, R34 ;  /* 0x0000002200227311 */ /* 0x000e24000030d900 */
[----:B0-----:R-:W-:-:S05]  /*5410*/  IMAD.MOV.U32 R3, RZ, RZ, R34 ;  /* 0x000000ffff037224 */ /* 0x001fca00078e0022 */
[----:B------:R0:W-:Y:S01]  /*5420*/  STG.E.U8 desc[UR36][R4.64], R3 ;  /* 0x0000000304007986 */ /* 0x0001e2000c101124 */
[----:B------:R-:W-:Y:S05]  /*5430*/  BRA `(.L_x_2199) ;  /* 0x0000000c00f07947 */ /* 0x000fea0003800000 */
.L_x_2196:
        /* <DEDUP_REMOVED lines=9> */
.L_x_2201:
[----:B------:R-:W0:Y:S02]  /*54d0*/  F2I.F64.TRUNC R35, R34 ;  /* 0x0000002200237311 */ /* 0x000e24000030d100 */
[----:B0-----:R0:W-:Y:S01]  /*54e0*/  STG.E desc[UR36][R4.64], R35 ;  /* 0x0000002304007986 */ /* 0x0011e2000c101924 */
[----:B------:R-:W-:Y:S05]  /*54f0*/  BRA `(.L_x_2199) ;  /* 0x0000000c00c07947 */ /* 0x000fea0003800000 */
.L_x_2200:
[----:B------:R-:W0:Y:S02]  /*5500*/  F2I.F64.TRUNC R35, R34 ;  /* 0x0000002200237311 */ /* 0x000e24000030d100 */
[----:B0-----:R0:W-:Y:S01]  /*5510*/  STG.E.U16 desc[UR36][R4.64], R35 ;  /* 0x0000002304007986 */ /* 0x0011e2000c101524 */
[----:B------:R-:W-:Y:S05]  /*5520*/  BRA `(.L_x_2199) ;  /* 0x0000000c00b47947 */ /* 0x000fea0003800000 */
.L_x_2195:
        /* <DEDUP_REMOVED lines=13> */
.L_x_2203:
        /* <DEDUP_REMOVED lines=8> */
.L_x_2202:
        /* <DEDUP_REMOVED lines=14> */
.L_x_2205:
        /* <DEDUP_REMOVED lines=9> */
.L_x_2204:
[----:B------:R0:W-:Y:S01]  /*57f0*/  STG.E.64 desc[UR36][R4.64], R28 ;  /* 0x0000001c04007986 */ /* 0x0001e2000c101b24 */
[----:B------:R-:W-:Y:S05]  /*5800*/  BRA `(.L_x_2199) ;  /* 0x0000000800fc7947 */ /* 0x000fea0003800000 */
.L_x_2194:
        /* <DEDUP_REMOVED lines=12> */
.L_x_2208:
[----:B------:R-:W-:-:S05]  /*58d0*/  CS2R R30, SRZ ;  /* 0x00000000001e7805 */ /* 0x000fca000001ff00 */
[----:B------:R0:W-:Y:S01]  /*58e0*/  STG.E.128 desc[UR36][R4.64], R28 ;  /* 0x0000001c04007986 */ /* 0x0001e2000c101d24 */
[----:B------:R-:W-:Y:S05]  /*58f0*/  BRA `(.L_x_2199) ;  /* 0x0000000800c07947 */ /* 0x000fea0003800000 */
.L_x_2207:
        /* <DEDUP_REMOVED lines=8> */
[----:B---3--:R-:W0:Y:S01]  /*5980*/  F2F.F32.F64 R9, R28 ;  /* 0x0000001c00097310 */ /* 0x008e220000301000 */
        /* <DEDUP_REMOVED lines=16> */
.L_x_2212:
[----:B------:R-:W-:Y:S05]  /*5a90*/  BSYNC B0 ;  /* 0x0000000000007941 */ /* 0x000fea0003800000 */
.L_x_2211:
[----:B------:R-:W-:-:S05]  /*5aa0*/  LOP3.LUT R7, R0, R7, RZ, 0xfc, !PT ;  /* 0x0000000700077212 */ /* 0x000fca00078efcff */
[----:B------:R0:W-:Y:S01]  /*5ab0*/  STG.E.U8 desc[UR36][R4.64], R7 ;  /* 0x0000000704007986 */ /* 0x0001e2000c101124 */
[----:B------:R-:W-:Y:S05]  /*5ac0*/  BRA `(.L_x_2199) ;  /* 0x00000008004c7947 */ /* 0x000fea0003800000 */
.L_x_2210:
        /* <DEDUP_REMOVED lines=17> */
.L_x_2214:
[----:B------:R-:W-:Y:S01]  /*5be0*/  IMAD.MOV.U32 R0, RZ, RZ, 0x7f ;  /* 0x0000007fff007424 */ /* 0x000fe200078e00ff */
[----:B------:R-:W-:-:S04]  /*5bf0*/  ISETP.GT.U32.AND P0, PT, R3, 0x7f800000, PT ;  /* 0x7f8000000300780c */ /* 0x000fc80003f04070 */
[----:B------:R-:W-:-:S09]  /*5c00*/  SEL R0, R0, 0x7c, P0 ;  /* 0x0000007c00007807 */ /* 0x000fd20000000000 */
.L_x_2215:
[----:B------:R-:W-:Y:S05]  /*5c10*/  BSYNC B0 ;  /* 0x0000000000007941 */ /* 0x000fea0003800000 */
.L_x_2213:
[----:B------:R-:W-:-:S04]  /*5c20*/  LOP3.LUT R3, R7, 0x80000000, RZ, 0xc0, !PT ;  /* 0x8000000007037812 */ /* 0x000fc800078ec0ff */
[----:B------:R-:W-:-:S04]  /*5c30*/  SHF.R.U32.HI R3, RZ, 0x18, R3 ;  /* 0x00000018ff037819 */ /* 0x000fc80000011603 */
[----:B------:R-:W-:-:S05]  /*5c40*/  LOP3.LUT R3, R0, R3, RZ, 0xfc, !PT ;  /* 0x0000000300037212 */ /* 0x000fca00078efcff */
[----:B------:R0:W-:Y:S01]  /*5c50*/  STG.E.U8 desc[UR36][R4.64], R3 ;  /* 0x0000000304007986 */ /* 0x0001e2000c101124 */
[----:B------:R-:W-:Y:S05]  /*5c60*/  BRA `(.L_x_2199) ;  /* 0x0000000400e47947 */ /* 0x000fea0003800000 */
.L_x_2209:
        /* <DEDUP_REMOVED lines=8> */
.L_x_2206:
        /* <DEDUP_REMOVED lines=11> */
.L_x_2218:
        /* <DEDUP_REMOVED lines=21> */
.L_x_2221:
[----:B------:R-:W-:-:S04]  /*5ef0*/  LOP3.LUT R0, R7, 0x80000000, RZ, 0xc0, !PT ;  /* 0x8000000007007812 */ /* 0x000fc800078ec0ff */
[----:B------:R-:W-:-:S04]  /*5f00*/  SHF.R.U32.HI R0, RZ, 0x18, R0 ;  /* 0x00000018ff007819 */ /* 0x000fc80000011600 */
[----:B------:R-:W-:-:S07]  /*5f10*/  LOP3.LUT R0, R3, R0, RZ, 0xfc, !PT ;  /* 0x0000000003007212 */ /* 0x000fce00078efcff */
.L_x_2220:
[----:B------:R-:W-:Y:S05]  /*5f20*/  BSYNC B0 ;  /* 0x0000000000007941 */ /* 0x000fea0003800000 */
.L_x_2219:
[----:B------:R0:W-:Y:S01]  /*5f30*/  STG.E.U8 desc[UR36][R4.64], R0 ;  /* 0x0000000004007986 */ /* 0x0001e2000c101124 */
[----:B------:R-:W-:Y:S05]  /*5f40*/  BRA `(.L_x_2199) ;  /* 0x00000004002c7947 */ /* 0x000fea0003800000 */
.L_x_2217:
        /* <DEDUP_REMOVED lines=21> */
.L_x_2224:
[----:B------:R-:W-:-:S04]  /*60a0*/  LOP3.LUT R0, R7, 0x80000000, RZ, 0xc0, !PT ;  /* 0x8000000007007812 */ /* 0x000fc800078ec0ff */
[----:B------:R-:W-:-:S04]  /*60b0*/  SHF.R.U32.HI R0, RZ, 0x18, R0 ;  /* 0x00000018ff007819 */ /* 0x000fc80000011600 */
[----:B------:R-:W-:-:S07]  /*60c0*/  LOP3.LUT R0, R3, R0, RZ, 0xfc, !PT ;  /* 0x0000000003007212 */ /* 0x000fce00078efcff */
.L_x_2223:
[----:B------:R-:W-:Y:S05]  /*60d0*/  BSYNC B0 ;  /* 0x0000000000007941 */ /* 0x000fea0003800000 */
.L_x_2222:
[----:B------:R0:W-:Y:S01]  /*60e0*/  STG.E.U8 desc[UR36][R4.64], R0 ;  /* 0x0000000004007986 */ /* 0x0001e2000c101124 */
[----:B------:R-:W-:Y:S05]  /*60f0*/  BRA `(.L_x_2199) ;  /* 0x0000000000c07947 */ /* 0x000fea0003800000 */
.L_x_2216:
        /* <DEDUP_REMOVED lines=26> */
.L_x_2198:
        /* <DEDUP_REMOVED lines=11> */
[----:B---3--:R-:W-:Y:S02]  /*6350*/  IMAD.MOV.U32 R8, RZ, RZ, 0x65 ;  /* 0x00000065ff087424 */ /* 0x008fe400078e00ff */
[----:B------:R-:W-:Y:S02]  /*6360*/  IMAD.MOV.U32 R12, RZ, RZ, 0x1 ;  /* 0x00000001ff0c7424 */ /* 0x000fe400078e00ff */
[----:B------:R-:W-:-:S07]  /*6370*/  IMAD.MOV.U32 R13, RZ, RZ, RZ ;  /* 0x000000ffff0d7224 */ /* 0x000fce00078e00ff */
[----:B------:R-:W-:-:S07]  /*6380*/  LEPC R20, `(.L_x_2227) ;  /* 0x000000001014794e */ /* 0x000fce0000000000 */
[----:B0---4-:R-:W-:Y:S05]  /*6390*/  CALL.ABS.NOINC R14 ;  /* 0x000000000e007343 */ /* 0x011fea0003c00000 */
.L_x_2227:
[----:B------:R-:W-:Y:S05]  /*63a0*/  BRA `(.L_x_2199) ;  /* 0x0000000000147947 */ /* 0x000fea0003800000 */
.L_x_2226:
[----:B------:R-:W0:Y:S02]  /*63b0*/  F2I.U64.F64.TRUNC R34, R34 ;  /* 0x0000002200227311 */ /* 0x000e24000030d800 */
[----:B0-----:R2:W-:Y:S01]  /*63c0*/  STG.E.64 desc[UR36][R4.64], R34 ;  /* 0x0000002204007986 */ /* 0x0015e2000c101b24 */
[----:B------:R-:W-:Y:S05]  /*63d0*/  BRA `(.L_x_2199) ;  /* 0x0000000000087947 */ /* 0x000fea0003800000 */
.L_x_2225:
[----:B------:R-:W0:Y:S02]  /*63e0*/  F2I.U32.F64.TRUNC R35, R34 ;  /* 0x0000002200237311 */ /* 0x000e24000030d000 */
[----:B0-----:R0:W-:Y:S02]  /*63f0*/  STG.E desc[UR36][R4.64], R35 ;  /* 0x0000002304007986 */ /* 0x0011e4000c101924 */
.L_x_2199:
        /* <DEDUP_REMOVED lines=24> */
.L_x_2231:
[----:B------:R-:W0:Y:S02]  /*6580*/  F2I.S64.F64.TRUNC R26, R26 ;  /* 0x0000001a001a7311 */ /* 0x000e24000030d900 */
[----:B0-----:R-:W-:-:S05]  /*6590*/  IMAD.MOV.U32 R3, RZ, RZ, R26 ;  /* 0x000000ffff037224 */ /* 0x001fca00078e001a */
[----:B------:R0:W-:Y:S01]  /*65a0*/  STG.E.U8 desc[UR36][R4.64], R3 ;  /* 0x0000000304007986 */ /* 0x0001e2000c101124 */
[----:B------:R-:W-:Y:S05]  /*65b0*/  BRA `(.L_x_2233) ;  /* 0x0000000c00f07947 */ /* 0x000fea0003800000 */
.L_x_2230:
        /* <DEDUP_REMOVED lines=9> */
.L_x_2235:
[----:B------:R-:W0:Y:S02]  /*6650*/  F2I.F64.TRUNC R27, R26 ;  /* 0x0000001a001b7311 */ /* 0x000e24000030d100 */
[----:B0-----:R2:W-:Y:S01]  /*6660*/  STG.E desc[UR36][R4.64], R27 ;  /* 0x0000001b04007986 */ /* 0x0015e2000c101924 */
[----:B------:R-:W-:Y:S05]  /*6670*/  BRA `(.L_x_2233) ;  /* 0x0000000c00c07947 */ /* 0x000fea0003800000 */
.L_x_2234:
[----:B------:R-:W0:Y:S02]  /*6680*/  F2I.F64.TRUNC R27, R26 ;  /* 0x0000001a001b7311 */ /* 0x000e24000030d100 */
[----:B0-----:R0:W-:Y:S01]  /*6690*/  STG.E.U16 desc[UR36][R4.64], R27 ;  /* 0x0000001b04007986 */ /* 0x0011e2000c101524 */
[----:B------:R-:W-:Y:S05]  /*66a0*/  BRA `(.L_x_2233) ;  /* 0x0000000c00b47947 */ /* 0x000fea0003800000 */
.L_x_2229:
        /* <DEDUP_REMOVED lines=13> */
.L_x_2237:
        /* <DEDUP_REMOVED lines=8> */
.L_x_2236:
        /* <DEDUP_REMOVED lines=14> */
.L_x_2239:
        /* <DEDUP_REMOVED lines=9> */
.L_x_2238:
[----:B------:R0:W-:Y:S01]  /*6970*/  STG.E.64 desc[UR36][R4.64], R24 ;  /* 0x0000001804007986 */ /* 0x0001e2000c101b24 */
[----:B------:R-:W-:Y:S05]  /*6980*/  BRA `(.L_x_2233) ;  /* 0x0000000800fc7947 */ /* 0x000fea0003800000 */
.L_x_2228:
        /* <DEDUP_REMOVED lines=12> */
.L_x_2242:
[----:B------:R-:W-:-:S05]  /*6a50*/  CS2R R26, SRZ ;  /* 0x00000000001a7805 */ /* 0x000fca000001ff00 */
[----:B------:R0:W-:Y:S01]  /*6a60*/  STG.E.128 desc[UR36][R4.64], R24 ;  /* 0x0000001804007986 */ /* 0x0001e2000c101d24 */
[----:B------:R-:W-:Y:S05]  /*6a70*/  BRA `(.L_x_2233) ;  /* 0x0000000800c07947 */ /* 0x000fea0003800000 */
.L_x_2241:
        /* <DEDUP_REMOVED lines=25> */
.L_x_2246:
[----:B------:R-:W-:Y:S05]  /*6c10*/  BSYNC B0 ;  /* 0x0000000000007941 */ /* 0x000fea0003800000 */
.L_x_2245:
[----:B------:R-:W-:-:S05]  /*6c20*/  LOP3.LUT R7, R0, R7, RZ, 0xfc, !PT ;  /* 0x0000000700077212 */ /* 0x000fca00078efcff */
[----:B------:R0:W-:Y:S01]  /*6c30*/  STG.E.U8 desc[UR36][R4.64], R7 ;  /* 0x0000000704007986 */ /* 0x0001e2000c101124 */
[----:B------:R-:W-:Y:S05]  /*6c40*/  BRA `(.L_x_2233) ;  /* 0x00000008004c7947 */ /* 0x000fea0003800000 */
.L_x_2244:
        /* <DEDUP_REMOVED lines=17> */
.L_x_2248:
[----:B------:R-:W-:Y:S01]  /*6d60*/  IMAD.MOV.U32 R0, RZ, RZ, 0x7f ;  /* 0x0000007fff007424 */ /* 0x000fe200078e00ff */
[----:B------:R-:W-:-:S04]  /*6d70*/  ISETP.GT.U32.AND P0, PT, R3, 0x7f800000, PT ;  /* 0x7f8000000300780c */ /* 0x000fc80003f04070 */
[----:B------:R-:W-:-:S09]  /*6d80*/  SEL R0, R0, 0x7c, P0 ;  /* 0x0000007c00007807 */ /* 0x000fd20000000000 */
.L_x_2249:
[----:B------:R-:W-:Y:S05]  /*6d90*/  BSYNC B0 ;  /* 0x0000000000007941 */ /* 0x000fea0003800000 */
.L_x_2247:
[----:B------:R-:W-:-:S04]  /*6da0*/  LOP3.LUT R3, R7, 0x80000000, RZ, 0xc0, !PT ;  /* 0x8000000007037812 */ /* 0x000fc800078ec0ff */
[----:B------:R-:W-:-:S04]  /*6db0*/  SHF.R.U32.HI R3, RZ, 0x18, R3 ;  /* 0x00000018ff037819 */ /* 0x000fc80000011603 */
[----:B------:R-:W-:-:S05]  /*6dc0*/  LOP3.LUT R3, R0, R3, RZ, 0xfc, !PT ;  /* 0x0000000300037212 */ /* 0x000fca00078efcff */
[----:B------:R0:W-:Y:S01]  /*6dd0*/  STG.E.U8 desc[UR36][R4.64], R3 ;  /* 0x0000000304007986 */ /* 0x0001e2000c101124 */
[----:B------:R-:W-:Y:S05]  /*6de0*/  BRA `(.L_x_2233) ;  /* 0x0000000400e47947 */ /* 0x000fea0003800000 */
.L_x_2243:
        /* <DEDUP_REMOVED lines=8> */
.L_x_2240:
        /* <DEDUP_REMOVED lines=11> */
.L_x_2252:
        /* <DEDUP_REMOVED lines=21> */
.L_x_2255:
[----:B------:R-:W-:-:S04]  /*7070*/  LOP3.LUT R0, R7, 0x80000000, RZ, 0xc0, !PT ;  /* 0x8000000007007812 */ /* 0x000fc800078ec0ff */
[----:B------:R-:W-:-:S04]  /*7080*/  SHF.R.U32.HI R0, RZ, 0x18, R0 ;  /* 0x00000018ff007819 */ /* 0x000fc80000011600 */
[----:B------:R-:W-:-:S07]  /*7090*/  LOP3.LUT R0, R3, R0, RZ, 0xfc, !PT ;  /* 0x0000000003007212 */ /* 0x000fce00078efcff */
.L_x_2254:
[----:B------:R-:W-:Y:S05]  /*70a0*/  BSYNC B0 ;  /* 0x0000000000007941 */ /* 0x000fea0003800000 */
.L_x_2253:
[----:B------:R0:W-:Y:S01]  /*70b0*/  STG.E.U8 desc[UR36][R4.64], R0 ;  /* 0x0000000004007986 */ /* 0x0001e2000c101124 */
[----:B------:R-:W-:Y:S05]  /*70c0*/  BRA `(.L_x_2233) ;  /* 0x00000004002c7947 */ /* 0x000fea0003800000 */
.L_x_2251:
        /* <DEDUP_REMOVED lines=21> */
.L_x_2258:
[----:B------:R-:W-:-:S04]  /*7220*/  LOP3.LUT R0, R7, 0x80000000, RZ, 0xc0, !PT ;  /* 0x8000000007007812 */ /* 0x000fc800078ec0ff */
[----:B------:R-:W-:-:S04]  /*7230*/  SHF.R.U32.HI R0, RZ, 0x18, R0 ;  /* 0x00000018ff007819 */ /* 0x000fc80000011600 */
[----:B------:R-:W-:-:S07]  /*7240*/  LOP3.LUT R0, R3, R0, RZ, 0xfc, !PT ;  /* 0x0000000003007212 */ /* 0x000fce00078efcff */
.L_x_2257:
[----:B------:R-:W-:Y:S05]  /*7250*/  BSYNC B0 ;  /* 0x0000000000007941 */ /* 0x000fea0003800000 */
.L_x_2256:
[----:B------:R0:W-:Y:S01]  /*7260*/  STG.E.U8 desc[UR36][R4.64], R0 ;  /* 0x0000000004007986 */ /* 0x0001e2000c101124 */
[----:B------:R-:W-:Y:S05]  /*7270*/  BRA `(.L_x_2233) ;  /* 0x0000000000c07947 */ /* 0x000fea0003800000 */
.L_x_2250:
        /* <DEDUP_REMOVED lines=26> */
.L_x_2232:
        /* <DEDUP_REMOVED lines=16> */
.L_x_2261:
[----:B------:R-:W-:Y:S05]  /*7520*/  BRA `(.L_x_2233) ;  /* 0x0000000000147947 */ /* 0x000fea0003800000 */
.L_x_2260:
[----:B------:R-:W0:Y:S02]  /*7530*/  F2I.U64.F64.TRUNC R26, R26 ;  /* 0x0000001a001a7311 */ /* 0x000e24000030d800 */
[----:B0-----:R0:W-:Y:S01]  /*7540*/  STG.E.64 desc[UR36][R4.64], R26 ;  /* 0x0000001a04007986 */ /* 0x0011e2000c101b24 */
[----:B------:R-:W-:Y:S05]  /*7550*/  BRA `(.L_x_2233) ;  /* 0x0000000000087947 */ /* 0x000fea0003800000 */
.L_x_2259:
[----:B------:R-:W0:Y:S02]  /*7560*/  F2I.U32.F64.TRUNC R27, R26 ;  /* 0x0000001a001b7311 */ /* 0x000e24000030d000 */
[----:B0-----:R0:W-:Y:S02]  /*7570*/  STG.E desc[UR36][R4.64], R27 ;  /* 0x0000001b04007986 */ /* 0x0011e4000c101924 */
.L_x_2233:
[----:B------:R-:W-:-:S07]  /*7580*/  VIADD R33, R33, 0x80 ;  /* 0x0000008021217836 */ /* 0x000fce0000000000 */
.L_x_2193:
[----:B------:R-:W-:Y:S05]  /*7590*/  BSYNC B6 ;  /* 0x0000000000067941 */ /* 0x000fea0003800000 */
.L_x_2192:
        /* <DEDUP_REMOVED lines=22> */
.L_x_2265:
[----:B------:R-:W0:Y:S02]  /*7700*/  F2I.S64.F64.TRUNC R18, R18 ;  /* 0x0000001200127311 */ /* 0x000e24000030d900 */
[----:B0-----:R-:W-:-:S05]  /*7710*/  IMAD.MOV.U32 R5, RZ, RZ, R18 ;  /* 0x000000ffff057224 */ /* 0x001fca00078e0012 */
[----:B------:R-:W-:Y:S01]  /*7720*/  STG.E.U8 desc[UR36][R2.64], R5 ;  /* 0x0000000502007986 */ /* 0x000fe2000c101124 */
[----:B------:R-:W-:Y:S05]  /*7730*/  EXIT ;  /* 0x000000000000794d */ /* 0x000fea0003800000 */
.L_x_2264:
        /* <DEDUP_REMOVED lines=9> */
.L_x_2268:
[----:B------:R-:W0:Y:S02]  /*77d0*/  F2I.F64.TRUNC R19, R18 ;  /* 0x0000001200137311 */ /* 0x000e24000030d100 */
[----:B0-----:R-:W-:Y:S01]  /*77e0*/  STG.E desc[UR36][R2.64], R19 ;  /* 0x0000001302007986 */ /* 0x001fe2000c101924 */
[----:B------:R-:W-:Y:S05]  /*77f0*/  EXIT ;  /* 0x000000000000794d */ /* 0x000fea0003800000 */
.L_x_2267:
[----:B------:R-:W0:Y:S02]  /*7800*/  F2I.F64.TRUNC R19, R18 ;  /* 0x0000001200137311 */ /* 0x000e24000030d100 */
[----:B0-----:R-:W-:Y:S01]  /*7810*/  STG.E.U16 desc[UR36][R2.64], R19 ;  /* 0x0000001302007986 */ /* 0x001fe2000c101524 */
[----:B------:R-:W-:Y:S05]  /*7820*/  EXIT ;  /* 0x000000000000794d */ /* 0x000fea0003800000 */
.L_x_2263:
        /* <DEDUP_REMOVED lines=8> */
[----:B----4-:R-:W0:Y:S01]  /*78b0*/  F2F.F32.F64 R5, R16 ;  /* 0x0000001000057310 */ /* 0x010e220000301000 */
[----:B------:R-:W-:-:S14]  /*78c0*/  DSETP.GEU.AND P0, PT, |R16|, UR4, PT ;  /* 0x0000000410007e2a */ /* 0x000fdc000bf0e200 */
[----:B0-----:R-:W-:-:S05]  /*78d0*/  @!P0 FMUL R5, R5, 1.175494350822287508e-38 ;  /* 0x0080000005058820 */ /* 0x001fca0000400000 */
[----:B------:R-:W-:Y:S01]  /*78e0*/  STG.E desc[UR36][R2.64], R5 ;  /* 0x0000000502007986 */ /* 0x000fe2000c101924 */
[----:B------:R-:W-:Y:S05]  /*78f0*/  EXIT ;  /* 0x000000000000794d */ /* 0x000fea0003800000 */
.L_x_2270:
[----:B------:R-:W-:Y:S01]  /*7900*/  UMOV UR4, 0xf0000000 ;  /* 0xf000000000047882 */ /* 0x000fe20000000000 */
[----:B------:R-:W-:Y:S01]  /*7910*/  UMOV UR5, 0x380fffff ;  /* 0x380fffff00057882 */ /* 0x000fe20000000000 */
[----:B----4-:R-:W0:Y:S01]  /*7920*/  F2F.F32.F64 R0, R16 ;  /* 0x0000001000007310 */ /* 0x010e220000301000 */
[----:B------:R-:W-:-:S14]  /*7930*/  DSETP.GEU.AND P0, PT, |R16|, UR4, PT ;  /* 0x0000000410007e2a */ /* 0x000fdc000bf0e200 */
[----:B0-----:R-:W-:-:S05]  /*7940*/  @!P0 FMUL R0, R0, 1.175494350822287508e-38 ;  /* 0x0080000000008820 */ /* 0x001fca0000400000 */
[----:B------:R-:W-:-:S05]  /*7950*/  F2FP.F16.F32.PACK_AB R0, RZ, R0 ;  /* 0x00000000ff00723e */ /* 0x000fca00000000ff */
[----:B------:R-:W-:Y:S01]  /*7960*/  STG.E.U16 desc[UR36][R2.64], R0 ;  /* 0x0000000002007986 */ /* 0x000fe2000c101524 */
[----:B------:R-:W-:Y:S05]  /*7970*/  EXIT ;  /* 0x000000000000794d */ /* 0x000fea0003800000 */
.L_x_2269:
        /* <DEDUP_REMOVED lines=8> */
[----:B----4-:R-:W0:Y:S01]  /*7a00*/  F2F.F32.F64 R4, R16 ;  /* 0x0000001000047310 */ /* 0x010e220000301000 */
[----:B------:R-:W-:Y:S01]  /*7a10*/  DSETP.GEU.AND P0, PT, |R16|, UR4, PT ;  /* 0x0000000410007e2a */ /* 0x000fe2000bf0e200 */
[----:B------:R-:W-:-:S13]  /*7a20*/  IMAD.MOV.U32 R5, RZ, RZ, RZ ;  /* 0x000000ffff057224 */ /* 0x000fda00078e00ff */
[----:B0-----:R-:W-:-:S05]  /*7a30*/  @!P0 FMUL R4, R4, 1.175494350822287508e-38 ;  /* 0x0080000004048820 */ /* 0x001fca0000400000 */
[----:B------:R-:W-:Y:S01]  /*7a40*/  STG.E.64 desc[UR36][R2.64], R4 ;  /* 0x0000000402007986 */ /* 0x000fe2000c101b24 */
[----:B------:R-:W-:Y:S05]  /*7a50*/  EXIT ;  /* 0x000000000000794d */ /* 0x000fea0003800000 */
.L_x_2272:
[----:B------:R-:W-:Y:S01]  /*7a60*/  UMOV UR4, 0xf0000000 ;  /* 0xf000000000047882 */ /* 0x000fe20000000000 */
[----:B------:R-:W-:Y:S01]  /*7a70*/  UMOV UR5, 0x380fffff ;  /* 0x380fffff00057882 */ /* 0x000fe20000000000 */
[----:B----4-:R-:W0:Y:S01]  /*7a80*/  F2F.F32.F64 R0, R16 ;  /* 0x0000001000007310 */ /* 0x010e220000301000 */
[----:B------:R-:W-:-:S14]  /*7a90*/  DSETP.GEU.AND P0, PT, |R16|, UR4, PT ;  /* 0x0000000410007e2a */ /* 0x000fdc000bf0e200 */
[----:B0-----:R-:W-:-:S05]  /*7aa0*/  @!P0 FMUL R0, R0, 1.175494350822287508e-38 ;  /* 0x0080000000008820 */ /* 0x001fca0000400000 */
[----:B------:R-:W-:-:S04]  /*7ab0*/  F2FP.F16.F32.PACK_AB R5, RZ, R0 ;  /* 0x00000000ff05723e */ /* 0x000fc800000000ff */
[----:B------:R-:W-:-:S05]  /*7ac0*/  PRMT R5, R5, 0x5410, RZ ;  /* 0x0000541005057816 */ /* 0x000fca00000000ff */
[----:B------:R-:W-:Y:S01]  /*7ad0*/  STG.E desc[UR36][R2.64], R5 ;  /* 0x0000000502007986 */ /* 0x000fe2000c101924 */
[----:B------:R-:W-:Y:S05]  /*7ae0*/  EXIT ;  /* 0x000000000000794d */ /* 0x000fea0003800000 */
.L_x_2271:
[----:B----4-:R-:W-:Y:S01]  /*7af0*/  STG.E.64 desc[UR36][R2.64], R16 ;  /* 0x0000001002007986 */ /* 0x010fe2000c101b24 */
[----:B------:R-:W-:Y:S05]  /*7b00*/  EXIT ;  /* 0x000000000000794d */ /* 0x000fea0003800000 */
.L_x_2262:
        /* <DEDUP_REMOVED lines=8> */
[----:B----4-:R-:W-:-:S06]  /*7b90*/  DSETP.NEU.AND P0, PT, R16, RZ, PT ;  /* 0x000000ff1000722a */ /* 0x010fcc0003f0d000 */
[----:B------:R-:W-:-:S05]  /*7ba0*/  SEL R5, RZ, 0x1, !P0 ;  /* 0x00000001ff057807 */ /* 0x000fca0004000000 */
[----:B------:R-:W-:Y:S01]  /*7bb0*/  STG.E.U8 desc[UR36][R2.64], R5 ;  /* 0x0000000502007986 */ /* 0x000fe2000c101124 */
[----:B------:R-:W-:Y:S05]  /*7bc0*/  EXIT ;  /* 0x000000000000794d */ /* 0x000fea0003800000 */
.L_x_2275:
[----:B------:R-:W-:-:S05]  /*7bd0*/  CS2R R18, SRZ ;  /* 0x0000000000127805 */ /* 0x000fca000001ff00 */
[----:B----4-:R-:W-:Y:S01]  /*7be0*/  STG.E.128 desc[UR36][R2.64], R16 ;  /* 0x0000001002007986 */ /* 0x010fe2000c101d24 */
[----:B------:R-:W-:Y:S05]  /*7bf0*/  EXIT ;  /* 0x000000000000794d */ /* 0x000fea0003800000 */
.L_x_2274:
        /* <DEDUP_REMOVED lines=25> */
.L_x_2279:
[----:B------:R-:W-:Y:S05]  /*7d90*/  BSYNC B0 ;  /* 0x0000000000007941 */ /* 0x000fea0003800000 */
.L_x_2278:
[----:B------:R-:W-:-:S05]  /*7da0*/  LOP3.LUT R5, R0, R5, RZ, 0xfc, !PT ;  /* 0x0000000500057212 */ /* 0x000fca00078efcff */
[----:B------:R-:W-:Y:S01]  /*7db0*/  STG.E.U8 desc[UR36][R2.64], R5 ;  /* 0x0000000502007986 */ /* 0x000fe2000c101124 */
[----:B------:R-:W-:Y:S05]  /*7dc0*/  EXIT ;  /* 0x000000000000794d */ /* 0x000fea0003800000 */
.L_x_2277:
[----:B------:R-:W-:Y:S01]  /*7dd0*/  UMOV UR4, 0xf0000000 ;  /* 0xf000000000047882 */ /* 0x000fe20000000000 */
[----:B------:R-:W-:Y:S01]  /*7de0*/  UMOV UR5, 0x380fffff ;  /* 0x380fffff00057882 */ /* 0x000fe20000000000 */
[----:B----4-:R-:W0:Y:S01]  /*7df0*/  F2F.F32.F64 R5, R16 ;  /* 0x0000001000057310 */ /* 0x010e220000301000 */
        /* <DEDUP_REMOVED lines=14> */
.L_x_2281:
[----:B------:R-:W-:Y:S01]  /*7ee0*/  IMAD.MOV.U32 R0, RZ, RZ, 0x7f ;  /* 0x0000007fff007424 */ /* 0x000fe200078e00ff */
[----:B------:R-:W-:-:S04]  /*7ef0*/  ISETP.GT.U32.AND P0, PT, R4, 0x7f800000, PT ;  /* 0x7f8000000400780c */ /* 0x000fc80003f04070 */
[----:B------:R-:W-:-:S09]  /*7f00*/  SEL R0, R0, 0x7c, P0 ;  /* 0x0000007c00007807 */ /* 0x000fd20000000000 */
.L_x_2282:
[----:B------:R-:W-:Y:S05]  /*7f10*/  BSYNC B0 ;  /* 0x0000000000007941 */ /* 0x000fea0003800000 */
.L_x_2280:
[----:B------:R-:W-:-:S04]  /*7f20*/  LOP3.LUT R4, R5, 0x80000000, RZ, 0xc0, !PT ;  /* 0x8000000005047812 */ /* 0x000fc800078ec0ff */
[----:B------:R-:W-:-:S04]  /*7f30*/  SHF.R.U32.HI R5, RZ, 0x18, R4 ;  /* 0x00000018ff057819 */ /* 0x000fc80000011604 */
[----:B------:R-:W-:-:S05]  /*7f40*/  LOP3.LUT R5, R0, R5, RZ, 0xfc, !PT ;  /* 0x0000000500057212 */ /* 0x000fca00078efcff */
[----:B------:R-:W-:Y:S01]  /*7f50*/  STG.E.U8 desc[UR36][R2.64], R5 ;  /* 0x0000000502007986 */ /* 0x000fe2000c101124 */
[----:B------:R-:W-:Y:S05]  /*7f60*/  EXIT ;  /* 0x000000000000794d */ /* 0x000fea0003800000 */
.L_x_2276:
[----:B------:R-:W-:Y:S01]  /*7f70*/  UMOV UR4, 0xf0000000 ;  /* 0xf000000000047882 */ /* 0x000fe20000000000 */
[----:B------:R-:W-:Y:S01]  /*7f80*/  UMOV UR5, 0x380fffff ;  /* 0x380fffff00057882 */ /* 0x000fe20000000000 */
[----:B----4-:R-:W0:Y:S01]  /*7f90*/  F2F.F32.F64 R0, R16 ;  /* 0x0000001000007310 */ /* 0x010e220000301000 */
[----:B------:R-:W-:-:S14]  /*7fa0*/  DSETP.GEU.AND P0, PT, |R16|, UR4, PT ;  /* 0x0000000410007e2a */ /* 0x000fdc000bf0e200 */
[----:B0-----:R-:W-:-:S05]  /*7fb0*/  @!P0 FMUL R0, R0, 1.175494350822287508e-38 ;  /* 0x0080000000008820 */ /* 0x001fca0000400000 */
[----:B------:R-:W-:-:S05]  /*7fc0*/  F2FP.BF16.F32.PACK_AB R0, RZ, R0 ;  /* 0x00000000ff00723e */ /* 0x000fca00000010ff */
[----:B------:R-:W-:Y:S01]  /*7fd0*/  STG.E.U16 desc[UR36][R2.64], R0 ;  /* 0x0000000002007986 */ /* 0x000fe2000c101524 */
[----:B------:R-:W-:Y:S05]  /*7fe0*/  EXIT ;  /* 0x000000000000794d */ /* 0x000fea0003800000 */
.L_x_2273:
        /* <DEDUP_REMOVED lines=11> */
.L_x_2285:
[----:B------:R-:W-:Y:S01]  /*80a0*/  UMOV UR4, 0xf0000000 ;  /* 0xf000000000047882 */ /* 0x000fe20000000000 */
[----:B------:R-:W-:Y:S01]  /*80b0*/  UMOV UR5, 0x380fffff ;  /* 0x380fffff00057882 */ /* 0x000fe20000000000 */
[----:B----4-:R-:W0:Y:S01]  /*80c0*/  F2F.F32.F64 R7, R16 ;  /* 0x0000001000077310 */ /* 0x010e220000301000 */
        /* <DEDUP_REMOVED lines=18> */
.L_x_2288:
[----:B------:R-:W-:-:S04]  /*81f0*/  LOP3.LUT R0, R7, 0x80000000, RZ, 0xc0, !PT ;  /* 0x8000000007007812 */ /* 0x000fc800078ec0ff */
[----:B------:R-:W-:-:S04]  /*8200*/  SHF.R.U32.HI R5, RZ, 0x18, R0 ;  /* 0x00000018ff057819 */ /* 0x000fc80000011600 */
[----:B------:R-:W-:-:S04]  /*8210*/  LOP3.LUT R4, R4, R5, RZ, 0xfc, !PT ;  /* 0x0000000504047212 */ /* 0x000fc800078efcff */
[----:B------:R-:W-:-:S07]  /*8220*/  PRMT R0, R4, 0x7610, R0 ;  /* 0x0000761004007816 */ /* 0x000fce0000000000 */
.L_x_2287:
[----:B------:R-:W-:Y:S05]  /*8230*/  BSYNC B0 ;  /* 0x0000000000007941 */ /* 0x000fea0003800000 */
.L_x_2286:
[----:B------:R-:W-:Y:S01]  /*8240*/  STG.E.U8 desc[UR36][R2.64], R0 ;  /* 0x0000000002007986 */ /* 0x000fe2000c101124 */
[----:B------:R-:W-:Y:S05]  /*8250*/  EXIT ;  /* 0x000000000000794d */ /* 0x000fea0003800000 */
.L_x_2284:
        /* <DEDUP_REMOVED lines=21> */
.L_x_2291:
[----:B------:R-:W-:-:S04]  /*83b0*/  LOP3.LUT R0, R7, 0x80000000, RZ, 0xc0, !PT ;  /* 0x8000000007007812 */ /* 0x000fc800078ec0ff */
[----:B------:R-:W-:-:S04]  /*83c0*/  SHF.R.U32.HI R5, RZ, 0x18, R0 ;  /* 0x00000018ff057819 */ /* 0x000fc80000011600 */
[----:B------:R-:W-:-:S04]  /*83d0*/  LOP3.LUT R4, R4, R5, RZ, 0xfc, !PT ;  /* 0x0000000504047212 */ /* 0x000fc800078efcff */
[----:B------:R-:W-:-:S07]  /*83e0*/  PRMT R0, R4, 0x7610, R0 ;  /* 0x0000761004007816 */ /* 0x000fce0000000000 */
.L_x_2290:
[----:B------:R-:W-:Y:S05]  /*83f0*/  BSYNC B0 ;  /* 0x0000000000007941 */ /* 0x000fea0003800000 */
.L_x_2289:
[----:B------:R-:W-:Y:S01]  /*8400*/  STG.E.U8 desc[UR36][R2.64], R0 ;  /* 0x0000000002007986 */ /* 0x000fe2000c101124 */
[----:B------:R-:W-:Y:S05]  /*8410*/  EXIT ;  /* 0x000000000000794d */ /* 0x000fea0003800000 */
.L_x_2283:
        /* <DEDUP_REMOVED lines=26> */
.L_x_2266:
        /* <DEDUP_REMOVED lines=11> */
[----:B---3--:R-:W-:Y:S02]  /*8670*/  IMAD.MOV.U32 R8, RZ, RZ, 0x65 ;  /* 0x00000065ff087424 */ /* 0x008fe400078e00ff */
[----:B------:R-:W-:Y:S02]  /*8680*/  IMAD.MOV.U32 R12, RZ, RZ, 0x1 ;  /* 0x00000001ff0c7424 */ /* 0x000fe400078e00ff */
[----:B0-----:R-:W-:-:S07]  /*8690*/  IMAD.MOV.U32 R13, RZ, RZ, RZ ;  /* 0x000000ffff0d7224 */ /* 0x001fce00078e00ff */
[----:B------:R-:W-:-:S07]  /*86a0*/  LEPC R20, `(.L_x_2294) ;  /* 0x000000001014794e */ /* 0x000fce0000000000 */
[----:B-1--4-:R-:W-:Y:S05]  /*86b0*/  CALL.ABS.NOINC R2 ;  /* 0x0000000002007343 */ /* 0x012fea0003c00000 */
.L_x_2294:
[----:B------:R-:W-:Y:S05]  /*86c0*/  EXIT ;  /* 0x000000000000794d */ /* 0x000fea0003800000 */
.L_x_2293:
[----:B------:R-:W0:Y:S02]  /*86d0*/  F2I.U64.F64.TRUNC R18, R18 ;  /* 0x0000001200127311 */ /* 0x000e24000030d800 */
[----:B0-----:R-:W-:Y:S01]  /*86e0*/  STG.E.64 desc[UR36][R2.64], R18 ;  /* 0x0000001202007986 */ /* 0x001fe2000c101b24 */
[----:B------:R-:W-:Y:S05]  /*86f0*/  EXIT ;  /* 0x000000000000794d */ /* 0x000fea0003800000 */
.L_x_2292:
[----:B------:R-:W0:Y:S02]  /*8700*/  F2I.U32.F64.TRUNC R19, R18 ;  /* 0x0000001200137311 */ /* 0x000e24000030d000 */
[----:B0-----:R-:W-:Y:S01]  /*8710*/  STG.E desc[UR36][R2.64], R19 ;  /* 0x0000001302007986 */ /* 0x001fe2000c101924 */
[----:B------:R-:W-:Y:S05]  /*8720*/  EXIT ;  /* 0x000000000000794d */ /* 0x000fea0003800000 */
.L_x_2295:
        /* <DEDUP_REMOVED lines=13> */
.L_x_19576:


//--------------------- .text._ZN2at6native18elementwise_kernelILi128ELi2EZNS0_22gpu_kernel_impl_nocastIZZZNS0_17trunc_kernel_cudaERNS_18TensorIteratorBaseEENKUlvE_clEvENKUlvE_clEvEUldE_EEvS4_RKT_EUliE_EEviT1_ --------------------------
	.section	.text._ZN2at6native18elementwise_kernelILi128ELi2EZNS0_22gpu_kernel_impl_nocastIZZZNS0_17trunc_kernel_cudaERNS_18TensorIteratorBaseEENKUlvE_clEvENKUlvE_clEvEUldE_EEvS4_RKT_EUliE_EEviT1_,"ax",@progbits
	.align	128
        .global         _ZN2at6native18elementwise_kernelILi128ELi2EZNS0_22gpu_kernel_impl_nocastIZZZNS0_17trunc_kernel_cudaERNS_18TensorIteratorBaseEENKUlvE_clEvENKUlvE_clEvEUldE_EEvS4_RKT_EUliE_EEviT1_
        .type           _ZN2at6native18elementwise_kernelILi128ELi2EZNS0_22gpu_kernel_impl_nocastIZZZNS0_17trunc_kernel_cudaERNS_18TensorIteratorBaseEENKUlvE_clEvENKUlvE_clEvEUldE_EEvS4_RKT_EUliE_EEviT1_,@function
        .size           _ZN2at6native18elementwise_kernelILi128ELi2EZNS0_22gpu_kernel_impl_nocastIZZZNS0_17trunc_kernel_cudaERNS_18TensorIteratorBaseEENKUlvE_clEvENKUlvE_clEvEUldE_EEvS4_RKT_EUliE_EEviT1_,(.L_x_19577 - _ZN2at6native18elementwise_kernelILi128ELi2EZNS0_22gpu_kernel_impl_nocastIZZZNS0_17trunc_kernel_cudaERNS_18TensorIteratorBaseEENKUlvE_clEvENKUlvE_clEvEUldE_EEvS4_RKT_EUliE_EEviT1_)
        .other          _ZN2at6native18elementwise_kernelILi128ELi2EZNS0_22gpu_kernel_impl_nocastIZZZNS0_17trunc_kernel_cudaERNS_18TensorIteratorBaseEENKUlvE_clEvENKUlvE_clEvEUldE_EEvS4_RKT_EUliE_EEviT1_,@"STO_CUDA_ENTRY STV_DEFAULT"
_ZN2at6native18elementwise_kernelILi128ELi2EZNS0_22gpu_kernel_impl_nocastIZZZNS0_17trunc_kernel_cudaERNS_18TensorIteratorBaseEENKUlvE_clEvENKUlvE_clEvEUldE_EEvS4_RKT_EUliE_EEviT1_:
.text._ZN2at6native18elementwise_kernelILi128ELi2EZNS0_22gpu_kernel_impl_nocastIZZZNS0_17trunc_kernel_cudaERNS_18TensorIteratorBaseEENKUlvE_clEvENKUlvE_clEvEUldE_EEvS4_RKT_EUliE_EEviT1_:
        /* <DEDUP_REMOVED lines=312> */
.L_x_2298:
[----:B------:R-:W-:Y:S02]  /*1380*/  ULDC.64 UR8, c[0x0][0x418] ;  /* 0x0001060000087ab9 */ /* 0x000fe40000000a00 */
[----:B------:R-:W-:-:S04]  /*1390*/  IADD3 R6, P0, R2, UR8, RZ ;  /* 0x0000000802067c10 */ /* 0x000fc8000ff1e0ff */
[----:B------:R-:W-:Y:S01]  /*13a0*/  IADD3.X R7, RZ, UR9, RZ, P0, !PT ;  /* 0x00000009ff077c10 */ /* 0x000fe200087fe4ff */
[----:B------:R-:W-:-:S04]  /*13b0*/  ULDC.64 UR8, c[0x0][0x410] ;  /* 0x0001040000087ab9 */ /* 0x000fc80000000a00 */
[----:B------:R-:W2:Y:S01]  /*13c0*/  LDG.E.64 R4, desc[UR4][R6.64] ;  /* 0x0000000406047981 */ /* 0x000ea2000c1e1b00 */
[----:B------:R-:W-:Y:S01]  /*13d0*/  IADD3 R2, P0, R3, UR8, RZ ;  /* 0x0000000803027c10 */ /* 0x000fe2000ff1e0ff */
[----:B------:R-:W-:-:S03]  /*13e0*/  VIADD R9, R0, 0x80 ;  /* 0x0000008000097836 */ /* 0x000fc60000000000 */
[----:B------:R-:W-:Y:S01]  /*13f0*/  IADD3.X R3, RZ, UR9, RZ, P0, !PT ;  /* 0x00000009ff037c10 */ /* 0x000fe200087fe4ff */
[----:B--2---:R-:W0:Y:S04]  /*1400*/  FRND.F64.TRUNC R4, R4 ;  /* 0x0000000400047313 */ /* 0x004e28000030d800 */
[----:B0-----:R0:W-:Y:S04]  /*1410*/  STG.E.64 desc[UR4][R2.64], R4 ;  /* 0x0000000402007986 */ /* 0x0011e8000c101b04 */
.L_x_2297:
[----:B------:R-:W-:Y:S05]  /*1420*/  BSYNC B0 ;  /* 0x0000000000007941 */ /* 0x000fea0003800000 */
.L_x_2296:
        /* <DEDUP_REMOVED lines=305> */
.L_x_2299:
[----:B------:R-:W-:Y:S02]  /*2740*/  ULDC.64 UR6, c[0x0][0x418] ;  /* 0x0001060000067ab9 */ /* 0x000fe40000000a00 */
[----:B------:R-:W-:-:S04]  /*2750*/  IADD3 R6, P0, R0, UR6, RZ ;  /* 0x0000000600067c10 */ /* 0x000fc8000ff1e0ff */
[----:B------:R-:W-:Y:S01]  /*2760*/  IADD3.X R7, RZ, UR7, RZ, P0, !PT ;  /* 0x00000007ff077c10 */ /* 0x000fe200087fe4ff */
[----:B------:R-:W-:-:S04]  /*2770*/  ULDC.64 UR6, c[0x0][0x410] ;  /* 0x0001040000067ab9 */ /* 0x000fc80000000a00 */
[----:B------:R-:W2:Y:S01]  /*2780*/  LDG.E.64 R4, desc[UR4][R6.64] ;  /* 0x0000000406047981 */ /* 0x000ea2000c1e1b00 */
[----:B------:R-:W-:-:S04]  /*2790*/  IADD3 R2, P0, R3, UR6, RZ ;  /* 0x0000000603027c10 */ /* 0x000fc8000ff1e0ff */
[----:B------:R-:W-:Y:S01]  /*27a0*/  IADD3.X R3, RZ, UR7, RZ, P0, !PT ;  /* 0x00000007ff037c10 */ /* 0x000fe200087fe4ff */
[----:B--2---:R-:W0:Y:S04]  /*27b0*/  FRND.F64.TRUNC R4, R4 ;  /* 0x0000000400047313 */ /* 0x004e28000030d800 */
[----:B0-----:R-:W-:Y:S01]  /*27c0*/  STG.E.64 desc[UR4][R2.64], R4 ;  /* 0x0000000402007986 */ /* 0x001fe2000c101b04 */
[----:B------:R-:W-:Y:S05]  /*27d0*/  EXIT ;  /* 0x000000000000794d */ /* 0x000fea0003800000 */
.L_x_2300:
        /* <DEDUP_REMOVED lines=10> */
.L_x_19577:


//--------------------- .text._ZN2at6native27unrolled_elementwise_kernelIZZZNS0_17trunc_kernel_cudaERNS_18TensorIteratorBaseEENKUlvE_clEvENKUlvE_clEvEUldE_St5arrayIPcLm2EELi4E23TrivialOffsetCalculatorILi1EjESB_NS0_6memory15LoadWithoutCastENSC_16StoreWithoutCastEEEviT_T0_T2_T3_T4_T5_ --------------------------
	.section	.text._ZN2at6native27unrolled_elementwise_kernelIZZZNS0_17trunc_kernel_cudaERNS_18TensorIteratorBaseEENKUlvE_clEvENKUlvE_clEvEUldE_St5arrayIPcLm2EELi4E23TrivialOffsetCalculatorILi1EjESB_NS0_6memory15LoadWithoutCastENSC_16StoreWithoutCastEEEviT_T0_T2_T3_T4_T5_,"ax",@progbits
	.align	128
        .global         _ZN2at6native27unrolled_elementwise_kernelIZZZNS0_17trunc_kernel_cudaERNS_18TensorIteratorBaseEENKUlvE_clEvENKUlvE_clEvEUldE_St5arrayIPcLm2EELi4E23TrivialOffsetCalculatorILi1EjESB_NS0_6memory15LoadWithoutCastENSC_16StoreWithoutCastEEEviT_T0_T2_T3_T4_T5_
        .type           _ZN2at6native27unrolled_elementwise_kernelIZZZNS0_17trunc_kernel_cudaERNS_18TensorIteratorBaseEENKUlvE_clEvENKUlvE_clEvEUldE_St5arrayIPcLm2EELi4E23TrivialOffsetCalculatorILi1EjESB_NS0_6memory15LoadWithoutCastENSC_16StoreWithoutCastEEEviT_T0_T2_T3_T4_T5_,@function
        .size           _ZN2at6native27unrolled_elementwise_kernelIZZZNS0_17trunc_kernel_cudaERNS_18TensorIteratorBaseEENKUlvE_clEvENKUlvE_clEvEUldE_St5arrayIPcLm2EELi4E23TrivialOffsetCalculatorILi1EjESB_NS0_6memory15LoadWithoutCastENSC_16StoreWithoutCastEEEviT_T0_T2_T3_T4_T5_,(.L_x_19578 - _ZN2at6native27unrolled_elementwise_kernelIZZZNS0_17trunc_kernel_cudaERNS_18TensorIteratorBaseEENKUlvE_clEvENKUlvE_clEvEUldE_St5arrayIPcLm2EELi4E23TrivialOffsetCalculatorILi1EjESB_NS0_6memory15LoadWithoutCastENSC_16StoreWithoutCastEEEviT_T0_T2_T3_T4_T5_)
        .other          _ZN2at6native27unrolled_elementwise_kernelIZZZNS0_17trunc_kernel_cudaERNS_18TensorIteratorBaseEENKUlvE_clEvENKUlvE_clEvEUldE_St5arrayIPcLm2EELi4E23TrivialOffsetCalculatorILi1EjESB_NS0_6memory15LoadWithoutCastENSC_16StoreWithoutCastEEEviT_T0_T2_T3_T4_T5_,@"STO_CUDA_ENTRY STV_DEFAULT"
_ZN2at6native27unrolled_elementwise_kernelIZZZNS0_17trunc_kernel_cudaERNS_18TensorIteratorBaseEENKUlvE_clEvENKUlvE_clEvEUldE_St5arrayIPcLm2EELi4E23TrivialOffsetCalculatorILi1EjESB_NS0_6memory15LoadWithoutCastENSC_16StoreWithoutCastEEEviT_T0_T2_T3_T4_T5_:
.text._ZN2at6native27unrolled_elementwise_kernelIZZZNS0_17trunc_kernel_cudaERNS_18TensorIteratorBaseEENKUlvE_clEvENKUlvE_clEvEUldE_St5arrayIPcLm2EELi4E23TrivialOffsetCalculatorILi1EjESB_NS0_6memory15LoadWithoutCastENSC_16StoreWithoutCastEEEviT_T0_T2_T3_T4_T5_:
[----:B------:R-:W-:Y:S01]  /*0000*/  LDC R1, c[0x0][0x28] ;  /* 0x00000a00ff017b82 */ /* 0x000fe20000000800 */
[----:B------:R-:W0:Y:S07]  /*0010*/  S2R R0, SR_CTAID.X ;  /* 0x0000000000007919 */ /* 0x000e2e0000002500 */
[----:B------:R-:W0:Y:S01]  /*0020*/  LDC R9, c[0x0][0x210] ;  /* 0x00008400ff097b82 */ /* 0x000e220000000800 */
[----:B------:R-:W-:Y:S01]  /*0030*/  CS2R R10, SRZ ;  /* 0x00000000000a7805 */ /* 0x000fe2000001ff00 */
[----:B------:R-:W-:Y:S01]  /*0040*/  ULDC.64 UR4, c[0x0][0x208] ;  /* 0x0000820000047ab9 */ /* 0x000fe20000000a00 */
        /* <DEDUP_REMOVED lines=12> */
[----:B0-----:R-:W-:-:S05]  /*0110*/  @!P0 IMAD.WIDE.U32 R18, R9, 0x8, R18 ;  /* 0x0000000809128825 */ /* 0x001fca00078e0012 */
[----:B------:R0:W2:Y:S07]  /*0120*/  @!P0 LDG.E.64 R10, desc[UR4][R18.64] ;  /* 0x00000004120a8981 */ /* 0x0000ae000c1e1b00 */
[----:B------:R-:W3:Y:S01]  /*0130*/  @!P1 LDC.64 R14, c[0x0][0x220] ;  /* 0x00008800ff0e9b82 */ /* 0x000ee20000000a00 */
[----:B------:R-:W-:Y:S02]  /*0140*/  @!P1 LEA R27, R0, R17, 0x9 ;  /* 0x00000011001b9211 */ /* 0x000fe400078e48ff */
[----:B------:R-:W-:Y:S01]  /*0150*/  CS2R R8, SRZ ;  /* 0x0000000000087805 */ /* 0x000fe2000001ff00 */
[----:B-1----:R-:W-:-:S04]  /*0160*/  @!P2 IMAD.WIDE.U32 R20, R23, 0x8, R20 ;  /* 0x000000081714a825 */ /* 0x002fc800078e0014 */
[----:B------:R-:W1:Y:S01]  /*0170*/  @!P0 LDC.64 R22, c[0x0][0x218] ;  /* 0x00008600ff168b82 */ /* 0x000e620000000a00 */
[----:B------:R4:W2:Y:S01]  /*0180*/  @!P2 LDG.E.64 R8, desc[UR4][R20.64] ;  /* 0x000000041408a981 */ /* 0x0008a2000c1e1b00 */
[----:B---3--:R-:W-:Y:S01]  /*0190*/  @!P1 IMAD.WIDE.U32 R26, R27, 0x8, R14 ;  /* 0x000000081b1a9825 */ /* 0x008fe200078e000e */
[----:B------:R-:W-:-:S06]  /*01a0*/  CS2R R14, SRZ ;  /* 0x00000000000e7805 */ /* 0x000fcc000001ff00 */
[----:B------:R-:W3:Y:S01]  /*01b0*/  @!P1 LDG.E.64 R14, desc[UR4][R26.64] ;  /* 0x000000041a0e9981 */ /* 0x000ee2000c1e1b00 */
[----:B------:R-:W-:-:S05]  /*01c0*/  @!P1 VIADD R17, R17, 0x80 ;  /* 0x0000008011119836 */ /* 0x000fca0000000000 */
[----:B------:R-:W-:-:S13]  /*01d0*/  ISETP.GE.AND P2, PT, R17, R12, PT ;  /* 0x0000000c1100720c */ /* 0x000fda0003f46270 */
[----:B------:R-:W1:Y:S01]  /*01e0*/  @!P2 LDC.64 R24, c[0x0][0x220] ;  /* 0x00008800ff18ab82 */ /* 0x000e620000000a00 */
[----:B------:R-:W-:Y:S01]  /*01f0*/  @!P2 IMAD R17, R0, 0x200, R17 ;  /* 0x000002000011a824 */ /* 0x000fe200078e0211 */
[----:B0-----:R-:W-:-:S05]  /*0200*/  MOV R19, R13 ;  /* 0x0000000d00137202 */ /* 0x001fca0000000f00 */
[C---:B------:R-:W-:Y:S01]  /*0210*/  VIADD R29, R19.reuse, 0x80 ;  /* 0x00000080131d7836 */ /* 0x040fe20000000000 */
[----:B----4-:R-:W-:Y:S01]  /*0220*/  IADD3 R21, R19, 0x100, RZ ;  /* 0x0000010013157810 */ /* 0x010fe20007ffe0ff */
[----:B------:R-:W-:-:S03]  /*0230*/  @!P0 IMAD R13, R0, 0x200, R13 ;  /* 0x00000200000d8824 */ /* 0x000fc600078e020d */
[----:B------:R-:W-:Y:S01]  /*0240*/  ISETP.GE.AND P1, PT, R21, R12, PT ;  /* 0x0000000c1500720c */ /* 0x000fe20003f26270 */
[----:B-1----:R-:W-:Y:S01]  /*0250*/  @!P2 IMAD.WIDE.U32 R24, R17, 0x8, R24 ;  /* 0x000000081118a825 */ /* 0x002fe200078e0018 */
[----:B------:R-:W-:-:S06]  /*0260*/  CS2R R16, SRZ ;  /* 0x0000000000107805 */ /* 0x000fcc000001ff00 */
[----:B------:R0:W5:Y:S01]  /*0270*/  @!P2 LDG.E.64 R16, desc[UR4][R24.64] ;  /* 0x000000041810a981 */ /* 0x000162000c1e1b00 */
[----:B------:R-:W-:Y:S01]  /*0280*/  ISETP.GE.AND P2, PT, R29, R12, PT ;  /* 0x0000000c1d00720c */ /* 0x000fe20003f46270 */
[----:B------:R-:W-:-:S04]  /*0290*/  @!P0 IMAD.WIDE.U32 R22, R13, 0x8, R22 ;  /* 0x000000080d168825 */ /* 0x000fc800078e0016 */
[----:B------:R-:W-:Y:S01]  /*02a0*/  VIADD R21, R19, 0x180 ;  /* 0x0000018013157836 */ /* 0x000fe20000000000 */
[----:B------:R-:W-:Y:S01]  /*02b0*/  @!P0 MOV R19, R29 ;  /* 0x0000001d00138202 */ /* 0x000fe20000000f00 */
[----:B------:R-:W-:Y:S01]  /*02c0*/  BSSY B0, `(.L_x_2301) ;  /* 0x0000011000007945 */ /* 0x000fe20003800000 */
[----:B--2---:R-:W1:Y:S02]  /*02d0*/  @!P0 FRND.F64.TRUNC R4, R10 ;  /* 0x0000000a00048313 */ /* 0x004e64000030d800 */
[----:B-1----:R0:W-:Y:S06]  /*02e0*/  @!P0 STG.E.64 desc[UR4][R22.64], R4 ;  /* 0x0000000416008986 */ /* 0x0021ec000c101b04 */
[----:B------:R0:W1:Y:S01]  /*02f0*/  @!P2 FRND.F64.TRUNC R2, R8 ;  /* 0x000000080002a313 */ /* 0x000062000030d800 */
[----:B------:R-:W-:-:S07]  /*0300*/  ISETP.GE.AND P2, PT, R19, R12, PT ;  /* 0x0000000c1300720c */ /* 0x000fce0003f46270 */
[----:B---3--:R0:W2:Y:S06]  /*0310*/  @!P1 FRND.F64.TRUNC R6, R14 ;  /* 0x0000000e00069313 */ /* 0x0080ac000030d800 */
[----:B-1----:R-:W-:Y:S05]  /*0320*/  @P2 BRA `(.L_x_2302) ;  /* 0x0000000000282947 */ /* 0x002fea0003800000 */
[----:B0-----:R-:W0:Y:S01]  /*0330*/  LDC.64 R8, c[0x0][0x218] ;  /* 0x00008600ff087b82 */ /* 0x001e220000000a00 */
[----:B------:R-:W-:Y:S01]  /*0340*/  LEA R5, R0, R19, 0x9 ;  /* 0x0000001300057211 */ /* 0x000fe200078e48ff */
[----:B------:R-:W-:-:S05]  /*0350*/  VIADD R19, R19, 0x80 ;  /* 0x0000008013137836 */ /* 0x000fca0000000000 */
[----:B------:R-:W-:-:S13]  /*0360*/  ISETP.GE.AND P0, PT, R19, R12, PT ;  /* 0x0000000c1300720c */ /* 0x000fda0003f06270 */
[----:B------:R-:W-:Y:S01]  /*0370*/  @!P0 LEA R11, R0, R19, 0x9 ;  /* 0x00000013000b8211 */ /* 0x000fe200078e48ff */
[----:B------:R-:W-:Y:S02]  /*0380*/  @!P0 VIADD R19, R19, 0x80 ;  /* 0x0000008013138836 */ /* 0x000fe40000000000 */
[----:B0-----:R-:W-:-:S04]  /*0390*/  IMAD.WIDE.U32 R4, R5, 0x8, R8 ;  /* 0x0000000805047825 */ /* 0x001fc800078e0008 */
[----:B------:R-:W-:Y:S01]  /*03a0*/  @!P0 IMAD.WIDE.U32 R8, R11, 0x8, R8 ;  /* 0x000000080b088825 */ /* 0x000fe200078e0008 */
[----:B------:R1:W-:Y:S04]  /*03b0*/  STG.E.64 desc[UR4][R4.64], R2 ;  /* 0x0000000204007986 */ /* 0x0003e8000c101b04 */
[----:B--2---:R1:W-:Y:S02]  /*03c0*/  @!P0 STG.E.64 desc[UR4][R8.64], R6 ;  /* 0x0000000608008986 */ /* 0x0043e4000c101b04 */
.L_x_2302:
[----:B------:R-:W-:Y:S05]  /*03d0*/  BSYNC B0 ;  /* 0x0000000000007941 */ /* 0x000fea0003800000 */
.L_x_2301:
[----:B------:R-:W-:-:S13]  /*03e0*/  ISETP.GE.AND P0, PT, R19, R12, PT ;  /* 0x0000000c1300720c */ /* 0x000fda0003f06270 */
[----:B------:R-:W-:Y:S05]  /*03f0*/  @P0 EXIT ;  /* 0x000000000000094d */ /* 0x000fea0003800000 */
[----:B01----:R-:W0:Y:S01]  /*0400*/  LDC.64 R4, c[0x0][0x218] ;  /* 0x00008600ff047b82 */ /* 0x003e220000000a00 */
[----:B------:R-:W-:Y:S02]  /*0410*/  ISETP.GE.AND P0, PT, R21, R12, PT ;  /* 0x0000000c1500720c */ /* 0x000fe40003f06270 */
[----:B------:R-:W-:-:S11]  /*0420*/  LEA R19, R0, R19, 0x9 ;  /* 0x0000001300137211 */ /* 0x000fd600078e48ff */
[----:B-----5:R-:W1:Y:S01]  /*0430*/  @!P0 FRND.F64.TRUNC R2, R16 ;  /* 0x0000001000028313 */ /* 0x020e62000030d800 */
[----:B0-----:R-:W-:-:S05]  /*0440*/  IMAD.WIDE.U32 R4, R19, 0x8, R4 ;  /* 0x0000000813047825 */ /* 0x001fca00078e0004 */
[----:B-1----:R-:W-:Y:S01]  /*0450*/  STG.E.64 desc[UR4][R4.64], R2 ;  /* 0x0000000204007986 */ /* 0x002fe2000c101b04 */
[----:B------:R-:W-:Y:S05]  /*0460*/  EXIT ;  /* 0x000000000000794d */ /* 0x000fea0003800000 */
.L_x_2303:
        /* <DEDUP_REMOVED lines=9> */
.L_x_19578:


//--------------------- .text._ZN2at6native29vectorized_elementwise_kernelILi2EZZZNS0_17trunc_kernel_cudaERNS_18TensorIteratorBaseEENKUlvE_clEvENKUlvE_clEvEUldE_St5arrayIPcLm2EEEEviT0_T1_ --------------------------
	.section	.text._ZN2at6native29vectorized_elementwise_kernelILi2EZZZNS0_17trunc_kernel_cudaERNS_18TensorIteratorBaseEENKUlvE_clEvENKUlvE_clEvEUldE_St5arrayIPcLm2EEEEviT0_T1_,"ax",@progbits
	.align	128
        .global         _ZN2at6native29vectorized_elementwise_kernelILi2EZZZNS0_17trunc_kernel_cudaERNS_18TensorIteratorBaseEENKUlvE_clEvENKUlvE_clEvEUldE_St5arrayIPcLm2EEEEviT0_T1_
        .type           _ZN2at6native29vectorized_elementwise_kernelILi2EZZZNS0_17trunc_kernel_cudaERNS_18TensorIteratorBaseEENKUlvE_clEvENKUlvE_clEvEUldE_St5arrayIPcLm2EEEEviT0_T1_,@function
        .size           _ZN2at6native29vectorized_elementwise_kernelILi2EZZZNS0_17trunc_kernel_cudaERNS_18TensorIteratorBaseEENKUlvE_clEvENKUlvE_clEvEUldE_St5arrayIPcLm2EEEEviT0_T1_,(.L_x_19579 - _ZN2at6native29vectorized_elementwise_kernelILi2EZZZNS0_17trunc_kernel_cudaERNS_18TensorIteratorBaseEENKUlvE_clEvENKUlvE_clEvEUldE_St5arrayIPcLm2EEEEviT0_T1_)
        .other          _ZN2at6native29vectorized_elementwise_kernelILi2EZZZNS0_17trunc_kernel_cudaERNS_18TensorIteratorBaseEENKUlvE_clEvENKUlvE_clEvEUldE_St5arrayIPcLm2EEEEviT0_T1_,@"STO_CUDA_ENTRY STV_DEFAULT"
_ZN2at6native29vectorized_elementwise_kernelILi2EZZZNS0_17trunc_kernel_cudaERNS_18TensorIteratorBaseEENKUlvE_clEvENKUlvE_clEvEUldE_St5arrayIPcLm2EEEEviT0_T1_:
.text._ZN2at6native29vectorized_elementwise_kernelILi2EZZZNS0_17trunc_kernel_cudaERNS_18TensorIteratorBaseEENKUlvE_clEvENKUlvE_clEvEUldE_St5arrayIPcLm2EEEEviT0_T1_:
        /* <DEDUP_REMOVED lines=14> */
[----:B------:R-:W4:Y:S04]  /*00e0*/  LDG.E.128 R12, desc[UR4][R22.64+0x800] ;  /* 0x00080004160c7981 */ /* 0x000f28000c1e1d00 */
[----:B------:R-:W5:Y:S04]  /*00f0*/  LDG.E.128 R16, desc[UR4][R22.64+0x1000] ;  /* 0x0010000416107981 */ /* 0x000f68000c1e1d00 */
[----:B------:R-:W5:Y:S01]  /*0100*/  LDG.E.128 R4, desc[UR4][R22.64+0x1800] ;  /* 0x0018000416047981 */ /* 0x000f62000c1e1d00 */
[----:B--2---:R-:W-:-:S04]  /*0110*/  IMAD.WIDE.U32 R20, R2, 0x8, R20 ;  /* 0x0000000802147825 */ /* 0x004fc800078e0014 */
[----:B------:R-:W-:Y:S01]  /*0120*/  IMAD.WIDE R20, R0, 0x10, R20 ;  /* 0x0000001000147825 */ /* 0x000fe200078e0214 */
[----:B---3--:R-:W-:Y:S08]  /*0130*/  FRND.F64.TRUNC R10, R10 ;  /* 0x0000000a000a7313 */ /* 0x008ff0000030d800 */
[----:B------:R-:W0:Y:S08]  /*0140*/  FRND.F64.TRUNC R8, R8 ;  /* 0x0000000800087313 */ /* 0x000e30000030d800 */
[----:B----4-:R-:W-:Y:S01]  /*0150*/  FRND.F64.TRUNC R14, R14 ;  /* 0x0000000e000e7313 */ /* 0x010fe2000030d800 */
[----:B0-----:R-:W-:Y:S07]  /*0160*/  STG.E.128 desc[UR4][R20.64], R8 ;  /* 0x0000000814007986 */ /* 0x001fee000c101d04 */
[----:B------:R-:W0:Y:S08]  /*0170*/  FRND.F64.TRUNC R12, R12 ;  /* 0x0000000c000c7313 */ /* 0x000e30000030d800 */
[----:B-----5:R-:W-:Y:S01]  /*0180*/  FRND.F64.TRUNC R18, R18 ;  /* 0x0000001200127313 */ /* 0x020fe2000030d800 */
[----:B0-----:R-:W-:Y:S07]  /*0190*/  STG.E.128 desc[UR4][R20.64+0x800], R12 ;  /* 0x0008000c14007986 */ /* 0x001fee000c101d04 */
[----:B------:R-:W0:Y:S08]  /*01a0*/  FRND.F64.TRUNC R16, R16 ;  /* 0x0000001000107313 */ /* 0x000e30000030d800 */
[----:B------:R-:W-:Y:S01]  /*01b0*/  FRND.F64.TRUNC R6, R6 ;  /* 0x0000000600067313 */ /* 0x000fe2000030d800 */
[----:B0-----:R-:W-:Y:S07]  /*01c0*/  STG.E.128 desc[UR4][R20.64+0x1000], R16 ;  /* 0x0010001014007986 */ /* 0x001fee000c101d04 */
[----:B------:R-:W0:Y:S02]  /*01d0*/  FRND.F64.TRUNC R4, R4 ;  /* 0x0000000400047313 */ /* 0x000e24000030d800 */
[----:B0-----:R-:W-:Y:S01]  /*01e0*/  STG.E.128 desc[UR4][R20.64+0x1800], R4 ;  /* 0x0018000414007986 */ /* 0x001fe2000c101d04 */
[----:B------:R-:W-:Y:S05]  /*01f0*/  EXIT ;  /* 0x000000000000794d */ /* 0x000fea0003800000 */
.L_x_2304:
[----:B------:R-:W0:Y:S01]  /*0200*/  S2R R34, SR_TID.X ;  /* 0x0000000000227919 */ /* 0x000e220000002100 */
[----:B------:R-:W-:Y:S02]  /*0210*/  CS2R R20, SRZ ;  /* 0x0000000000147805 */ /* 0x000fe4000001ff00 */
[----:B0-----:R-:W-:Y:S01]  /*0220*/  ISETP.GE.AND P0, PT, R34, R3, PT ;  /* 0x000000032200720c */ /* 0x001fe20003f06270 */
[----:B------:R-:W-:-:S12]  /*0230*/  IMAD.MOV.U32 R0, RZ, RZ, R34 ;  /* 0x000000ffff007224 */ /* 0x000fd800078e0022 */
[----:B------:R-:W-:-:S04]  /*0240*/  @!P0 IADD3 R0, R34, 0x80, RZ ;  /* 0x0000008022008810 */ /* 0x000fc80007ffe0ff */
[----:B------:R-:W-:-:S13]  /*0250*/  ISETP.GE.AND P4, PT, R0, R3, PT ;  /* 0x000000030000720c */ /* 0x000fda0003f86270 */
[----:B------:R-:W-:Y:S01]  /*0260*/  @!P4 IMAD.IADD R5, R2, 0x1, R0 ;  /* 0x000000010205c824 */ /* 0x000fe200078e0200 */
[----:B------:R-:W0:Y:S01]  /*0270*/  @!P4 LDC.64 R22, c[0x0][0x220] ;  /* 0x00008800ff16cb82 */ /* 0x000e220000000a00 */
[----:B------:R-:W-:-:S05]  /*0280*/  @!P4 VIADD R0, R0, 0x80 ;  /* 0x000000800000c836 */ /* 0x000fca0000000000 */
[----:B------:R-:W-:-:S13]  /*0290*/  ISETP.GE.AND P5, PT, R0, R3, PT ;  /* 0x000000030000720c */ /* 0x000fda0003fa6270 */
[----:B------:R-:W-:Y:S01]  /*02a0*/  @!P5 IADD3 R35, R2, R0, RZ ;  /* 0x000000000223d210 */ /* 0x000fe20007ffe0ff */
[----:B------:R-:W-:Y:S01]  /*02b0*/  @!P5 VIADD R0, R0, 0x80 ;  /* 0x000000800000d836 */ /* 0x000fe20000000000 */
[----:B------:R-:W1:Y:S01]  /*02c0*/  @!P5 LDC.64 R36, c[0x0][0x220] ;  /* 0x00008800ff24db82 */ /* 0x000e620000000a00 */
[----:B0-----:R-:W-:-:S03]  /*02d0*/  @!P4 IMAD.WIDE.U32 R22, R5, 0x8, R22 ;  /* 0x000000080516c825 */ /* 0x001fc600078e0016 */
[-C--:B------:R-:W-:Y:S02]  /*02e0*/  ISETP.GE.AND P3, PT, R0, R3.reuse, PT ;  /* 0x000000030000720c */ /* 0x080fe40003f66270 */
[----:B------:R0:W2:Y:S11]  /*02f0*/  @!P4 LDG.E.64 R20, desc[UR4][R22.64] ;  /* 0x000000041614c981 */ /* 0x0000b6000c1e1b00 */
[----:B------:R-:W-:Y:S01]  /*0300*/  @!P3 IMAD.IADD R31, R2, 0x1, R0 ;  /* 0x00000001021fb824 */ /* 0x000fe200078e0200 */
[----:B------:R-:W-:Y:S01]  /*0310*/  @!P3 IADD3 R0, R0, 0x80, RZ ;  /* 0x000000800000b810 */ /* 0x000fe20007ffe0ff */
[----:B------:R-:W3:Y:S03]  /*0320*/  @!P3 LDC.64 R26, c[0x0][0x220] ;  /* 0x00008800ff1abb82 */ /* 0x000ee60000000a00 */
[----:B------:R-:W-:-:S13]  /*0330*/  ISETP.GE.AND P2, PT, R0, R3, PT ;  /* 0x000000030000720c */ /* 0x000fda0003f46270 */
[----:B------:R-:W-:Y:S01]  /*0340*/  @!P2 IMAD.IADD R33, R2, 0x1, R0 ;  /* 0x000000010221a824 */ /* 0x000fe200078e0200 */
[----:B------:R-:W4:Y:S01]  /*0350*/  @!P2 LDC.64 R28, c[0x0][0x220] ;  /* 0x00008800ff1cab82 */ /* 0x000f220000000a00 */
[----:B------:R-:W-:-:S05]  /*0360*/  @!P2 VIADD R0, R0, 0x80 ;  /* 0x000000800000a836 */ /* 0x000fca0000000000 */
[----:B------:R-:W-:Y:S01]  /*0370*/  ISETP.GE.AND P1, PT, R0, R3, PT ;  /* 0x000000030000720c */ /* 0x000fe20003f26270 */
[----:B-1----:R-:W-:-:S12]  /*0380*/  @!P5 IMAD.WIDE.U32 R36, R35, 0x8, R36 ;  /* 0x000000082324d825 */ /* 0x002fd800078e0024 */
[----:B------:R-:W-:Y:S01]  /*0390*/  @!P1 IADD3 R35, R2, R0, RZ ;  /* 0x0000000002239210 */ /* 0x000fe20007ffe0ff */
[----:B------:R-:W-:Y:S01]  /*03a0*/  @!P1 VIADD R0, R0, 0x80 ;  /* 0x0000008000009836 */ /* 0x000fe20000000000 */
[----:B0-----:R-:W0:Y:S04]  /*03b0*/  @!P1 LDC.64 R22, c[0x0][0x220] ;  /* 0x00008800ff169b82 */ /* 0x001e280000000a00 */
[----:B------:R-:W-:Y:S01]  /*03c0*/  ISETP.GE.AND P4, PT, R0, R3, PT ;  /* 0x000000030000720c */ /* 0x000fe20003f86270 */
[----:B---3--:R-:W-:Y:S01]  /*03d0*/  @!P3 IMAD.WIDE.U32 R26, R31, 0x8, R26 ;  /* 0x000000081f1ab825 */ /* 0x008fe200078e001a */
[----:B------:R-:W-:-:S03]  /*03e0*/  CS2R R30, SRZ ;  /* 0x00000000001e7805 */ /* 0x000fc6000001ff00 */
[----:B----4-:R-:W-:-:S03]  /*03f0*/  @!P2 IMAD.WIDE.U32 R28, R33, 0x8, R28 ;  /* 0x00000008211ca825 */ /* 0x010fc600078e001c */
[----:B------:R1:W3:Y:S05]  /*0400*/  @!P3 LDG.E.64 R30, desc[UR4][R26.64] ;  /* 0x000000041a1eb981 */ /* 0x0002ea000c1e1b00 */
[----:B------:R-:W4:Y:S01]  /*0410*/  @!P4 LDC.64 R32, c[0x0][0x220] ;  /* 0x00008800ff20cb82 */ /* 0x000f220000000a00 */
[----:B-1----:R-:W-:Y:S01]  /*0420*/  CS2R R26, SRZ ;  /* 0x00000000001a7805 */ /* 0x002fe2000001ff00 */
[----:B0-----:R-:W-:-:S05]  /*0430*/  @!P1 IMAD.WIDE.U32 R22, R35, 0x8, R22 ;  /* 0x0000000823169825 */ /* 0x001fca00078e0016 */
[----:B------:R0:W5:Y:S01]  /*0440*/  @!P2 LDG.E.64 R26, desc[UR4][R28.64] ;  /* 0x000000041c1aa981 */ /* 0x000162000c1e1b00 */
[----:B------:R-:W-:Y:S01]  /*0450*/  @!P4 IMAD.IADD R35, R2, 0x1, R0 ;  /* 0x000000010223c824 */ /* 0x000fe200078e0200 */
[----:B------:R-:W-:Y:S02]  /*0460*/  @!P4 IADD3 R0, R0, 0x80, RZ ;  /* 0x000000800000c810 */ /* 0x000fe40007ffe0ff */
[----:B0-----:R-:W-:-:S06]  /*0470*/  CS2R R28, SRZ ;  /* 0x00000000001c7805 */ /* 0x001fcc000001ff00 */
[----:B------:R0:W3:Y:S01]  /*0480*/  @!P1 LDG.E.64 R28, desc[UR4][R22.64] ;  /* 0x00000004161c9981 */ /* 0x0000e2000c1e1b00 */
[----:B------:R-:W-:Y:S01]  /*0490*/  ISETP.GE.AND P1, PT, R0, R3, PT ;  /* 0x000000030000720c */ /* 0x000fe20003f26270 */
[----:B----4-:R-:W-:Y:S01]  /*04a0*/  @!P4 IMAD.WIDE.U32 R32, R35, 0x8, R32 ;  /* 0x000000082320c825 */ /* 0x010fe200078e0020 */
[----:B0-----:R-:W-:-:S06]  /*04b0*/  CS2R R22, SRZ ;  /* 0x0000000000167805 */ /* 0x001fcc000001ff00 */
[----:B------:R0:W4:Y:S05]  /*04c0*/  @!P4 LDG.E.64 R22, desc[UR4][R32.64] ;  /* 0x000000042016c981 */ /* 0x00012a000c1e1b00 */
[----:B0-----:R-:W0:Y:S01]  /*04d0*/  @!P1 LDC.64 R32, c[0x0][0x220] ;  /* 0x00008800ff209b82 */ /* 0x001e220000000a00 */
[----:B------:R-:W-:Y:S01]  /*04e0*/  CS2R R4, SRZ ;  /* 0x0000000000047805 */ /* 0x000fe2000001ff00 */
[----:B------:R-:W-:-:S05]  /*04f0*/  @!P1 IMAD.IADD R35, R2, 0x1, R0 ;  /* 0x0000000102239824 */ /* 0x000fca00078e0200 */
[----:B------:R1:W3:Y:S02]  /*0500*/  @!P5 LDG.E.64 R4, desc[UR4][R36.64] ;  /* 0x000000042404d981 */ /* 0x0002e4000c1e1b00 */
[----:B-1----:R-:W-:Y:S01]  /*0510*/  CS2R R36, SRZ ;  /* 0x0000000000247805 */ /* 0x002fe2000001ff00 */
[----:B0-----:R-:W-:-:S05]  /*0520*/  @!P1 IMAD.WIDE.U32 R32, R35, 0x8, R32 ;  /* 0x0000000823209825 */ /* 0x001fca00078e0020 */
[----:B------:R0:W4:Y:S02]  /*0530*/  @!P1 LDG.E.64 R36, desc[UR4][R32.64] ;  /* 0x0000000420249981 */ /* 0x000124000c1e1b00 */
[----:B0-----:R-:W0:Y:S01]  /*0540*/  @!P0 LDC.64 R32, c[0x0][0x220] ;  /* 0x00008800ff208b82 */ /* 0x001e220000000a00 */
[----:B------:R-:W-:-:S04]  /*0550*/  @!P0 IMAD.IADD R35, R2, 0x1, R34 ;  /* 0x0000000102238824 */ /* 0x000fc800078e0222 */
[----:B0-----:R-:W-:Y:S01]  /*0560*/  @!P0 IMAD.WIDE.U32 R32, R35, 0x8, R32 ;  /* 0x0000000823208825 */ /* 0x001fe200078e0020 */
[----:B------:R-:W-:-:S06]  /*0570*/  CS2R R34, SRZ ;  /* 0x0000000000227805 */ /* 0x000fcc000001ff00 */
[----:B------:R0:W2:Y:S01]  /*0580*/  @!P0 LDG.E.64 R34, desc[UR4][R32.64] ;  /* 0x0000000420228981 */ /* 0x0000a2000c1e1b00 */
[----:B------:R-:W0:Y:S02]  /*0590*/  S2R R0, SR_TID.X ;  /* 0x0000000000007919 */ /* 0x000e240000002100 */
[----:B0-----:R-:W-:-:S04]  /*05a0*/  IADD3 R32, R0, 0x200, RZ ;  /* 0x0000020000207810 */ /* 0x001fc80007ffe0ff */
[----:B------:R-:W-:Y:S02]  /*05b0*/  ISETP.GE.AND P2, PT, R32, R3, PT ;  /* 0x000000032000720c */ /* 0x000fe40003f46270 */
[----:B------:R-:W0:Y:S01]  /*05c0*/  @!P0 LDC.64 R32, c[0x0][0x218] ;  /* 0x00008600ff208b82 */ /* 0x000e220000000a00 */
[----:B------:R-:W-:Y:S04]  /*05d0*/  BSSY B0, `(.L_x_2305) ;  /* 0x0000045000007945 */ /* 0x000fe80003800000 */
[----:B------:R-:W-:Y:S06]  /*05e0*/  BSSY B1, `(.L_x_2306) ;  /* 0x000003d000017945 */ /* 0x000fec0003800000 */
[----:B-----5:R-:W-:Y:S08]  /*05f0*/  @!P2 FRND.F64.TRUNC R12, R26 ;  /* 0x0000001a000ca313 */ /* 0x020ff0000030d800 */
[----:B--2---:R1:W2:Y:S02]  /*0600*/  @!P0 FRND.F64.TRUNC R24, R34 ;  /* 0x0000002200188313 */ /* 0x0042a4000030d800 */
[----:B-1----:R-:W-:-:S04]  /*0610*/  IADD3 R34, R0, 0x80, RZ ;  /* 0x0000008000227810 */ /* 0x002fc80007ffe0ff */
[----:B------:R-:W-:-:S13]  /*0620*/  ISETP.GE.AND P1, PT, R34, R3, PT ;  /* 0x000000032200720c */ /* 0x000fda0003f26270 */
[----:B------:R1:W0:Y:S02]  /*0630*/  @!P1 FRND.F64.TRUNC R6, R20 ;  /* 0x0000001400069313 */ /* 0x000224000030d800 */
[----:B-1----:R-:W-:-:S05]  /*0640*/  VIADD R20, R0, 0x100 ;  /* 0x0000010000147836 */ /* 0x002fca0000000000 */
[----:B------:R-:W-:-:S13]  /*0650*/  ISETP.GE.AND P1, PT, R20, R3, PT ;  /* 0x000000031400720c */ /* 0x000fda0003f26270 */
[----:B---3--:R1:W3:Y:S02]  /*0660*/  @!P1 FRND.F64.TRUNC R8, R4 ;  /* 0x0000000400089313 */ /* 0x0082e4000030d800 */
[----:B-1----:R-:W-:-:S05]  /*0670*/  VIADD R4, R0, 0x180 ;  /* 0x0000018000047836 */ /* 0x002fca0000000000 */
[-C--:B------:R-:W-:Y:S01]  /*0680*/  ISETP.GE.AND P1, PT, R4, R3.reuse, PT ;  /* 0x000000030400720c */ /* 0x080fe20003f26270 */
[C---:B------:R-:W-:Y:S02]  /*0690*/  VIADD R35, R0.reuse, 0x280 ;  /* 0x0000028000237836 */ /* 0x040fe40000000000 */
[C---:B------:R-:W-:Y:S02]  /*06a0*/  VIADD R20, R0.reuse, 0x300 ;  /* 0x0000030000147836 */ /* 0x040fe40000000000 */
[----:B------:R-:W-:Y:S01]  /*06b0*/  VIADD R4, R0, 0x380 ;  /* 0x0000038000047836 */ /* 0x000fe20000000000 */
[----:B------:R-:W-:Y:S02]  /*06c0*/  @!P0 IADD3 R5, R2, R0, RZ ;  /* 0x0000000002058210 */ /* 0x000fe40007ffe0ff */
[-C--:B------:R-:W-:Y:S02]  /*06d0*/  ISETP.GE.AND P2, PT, R20, R3.reuse, PT ;  /* 0x000000031400720c */ /* 0x080fe40003f46270 */
[----:B------:R-:W-:-:S03]  /*06e0*/  ISETP.GE.AND P3, PT, R4, R3, PT ;  /* 0x000000030400720c */ /* 0x000fc60003f66270 */
[----:B------:R1:W1:Y:S01]  /*06f0*/  @!P1 FRND.F64.TRUNC R10, R30 ;  /* 0x0000001e000a9313 */ /* 0x000262000030d800 */
[----:B------:R-:W-:Y:S01]  /*0700*/  ISETP.GE.AND P1, PT, R35, R3, PT ;  /* 0x000000032300720c */ /* 0x000fe20003f26270 */
[----:B0-----:R-:W-:-:S04]  /*0710*/  @!P0 IMAD.WIDE.U32 R32, R5, 0x8, R32 ;  /* 0x0000000805208825 */ /* 0x001fc800078e0020 */
[----:B------:R-:W-:Y:S01]  /*0720*/  @!P0 IMAD.MOV.U32 R0, RZ, RZ, R34 ;  /* 0x000000ffff008224 */ /* 0x000fe200078e0022 */
[----:B--2---:R0:W-:Y:S01]  /*0730*/  @!P0 STG.E.64 desc[UR4][R32.64], R24 ;  /* 0x0000001820008986 */ /* 0x0041e2000c101b04 */
[----:B----4-:R0:W2:Y:S03]  /*0740*/  @!P2 FRND.F64.TRUNC R16, R22 ;  /* 0x000000160010a313 */ /* 0x0100a6000030d800 */
[----:B------:R-:W-:-:S05]  /*0750*/  ISETP.GE.AND P0, PT, R0, R3, PT ;  /* 0x000000030000720c */ /* 0x000fca0003f06270 */
[----:B------:R0:W4:Y:S08]  /*0760*/  @!P1 FRND.F64.TRUNC R14, R28 ;  /* 0x0000001c000e9313 */ /* 0x000130000030d800 */
[----:B------:R0:W0:Y:S01]  /*0770*/  @!P3 FRND.F64.TRUNC R18, R36 ;  /* 0x000000240012b313 */ /* 0x000022000030d800 */
[----:B-123--:R-:W-:Y:S05]  /*0780*/  @P0 BRA `(.L_x_2307) ;  /* 0x0000000000300947 */ /* 0x00efea0003800000 */
[----:B------:R-:W1:Y:S01]  /*0790*/  LDC.64 R4, c[0x0][0x218] ;  /* 0x00008600ff047b82 */ /* 0x000e620000000a00 */
[----:B------:R-:W-:Y:S01]  /*07a0*/  IADD3 R21, R2, R0, RZ ;  /* 0x0000000002157210 */ /* 0x000fe20007ffe0ff */
[----:B------:R-:W-:-:S05]  /*07b0*/  VIADD R0, R0, 0x80 ;  /* 0x0000008000007836 */ /* 0x000fca0000000000 */
[----:B------:R-:W-:Y:S01]  /*07c0*/  ISETP.GE.AND P0, PT, R0, R3, PT ;  /* 0x000000030000720c */ /* 0x000fe20003f06270 */
[----:B-1----:R-:W-:-:S05]  /*07d0*/  IMAD.WIDE.U32 R4, R21, 0x8, R4 ;  /* 0x0000000815047825 */ /* 0x002fca00078e0004 */
[----:B------:R1:W-:Y:S07]  /*07e0*/  STG.E.64 desc[UR4][R4.64], R6 ;  /* 0x0000000604007986 */ /* 0x0003ee000c101b04 */
[----:B------:R-:W-:Y:S05]  /*07f0*/  @P0 BRA `(.L_x_2308) ;  /* 0x0000000000300947 */ /* 0x000fea0003800000 */
[----:B-1----:R-:W1:Y:S01]  /*0800*/  LDC.64 R4, c[0x0][0x218] ;  /* 0x00008600ff047b82 */ /* 0x002e620000000a00 */
[----:B------:R-:W-:Y:S01]  /*0810*/  IADD3 R7, R2, R0, RZ ;  /* 0x0000000002077210 */ /* 0x000fe20007ffe0ff */
[----:B------:R-:W-:-:S04]  /*0820*/  VIADD R0, R0, 0x80 ;  /* 0x0000008000007836 */ /* 0x000fc80000000000 */
[----:B-1----:R-:W-:-:S05]  /*0830*/  IMAD.WIDE.U32 R4, R7, 0x8, R4 ;  /* 0x0000000807047825 */ /* 0x002fca00078e0004 */
[----:B------:R1:W-:Y:S02]  /*0840*/  STG.E.64 desc[UR4][R4.64], R8 ;  /* 0x0000000804007986 */ /* 0x0003e4000c101b04 */
.L_x_2307:
[----:B------:R-:W-:-:S13]  /*0850*/  ISETP.GE.AND P0, PT, R0, R3, PT ;  /* 0x000000030000720c */ /* 0x000fda0003f06270 */
[----:B------:R-:W-:Y:S05]  /*0860*/  @P0 BRA `(.L_x_2309) ;  /* 0x0000000000300947 */ /* 0x000fea0003800000 */
[----:B-1----:R-:W1:Y:S01]  /*0870*/  LDC.64 R4, c[0x0][0x218] ;  /* 0x00008600ff047b82 */ /* 0x002e620000000a00 */
[----:B------:R-:W-:Y:S01]  /*0880*/  IADD3 R7, R2, R0, RZ ;  /* 0x0000000002077210 */ /* 0x000fe20007ffe0ff */
[----:B------:R-:W-:-:S04]  /*0890*/  VIADD R0, R0, 0x80 ;  /* 0x0000008000007836 */ /* 0x000fc80000000000 */
[----:B-1----:R-:W-:-:S05]  /*08a0*/  IMAD.WIDE.U32 R4, R7, 0x8, R4 ;  /* 0x0000000807047825 */ /* 0x002fca00078e0004 */
[----:B------:R2:W-:Y:S02]  /*08b0*/  STG.E.64 desc[UR4][R4.64], R10 ;  /* 0x0000000a04007986 */ /* 0x0005e4000c101b04 */
.L_x_2308:
[----:B------:R-:W-:-:S13]  /*08c0*/  ISETP.GE.AND P0, PT, R0, R3, PT ;  /* 0x000000030000720c */ /* 0x000fda0003f06270 */
[----:B------:R-:W-:Y:S05]  /*08d0*/  @P0 BRA `(.L_x_2310) ;  /* 0x0000000000340947 */ /* 0x000fea0003800000 */
[----:B-12---:R-:W1:Y:S01]  /*08e0*/  LDC.64 R4, c[0x0][0x218] ;  /* 0x00008600ff047b82 */ /* 0x006e620000000a00 */
[----:B------:R-:W-:Y:S01]  /*08f0*/  IADD3 R7, R2, R0, RZ ;  /* 0x0000000002077210 */ /* 0x000fe20007ffe0ff */
[----:B------:R-:W-:-:S04]  /*0900*/  VIADD R0, R0, 0x80 ;  /* 0x0000008000007836 */ /* 0x000fc80000000000 */
[----:B-1----:R-:W-:-:S05]  /*0910*/  IMAD.WIDE.U32 R4, R7, 0x8, R4 ;  /* 0x0000000807047825 */ /* 0x002fca00078e0004 */
[----:B------:R2:W-:Y:S02]  /*0920*/  STG.E.64 desc[UR4][R4.64], R12 ;  /* 0x0000000c04007986 */ /* 0x0005e4000c101b04 */
.L_x_2309:
[----:B------:R-:W-:-:S13]  /*0930*/  ISETP.GE.AND P0, PT, R0, R3, PT ;  /* 0x000000030000720c */ /* 0x000fda0003f06270 */
[----:B------:R-:W-:Y:S05]  /*0940*/  @P0 BREAK B1 ;  /* 0x0000000000010942 */ /* 0x000fea0003800000 */
[----:B------:R-:W-:Y:S05]  /*0950*/  @P0 BRA `(.L_x_2311) ;  /* 0x0000000000300947 */ /* 0x000fea0003800000 */
[----:B-12---:R-:W1:Y:S01]  /*0960*/  LDC.64 R4, c[0x0][0x218] ;  /* 0x00008600ff047b82 */ /* 0x006e620000000a00 */
[----:B------:R-:W-:Y:S01]  /*0970*/  IADD3 R7, R2, R0, RZ ;  /* 0x0000000002077210 */ /* 0x000fe20007ffe0ff */
[----:B------:R-:W-:-:S04]  /*0980*/  VIADD R0, R0, 0x80 ;  /* 0x0000008000007836 */ /* 0x000fc80000000000 */
[----:B-1----:R-:W-:-:S05]  /*0990*/  IMAD.WIDE.U32 R4, R7, 0x8, R4 ;  /* 0x0000000807047825 */ /* 0x002fca00078e0004 */
[----:B----4-:R3:W-:Y:S02]  /*09a0*/  STG.E.64 desc[UR4][R4.64], R14 ;  /* 0x0000000e04007986 */ /* 0x0107e4000c101b04 */
.L_x_2310:
[----:B------:R-:W-:Y:S05]  /*09b0*/  BSYNC B1 ;  /* 0x0000000000017941 */ /* 0x000fea0003800000 */
.L_x_2306:
[----:B------:R-:W-:-:S13]  /*09c0*/  ISETP.GE.AND P0, PT, R0, R3, PT ;  /* 0x000000030000720c */ /* 0x000fda0003f06270 */
[----:B-123--:R-:W1:Y:S01]  /*09d0*/  @!P0 LDC.64 R4, c[0x0][0x218] ;  /* 0x00008600ff048b82 */ /* 0x00ee620000000a00 */
[----:B------:R-:W-:Y:S01]  /*09e0*/  @!P0 IADD3 R7, R2, R0, RZ ;  /* 0x0000000002078210 */ /* 0x000fe20007ffe0ff */
[----:B------:R-:W-:-:S04]  /*09f0*/  @!P0 VIADD R0, R0, 0x80 ;  /* 0x0000008000008836 */ /* 0x000fc80000000000 */
[----:B-1----:R-:W-:-:S05]  /*0a00*/  @!P0 IMAD.WIDE.U32 R4, R7, 0x8, R4 ;  /* 0x0000000807048825 */ /* 0x002fca00078e0004 */
[----:B------:R3:W-:Y:S02]  /*0a10*/  @!P0 STG.E.64 desc[UR4][R4.64], R16 ;  /* 0x0000001004008986 */ /* 0x0007e4000c101b04 */
.L_x_2311:
[----:B------:R-:W-:Y:S05]  /*0a20*/  BSYNC B0 ;  /* 0x0000000000007941 */ /* 0x000fea0003800000 */
.L_x_2305:
[----:B------:R-:W-:Y:S05]  /*0a30*/  WARPSYNC.ALL ;  /* 0x0000000000007948 */ /* 0x000fea0003800000 */
[----:B------:R-:W-:-:S13]  /*0a40*/  ISETP.GE.AND P0, PT, R0, R3, PT ;  /* 0x000000030000720c */ /* 0x000fda0003f06270 */
[----:B------:R-:W-:Y:S05]  /*0a50*/  @P0 EXIT ;  /* 0x000000000000094d */ /* 0x000fea0003800000 */
[----:B-123--:R-:W1:Y:S01]  /*0a60*/  LDC.64 R4, c[0x0][0x218] ;  /* 0x00008600ff047b82 */ /* 0x00ee620000000a00 */
[----:B------:R-:W-:-:S05]  /*0a70*/  IADD3 R3, R2, R0, RZ ;  /* 0x0000000002037210 */ /* 0x000fca0007ffe0ff */
[----:B-1----:R-:W-:-:S05]  /*0a80*/  IMAD.WIDE.U32 R2, R3, 0x8, R4 ;  /* 0x0000000803027825 */ /* 0x002fca00078e0004 */
[----:B0-----:R-:W-:Y:S01]  /*0a90*/  STG.E.64 desc[UR4][R2.64], R18 ;  /* 0x0000001202007986 */ /* 0x001fe2000c101b04 */
[----:B------:R-:W-:Y:S05]  /*0aa0*/  EXIT ;  /* 0x000000000000794d */ /* 0x000fea0003800000 */
.L_x_2312:
        /* <DEDUP_REMOVED lines=13> */
.L_x_19579:


//--------------------- .text._ZN2at6native29vectorized_elementwise_kernelILi4EZZZNS0_17trunc_kernel_cudaERNS_18TensorIteratorBaseEENKUlvE_clEvENKUlvE_clEvEUldE_St5arrayIPcLm2EEEEviT0_T1_ --------------------------
	.section	.text._ZN2at6native29vectorized_elementwise_kernelILi4EZZZNS0_17trunc_kernel_cudaERNS_18TensorIteratorBaseEENKUlvE_clEvENKUlvE_clEvEUldE_St5arrayIPcLm2EEEEviT0_T1_,"ax",@progbits
	.align	128
        .global         _ZN2at6native29vectorized_elementwise_kernelILi4EZZZNS0_17trunc_kernel_cudaERNS_18TensorIteratorBaseEENKUlvE_clEvENKUlvE_clEvEUldE_St5arrayIPcLm2EEEEviT0_T1_
        .type           _ZN2at6native29vectorized_elementwise_kernelILi4EZZZNS0_17trunc_kernel_cudaERNS_18TensorIteratorBaseEENKUlvE_clEvENKUlvE_clEvEUldE_St5arrayIPcLm2EEEEviT0_T1_,@function
        .size           _ZN2at6native29vectorized_elementwise_kernelILi4EZZZNS0_17trunc_kernel_cudaERNS_18TensorIteratorBaseEENKUlvE_clEvENKUlvE_clEvEUldE_St5arrayIPcLm2EEEEviT0_T1_,(.L_x_19580 - _ZN2at6native29vectorized_elementwise_kernelILi4EZZZNS0_17trunc_kernel_cudaERNS_18TensorIteratorBaseEENKUlvE_clEvENKUlvE_clEvEUldE_St5arrayIPcLm2EEEEviT0_T1_)
        .other          _ZN2at6native29vectorized_elementwise_kernelILi4EZZZNS0_17trunc_kernel_cudaERNS_18TensorIteratorBaseEENKUlvE_clEvENKUlvE_clEvEUldE_St5arrayIPcLm2EEEEviT0_T1_,@"STO_CUDA_ENTRY STV_DEFAULT"
_ZN2at6native29vectorized_elementwise_kernelILi4EZZZNS0_17trunc_kernel_cudaERNS_18TensorIteratorBaseEENKUlvE_clEvENKUlvE_clEvEUldE_St5arrayIPcLm2EEEEviT0_T1_:
.text._ZN2at6native29vectorized_elementwise_kernelILi4EZZZNS0_17trunc_kernel_cudaERNS_18TensorIteratorBaseEENKUlvE_clEvENKUlvE_clEvEUldE_St5arrayIPcLm2EEEEviT0_T1_:
        /* <DEDUP_REMOVED lines=32> */
.L_x_2313:
        /* <DEDUP_REMOVED lines=101> */
.L_x_2316:
[----:B------:R-:W-:-:S13]  /*0850*/  ISETP.GE.AND P0, PT, R0, R3, PT ;  /* 0x000000030000720c */ /* 0x000fda0003f06270 */
[----:B------:R-:W-:Y:S05]  /*0860*/  @P0 BRA `(.L_x_2318) ;  /* 0x0000000000300947 */ /* 0x000fea0003800000 */
[----:B-1----:R-:W1:Y:S01]  /*0870*/  LDC.64 R4, c[0x0][0x218] ;  /* 0x00008600ff047b82 */ /* 0x002e620000000a00 */
[----:B------:R-:W-:Y:S01]  /*0880*/  IADD3 R7, R2, R0, RZ ;  /* 0x0000000002077210 */ /* 0x000fe20007ffe0ff */
[----:B------:R-:W-:-:S04]  /*0890*/  VIADD R0, R0, 0x80 ;  /* 0x0000008000007836 */ /* 0x000fc80000000000 */
[----:B-1----:R-:W-:-:S05]  /*08a0*/  IMAD.WIDE.U32 R4, R7, 0x8, R4 ;  /* 0x0000000807047825 */ /* 0x002fca00078e0004 */
[----:B------:R2:W-:Y:S02]  /*08b0*/  STG.E.64 desc[UR4][R4.64], R10 ;  /* 0x0000000a04007986 */ /* 0x0005e4000c101b04 */
.L_x_2317:
[----:B------:R-:W-:-:S13]  /*08c0*/  ISETP.GE.AND P0, PT, R0, R3, PT ;  /* 0x000000030000720c */ /* 0x000fda0003f06270 */
[----:B------:R-:W-:Y:S05]  /*08d0*/  @P0 BRA `(.L_x_2319) ;  /* 0x0000000000340947 */ /* 0x000fea0003800000 */
[----:B-12---:R-:W1:Y:S01]  /*08e0*/  LDC.64 R4, c[0x0][0x218] ;  /* 0x00008600ff047b82 */ /* 0x006e620000000a00 */
[----:B------:R-:W-:Y:S01]  /*08f0*/  IADD3 R7, R2, R0, RZ ;  /* 0x0000000002077210 */ /* 0x000fe20007ffe0ff */
[----:B------:R-:W-:-:S04]  /*0900*/  VIADD R0, R0, 0x80 ;  /* 0x0000008000007836 */ /* 0x000fc80000000000 */
[----:B-1----:R-:W-:-:S05]  /*0910*/  IMAD.WIDE.U32 R4, R7, 0x8, R4 ;  /* 0x0000000807047825 */ /* 0x002fca00078e0004 */
[----:B------:R2:W-:Y:S02]  /*0920*/  STG.E.64 desc[UR4][R4.64], R12 ;  /* 0x0000000c04007986 */ /* 0x0005e4000c101b04 */
.L_x_2318:
        /* <DEDUP_REMOVED lines=8> */
.L_x_2319:
[----:B------:R-:W-:Y:S05]  /*09b0*/  BSYNC B1 ;  /* 0x0000000000017941 */ /* 0x000fea0003800000 */
.L_x_2315:
[----:B------:R-:W-:-:S13]  /*09c0*/  ISETP.GE.AND P0, PT, R0, R3, PT ;  /* 0x000000030000720c */ /* 0x000fda0003f06270 */
[----:B-123--:R-:W1:Y:S01]  /*09d0*/  @!P0 LDC.64 R4, c[0x0][0x218] ;  /* 0x00008600ff048b82 */ /* 0x00ee620000000a00 */
[----:B------:R-:W-:Y:S01]  /*09e0*/  @!P0 IADD3 R7, R2, R0, RZ ;  /* 0x0000000002078210 */ /* 0x000fe20007ffe0ff */
[----:B------:R-:W-:-:S04]  /*09f0*/  @!P0 VIADD R0, R0, 0x80 ;  /* 0x0000008000008836 */ /* 0x000fc80000000000 */
[----:B-1----:R-:W-:-:S05]  /*0a00*/  @!P0 IMAD.WIDE.U32 R4, R7, 0x8, R4 ;  /* 0x0000000807048825 */ /* 0x002fca00078e0004 */
[----:B------:R3:W-:Y:S02]  /*0a10*/  @!P0 STG.E.64 desc[UR4][R4.64], R16 ;  /* 0x0000001004008986 */ /* 0x0007e4000c101b04 */
.L_x_2320:
[----:B------:R-:W-:Y:S05]  /*0a20*/  BSYNC B0 ;  /* 0x0000000000007941 */ /* 0x000fea0003800000 */
.L_x_2314:
        /* <DEDUP_REMOVED lines=8> */
.L_x_2321:
        /* <DEDUP_REMOVED lines=13> */
.L_x_19580:


//--------------------- .text._ZN2at6native29vectorized_elementwise_kernelILi8EZZZNS0_17trunc_kernel_cudaERNS_18TensorIteratorBaseEENKUlvE_clEvENKUlvE_clEvEUldE_St5arrayIPcLm2EEEEviT0_T1_ --------------------------
	.section	.text._ZN2at6native29vectorized_elementwise_kernelILi8EZZZNS0_17trunc_kernel_cudaERNS_18TensorIteratorBaseEENKUlvE_clEvENKUlvE_clEvEUldE_St5arrayIPcLm2EEEEviT0_T1_,"ax",@progbits
	.align	128
        .global         _ZN2at6native29vectorized_elementwise_kernelILi8EZZZNS0_17trunc_kernel_cudaERNS_18TensorIteratorBaseEENKUlvE_clEvENKUlvE_clEvEUldE_St5arrayIPcLm2EEEEviT0_T1_
        .type           _ZN2at6native29vectorized_elementwise_kernelILi8EZZZNS0_17trunc_kernel_cudaERNS_18TensorIteratorBaseEENKUlvE_clEvENKUlvE_clEvEUldE_St5arrayIPcLm2EEEEviT0_T1_,@function
        .size           _ZN2at6native29vectorized_elementwise_kernelILi8EZZZNS0_17trunc_kernel_cudaERNS_18TensorIteratorBaseEENKUlvE_clEvENKUlvE_clEvEUldE_St5arrayIPcLm2EEEEviT0_T1_,(.L_x_19581 - _ZN2at6native29vectorized_elementwise_kernelILi8EZZZNS0_17trunc_kernel_cudaERNS_18TensorIteratorBaseEENKUlvE_clEvENKUlvE_clEvEUldE_St5arrayIPcLm2EEEEviT0_T1_)
        .other          _ZN2at6native29vectorized_elementwise_kernelILi8EZZZNS0_17trunc_kernel_cudaERNS_18TensorIteratorBaseEENKUlvE_clEvENKUlvE_clEvEUldE_St5arrayIPcLm2EEEEviT0_T1_,@"STO_CUDA_ENTRY STV_DEFAULT"
_ZN2at6native29vectorized_elementwise_kernelILi8EZZZNS0_17trunc_kernel_cudaERNS_18TensorIteratorBaseEENKUlvE_clEvENKUlvE_clEvEUldE_St5arrayIPcLm2EEEEviT0_T1_:
.text._ZN2at6native29vectorized_elementwise_kernelILi8EZZZNS0_17trunc_kernel_cudaERNS_18TensorIteratorBaseEENKUlvE_clEvENKUlvE_clEvEUldE_St5arrayIPcLm2EEEEviT0_T1_:
        /* <DEDUP_REMOVED lines=32> */
.L_x_2322:
        /* <DEDUP_REMOVED lines=101> */
.L_x_2325:
[----:B------:R-:W-:-:S13]  /*0850*/  ISETP.GE.AND P0, PT, R0, R3, PT ;  /* 0x000000030000720c */ /* 0x000fda0003f06270 */
[----:B------:R-:W-:Y:S05]  /*0860*/  @P0 BRA `(.L_x_2327) ;  /* 0x0000000000300947 */ /* 0x000fea0003800000 */
[----:B-1----:R-:W1:Y:S01]  /*0870*/  LDC.64 R4, c[0x0][0x218] ;  /* 0x00008600ff047b82 */ /* 0x002e620000000a00 */
[----:B------:R-:W-:Y:S01]  /*0880*/  IADD3 R7, R2, R0, RZ ;  /* 0x0000000002077210 */ /* 0x000fe20007ffe0ff */
[----:B------:R-:W-:-:S04]  /*0890*/  VIADD R0, R0, 0x80 ;  /* 0x0000008000007836 */ /* 0x000fc80000000000 */
[----:B-1----:R-:W-:-:S05]  /*08a0*/  IMAD.WIDE.U32 R4, R7, 0x8, R4 ;  /* 0x0000000807047825 */ /* 0x002fca00078e0004 */
[----:B------:R2:W-:Y:S02]  /*08b0*/  STG.E.64 desc[UR4][R4.64], R10 ;  /* 0x0000000a04007986 */ /* 0x0005e4000c101b04 */
.L_x_2326:
[----:B------:R-:W-:-:S13]  /*08c0*/  ISETP.GE.AND P0, PT, R0, R3, PT ;  /* 0x000000030000720c */ /* 0x000fda0003f06270 */
[----:B------:R-:W-:Y:S05]  /*08d0*/  @P0 BRA `(.L_x_2328) ;  /* 0x0000000000340947 */ /* 0x000fea0003800000 */
[----:B-12---:R-:W1:Y:S01]  /*08e0*/  LDC.64 R4, c[0x0][0x218] ;  /* 0x00008600ff047b82 */ /* 0x006e620000000a00 */
[----:B------:R-:W-:Y:S01]  /*08f0*/  IADD3 R7, R2, R0, RZ ;  /* 0x0000000002077210 */ /* 0x000fe20007ffe0ff */
[----:B------:R-:W-:-:S04]  /*0900*/  VIADD R0, R0, 0x80 ;  /* 0x0000008000007836 */ /* 0x000fc80000000000 */
[----:B-1----:R-:W-:-:S05]  /*0910*/  IMAD.WIDE.U32 R4, R7, 0x8, R4 ;  /* 0x0000000807047825 */ /* 0x002fca00078e0004 */
[----:B------:R2:W-:Y:S02]  /*0920*/  STG.E.64 desc[UR4][R4.64], R12 ;  /* 0x0000000c04007986 */ /* 0x0005e4000c101b04 */
.L_x_2327:
        /* <DEDUP_REMOVED lines=8> */
.L_x_2328:
[----:B------:R-:W-:Y:S05]  /*09b0*/  BSYNC B1 ;  /* 0x0000000000017941 */ /* 0x000fea0003800000 */
.L_x_2324:
[----:B------:R-:W-:-:S13]  /*09c0*/  ISETP.GE.AND P0, PT, R0, R3, PT ;  /* 0x000000030000720c */ /* 0x000fda0003f06270 */
[----:B-123--:R-:W1:Y:S01]  /*09d0*/  @!P0 LDC.64 R4, c[0x0][0x218] ;  /* 0x00008600ff048b82 */ /* 0x00ee620000000a00 */
[----:B------:R-:W-:Y:S01]  /*09e0*/  @!P0 IADD3 R7, R2, R0, RZ ;  /* 0x0000000002078210 */ /* 0x000fe20007ffe0ff */
[----:B------:R-:W-:-:S04]  /*09f0*/  @!P0 VIADD R0, R0, 0x80 ;  /* 0x0000008000008836 */ /* 0x000fc80000000000 */
[----:B-1----:R-:W-:-:S05]  /*0a00*/  @!P0 IMAD.WIDE.U32 R4, R7, 0x8, R4 ;  /* 0x0000000807048825 */ /* 0x002fca00078e0004 */
[----:B------:R3:W-:Y:S02]  /*0a10*/  @!P0 STG.E.64 desc[UR4][R4.64], R16 ;  /* 0x0000001004008986 */ /* 0x0007e4000c101b04 */
.L_x_2329:
[----:B------:R-:W-:Y:S05]  /*0a20*/  BSYNC B0 ;  /* 0x0000000000007941 */ /* 0x000fea0003800000 */
.L_x_2323:
        /* <DEDUP_REMOVED lines=8> */
.L_x_2330:
        /* <DEDUP_REMOVED lines=13> */
.L_x_19581:


//--------------------- .text._ZN2at6native18elementwise_kernelILi128ELi4EZNS0_15gpu_kernel_implIZZZNS0_26round_decimals_kernel_cudaERNS_18TensorIteratorBaseElENKUlvE_clEvENKUlvE2_clEvEUlN3c108BFloat16EE_EEvS4_RKT_EUliE_EEviT1_ --------------------------
	.section	.text._ZN2at6native18elementwise_kernelILi128ELi4EZNS0_15gpu_kernel_implIZZZNS0_26round_decimals_kernel_cudaERNS_18TensorIteratorBaseElENKUlvE_clEvENKUlvE2_clEvEUlN3c108BFloat16EE_EEvS4_RKT_EUliE_EEviT1_,"ax",@progbits
	.align	128
        .global         _ZN2at6native18elementwise_kernelILi128ELi4EZNS0_15gpu_kernel_implIZZZNS0_26round_decimals_kernel_cudaERNS_18TensorIteratorBaseElENKUlvE_clEvENKUlvE2_clEvEUlN3c108BFloat16EE_EEvS4_RKT_EUliE_EEviT1_
        .type           _ZN2at6native18elementwise_kernelILi128ELi4EZNS0_15gpu_kernel_implIZZZNS0_26round_decimals_kernel_cudaERNS_18TensorIteratorBaseElENKUlvE_clEvENKUlvE2_clEvEUlN3c108BFloat16EE_EEvS4_RKT_EUliE_EEviT1_,@function
        .size           _ZN2at6native18elementwise_kernelILi128ELi4EZNS0_15gpu_kernel_implIZZZNS0_26round_decimals_kernel_cudaERNS_18TensorIteratorBaseElENKUlvE_clEvENKUlvE2_clEvEUlN3c108BFloat16EE_EEvS4_RKT_EUliE_EEviT1_,(.L_x_19582 - _ZN2at6native18elementwise_kernelILi128ELi4EZNS0_15gpu_kernel_implIZZZNS0_26round_decimals_kernel_cudaERNS_18TensorIteratorBaseElENKUlvE_clEvENKUlvE2_clEvEUlN3c108BFloat16EE_EEvS4_RKT_EUliE_EEviT1_)
        .other          _ZN2at6native18elementwise_kernelILi128ELi4EZNS0_15gpu_kernel_implIZZZNS0_26round_decimals_kernel_cudaERNS_18TensorIteratorBaseElENKUlvE_clEvENKUlvE2_clEvEUlN3c108BFloat16EE_EEvS4_RKT_EUliE_EEviT1_,@"STO_CUDA_ENTRY STV_DEFAULT"
_ZN2at6native18elementwise_kernelILi128ELi4EZNS0_15gpu_kernel_implIZZZNS0_26round_decimals_kernel_cudaERNS_18TensorIteratorBaseElENKUlvE_clEvENKUlvE2_clEvEUlN3c108BFloat16EE_EEvS4_RKT_EUliE_EEviT1_:
.text._ZN2at6native18elementwise_kernelILi128ELi4EZNS0_15gpu_kernel_implIZZZNS0_26round_decimals_kernel_cudaERNS_18TensorIteratorBaseElENKUlvE_clEvENKUlvE2_clEvEUlN3c108BFloat16EE_EEvS4_RKT_EUliE_EEviT1_:
        /* <DEDUP_REMOVED lines=32> */
[----:B------:R-:W-:-:S05]  /*0200*/  SHF.R.U32.HI R5, RZ, UR5, R4 ;  /* 0x00000005ff057c19 */ /* 0x000fca0008011604 */
[----:B------:R-:W-:-:S04]  /*0210*/  IMAD.MOV R2, RZ, RZ, -R5 ;  /* 0x000000ffff027224 */ /* 0x000fc800078e0a05 */
[----:B------:R-:W-:Y:S01]  /*0220*/  IMAD R3, R2, UR6, R3 ;  /* 0x0000000602037c24 */ /* 0x000fe2000f8e0203 */
[----:B------:R-:W-:-:S03]  /*0230*/  ULDC.64 UR6, c[0x0][0x350] ;  /* 0x0000d40000067ab9 */ /* 0x000fc60000000a00 */
[C---:B------:R-:W-:Y:S02]  /*0240*/  IMAD R16, R3.reuse, UR6, RZ ;  /* 0x0000000603107c24 */ /* 0x040fe4000f8e02ff */
[----:B------:R-:W-:Y:S02]  /*0250*/  IMAD R0, R3, UR7, R0 ;  /* 0x0000000703007c24 */ /* 0x000fe4000f8e0200 */
        /* <DEDUP_REMOVED lines=276> */
.L_x_2333:
        /* <DEDUP_REMOVED lines=22> */
.L_x_2337:
[----:B------:R-:W2:Y:S02]  /*1500*/  LDG.E.U8 R2, desc[UR36][R2.64] ;  /* 0x0000002402027981 */ /* 0x000ea4000c1e1100 */
[----:B--2---:R-:W-:-:S04]  /*1510*/  I2FP.F32.U32 R0, R2 ;  /* 0x0000000200007245 */ /* 0x004fc80000201000 */
[----:B------:R-:W-:Y:S01]  /*1520*/  F2FP.BF16.F32.PACK_AB R0, RZ, R0 ;  /* 0x00000000ff00723e */ /* 0x000fe200000010ff */
[----:B------:R-:W-:Y:S06]  /*1530*/  BRA `(.L_x_2339) ;  /* 0x0000000c00907947 */ /* 0x000fec0003800000 */
.L_x_2336:
        /* <DEDUP_REMOVED lines=10> */
.L_x_2341:
[----:B------:R-:W2:Y:S02]  /*15e0*/  LDG.E R2, desc[UR36][R2.64] ;  /* 0x0000002402027981 */ /* 0x000ea4000c1e1900 */
[----:B--2---:R-:W-:-:S04]  /*15f0*/  I2FP.F32.S32 R0, R2 ;  /* 0x0000000200007245 */ /* 0x004fc80000201400 */
[----:B------:R-:W-:Y:S01]  /*1600*/  F2FP.BF16.F32.PACK_AB R0, RZ, R0 ;  /* 0x00000000ff00723e */ /* 0x000fe200000010ff */
[----:B------:R-:W-:Y:S06]  /*1610*/  BRA `(.L_x_2339) ;  /* 0x0000000c00587947 */ /* 0x000fec0003800000 */
.L_x_2340:
[----:B------:R-:W2:Y:S02]  /*1620*/  LDG.E.U16 R2, desc[UR36][R2.64] ;  /* 0x0000002402027981 */ /* 0x000ea4000c1e1500 */
[----:B--2---:R-:W0:Y:S02]  /*1630*/  I2F.S16 R0, R2 ;  /* 0x0000000200007306 */ /* 0x004e240000101400 */
[----:B0-----:R-:W-:Y:S01]  /*1640*/  F2FP.BF16.F32.PACK_AB R0, RZ, R0 ;  /* 0x00000000ff00723e */ /* 0x001fe200000010ff */
[----:B------:R-:W-:Y:S06]  /*1650*/  BRA `(.L_x_2339) ;  /* 0x0000000c00487947 */ /* 0x000fec0003800000 */
.L_x_2335:
        /* <DEDUP_REMOVED lines=9> */
.L_x_2343:
[----:B------:R-:W2:Y:S02]  /*16f0*/  LDG.E.U16 R0, desc[UR36][R2.64] ;  /* 0x0000002402007981 */ /* 0x000ea4000c1e1500 */
[----:B--2---:R-:W-:-:S05]  /*1700*/  HADD2.F32 R0, -RZ, R0.H0_H0 ;  /* 0x20000000ff007230 */ /* 0x004fca0000004100 */
[----:B------:R-:W-:Y:S01]  /*1710*/  F2FP.BF16.F32.PACK_AB R0, RZ, R0 ;  /* 0x00000000ff00723e */ /* 0x000fe200000010ff */
[----:B------:R-:W-:Y:S06]  /*1720*/  BRA `(.L_x_2339) ;  /* 0x0000000c00147947 */ /* 0x000fec0003800000 */
.L_x_2342:
        /* <DEDUP_REMOVED lines=9> */
.L_x_2345:
[----:B------:R-:W2:Y:S02]  /*17c0*/  LDG.E.U16 R2, desc[UR36][R2.64] ;  /* 0x0000002402027981 */ /* 0x000ea4000c1e1500 */
[----:B--2---:R-:W-:-:S05]  /*17d0*/  HADD2.F32 R0, -RZ, R2.H0_H0 ;  /* 0x20000002ff007230 */ /* 0x004fca0000004100 */
[----:B------:R-:W-:Y:S01]  /*17e0*/  F2FP.BF16.F32.PACK_AB R0, RZ, R0 ;  /* 0x00000000ff00723e */ /* 0x000fe200000010ff */
[----:B------:R-:W-:Y:S06]  /*17f0*/  BRA `(.L_x_2339) ;  /* 0x0000000800e07947 */ /* 0x000fec0003800000 */
.L_x_2344:
        /* <DEDUP_REMOVED lines=8> */
.L_x_2334:
        /* <DEDUP_REMOVED lines=13> */
.L_x_2348:
        /* <DEDUP_REMOVED lines=8> */
.L_x_2347:
        /* <DEDUP_REMOVED lines=28> */
.L_x_2350:
        /* <DEDUP_REMOVED lines=15> */
.L_x_2349:
[----:B------:R0:W5:Y:S01]  /*1c80*/  LDG.E.U16 R0, desc[UR36][R2.64] ;  /* 0x0000002402007981 */ /* 0x000162000c1e1500 */
[----:B------:R-:W-:Y:S05]  /*1c90*/  BRA `(.L_x_2339) ;  /* 0x0000000400b87947 */ /* 0x000fea0003800000 */
.L_x_2346:
        /* <DEDUP_REMOVED lines=12> */
.L_x_2353:
        /* <DEDUP_REMOVED lines=21> */
.L_x_2357:
[----:B------:R-:W-:Y:S05]  /*1eb0*/  BSYNC B1 ;  /* 0x0000000000017941 */ /* 0x000fea0003800000 */
.L_x_2356:
[----:B------:R-:W-:Y:S01]  /*1ec0*/  LEA R3, R0, 0x3b800000, 0x17 ;  /* 0x3b80000000037811 */ /* 0x000fe200078eb8ff */
[----:B------:R-:W-:-:S05]  /*1ed0*/  IMAD.SHL.U32 R0, R2, 0x100000, RZ ;  /* 0x0010000002007824 */ /* 0x000fca00078e00ff */
[----:B------:R-:W-:-:S07]  /*1ee0*/  LOP3.LUT R0, R3, R0, R4, 0xfe, !PT ;  /* 0x0000000003007212 */ /* 0x000fce00078efe04 */
.L_x_2355:
[----:B------:R-:W-:Y:S05]  /*1ef0*/  BSYNC B0 ;  /* 0x0000000000007941 */ /* 0x000fea0003800000 */
.L_x_2354:
[----:B------:R-:W-:Y:S01]  /*1f00*/  F2FP.BF16.F32.PACK_AB R0, RZ, R0 ;  /* 0x00000000ff00723e */ /* 0x000fe200000010ff */
[----:B------:R-:W-:Y:S06]  /*1f10*/  BRA `(.L_x_2339) ;  /* 0x0000000400187947 */ /* 0x000fec0003800000 */
.L_x_2352:
        /* <DEDUP_REMOVED lines=21> */
.L_x_2361:
[----:B------:R-:W-:Y:S05]  /*2070*/  BSYNC B1 ;  /* 0x0000000000017941 */ /* 0x000fea0003800000 */
.L_x_2360:
[----:B------:R-:W-:Y:S01]  /*2080*/  LEA R3, R0, 0x37800000, 0x17 ;  /* 0x3780000000037811 */ /* 0x000fe200078eb8ff */
[----:B------:R-:W-:-:S05]  /*2090*/  IMAD.SHL.U32 R0, R2, 0x200000, RZ ;  /* 0x0020000002007824 */ /* 0x000fca00078e00ff */
[----:B------:R-:W-:-:S07]  /*20a0*/  LOP3.LUT R0, R3, R0, R4, 0xfe, !PT ;  /* 0x0000000003007212 */ /* 0x000fce00078efe04 */
.L_x_2359:
[----:B------:R-:W-:Y:S05]  /*20b0*/  BSYNC B0 ;  /* 0x0000000000007941 */ /* 0x000fea0003800000 */
.L_x_2358:
[----:B------:R-:W-:Y:S01]  /*20c0*/  F2FP.BF16.F32.PACK_AB R0, RZ, R0 ;  /* 0x00000000ff00723e */ /* 0x000fe200000010ff */
[----:B------:R-:W-:Y:S06]  /*20d0*/  BRA `(.L_x_2339) ;  /* 0x0000000000a87947 */ /* 0x000fec0003800000 */
.L_x_2351:
        /* <DEDUP_REMOVED lines=14> */
.L_x_2365:
[----:B------:R-:W-:Y:S05]  /*21c0*/  BSYNC B0 ;  /* 0x0000000000007941 */ /* 0x000fea0003800000 */
.L_x_2364:
[----:B------:R-:W-:Y:S01]  /*21d0*/  F2FP.BF16.F32.PACK_AB R0, RZ, R0 ;  /* 0x00000000ff00723e */ /* 0x000fe200000010ff */
[----:B------:R-:W-:Y:S06]  /*21e0*/  BRA `(.L_x_2339) ;  /* 0x0000000000647947 */ /* 0x000fec0003800000 */
.L_x_2338:
        /* <DEDUP_REMOVED lines=16> */
.L_x_2366:
[----:B------:R-:W-:Y:S01]  /*22f0*/  PRMT R0, RZ, 0x7610, R0 ;  /* 0x00007610ff007816 */ /* 0x000fe20000000000 */
[----:B------:R-:W-:Y:S06]  /*2300*/  BRA `(.L_x_2339) ;  /* 0x00000000001c7947 */ /* 0x000fec0003800000 */
.L_x_2363:
[----:B------:R-:W2:Y:S02]  /*2310*/  LDG.E.64 R2, desc[UR36][R2.64] ;  /* 0x0000002402027981 */ /* 0x000ea4000c1e1b00 */
[----:B--2---:R-:W0:Y:S02]  /*2320*/  I2F.U64 R0, R2 ;  /* 0x0000000200007312 */ /* 0x004e240000301000 */
[----:B0-----:R-:W-:Y:S01]  /*2330*/  F2FP.BF16.F32.PACK_AB R0, RZ, R0 ;  /* 0x00000000ff00723e */ /* 0x001fe200000010ff */
[----:B------:R-:W-:Y:S06]  /*2340*/  BRA `(.L_x_2339) ;  /* 0x00000000000c7947 */ /* 0x000fec0003800000 */
.L_x_2362:
[----:B------:R-:W2:Y:S02]  /*2350*/  LDG.E R2, desc[UR36][R2.64] ;  /* 0x0000002402027981 */ /* 0x000ea4000c1e1900 */
[----:B--2---:R-:W-:-:S04]  /*2360*/  I2FP.F32.U32 R0, R2 ;  /* 0x0000000200007245 */ /* 0x004fc80000201000 */
[----:B------:R-:W-:-:S07]  /*2370*/  F2FP.BF16.F32.PACK_AB R0, RZ, R0 ;  /* 0x00000000ff00723e */ /* 0x000fce00000010ff */
.L_x_2339:
[----:B------:R-:W-:Y:S01]  /*2380*/  ULDC.U8 UR5, c[0x0][0x422] ;  /* 0x0001088000057ab9 */ /* 0x000fe20000000000 */
[----:B------:R-:W-:Y:S01]  /*2390*/  ULDC.U16 UR4, c[0x0][0x420] ;  /* 0x0001080000047ab9 */ /* 0x000fe20000000400 */
[----:B------:R-:W-:Y:S01]  /*23a0*/  ISETP.NE.AND P0, PT, RZ, UR5, PT ;  /* 0x00000005ff007c0c */ /* 0x000fe2000bf05270 */
[----:B------:R-:W-:Y:S01]  /*23b0*/  USHF.L.U32 UR4, UR4, 0x10, URZ ;  /* 0x0000001004047899 */ /* 0x000fe2000800063f */
[----:B0----5:R-:W-:-:S11]  /*23c0*/  IMAD.U32 R3, R0, 0x10000, RZ ;  /* 0x0001000000037824 */ /* 0x021fd600078e00ff */
[----:B------:R-:W-:Y:S05]  /*23d0*/  @!P0 BRA `(.L_x_2367) ;  /* 0x00000000001c8947 */ /* 0x000fea0003800000 */
[----:B------:R-:W0:Y:S02]  /*23e0*/  MUFU.RCP R0, UR4 ;  /* 0x0000000400007d08 */ /* 0x000e240008001000 */
[----:B0-----:R-:W-:-:S06]  /*23f0*/  FMUL.FTZ R0, R3, R0 ;  /* 0x0000000003007220 */ /* 0x001fcc0000410000 */
[----:B------:R-:W0:Y:S02]  /*2400*/  F2F.BF16.F32 R0, R0 ;  /* 0x0000000000007304 */ /* 0x000e240000202000 */
[----:B0-----:R-:W-:-:S06]  /*2410*/  IMAD.U32 R2, R0, 0x10000, RZ ;  /* 0x0001000000027824 */ /* 0x001fcc00078e00ff */
[----:B------:R-:W0:Y:S02]  /*2420*/  FRND R2, R2 ;  /* 0x0000000200027307 */ /* 0x000e240000201000 */
[----:B0-----:R-:W-:Y:S01]  /*2430*/  FMUL.FTZ R3, R2, UR4 ;  /* 0x0000000402037c20 */ /* 0x001fe20008410000 */
[----:B------:R-:W-:Y:S06]  /*2440*/  BRA `(.L_x_2368) ;  /* 0x0000000000187947 */ /* 0x000fec0003800000 */
.L_x_2367:
[----:B------:R-:W-:Y:S02]  /*2450*/  FMUL.FTZ R0, R3, UR4 ;  /* 0x0000000403007c20 */ /* 0x000fe40008410000 */
[----:B------:R-:W-:Y:S08]  /*2460*/  MUFU.RCP R3, UR4 ;  /* 0x0000000400037d08 */ /* 0x000ff00008001000 */
[----:B------:R-:W0:Y:S02]  /*2470*/  F2F.BF16.F32 R0, R0 ;  /* 0x0000000000007304 */ /* 0x000e240000202000 */
[----:B0-----:R-:W-:-:S06]  /*2480*/  IMAD.U32 R2, R0, 0x10000, RZ ;  /* 0x0001000000027824 */ /* 0x001fcc00078e00ff */
[----:B------:R-:W0:Y:S02]  /*2490*/  FRND R2, R2 ;  /* 0x0000000200027307 */ /* 0x000e240000201000 */
[----:B0-----:R-:W-:-:S07]  /*24a0*/  FMUL.FTZ R3, R2, R3 ;  /* 0x0000000302037220 */ /* 0x001fce0000410000 */
.L_x_2368:
[----:B------:R-:W0:Y:S01]  /*24b0*/  LDC.U8 R2, c[0x0][0x430] ;  /* 0x00010c00ff027b82 */ /* 0x000e220000000000 */
[----:B------:R-:W1:Y:S01]  /*24c0*/  F2F.BF16.F32 R3, R3 ;  /* 0x0000000300037304 */ /* 0x000e620000202000 */
[----:B0-----:R-:W-:-:S04]  /*24d0*/  PRMT R0, R2, 0x9910, RZ ;  /* 0x0000991002007816 */ /* 0x001fc800000000ff */
[----:B------:R-:W-:-:S13]  /*24e0*/  ISETP.GT.AND P0, PT, R0, 0x9, PT ;  /* 0x000000090000780c */ /* 0x000fda0003f04270 */
[----:B-1----:R-:W-:Y:S05]  /*24f0*/  @P0 BRA `(.L_x_2369) ;  /* 0x00000004000c0947 */ /* 0x002fea0003800000 */
        /* <DEDUP_REMOVED lines=12> */
.L_x_2372:
[----:B------:R-:W-:-:S06]  /*25c0*/  IMAD.U32 R3, R3, 0x10000, RZ ;  /* 0x0001000003037824 */ /* 0x000fcc00078e00ff */
[----:B------:R-:W0:Y:S02]  /*25d0*/  F2I.S64.TRUNC R2, R3 ;  /* 0x0000000300027311 */ /* 0x000e24000020d900 */
[----:B0-----:R0:W-:Y:S01]  /*25e0*/  STG.E.U8 desc[UR36][R16.64], R2 ;  /* 0x0000000210007986 */ /* 0x0011e2000c101124 */
[----:B------:R-:W-:Y:S05]  /*25f0*/  BRA `(.L_x_2374) ;  /* 0x0000000c00847947 */ /* 0x000fea0003800000 */
.L_x_2371:
        /* <DEDUP_REMOVED lines=10> */
.L_x_2376:
[----:B------:R-:W-:-:S06]  /*26a0*/  IMAD.U32 R3, R3, 0x10000, RZ ;  /* 0x0001000003037824 */ /* 0x000fcc00078e00ff */
[----:B------:R-:W0:Y:S02]  /*26b0*/  F2I.FTZ.TRUNC.NTZ R3, R3 ;  /* 0x0000000300037305 */ /* 0x000e24000021f100 */
[----:B0-----:R0:W-:Y:S01]  /*26c0*/  STG.E desc[UR36][R16.64], R3 ;  /* 0x0000000310007986 */ /* 0x0011e2000c101924 */
[----:B------:R-:W-:Y:S05]  /*26d0*/  BRA `(.L_x_2374) ;  /* 0x0000000c004c7947 */ /* 0x000fea0003800000 */
.L_x_2375:
[----:B------:R-:W-:-:S06]  /*26e0*/  IMAD.U32 R3, R3, 0x10000, RZ ;  /* 0x0001000003037824 */ /* 0x000fcc00078e00ff */
[----:B------:R-:W0:Y:S02]  /*26f0*/  F2I.FTZ.TRUNC.NTZ R3, R3 ;  /* 0x0000000300037305 */ /* 0x000e24000021f100 */
[----:B0-----:R0:W-:Y:S01]  /*2700*/  STG.E.U16 desc[UR36][R16.64], R3 ;  /* 0x0000000310007986 */ /* 0x0011e2000c101524 */
[----:B------:R-:W-:Y:S05]  /*2710*/  BRA `(.L_x_2374) ;  /* 0x0000000c003c7947 */ /* 0x000fea0003800000 */
.L_x_2370:
        /* <DEDUP_REMOVED lines=9> */
.L_x_2378:
[----:B------:R-:W-:-:S05]  /*27b0*/  IMAD.U32 R0, R3, 0x10000, RZ ;  /* 0x0001000003007824 */ /* 0x000fca00078e00ff */
[----:B------:R-:W-:-:S05]  /*27c0*/  F2FP.F16.F32.PACK_AB R0, RZ, R0 ;  /* 0x00000000ff00723e */ /* 0x000fca00000000ff */
[----:B------:R0:W-:Y:S01]  /*27d0*/  STG.E.U16 desc[UR36][R16.64], R0 ;  /* 0x0000000010007986 */ /* 0x0001e2000c101524 */
[----:B------:R-:W-:Y:S05]  /*27e0*/  BRA `(.L_x_2374) ;  /* 0x0000000c00087947 */ /* 0x000fea0003800000 */
.L_x_2377:
        /* <DEDUP_REMOVED lines=10> */
.L_x_2380:
[----:B------:R-:W-:-:S05]  /*2890*/  IMAD.U32 R3, R3, 0x10000, RZ ;  /* 0x0001000003037824 */ /* 0x000fca00078e00ff */
[----:B------:R-:W-:-:S04]  /*28a0*/  F2FP.F16.F32.PACK_AB R3, RZ, R3 ;  /* 0x00000003ff03723e */ /* 0x000fc800000000ff */
[----:B------:R-:W-:-:S05]  /*28b0*/  PRMT R3, R3, 0x5410, RZ ;  /* 0x0000541003037816 */ /* 0x000fca00000000ff */
[----:B------:R0:W-:Y:S01]  /*28c0*/  STG.E desc[UR36][R16.64], R3 ;  /* 0x0000000310007986 */ /* 0x0001e2000c101924 */
[----:B------:R-:W-:Y:S05]  /*28d0*/  BRA `(.L_x_2374) ;  /* 0x0000000800cc7947 */ /* 0x000fea0003800000 */
.L_x_2379:
[----:B------:R-:W-:-:S04]  /*28e0*/  IMAD.U32 R2, R3, 0x10000, RZ ;  /* 0x0001000003027824 */ /* 0x000fc800078e00ff */
[----:B------:R-:W-:-:S06]  /*28f0*/  FMUL.FTZ R2, R2, 1 ;  /* 0x3f80000002027820 */ /* 0x000fcc0000410000 */
[----:B------:R-:W0:Y:S02]  /*2900*/  F2F.F64.F32 R2, R2 ;  /* 0x0000000200027310 */ /* 0x000e240000201800 */
[----:B0-----:R0:W-:Y:S01]  /*2910*/  STG.E.64 desc[UR36][R16.64], R2 ;  /* 0x0000000210007986 */ /* 0x0011e2000c101b24 */
[----:B------:R-:W-:Y:S05]  /*2920*/  BRA `(.L_x_2374) ;  /* 0x0000000800b87947 */ /* 0x000fea0003800000 */
.L_x_2369:
        /* <DEDUP_REMOVED lines=13> */
.L_x_2383:
[----:B------:R-:W-:Y:S01]  /*2a00*/  IMAD.U32 R3, R3, 0x10000, RZ ;  /* 0x0001000003037824 */ /* 0x000fe200078e00ff */
[----:B------:R-:W-:-:S03]  /*2a10*/  CS2R R6, SRZ ;  /* 0x0000000000067805 */ /* 0x000fc6000001ff00 */
[----:B------:R-:W-:-:S04]  /*2a20*/  FMUL.FTZ R3, R3, 1 ;  /* 0x3f80000003037820 */ /* 0x000fc80000410000 */
[----:B------:R-:W0:Y:S02]  /*2a30*/  F2F.F64.F32 R4, R3 ;  /* 0x0000000300047310 */ /* 0x000e240000201800 */
[----:B0-----:R0:W-:Y:S01]  /*2a40*/  STG.E.128 desc[UR36][R16.64], R4 ;  /* 0x0000000410007986 */ /* 0x0011e2000c101d24 */
[----:B------:R-:W-:Y:S05]  /*2a50*/  BRA `(.L_x_2374) ;  /* 0x00000008006c7947 */ /* 0x000fea0003800000 */
.L_x_2382:
        /* <DEDUP_REMOVED lines=21> */
.L_x_2387:
[----:B------:R-:W-:Y:S05]  /*2bb0*/  BSYNC B0 ;  /* 0x0000000000007941 */ /* 0x000fea0003800000 */
.L_x_2386:
[----:B------:R-:W-:-:S05]  /*2bc0*/  LOP3.LUT R3, R0, R3, RZ, 0xfc, !PT ;  /* 0x0000000300037212 */ /* 0x000fca00078efcff */
[----:B------:R0:W-:Y:S01]  /*2bd0*/  STG.E.U8 desc[UR36][R16.64], R3 ;  /* 0x0000000310007986 */ /* 0x0001e2000c101124 */
[----:B------:R-:W-:Y:S05]  /*2be0*/  BRA `(.L_x_2374) ;  /* 0x0000000800087947 */ /* 0x000fea0003800000 */
.L_x_2385:
        /* <DEDUP_REMOVED lines=13> */
.L_x_2389:
[----:B------:R-:W-:Y:S01]  /*2cc0*/  IMAD.MOV.U32 R0, RZ, RZ, 0x7f ;  /* 0x0000007fff007424 */ /* 0x000fe200078e00ff */
[----:B------:R-:W-:-:S04]  /*2cd0*/  ISETP.GT.U32.AND P0, PT, R2, 0x7f800000, PT ;  /* 0x7f8000000200780c */ /* 0x000fc80003f04070 */
[----:B------:R-:W-:-:S09]  /*2ce0*/  SEL R0, R0, 0x7c, P0 ;  /* 0x0000007c00007807 */ /* 0x000fd20000000000 */
.L_x_2390:
[----:B------:R-:W-:Y:S05]  /*2cf0*/  BSYNC B0 ;  /* 0x0000000000007941 */ /* 0x000fea0003800000 */
.L_x_2388:
[----:B------:R-:W-:-:S04]  /*2d00*/  LOP3.LUT R2, R3, 0x80000000, RZ, 0xc0, !PT ;  /* 0x8000000003027812 */ /* 0x000fc800078ec0ff */
[----:B------:R-:W-:-:S04]  /*2d10*/  SHF.R.U32.HI R3, RZ, 0x18, R2 ;  /* 0x00000018ff037819 */ /* 0x000fc80000011602 */
[----:B------:R-:W-:-:S05]  /*2d20*/  LOP3.LUT R3, R0, R3, RZ, 0xfc, !PT ;  /* 0x0000000300037212 */ /* 0x000fca00078efcff */
[----:B------:R0:W-:Y:S01]  /*2d30*/  STG.E.U8 desc[UR36][R16.64], R3 ;  /* 0x0000000310007986 */ /* 0x0001e2000c101124 */
[----:B------:R-:W-:Y:S05]  /*2d40*/  BRA `(.L_x_2374) ;  /* 0x0000000400b07947 */ /* 0x000fea0003800000 */
.L_x_2384:
[----:B------:R0:W-:Y:S01]  /*2d50*/  STG.E.U16 desc[UR36][R16.64], R3 ;  /* 0x0000000310007986 */ /* 0x0001e2000c101524 */
[----:B------:R-:W-:Y:S05]  /*2d60*/  BRA `(.L_x_2374) ;  /* 0x0000000400a87947 */ /* 0x000fea0003800000 */
.L_x_2381:
        /* <DEDUP_REMOVED lines=12> */
.L_x_2393:
        /* <DEDUP_REMOVED lines=17> */
.L_x_2396:
[----:B------:R-:W-:-:S04]  /*2f40*/  LOP3.LUT R2, R3, 0x80000000, RZ, 0xc0, !PT ;  /* 0x8000000003027812 */ /* 0x000fc800078ec0ff */
[----:B------:R-:W-:-:S04]  /*2f50*/  SHF.R.U32.HI R3, RZ, 0x18, R2 ;  /* 0x00000018ff037819 */ /* 0x000fc80000011602 */
[----:B------:R-:W-:-:S04]  /*2f60*/  LOP3.LUT R0, R0, R3, RZ, 0xfc, !PT ;  /* 0x0000000300007212 */ /* 0x000fc800078efcff */
[----:B------:R-:W-:-:S07]  /*2f70*/  PRMT R8, R0, 0x7610, R8 ;  /* 0x0000761000087816 */ /* 0x000fce0000000008 */
.L_x_2395:
[----:B------:R-:W-:Y:S05]  /*2f80*/  BSYNC B0 ;  /* 0x0000000000007941 */ /* 0x000fea0003800000 */
.L_x_2394:
[----:B------:R0:W-:Y:S01]  /*2f90*/  STG.E.U8 desc[UR36][R16.64], R8 ;  /* 0x0000000810007986 */ /* 0x0001e2000c101124 */
[----:B------:R-:W-:Y:S05]  /*2fa0*/  BRA `(.L_x_2374) ;  /* 0x0000000400187947 */ /* 0x000fea0003800000 */
.L_x_2392:
        /* <DEDUP_REMOVED lines=17> */
.L_x_2399:
[----:B------:R-:W-:-:S04]  /*30c0*/  LOP3.LUT R2, R3, 0x80000000, RZ, 0xc0, !PT ;  /* 0x8000000003027812 */ /* 0x000fc800078ec0ff */
[----:B------:R-:W-:-:S04]  /*30d0*/  SHF.R.U32.HI R3, RZ, 0x18, R2 ;  /* 0x00000018ff037819 */ /* 0x000fc80000011602 */
[----:B------:R-:W-:-:S04]  /*30e0*/  LOP3.LUT R0, R0, R3, RZ, 0xfc, !PT ;  /* 0x0000000300007212 */ /* 0x000fc800078efcff */
[----:B------:R-:W-:-:S07]  /*30f0*/  PRMT R8, R0, 0x7610, R8 ;  /* 0x0000761000087816 */ /* 0x000fce0000000008 */
.L_x_2398:
[----:B------:R-:W-:Y:S05]  /*3100*/  BSYNC B0 ;  /* 0x0000000000007941 */ /* 0x000fea0003800000 */
.L_x_2397:
[----:B------:R3:W-:Y:S01]  /*3110*/  STG.E.U8 desc[UR36][R16.64], R8 ;  /* 0x0000000810007986 */ /* 0x0007e2000c101124 */
[----:B------:R-:W-:Y:S05]  /*3120*/  BRA `(.L_x_2374) ;  /* 0x0000000000b87947 */ /* 0x000fea0003800000 */
.L_x_2391:
        /* <DEDUP_REMOVED lines=22> */
.L_x_2373:
        /* <DEDUP_REMOVED lines=16> */
.L_x_2402:
[----:B------:R-:W-:Y:S05]  /*3390*/  BRA `(.L_x_2374) ;  /* 0x00000000001c7947 */ /* 0x000fea0003800000 */
.L_x_2401:
[----:B------:R-:W-:-:S06]  /*33a0*/  IMAD.U32 R3, R3, 0x10000, RZ ;  /* 0x0001000003037824 */ /* 0x000fcc00078e00ff */
[----:B------:R-:W0:Y:S02]  /*33b0*/  F2I.U64.TRUNC R2, R3 ;  /* 0x0000000300027311 */ /* 0x000e24000020d800 */
[----:B0-----:R2:W-:Y:S01]  /*33c0*/  STG.E.64 desc[UR36][R16.64], R2 ;  /* 0x0000000210007986 */ /* 0x0015e2000c101b24 */
[----:B------:R-:W-:Y:S05]  /*33d0*/  BRA `(.L_x_2374) ;  /* 0x00000000000c7947 */ /* 0x000fea0003800000 */
.L_x_2400:
[----:B------:R-:W-:-:S06]  /*33e0*/  IMAD.U32 R3, R3, 0x10000, RZ ;  /* 0x0001000003037824 */ /* 0x000fcc00078e00ff */
[----:B------:R-:W0:Y:S02]  /*33f0*/  F2I.FTZ.U32.TRUNC.NTZ R3, R3 ;  /* 0x0000000300037305 */ /* 0x000e24000021f000 */
[----:B0-----:R0:W-:Y:S02]  /*3400*/  STG.E desc[UR36][R16.64], R3 ;  /* 0x0000000310007986 */ /* 0x0011e4000c101924 */
.L_x_2374:
[----:B------:R-:W-:-:S04]  /*3410*/  IMAD R18, R23, 0x200, R18 ;  /* 0x0000020017127824 */ /* 0x000fc800078e0212 */
[----:B------:R-:W-:-:S07]  /*3420*/  VIADD R19, R18, 0x80 ;  /* 0x0000008012137836 */ /* 0x000fce0000000000 */
.L_x_2332:
[----:B------:R-:W-:Y:S05]  /*3430*/  BSYNC B6 ;  /* 0x0000000000067941 */ /* 0x000fea0003800000 */
.L_x_2331:
        /* <DEDUP_REMOVED lines=307> */
.L_x_2405:
        /* <DEDUP_REMOVED lines=22> */
.L_x_2409:
[----:B------:R-:W2:Y:S02]  /*48d0*/  LDG.E.U8 R2, desc[UR36][R2.64] ;  /* 0x0000002402027981 */ /* 0x000ea4000c1e1100 */
[----:B--2---:R-:W-:-:S04]  /*48e0*/  I2FP.F32.U32 R0, R2 ;  /* 0x0000000200007245 */ /* 0x004fc80000201000 */
[----:B------:R-:W-:Y:S01]  /*48f0*/  F2FP.BF16.F32.PACK_AB R0, RZ, R0 ;  /* 0x00000000ff00723e */ /* 0x000fe200000010ff */
[----:B------:R-:W-:Y:S06]  /*4900*/  BRA `(.L_x_2411) ;  /* 0x0000000c00907947 */ /* 0x000fec0003800000 */
.L_x_2408:
        /* <DEDUP_REMOVED lines=10> */
.L_x_2413:
[----:B------:R-:W2:Y:S02]  /*49b0*/  LDG.E R2, desc[UR36][R2.64] ;  /* 0x0000002402027981 */ /* 0x000ea4000c1e1900 */
[----:B--2---:R-:W-:-:S04]  /*49c0*/  I2FP.F32.S32 R0, R2 ;  /* 0x0000000200007245 */ /* 0x004fc80000201400 */
[----:B------:R-:W-:Y:S01]  /*49d0*/  F2FP.BF16.F32.PACK_AB R0, RZ, R0 ;  /* 0x00000000ff00723e */ /* 0x000fe200000010ff */
[----:B------:R-:W-:Y:S06]  /*49e0*/  BRA `(.L_x_2411) ;  /* 0x0000000c00587947 */ /* 0x000fec0003800000 */
.L_x_2412:
[----:B------:R-:W2:Y:S02]  /*49f0*/  LDG.E.U16 R2, desc[UR36][R2.64] ;  /* 0x0000002402027981 */ /* 0x000ea4000c1e1500 */
[----:B--2---:R-:W0:Y:S02]  /*4a00*/  I2F.S16 R0, R2 ;  /* 0x0000000200007306 */ /* 0x004e240000101400 */
[----:B0-----:R-:W-:Y:S01]  /*4a10*/  F2FP.BF16.F32.PACK_AB R0, RZ, R0 ;  /* 0x00000000ff00723e */ /* 0x001fe200000010ff */
[----:B------:R-:W-:Y:S06]  /*4a20*/  BRA `(.L_x_2411) ;  /* 0x0000000c00487947 */ /* 0x000fec0003800000 */
.L_x_2407:
        /* <DEDUP_REMOVED lines=9> */
.L_x_2415:
[----:B------:R-:W2:Y:S02]  /*4ac0*/  LDG.E.U16 R0, desc[UR36][R2.64] ;  /* 0x0000002402007981 */ /* 0x000ea4000c1e1500 */
[----:B--2---:R-:W-:-:S05]  /*4ad0*/  HADD2.F32 R0, -RZ, R0.H0_H0 ;  /* 0x20000000ff007230 */ /* 0x004fca0000004100 */
[----:B------:R-:W-:Y:S01]  /*4ae0*/  F2FP.BF16.F32.PACK_AB R0, RZ, R0 ;  /* 0x00000000ff00723e */ /* 0x000fe200000010ff */
[----:B------:R-:W-:Y:S06]  /*4af0*/  BRA `(.L_x_2411) ;  /* 0x0000000c00147947 */ /* 0x000fec0003800000 */
.L_x_2414:
        /* <DEDUP_REMOVED lines=9> */
.L_x_2417:
[----:B------:R-:W2:Y:S02]  /*4b90*/  LDG.E.U16 R2, desc[UR36][R2.64] ;  /* 0x0000002402027981 */ /* 0x000ea4000c1e1500 */
[----:B--2---:R-:W-:-:S05]  /*4ba0*/  HADD2.F32 R0, -RZ, R2.H0_H0 ;  /* 0x20000002ff007230 */ /* 0x004fca0000004100 */
[----:B------:R-:W-:Y:S01]  /*4bb0*/  F2FP.BF16.F32.PACK_AB R0, RZ, R0 ;  /* 0x00000000ff00723e */ /* 0x000fe200000010ff */
[----:B------:R-:W-:Y:S06]  /*4bc0*/  BRA `(.L_x_2411) ;  /* 0x0000000800e07947 */ /* 0x000fec0003800000 */
.L_x_2416:
        /* <DEDUP_REMOVED lines=8> */
.L_x_2406:
        /* <DEDUP_REMOVED lines=13> */
.L_x_2420:
        /* <DEDUP_REMOVED lines=8> */
.L_x_2419:
        /* <DEDUP_REMOVED lines=28> */
.L_x_2422:
        /* <DEDUP_REMOVED lines=15> */
.L_x_2421:
[----:B------:R0:W5:Y:S01]  /*5050*/  LDG.E.U16 R0, desc[UR36][R2.64] ;  /* 0x0000002402007981 */ /* 0x000162000c1e1500 */
[----:B------:R-:W-:Y:S05]  /*5060*/  BRA `(.L_x_2411) ;  /* 0x0000000400b87947 */ /* 0x000fea0003800000 */
.L_x_2418:
        /* <DEDUP_REMOVED lines=12> */
.L_x_2425:
        /* <DEDUP_REMOVED lines=21> */
.L_x_2429:
[----:B------:R-:W-:Y:S05]  /*5280*/  BSYNC B1 ;  /* 0x0000000000017941 */ /* 0x000fea0003800000 */
.L_x_2428:
[----:B------:R-:W-:Y:S01]  /*5290*/  LEA R3, R0, 0x3b800000, 0x17 ;  /* 0x3b80000000037811 */ /* 0x000fe200078eb8ff */
[----:B------:R-:W-:-:S05]  /*52a0*/  IMAD.SHL.U32 R0, R2, 0x100000, RZ ;  /* 0x0010000002007824 */ /* 0x000fca00078e00ff */
[----:B------:R-:W-:-:S07]  /*52b0*/  LOP3.LUT R0, R3, R0, R4, 0xfe, !PT ;  /* 0x0000000003007212 */ /* 0x000fce00078efe04 */
.L_x_2427:
[----:B------:R-:W-:Y:S05]  /*52c0*/  BSYNC B0 ;  /* 0x0000000000007941 */ /* 0x000fea0003800000 */
.L_x_2426:
[----:B------:R-:W-:Y:S01]  /*52d0*/  F2FP.BF16.F32.PACK_AB R0, RZ, R0 ;  /* 0x00000000ff00723e */ /* 0x000fe200000010ff */
[----:B------:R-:W-:Y:S06]  /*52e0*/  BRA `(.L_x_2411) ;  /* 0x0000000400187947 */ /* 0x000fec0003800000 */
.L_x_2424:
        /* <DEDUP_REMOVED lines=21> */
.L_x_2433:
[----:B------:R-:W-:Y:S05]  /*5440*/  BSYNC B1 ;  /* 0x0000000000017941 */ /* 0x000fea0003800000 */
.L_x_2432:
[----:B------:R-:W-:Y:S01]  /*5450*/  LEA R3, R0, 0x37800000, 0x17 ;  /* 0x3780000000037811 */ /* 0x000fe200078eb8ff */
[----:B------:R-:W-:-:S05]  /*5460*/  IMAD.SHL.U32 R0, R2, 0x200000, RZ ;  /* 0x0020000002007824 */ /* 0x000fca00078e00ff */
[----:B------:R-:W-:-:S07]  /*5470*/  LOP3.LUT R0, R3, R0, R4, 0xfe, !PT ;  /* 0x0000000003007212 */ /* 0x000fce00078efe04 */
.L_x_2431:
[----:B------:R-:W-:Y:S05]  /*5480*/  BSYNC B0 ;  /* 0x0000000000007941 */ /* 0x000fea0003800000 */
.L_x_2430:
[----:B------:R-:W-:Y:S01]  /*5490*/  F2FP.BF16.F32.PACK_AB R0, RZ, R0 ;  /* 0x00000000ff00723e */ /* 0x000fe200000010ff */
[----:B------:R-:W-:Y:S06]  /*54a0*/  BRA `(.L_x_2411) ;  /* 0x0000000000a87947 */ /* 0x000fec0003800000 */
.L_x_2423:
        /* <DEDUP_REMOVED lines=14> */
.L_x_2437:
[----:B------:R-:W-:Y:S05]  /*5590*/  BSYNC B0 ;  /* 0x0000000000007941 */ /* 0x000fea0003800000 */
.L_x_2436:
[----:B------:R-:W-:Y:S01]  /*55a0*/  F2FP.BF16.F32.PACK_AB R0, RZ, R0 ;  /* 0x00000000ff00723e */ /* 0x000fe200000010ff */
[----:B------:R-:W-:Y:S06]  /*55b0*/  BRA `(.L_x_2411) ;  /* 0x0000000000647947 */ /* 0x000fec0003800000 */
.L_x_2410:
        /* <DEDUP_REMOVED lines=16> */
.L_x_2438:
[----:B------:R-:W-:Y:S01]  /*56c0*/  PRMT R0, RZ, 0x7610, R0 ;  /* 0x00007610ff007816 */ /* 0x000fe20000000000 */
[----:B------:R-:W-:Y:S06]  /*56d0*/  BRA `(.L_x_2411) ;  /* 0x00000000001c7947 */ /* 0x000fec0003800000 */
.L_x_2435:
[----:B------:R-:W2:Y:S02]  /*56e0*/  LDG.E.64 R2, desc[UR36][R2.64] ;  /* 0x0000002402027981 */ /* 0x000ea4000c1e1b00 */
[----:B--2---:R-:W0:Y:S02]  /*56f0*/  I2F.U64 R0, R2 ;  /* 0x0000000200007312 */ /* 0x004e240000301000 */
[----:B0-----:R-:W-:Y:S01]  /*5700*/  F2FP.BF16.F32.PACK_AB R0, RZ, R0 ;  /* 0x00000000ff00723e */ /* 0x001fe200000010ff */
[----:B------:R-:W-:Y:S06]  /*5710*/  BRA `(.L_x_2411) ;  /* 0x00000000000c7947 */ /* 0x000fec0003800000 */
.L_x_2434:
[----:B------:R-:W2:Y:S02]  /*5720*/  LDG.E R2, desc[UR36][R2.64] ;  /* 0x0000002402027981 */ /* 0x000ea4000c1e1900 */
[----:B--2---:R-:W-:-:S04]  /*5730*/  I2FP.F32.U32 R0, R2 ;  /* 0x0000000200007245 */ /* 0x004fc80000201000 */
[----:B------:R-:W-:-:S07]  /*5740*/  F2FP.BF16.F32.PACK_AB R0, RZ, R0 ;  /* 0x00000000ff00723e */ /* 0x000fce00000010ff */
.L_x_2411:
[----:B------:R-:W-:Y:S01]  /*5750*/  ULDC.U8 UR5, c[0x0][0x422] ;  /* 0x0001088000057ab9 */ /* 0x000fe20000000000 */
[----:B------:R-:W-:Y:S01]  /*5760*/  ULDC.U16 UR4, c[0x0][0x420] ;  /* 0x0001080000047ab9 */ /* 0x000fe20000000400 */
[----:B------:R-:W-:Y:S01]  /*5770*/  ISETP.NE.AND P0, PT, RZ, UR5, PT ;  /* 0x00000005ff007c0c */ /* 0x000fe2000bf05270 */
[----:B------:R-:W-:Y:S01]  /*5780*/  USHF.L.U32 UR4, UR4, 0x10, URZ ;  /* 0x0000001004047899 */ /* 0x000fe2000800063f */
[----:B-----5:R-:W-:-:S11]  /*5790*/  IMAD.U32 R0, R0, 0x10000, RZ ;  /* 0x0001000000007824 */ /* 0x020fd600078e00ff */
[----:B------:R-:W-:Y:S05]  /*57a0*/  @!P0 BRA `(.L_x_2439) ;  /* 0x00000000001c8947 */ /* 0x000fea0003800000 */
[----:B0-----:R-:W0:Y:S02]  /*57b0*/  MUFU.RCP R3, UR4 ;  /* 0x0000000400037d08 */ /* 0x001e240008001000 */
[----:B0-----:R-:W-:-:S06]  /*57c0*/  FMUL.FTZ R0, R0, R3 ;  /* 0x0000000300007220 */ /* 0x001fcc0000410000 */
[----:B------:R-:W0:Y:S02]  /*57d0*/  F2F.BF16.F32 R0, R0 ;  /* 0x0000000000007304 */ /* 0x000e240000202000 */
[----:B0-----:R-:W-:-:S06]  /*57e0*/  IMAD.U32 R2, R0, 0x10000, RZ ;  /* 0x0001000000027824 */ /* 0x001fcc00078e00ff */
[----:B------:R-:W0:Y:S02]  /*57f0*/  FRND R2, R2 ;  /* 0x0000000200027307 */ /* 0x000e240000201000 */
[----:B0-----:R-:W-:Y:S01]  /*5800*/  FMUL.FTZ R3, R2, UR4 ;  /* 0x0000000402037c20 */ /* 0x001fe20008410000 */
[----:B------:R-:W-:Y:S06]  /*5810*/  BRA `(.L_x_2440) ;  /* 0x0000000000187947 */ /* 0x000fec0003800000 */
.L_x_2439:
[----:B------:R-:W-:Y:S01]  /*5820*/  FMUL.FTZ R0, R0, UR4 ;  /* 0x0000000400007c20 */ /* 0x000fe20008410000 */
[----:B0-----:R-:W-:Y:S08]  /*5830*/  MUFU.RCP R3, UR4 ;  /* 0x0000000400037d08 */ /* 0x001ff00008001000 */
[----:B------:R-:W0:Y:S02]  /*5840*/  F2F.BF16.F32 R0, R0 ;  /* 0x0000000000007304 */ /* 0x000e240000202000 */
[----:B0-----:R-:W-:-:S06]  /*5850*/  IMAD.U32 R2, R0, 0x10000, RZ ;  /* 0x0001000000027824 */ /* 0x001fcc00078e00ff */
[----:B------:R-:W0:Y:S02]  /*5860*/  FRND R2, R2 ;  /* 0x0000000200027307 */ /* 0x000e240000201000 */
[----:B0-----:R-:W-:-:S07]  /*5870*/  FMUL.FTZ R3, R2, R3 ;  /* 0x0000000302037220 */ /* 0x001fce0000410000 */
.L_x_2440:
        /* <DEDUP_REMOVED lines=17> */
.L_x_2444:
[----:B------:R-:W-:-:S06]  /*5990*/  IMAD.U32 R3, R3, 0x10000, RZ ;  /* 0x0001000003037824 */ /* 0x000fcc00078e00ff */
[----:B------:R-:W0:Y:S02]  /*59a0*/  F2I.S64.TRUNC R2, R3 ;  /* 0x0000000300027311 */ /* 0x000e24000020d900 */
[----:B0-----:R4:W-:Y:S01]  /*59b0*/  STG.E.U8 desc[UR36][R16.64], R2 ;  /* 0x0000000210007986 */ /* 0x0019e2000c101124 */
[----:B------:R-:W-:Y:S05]  /*59c0*/  BRA `(.L_x_2446) ;  /* 0x0000000c00847947 */ /* 0x000fea0003800000 */
.L_x_2443:
        /* <DEDUP_REMOVED lines=10> */
.L_x_2448:
[----:B------:R-:W-:-:S06]  /*5a70*/  IMAD.U32 R3, R3, 0x10000, RZ ;  /* 0x0001000003037824 */ /* 0x000fcc00078e00ff */
[----:B------:R-:W0:Y:S02]  /*5a80*/  F2I.FTZ.TRUNC.NTZ R3, R3 ;  /* 0x0000000300037305 */ /* 0x000e24000021f100 */
[----:B0-----:R2:W-:Y:S01]  /*5a90*/  STG.E desc[UR36][R16.64], R3 ;  /* 0x0000000310007986 */ /* 0x0015e2000c101924 */
[----:B------:R-:W-:Y:S05]  /*5aa0*/  BRA `(.L_x_2446) ;  /* 0x0000000c004c7947 */ /* 0x000fea0003800000 */
.L_x_2447:
[----:B------:R-:W-:-:S06]  /*5ab0*/  IMAD.U32 R3, R3, 0x10000, RZ ;  /* 0x0001000003037824 */ /* 0x000fcc00078e00ff */
[----:B------:R-:W0:Y:S02]  /*5ac0*/  F2I.FTZ.TRUNC.NTZ R3, R3 ;  /* 0x0000000300037305 */ /* 0x000e24000021f100 */
[----:B0-----:R0:W-:Y:S01]  /*5ad0*/  STG.E.U16 desc[UR36][R16.64], R3 ;  /* 0x0000000310007986 */ /* 0x0011e2000c101524 */
[----:B------:R-:W-:Y:S05]  /*5ae0*/  BRA `(.L_x_2446) ;  /* 0x0000000c003c7947 */ /* 0x000fea0003800000 */
.L_x_2442:
        /* <DEDUP_REMOVED lines=9> */
.L_x_2450:
[----:B------:R-:W-:-:S05]  /*5b80*/  IMAD.U32 R0, R3, 0x10000, RZ ;  /* 0x0001000003007824 */ /* 0x000fca00078e00ff */
[----:B------:R-:W-:-:S05]  /*5b90*/  F2FP.F16.F32.PACK_AB R0, RZ, R0 ;  /* 0x00000000ff00723e */ /* 0x000fca00000000ff */
[----:B------:R0:W-:Y:S01]  /*5ba0*/  STG.E.U16 desc[UR36][R16.64], R0 ;  /* 0x0000000010007986 */ /* 0x0001e2000c101524 */
[----:B------:R-:W-:Y:S05]  /*5bb0*/  BRA `(.L_x_2446) ;  /* 0x0000000c00087947 */ /* 0x000fea0003800000 */
.L_x_2449:
        /* <DEDUP_REMOVED lines=10> */
.L_x_2452:
[----:B------:R-:W-:-:S05]  /*5c60*/  IMAD.U32 R3, R3, 0x10000, RZ ;  /* 0x0001000003037824 */ /* 0x000fca00078e00ff */
[----:B------:R-:W-:-:S04]  /*5c70*/  F2FP.F16.F32.PACK_AB R3, RZ, R3 ;  /* 0x00000003ff03723e */ /* 0x000fc800000000ff */
[----:B------:R-:W-:-:S05]  /*5c80*/  PRMT R3, R3, 0x5410, RZ ;  /* 0x0000541003037816 */ /* 0x000fca00000000ff */
[----:B------:R0:W-:Y:S01]  /*5c90*/  STG.E desc[UR36][R16.64], R3 ;  /* 0x0000000310007986 */ /* 0x0001e2000c101924 */
[----:B------:R-:W-:Y:S05]  /*5ca0*/  BRA `(.L_x_2446) ;  /* 0x0000000800cc7947 */ /* 0x000fea0003800000 */
.L_x_2451:
[----:B------:R-:W-:-:S04]  /*5cb0*/  IMAD.U32 R2, R3, 0x10000, RZ ;  /* 0x0001000003027824 */ /* 0x000fc800078e00ff */
[----:B------:R-:W-:-:S06]  /*5cc0*/  FMUL.FTZ R2, R2, 1 ;  /* 0x3f80000002027820 */ /* 0x000fcc0000410000 */
[----:B------:R-:W0:Y:S02]  /*5cd0*/  F2F.F64.F32 R2, R2 ;  /* 0x0000000200027310 */ /* 0x000e240000201800 */
[----:B0-----:R0:W-:Y:S01]  /*5ce0*/  STG.E.64 desc[UR36][R16.64], R2 ;  /* 0x0000000210007986 */ /* 0x0011e2000c101b24 */
[----:B------:R-:W-:Y:S05]  /*5cf0*/  BRA `(.L_x_2446) ;  /* 0x0000000800b87947 */ /* 0x000fea0003800000 */
.L_x_2441:
        /* <DEDUP_REMOVED lines=13> */
.L_x_2455:
[----:B------:R-:W-:Y:S01]  /*5dd0*/  IMAD.U32 R3, R3, 0x10000, RZ ;  /* 0x0001000003037824 */ /* 0x000fe200078e00ff */
[----:B------:R-:W-:-:S03]  /*5de0*/  CS2R R6, SRZ ;  /* 0x0000000000067805 */ /* 0x000fc6000001ff00 */
[----:B------:R-:W-:-:S04]  /*5df0*/  FMUL.FTZ R3, R3, 1 ;  /* 0x3f80000003037820 */ /* 0x000fc80000410000 */
[----:B------:R-:W0:Y:S02]  /*5e00*/  F2F.F64.F32 R4, R3 ;  /* 0x0000000300047310 */ /* 0x000e240000201800 */
[----:B0-----:R0:W-:Y:S01]  /*5e10*/  STG.E.128 desc[UR36][R16.64], R4 ;  /* 0x0000000410007986 */ /* 0x0011e2000c101d24 */
[----:B------:R-:W-:Y:S05]  /*5e20*/  BRA `(.L_x_2446) ;  /* 0x00000008006c7947 */ /* 0x000fea0003800000 */
.L_x_2454:
        /* <DEDUP_REMOVED lines=21> */
.L_x_2459:
[----:B------:R-:W-:Y:S05]  /*5f80*/  BSYNC B0 ;  /* 0x0000000000007941 */ /* 0x000fea0003800000 */
.L_x_2458:
[----:B------:R-:W-:-:S05]  /*5f90*/  LOP3.LUT R3, R0, R3, RZ, 0xfc, !PT ;  /* 0x0000000300037212 */ /* 0x000fca00078efcff */
[----:B------:R0:W-:Y:S01]  /*5fa0*/  STG.E.U8 desc[UR36][R16.64], R3 ;  /* 0x0000000310007986 */ /* 0x0001e2000c101124 */
[----:B------:R-:W-:Y:S05]  /*5fb0*/  BRA `(.L_x_2446) ;  /* 0x0000000800087947 */ /* 0x000fea0003800000 */
.L_x_2457:
        /* <DEDUP_REMOVED lines=13> */
.L_x_2461:
[----:B------:R-:W-:Y:S01]  /*6090*/  IMAD.MOV.U32 R0, RZ, RZ, 0x7f ;  /* 0x0000007fff007424 */ /* 0x000fe200078e00ff */
[----:B------:R-:W-:-:S04]  /*60a0*/  ISETP.GT.U32.AND P0, PT, R2, 0x7f800000, PT ;  /* 0x7f8000000200780c */ /* 0x000fc80003f04070 */
[----:B------:R-:W-:-:S09]  /*60b0*/  SEL R0, R0, 0x7c, P0 ;  /* 0x0000007c00007807 */ /* 0x000fd20000000000 */
.L_x_2462:
[----:B------:R-:W-:Y:S05]  /*60c0*/  BSYNC B0 ;  /* 0x0000000000007941 */ /* 0x000fea0003800000 */
.L_x_2460:
[----:B------:R-:W-:-:S04]  /*60d0*/  LOP3.LUT R2, R3, 0x80000000, RZ, 0xc0, !PT ;  /* 0x8000000003027812 */ /* 0x000fc800078ec0ff */
[----:B------:R-:W-:-:S04]  /*60e0*/  SHF.R.U32.HI R3, RZ, 0x18, R2 ;  /* 0x00000018ff037819 */ /* 0x000fc80000011602 */
[----:B------:R-:W-:-:S05]  /*60f0*/  LOP3.LUT R3, R0, R3, RZ, 0xfc, !PT ;  /* 0x0000000300037212 */ /* 0x000fca00078efcff */
[----:B------:R0:W-:Y:S01]  /*6100*/  STG.E.U8 desc[UR36][R16.64], R3 ;  /* 0x0000000310007986 */ /* 0x0001e2000c101124 */
[----:B------:R-:W-:Y:S05]  /*6110*/  BRA `(.L_x_2446) ;  /* 0x0000000400b07947 */ /* 0x000fea0003800000 */
.L_x_2456:
[----:B------:R0:W-:Y:S01]  /*6120*/  STG.E.U16 desc[UR36][R16.64], R3 ;  /* 0x0000000310007986 */ /* 0x0001e2000c101524 */
[----:B------:R-:W-:Y:S05]  /*6130*/  BRA `(.L_x_2446) ;  /* 0x0000000400a87947 */ /* 0x000fea0003800000 */
.L_x_2453:
        /* <DEDUP_REMOVED lines=12> */
.L_x_2465:
        /* <DEDUP_REMOVED lines=17> */
.L_x_2468:
[----:B------:R-:W-:-:S04]  /*6310*/  LOP3.LUT R2, R3, 0x80000000, RZ, 0xc0, !PT ;  /* 0x8000000003027812 */ /* 0x000fc800078ec0ff */
[----:B------:R-:W-:-:S04]  /*6320*/  SHF.R.U32.HI R3, RZ, 0x18, R2 ;  /* 0x00000018ff037819 */ /* 0x000fc80000011602 */
[----:B------:R-:W-:-:S04]  /*6330*/  LOP3.LUT R0, R0, R3, RZ, 0xfc, !PT ;  /* 0x0000000300007212 */ /* 0x000fc800078efcff */
[----:B------:R-:W-:-:S07]  /*6340*/  PRMT R8, R0, 0x7610, R8 ;  /* 0x0000761000087816 */ /* 0x000fce0000000008 */
.L_x_2467:
[----:B------:R-:W-:Y:S05]  /*6350*/  BSYNC B0 ;  /* 0x0000000000007941 */ /* 0x000fea0003800000 */
.L_x_2466:
[----:B------:R0:W-:Y:S01]  /*6360*/  STG.E.U8 desc[UR36][R16.64], R8 ;  /* 0x0000000810007986 */ /* 0x0001e2000c101124 */
[----:B------:R-:W-:Y:S05]  /*6370*/  BRA `(.L_x_2446) ;  /* 0x0000000400187947 */ /* 0x000fea0003800000 */
.L_x_2464:
        /* <DEDUP_REMOVED lines=17> */
.L_x_2471:
[----:B------:R-:W-:-:S04]  /*6490*/  LOP3.LUT R2, R3, 0x80000000, RZ, 0xc0, !PT ;  /* 0x8000000003027812 */ /* 0x000fc800078ec0ff */
[----:B------:R-:W-:-:S04]  /*64a0*/  SHF.R.U32.HI R3, RZ, 0x18, R2 ;  /* 0x00000018ff037819 */ /* 0x000fc80000011602 */
[----:B------:R-:W-:-:S04]  /*64b0*/  LOP3.LUT R0, R0, R3, RZ, 0xfc, !PT ;  /* 0x0000000300007212 */ /* 0x000fc800078efcff */
[----:B------:R-:W-:-:S07]  /*64c0*/  PRMT R8, R0, 0x7610, R8 ;  /* 0x0000761000087816 */ /* 0x000fce0000000008 */
.L_x_2470:
[----:B------:R-:W-:Y:S05]  /*64d0*/  BSYNC B0 ;  /* 0x0000000000007941 */ /* 0x000fea0003800000 */
.L_x_2469:
[----:B------:R0:W-:Y:S01]  /*64e0*/  STG.E.U8 desc[UR36][R16.64], R8 ;  /* 0x0000000810007986 */ /* 0x0001e2000c101124 */
[----:B------:R-:W-:Y:S05]  /*64f0*/  BRA `(.L_x_2446) ;  /* 0x0000000000b87947 */ /* 0x000fea0003800000 */
.L_x_2463:
        /* <DEDUP_REMOVED lines=22> */
.L_x_2445:
        /* <DEDUP_REMOVED lines=16> */
.L_x_2474:
[----:B------:R-:W-:Y:S05]  /*6760*/  BRA `(.L_x_2446) ;  /* 0x00000000001c7947 */ /* 0x000fea0003800000 */
.L_x_2473:
[----:B------:R-:W-:-:S06]  /*6770*/  IMAD.U32 R3, R3, 0x10000, RZ ;  /* 0x0001000003037824 */ /* 0x000fcc00078e00ff */
[----:B------:R-:W0:Y:S02]  /*6780*/  F2I.U64.TRUNC R2, R3 ;  /* 0x0000000300027311 */ /* 0x000e24000020d800 */
[----:B0-----:R0:W-:Y:S01]  /*6790*/  STG.E.64 desc[UR36][R16.64], R2 ;  /* 0x0000000210007986 */ /* 0x0011e2000c101b24 */
[----:B------:R-:W-:Y:S05]  /*67a0*/  BRA `(.L_x_2446) ;  /* 0x00000000000c7947 */ /* 0x000fea0003800000 */
.L_x_2472:
[----:B------:R-:W-:-:S06]  /*67b0*/  IMAD.U32 R3, R3, 0x10000, RZ ;  /* 0x0001000003037824 */ /* 0x000fcc00078e00ff */
[----:B------:R-:W0:Y:S02]  /*67c0*/  F2I.FTZ.U32.TRUNC.NTZ R3, R3 ;  /* 0x0000000300037305 */ /* 0x000e24000021f000 */
[----:B0-----:R0:W-:Y:S02]  /*67d0*/  STG.E desc[UR36][R16.64], R3 ;  /* 0x0000000310007986 */ /* 0x0011e4000c101924 */
.L_x_2446:
[----:B------:R-:W-:-:S07]  /*67e0*/  VIADD R19, R19, 0x80 ;  /* 0x0000008013137836 */ /* 0x000fce0000000000 */
.L_x_2404:
[----:B------:R-:W-:Y:S05]  /*67f0*/  BSYNC B6 ;  /* 0x0000000000067941 */ /* 0x000fea0003800000 */
.L_x_2403:
        /* <DEDUP_REMOVED lines=307> */
.L_x_2477:
        /* <DEDUP_REMOVED lines=22> */
.L_x_2481:
[----:B------:R-:W2:Y:S02]  /*7c90*/  LDG.E.U8 R2, desc[UR36][R2.64] ;  /* 0x0000002402027981 */ /* 0x000ea4000c1e1100 */
[----:B--2---:R-:W-:-:S04]  /*7ca0*/  I2FP.F32.U32 R0, R2 ;  /* 0x0000000200007245 */ /* 0x004fc80000201000 */
[----:B------:R-:W-:Y:S01]  /*7cb0*/  F2FP.BF16.F32.PACK_AB R0, RZ, R0 ;  /* 0x00000000ff00723e */ /* 0x000fe200000010ff */
[----:B------:R-:W-:Y:S06]  /*7cc0*/  BRA `(.L_x_2483) ;  /* 0x0000000c00907947 */ /* 0x000fec0003800000 */
.L_x_2480:
        /* <DEDUP_REMOVED lines=10> */
.L_x_2485:
[----:B------:R-:W2:Y:S02]  /*7d70*/  LDG.E R2, desc[UR36][R2.64] ;  /* 0x0000002402027981 */ /* 0x000ea4000c1e1900 */
[----:B--2---:R-:W-:-:S04]  /*7d80*/  I2FP.F32.S32 R0, R2 ;  /* 0x0000000200007245 */ /* 0x004fc80000201400 */
[----:B------:R-:W-:Y:S01]  /*7d90*/  F2FP.BF16.F32.PACK_AB R0, RZ, R0 ;  /* 0x00000000ff00723e */ /* 0x000fe200000010ff */
[----:B------:R-:W-:Y:S06]  /*7da0*/  BRA `(.L_x_2483) ;  /* 0x0000000c00587947 */ /* 0x000fec0003800000 */
.L_x_2484:
[----:B------:R-:W2:Y:S02]  /*7db0*/  LDG.E.U16 R2, desc[UR36][R2.64] ;  /* 0x0000002402027981 */ /* 0x000ea4000c1e1500 */
[----:B--2---:R-:W0:Y:S02]  /*7dc0*/  I2F.S16 R0, R2 ;  /* 0x0000000200007306 */ /* 0x004e240000101400 */
[----:B0-----:R-:W-:Y:S01]  /*7dd0*/  F2FP.BF16.F32.PACK_AB R0, RZ, R0 ;  /* 0x00000000ff00723e */ /* 0x001fe200000010ff */
[----:B------:R-:W-:Y:S06]  /*7de0*/  BRA `(.L_x_2483) ;  /* 0x0000000c00487947 */ /* 0x000fec0003800000 */
.L_x_2479:
        /* <DEDUP_REMOVED lines=9> */
.L_x_2487:
[----:B------:R-:W2:Y:S02]  /*7e80*/  LDG.E.U16 R0, desc[UR36][R2.64] ;  /* 0x0000002402007981 */ /* 0x000ea4000c1e1500 */
[----:B--2---:R-:W-:-:S05]  /*7e90*/  HADD2.F32 R0, -RZ, R0.H0_H0 ;  /* 0x20000000ff007230 */ /* 0x004fca0000004100 */
[----:B------:R-:W-:Y:S01]  /*7ea0*/  F2FP.BF16.F32.PACK_AB R0, RZ, R0 ;  /* 0x00000000ff00723e */ /* 0x000fe200000010ff */
[----:B------:R-:W-:Y:S06]  /*7eb0*/  BRA `(.L_x_2483) ;  /* 0x0000000c00147947 */ /* 0x000fec0003800000 */
.L_x_2486:
        /* <DEDUP_REMOVED lines=9> */
.L_x_2489:
[----:B------:R-:W2:Y:S02]  /*7f50*/  LDG.E.U16 R2, desc[UR36][R2.64] ;  /* 0x0000002402027981 */ /* 0x000ea4000c1e1500 */
[----:B--2---:R-:W-:-:S05]  /*7f60*/  HADD2.F32 R0, -RZ, R2.H0_H0 ;  /* 0x20000002ff007230 */ /* 0x004fca0000004100 */
[----:B------:R-:W-:Y:S01]  /*7f70*/  F2FP.BF16.F32.PACK_AB R0, RZ, R0 ;  /* 0x00000000ff00723e */ /* 0x000fe200000010ff */
[----:B------:R-:W-:Y:S06]  /*7f80*/  BRA `(.L_x_2483) ;  /* 0x0000000800e07947 */ /* 0x000fec0003800000 */
.L_x_2488:
        /* <DEDUP_REMOVED lines=8> */
.L_x_2478:
        /* <DEDUP_REMOVED lines=13> */
.L_x_2492:
        /* <DEDUP_REMOVED lines=8> */
.L_x_2491:
        /* <DEDUP_REMOVED lines=28> */
.L_x_2494:
        /* <DEDUP_REMOVED lines=15> */
.L_x_2493:
[----:B------:R0:W5:Y:S01]  /*8410*/  LDG.E.U16 R0, desc[UR36][R2.64] ;  /* 0x0000002402007981 */ /* 0x000162000c1e1500 */
[----:B------:R-:W-:Y:S05]  /*8420*/  BRA `(.L_x_2483) ;  /* 0x0000000400b87947 */ /* 0x000fea0003800000 */
.L_x_2490:
        /* <DEDUP_REMOVED lines=12> */
.L_x_2497:
        /* <DEDUP_REMOVED lines=21> */
.L_x_2501:
[----:B------:R-:W-:Y:S05]  /*8640*/  BSYNC B1 ;  /* 0x0000000000017941 */ /* 0x000fea0003800000 */
.L_x_2500:
[----:B------:R-:W-:Y:S01]  /*8650*/  LEA R3, R0, 0x3b800000, 0x17 ;  /* 0x3b80000000037811 */ /* 0x000fe200078eb8ff */
[----:B------:R-:W-:-:S05]  /*8660*/  IMAD.SHL.U32 R0, R2, 0x100000, RZ ;  /* 0x0010000002007824 */ /* 0x000fca00078e00ff */
[----:B------:R-:W-:-:S07]  /*8670*/  LOP3.LUT R0, R3, R0, R4, 0xfe, !PT ;  /* 0x0000000003007212 */ /* 0x000fce00078efe04 */
.L_x_2499:
[----:B------:R-:W-:Y:S05]  /*8680*/  BSYNC B0 ;  /* 0x0000000000007941 */ /* 0x000fea0003800000 */
.L_x_2498:
[----:B------:R-:W-:Y:S01]  /*8690*/  F2FP.BF16.F32.PACK_AB R0, RZ, R0 ;  /* 0x00000000ff00723e */ /* 0x000fe200000010ff */
[----:B------:R-:W-:Y:S06]  /*86a0*/  BRA `(.L_x_2483) ;  /* 0x0000000400187947 */ /* 0x000fec0003800000 */
.L_x_2496:
        /* <DEDUP_REMOVED lines=21> */
.L_x_2505:
[----:B------:R-:W-:Y:S05]  /*8800*/  BSYNC B1 ;  /* 0x0000000000017941 */ /* 0x000fea0003800000 */
.L_x_2504:
[----:B------:R-:W-:Y:S01]  /*8810*/  LEA R3, R0, 0x37800000, 0x17 ;  /* 0x3780000000037811 */ /* 0x000fe200078eb8ff */
[----:B------:R-:W-:-:S05]  /*8820*/  IMAD.SHL.U32 R0, R2, 0x200000, RZ ;  /* 0x0020000002007824 */ /* 0x000fca00078e00ff */
[----:B------:R-:W-:-:S07]  /*8830*/  LOP3.LUT R0, R3, R0, R4, 0xfe, !PT ;  /* 0x0000000003007212 */ /* 0x000fce00078efe04 */
.L_x_2503:
[----:B------:R-:W-:Y:S05]  /*8840*/  BSYNC B0 ;  /* 0x0000000000007941 */ /* 0x000fea0003800000 */
.L_x_2502:
[----:B------:R-:W-:Y:S01]  /*8850*/  F2FP.BF16.F32.PACK_AB R0, RZ, R0 ;  /* 0x00000000ff00723e */ /* 0x000fe200000010ff */
[----:B------:R-:W-:Y:S06]  /*8860*/  BRA `(.L_x_2483) ;  /* 0x0000000000a87947 */ /* 0x000fec0003800000 */
.L_x_2495:
        /* <DEDUP_REMOVED lines=14> */
.L_x_2509:
[----:B------:R-:W-:Y:S05]  /*8950*/  BSYNC B0 ;  /* 0x0000000000007941 */ /* 0x000fea0003800000 */
.L_x_2508:
[----:B------:R-:W-:Y:S01]  /*8960*/  F2FP.BF16.F32.PACK_AB R0, RZ, R0 ;  /* 0x00000000ff00723e */ /* 0x000fe200000010ff */
[----:B------:R-:W-:Y:S06]  /*8970*/  BRA `(.L_x_2483) ;  /* 0x0000000000647947 */ /* 0x000fec0003800000 */
.L_x_2482:
        /* <DEDUP_REMOVED lines=16> */
.L_x_2510:
[----:B------:R-:W-:Y:S01]  /*8a80*/  PRMT R0, RZ, 0x7610, R0 ;  /* 0x00007610ff007816 */ /* 0x000fe20000000000 */
[----:B------:R-:W-:Y:S06]  /*8a90*/  BRA `(.L_x_2483) ;  /* 0x00000000001c7947 */ /* 0x000fec0003800000 */
.L_x_2507:
[----:B------:R-:W2:Y:S02]  /*8aa0*/  LDG.E.64 R2, desc[UR36][R2.64] ;  /* 0x0000002402027981 */ /* 0x000ea4000c1e1b00 */
[----:B--2---:R-:W0:Y:S02]  /*8ab0*/  I2F.U64 R0, R2 ;  /* 0x0000000200007312 */ /* 0x004e240000301000 */
[----:B0-----:R-:W-:Y:S01]  /*8ac0*/  F2FP.BF16.F32.PACK_AB R0, RZ, R0 ;  /* 0x00000000ff00723e */ /* 0x001fe200000010ff */
[----:B------:R-:W-:Y:S06]  /*8ad0*/  BRA `(.L_x_2483) ;  /* 0x00000000000c7947 */ /* 0x000fec0003800000 */
.L_x_2506:
[----:B------:R-:W2:Y:S02]  /*8ae0*/  LDG.E R2, desc[UR36][R2.64] ;  /* 0x0000002402027981 */ /* 0x000ea4000c1e1900 */
[----:B--2---:R-:W-:-:S04]  /*8af0*/  I2FP.F32.U32 R0, R2 ;  /* 0x0000000200007245 */ /* 0x004fc80000201000 */
[----:B------:R-:W-:-:S07]  /*8b00*/  F2FP.BF16.F32.PACK_AB R0, RZ, R0 ;  /* 0x00000000ff00723e */ /* 0x000fce00000010ff */
.L_x_2483:
        /* <DEDUP_REMOVED lines=13> */
.L_x_2511:
[----:B------:R-:W-:Y:S01]  /*8be0*/  FMUL.FTZ R0, R0, UR4 ;  /* 0x0000000400007c20 */ /* 0x000fe20008410000 */
[----:B0-----:R-:W-:Y:S08]  /*8bf0*/  MUFU.RCP R3, UR4 ;  /* 0x0000000400037d08 */ /* 0x001ff00008001000 */
[----:B------:R-:W0:Y:S02]  /*8c00*/  F2F.BF16.F32 R0, R0 ;  /* 0x0000000000007304 */ /* 0x000e240000202000 */
[----:B0-----:R-:W-:-:S06]  /*8c10*/  IMAD.U32 R2, R0, 0x10000, RZ ;  /* 0x0001000000027824 */ /* 0x001fcc00078e00ff */
[----:B------:R-:W0:Y:S02]  /*8c20*/  FRND R2, R2 ;  /* 0x0000000200027307 */ /* 0x000e240000201000 */
[----:B0-----:R-:W-:-:S07]  /*8c30*/  FMUL.FTZ R3, R2, R3 ;  /* 0x0000000302037220 */ /* 0x001fce0000410000 */
.L_x_2512:
        /* <DEDUP_REMOVED lines=17> */
.L_x_2516:
[----:B------:R-:W-:-:S06]  /*8d50*/  IMAD.U32 R3, R3, 0x10000, RZ ;  /* 0x0001000003037824 */ /* 0x000fcc00078e00ff */
[----:B------:R-:W0:Y:S02]  /*8d60*/  F2I.S64.TRUNC R2, R3 ;  /* 0x0000000300027311 */ /* 0x000e24000020d900 */
[----:B0-----:R0:W-:Y:S01]  /*8d70*/  STG.E.U8 desc[UR36][R16.64], R2 ;  /* 0x0000000210007986 */ /* 0x0011e2000c101124 */
[----:B------:R-:W-:Y:S05]  /*8d80*/  BRA `(.L_x_2518) ;  /* 0x0000000c00847947 */ /* 0x000fea0003800000 */
.L_x_2515:
        /* <DEDUP_REMOVED lines=10> */
.L_x_2520:
[----:B------:R-:W-:-:S06]  /*8e30*/  IMAD.U32 R3, R3, 0x10000, RZ ;  /* 0x0001000003037824 */ /* 0x000fcc00078e00ff */
[----:B------:R-:W0:Y:S02]  /*8e40*/  F2I.FTZ.TRUNC.NTZ R3, R3 ;  /* 0x0000000300037305 */ /* 0x000e24000021f100 */
[----:B0-----:R0:W-:Y:S01]  /*8e50*/  STG.E desc[UR36][R16.64], R3 ;  /* 0x0000000310007986 */ /* 0x0011e2000c101924 */
[----:B------:R-:W-:Y:S05]  /*8e60*/  BRA `(.L_x_2518) ;  /* 0x0000000c004c7947 */ /* 0x000fea0003800000 */
.L_x_2519:
[----:B------:R-:W-:-:S06]  /*8e70*/  IMAD.U32 R3, R3, 0x10000, RZ ;  /* 0x0001000003037824 */ /* 0x000fcc00078e00ff */
[----:B------:R-:W0:Y:S02]  /*8e80*/  F2I.FTZ.TRUNC.NTZ R3, R3 ;  /* 0x0000000300037305 */ /* 0x000e24000021f100 */
[----:B0-----:R0:W-:Y:S01]  /*8e90*/  STG.E.U16 desc[UR36][R16.64], R3 ;  /* 0x0000000310007986 */ /* 0x0011e2000c101524 */
[----:B------:R-:W-:Y:S05]  /*8ea0*/  BRA `(.L_x_2518) ;  /* 0x0000000c003c7947 */ /* 0x000fea0003800000 */
.L_x_2514:
        /* <DEDUP_REMOVED lines=9> */
.L_x_2522:
[----:B------:R-:W-:-:S05]  /*8f40*/  IMAD.U32 R0, R3, 0x10000, RZ ;  /* 0x0001000003007824 */ /* 0x000fca00078e00ff */
[----:B------:R-:W-:-:S05]  /*8f50*/  F2FP.F16.F32.PACK_AB R0, RZ, R0 ;  /* 0x00000000ff00723e */ /* 0x000fca00000000ff */
[----:B------:R0:W-:Y:S01]  /*8f60*/  STG.E.U16 desc[UR36][R16.64], R0 ;  /* 0x0000000010007986 */ /* 0x0001e2000c101524 */
[----:B------:R-:W-:Y:S05]  /*8f70*/  BRA `(.L_x_2518) ;  /* 0x0000000c00087947 */ /* 0x000fea0003800000 */
.L_x_2521:
        /* <DEDUP_REMOVED lines=10> */
.L_x_2524:
[----:B------:R-:W-:-:S05]  /*9020*/  IMAD.U32 R3, R3, 0x10000, RZ ;  /* 0x0001000003037824 */ /* 0x000fca00078e00ff */
[----:B------:R-:W-:-:S04]  /*9030*/  F2FP.F16.F32.PACK_AB R3, RZ, R3 ;  /* 0x00000003ff03723e */ /* 0x000fc800000000ff */
[----:B------:R-:W-:-:S05]  /*9040*/  PRMT R3, R3, 0x5410, RZ ;  /* 0x0000541003037816 */ /* 0x000fca00000000ff */
[----:B------:R0:W-:Y:S01]  /*9050*/  STG.E desc[UR36][R16.64], R3 ;  /* 0x0000000310007986 */ /* 0x0001e2000c101924 */
[----:B------:R-:W-:Y:S05]  /*9060*/  BRA `(.L_x_2518) ;  /* 0x0000000800cc7947 */ /* 0x000fea0003800000 */
.L_x_2523:
[----:B------:R-:W-:-:S04]  /*9070*/  IMAD.U32 R2, R3, 0x10000, RZ ;  /* 0x0001000003027824 */ /* 0x000fc800078e00ff */
[----:B------:R-:W-:-:S06]  /*9080*/  FMUL.FTZ R2, R2, 1 ;  /* 0x3f80000002027820 */ /* 0x000fcc0000410000 */
[----:B------:R-:W0:Y:S02]  /*9090*/  F2F.F64.F32 R2, R2 ;  /* 0x0000000200027310 */ /* 0x000e240000201800 */
[----:B0-----:R0:W-:Y:S01]  /*90a0*/  STG.E.64 desc[UR36][R16.64], R2 ;  /* 0x0000000210007986 */ /* 0x0011e2000c101b24 */
[----:B------:R-:W-:Y:S05]  /*90b0*/  BRA `(.L_x_2518) ;  /* 0x0000000800b87947 */ /* 0x000fea0003800000 */
.L_x_2513:
        /* <DEDUP_REMOVED lines=13> */
.L_x_2527:
[----:B------:R-:W-:Y:S01]  /*9190*/  IMAD.U32 R3, R3, 0x10000, RZ ;  /* 0x0001000003037824 */ /* 0x000fe200078e00ff */
[----:B------:R-:W-:-:S03]  /*91a0*/  CS2R R6, SRZ ;  /* 0x0000000000067805 */ /* 0x000fc6000001ff00 */
[----:B------:R-:W-:-:S04]  /*91b0*/  FMUL.FTZ R3, R3, 1 ;  /* 0x3f80000003037820 */ /* 0x000fc80000410000 */
[----:B------:R-:W0:Y:S02]  /*91c0*/  F2F.F64.F32 R4, R3 ;  /* 0x0000000300047310 */ /* 0x000e240000201800 */
[----:B0-----:R0:W-:Y:S01]  /*91d0*/  STG.E.128 desc[UR36][R16.64], R4 ;  /* 0x0000000410007986 */ /* 0x0011e2000c101d24 */
[----:B------:R-:W-:Y:S05]  /*91e0*/  BRA `(.L_x_2518) ;  /* 0x00000008006c7947 */ /* 0x000fea0003800000 */
.L_x_2526:
        /* <DEDUP_REMOVED lines=21> */
.L_x_2531:
[----:B------:R-:W-:Y:S05]  /*9340*/  BSYNC B0 ;  /* 0x0000000000007941 */ /* 0x000fea0003800000 */
.L_x_2530:
[----:B------:R-:W-:-:S05]  /*9350*/  LOP3.LUT R3, R0, R3, RZ, 0xfc, !PT ;  /* 0x0000000300037212 */ /* 0x000fca00078efcff */
[----:B------:R0:W-:Y:S01]  /*9360*/  STG.E.U8 desc[UR36][R16.64], R3 ;  /* 0x0000000310007986 */ /* 0x0001e2000c101124 */
[----:B------:R-:W-:Y:S05]  /*9370*/  BRA `(.L_x_2518) ;  /* 0x0000000800087947 */ /* 0x000fea0003800000 */
.L_x_2529:
        /* <DEDUP_REMOVED lines=13> */
.L_x_2533:
[----:B------:R-:W-:Y:S01]  /*9450*/  IMAD.MOV.U32 R0, RZ, RZ, 0x7f ;  /* 0x0000007fff007424 */ /* 0x000fe200078e00ff */
[----:B------:R-:W-:-:S04]  /*9460*/  ISETP.GT.U32.AND P0, PT, R2, 0x7f800000, PT ;  /* 0x7f8000000200780c */ /* 0x000fc80003f04070 */
[----:B------:R-:W-:-:S09]  /*9470*/  SEL R0, R0, 0x7c, P0 ;  /* 0x0000007c00007807 */ /* 0x000fd20000000000 */
.L_x_2534:
[----:B------:R-:W-:Y:S05]  /*9480*/  BSYNC B0 ;  /* 0x0000000000007941 */ /* 0x000fea0003800000 */
.L_x_2532:
[----:B------:R-:W-:-:S04]  /*9490*/  LOP3.LUT R2, R3, 0x80000000, RZ, 0xc0, !PT ;  /* 0x8000000003027812 */ /* 0x000fc800078ec0ff */
[----:B------:R-:W-:-:S04]  /*94a0*/  SHF.R.U32.HI R3, RZ, 0x18, R2 ;  /* 0x00000018ff037819 */ /* 0x000fc80000011602 */
[----:B------:R-:W-:-:S05]  /*94b0*/  LOP3.LUT R3, R0, R3, RZ, 0xfc, !PT ;  /* 0x0000000300037212 */ /* 0x000fca00078efcff */
[----:B------:R0:W-:Y:S01]  /*94c0*/  STG.E.U8 desc[UR36][R16.64], R3 ;  /* 0x0000000310007986 */ /* 0x0001e2000c101124 */
[----:B------:R-:W-:Y:S05]  /*94d0*/  BRA `(.L_x_2518) ;  /* 0x0000000400b07947 */ /* 0x000fea0003800000 */
.L_x_2528:
[----:B------:R0:W-:Y:S01]  /*94e0*/  STG.E.U16 desc[UR36][R16.64], R3 ;  /* 0x0000000310007986 */ /* 0x0001e2000c101524 */
[----:B------:R-:W-:Y:S05]  /*94f0*/  BRA `(.L_x_2518) ;  /* 0x0000000400a87947 */ /* 0x000fea0003800000 */
.L_x_2525:
        /* <DEDUP_REMOVED lines=12> */
.L_x_2537:
        /* <DEDUP_REMOVED lines=17> */
.L_x_2540:
[----:B------:R-:W-:-:S04]  /*96d0*/  LOP3.LUT R2, R3, 0x80000000, RZ, 0xc0, !PT ;  /* 0x8000000003027812 */ /* 0x000fc800078ec0ff */
[----:B------:R-:W-:-:S04]  /*96e0*/  SHF.R.U32.HI R3, RZ, 0x18, R2 ;  /* 0x00000018ff037819 */ /* 0x000fc80000011602 */
[----:B------:R-:W-:-:S04]  /*96f0*/  LOP3.LUT R0, R0, R3, RZ, 0xfc, !PT ;  /* 0x0000000300007212 */ /* 0x000fc800078efcff */
[----:B------:R-:W-:-:S07]  /*9700*/  PRMT R8, R0, 0x7610, R8 ;  /* 0x0000761000087816 */ /* 0x000fce0000000008 */
.L_x_2539:
[----:B------:R-:W-:Y:S05]  /*9710*/  BSYNC B0 ;  /* 0x0000000000007941 */ /* 0x000fea0003800000 */
.L_x_2538:
[----:B------:R3:W-:Y:S01]  /*9720*/  STG.E.U8 desc[UR36][R16.64], R8 ;  /* 0x0000000810007986 */ /* 0x0007e2000c101124 */
[----:B------:R-:W-:Y:S05]  /*9730*/  BRA `(.L_x_2518) ;  /* 0x0000000400187947 */ /* 0x000fea0003800000 */
.L_x_2536:
        /* <DEDUP_REMOVED lines=17> */
.L_x_2543:
[----:B------:R-:W-:-:S04]  /*9850*/  LOP3.LUT R2, R3, 0x80000000, RZ, 0xc0, !PT ;  /* 0x8000000003027812 */ /* 0x000fc800078ec0ff */
[----:B------:R-:W-:-:S04]  /*9860*/  SHF.R.U32.HI R3, RZ, 0x18, R2 ;  /* 0x00000018ff037819 */ /* 0x000fc80000011602 */
[----:B------:R-:W-:-:S04]  /*9870*/  LOP3.LUT R0, R0, R3, RZ, 0xfc, !PT ;  /* 0x0000000300007212 */ /* 0x000fc800078efcff */
[----:B------:R-:W-:-:S07]  /*9880*/  PRMT R8, R0, 0x7610, R8 ;  /* 0x0000761000087816 */ /* 0x000fce0000000008 */
.L_x_2542:
[----:B------:R-:W-:Y:S05]  /*9890*/  BSYNC B0 ;  /* 0x0000000000007941 */ /* 0x000fea0003800000 */
.L_x_2541:
[----:B------:R0:W-:Y:S01]  /*98a0*/  STG.E.U8 desc[UR36][R16.64], R8 ;  /* 0x0000000810007986 */ /* 0x0001e2000c101124 */
[----:B------:R-:W-:Y:S05]  /*98b0*/  BRA `(.L_x_2518) ;  /* 0x0000000000b87947 */ /* 0x000fea0003800000 */
.L_x_2535:
        /* <DEDUP_REMOVED lines=22> */
.L_x_2517:
        /* <DEDUP_REMOVED lines=16> */
.L_x_2546:
[----:B------:R-:W-:Y:S05]  /*9b20*/  BRA `(.L_x_2518) ;  /* 0x00000000001c7947 */ /* 0x000fea0003800000 */
.L_x_2545:
[----:B------:R-:W-:-:S06]  /*9b30*/  IMAD.U32 R3, R3, 0x10000, RZ ;  /* 0x0001000003037824 */ /* 0x000fcc00078e00ff */
[----:B------:R-:W0:Y:S02]  /*9b40*/  F2I.U64.TRUNC R2, R3 ;  /* 0x0000000300027311 */ /* 0x000e24000020d800 */
[----:B0-----:R0:W-:Y:S01]  /*9b50*/  STG.E.64 desc[UR36][R16.64], R2 ;  /* 0x0000000210007986 */ /* 0x0011e2000c101b24 */
[----:B------:R-:W-:Y:S05]  /*9b60*/  BRA `(.L_x_2518) ;  /* 0x00000000000c7947 */ /* 0x000fea0003800000 */
.L_x_2544:
[----:B------:R-:W-:-:S06]  /*9b70*/  IMAD.U32 R3, R3, 0x10000, RZ ;  /* 0x0001000003037824 */ /* 0x000fcc00078e00ff */
[----:B------:R-:W0:Y:S02]  /*9b80*/  F2I.FTZ.U32.TRUNC.NTZ R3, R3 ;  /* 0x0000000300037305 */ /* 0x000e24000021f000 */
[----:B0-----:R2:W-:Y:S02]  /*9b90*/  STG.E desc[UR36][R16.64], R3 ;  /* 0x0000000310007986 */ /* 0x0015e4000c101924 */
.L_x_2518:
[----:B------:R-:W-:-:S07]  /*9ba0*/  VIADD R19, R19, 0x80 ;  /* 0x0000008013137836 */ /* 0x000fce0000000000 */
.L_x_2476:
[----:B------:R-:W-:Y:S05]  /*9bb0*/  BSYNC B6 ;  /* 0x0000000000067941 */ /* 0x000fea0003800000 */
.L_x_2475:
        /* <DEDUP_REMOVED lines=306> */
.L_x_2547:
        /* <DEDUP_REMOVED lines=22> */
.L_x_2551:
[----:B------:R-:W2:Y:S02]  /*b040*/  LDG.E.U8 R2, desc[UR36][R2.64] ;  /* 0x0000002402027981 */ /* 0x000ea4000c1e1100 */
[----:B--2---:R-:W-:-:S04]  /*b050*/  I2FP.F32.U32 R0, R2 ;  /* 0x0000000200007245 */ /* 0x004fc80000201000 */
[----:B------:R-:W-:Y:S01]  /*b060*/  F2FP.BF16.F32.PACK_AB R0, RZ, R0 ;  /* 0x00000000ff00723e */ /* 0x000fe200000010ff */
[----:B------:R-:W-:Y:S06]  /*b070*/  BRA `(.L_x_2553) ;  /* 0x0000000c00907947 */ /* 0x000fec0003800000 */
.L_x_2550:
        /* <DEDUP_REMOVED lines=10> */
.L_x_2555:
[----:B------:R-:W2:Y:S02]  /*b120*/  LDG.E R2, desc[UR36][R2.64] ;  /* 0x0000002402027981 */ /* 0x000ea4000c1e1900 */
[----:B--2---:R-:W-:-:S04]  /*b130*/  I2FP.F32.S32 R0, R2 ;  /* 0x0000000200007245 */ /* 0x004fc80000201400 */
[----:B------:R-:W-:Y:S01]  /*b140*/  F2FP.BF16.F32.PACK_AB R0, RZ, R0 ;  /* 0x00000000ff00723e */ /* 0x000fe200000010ff */
[----:B------:R-:W-:Y:S06]  /*b150*/  BRA `(.L_x_2553) ;  /* 0x0000000c00587947 */ /* 0x000fec0003800000 */
.L_x_2554:
[----:B------:R-:W2:Y:S02]  /*b160*/  LDG.E.U16 R2, desc[UR36][R2.64] ;  /* 0x0000002402027981 */ /* 0x000ea4000c1e1500 */
[----:B--2---:R-:W0:Y:S02]  /*b170*/  I2F.S16 R0, R2 ;  /* 0x0000000200007306 */ /* 0x004e240000101400 */
[----:B0-----:R-:W-:Y:S01]  /*b180*/  F2FP.BF16.F32.PACK_AB R0, RZ, R0 ;  /* 0x00000000ff00723e */ /* 0x001fe200000010ff */
[----:B------:R-:W-:Y:S06]  /*b190*/  BRA `(.L_x_2553) ;  /* 0x0000000c00487947 */ /* 0x000fec0003800000 */
.L_x_2549:
        /* <DEDUP_REMOVED lines=9> */
.L_x_2557:
[----:B------:R-:W2:Y:S02]  /*b230*/  LDG.E.U16 R0, desc[UR36][R2.64] ;  /* 0x0000002402007981 */ /* 0x000ea4000c1e1500 */
[----:B--2---:R-:W-:-:S05]  /*b240*/  HADD2.F32 R0, -RZ, R0.H0_H0 ;  /* 0x20000000ff007230 */ /* 0x004fca0000004100 */
[----:B------:R-:W-:Y:S01]  /*b250*/  F2FP.BF16.F32.PACK_AB R0, RZ, R0 ;  /* 0x00000000ff00723e */ /* 0x000fe200000010ff */
[----:B------:R-:W-:Y:S06]  /*b260*/  BRA `(.L_x_2553) ;  /* 0x0000000c00147947 */ /* 0x000fec0003800000 */
.L_x_2556:
        /* <DEDUP_REMOVED lines=9> */
.L_x_2559:
[----:B------:R-:W2:Y:S02]  /*b300*/  LDG.E.U16 R2, desc[UR36][R2.64] ;  /* 0x0000002402027981 */ /* 0x000ea4000c1e1500 */
[----:B--2---:R-:W-:-:S05]  /*b310*/  HADD2.F32 R0, -RZ, R2.H0_H0 ;  /* 0x20000002ff007230 */ /* 0x004fca0000004100 */
[----:B------:R-:W-:Y:S01]  /*b320*/  F2FP.BF16.F32.PACK_AB R0, RZ, R0 ;  /* 0x00000000ff00723e */ /* 0x000fe200000010ff */
[----:B------:R-:W-:Y:S06]  /*b330*/  BRA `(.L_x_2553) ;  /* 0x0000000800e07947 */ /* 0x000fec0003800000 */
.L_x_2558:
        /* <DEDUP_REMOVED lines=8> */
.L_x_2548:
        /* <DEDUP_REMOVED lines=13> */
.L_x_2562:
        /* <DEDUP_REMOVED lines=8> */
.L_x_2561:
        /* <DEDUP_REMOVED lines=28> */
.L_x_2564:
        /* <DEDUP_REMOVED lines=15> */
.L_x_2563:
[----:B------:R0:W5:Y:S01]  /*b7c0*/  LDG.E.U16 R0, desc[UR36][R2.64] ;  /* 0x0000002402007981 */ /* 0x000162000c1e1500 */
[----:B------:R-:W-:Y:S05]  /*b7d0*/  BRA `(.L_x_2553) ;  /* 0x0000000400b87947 */ /* 0x000fea0003800000 */
.L_x_2560:
        /* <DEDUP_REMOVED lines=12> */
.L_x_2567:
        /* <DEDUP_REMOVED lines=21> */
.L_x_2571:
[----:B------:R-:W-:Y:S05]  /*b9f0*/  BSYNC B1 ;  /* 0x0000000000017941 */ /* 0x000fea0003800000 */
.L_x_2570:
[----:B------:R-:W-:Y:S01]  /*ba00*/  LEA R3, R0, 0x3b800000, 0x17 ;  /* 0x3b80000000037811 */ /* 0x000fe200078eb8ff */
[----:B------:R-:W-:-:S05]  /*ba10*/  IMAD.SHL.U32 R0, R2, 0x100000, RZ ;  /* 0x0010000002007824 */ /* 0x000fca00078e00ff */
[----:B------:R-:W-:-:S07]  /*ba20*/  LOP3.LUT R0, R3, R0, R4, 0xfe, !PT ;  /* 0x0000000003007212 */ /* 0x000fce00078efe04 */
.L_x_2569:
[----:B------:R-:W-:Y:S05]  /*ba30*/  BSYNC B0 ;  /* 0x0000000000007941 */ /* 0x000fea0003800000 */
.L_x_2568:
[----:B------:R-:W-:Y:S01]  /*ba40*/  F2FP.BF16.F32.PACK_AB R0, RZ, R0 ;  /* 0x00000000ff00723e */ /* 0x000fe200000010ff */
[----:B------:R-:W-:Y:S06]  /*ba50*/  BRA `(.L_x_2553) ;  /* 0x0000000400187947 */ /* 0x000fec0003800000 */
.L_x_2566:
        /* <DEDUP_REMOVED lines=21> */
.L_x_2575:
[----:B------:R-:W-:Y:S05]  /*bbb0*/  BSYNC B1 ;  /* 0x0000000000017941 */ /* 0x000fea0003800000 */
.L_x_2574:
[----:B------:R-:W-:Y:S01]  /*bbc0*/  LEA R3, R0, 0x37800000, 0x17 ;  /* 0x3780000000037811 */ /* 0x000fe200078eb8ff */
[----:B------:R-:W-:-:S05]  /*bbd0*/  IMAD.SHL.U32 R0, R2, 0x200000, RZ ;  /* 0x0020000002007824 */ /* 0x000fca00078e00ff */
[----:B------:R-:W-:-:S07]  /*bbe0*/  LOP3.LUT R0, R3, R0, R4, 0xfe, !PT ;  /* 0x0000000003007212 */ /* 0x000fce00078efe04 */
.L_x_2573:
[----:B------:R-:W-:Y:S05]  /*bbf0*/  BSYNC B0 ;  /* 0x0000000000007941 */ /* 0x000fea0003800000 */
.L_x_2572:
[----:B------:R-:W-:Y:S01]  /*bc00*/  F2FP.BF16.F32.PACK_AB R0, RZ, R0 ;  /* 0x00000000ff00723e */ /* 0x000fe200000010ff */
[----:B------:R-:W-:Y:S06]  /*bc10*/  BRA `(.L_x_2553) ;  /* 0x0000000000a87947 */ /* 0x000fec0003800000 */
.L_x_2565:
        /* <DEDUP_REMOVED lines=14> */
.L_x_2579:
[----:B------:R-:W-:Y:S05]  /*bd00*/  BSYNC B0 ;  /* 0x0000000000007941 */ /* 0x000fea0003800000 */
.L_x_2578:
[----:B------:R-:W-:Y:S01]  /*bd10*/  F2FP.BF16.F32.PACK_AB R0, RZ, R0 ;  /* 0x00000000ff00723e */ /* 0x000fe200000010ff */
[----:B------:R-:W-:Y:S06]  /*bd20*/  BRA `(.L_x_2553) ;  /* 0x0000000000647947 */ /* 0x000fec0003800000 */
.L_x_2552:
        /* <DEDUP_REMOVED lines=16> */
.L_x_2580:
[----:B------:R-:W-:Y:S01]  /*be30*/  PRMT R0, RZ, 0x7610, R0 ;  /* 0x00007610ff007816 */ /* 0x000fe20000000000 */
[----:B------:R-:W-:Y:S06]  /*be40*/  BRA `(.L_x_2553) ;  /* 0x00000000001c7947 */ /* 0x000fec0003800000 */
.L_x_2577:
[----:B------:R-:W2:Y:S02]  /*be50*/  LDG.E.64 R2, desc[UR36][R2.64] ;  /* 0x0000002402027981 */ /* 0x000ea4000c1e1b00 */
[----:B--2---:R-:W0:Y:S02]  /*be60*/  I2F.U64 R0, R2 ;  /* 0x0000000200007312 */ /* 0x004e240000301000 */
[----:B0-----:R-:W-:Y:S01]  /*be70*/  F2FP.BF16.F32.PACK_AB R0, RZ, R0 ;  /* 0x00000000ff00723e */ /* 0x001fe200000010ff */
[----:B------:R-:W-:Y:S06]  /*be80*/  BRA `(.L_x_2553) ;  /* 0x00000000000c7947 */ /* 0x000fec0003800000 */
.L_x_2576:
[----:B------:R-:W2:Y:S02]  /*be90*/  LDG.E R2, desc[UR36][R2.64] ;  /* 0x0000002402027981 */ /* 0x000ea4000c1e1900 */
[----:B--2---:R-:W-:-:S04]  /*bea0*/  I2FP.F32.U32 R0, R2 ;  /* 0x0000000200007245 */ /* 0x004fc80000201000 */
[----:B------:R-:W-:-:S07]  /*beb0*/  F2FP.BF16.F32.PACK_AB R0, RZ, R0 ;  /* 0x00000000ff00723e */ /* 0x000fce00000010ff */
.L_x_2553:
        /* <DEDUP_REMOVED lines=13> */
.L_x_2581:
[----:B------:R-:W-:Y:S01]  /*bf90*/  FMUL.FTZ R0, R0, UR4 ;  /* 0x0000000400007c20 */ /* 0x000fe20008410000 */
[----:B0-----:R-:W-:Y:S08]  /*bfa0*/  MUFU.RCP R3, UR4 ;  /* 0x0000000400037d08 */ /* 0x001ff00008001000 */
[----:B------:R-:W0:Y:S02]  /*bfb0*/  F2F.BF16.F32 R0, R0 ;  /* 0x0000000000007304 */ /* 0x000e240000202000 */
[----:B0-----:R-:W-:-:S06]  /*bfc0*/  IMAD.U32 R2, R0, 0x10000, RZ ;  /* 0x0001000000027824 */ /* 0x001fcc00078e00ff */
[----:B------:R-:W0:Y:S02]  /*bfd0*/  FRND R2, R2 ;  /* 0x0000000200027307 */ /* 0x000e240000201000 */
[----:B0-----:R-:W-:-:S07]  /*bfe0*/  FMUL.FTZ R3, R2, R3 ;  /* 0x0000000302037220 */ /* 0x001fce0000410000 */
.L_x_2582:
        /* <DEDUP_REMOVED lines=17> */
.L_x_2586:
[----:B------:R-:W-:-:S06]  /*c100*/  IMAD.U32 R3, R3, 0x10000, RZ ;  /* 0x0001000003037824 */ /* 0x000fcc00078e00ff */
[----:B------:R-:W0:Y:S02]  /*c110*/  F2I.S64.TRUNC R2, R3 ;  /* 0x0000000300027311 */ /* 0x000e24000020d900 */
[----:B0-----:R-:W-:Y:S01]  /*c120*/  STG.E.U8 desc[UR36][R16.64], R2 ;  /* 0x0000000210007986 */ /* 0x001fe2000c101124 */
[----:B------:R-:W-:Y:S05]  /*c130*/  EXIT ;  /* 0x000000000000794d */ /* 0x000fea0003800000 */
.L_x_2585:
        /* <DEDUP_REMOVED lines=10> */
.L_x_2589:
[----:B------:R-:W-:-:S06]  /*c1e0*/  IMAD.U32 R3, R3, 0x10000, RZ ;  /* 0x0001000003037824 */ /* 0x000fcc00078e00ff */
[----:B------:R-:W0:Y:S02]  /*c1f0*/  F2I.FTZ.TRUNC.NTZ R3, R3 ;  /* 0x0000000300037305 */ /* 0x000e24000021f100 */
[----:B0-----:R-:W-:Y:S01]  /*c200*/  STG.E desc[UR36][R16.64], R3 ;  /* 0x0000000310007986 */ /* 0x001fe2000c101924 */
[----:B------:R-:W-:Y:S05]  /*c210*/  EXIT ;  /* 0x000000000000794d */ /* 0x000fea0003800000 */
.L_x_2588:
[----:B------:R-:W-:-:S06]  /*c220*/  IMAD.U32 R3, R3, 0x10000, RZ ;  /* 0x0001000003037824 */ /* 0x000fcc00078e00ff */
[----:B------:R-:W0:Y:S02]  /*c230*/  F2I.FTZ.TRUNC.NTZ R3, R3 ;  /* 0x0000000300037305 */ /* 0x000e24000021f100 */
[----:B0-----:R-:W-:Y:S01]  /*c240*/  STG.E.U16 desc[UR36][R16.64], R3 ;  /* 0x0000000310007986 */ /* 0x001fe2000c101524 */
[----:B------:R-:W-:Y:S05]  /*c250*/  EXIT ;  /* 0x000000000000794d */ /* 0x000fea0003800000 */
.L_x_2584:
        /* <DEDUP_REMOVED lines=9> */
.L_x_2591:
[----:B------:R-:W-:-:S05]  /*c2f0*/  IMAD.U32 R0, R3, 0x10000, RZ ;  /* 0x0001000003007824 */ /* 0x000fca00078e00ff */
[----:B------:R-:W-:-:S05]  /*c300*/  F2FP.F16.F32.PACK_AB R0, RZ, R0 ;  /* 0x00000000ff00723e */ /* 0x000fca00000000ff */
[----:B------:R-:W-:Y:S01]  /*c310*/  STG.E.U16 desc[UR36][R16.64], R0 ;  /* 0x0000000010007986 */ /* 0x000fe2000c101524 */
[----:B------:R-:W-:Y:S05]  /*c320*/  EXIT ;  /* 0x000000000000794d */ /* 0x000fea0003800000 */
.L_x_2590:
        /* <DEDUP_REMOVED lines=10> */
.L_x_2593:
[----:B------:R-:W-:-:S05]  /*c3d0*/  IMAD.U32 R3, R3, 0x10000, RZ ;  /* 0x0001000003037824 */ /* 0x000fca00078e00ff */
[----:B------:R-:W-:-:S04]  /*c3e0*/  F2FP.F16.F32.PACK_AB R3, RZ, R3 ;  /* 0x00000003ff03723e */ /* 0x000fc800000000ff */
[----:B------:R-:W-:-:S05]  /*c3f0*/  PRMT R3, R3, 0x5410, RZ ;  /* 0x0000541003037816 */ /* 0x000fca00000000ff */
[----:B------:R-:W-:Y:S01]  /*c400*/  STG.E desc[UR36][R16.64], R3 ;  /* 0x0000000310007986 */ /* 0x000fe2000c101924 */
[----:B------:R-:W-:Y:S05]  /*c410*/  EXIT ;  /* 0x000000000000794d */ /* 0x000fea0003800000 */
.L_x_2592:
[----:B------:R-:W-:-:S04]  /*c420*/  IMAD.U32 R2, R3, 0x10000, RZ ;  /* 0x0001000003027824 */ /* 0x000fc800078e00ff */
[----:B------:R-:W-:-:S06]  /*c430*/  FMUL.FTZ R2, R2, 1 ;  /* 0x3f80000002027820 */ /* 0x000fcc0000410000 */
[----:B------:R-:W0:Y:S02]  /*c440*/  F2F.F64.F32 R2, R2 ;  /* 0x0000000200027310 */ /* 0x000e240000201800 */
[----:B0-----:R-:W-:Y:S01]  /*c450*/  STG.E.64 desc[UR36][R16.64], R2 ;  /* 0x0000000210007986 */ /* 0x001fe2000c101b24 */
[----:B------:R-:W-:Y:S05]  /*c460*/  EXIT ;  /* 0x000000000000794d */ /* 0x000fea0003800000 */
.L_x_2583:
        /* <DEDUP_REMOVED lines=13> */
.L_x_2596:
[----:B------:R-:W-:Y:S01]  /*c540*/  IMAD.U32 R3, R3, 0x10000, RZ ;  /* 0x0001000003037824 */ /* 0x000fe200078e00ff */
[----:B------:R-:W-:-:S03]  /*c550*/  CS2R R6, SRZ ;  /* 0x0000000000067805 */ /* 0x000fc6000001ff00 */
[----:B------:R-:W-:-:S04]  /*c560*/  FMUL.FTZ R3, R3, 1 ;  /* 0x3f80000003037820 */ /* 0x000fc80000410000 */
[----:B------:R-:W0:Y:S02]  /*c570*/  F2F.F64.F32 R4, R3 ;  /* 0x0000000300047310 */ /* 0x000e240000201800 */
[----:B0-----:R-:W-:Y:S01]  /*c580*/  STG.E.128 desc[UR36][R16.64], R4 ;  /* 0x0000000410007986 */ /* 0x001fe2000c101d24 */
[----:B------:R-:W-:Y:S05]  /*c590*/  EXIT ;  /* 0x000000000000794d */ /* 0x000fea0003800000 */
.L_x_2595:
        /* <DEDUP_REMOVED lines=21> */
.L_x_2600:
[----:B------:R-:W-:Y:S05]  /*c6f0*/  BSYNC B0 ;  /* 0x0000000000007941 */ /* 0x000fea0003800000 */
.L_x_2599:
[----:B------:R-:W-:-:S05]  /*c700*/  LOP3.LUT R3, R0, R3, RZ, 0xfc, !PT ;  /* 0x0000000300037212 */ /* 0x000fca00078efcff */
[----:B------:R-:W-:Y:S01]  /*c710*/  STG.E.U8 desc[UR36][R16.64], R3 ;  /* 0x0000000310007986 */ /* 0x000fe2000c101124 */
[----:B------:R-:W-:Y:S05]  /*c720*/  EXIT ;  /* 0x000000000000794d */ /* 0x000fea0003800000 */
.L_x_2598:
        /* <DEDUP_REMOVED lines=13> */
.L_x_2602:
[----:B------:R-:W-:Y:S01]  /*c800*/  IMAD.MOV.U32 R0, RZ, RZ, 0x7f ;  /* 0x0000007fff007424 */ /* 0x000fe200078e00ff */
[----:B------:R-:W-:-:S04]  /*c810*/  ISETP.GT.U32.AND P0, PT, R2, 0x7f800000, PT ;  /* 0x7f8000000200780c */ /* 0x000fc80003f04070 */
[----:B------:R-:W-:-:S09]  /*c820*/  SEL R0, R0, 0x7c, P0 ;  /* 0x0000007c00007807 */ /* 0x000fd20000000000 */
.L_x_2603:
[----:B------:R-:W-:Y:S05]  /*c830*/  BSYNC B0 ;  /* 0x0000000000007941 */ /* 0x000fea0003800000 */
.L_x_2601:
[----:B------:R-:W-:-:S04]  /*c840*/  LOP3.LUT R2, R3, 0x80000000, RZ, 0xc0, !PT ;  /* 0x8000000003027812 */ /* 0x000fc800078ec0ff */
[----:B------:R-:W-:-:S04]  /*c850*/  SHF.R.U32.HI R3, RZ, 0x18, R2 ;  /* 0x00000018ff037819 */ /* 0x000fc80000011602 */
[----:B------:R-:W-:-:S05]  /*c860*/  LOP3.LUT R3, R0, R3, RZ, 0xfc, !PT ;  /* 0x0000000300037212 */ /* 0x000fca00078efcff */
[----:B------:R-:W-:Y:S01]  /*c870*/  STG.E.U8 desc[UR36][R16.64], R3 ;  /* 0x0000000310007986 */ /* 0x000fe2000c101124 */
[----:B------:R-:W-:Y:S05]  /*c880*/  EXIT ;  /* 0x000000000000794d */ /* 0x000fea0003800000 */
.L_x_2597:
[----:B------:R-:W-:Y:S01]  /*c890*/  STG.E.U16 desc[UR36][R16.64], R3 ;  /* 0x0000000310007986 */ /* 0x000fe2000c101524 */
[----:B------:R-:W-:Y:S05]  /*c8a0*/  EXIT ;  /* 0x000000000000794d */ /* 0x000fea0003800000 */
.L_x_2594:
        /* <DEDUP_REMOVED lines=12> */
.L_x_2606:
        /* <DEDUP_REMOVED lines=17> */
.L_x_2609:
[----:B------:R-:W-:-:S04]  /*ca80*/  LOP3.LUT R2, R3, 0x80000000, RZ, 0xc0, !PT ;  /* 0x8000000003027812 */ /* 0x000fc800078ec0ff */
[----:B------:R-:W-:-:S04]  /*ca90*/  SHF.R.U32.HI R3, RZ, 0x18, R2 ;  /* 0x00000018ff037819 */ /* 0x000fc80000011602 */
[----:B------:R-:W-:-:S04]  /*caa0*/  LOP3.LUT R0, R0, R3, RZ, 0xfc, !PT ;  /* 0x0000000300007212 */ /* 0x000fc800078efcff */
[----:B------:R-:W-:-:S07]  /*cab0*/  PRMT R8, R0, 0x7610, R8 ;  /* 0x0000761000087816 */ /* 0x000fce0000000008 */
.L_x_2608:
[----:B------:R-:W-:Y:S05]  /*cac0*/  BSYNC B0 ;  /* 0x0000000000007941 */ /* 0x000fea0003800000 */
.L_x_2607:
[----:B------:R-:W-:Y:S01]  /*cad0*/  STG.E.U8 desc[UR36][R16.64], R8 ;  /* 0x0000000810007986 */ /* 0x000fe2000c101124 */
[----:B------:R-:W-:Y:S05]  /*cae0*/  EXIT ;  /* 0x000000000000794d */ /* 0x000fea0003800000 */
.L_x_2605:
        /* <DEDUP_REMOVED lines=17> */
.L_x_2612:
[----:B------:R-:W-:-:S04]  /*cc00*/  LOP3.LUT R2, R3, 0x80000000, RZ, 0xc0, !PT ;  /* 0x8000000003027812 */ /* 0x000fc800078ec0ff */
[----:B------:R-:W-:-:S04]  /*cc10*/  SHF.R.U32.HI R3, RZ, 0x18, R2 ;  /* 0x00000018ff037819 */ /* 0x000fc80000011602 */
[----:B------:R-:W-:-:S04]  /*cc20*/  LOP3.LUT R0, R0, R3, RZ, 0xfc, !PT ;  /* 0x0000000300007212 */ /* 0x000fc800078efcff */
[----:B------:R-:W-:-:S07]  /*cc30*/  PRMT R8, R0, 0x7610, R8 ;  /* 0x0000761000087816 */ /* 0x000fce0000000008 */
.L_x_2611:
[----:B------:R-:W-:Y:S05]  /*cc40*/  BSYNC B0 ;  /* 0x0000000000007941 */ /* 0x000fea0003800000 */
.L_x_2610:
[----:B------:R-:W-:Y:S01]  /*cc50*/  STG.E.U8 desc[UR36][R16.64], R8 ;  /* 0x0000000810007986 */ /* 0x000fe2000c101124 */
[----:B------:R-:W-:Y:S05]  /*cc60*/  EXIT ;  /* 0x000000000000794d */ /* 0x000fea0003800000 */
.L_x_2604:
        /* <DEDUP_REMOVED lines=22> */
.L_x_2587:
        /* <DEDUP_REMOVED lines=16> */
.L_x_2615:
[----:B------:R-:W-:Y:S05]  /*ced0*/  EXIT ;  /* 0x000000000000794d */ /* 0x000fea0003800000 */
.L_x_2614:
[----:B------:R-:W-:-:S06]  /*cee0*/  IMAD.U32 R3, R3, 0x10000, RZ ;  /* 0x0001000003037824 */ /* 0x000fcc00078e00ff */
[----:B------:R-:W0:Y:S02]  /*cef0*/  F2I.U64.TRUNC R2, R3 ;  /* 0x0000000300027311 */ /* 0x000e24000020d800 */
[----:B0-----:R-:W-:Y:S01]  /*cf00*/  STG.E.64 desc[UR36][R16.64], R2 ;  /* 0x0000000210007986 */ /* 0x001fe2000c101b24 */
[----:B------:R-:W-:Y:S05]  /*cf10*/  EXIT ;  /* 0x000000000000794d */ /* 0x000fea0003800000 */
.L_x_2613:
[----:B------:R-:W-:-:S06]  /*cf20*/  IMAD.U32 R3, R3, 0x10000, RZ ;  /* 0x0001000003037824 */ /* 0x000fcc00078e00ff */
[----:B------:R-:W0:Y:S02]  /*cf30*/  F2I.FTZ.U32.TRUNC.NTZ R3, R3 ;  /* 0x0000000300037305 */ /* 0x000e24000021f000 */
[----:B0-----:R-:W-:Y:S01]  /*cf40*/  STG.E desc[UR36][R16.64], R3 ;  /* 0x0000000310007986 */ /* 0x001fe2000c101924 */
[----:B------:R-:W-:Y:S05]  /*cf50*/  EXIT ;  /* 0x000000000000794d */ /* 0x000fea0003800000 */
.L_x_2616:
        /* <DEDUP_REMOVED lines=10> */
.L_x_19582:


//--------------------- .text._ZN2at6native27unrolled_elementwise_kernelIZZZNS0_26round_decimals_kernel_cudaERNS_18TensorIteratorBaseElENKUlvE_clEvENKUlvE2_clEvEUlN3c108BFloat16EE_St5arrayIPcLm2EELi4E23TrivialOffsetCalculatorILi1EjESD_NS0_6memory12LoadWithCastILi1EEENSE_13StoreWithCastILi1EEEEEviT_T0_T2_T3_T4_T5_ --------------------------
	.section	.text._ZN2at6native27unrolled_elementwise_kernelIZZZNS0_26round_decimals_kernel_cudaERNS_18TensorIteratorBaseElENKUlvE_clEvENKUlvE2_clEvEUlN3c108BFloat16EE_St5arrayIPcLm2EELi4E23TrivialOffsetCalculatorILi1EjESD_NS0_6memory12LoadWithCastILi1EEENSE_13StoreWithCastILi1EEEEEviT_T0_T2_T3_T4_T5_,"ax",@progbits
	.align	128
        .global         _ZN2at6native27unrolled_elementwise_kernelIZZZNS0_26round_decimals_kernel_cudaERNS_18TensorIteratorBaseElENKUlvE_clEvENKUlvE2_clEvEUlN3c108BFloat16EE_St5arrayIPcLm2EELi4E23TrivialOffsetCalculatorILi1EjESD_NS0_6memory12LoadWithCastILi1EEENSE_13StoreWithCastILi1EEEEEviT_T0_T2_T3_T4_T5_
        .type           _ZN2at6native27unrolled_elementwise_kernelIZZZNS0_26round_decimals_kernel_cudaERNS_18TensorIteratorBaseElENKUlvE_clEvENKUlvE2_clEvEUlN3c108BFloat16EE_St5arrayIPcLm2EELi4E23TrivialOffsetCalculatorILi1EjESD_NS0_6memory12LoadWithCastILi1EEENSE_13StoreWithCastILi1EEEEEviT_T0_T2_T3_T4_T5_,@function
        .size           _ZN2at6native27unrolled_elementwise_kernelIZZZNS0_26round_decimals_kernel_cudaERNS_18TensorIteratorBaseElENKUlvE_clEvENKUlvE2_clEvEUlN3c108BFloat16EE_St5arrayIPcLm2EELi4E23TrivialOffsetCalculatorILi1EjESD_NS0_6memory12LoadWithCastILi1EEENSE_13StoreWithCastILi1EEEEEviT_T0_T2_T3_T4_T5_,(.L_x_19583 - _ZN2at6native27unrolled_elementwise_kernelIZZZNS0_26round_decimals_kernel_cudaERNS_18TensorIteratorBaseElENKUlvE_clEvENKUlvE2_clEvEUlN3c108BFloat16EE_St5arrayIPcLm2EELi4E23TrivialOffsetCalculatorILi1EjESD_NS0_6memory12LoadWithCastILi1EEENSE_13StoreWithCastILi1EEEEEviT_T0_T2_T3_T4_T5_)
        .other          _ZN2at6native27unrolled_elementwise_kernelIZZZNS0_26round_decimals_kernel_cudaERNS_18TensorIteratorBaseElENKUlvE_clEvENKUlvE2_clEvEUlN3c108BFloat16EE_St5arrayIPcLm2EELi4E23TrivialOffsetCalculatorILi1EjESD_NS0_6memory12LoadWithCastILi1EEENSE_13StoreWithCastILi1EEEEEviT_T0_T2_T3_T4_T5_,@"STO_CUDA_ENTRY STV_DEFAULT"
_ZN2at6native27unrolled_elementwise_kernelIZZZNS0_26round_decimals_kernel_cudaERNS_18TensorIteratorBaseElENKUlvE_clEvENKUlvE2_clEvEUlN3c108BFloat16EE_St5arrayIPcLm2EELi4E23TrivialOffsetCalculatorILi1EjESD_NS0_6memory12LoadWithCastILi1EEENSE_13StoreWithCastILi1EEEEEviT_T0_T2_T3_T4_T5_:
.text._ZN2at6native27unrolled_elementwise_kernelIZZZNS0_26round_decimals_kernel_cudaERNS_18TensorIteratorBaseElENKUlvE_clEvENKUlvE2_clEvEUlN3c108BFloat16EE_St5arrayIPcLm2EELi4E23TrivialOffsetCalculatorILi1EjESD_NS0_6memory12LoadWithCastILi1EEENSE_13StoreWithCastILi1EEEEEviT_T0_T2_T3_T4_T5_:
        /* <DEDUP_REMOVED lines=34> */
.L_x_2622:
[----:B------:R-:W2:Y:S02]  /*0220*/  LDG.E.U8 R2, desc[UR36][R2.64] ;  /* 0x0000002402027981 */ /* 0x000ea4000c1e1100 */
[----:B--2---:R-:W-:-:S04]  /*0230*/  I2FP.F32.U32 R0, R2 ;  /* 0x0000000200007245 */ /* 0x004fc80000201000 */
[----:B------:R-:W-:-:S04]  /*0240*/  F2FP.BF16.F32.PACK_AB R0, RZ, R0 ;  /* 0x00000000ff00723e */ /* 0x000fc800000010ff */
[----:B------:R-:W-:Y:S01]  /*0250*/  PRMT R18, R0, 0x7610, R18 ;  /* 0x0000761000127816 */ /* 0x000fe20000000012 */
[----:B------:R-:W-:Y:S06]  /*0260*/  BRA `(.L_x_2624) ;  /* 0x0000000c00cc7947 */ /* 0x000fec0003800000 */
.L_x_2621:
        /* <DEDUP_REMOVED lines=11> */
.L_x_2626:
[----:B------:R-:W2:Y:S02]  /*0320*/  LDG.E R2, desc[UR36][R2.64] ;  /* 0x0000002402027981 */ /* 0x000ea4000c1e1900 */
[----:B--2---:R-:W-:-:S04]  /*0330*/  I2FP.F32.S32 R0, R2 ;  /* 0x0000000200007245 */ /* 0x004fc80000201400 */
[----:B------:R-:W-:-:S04]  /*0340*/  F2FP.BF16.F32.PACK_AB R0, RZ, R0 ;  /* 0x00000000ff00723e */ /* 0x000fc800000010ff */
[----:B------:R-:W-:Y:S01]  /*0350*/  PRMT R18, R0, 0x7610, R18 ;  /* 0x0000761000127816 */ /* 0x000fe20000000012 */
[----:B------:R-:W-:Y:S06]  /*0360*/  BRA `(.L_x_2624) ;  /* 0x0000000c008c7947 */ /* 0x000fec0003800000 */
.L_x_2625:
[----:B------:R-:W2:Y:S02]  /*0370*/  LDG.E.U16 R2, desc[UR36][R2.64] ;  /* 0x0000002402027981 */ /* 0x000ea4000c1e1500 */
[----:B--2---:R-:W0:Y:S02]  /*0380*/  I2F.S16 R0, R2 ;  /* 0x0000000200007306 */ /* 0x004e240000101400 */
[----:B0-----:R-:W-:-:S04]  /*0390*/  F2FP.BF16.F32.PACK_AB R0, RZ, R0 ;  /* 0x00000000ff00723e */ /* 0x001fc800000010ff */
[----:B------:R-:W-:Y:S01]  /*03a0*/  PRMT R18, R0, 0x7610, R18 ;  /* 0x0000761000127816 */ /* 0x000fe20000000012 */
[----:B------:R-:W-:Y:S06]  /*03b0*/  BRA `(.L_x_2624) ;  /* 0x0000000c00787947 */ /* 0x000fec0003800000 */
.L_x_2620:
        /* <DEDUP_REMOVED lines=9> */
.L_x_2628:
[----:B------:R-:W2:Y:S02]  /*0450*/  LDG.E.U16 R0, desc[UR36][R2.64] ;  /* 0x0000002402007981 */ /* 0x000ea4000c1e1500 */
[----:B--2---:R-:W-:-:S05]  /*0460*/  HADD2.F32 R0, -RZ, R0.H0_H0 ;  /* 0x20000000ff007230 */ /* 0x004fca0000004100 */
[----:B------:R-:W-:-:S04]  /*0470*/  F2FP.BF16.F32.PACK_AB R0, RZ, R0 ;  /* 0x00000000ff00723e */ /* 0x000fc800000010ff */
[----:B------:R-:W-:Y:S01]  /*0480*/  PRMT R18, R0, 0x7610, R18 ;  /* 0x0000761000127816 */ /* 0x000fe20000000012 */
[----:B------:R-:W-:Y:S06]  /*0490*/  BRA `(.L_x_2624) ;  /* 0x0000000c00407947 */ /* 0x000fec0003800000 */
.L_x_2627:
        /* <DEDUP_REMOVED lines=9> */
.L_x_2630:
[----:B------:R-:W2:Y:S02]  /*0530*/  LDG.E.U16 R2, desc[UR36][R2.64] ;  /* 0x0000002402027981 */ /* 0x000ea4000c1e1500 */
[----:B--2---:R-:W-:-:S05]  /*0540*/  HADD2.F32 R0, -RZ, R2.H0_H0 ;  /* 0x20000002ff007230 */ /* 0x004fca0000004100 */
[----:B------:R-:W-:-:S04]  /*0550*/  F2FP.BF16.F32.PACK_AB R0, RZ, R0 ;  /* 0x00000000ff00723e */ /* 0x000fc800000010ff */
[----:B------:R-:W-:Y:S01]  /*0560*/  PRMT R18, R0, 0x7610, R18 ;  /* 0x0000761000127816 */ /* 0x000fe20000000012 */
[----:B------:R-:W-:Y:S06]  /*0570*/  BRA `(.L_x_2624) ;  /* 0x0000000c00087947 */ /* 0x000fec0003800000 */
.L_x_2629:
        /* <DEDUP_REMOVED lines=9> */
.L_x_2619:
        /* <DEDUP_REMOVED lines=14> */
.L_x_2633:
        /* <DEDUP_REMOVED lines=9> */
.L_x_2632:
        /* <DEDUP_REMOVED lines=28> */
.L_x_2635:
        /* <DEDUP_REMOVED lines=16> */
.L_x_2634:
[----:B------:R0:W5:Y:S01]  /*0a40*/  LDG.E.U16 R18, desc[UR36][R2.64] ;  /* 0x0000002402127981 */ /* 0x000162000c1e1500 */
[----:B------:R-:W-:Y:S05]  /*0a50*/  BRA `(.L_x_2624) ;  /* 0x0000000400d07947 */ /* 0x000fea0003800000 */
.L_x_2631:
        /* <DEDUP_REMOVED lines=13> */
.L_x_2638:
        /* <DEDUP_REMOVED lines=21> */
.L_x_2642:
[----:B------:R-:W-:Y:S05]  /*0c80*/  BSYNC B1 ;  /* 0x0000000000017941 */ /* 0x000fea0003800000 */
.L_x_2641:
[----:B------:R-:W-:Y:S01]  /*0c90*/  LEA R3, R0, 0x3b800000, 0x17 ;  /* 0x3b80000000037811 */ /* 0x000fe200078eb8ff */
[----:B------:R-:W-:-:S05]  /*0ca0*/  IMAD.SHL.U32 R0, R2, 0x100000, RZ ;  /* 0x0010000002007824 */ /* 0x000fca00078e00ff */
[----:B------:R-:W-:-:S07]  /*0cb0*/  LOP3.LUT R0, R3, R0, R4, 0xfe, !PT ;  /* 0x0000000003007212 */ /* 0x000fce00078efe04 */
.L_x_2640:
[----:B------:R-:W-:Y:S05]  /*0cc0*/  BSYNC B0 ;  /* 0x0000000000007941 */ /* 0x000fea0003800000 */
.L_x_2639:
[----:B------:R-:W-:-:S04]  /*0cd0*/  F2FP.BF16.F32.PACK_AB R0, RZ, R0 ;  /* 0x00000000ff00723e */ /* 0x000fc800000010ff */
[----:B------:R-:W-:Y:S01]  /*0ce0*/  PRMT R18, R0, 0x7610, R18 ;  /* 0x0000761000127816 */ /* 0x000fe20000000012 */
[----:B------:R-:W-:Y:S06]  /*0cf0*/  BRA `(.L_x_2624) ;  /* 0x0000000400287947 */ /* 0x000fec0003800000 */
.L_x_2637:
        /* <DEDUP_REMOVED lines=21> */
.L_x_2646:
[----:B------:R-:W-:Y:S05]  /*0e50*/  BSYNC B1 ;  /* 0x0000000000017941 */ /* 0x000fea0003800000 */
.L_x_2645:
[----:B------:R-:W-:Y:S01]  /*0e60*/  LEA R3, R0, 0x37800000, 0x17 ;  /* 0x3780000000037811 */ /* 0x000fe200078eb8ff */
[----:B------:R-:W-:-:S05]  /*0e70*/  IMAD.SHL.U32 R0, R2, 0x200000, RZ ;  /* 0x0020000002007824 */ /* 0x000fca00078e00ff */
[----:B------:R-:W-:-:S07]  /*0e80*/  LOP3.LUT R0, R3, R0, R4, 0xfe, !PT ;  /* 0x0000000003007212 */ /* 0x000fce00078efe04 */
.L_x_2644:
[----:B------:R-:W-:Y:S05]  /*0e90*/  BSYNC B0 ;  /* 0x0000000000007941 */ /* 0x000fea0003800000 */
.L_x_2643:
[----:B------:R-:W-:-:S04]  /*0ea0*/  F2FP.BF16.F32.PACK_AB R0, RZ, R0 ;  /* 0x00000000ff00723e */ /* 0x000fc800000010ff */
[----:B------:R-:W-:Y:S01]  /*0eb0*/  PRMT R18, R0, 0x7610, R18 ;  /* 0x0000761000127816 */ /* 0x000fe20000000012 */
[----:B------:R-:W-:Y:S06]  /*0ec0*/  BRA `(.L_x_2624) ;  /* 0x0000000000b47947 */ /* 0x000fec0003800000 */
.L_x_2636:
        /* <DEDUP_REMOVED lines=14> */
.L_x_2650:
[----:B------:R-:W-:Y:S05]  /*0fb0*/  BSYNC B0 ;  /* 0x0000000000007941 */ /* 0x000fea0003800000 */
.L_x_2649:
[----:B------:R-:W-:-:S04]  /*0fc0*/  F2FP.BF16.F32.PACK_AB R0, RZ, R0 ;  /* 0x00000000ff00723e */ /* 0x000fc800000010ff */
[----:B------:R-:W-:Y:S01]  /*0fd0*/  PRMT R18, R0, 0x7610, R18 ;  /* 0x0000761000127816 */ /* 0x000fe20000000012 */
[----:B------:R-:W-:Y:S06]  /*0fe0*/  BRA `(.L_x_2624) ;  /* 0x00000000006c7947 */ /* 0x000fec0003800000 */
.L_x_2623:
        /* <DEDUP_REMOVED lines=16> */
.L_x_2651:
[----:B------:R-:W-:Y:S01]  /*10f0*/  PRMT R18, RZ, 0x7610, R18 ;  /* 0x00007610ff127816 */ /* 0x000fe20000000012 */
[----:B------:R-:W-:Y:S06]  /*1100*/  BRA `(.L_x_2624) ;  /* 0x0000000000247947 */ /* 0x000fec0003800000 */
.L_x_2648:
[----:B------:R-:W2:Y:S02]  /*1110*/  LDG.E.64 R2, desc[UR36][R2.64] ;  /* 0x0000002402027981 */ /* 0x000ea4000c1e1b00 */
[----:B--2---:R-:W0:Y:S02]  /*1120*/  I2F.U64 R0, R2 ;  /* 0x0000000200007312 */ /* 0x004e240000301000 */
[----:B0-----:R-:W-:-:S04]  /*1130*/  F2FP.BF16.F32.PACK_AB R0, RZ, R0 ;  /* 0x00000000ff00723e */ /* 0x001fc800000010ff */
[----:B------:R-:W-:Y:S01]  /*1140*/  PRMT R18, R0, 0x7610, R18 ;  /* 0x0000761000127816 */ /* 0x000fe20000000012 */
[----:B------:R-:W-:Y:S06]  /*1150*/  BRA `(.L_x_2624) ;  /* 0x0000000000107947 */ /* 0x000fec0003800000 */
.L_x_2647:
[----:B------:R-:W2:Y:S02]  /*1160*/  LDG.E R2, desc[UR36][R2.64] ;  /* 0x0000002402027981 */ /* 0x000ea4000c1e1900 */
[----:B--2---:R-:W-:-:S04]  /*1170*/  I2FP.F32.U32 R0, R2 ;  /* 0x0000000200007245 */ /* 0x004fc80000201000 */
[----:B------:R-:W-:-:S04]  /*1180*/  F2FP.BF16.F32.PACK_AB R0, RZ, R0 ;  /* 0x00000000ff00723e */ /* 0x000fc800000010ff */
[----:B------:R-:W-:-:S07]  /*1190*/  PRMT R18, R0, 0x7610, R18 ;  /* 0x0000761000127816 */ /* 0x000fce0000000012 */
.L_x_2624:
[----:B------:R-:W1:Y:S02]  /*11a0*/  S2R R23, SR_TID.X ;  /* 0x0000000000177919 */ /* 0x000e640000002100 */
[----:B-1----:R-:W-:-:S07]  /*11b0*/  VIADD R23, R23, 0x80 ;  /* 0x0000008017177836 */ /* 0x002fce0000000000 */
.L_x_2618:
[----:B------:R-:W-:Y:S05]  /*11c0*/  BSYNC B6 ;  /* 0x0000000000067941 */ /* 0x000fea0003800000 */
.L_x_2617:
        /* <DEDUP_REMOVED lines=26> */
.L_x_2657:
[----:B------:R-:W2:Y:S02]  /*1370*/  LDG.E.U8 R2, desc[UR36][R2.64] ;  /* 0x0000002402027981 */ /* 0x000ea4000c1e1100 */
[----:B--2---:R-:W-:-:S04]  /*1380*/  I2FP.F32.U32 R0, R2 ;  /* 0x0000000200007245 */ /* 0x004fc80000201000 */
[----:B------:R-:W-:-:S04]  /*1390*/  F2FP.BF16.F32.PACK_AB R0, RZ, R0 ;  /* 0x00000000ff00723e */ /* 0x000fc800000010ff */
[----:B------:R-:W-:Y:S01]  /*13a0*/  PRMT R17, R0, 0x7610, R17 ;  /* 0x0000761000117816 */ /* 0x000fe20000000011 */
[----:B------:R-:W-:Y:S06]  /*13b0*/  BRA `(.L_x_2659) ;  /* 0x0000000c00c87947 */ /* 0x000fec0003800000 */
.L_x_2656:
        /* <DEDUP_REMOVED lines=11> */
.L_x_2661:
[----:B------:R-:W2:Y:S02]  /*1470*/  LDG.E R2, desc[UR36][R2.64] ;  /* 0x0000002402027981 */ /* 0x000ea4000c1e1900 */
[----:B--2---:R-:W-:-:S04]  /*1480*/  I2FP.F32.S32 R0, R2 ;  /* 0x0000000200007245 */ /* 0x004fc80000201400 */
[----:B------:R-:W-:-:S04]  /*1490*/  F2FP.BF16.F32.PACK_AB R0, RZ, R0 ;  /* 0x00000000ff00723e */ /* 0x000fc800000010ff */
[----:B------:R-:W-:Y:S01]  /*14a0*/  PRMT R17, R0, 0x7610, R17 ;  /* 0x0000761000117816 */ /* 0x000fe20000000011 */
[----:B------:R-:W-:Y:S06]  /*14b0*/  BRA `(.L_x_2659) ;  /* 0x0000000c00887947 */ /* 0x000fec0003800000 */
.L_x_2660:
[----:B------:R-:W2:Y:S02]  /*14c0*/  LDG.E.U16 R2, desc[UR36][R2.64] ;  /* 0x0000002402027981 */ /* 0x000ea4000c1e1500 */
[----:B--2---:R-:W0:Y:S02]  /*14d0*/  I2F.S16 R0, R2 ;  /* 0x0000000200007306 */ /* 0x004e240000101400 */
[----:B0-----:R-:W-:-:S04]  /*14e0*/  F2FP.BF16.F32.PACK_AB R0, RZ, R0 ;  /* 0x00000000ff00723e */ /* 0x001fc800000010ff */
[----:B------:R-:W-:Y:S01]  /*14f0*/  PRMT R17, R0, 0x7610, R17 ;  /* 0x0000761000117816 */ /* 0x000fe20000000011 */
[----:B------:R-:W-:Y:S06]  /*1500*/  BRA `(.L_x_2659) ;  /* 0x0000000c00747947 */ /* 0x000fec0003800000 */
.L_x_2655:
        /* <DEDUP_REMOVED lines=9> */
.L_x_2663:
[----:B------:R-:W2:Y:S02]  /*15a0*/  LDG.E.U16 R0, desc[UR36][R2.64] ;  /* 0x0000002402007981 */ /* 0x000ea4000c1e1500 */
[----:B--2---:R-:W-:-:S05]  /*15b0*/  HADD2.F32 R0, -RZ, R0.H0_H0 ;  /* 0x20000000ff007230 */ /* 0x004fca0000004100 */
[----:B------:R-:W-:-:S04]  /*15c0*/  F2FP.BF16.F32.PACK_AB R0, RZ, R0 ;  /* 0x00000000ff00723e */ /* 0x000fc800000010ff */
[----:B------:R-:W-:Y:S01]  /*15d0*/  PRMT R17, R0, 0x7610, R17 ;  /* 0x0000761000117816 */ /* 0x000fe20000000011 */
[----:B------:R-:W-:Y:S06]  /*15e0*/  BRA `(.L_x_2659) ;  /* 0x0000000c003c7947 */ /* 0x000fec0003800000 */
.L_x_2662:
        /* <DEDUP_REMOVED lines=9> */
.L_x_2665:
[----:B------:R-:W2:Y:S02]  /*1680*/  LDG.E.U16 R2, desc[UR36][R2.64] ;  /* 0x0000002402027981 */ /* 0x000ea4000c1e1500 */
[----:B--2---:R-:W-:-:S05]  /*1690*/  HADD2.F32 R0, -RZ, R2.H0_H0 ;  /* 0x20000002ff007230 */ /* 0x004fca0000004100 */
[----:B------:R-:W-:-:S04]  /*16a0*/  F2FP.BF16.F32.PACK_AB R0, RZ, R0 ;  /* 0x00000000ff00723e */ /* 0x000fc800000010ff */
[----:B------:R-:W-:Y:S01]  /*16b0*/  PRMT R17, R0, 0x7610, R17 ;  /* 0x0000761000117816 */ /* 0x000fe20000000011 */
[----:B------:R-:W-:Y:S06]  /*16c0*/  BRA `(.L_x_2659) ;  /* 0x0000000c00047947 */ /* 0x000fec0003800000 */
.L_x_2664:
        /* <DEDUP_REMOVED lines=9> */
.L_x_2654:
        /* <DEDUP_REMOVED lines=14> */
.L_x_2668:
        /* <DEDUP_REMOVED lines=9> */
.L_x_2667:
        /* <DEDUP_REMOVED lines=28> */
.L_x_2670:
        /* <DEDUP_REMOVED lines=15> */
.L_x_2669:
[----:B------:R0:W5:Y:S01]  /*1b80*/  LDG.E.U16 R17, desc[UR36][R2.64] ;  /* 0x0000002402117981 */ /* 0x000162000c1e1500 */
[----:B------:R-:W-:Y:S05]  /*1b90*/  BRA `(.L_x_2659) ;  /* 0x0000000400d07947 */ /* 0x000fea0003800000 */
.L_x_2666:
        /* <DEDUP_REMOVED lines=13> */
.L_x_2673:
        /* <DEDUP_REMOVED lines=21> */
.L_x_2677:
[----:B------:R-:W-:Y:S05]  /*1dc0*/  BSYNC B1 ;  /* 0x0000000000017941 */ /* 0x000fea0003800000 */
.L_x_2676:
[----:B------:R-:W-:Y:S01]  /*1dd0*/  LEA R3, R0, 0x3b800000, 0x17 ;  /* 0x3b80000000037811 */ /* 0x000fe200078eb8ff */
[----:B------:R-:W-:-:S05]  /*1de0*/  IMAD.SHL.U32 R0, R2, 0x100000, RZ ;  /* 0x0010000002007824 */ /* 0x000fca00078e00ff */
[----:B------:R-:W-:-:S07]  /*1df0*/  LOP3.LUT R0, R3, R0, R4, 0xfe, !PT ;  /* 0x0000000003007212 */ /* 0x000fce00078efe04 */
.L_x_2675:
[----:B------:R-:W-:Y:S05]  /*1e00*/  BSYNC B0 ;  /* 0x0000000000007941 */ /* 0x000fea0003800000 */
.L_x_2674:
[----:B------:R-:W-:-:S04]  /*1e10*/  F2FP.BF16.F32.PACK_AB R0, RZ, R0 ;  /* 0x00000000ff00723e */ /* 0x000fc800000010ff */
[----:B------:R-:W-:Y:S01]  /*1e20*/  PRMT R17, R0, 0x7610, R17 ;  /* 0x0000761000117816 */ /* 0x000fe20000000011 */
[----:B------:R-:W-:Y:S06]  /*1e30*/  BRA `(.L_x_2659) ;  /* 0x0000000400287947 */ /* 0x000fec0003800000 */
.L_x_2672:
        /* <DEDUP_REMOVED lines=21> */
.L_x_2681:
[----:B------:R-:W-:Y:S05]  /*1f90*/  BSYNC B1 ;  /* 0x0000000000017941 */ /* 0x000fea0003800000 */
.L_x_2680:
[----:B------:R-:W-:Y:S01]  /*1fa0*/  LEA R3, R0, 0x37800000, 0x17 ;  /* 0x3780000000037811 */ /* 0x000fe200078eb8ff */
[----:B------:R-:W-:-:S05]  /*1fb0*/  IMAD.SHL.U32 R0, R2, 0x200000, RZ ;  /* 0x0020000002007824 */ /* 0x000fca00078e00ff */
[----:B------:R-:W-:-:S07]  /*1fc0*/  LOP3.LUT R0, R3, R0, R4, 0xfe, !PT ;  /* 0x0000000003007212 */ /* 0x000fce00078efe04 */
.L_x_2679:
[----:B------:R-:W-:Y:S05]  /*1fd0*/  BSYNC B0 ;  /* 0x0000000000007941 */ /* 0x000fea0003800000 */
.L_x_2678:
[----:B------:R-:W-:-:S04]  /*1fe0*/  F2FP.BF16.F32.PACK_AB R0, RZ, R0 ;  /* 0x00000000ff00723e */ /* 0x000fc800000010ff */
[----:B------:R-:W-:Y:S01]  /*1ff0*/  PRMT R17, R0, 0x7610, R17 ;  /* 0x0000761000117816 */ /* 0x000fe20000000011 */
[----:B------:R-:W-:Y:S06]  /*2000*/  BRA `(.L_x_2659) ;  /* 0x0000000000b47947 */ /* 0x000fec0003800000 */
.L_x_2671:
        /* <DEDUP_REMOVED lines=14> */
.L_x_2685:
[----:B------:R-:W-:Y:S05]  /*20f0*/  BSYNC B0 ;  /* 0x0000000000007941 */ /* 0x000fea0003800000 */
.L_x_2684:
[----:B------:R-:W-:-:S04]  /*2100*/  F2FP.BF16.F32.PACK_AB R0, RZ, R0 ;  /* 0x00000000ff00723e */ /* 0x000fc800000010ff */
[----:B------:R-:W-:Y:S01]  /*2110*/  PRMT R17, R0, 0x7610, R17 ;  /* 0x0000761000117816 */ /* 0x000fe20000000011 */
[----:B------:R-:W-:Y:S06]  /*2120*/  BRA `(.L_x_2659) ;  /* 0x00000000006c7947 */ /* 0x000fec0003800000 */
.L_x_2658:
        /* <DEDUP_REMOVED lines=16> */
.L_x_2686:
[----:B------:R-:W-:Y:S01]  /*2230*/  PRMT R17, RZ, 0x7610, R17 ;  /* 0x00007610ff117816 */ /* 0x000fe20000000011 */
[----:B------:R-:W-:Y:S06]  /*2240*/  BRA `(.L_x_2659) ;  /* 0x0000000000247947 */ /* 0x000fec0003800000 */
.L_x_2683:
[----:B------:R-:W2:Y:S02]  /*2250*/  LDG.E.64 R2, desc[UR36][R2.64] ;  /* 0x0000002402027981 */ /* 0x000ea4000c1e1b00 */
[----:B--2---:R-:W0:Y:S02]  /*2260*/  I2F.U64 R0, R2 ;  /* 0x0000000200007312 */ /* 0x004e240000301000 */
[----:B0-----:R-:W-:-:S04]  /*2270*/  F2FP.BF16.F32.PACK_AB R0, RZ, R0 ;  /* 0x00000000ff00723e */ /* 0x001fc800000010ff */
[----:B------:R-:W-:Y:S01]  /*2280*/  PRMT R17, R0, 0x7610, R17 ;  /* 0x0000761000117816 */ /* 0x000fe20000000011 */
[----:B------:R-:W-:Y:S06]  /*2290*/  BRA `(.L_x_2659) ;  /* 0x0000000000107947 */ /* 0x000fec0003800000 */
.L_x_2682:
[----:B------:R-:W2:Y:S02]  /*22a0*/  LDG.E R2, desc[UR36][R2.64] ;  /* 0x0000002402027981 */ /* 0x000ea4000c1e1900 */
[----:B--2---:R-:W-:-:S04]  /*22b0*/  I2FP.F32.U32 R0, R2 ;  /* 0x0000000200007245 */ /* 0x004fc80000201000 */
[----:B------:R-:W-:-:S04]  /*22c0*/  F2FP.BF16.F32.PACK_AB R0, RZ, R0 ;  /* 0x00000000ff00723e */ /* 0x000fc800000010ff */
[----:B------:R-:W-:-:S07]  /*22d0*/  PRMT R17, R0, 0x7610, R17 ;  /* 0x0000761000117816 */ /* 0x000fce0000000011 */
.L_x_2659:
[----:B------:R-:W-:-:S07]  /*22e0*/  VIADD R23, R23, 0x80 ;  /* 0x0000008017177836 */ /* 0x000fce0000000000 */
.L_x_2653:
[----:B------:R-:W-:Y:S05]  /*22f0*/  BSYNC B6 ;  /* 0x0000000000067941 */ /* 0x000fea0003800000 */
.L_x_2652:
[----:B------:R-:W-:Y:S01]  /*2300*/  ISETP.GE.AND P0, PT, R23, R22, PT ;  /* 0x000000161700720c */ /* 0x000fe20003f06270 */
[----:B------:R-:W-:Y:S01]  /*2310*/  BSSY B6, `(.L_x_2687) ;  /* 0x0000112000067945 */ /* 0x000fe20003800000 */
[----:B------:R-:W-:Y:S02]  /*2320*/  PRMT R16, RZ, 0x7610, R16 ;  /* 0x00007610ff107816 */ /* 0x000fe40000000010 */
[----:B0-----:R-:W-:-:S09]  /*2330*/  PRMT R2, RZ, 0x7610, R2 ;  /* 0x00007610ff027816 */ /* 0x001fd20000000002 */
[----:B------:R-:W-:Y:S05]  /*2340*/  @P0 BRA `(.L_x_2688) ;  /* 0x0000001000380947 */ /* 0x000fea0003800000 */
        /* <DEDUP_REMOVED lines=23> */
.L_x_2692:
[----:B------:R-:W2:Y:S02]  /*24c0*/  LDG.E.U8 R4, desc[UR36][R4.64] ;  /* 0x0000002404047981 */ /* 0x000ea4000c1e1100 */
[----:B--2---:R-:W-:-:S04]  /*24d0*/  I2FP.F32.U32 R0, R4 ;  /* 0x0000000400007245 */ /* 0x004fc80000201000 */
[----:B------:R-:W-:-:S04]  /*24e0*/  F2FP.BF16.F32.PACK_AB R0, RZ, R0 ;  /* 0x00000000ff00723e */ /* 0x000fc800000010ff */
[----:B------:R-:W-:Y:S01]  /*24f0*/  PRMT R2, R0, 0x7610, R2 ;  /* 0x0000761000027816 */ /* 0x000fe20000000002 */
[----:B------:R-:W-:Y:S06]  /*2500*/  BRA `(.L_x_2694) ;  /* 0x0000000c00c47947 */ /* 0x000fec0003800000 */
.L_x_2691:
        /* <DEDUP_REMOVED lines=11> */
.L_x_2696:
[----:B------:R-:W2:Y:S02]  /*25c0*/  LDG.E R4, desc[UR36][R4.64] ;  /* 0x0000002404047981 */ /* 0x000ea4000c1e1900 */
[----:B--2---:R-:W-:-:S04]  /*25d0*/  I2FP.F32.S32 R0, R4 ;  /* 0x0000000400007245 */ /* 0x004fc80000201400 */
[----:B------:R-:W-:-:S04]  /*25e0*/  F2FP.BF16.F32.PACK_AB R0, RZ, R0 ;  /* 0x00000000ff00723e */ /* 0x000fc800000010ff */
[----:B------:R-:W-:Y:S01]  /*25f0*/  PRMT R2, R0, 0x7610, R2 ;  /* 0x0000761000027816 */ /* 0x000fe20000000002 */
[----:B------:R-:W-:Y:S06]  /*2600*/  BRA `(.L_x_2694) ;  /* 0x0000000c00847947 */ /* 0x000fec0003800000 */
.L_x_2695:
[----:B------:R-:W2:Y:S02]  /*2610*/  LDG.E.U16 R4, desc[UR36][R4.64] ;  /* 0x0000002404047981 */ /* 0x000ea4000c1e1500 */
[----:B--2---:R-:W0:Y:S02]  /*2620*/  I2F.S16 R0, R4 ;  /* 0x0000000400007306 */ /* 0x004e240000101400 */
[----:B0-----:R-:W-:-:S04]  /*2630*/  F2FP.BF16.F32.PACK_AB R0, RZ, R0 ;  /* 0x00000000ff00723e */ /* 0x001fc800000010ff */
[----:B------:R-:W-:Y:S01]  /*2640*/  PRMT R2, R0, 0x7610, R2 ;  /* 0x0000761000027816 */ /* 0x000fe20000000002 */
[----:B------:R-:W-:Y:S06]  /*2650*/  BRA `(.L_x_2694) ;  /* 0x0000000c00707947 */ /* 0x000fec0003800000 */
.L_x_2690:
        /* <DEDUP_REMOVED lines=9> */
.L_x_2698:
[----:B------:R-:W2:Y:S02]  /*26f0*/  LDG.E.U16 R0, desc[UR36][R4.64] ;  /* 0x0000002404007981 */ /* 0x000ea4000c1e1500 */
[----:B--2---:R-:W-:-:S05]  /*2700*/  HADD2.F32 R0, -RZ, R0.H0_H0 ;  /* 0x20000000ff007230 */ /* 0x004fca0000004100 */
[----:B------:R-:W-:-:S04]  /*2710*/  F2FP.BF16.F32.PACK_AB R0, RZ, R0 ;  /* 0x00000000ff00723e */ /* 0x000fc800000010ff */
[----:B------:R-:W-:Y:S01]  /*2720*/  PRMT R2, R0, 0x7610, R2 ;  /* 0x0000761000027816 */ /* 0x000fe20000000002 */
[----:B------:R-:W-:Y:S06]  /*2730*/  BRA `(.L_x_2694) ;  /* 0x0000000c00387947 */ /* 0x000fec0003800000 */
.L_x_2697:
        /* <DEDUP_REMOVED lines=9> */
.L_x_2700:
[----:B------:R-:W2:Y:S02]  /*27d0*/  LDG.E.U16 R4, desc[UR36][R4.64] ;  /* 0x0000002404047981 */ /* 0x000ea4000c1e1500 */
[----:B--2---:R-:W-:-:S05]  /*27e0*/  HADD2.F32 R0, -RZ, R4.H0_H0 ;  /* 0x20000004ff007230 */ /* 0x004fca0000004100 */
[----:B------:R-:W-:-:S04]  /*27f0*/  F2FP.BF16.F32.PACK_AB R0, RZ, R0 ;  /* 0x00000000ff00723e */ /* 0x000fc800000010ff */
[----:B------:R-:W-:Y:S01]  /*2800*/  PRMT R2, R0, 0x7610, R2 ;  /* 0x0000761000027816 */ /* 0x000fe20000000002 */
[----:B------:R-:W-:Y:S06]  /*2810*/  BRA `(.L_x_2694) ;  /* 0x0000000c00007947 */ /* 0x000fec0003800000 */
.L_x_2699:
        /* <DEDUP_REMOVED lines=9> */
.L_x_2689:
        /* <DEDUP_REMOVED lines=14> */
.L_x_2703:
        /* <DEDUP_REMOVED lines=9> */
.L_x_2702:
        /* <DEDUP_REMOVED lines=24> */
[----:B------:R-:W-:-:S04]  /*2ba0*/  LOP3.LUT R3, R3, 0x80000000, R0, 0xf8, !PT ;  /* 0x8000000003037812 */ /* 0x000fc800078ef800 */
[----:B------:R-:W-:-:S04]  /*2bb0*/  F2FP.BF16.F32.PACK_AB R3, RZ, R3 ;  /* 0x00000003ff03723e */ /* 0x000fc800000010ff */
[----:B------:R-:W-:Y:S01]  /*2bc0*/  PRMT R2, R3, 0x7610, R2 ;  /* 0x0000761003027816 */ /* 0x000fe20000000002 */
[----:B------:R-:W-:Y:S06]  /*2bd0*/  BRA `(.L_x_2694) ;  /* 0x0000000800107947 */ /* 0x000fec0003800000 */
.L_x_2705:
        /* <DEDUP_REMOVED lines=11> */
[----:B------:R-:W-:-:S04]  /*2c90*/  LOP3.LUT R2, R2, 0x80000000, R3, 0xf8, !PT ;  /* 0x8000000002027812 */ /* 0x000fc800078ef803 */
[----:B------:R-:W-:Y:S01]  /*2ca0*/  F2FP.BF16.F32.PACK_AB R2, RZ, R2 ;  /* 0x00000002ff02723e */ /* 0x000fe200000010ff */
[----:B------:R-:W-:Y:S06]  /*2cb0*/  BRA `(.L_x_2694) ;  /* 0x0000000400d87947 */ /* 0x000fec0003800000 */
.L_x_2704:
[----:B------:R0:W5:Y:S01]  /*2cc0*/  LDG.E.U16 R2, desc[UR36][R4.64] ;  /* 0x0000002404027981 */ /* 0x000162000c1e1500 */
[----:B------:R-:W-:Y:S05]  /*2cd0*/  BRA `(.L_x_2694) ;  /* 0x0000000400d07947 */ /* 0x000fea0003800000 */
.L_x_2701:
        /* <DEDUP_REMOVED lines=13> */
.L_x_2708:
        /* <DEDUP_REMOVED lines=21> */
.L_x_2712:
[----:B------:R-:W-:Y:S05]  /*2f00*/  BSYNC B1 ;  /* 0x0000000000017941 */ /* 0x000fea0003800000 */
.L_x_2711:
[----:B------:R-:W-:Y:S01]  /*2f10*/  LEA R3, R0, 0x3b800000, 0x17 ;  /* 0x3b80000000037811 */ /* 0x000fe200078eb8ff */
[----:B------:R-:W-:-:S05]  /*2f20*/  IMAD.SHL.U32 R0, R2, 0x100000, RZ ;  /* 0x0010000002007824 */ /* 0x000fca00078e00ff */
[----:B------:R-:W-:-:S07]  /*2f30*/  LOP3.LUT R0, R3, R0, R4, 0xfe, !PT ;  /* 0x0000000003007212 */ /* 0x000fce00078efe04 */
.L_x_2710:
[----:B------:R-:W-:Y:S05]  /*2f40*/  BSYNC B0 ;  /* 0x0000000000007941 */ /* 0x000fea0003800000 */
.L_x_2709:
[----:B------:R-:W-:-:S04]  /*2f50*/  F2FP.BF16.F32.PACK_AB R0, RZ, R0 ;  /* 0x00000000ff00723e */ /* 0x000fc800000010ff */
[----:B------:R-:W-:Y:S01]  /*2f60*/  PRMT R2, R0, 0x7610, R2 ;  /* 0x0000761000027816 */ /* 0x000fe20000000002 */
[----:B------:R-:W-:Y:S06]  /*2f70*/  BRA `(.L_x_2694) ;  /* 0x0000000400287947 */ /* 0x000fec0003800000 */
.L_x_2707:
        /* <DEDUP_REMOVED lines=21> */
.L_x_2716:
[----:B------:R-:W-:Y:S05]  /*30d0*/  BSYNC B1 ;  /* 0x0000000000017941 */ /* 0x000fea0003800000 */
.L_x_2715:
[----:B------:R-:W-:Y:S01]  /*30e0*/  LEA R3, R0, 0x37800000, 0x17 ;  /* 0x3780000000037811 */ /* 0x000fe200078eb8ff */
[----:B------:R-:W-:-:S05]  /*30f0*/  IMAD.SHL.U32 R0, R2, 0x200000, RZ ;  /* 0x0020000002007824 */ /* 0x000fca00078e00ff */
[----:B------:R-:W-:-:S07]  /*3100*/  LOP3.LUT R0, R3, R0, R4, 0xfe, !PT ;  /* 0x0000000003007212 */ /* 0x000fce00078efe04 */
.L_x_2714:
[----:B------:R-:W-:Y:S05]  /*3110*/  BSYNC B0 ;  /* 0x0000000000007941 */ /* 0x000fea0003800000 */
.L_x_2713:
[----:B------:R-:W-:-:S04]  /*3120*/  F2FP.BF16.F32.PACK_AB R0, RZ, R0 ;  /* 0x00000000ff00723e */ /* 0x000fc800000010ff */
[----:B------:R-:W-:Y:S01]  /*3130*/  PRMT R2, R0, 0x7610, R2 ;  /* 0x0000761000027816 */ /* 0x000fe20000000002 */
[----:B------:R-:W-:Y:S06]  /*3140*/  BRA `(.L_x_2694) ;  /* 0x0000000000b47947 */ /* 0x000fec0003800000 */
.L_x_2706:
        /* <DEDUP_REMOVED lines=14> */
.L_x_2720:
[----:B------:R-:W-:Y:S05]  /*3230*/  BSYNC B0 ;  /* 0x0000000000007941 */ /* 0x000fea0003800000 */
.L_x_2719:
[----:B------:R-:W-:-:S04]  /*3240*/  F2FP.BF16.F32.PACK_AB R0, RZ, R0 ;  /* 0x00000000ff00723e */ /* 0x000fc800000010ff */
[----:B------:R-:W-:Y:S01]  /*3250*/  PRMT R2, R0, 0x7610, R2 ;  /* 0x0000761000027816 */ /* 0x000fe20000000002 */
[----:B------:R-:W-:Y:S06]  /*3260*/  BRA `(.L_x_2694) ;  /* 0x00000000006c7947 */ /* 0x000fec0003800000 */
.L_x_2693:
        /* <DEDUP_REMOVED lines=16> */
.L_x_2721:
[----:B------:R-:W-:Y:S01]  /*3370*/  PRMT R2, RZ, 0x7610, R2 ;  /* 0x00007610ff027816 */ /* 0x000fe20000000002 */
[----:B------:R-:W-:Y:S06]  /*3380*/  BRA `(.L_x_2694) ;  /* 0x0000000000247947 */ /* 0x000fec0003800000 */
.L_x_2718:
[----:B------:R-:W2:Y:S02]  /*3390*/  LDG.E.64 R4, desc[UR36][R4.64] ;  /* 0x0000002404047981 */ /* 0x000ea4000c1e1b00 */
[----:B--2---:R-:W0:Y:S02]  /*33a0*/  I2F.U64 R0, R4 ;  /* 0x0000000400007312 */ /* 0x004e240000301000 */
[----:B0-----:R-:W-:-:S04]  /*33b0*/  F2FP.BF16.F32.PACK_AB R0, RZ, R0 ;  /* 0x00000000ff00723e */ /* 0x001fc800000010ff */
[----:B------:R-:W-:Y:S01]  /*33c0*/  PRMT R2, R0, 0x7610, R2 ;  /* 0x0000761000027816 */ /* 0x000fe20000000002 */
[----:B------:R-:W-:Y:S06]  /*33d0*/  BRA `(.L_x_2694) ;  /* 0x0000000000107947 */ /* 0x000fec0003800000 */
.L_x_2717:
[----:B------:R-:W2:Y:S02]  /*33e0*/  LDG.E R4, desc[UR36][R4.64] ;  /* 0x0000002404047981 */ /* 0x000ea4000c1e1900 */
[----:B--2---:R-:W-:-:S04]  /*33f0*/  I2FP.F32.U32 R0, R4 ;  /* 0x0000000400007245 */ /* 0x004fc80000201000 */
[----:B------:R-:W-:-:S04]  /*3400*/  F2FP.BF16.F32.PACK_AB R0, RZ, R0 ;  /* 0x00000000ff00723e */ /* 0x000fc800000010ff */
[----:B------:R-:W-:-:S07]  /*3410*/  PRMT R2, R0, 0x7610, R2 ;  /* 0x0000761000027816 */ /* 0x000fce0000000002 */
.L_x_2694:
[----:B------:R-:W-:-:S07]  /*3420*/  VIADD R23, R23, 0x80 ;  /* 0x0000008017177836 */ /* 0x000fce0000000000 */
.L_x_2688:
[----:B------:R-:W-:Y:S05]  /*3430*/  BSYNC B6 ;  /* 0x0000000000067941 */ /* 0x000fea0003800000 */
.L_x_2687:
[----:B------:R-:W1:Y:S01]  /*3440*/  LDC.U8 R25, c[0x0][0x21a] ;  /* 0x00008680ff197b82 */ /* 0x000e620000000000 */
        /* <DEDUP_REMOVED lines=25> */
.L_x_2727:
[----:B------:R-:W2:Y:S02]  /*35e0*/  LDG.E.U8 R4, desc[UR36][R4.64] ;  /* 0x0000002404047981 */ /* 0x000ea4000c1e1100 */
[----:B--2---:R-:W-:-:S04]  /*35f0*/  I2FP.F32.U32 R0, R4 ;  /* 0x0000000400007245 */ /* 0x004fc80000201000 */
[----:B------:R-:W-:-:S04]  /*3600*/  F2FP.BF16.F32.PACK_AB R0, RZ, R0 ;  /* 0x00000000ff00723e */ /* 0x000fc800000010ff */
[----:B------:R-:W-:Y:S01]  /*3610*/  PRMT R16, R0, 0x7610, R16 ;  /* 0x0000761000107816 */ /* 0x000fe20000000010 */
[----:B------:R-:W-:Y:S06]  /*3620*/  BRA `(.L_x_2723) ;  /* 0x0000000c00c87947 */ /* 0x000fec0003800000 */
.L_x_2726:
        /* <DEDUP_REMOVED lines=11> */
.L_x_2730:
[----:B------:R-:W2:Y:S02]  /*36e0*/  LDG.E R4, desc[UR36][R4.64] ;  /* 0x0000002404047981 */ /* 0x000ea4000c1e1900 */
[----:B--2---:R-:W-:-:S04]  /*36f0*/  I2FP.F32.S32 R0, R4 ;  /* 0x0000000400007245 */ /* 0x004fc80000201400 */
[----:B------:R-:W-:-:S04]  /*3700*/  F2FP.BF16.F32.PACK_AB R0, RZ, R0 ;  /* 0x00000000ff00723e */ /* 0x000fc800000010ff */
[----:B------:R-:W-:Y:S01]  /*3710*/  PRMT R16, R0, 0x7610, R16 ;  /* 0x0000761000107816 */ /* 0x000fe20000000010 */
[----:B------:R-:W-:Y:S06]  /*3720*/  BRA `(.L_x_2723) ;  /* 0x0000000c00887947 */ /* 0x000fec0003800000 */
.L_x_2729:
[----:B------:R-:W2:Y:S02]  /*3730*/  LDG.E.U16 R4, desc[UR36][R4.64] ;  /* 0x0000002404047981 */ /* 0x000ea4000c1e1500 */
[----:B--2---:R-:W0:Y:S02]  /*3740*/  I2F.S16 R0, R4 ;  /* 0x0000000400007306 */ /* 0x004e240000101400 */
[----:B0-----:R-:W-:-:S04]  /*3750*/  F2FP.BF16.F32.PACK_AB R0, RZ, R0 ;  /* 0x00000000ff00723e */ /* 0x001fc800000010ff */
[----:B------:R-:W-:Y:S01]  /*3760*/  PRMT R16, R0, 0x7610, R16 ;  /* 0x0000761000107816 */ /* 0x000fe20000000010 */
[----:B------:R-:W-:Y:S06]  /*3770*/  BRA `(.L_x_2723) ;  /* 0x0000000c00747947 */ /* 0x000fec0003800000 */
.L_x_2725:
        /* <DEDUP_REMOVED lines=9> */
.L_x_2732:
[----:B------:R-:W2:Y:S02]  /*3810*/  LDG.E.U16 R0, desc[UR36][R4.64] ;  /* 0x0000002404007981 */ /* 0x000ea4000c1e1500 */
[----:B--2---:R-:W-:-:S05]  /*3820*/  HADD2.F32 R0, -RZ, R0.H0_H0 ;  /* 0x20000000ff007230 */ /* 0x004fca0000004100 */
[----:B------:R-:W-:-:S04]  /*3830*/  F2FP.BF16.F32.PACK_AB R0, RZ, R0 ;  /* 0x00000000ff00723e */ /* 0x000fc800000010ff */
[----:B------:R-:W-:Y:S01]  /*3840*/  PRMT R16, R0, 0x7610, R16 ;  /* 0x0000761000107816 */ /* 0x000fe20000000010 */
[----:B------:R-:W-:Y:S06]  /*3850*/  BRA `(.L_x_2723) ;  /* 0x0000000c003c7947 */ /* 0x000fec0003800000 */
.L_x_2731:
        /* <DEDUP_REMOVED lines=9> */
.L_x_2734:
[----:B------:R-:W2:Y:S02]  /*38f0*/  LDG.E.U16 R4, desc[UR36][R4.64] ;  /* 0x0000002404047981 */ /* 0x000ea4000c1e1500 */
[----:B--2---:R-:W-:-:S05]  /*3900*/  HADD2.F32 R0, -RZ, R4.H0_H0 ;  /* 0x20000004ff007230 */ /* 0x004fca0000004100 */
[----:B------:R-:W-:-:S04]  /*3910*/  F2FP.BF16.F32.PACK_AB R0, RZ, R0 ;  /* 0x00000000ff00723e */ /* 0x000fc800000010ff */
[----:B------:R-:W-:Y:S01]  /*3920*/  PRMT R16, R0, 0x7610, R16 ;  /* 0x0000761000107816 */ /* 0x000fe20000000010 */
[----:B------:R-:W-:Y:S06]  /*3930*/  BRA `(.L_x_2723) ;  /* 0x0000000c00047947 */ /* 0x000fec0003800000 */
.L_x_2733:
        /* <DEDUP_REMOVED lines=9> */
.L_x_2724:
        /* <DEDUP_REMOVED lines=14> */
.L_x_2737:
        /* <DEDUP_REMOVED lines=9> */
.L_x_2736:
        /* <DEDUP_REMOVED lines=28> */
.L_x_2739:
        /* <DEDUP_REMOVED lines=15> */
.L_x_2738:
[----:B------:R2:W5:Y:S01]  /*3df0*/  LDG.E.U16 R16, desc[UR36][R4.64] ;  /* 0x0000002404107981 */ /* 0x000562000c1e1500 */
[----:B------:R-:W-:Y:S05]  /*3e00*/  BRA `(.L_x_2723) ;  /* 0x0000000400d07947 */ /* 0x000fea0003800000 */
.L_x_2735:
        /* <DEDUP_REMOVED lines=13> */
.L_x_2742:
        /* <DEDUP_REMOVED lines=21> */
.L_x_2746:
[----:B------:R-:W-:Y:S05]  /*4030*/  BSYNC B1 ;  /* 0x0000000000017941 */ /* 0x000fea0003800000 */
.L_x_2745:
[----:B------:R-:W-:Y:S01]  /*4040*/  LEA R5, R0, 0x3b800000, 0x17 ;  /* 0x3b80000000057811 */ /* 0x000fe200078eb8ff */
[----:B------:R-:W-:-:S05]  /*4050*/  IMAD.SHL.U32 R0, R3, 0x100000, RZ ;  /* 0x0010000003007824 */ /* 0x000fca00078e00ff */
[----:B------:R-:W-:-:S07]  /*4060*/  LOP3.LUT R0, R5, R0, R6, 0xfe, !PT ;  /* 0x0000000005007212 */ /* 0x000fce00078efe06 */
.L_x_2744:
[----:B------:R-:W-:Y:S05]  /*4070*/  BSYNC B0 ;  /* 0x0000000000007941 */ /* 0x000fea0003800000 */
.L_x_2743:
[----:B------:R-:W-:-:S04]  /*4080*/  F2FP.BF16.F32.PACK_AB R0, RZ, R0 ;  /* 0x00000000ff00723e */ /* 0x000fc800000010ff */
[----:B------:R-:W-:Y:S01]  /*4090*/  PRMT R16, R0, 0x7610, R16 ;  /* 0x0000761000107816 */ /* 0x000fe20000000010 */
[----:B------:R-:W-:Y:S06]  /*40a0*/  BRA `(.L_x_2723) ;  /* 0x0000000400287947 */ /* 0x000fec0003800000 */
.L_x_2741:
        /* <DEDUP_REMOVED lines=21> */
.L_x_2750:
[----:B------:R-:W-:Y:S05]  /*4200*/  BSYNC B1 ;  /* 0x0000000000017941 */ /* 0x000fea0003800000 */
.L_x_2749:
[----:B------:R-:W-:Y:S01]  /*4210*/  LEA R5, R0, 0x37800000, 0x17 ;  /* 0x3780000000057811 */ /* 0x000fe200078eb8ff */
[----:B------:R-:W-:-:S05]  /*4220*/  IMAD.SHL.U32 R0, R3, 0x200000, RZ ;  /* 0x0020000003007824 */ /* 0x000fca00078e00ff */
[----:B------:R-:W-:-:S07]  /*4230*/  LOP3.LUT R0, R5, R0, R6, 0xfe, !PT ;  /* 0x0000000005007212 */ /* 0x000fce00078efe06 */
.L_x_2748:
[----:B------:R-:W-:Y:S05]  /*4240*/  BSYNC B0 ;  /* 0x0000000000007941 */ /* 0x000fea0003800000 */
.L_x_2747:
[----:B------:R-:W-:-:S04]  /*4250*/  F2FP.BF16.F32.PACK_AB R0, RZ, R0 ;  /* 0x00000000ff00723e */ /* 0x000fc800000010ff */
[----:B------:R-:W-:Y:S01]  /*4260*/  PRMT R16, R0, 0x7610, R16 ;  /* 0x0000761000107816 */ /* 0x000fe20000000010 */
[----:B------:R-:W-:Y:S06]  /*4270*/  BRA `(.L_x_2723) ;  /* 0x0000000000b47947 */ /* 0x000fec0003800000 */
.L_x_2740:
        /* <DEDUP_REMOVED lines=14> */
.L_x_2754:
[----:B------:R-:W-:Y:S05]  /*4360*/  BSYNC B0 ;  /* 0x0000000000007941 */ /* 0x000fea0003800000 */
.L_x_2753:
[----:B------:R-:W-:-:S04]  /*4370*/  F2FP.BF16.F32.PACK_AB R0, RZ, R0 ;  /* 0x00000000ff00723e */ /* 0x000fc800000010ff */
[----:B------:R-:W-:Y:S01]  /*4380*/  PRMT R16, R0, 0x7610, R16 ;  /* 0x0000761000107816 */ /* 0x000fe20000000010 */
[----:B------:R-:W-:Y:S06]  /*4390*/  BRA `(.L_x_2723) ;  /* 0x00000000006c7947 */ /* 0x000fec0003800000 */
.L_x_2728:
        /* <DEDUP_REMOVED lines=15> */
[----:B01---5:R-:W-:Y:S05]  /*4490*/  CALL.ABS.NOINC R14 ;  /* 0x000000000e007343 */ /* 0x023fea0003c00000 */
.L_x_2755:
[----:B------:R-:W-:Y:S01]  /*44a0*/  PRMT R16, RZ, 0x7610, R16 ;  /* 0x00007610ff107816 */ /* 0x000fe20000000010 */
[----:B------:R-:W-:Y:S06]  /*44b0*/  BRA `(.L_x_2723) ;  /* 0x0000000000247947 */ /* 0x000fec0003800000 */
.L_x_2752:
[----:B------:R-:W2:Y:S02]  /*44c0*/  LDG.E.64 R4, desc[UR36][R4.64] ;  /* 0x0000002404047981 */ /* 0x000ea4000c1e1b00 */
[----:B--2---:R-:W0:Y:S02]  /*44d0*/  I2F.U64 R0, R4 ;  /* 0x0000000400007312 */ /* 0x004e240000301000 */
[----:B0-----:R-:W-:-:S04]  /*44e0*/  F2FP.BF16.F32.PACK_AB R0, RZ, R0 ;  /* 0x00000000ff00723e */ /* 0x001fc800000010ff */
[----:B------:R-:W-:Y:S01]  /*44f0*/  PRMT R16, R0, 0x7610, R16 ;  /* 0x0000761000107816 */ /* 0x000fe20000000010 */
[----:B------:R-:W-:Y:S06]  /*4500*/  BRA `(.L_x_2723) ;  /* 0x0000000000107947 */ /* 0x000fec0003800000 */
.L_x_2751:
[----:B------:R-:W2:Y:S02]  /*4510*/  LDG.E R4, desc[UR36][R4.64] ;  /* 0x0000002404047981 */ /* 0x000ea4000c1e1900 */
[----:B--2---:R-:W-:-:S04]  /*4520*/  I2FP.F32.U32 R0, R4 ;  /* 0x0000000400007245 */ /* 0x004fc80000201000 */
[----:B------:R-:W-:-:S04]  /*4530*/  F2FP.BF16.F32.PACK_AB R0, RZ, R0 ;  /* 0x00000000ff00723e */ /* 0x000fc800000010ff */
[----:B------:R-:W-:-:S07]  /*4540*/  PRMT R16, R0, 0x7610, R16 ;  /* 0x0000761000107816 */ /* 0x000fce0000000010 */
.L_x_2723:
[----:B------:R-:W-:Y:S05]  /*4550*/  BSYNC B6 ;  /* 0x0000000000067941 */ /* 0x000fea0003800000 */
.L_x_2722:
[----:B------:R-:W3:Y:S01]  /*4560*/  LDC.U16 R0, c[0x0][0x218] ;  /* 0x00008600ff007b82 */ /* 0x000ee20000000400 */
[----:B-1----:R-:W-:Y:S01]  /*4570*/  ISETP.NE.AND P0, PT, R25, RZ, PT ;  /* 0x000000ff1900720c */ /* 0x002fe20003f05270 */
[----:B------:R-:W-:-:S12]  /*4580*/  BSSY B0, `(.L_x_2756) ;  /* 0x0000075000007945 */ /* 0x000fd80003800000 */
[----:B------:R-:W-:Y:S05]  /*4590*/  @!P0 BRA `(.L_x_2757) ;  /* 0x0000000000e88947 */ /* 0x000fea0003800000 */
[----:B------:R-:W1:Y:S01]  /*45a0*/  S2R R19, SR_TID.X ;  /* 0x0000000000137919 */ /* 0x000e620000002100 */
[----:B------:R-:W-:Y:S01]  /*45b0*/  BSSY B1, `(.L_x_2758) ;  /* 0x0000012000017945 */ /* 0x000fe20003800000 */
[CC--:B-1----:R-:W-:Y:S01]  /*45c0*/  ISETP.GE.AND P0, PT, R19.reuse, R22.reuse, PT ;  /* 0x000000161300720c */ /* 0x0c2fe20003f06270 */
[C---:B------:R-:W-:Y:S02]  /*45d0*/  VIADD R7, R19.reuse, 0x80 ;  /* 0x0000008013077836 */ /* 0x040fe40000000000 */
[C---:B------:R-:W-:Y:S02]  /*45e0*/  VIADD R3, R19.reuse, 0x100 ;  /* 0x0000010013037836 */ /* 0x040fe40000000000 */
[----:B0-2---:R-:W-:Y:S01]  /*45f0*/  VIADD R5, R19, 0x180 ;  /* 0x0000018013057836 */ /* 0x005fe20000000000 */
[-C--:B------:R-:W-:Y:S02]  /*4600*/  ISETP.GE.AND P1, PT, R7, R22.reuse, PT ;  /* 0x000000160700720c */ /* 0x080fe40003f26270 */
[----:B------:R-:W-:-:S02]  /*4610*/  ISETP.GE.AND P2, PT, R3, R22, PT ;  /* 0x000000160300720c */ /* 0x000fc40003f46270 */
[----:B------:R-:W-:-:S03]  /*4620*/  ISETP.GE.AND P3, PT, R5, R22, PT ;  /* 0x000000160500720c */ /* 0x000fc60003f66270 */
[----:B------:R-:W-:Y:S10]  /*4630*/  @P0 BRA `(.L_x_2759) ;  /* 0x0000000000240947 */ /* 0x000ff40003800000 */
[----:B---3--:R-:W-:Y:S02]  /*4640*/  IMAD.U32 R4, R0, 0x10000, RZ ;  /* 0x0001000000047824 */ /* 0x008fe400078e00ff */
[----:B-----5:R-:W-:Y:S02]  /*4650*/  IMAD.U32 R18, R18, 0x10000, RZ ;  /* 0x0001000012127824 */ /* 0x020fe400078e00ff */
[----:B------:R-:W0:Y:S02]  /*4660*/  MUFU.RCP R3, R4 ;  /* 0x0000000400037308 */ /* 0x000e240000001000 */
[----:B0-----:R-:W-:-:S06]  /*4670*/  FMUL.FTZ R18, R18, R3 ;  /* 0x0000000312127220 */ /* 0x001fcc0000410000 */
[----:B------:R-:W0:Y:S02]  /*4680*/  F2F.BF16.F32 R18, R18 ;  /* 0x0000001200127304 */ /* 0x000e240000202000 */
[----:B0-----:R-:W-:-:S06]  /*4690*/  IMAD.U32 R5, R18, 0x10000, RZ ;  /* 0x0001000012057824 */ /* 0x001fcc00078e00ff */
[----:B------:R-:W0:Y:S02]  /*46a0*/  FRND R5, R5 ;  /* 0x0000000500057307 */ /* 0x000e240000201000 */
[----:B0-----:R-:W-:-:S05]  /*46b0*/  FMUL.FTZ R3, R4, R5 ;  /* 0x0000000504037220 */ /* 0x001fca0000410000 */
[----:B------:R-:W-:-:S07]  /*46c0*/  F2FP.BF16.F32.PACK_AB R3, RZ, R3 ;  /* 0x00000003ff03723e */ /* 0x000fce00000010ff */
.L_x_2759:
[----:B------:R-:W-:Y:S05]  /*46d0*/  BSYNC B1 ;  /* 0x0000000000017941 */ /* 0x000fea0003800000 */
.L_x_2758:
[----:B------:R-:W-:Y:S04]  /*46e0*/  BSSY B1, `(.L_x_2760) ;  /* 0x000000c000017945 */ /* 0x000fe80003800000 */
[----:B------:R-:W-:Y:S05]  /*46f0*/  @P1 BRA `(.L_x_2761) ;  /* 0x0000000000281947 */ /* 0x000fea0003800000 */
        /* <DEDUP_REMOVED lines=8> */
[----:B------:R-:W-:-:S04]  /*4780*/  F2FP.BF16.F32.PACK_AB R5, RZ, R5 ;  /* 0x00000005ff05723e */ /* 0x000fc800000010ff */
[----:B------:R-:W-:-:S07]  /*4790*/  PRMT R18, R5, 0x7610, R18 ;  /* 0x0000761005127816 */ /* 0x000fce0000000012 */
.L_x_2761:
[----:B------:R-:W-:Y:S05]  /*47a0*/  BSYNC B1 ;  /* 0x0000000000017941 */ /* 0x000fea0003800000 */
.L_x_2760:
        /* <DEDUP_REMOVED lines=12> */
.L_x_2763:
[----:B------:R-:W-:Y:S05]  /*4870*/  BSYNC B1 ;  /* 0x0000000000017941 */ /* 0x000fea0003800000 */
.L_x_2762:
        /* <DEDUP_REMOVED lines=10> */
[----:B------:R-:W-:Y:S01]  /*4920*/  PRMT R16, R4, 0x7610, R16 ;  /* 0x0000761004107816 */ /* 0x000fe20000000010 */
[----:B------:R-:W-:Y:S06]  /*4930*/  BRA `(.L_x_2764) ;  /* 0x0000000000e47947 */ /* 0x000fec0003800000 */
.L_x_2757:
[----:B------:R-:W1:Y:S01]  /*4940*/  S2R R19, SR_TID.X ;  /* 0x0000000000137919 */ /* 0x000e620000002100 */
[----:B------:R-:W-:Y:S01]  /*4950*/  BSSY B1, `(.L_x_2765) ;  /* 0x0000012000017945 */ /* 0x000fe20003800000 */
[CC--:B-1----:R-:W-:Y:S01]  /*4960*/  ISETP.GE.AND P0, PT, R19.reuse, R22.reuse, PT ;  /* 0x000000161300720c */ /* 0x0c2fe20003f06270 */
[C---:B------:R-:W-:Y:S02]  /*4970*/  VIADD R3, R19.reuse, 0x80 ;  /* 0x0000008013037836 */ /* 0x040fe40000000000 */
[C---:B0-2---:R-:W-:Y:S02]  /*4980*/  VIADD R5, R19.reuse, 0x100 ;  /* 0x0000010013057836 */ /* 0x045fe40000000000 */
[----:B------:R-:W-:Y:S01]  /*4990*/  VIADD R7, R19, 0x180 ;  /* 0x0000018013077836 */ /* 0x000fe20000000000 */
[-C--:B------:R-:W-:Y:S02]  /*49a0*/  ISETP.GE.AND P1, PT, R3, R22.reuse, PT ;  /* 0x000000160300720c */ /* 0x080fe40003f26270 */
[----:B------:R-:W-:-:S02]  /*49b0*/  ISETP.GE.AND P2, PT, R5, R22, PT ;  /* 0x000000160500720c */ /* 0x000fc40003f46270 */
[----:B------:R-:W-:-:S03]  /*49c0*/  ISETP.GE.AND P3, PT, R7, R22, PT ;  /* 0x000000160700720c */ /* 0x000fc60003f66270 */
[----:B------:R-:W-:Y:S10]  /*49d0*/  @P0 BRA `(.L_x_2766) ;  /* 0x0000000000240947 */ /* 0x000ff40003800000 */
[----:B-----5:R-:W-:Y:S02]  /*49e0*/  IMAD.U32 R4, R18, 0x10000, RZ ;  /* 0x0001000012047824 */ /* 0x020fe400078e00ff */
[----:B---3--:R-:W-:-:S04]  /*49f0*/  IMAD.U32 R7, R0, 0x10000, RZ ;  /* 0x0001000000077824 */ /* 0x008fc800078e00ff */
[----:B------:R-:W-:Y:S01]  /*4a00*/  FMUL.FTZ R4, R4, R7 ;  /* 0x0000000704047220 */ /* 0x000fe20000410000 */
[----:B------:R-:W-:Y:S08]  /*4a10*/  MUFU.RCP R6, R7 ;  /* 0x0000000700067308 */ /* 0x000ff00000001000 */
[----:B------:R-:W0:Y:S02]  /*4a20*/  F2F.BF16.F32 R4, R4 ;  /* 0x0000000400047304 */ /* 0x000e240000202000 */
[----:B0-----:R-:W-:-:S06]  /*4a30*/  IMAD.U32 R5, R4, 0x10000, RZ ;  /* 0x0001000004057824 */ /* 0x001fcc00078e00ff */
[----:B------:R-:W0:Y:S02]  /*4a40*/  FRND R5, R5 ;  /* 0x0000000500057307 */ /* 0x000e240000201000 */
[----:B0-----:R-:W-:-:S05]  /*4a50*/  FMUL.FTZ R3, R5, R6 ;  /* 0x0000000605037220 */ /* 0x001fca0000410000 */
[----:B------:R-:W-:-:S07]  /*4a60*/  F2FP.BF16.F32.PACK_AB R3, RZ, R3 ;  /* 0x00000003ff03723e */ /* 0x000fce00000010ff */
.L_x_2766:
[----:B------:R-:W-:Y:S05]  /*4a70*/  BSYNC B1 ;  /* 0x0000000000017941 */ /* 0x000fea0003800000 */
.L_x_2765:
[----:B------:R-:W-:Y:S04]  /*4a80*/  BSSY B1, `(.L_x_2767) ;  /* 0x000000c000017945 */ /* 0x000fe80003800000 */
[----:B------:R-:W-:Y:S05]  /*4a90*/  @P1 BRA `(.L_x_2768) ;  /* 0x0000000000281947 */ /* 0x000fea0003800000 */
        /* <DEDUP_REMOVED lines=8> */
[----:B------:R-:W-:-:S04]  /*4b20*/  F2FP.BF16.F32.PACK_AB R6, RZ, R6 ;  /* 0x00000006ff06723e */ /* 0x000fc800000010ff */
[----:B------:R-:W-:-:S07]  /*4b30*/  PRMT R18, R6, 0x7610, R18 ;  /* 0x0000761006127816 */ /* 0x000fce0000000012 */
.L_x_2768:
[----:B------:R-:W-:Y:S05]  /*4b40*/  BSYNC B1 ;  /* 0x0000000000017941 */ /* 0x000fea0003800000 */
.L_x_2767:
        /* <DEDUP_REMOVED lines=12> */
.L_x_2770:
[----:B------:R-:W-:Y:S05]  /*4c10*/  BSYNC B1 ;  /* 0x0000000000017941 */ /* 0x000fea0003800000 */
.L_x_2769:
[----:B------:R-:W-:Y:S05]  /*4c20*/  @P3 BRA `(.L_x_2764) ;  /* 0x0000000000283947 */ /* 0x000fea0003800000 */
[----:B-----5:R-:W-:Y:S02]  /*4c30*/  IMAD.U32 R16, R16, 0x10000, RZ ;  /* 0x0001000010107824 */ /* 0x020fe400078e00ff */
[----:B---3--:R-:W-:-:S04]  /*4c40*/  IMAD.U32 R5, R0, 0x10000, RZ ;  /* 0x0001000000057824 */ /* 0x008fc800078e00ff */
[----:B------:R-:W-:Y:S02]  /*4c50*/  FMUL.FTZ R0, R5, R16 ;  /* 0x0000001005007220 */ /* 0x000fe40000410000 */
[----:B------:R-:W-:Y:S08]  /*4c60*/  MUFU.RCP R5, R5 ;  /* 0x0000000500057308 */ /* 0x000ff00000001000 */
[----:B------:R-:W0:Y:S02]  /*4c70*/  F2F.BF16.F32 R0, R0 ;  /* 0x0000000000007304 */ /* 0x000e240000202000 */
[----:B0-----:R-:W-:-:S06]  /*4c80*/  IMAD.U32 R2, R0, 0x10000, RZ ;  /* 0x0001000000027824 */ /* 0x001fcc00078e00ff */
[----:B------:R-:W0:Y:S02]  /*4c90*/  FRND R2, R2 ;  /* 0x0000000200027307 */ /* 0x000e240000201000 */
[----:B0-----:R-:W-:-:S05]  /*4ca0*/  FMUL.FTZ R4, R2, R5 ;  /* 0x0000000502047220 */ /* 0x001fca0000410000 */
[----:B------:R-:W-:-:S04]  /*4cb0*/  F2FP.BF16.F32.PACK_AB R4, RZ, R4 ;  /* 0x00000004ff04723e */ /* 0x000fc800000010ff */
[----:B------:R-:W-:-:S07]  /*4cc0*/  PRMT R16, R4, 0x7610, R16 ;  /* 0x0000761004107816 */ /* 0x000fce0000000010 */
.L_x_2764:
[----:B------:R-:W-:Y:S05]  /*4cd0*/  BSYNC B0 ;  /* 0x0000000000007941 */ /* 0x000fea0003800000 */
.L_x_2756:
[----:B-----5:R-:W0:Y:S01]  /*4ce0*/  LDC.U8 R2, c[0x0][0x244] ;  /* 0x00009100ff027b82 */ /* 0x020e220000000000 */
[----:B------:R-:W-:Y:S04]  /*4cf0*/  BSSY B6, `(.L_x_2771) ;  /* 0x00000fe000067945 */ /* 0x000fe80003800000 */
[----:B------:R-:W-:Y:S05]  /*4d00*/  @P0 BRA `(.L_x_2772) ;  /* 0x0000000c00f00947 */ /* 0x000fea0003800000 */
[----:B------:R-:W1:Y:S01]  /*4d10*/  LDC.64 R8, c[0x0][0x228] ;  /* 0x00008a00ff087b82 */ /* 0x000e620000000a00 */
[----:B---3--:R-:W-:Y:S01]  /*4d20*/  IMAD R0, R24, 0x200, R19 ;  /* 0x0000020018007824 */ /* 0x008fe200078e0213 */
[----:B0-----:R-:W-:Y:S01]  /*4d30*/  PRMT R4, R2, 0x9910, RZ ;  /* 0x0000991002047816 */ /* 0x001fe200000000ff */
        /* <DEDUP_REMOVED lines=19> */
.L_x_2776:
[----:B------:R-:W-:-:S06]  /*4e70*/  IMAD.U32 R5, R3, 0x10000, RZ ;  /* 0x0001000003057824 */ /* 0x000fcc00078e00ff */
[----:B------:R-:W0:Y:S02]  /*4e80*/  F2I.S64.TRUNC R4, R5 ;  /* 0x0000000500047311 */ /* 0x000e24000020d900 */
[----:B0-----:R0:W-:Y:S01]  /*4e90*/  STG.E.U8 desc[UR36][R8.64], R4 ;  /* 0x0000000408007986 */ /* 0x0011e2000c101124 */
[----:B------:R-:W-:Y:S05]  /*4ea0*/  BRA `(.L_x_2778) ;  /* 0x0000000c00847947 */ /* 0x000fea0003800000 */
.L_x_2775:
        /* <DEDUP_REMOVED lines=10> */
.L_x_2780:
[----:B------:R-:W-:-:S06]  /*4f50*/  IMAD.U32 R3, R3, 0x10000, RZ ;  /* 0x0001000003037824 */ /* 0x000fcc00078e00ff */
[----:B------:R-:W0:Y:S02]  /*4f60*/  F2I.FTZ.TRUNC.NTZ R3, R3 ;  /* 0x0000000300037305 */ /* 0x000e24000021f100 */
[----:B0-----:R0:W-:Y:S01]  /*4f70*/  STG.E desc[UR36][R8.64], R3 ;  /* 0x0000000308007986 */ /* 0x0011e2000c101924 */
[----:B------:R-:W-:Y:S05]  /*4f80*/  BRA `(.L_x_2778) ;  /* 0x0000000c004c7947 */ /* 0x000fea0003800000 */
.L_x_2779:
[----:B------:R-:W-:-:S06]  /*4f90*/  IMAD.U32 R3, R3, 0x10000, RZ ;  /* 0x0001000003037824 */ /* 0x000fcc00078e00ff */
[----:B------:R-:W0:Y:S02]  /*4fa0*/  F2I.FTZ.TRUNC.NTZ R3, R3 ;  /* 0x0000000300037305 */ /* 0x000e24000021f100 */
[----:B0-----:R0:W-:Y:S01]  /*4fb0*/  STG.E.U16 desc[UR36][R8.64], R3 ;  /* 0x0000000308007986 */ /* 0x0011e2000c101524 */
[----:B------:R-:W-:Y:S05]  /*4fc0*/  BRA `(.L_x_2778) ;  /* 0x0000000c003c7947 */ /* 0x000fea0003800000 */
.L_x_2774:
        /* <DEDUP_REMOVED lines=9> */
.L_x_2782:
[----:B------:R-:W-:-:S05]  /*5060*/  IMAD.U32 R0, R3, 0x10000, RZ ;  /* 0x0001000003007824 */ /* 0x000fca00078e00ff */
[----:B------:R-:W-:-:S05]  /*5070*/  F2FP.F16.F32.PACK_AB R0, RZ, R0 ;  /* 0x00000000ff00723e */ /* 0x000fca00000000ff */
[----:B------:R0:W-:Y:S01]  /*5080*/  STG.E.U16 desc[UR36][R8.64], R0 ;  /* 0x0000000008007986 */ /* 0x0001e2000c101524 */
[----:B------:R-:W-:Y:S05]  /*5090*/  BRA `(.L_x_2778) ;  /* 0x0000000c00087947 */ /* 0x000fea0003800000 */
.L_x_2781:
        /* <DEDUP_REMOVED lines=10> */
.L_x_2784:
[----:B------:R-:W-:-:S05]  /*5140*/  IMAD.U32 R3, R3, 0x10000, RZ ;  /* 0x0001000003037824 */ /* 0x000fca00078e00ff */
[----:B------:R-:W-:-:S04]  /*5150*/  F2FP.F16.F32.PACK_AB R3, RZ, R3 ;  /* 0x00000003ff03723e */ /* 0x000fc800000000ff */
[----:B------:R-:W-:-:S05]  /*5160*/  PRMT R3, R3, 0x5410, RZ ;  /* 0x0000541003037816 */ /* 0x000fca00000000ff */
[----:B------:R0:W-:Y:S01]  /*5170*/  STG.E desc[UR36][R8.64], R3 ;  /* 0x0000000308007986 */ /* 0x0001e2000c101924 */
[----:B------:R-:W-:Y:S05]  /*5180*/  BRA `(.L_x_2778) ;  /* 0x0000000800cc7947 */ /* 0x000fea0003800000 */
.L_x_2783:
[----:B------:R-:W-:-:S04]  /*5190*/  IMAD.U32 R4, R3, 0x10000, RZ ;  /* 0x0001000003047824 */ /* 0x000fc800078e00ff */
[----:B------:R-:W-:-:S06]  /*51a0*/  FMUL.FTZ R4, R4, 1 ;  /* 0x3f80000004047820 */ /* 0x000fcc0000410000 */
[----:B------:R-:W0:Y:S02]  /*51b0*/  F2F.F64.F32 R4, R4 ;  /* 0x0000000400047310 */ /* 0x000e240000201800 */
[----:B0-----:R0:W-:Y:S01]  /*51c0*/  STG.E.64 desc[UR36][R8.64], R4 ;  /* 0x0000000408007986 */ /* 0x0011e2000c101b24 */
[----:B------:R-:W-:Y:S05]  /*51d0*/  BRA `(.L_x_2778) ;  /* 0x0000000800b87947 */ /* 0x000fea0003800000 */
.L_x_2773:
        /* <DEDUP_REMOVED lines=13> */
.L_x_2787:
[----:B------:R-:W-:Y:S01]  /*52b0*/  IMAD.U32 R3, R3, 0x10000, RZ ;  /* 0x0001000003037824 */ /* 0x000fe200078e00ff */
[----:B------:R-:W-:-:S03]  /*52c0*/  CS2R R6, SRZ ;  /* 0x0000000000067805 */ /* 0x000fc6000001ff00 */
[----:B------:R-:W-:-:S04]  /*52d0*/  FMUL.FTZ R3, R3, 1 ;  /* 0x3f80000003037820 */ /* 0x000fc80000410000 */
[----:B------:R-:W0:Y:S02]  /*52e0*/  F2F.F64.F32 R4, R3 ;  /* 0x0000000300047310 */ /* 0x000e240000201800 */
[----:B0-----:R0:W-:Y:S01]  /*52f0*/  STG.E.128 desc[UR36][R8.64], R4 ;  /* 0x0000000408007986 */ /* 0x0011e2000c101d24 */
[----:B------:R-:W-:Y:S05]  /*5300*/  BRA `(.L_x_2778) ;  /* 0x00000008006c7947 */ /* 0x000fea0003800000 */
.L_x_2786:
        /* <DEDUP_REMOVED lines=21> */
.L_x_2791:
[----:B------:R-:W-:Y:S05]  /*5460*/  BSYNC B0 ;  /* 0x0000000000007941 */ /* 0x000fea0003800000 */
.L_x_2790:
[----:B------:R-:W-:-:S05]  /*5470*/  LOP3.LUT R5, R0, R5, RZ, 0xfc, !PT ;  /* 0x0000000500057212 */ /* 0x000fca00078efcff */
[----:B------:R0:W-:Y:S01]  /*5480*/  STG.E.U8 desc[UR36][R8.64], R5 ;  /* 0x0000000508007986 */ /* 0x0001e2000c101124 */
[----:B------:R-:W-:Y:S05]  /*5490*/  BRA `(.L_x_2778) ;  /* 0x0000000800087947 */ /* 0x000fea0003800000 */
.L_x_2789:
        /* <DEDUP_REMOVED lines=13> */
.L_x_2793:
[----:B------:R-:W-:Y:S01]  /*5570*/  IMAD.MOV.U32 R0, RZ, RZ, 0x7f ;  /* 0x0000007fff007424 */ /* 0x000fe200078e00ff */
[----:B------:R-:W-:-:S04]  /*5580*/  ISETP.GT.U32.AND P0, PT, R3, 0x7f800000, PT ;  /* 0x7f8000000300780c */ /* 0x000fc80003f04070 */
[----:B------:R-:W-:-:S09]  /*5590*/  SEL R0, R0, 0x7c, P0 ;  /* 0x0000007c00007807 */ /* 0x000fd20000000000 */
.L_x_2794:
[----:B------:R-:W-:Y:S05]  /*55a0*/  BSYNC B0 ;  /* 0x0000000000007941 */ /* 0x000fea0003800000 */
.L_x_2792:
[----:B------:R-:W-:-:S04]  /*55b0*/  LOP3.LUT R3, R5, 0x80000000, RZ, 0xc0, !PT ;  /* 0x8000000005037812 */ /* 0x000fc800078ec0ff */
[----:B------:R-:W-:-:S04]  /*55c0*/  SHF.R.U32.HI R3, RZ, 0x18, R3 ;  /* 0x00000018ff037819 */ /* 0x000fc80000011603 */
[----:B------:R-:W-:-:S05]  /*55d0*/  LOP3.LUT R3, R0, R3, RZ, 0xfc, !PT ;  /* 0x0000000300037212 */ /* 0x000fca00078efcff */
[----:B------:R0:W-:Y:S01]  /*55e0*/  STG.E.U8 desc[UR36][R8.64], R3 ;  /* 0x0000000308007986 */ /* 0x0001e2000c101124 */
[----:B------:R-:W-:Y:S05]  /*55f0*/  BRA `(.L_x_2778) ;  /* 0x0000000400b07947 */ /* 0x000fea0003800000 */
.L_x_2788:
[----:B------:R0:W-:Y:S01]  /*5600*/  STG.E.U16 desc[UR36][R8.64], R3 ;  /* 0x0000000308007986 */ /* 0x0001e2000c101524 */
[----:B------:R-:W-:Y:S05]  /*5610*/  BRA `(.L_x_2778) ;  /* 0x0000000400a87947 */ /* 0x000fea0003800000 */
.L_x_2785:
        /* <DEDUP_REMOVED lines=12> */
.L_x_2797:
        /* <DEDUP_REMOVED lines=17> */
.L_x_2800:
[----:B------:R-:W-:-:S04]  /*57f0*/  LOP3.LUT R3, R5, 0x80000000, RZ, 0xc0, !PT ;  /* 0x8000000005037812 */ /* 0x000fc800078ec0ff */
[----:B------:R-:W-:-:S04]  /*5800*/  SHF.R.U32.HI R3, RZ, 0x18, R3 ;  /* 0x00000018ff037819 */ /* 0x000fc80000011603 */
[----:B------:R-:W-:-:S04]  /*5810*/  LOP3.LUT R0, R0, R3, RZ, 0xfc, !PT ;  /* 0x0000000300007212 */ /* 0x000fc800078efcff */
[----:B------:R-:W-:-:S07]  /*5820*/  PRMT R4, R0, 0x7610, R4 ;  /* 0x0000761000047816 */ /* 0x000fce0000000004 */
.L_x_2799:
[----:B------:R-:W-:Y:S05]  /*5830*/  BSYNC B0 ;  /* 0x0000000000007941 */ /* 0x000fea0003800000 */
.L_x_2798:
[----:B------:R3:W-:Y:S01]  /*5840*/  STG.E.U8 desc[UR36][R8.64], R4 ;  /* 0x0000000408007986 */ /* 0x0007e2000c101124 */
[----:B------:R-:W-:Y:S05]  /*5850*/  BRA `(.L_x_2778) ;  /* 0x0000000400187947 */ /* 0x000fea0003800000 */
.L_x_2796:
        /* <DEDUP_REMOVED lines=17> */
.L_x_2803:
[----:B------:R-:W-:-:S04]  /*5970*/  LOP3.LUT R3, R5, 0x80000000, RZ, 0xc0, !PT ;  /* 0x8000000005037812 */ /* 0x000fc800078ec0ff */
[----:B------:R-:W-:-:S04]  /*5980*/  SHF.R.U32.HI R3, RZ, 0x18, R3 ;  /* 0x00000018ff037819 */ /* 0x000fc80000011603 */
[----:B------:R-:W-:-:S04]  /*5990*/  LOP3.LUT R0, R0, R3, RZ, 0xfc, !PT ;  /* 0x0000000300007212 */ /* 0x000fc800078efcff */
[----:B------:R-:W-:-:S07]  /*59a0*/  PRMT R4, R0, 0x7610, R4 ;  /* 0x0000761000047816 */ /* 0x000fce0000000004 */
.L_x_2802:
[----:B------:R-:W-:Y:S05]  /*59b0*/  BSYNC B0 ;  /* 0x0000000000007941 */ /* 0x000fea0003800000 */
.L_x_2801:
[----:B------:R0:W-:Y:S01]  /*59c0*/  STG.E.U8 desc[UR36][R8.64], R4 ;  /* 0x0000000408007986 */ /* 0x0001e2000c101124 */
[----:B------:R-:W-:Y:S05]  /*59d0*/  BRA `(.L_x_2778) ;  /* 0x0000000000b87947 */ /* 0x000fea0003800000 */
.L_x_2795:
        /* <DEDUP_REMOVED lines=22> */
.L_x_2777:
        /* <DEDUP_REMOVED lines=16> */
.L_x_2806:
[----:B------:R-:W-:Y:S05]  /*5c40*/  BRA `(.L_x_2778) ;  /* 0x00000000001c7947 */ /* 0x000fea0003800000 */
.L_x_2805:
[----:B------:R-:W-:-:S06]  /*5c50*/  IMAD.U32 R4, R3, 0x10000, RZ ;  /* 0x0001000003047824 */ /* 0x000fcc00078e00ff */
[----:B------:R-:W0:Y:S02]  /*5c60*/  F2I.U64.TRUNC R4, R4 ;  /* 0x0000000400047311 */ /* 0x000e24000020d800 */
[----:B0-----:R2:W-:Y:S01]  /*5c70*/  STG.E.64 desc[UR36][R8.64], R4 ;  /* 0x0000000408007986 */ /* 0x0015e2000c101b24 */
[----:B------:R-:W-:Y:S05]  /*5c80*/  BRA `(.L_x_2778) ;  /* 0x00000000000c7947 */ /* 0x000fea0003800000 */
.L_x_2804:
[----:B------:R-:W-:-:S06]  /*5c90*/  IMAD.U32 R3, R3, 0x10000, RZ ;  /* 0x0001000003037824 */ /* 0x000fcc00078e00ff */
[----:B------:R-:W0:Y:S02]  /*5ca0*/  F2I.FTZ.U32.TRUNC.NTZ R3, R3 ;  /* 0x0000000300037305 */ /* 0x000e24000021f000 */
[----:B0-----:R0:W-:Y:S02]  /*5cb0*/  STG.E desc[UR36][R8.64], R3 ;  /* 0x0000000308007986 */ /* 0x0011e4000c101924 */
.L_x_2778:
[----:B------:R-:W-:-:S07]  /*5cc0*/  VIADD R19, R19, 0x80 ;  /* 0x0000008013137836 */ /* 0x000fce0000000000 */
.L_x_2772:
[----:B------:R-:W-:Y:S05]  /*5cd0*/  BSYNC B6 ;  /* 0x0000000000067941 */ /* 0x000fea0003800000 */
.L_x_2771:
        /* <DEDUP_REMOVED lines=25> */
.L_x_2812:
[----:B------:R-:W-:-:S06]  /*5e70*/  IMAD.U32 R5, R18, 0x10000, RZ ;  /* 0x0001000012057824 */ /* 0x000fcc00078e00ff */
[----:B------:R-:W0:Y:S02]  /*5e80*/  F2I.S64.TRUNC R4, R5 ;  /* 0x0000000500047311 */ /* 0x000e24000020d900 */
[----:B0-----:R0:W-:Y:S01]  /*5e90*/  STG.E.U8 desc[UR36][R8.64], R4 ;  /* 0x0000000408007986 */ /* 0x0011e2000c101124 */
[----:B------:R-:W-:Y:S05]  /*5ea0*/  BRA `(.L_x_2814) ;  /* 0x0000000c00847947 */ /* 0x000fea0003800000 */
.L_x_2811:
        /* <DEDUP_REMOVED lines=10> */
.L_x_2816:
[----:B------:R-:W-:-:S04]  /*5f50*/  IMAD.U32 R18, R18, 0x10000, RZ ;  /* 0x0001000012127824 */ /* 0x000fc800078e00ff */
[----:B------:R-:W0:Y:S02]  /*5f60*/  F2I.FTZ.TRUNC.NTZ R3, R18 ;  /* 0x0000001200037305 */ /* 0x000e24000021f100 */
[----:B0-----:R0:W-:Y:S01]  /*5f70*/  STG.E desc[UR36][R8.64], R3 ;  /* 0x0000000308007986 */ /* 0x0011e2000c101924 */
[----:B------:R-:W-:Y:S05]  /*5f80*/  BRA `(.L_x_2814) ;  /* 0x0000000c004c7947 */ /* 0x000fea0003800000 */
.L_x_2815:
[----:B------:R-:W-:-:S04]  /*5f90*/  IMAD.U32 R18, R18, 0x10000, RZ ;  /* 0x0001000012127824 */ /* 0x000fc800078e00ff */
[----:B------:R-:W0:Y:S02]  /*5fa0*/  F2I.FTZ.TRUNC.NTZ R3, R18 ;  /* 0x0000001200037305 */ /* 0x000e24000021f100 */
[----:B0-----:R0:W-:Y:S01]  /*5fb0*/  STG.E.U16 desc[UR36][R8.64], R3 ;  /* 0x0000000308007986 */ /* 0x0011e2000c101524 */
[----:B------:R-:W-:Y:S05]  /*5fc0*/  BRA `(.L_x_2814) ;  /* 0x0000000c003c7947 */ /* 0x000fea0003800000 */
.L_x_2810:
        /* <DEDUP_REMOVED lines=9> */
.L_x_2818:
[----:B------:R-:W-:-:S05]  /*6060*/  IMAD.U32 R0, R18, 0x10000, RZ ;  /* 0x0001000012007824 */ /* 0x000fca00078e00ff */
[----:B------:R-:W-:-:S05]  /*6070*/  F2FP.F16.F32.PACK_AB R0, RZ, R0 ;  /* 0x00000000ff00723e */ /* 0x000fca00000000ff */
[----:B------:R0:W-:Y:S01]  /*6080*/  STG.E.U16 desc[UR36][R8.64], R0 ;  /* 0x0000000008007986 */ /* 0x0001e2000c101524 */
[----:B------:R-:W-:Y:S05]  /*6090*/  BRA `(.L_x_2814) ;  /* 0x0000000c00087947 */ /* 0x000fea0003800000 */
.L_x_2817:
        /* <DEDUP_REMOVED lines=10> */
.L_x_2820:
[----:B------:R-:W-:-:S05]  /*6140*/  IMAD.U32 R18, R18, 0x10000, RZ ;  /* 0x0001000012127824 */ /* 0x000fca00078e00ff */
[----:B------:R-:W-:-:S04]  /*6150*/  F2FP.F16.F32.PACK_AB R3, RZ, R18 ;  /* 0x00000012ff03723e */ /* 0x000fc800000000ff */
[----:B------:R-:W-:-:S05]  /*6160*/  PRMT R3, R3, 0x5410, RZ ;  /* 0x0000541003037816 */ /* 0x000fca00000000ff */
[----:B------:R0:W-:Y:S01]  /*6170*/  STG.E desc[UR36][R8.64], R3 ;  /* 0x0000000308007986 */ /* 0x0001e2000c101924 */
[----:B------:R-:W-:Y:S05]  /*6180*/  BRA `(.L_x_2814) ;  /* 0x0000000800cc7947 */ /* 0x000fea0003800000 */
.L_x_2819:
[----:B------:R-:W-:-:S04]  /*6190*/  IMAD.U32 R4, R18, 0x10000, RZ ;  /* 0x0001000012047824 */ /* 0x000fc800078e00ff */
[----:B------:R-:W-:-:S06]  /*61a0*/  FMUL.FTZ R4, R4, 1 ;  /* 0x3f80000004047820 */ /* 0x000fcc0000410000 */
[----:B------:R-:W0:Y:S02]  /*61b0*/  F2F.F64.F32 R4, R4 ;  /* 0x0000000400047310 */ /* 0x000e240000201800 */
[----:B0-----:R0:W-:Y:S01]  /*61c0*/  STG.E.64 desc[UR36][R8.64], R4 ;  /* 0x0000000408007986 */ /* 0x0011e2000c101b24 */
[----:B------:R-:W-:Y:S05]  /*61d0*/  BRA `(.L_x_2814) ;  /* 0x0000000800b87947 */ /* 0x000fea0003800000 */
.L_x_2809:
        /* <DEDUP_REMOVED lines=13> */
.L_x_2823:
[----:B------:R-:W-:Y:S01]  /*62b0*/  IMAD.U32 R18, R18, 0x10000, RZ ;  /* 0x0001000012127824 */ /* 0x000fe200078e00ff */
[----:B------:R-:W-:-:S03]  /*62c0*/  CS2R R6, SRZ ;  /* 0x0000000000067805 */ /* 0x000fc6000001ff00 */
[----:B------:R-:W-:-:S06]  /*62d0*/  FMUL.FTZ R4, R18, 1 ;  /* 0x3f80000012047820 */ /* 0x000fcc0000410000 */
[----:B------:R-:W0:Y:S02]  /*62e0*/  F2F.F64.F32 R4, R4 ;  /* 0x0000000400047310 */ /* 0x000e240000201800 */
[----:B0-----:R0:W-:Y:S01]  /*62f0*/  STG.E.128 desc[UR36][R8.64], R4 ;  /* 0x0000000408007986 */ /* 0x0011e2000c101d24 */
[----:B------:R-:W-:Y:S05]  /*6300*/  BRA `(.L_x_2814) ;  /* 0x00000008006c7947 */ /* 0x000fea0003800000 */
.L_x_2822:
        /* <DEDUP_REMOVED lines=21> */
.L_x_2827:
[----:B------:R-:W-:Y:S05]  /*6460*/  BSYNC B0 ;  /* 0x0000000000007941 */ /* 0x000fea0003800000 */
.L_x_2826:
[----:B------:R-:W-:-:S05]  /*6470*/  LOP3.LUT R5, R0, R5, RZ, 0xfc, !PT ;  /* 0x0000000500057212 */ /* 0x000fca00078efcff */
[----:B------:R0:W-:Y:S01]  /*6480*/  STG.E.U8 desc[UR36][R8.64], R5 ;  /* 0x0000000508007986 */ /* 0x0001e2000c101124 */
[----:B------:R-:W-:Y:S05]  /*6490*/  BRA `(.L_x_2814) ;  /* 0x0000000800087947 */ /* 0x000fea0003800000 */
.L_x_2825:
        /* <DEDUP_REMOVED lines=13> */
.L_x_2829:
[----:B------:R-:W-:Y:S01]  /*6570*/  IMAD.MOV.U32 R0, RZ, RZ, 0x7f ;  /* 0x0000007fff007424 */ /* 0x000fe200078e00ff */
[----:B------:R-:W-:-:S04]  /*6580*/  ISETP.GT.U32.AND P0, PT, R3, 0x7f800000, PT ;  /* 0x7f8000000300780c */ /* 0x000fc80003f04070 */
[----:B------:R-:W-:-:S09]  /*6590*/  SEL R0, R0, 0x7c, P0 ;  /* 0x0000007c00007807 */ /* 0x000fd20000000000 */
.L_x_2830:
[----:B------:R-:W-:Y:S05]  /*65a0*/  BSYNC B0 ;  /* 0x0000000000007941 */ /* 0x000fea0003800000 */
.L_x_2828:
[----:B------:R-:W-:-:S04]  /*65b0*/  LOP3.LUT R3, R5, 0x80000000, RZ, 0xc0, !PT ;  /* 0x8000000005037812 */ /* 0x000fc800078ec0ff */
[----:B------:R-:W-:-:S04]  /*65c0*/  SHF.R.U32.HI R3, RZ, 0x18, R3 ;  /* 0x00000018ff037819 */ /* 0x000fc80000011603 */
[----:B------:R-:W-:-:S05]  /*65d0*/  LOP3.LUT R3, R0, R3, RZ, 0xfc, !PT ;  /* 0x0000000300037212 */ /* 0x000fca00078efcff */
[----:B------:R0:W-:Y:S01]  /*65e0*/  STG.E.U8 desc[UR36][R8.64], R3 ;  /* 0x0000000308007986 */ /* 0x0001e2000c101124 */
[----:B------:R-:W-:Y:S05]  /*65f0*/  BRA `(.L_x_2814) ;  /* 0x0000000400b07947 */ /* 0x000fea0003800000 */
.L_x_2824:
[----:B------:R0:W-:Y:S01]  /*6600*/  STG.E.U16 desc[UR36][R8.64], R18 ;  /* 0x0000001208007986 */ /* 0x0001e2000c101524 */
[----:B------:R-:W-:Y:S05]  /*6610*/  BRA `(.L_x_2814) ;  /* 0x0000000400a87947 */ /* 0x000fea0003800000 */
.L_x_2821:
        /* <DEDUP_REMOVED lines=12> */
.L_x_2833:
        /* <DEDUP_REMOVED lines=17> */
.L_x_2836:
[----:B------:R-:W-:-:S04]  /*67f0*/  LOP3.LUT R3, R5, 0x80000000, RZ, 0xc0, !PT ;  /* 0x8000000005037812 */ /* 0x000fc800078ec0ff */
[----:B------:R-:W-:-:S04]  /*6800*/  SHF.R.U32.HI R3, RZ, 0x18, R3 ;  /* 0x00000018ff037819 */ /* 0x000fc80000011603 */
[----:B------:R-:W-:-:S04]  /*6810*/  LOP3.LUT R0, R0, R3, RZ, 0xfc, !PT ;  /* 0x0000000300007212 */ /* 0x000fc800078efcff */
[----:B------:R-:W-:-:S07]  /*6820*/  PRMT R4, R0, 0x7610, R4 ;  /* 0x0000761000047816 */ /* 0x000fce0000000004 */
.L_x_2835:
[----:B------:R-:W-:Y:S05]  /*6830*/  BSYNC B0 ;  /* 0x0000000000007941 */ /* 0x000fea0003800000 */
.L_x_2834:
[----:B------:R3:W-:Y:S01]  /*6840*/  STG.E.U8 desc[UR36][R8.64], R4 ;  /* 0x0000000408007986 */ /* 0x0007e2000c101124 */
[----:B------:R-:W-:Y:S05]  /*6850*/  BRA `(.L_x_2814) ;  /* 0x0000000400187947 */ /* 0x000fea0003800000 */
.L_x_2832:
        /* <DEDUP_REMOVED lines=17> */
.L_x_2839:
[----:B------:R-:W-:-:S04]  /*6970*/  LOP3.LUT R3, R5, 0x80000000, RZ, 0xc0, !PT ;  /* 0x8000000005037812 */ /* 0x000fc800078ec0ff */
[----:B------:R-:W-:-:S04]  /*6980*/  SHF.R.U32.HI R3, RZ, 0x18, R3 ;  /* 0x00000018ff037819 */ /* 0x000fc80000011603 */
[----:B------:R-:W-:-:S04]  /*6990*/  LOP3.LUT R0, R0, R3, RZ, 0xfc, !PT ;  /* 0x0000000300007212 */ /* 0x000fc800078efcff */
[----:B------:R-:W-:-:S07]  /*69a0*/  PRMT R4, R0, 0x7610, R4 ;  /* 0x0000761000047816 */ /* 0x000fce0000000004 */
.L_x_2838:
[----:B------:R-:W-:Y:S05]  /*69b0*/  BSYNC B0 ;  /* 0x0000000000007941 */ /* 0x000fea0003800000 */
.L_x_2837:
[----:B------:R0:W-:Y:S01]  /*69c0*/  STG.E.U8 desc[UR36][R8.64], R4 ;  /* 0x0000000408007986 */ /* 0x0001e2000c101124 */
[----:B------:R-:W-:Y:S05]  /*69d0*/  BRA `(.L_x_2814) ;  /* 0x0000000000b87947 */ /* 0x000fea0003800000 */
.L_x_2831:
        /* <DEDUP_REMOVED lines=22> */
.L_x_2813:
        /* <DEDUP_REMOVED lines=16> */
.L_x_2842:
[----:B------:R-:W-:Y:S05]  /*6c40*/  BRA `(.L_x_2814) ;  /* 0x00000000001c7947 */ /* 0x000fea0003800000 */
.L_x_2841:
[----:B------:R-:W-:-:S06]  /*6c50*/  IMAD.U32 R4, R18, 0x10000, RZ ;  /* 0x0001000012047824 */ /* 0x000fcc00078e00ff */
[----:B------:R-:W0:Y:S02]  /*6c60*/  F2I.U64.TRUNC R4, R4 ;  /* 0x0000000400047311 */ /* 0x000e24000020d800 */
[----:B0-----:R1:W-:Y:S01]  /*6c70*/  STG.E.64 desc[UR36][R8.64], R4 ;  /* 0x0000000408007986 */ /* 0x0013e2000c101b24 */
[----:B------:R-:W-:Y:S05]  /*6c80*/  BRA `(.L_x_2814) ;  /* 0x00000000000c7947 */ /* 0x000fea0003800000 */
.L_x_2840:
[----:B------:R-:W-:-:S04]  /*6c90*/  IMAD.U32 R18, R18, 0x10000, RZ ;  /* 0x0001000012127824 */ /* 0x000fc800078e00ff */
[----:B------:R-:W0:Y:S02]  /*6ca0*/  F2I.FTZ.U32.TRUNC.NTZ R3, R18 ;  /* 0x0000001200037305 */ /* 0x000e24000021f000 */
[----:B0-----:R0:W-:Y:S02]  /*6cb0*/  STG.E desc[UR36][R8.64], R3 ;  /* 0x0000000308007986 */ /* 0x0011e4000c101924 */
.L_x_2814:
        /* <DEDUP_REMOVED lines=25> */
.L_x_2846:
[----:B------:R-:W-:-:S06]  /*6e50*/  IMAD.U32 R5, R17, 0x10000, RZ ;  /* 0x0001000011057824 */ /* 0x000fcc00078e00ff */
[----:B------:R-:W0:Y:S02]  /*6e60*/  F2I.S64.TRUNC R4, R5 ;  /* 0x0000000500047311 */ /* 0x000e24000020d900 */
[----:B0-----:R0:W-:Y:S01]  /*6e70*/  STG.E.U8 desc[UR36][R8.64], R4 ;  /* 0x0000000408007986 */ /* 0x0011e2000c101124 */
[----:B------:R-:W-:Y:S05]  /*6e80*/  BRA `(.L_x_2848) ;  /* 0x0000000c00847947 */ /* 0x000fea0003800000 */
.L_x_2845:
        /* <DEDUP_REMOVED lines=10> */
.L_x_2850:
[----:B------:R-:W-:-:S06]  /*6f30*/  IMAD.U32 R17, R17, 0x10000, RZ ;  /* 0x0001000011117824 */ /* 0x000fcc00078e00ff */
[----:B------:R-:W0:Y:S02]  /*6f40*/  F2I.FTZ.TRUNC.NTZ R17, R17 ;  /* 0x0000001100117305 */ /* 0x000e24000021f100 */
[----:B0-----:R0:W-:Y:S01]  /*6f50*/  STG.E desc[UR36][R8.64], R17 ;  /* 0x0000001108007986 */ /* 0x0011e2000c101924 */
[----:B------:R-:W-:Y:S05]  /*6f60*/  BRA `(.L_x_2848) ;  /* 0x0000000c004c7947 */ /* 0x000fea0003800000 */
.L_x_2849:
[----:B------:R-:W-:-:S06]  /*6f70*/  IMAD.U32 R17, R17, 0x10000, RZ ;  /* 0x0001000011117824 */ /* 0x000fcc00078e00ff */
[----:B------:R-:W0:Y:S02]  /*6f80*/  F2I.FTZ.TRUNC.NTZ R17, R17 ;  /* 0x0000001100117305 */ /* 0x000e24000021f100 */
[----:B0-----:R0:W-:Y:S01]  /*6f90*/  STG.E.U16 desc[UR36][R8.64], R17 ;  /* 0x0000001108007986 */ /* 0x0011e2000c101524 */
[----:B------:R-:W-:Y:S05]  /*6fa0*/  BRA `(.L_x_2848) ;  /* 0x0000000c003c7947 */ /* 0x000fea0003800000 */
.L_x_2844:
        /* <DEDUP_REMOVED lines=9> */
.L_x_2852:
[----:B------:R-:W-:-:S05]  /*7040*/  IMAD.U32 R0, R17, 0x10000, RZ ;  /* 0x0001000011007824 */ /* 0x000fca00078e00ff */
[----:B------:R-:W-:-:S05]  /*7050*/  F2FP.F16.F32.PACK_AB R0, RZ, R0 ;  /* 0x00000000ff00723e */ /* 0x000fca00000000ff */
[----:B------:R0:W-:Y:S01]  /*7060*/  STG.E.U16 desc[UR36][R8.64], R0 ;  /* 0x0000000008007986 */ /* 0x0001e2000c101524 */
[----:B------:R-:W-:Y:S05]  /*7070*/  BRA `(.L_x_2848) ;  /* 0x0000000c00087947 */ /* 0x000fea0003800000 */
.L_x_2851:
        /* <DEDUP_REMOVED lines=10> */
.L_x_2854:
[----:B------:R-:W-:-:S05]  /*7120*/  IMAD.U32 R17, R17, 0x10000, RZ ;  /* 0x0001000011117824 */ /* 0x000fca00078e00ff */
[----:B------:R-:W-:-:S04]  /*7130*/  F2FP.F16.F32.PACK_AB R3, RZ, R17 ;  /* 0x00000011ff03723e */ /* 0x000fc800000000ff */
[----:B------:R-:W-:-:S05]  /*7140*/  PRMT R3, R3, 0x5410, RZ ;  /* 0x0000541003037816 */ /* 0x000fca00000000ff */
[----:B------:R0:W-:Y:S01]  /*7150*/  STG.E desc[UR36][R8.64], R3 ;  /* 0x0000000308007986 */ /* 0x0001e2000c101924 */
[----:B------:R-:W-:Y:S05]  /*7160*/  BRA `(.L_x_2848) ;  /* 0x0000000800cc7947 */ /* 0x000fea0003800000 */
.L_x_2853:
[----:B------:R-:W-:-:S04]  /*7170*/  IMAD.U32 R4, R17, 0x10000, RZ ;  /* 0x0001000011047824 */ /* 0x000fc800078e00ff */
[----:B------:R-:W-:-:S06]  /*7180*/  FMUL.FTZ R4, R4, 1 ;  /* 0x3f80000004047820 */ /* 0x000fcc0000410000 */
[----:B------:R-:W0:Y:S02]  /*7190*/  F2F.F64.F32 R4, R4 ;  /* 0x0000000400047310 */ /* 0x000e240000201800 */
[----:B0-----:R0:W-:Y:S01]  /*71a0*/  STG.E.64 desc[UR36][R8.64], R4 ;  /* 0x0000000408007986 */ /* 0x0011e2000c101b24 */
[----:B------:R-:W-:Y:S05]  /*71b0*/  BRA `(.L_x_2848) ;  /* 0x0000000800b87947 */ /* 0x000fea0003800000 */
.L_x_2843:
        /* <DEDUP_REMOVED lines=13> */
.L_x_2857:
[----:B------:R-:W-:Y:S01]  /*7290*/  IMAD.U32 R17, R17, 0x10000, RZ ;  /* 0x0001000011117824 */ /* 0x000fe200078e00ff */
[----:B------:R-:W-:-:S03]  /*72a0*/  CS2R R6, SRZ ;  /* 0x0000000000067805 */ /* 0x000fc6000001ff00 */
[----:B------:R-:W-:-:S06]  /*72b0*/  FMUL.FTZ R4, R17, 1 ;  /* 0x3f80000011047820 */ /* 0x000fcc0000410000 */
[----:B------:R-:W0:Y:S02]  /*72c0*/  F2F.F64.F32 R4, R4 ;  /* 0x0000000400047310 */ /* 0x000e240000201800 */
[----:B0-----:R0:W-:Y:S01]  /*72d0*/  STG.E.128 desc[UR36][R8.64], R4 ;  /* 0x0000000408007986 */ /* 0x0011e2000c101d24 */
[----:B------:R-:W-:Y:S05]  /*72e0*/  BRA `(.L_x_2848) ;  /* 0x00000008006c7947 */ /* 0x000fea0003800000 */
.L_x_2856:
        /* <DEDUP_REMOVED lines=21> */
.L_x_2861:
[----:B------:R-:W-:Y:S05]  /*7440*/  BSYNC B0 ;  /* 0x0000000000007941 */ /* 0x000fea0003800000 */
.L_x_2860:
[----:B------:R-:W-:-:S05]  /*7450*/  LOP3.LUT R5, R0, R5, RZ, 0xfc, !PT ;  /* 0x0000000500057212 */ /* 0x000fca00078efcff */
[----:B------:R0:W-:Y:S01]  /*7460*/  STG.E.U8 desc[UR36][R8.64], R5 ;  /* 0x0000000508007986 */ /* 0x0001e2000c101124 */
[----:B------:R-:W-:Y:S05]  /*7470*/  BRA `(.L_x_2848) ;  /* 0x0000000800087947 */ /* 0x000fea0003800000 */
.L_x_2859:
        /* <DEDUP_REMOVED lines=13> */
.L_x_2863:
[----:B------:R-:W-:Y:S01]  /*7550*/  IMAD.MOV.U32 R0, RZ, RZ, 0x7f ;  /* 0x0000007fff007424 */ /* 0x000fe200078e00ff */
[----:B------:R-:W-:-:S04]  /*7560*/  ISETP.GT.U32.AND P0, PT, R3, 0x7f800000, PT ;  /* 0x7f8000000300780c */ /* 0x000fc80003f04070 */
[----:B------:R-:W-:-:S09]  /*7570*/  SEL R0, R0, 0x7c, P0 ;  /* 0x0000007c00007807 */ /* 0x000fd20000000000 */
.L_x_2864:
[----:B------:R-:W-:Y:S05]  /*7580*/  BSYNC B0 ;  /* 0x0000000000007941 */ /* 0x000fea0003800000 */
.L_x_2862:
[----:B------:R-:W-:-:S04]  /*7590*/  LOP3.LUT R3, R17, 0x80000000, RZ, 0xc0, !PT ;  /* 0x8000000011037812 */ /* 0x000fc800078ec0ff */
[----:B------:R-:W-:-:S04]  /*75a0*/  SHF.R.U32.HI R3, RZ, 0x18, R3 ;  /* 0x00000018ff037819 */ /* 0x000fc80000011603 */
[----:B------:R-:W-:-:S05]  /*75b0*/  LOP3.LUT R3, R0, R3, RZ, 0xfc, !PT ;  /* 0x0000000300037212 */ /* 0x000fca00078efcff */
[----:B------:R0:W-:Y:S01]  /*75c0*/  STG.E.U8 desc[UR36][R8.64], R3 ;  /* 0x0000000308007986 */ /* 0x0001e2000c101124 */
[----:B------:R-:W-:Y:S05]  /*75d0*/  BRA `(.L_x_2848) ;  /* 0x0000000400b07947 */ /* 0x000fea0003800000 */
.L_x_2858:
[----:B------:R0:W-:Y:S01]  /*75e0*/  STG.E.U16 desc[UR36][R8.64], R17 ;  /* 0x0000001108007986 */ /* 0x0001e2000c101524 */
[----:B------:R-:W-:Y:S05]  /*75f0*/  BRA `(.L_x_2848) ;  /* 0x0000000400a87947 */ /* 0x000fea0003800000 */
.L_x_2855:
        /* <DEDUP_REMOVED lines=12> */
.L_x_2867:
        /* <DEDUP_REMOVED lines=17> */
.L_x_2870:
[----:B------:R-:W-:-:S04]  /*77d0*/  LOP3.LUT R3, R17, 0x80000000, RZ, 0xc0, !PT ;  /* 0x8000000011037812 */ /* 0x000fc800078ec0ff */
[----:B------:R-:W-:-:S04]  /*77e0*/  SHF.R.U32.HI R3, RZ, 0x18, R3 ;  /* 0x00000018ff037819 */ /* 0x000fc80000011603 */
[----:B------:R-:W-:-:S04]  /*77f0*/  LOP3.LUT R0, R0, R3, RZ, 0xfc, !PT ;  /* 0x0000000300007212 */ /* 0x000fc800078efcff */
[----:B------:R-:W-:-:S07]  /*7800*/  PRMT R4, R0, 0x7610, R4 ;  /* 0x0000761000047816 */ /* 0x000fce0000000004 */
.L_x_2869:
[----:B------:R-:W-:Y:S05]  /*7810*/  BSYNC B0 ;  /* 0x0000000000007941 */ /* 0x000fea0003800000 */
.L_x_2868:
[----:B------:R3:W-:Y:S01]  /*7820*/  STG.E.U8 desc[UR36][R8.64], R4 ;  /* 0x0000000408007986 */ /* 0x0007e2000c101124 */
[----:B------:R-:W-:Y:S05]  /*7830*/  BRA `(.L_x_2848) ;  /* 0x0000000400187947 */ /* 0x000fea0003800000 */
.L_x_2866:
        /* <DEDUP_REMOVED lines=17> */
.L_x_2873:
[----:B------:R-:W-:-:S04]  /*7950*/  LOP3.LUT R3, R17, 0x80000000, RZ, 0xc0, !PT ;  /* 0x8000000011037812 */ /* 0x000fc800078ec0ff */
[----:B------:R-:W-:-:S04]  /*7960*/  SHF.R.U32.HI R3, RZ, 0x18, R3 ;  /* 0x00000018ff037819 */ /* 0x000fc80000011603 */
[----:B------:R-:W-:-:S04]  /*7970*/  LOP3.LUT R0, R0, R3, RZ, 0xfc, !PT ;  /* 0x0000000300007212 */ /* 0x000fc800078efcff */
[----:B------:R-:W-:-:S07]  /*7980*/  PRMT R4, R0, 0x7610, R4 ;  /* 0x0000761000047816 */ /* 0x000fce0000000004 */
.L_x_2872:
[----:B------:R-:W-:Y:S05]  /*7990*/  BSYNC B0 ;  /* 0x0000000000007941 */ /* 0x000fea0003800000 */
.L_x_2871:
[----:B------:R0:W-:Y:S01]  /*79a0*/  STG.E.U8 desc[UR36][R8.64], R4 ;  /* 0x0000000408007986 */ /* 0x0001e2000c101124 */
[----:B------:R-:W-:Y:S05]  /*79b0*/  BRA `(.L_x_2848) ;  /* 0x0000000000b87947 */ /* 0x000fea0003800000 */
.L_x_2865:
        /* <DEDUP_REMOVED lines=22> */
.L_x_2847:
        /* <DEDUP_REMOVED lines=16> */
.L_x_2876:
[----:B------:R-:W-:Y:S05]  /*7c20*/  BRA `(.L_x_2848) ;  /* 0x00000000001c7947 */ /* 0x000fea0003800000 */
.L_x_2875:
[----:B------:R-:W-:-:S06]  /*7c30*/  IMAD.U32 R4, R17, 0x10000, RZ ;  /* 0x0001000011047824 */ /* 0x000fcc00078e00ff */
[----:B------:R-:W0:Y:S02]  /*7c40*/  F2I.U64.TRUNC R4, R4 ;  /* 0x0000000400047311 */ /* 0x000e24000020d800 */
[----:B0-----:R1:W-:Y:S01]  /*7c50*/  STG.E.64 desc[UR36][R8.64], R4 ;  /* 0x0000000408007986 */ /* 0x0013e2000c101b24 */
[----:B------:R-:W-:Y:S05]  /*7c60*/  BRA `(.L_x_2848) ;  /* 0x00000000000c7947 */ /* 0x000fea0003800000 */
.L_x_2874:
[----:B------:R-:W-:-:S06]  /*7c70*/  IMAD.U32 R17, R17, 0x10000, RZ ;  /* 0x0001000011117824 */ /* 0x000fcc00078e00ff */
[----:B------:R-:W0:Y:S02]  /*7c80*/  F2I.FTZ.U32.TRUNC.NTZ R17, R17 ;  /* 0x0000001100117305 */ /* 0x000e24000021f000 */
[----:B0-----:R0:W-:Y:S02]  /*7c90*/  STG.E desc[UR36][R8.64], R17 ;  /* 0x0000001108007986 */ /* 0x0011e4000c101924 */
.L_x_2848:
[----:B------:R-:W-:-:S07]  /*7ca0*/  VIADD R19, R19, 0x80 ;  /* 0x0000008013137836 */ /* 0x000fce0000000000 */
.L_x_2808:
[----:B------:R-:W-:Y:S05]  /*7cb0*/  BSYNC B6 ;  /* 0x0000000000067941 */ /* 0x000fea0003800000 */
.L_x_2807:
[----:B------:R-:W-:-:S13]  /*7cc0*/  ISETP.GE.AND P0, PT, R19, R22, PT ;  /* 0x000000161300720c */ /* 0x000fda0003f06270 */
[----:B------:R-:W-:Y:S05]  /*7cd0*/  @P0 EXIT ;  /* 0x000000000000094d */ /* 0x000fea0003800000 */
[----:B0123--:R-:W0:Y:S01]  /*7ce0*/  LDC.64 R4, c[0x0][0x228] ;  /* 0x00008a00ff047b82 */ /* 0x00fe220000000a00 */
        /* <DEDUP_REMOVED lines=17> */
[----:B----4-:R-:W0:Y:S02]  /*7e00*/  F2I.FTZ.TRUNC.NTZ R3, R16 ;  /* 0x0000001000037305 */ /* 0x010e24000021f100 */
[----:B0-----:R-:W-:Y:S01]  /*7e10*/  STG.E.U8 desc[UR36][R4.64], R3 ;  /* 0x0000000304007986 */ /* 0x001fe2000c101124 */
[----:B------:R-:W-:Y:S05]  /*7e20*/  EXIT ;  /* 0x000000000000794d */ /* 0x000fea0003800000 */
.L_x_2880:
[----:B----4-:R-:W-:-:S06]  /*7e30*/  IMAD.U32 R3, R16, 0x10000, RZ ;  /* 0x0001000010037824 */ /* 0x010fcc00078e00ff */
[----:B------:R-:W0:Y:S02]  /*7e40*/  F2I.S64.TRUNC R2, R3 ;  /* 0x0000000300027311 */ /* 0x000e24000020d900 */
[----:B0-----:R-:W-:Y:S01]  /*7e50*/  STG.E.U8 desc[UR36][R4.64], R2 ;  /* 0x0000000204007986 */ /* 0x001fe2000c101124 */
[----:B------:R-:W-:Y:S05]  /*7e60*/  EXIT ;  /* 0x000000000000794d */ /* 0x000fea0003800000 */
.L_x_2879:
[----:B------:R-:W-:-:S13]  /*7e70*/  ISETP.NE.AND P0, PT, R0, 0x2, PT ;  /* 0x000000020000780c */ /* 0x000fda0003f05270 */
[----:B------:R-:W-:Y:S05]  /*7e80*/  @!P0 BRA `(.L_x_2882) ;  /* 0x0000000000308947 */ /* 0x000fea0003800000 */
[----:B------:R-:W-:-:S13]  /*7e90*/  ISETP.NE.AND P0, PT, R0, 0x3, PT ;  /* 0x000000030000780c */ /* 0x000fda0003f05270 */
[----:B------:R-:W-:Y:S05]  /*7ea0*/  @!P0 BRA `(.L_x_2883) ;  /* 0x0000000000188947 */ /* 0x000fea0003800000 */
[----:B------:R-:W-:-:S13]  /*7eb0*/  ISETP.NE.AND P0, PT, R0, 0x4, PT ;  /* 0x000000040000780c */ /* 0x000fda0003f05270 */
[----:B------:R-:W-:Y:S05]  /*7ec0*/  @P0 BRA `(.L_x_2881) ;  /* 0x0000000c000c0947 */ /* 0x000fea0003800000 */
[----:B------:R-:W-:-:S06]  /*7ed0*/  IMAD.U32 R2, R16, 0x10000, RZ ;  /* 0x0001000010027824 */ /* 0x000fcc00078e00ff */
[----:B----4-:R-:W0:Y:S02]  /*7ee0*/  F2I.S64.TRUNC R2, R2 ;  /* 0x0000000200027311 */ /* 0x010e24000020d900 */
[----:B0-----:R-:W-:Y:S01]  /*7ef0*/  STG.E.64 desc[UR36][R4.64], R2 ;  /* 0x0000000204007986 */ /* 0x001fe2000c101b24 */
[----:B------:R-:W-:Y:S05]  /*7f00*/  EXIT ;  /* 0x000000000000794d */ /* 0x000fea0003800000 */
.L_x_2883:
[----:B------:R-:W-:-:S04]  /*7f10*/  IMAD.U32 R16, R16, 0x10000, RZ ;  /* 0x0001000010107824 */ /* 0x000fc800078e00ff */
[----:B----4-:R-:W0:Y:S02]  /*7f20*/  F2I.FTZ.TRUNC.NTZ R3, R16 ;  /* 0x0000001000037305 */ /* 0x010e24000021f100 */
[----:B0-----:R-:W-:Y:S01]  /*7f30*/  STG.E desc[UR36][R4.64], R3 ;  /* 0x0000000304007986 */ /* 0x001fe2000c101924 */
[----:B------:R-:W-:Y:S05]  /*7f40*/  EXIT ;  /* 0x000000000000794d */ /* 0x000fea0003800000 */
.L_x_2882:
[----:B------:R-:W-:-:S04]  /*7f50*/  IMAD.U32 R16, R16, 0x10000, RZ ;  /* 0x0001000010107824 */ /* 0x000fc800078e00ff */
[----:B----4-:R-:W0:Y:S02]  /*7f60*/  F2I.FTZ.TRUNC.NTZ R3, R16 ;  /* 0x0000001000037305 */ /* 0x010e24000021f100 */
[----:B0-----:R-:W-:Y:S01]  /*7f70*/  STG.E.U16 desc[UR36][R4.64], R3 ;  /* 0x0000000304007986 */ /* 0x001fe2000c101524 */
[----:B------:R-:W-:Y:S05]  /*7f80*/  EXIT ;  /* 0x000000000000794d */ /* 0x000fea0003800000 */
.L_x_2878:
[----:B------:R-:W-:-:S13]  /*7f90*/  ISETP.GT.AND P0, PT, R0, 0x6, PT ;  /* 0x000000060000780c */ /* 0x000fda0003f04270 */
[----:B------:R-:W-:Y:S05]  /*7fa0*/  @P0 BRA `(.L_x_2884) ;  /* 0x00000000002c0947 */ /* 0x000fea0003800000 */
[----:B------:R-:W-:-:S13]  /*7fb0*/  ISETP.NE.AND P0, PT, R0, 0x5, PT ;  /* 0x000000050000780c */ /* 0x000fda0003f05270 */
[----:B------:R-:W-:Y:S05]  /*7fc0*/  @!P0 BRA `(.L_x_2885) ;  /* 0x0000000000148947 */ /* 0x000fea0003800000 */
[----:B------:R-:W-:-:S13]  /*7fd0*/  ISETP.NE.AND P0, PT, R0, 0x6, PT ;  /* 0x000000060000780c */ /* 0x000fda0003f05270 */
[----:B------:R-:W-:Y:S05]  /*7fe0*/  @P0 BRA `(.L_x_2881) ;  /* 0x0000000800c40947 */ /* 0x000fea0003800000 */
[----:B----4-:R-:W-:-:S05]  /*7ff0*/  IMAD.U32 R3, R16, 0x10000, RZ ;  /* 0x0001000010037824 */ /* 0x010fca00078e00ff */
[----:B------:R-:W-:Y:S01]  /*8000*/  STG.E desc[UR36][R4.64], R3 ;  /* 0x0000000304007986 */ /* 0x000fe2000c101924 */
[----:B------:R-:W-:Y:S05]  /*8010*/  EXIT ;  /* 0x000000000000794d */ /* 0x000fea0003800000 */
.L_x_2885:
[----:B------:R-:W-:-:S05]  /*8020*/  IMAD.U32 R0, R16, 0x10000, RZ ;  /* 0x0001000010007824 */ /* 0x000fca00078e00ff */
[----:B------:R-:W-:-:S05]  /*8030*/  F2FP.F16.F32.PACK_AB R0, RZ, R0 ;  /* 0x00000000ff00723e */ /* 0x000fca00000000ff */
[----:B------:R-:W-:Y:S01]  /*8040*/  STG.E.U16 desc[UR36][R4.64], R0 ;  /* 0x0000000004007986 */ /* 0x000fe2000c101524 */
[----:B------:R-:W-:Y:S05]  /*8050*/  EXIT ;  /* 0x000000000000794d */ /* 0x000fea0003800000 */
.L_x_2884:
        /* <DEDUP_REMOVED lines=10> */
.L_x_2887:
[----:B------:R-:W-:-:S05]  /*8100*/  IMAD.U32 R16, R16, 0x10000, RZ ;  /* 0x0001000010107824 */ /* 0x000fca00078e00ff */
[----:B----4-:R-:W-:-:S04]  /*8110*/  F2FP.F16.F32.PACK_AB R3, RZ, R16 ;  /* 0x00000010ff03723e */ /* 0x010fc800000000ff */
[----:B------:R-:W-:-:S05]  /*8120*/  PRMT R3, R3, 0x5410, RZ ;  /* 0x0000541003037816 */ /* 0x000fca00000000ff */
[----:B------:R-:W-:Y:S01]  /*8130*/  STG.E desc[UR36][R4.64], R3 ;  /* 0x0000000304007986 */ /* 0x000fe2000c101924 */
[----:B------:R-:W-:Y:S05]  /*8140*/  EXIT ;  /* 0x000000000000794d */ /* 0x000fea0003800000 */
.L_x_2886:
[----:B------:R-:W-:-:S04]  /*8150*/  IMAD.U32 R2, R16, 0x10000, RZ ;  /* 0x0001000010027824 */ /* 0x000fc800078e00ff */
[----:B------:R-:W-:-:S06]  /*8160*/  FMUL.FTZ R2, R2, 1 ;  /* 0x3f80000002027820 */ /* 0x000fcc0000410000 */
[----:B----4-:R-:W0:Y:S02]  /*8170*/  F2F.F64.F32 R2, R2 ;  /* 0x0000000200027310 */ /* 0x010e240000201800 */
[----:B0-----:R-:W-:Y:S01]  /*8180*/  STG.E.64 desc[UR36][R4.64], R2 ;  /* 0x0000000204007986 */ /* 0x001fe2000c101b24 */
[----:B------:R-:W-:Y:S05]  /*8190*/  EXIT ;  /* 0x000000000000794d */ /* 0x000fea0003800000 */
.L_x_2877:
        /* <DEDUP_REMOVED lines=10> */
[----:B----4-:R-:W-:-:S05]  /*8240*/  SEL R3, RZ, 0x1, !P0 ;  /* 0x00000001ff037807 */ /* 0x010fca0004000000 */
[----:B------:R-:W-:Y:S01]  /*8250*/  STG.E.U8 desc[UR36][R4.64], R3 ;  /* 0x0000000304007986 */ /* 0x000fe2000c101124 */
[----:B------:R-:W-:Y:S05]  /*8260*/  EXIT ;  /* 0x000000000000794d */ /* 0x000fea0003800000 */
.L_x_2890:
[----:B------:R-:W-:Y:S01]  /*8270*/  IMAD.U32 R16, R16, 0x10000, RZ ;  /* 0x0001000010107824 */ /* 0x000fe200078e00ff */
[----:B------:R-:W-:-:S03]  /*8280*/  CS2R R10, SRZ ;  /* 0x00000000000a7805 */ /* 0x000fc6000001ff00 */
[----:B----4-:R-:W-:-:S06]  /*8290*/  FMUL.FTZ R8, R16, 1 ;  /* 0x3f80000010087820 */ /* 0x010fcc0000410000 */
[----:B------:R-:W0:Y:S02]  /*82a0*/  F2F.F64.F32 R8, R8 ;  /* 0x0000000800087310 */ /* 0x000e240000201800 */
[----:B0-----:R-:W-:Y:S01]  /*82b0*/  STG.E.128 desc[UR36][R4.64], R8 ;  /* 0x0000000804007986 */ /* 0x001fe2000c101d24 */
[----:B------:R-:W-:Y:S05]  /*82c0*/  EXIT ;  /* 0x000000000000794d */ /* 0x000fea0003800000 */
.L_x_2889:
        /* <DEDUP_REMOVED lines=11> */
[----:B----4-:R-:W-:Y:S01]  /*8380*/  SHF.R.U32.HI R3, RZ, 0x18, R0 ;  /* 0x00000018ff037819 */ /* 0x010fe20000011600 */
        /* <DEDUP_REMOVED lines=9> */
.L_x_2894:
[----:B------:R-:W-:Y:S05]  /*8420*/  BSYNC B0 ;  /* 0x0000000000007941 */ /* 0x000fea0003800000 */
.L_x_2893:
[----:B------:R-:W-:-:S05]  /*8430*/  LOP3.LUT R3, R0, R3, RZ, 0xfc, !PT ;  /* 0x0000000300037212 */ /* 0x000fca00078efcff */
[----:B------:R-:W-:Y:S01]  /*8440*/  STG.E.U8 desc[UR36][R4.64], R3 ;  /* 0x0000000304007986 */ /* 0x000fe2000c101124 */
[----:B------:R-:W-:Y:S05]  /*8450*/  EXIT ;  /* 0x000000000000794d */ /* 0x000fea0003800000 */
.L_x_2892:
        /* <DEDUP_REMOVED lines=13> */
.L_x_2896:
[----:B------:R-:W-:Y:S01]  /*8530*/  IMAD.MOV.U32 R0, RZ, RZ, 0x7f ;  /* 0x0000007fff007424 */ /* 0x000fe200078e00ff */
[----:B------:R-:W-:-:S04]  /*8540*/  ISETP.GT.U32.AND P0, PT, R2, 0x7f800000, PT ;  /* 0x7f8000000200780c */ /* 0x000fc80003f04070 */
[----:B------:R-:W-:-:S09]  /*8550*/  SEL R0, R0, 0x7c, P0 ;  /* 0x0000007c00007807 */ /* 0x000fd20000000000 */
.L_x_2897:
[----:B------:R-:W-:Y:S05]  /*8560*/  BSYNC B0 ;  /* 0x0000000000007941 */ /* 0x000fea0003800000 */
.L_x_2895:
[----:B------:R-:W-:-:S04]  /*8570*/  LOP3.LUT R2, R3, 0x80000000, RZ, 0xc0, !PT ;  /* 0x8000000003027812 */ /* 0x000fc800078ec0ff */
[----:B------:R-:W-:-:S04]  /*8580*/  SHF.R.U32.HI R3, RZ, 0x18, R2 ;  /* 0x00000018ff037819 */ /* 0x000fc80000011602 */
[----:B------:R-:W-:-:S05]  /*8590*/  LOP3.LUT R3, R0, R3, RZ, 0xfc, !PT ;  /* 0x0000000300037212 */ /* 0x000fca00078efcff */
[----:B------:R-:W-:Y:S01]  /*85a0*/  STG.E.U8 desc[UR36][R4.64], R3 ;  /* 0x0000000304007986 */ /* 0x000fe2000c101124 */
[----:B------:R-:W-:Y:S05]  /*85b0*/  EXIT ;  /* 0x000000000000794d */ /* 0x000fea0003800000 */
.L_x_2891:
[----:B------:R-:W-:Y:S01]  /*85c0*/  STG.E.U16 desc[UR36][R4.64], R16 ;  /* 0x0000001004007986 */ /* 0x000fe2000c101524 */
[----:B------:R-:W-:Y:S05]  /*85d0*/  EXIT ;  /* 0x000000000000794d */ /* 0x000fea0003800000 */
.L_x_2888:
        /* <DEDUP_REMOVED lines=10> */
[----:B0-----:R-:W-:Y:S01]  /*8680*/  STG.E.U16 desc[UR36][R4.64], R3 ;  /* 0x0000000304007986 */ /* 0x001fe2000c101524 */
[----:B------:R-:W-:Y:S05]  /*8690*/  EXIT ;  /* 0x000000000000794d */ /* 0x000fea0003800000 */
.L_x_2900:
[----:B------:R-:W-:Y:S01]  /*86a0*/  IMAD.U32 R7, R16, 0x10000, RZ ;  /* 0x0001000010077824 */ /* 0x000fe200078e00ff */
[----:B------:R-:W-:Y:S01]  /*86b0*/  BSSY B0, `(.L_x_2901) ;  /* 0x0000014000007945 */ /* 0x000fe20003800000 */
[----:B------:R-:W-:-:S03]  /*86c0*/  IMAD.MOV.U32 R2, RZ, RZ, 0x80 ;  /* 0x00000080ff027424 */ /* 0x000fc600078e00ff */
[----:B----4-:R-:W-:-:S04]  /*86d0*/  LOP3.LUT R3, R7, 0x7fffffff, RZ, 0xc0, !PT ;  /* 0x7fffffff07037812 */ /* 0x010fc800078ec0ff */
        /* <DEDUP_REMOVED lines=13> */
.L_x_2903:
[----:B------:R-:W-:-:S04]  /*87b0*/  LOP3.LUT R2, R7, 0x80000000, RZ, 0xc0, !PT ;  /* 0x8000000007027812 */ /* 0x000fc800078ec0ff */
[----:B------:R-:W-:-:S04]  /*87c0*/  SHF.R.U32.HI R3, RZ, 0x18, R2 ;  /* 0x00000018ff037819 */ /* 0x000fc80000011602 */
[----:B------:R-:W-:-:S04]  /*87d0*/  LOP3.LUT R0, R0, R3, RZ, 0xfc, !PT ;  /* 0x0000000300007212 */ /* 0x000fc800078efcff */
[----:B------:R-:W-:-:S07]  /*87e0*/  PRMT R2, R0, 0x7610, R2 ;  /* 0x0000761000027816 */ /* 0x000fce0000000002 */
.L_x_2902:
[----:B------:R-:W-:Y:S05]  /*87f0*/  BSYNC B0 ;  /* 0x0000000000007941 */ /* 0x000fea0003800000 */
.L_x_2901:
[----:B------:R-:W-:Y:S01]  /*8800*/  STG.E.U8 desc[UR36][R4.64], R2 ;  /* 0x0000000204007986 */ /* 0x000fe2000c101124 */
[----:B------:R-:W-:Y:S05]  /*8810*/  EXIT ;  /* 0x000000000000794d */ /* 0x000fea0003800000 */
.L_x_2899:
        /* <DEDUP_REMOVED lines=17> */
.L_x_2906:
[----:B------:R-:W-:-:S04]  /*8930*/  LOP3.LUT R2, R7, 0x80000000, RZ, 0xc0, !PT ;  /* 0x8000000007027812 */ /* 0x000fc800078ec0ff */
[----:B------:R-:W-:-:S04]  /*8940*/  SHF.R.U32.HI R3, RZ, 0x18, R2 ;  /* 0x00000018ff037819 */ /* 0x000fc80000011602 */
[----:B------:R-:W-:-:S04]  /*8950*/  LOP3.LUT R0, R0, R3, RZ, 0xfc, !PT ;  /* 0x0000000300007212 */ /* 0x000fc800078efcff */
[----:B------:R-:W-:-:S07]  /*8960*/  PRMT R2, R0, 0x7610, R2 ;  /* 0x0000761000027816 */ /* 0x000fce0000000002 */
.L_x_2905:
[----:B------:R-:W-:Y:S05]  /*8970*/  BSYNC B0 ;  /* 0x0000000000007941 */ /* 0x000fea0003800000 */
.L_x_2904:
[----:B------:R-:W-:Y:S01]  /*8980*/  STG.E.U8 desc[UR36][R4.64], R2 ;  /* 0x0000000204007986 */ /* 0x000fe2000c101124 */
[----:B------:R-:W-:Y:S05]  /*8990*/  EXIT ;  /* 0x000000000000794d */ /* 0x000fea0003800000 */
.L_x_2898:
        /* <DEDUP_REMOVED lines=22> */
.L_x_2881:
[----:B------:R-:W-:Y:S01]  /*8b00*/  MOV R0, 0x0 ;  /* 0x0000000000007802 */ /* 0x000fe20000000f00 */
[----:B------:R-:W-:Y:S01]  /*8b10*/  ULDC.64 UR4, c[0x4][0x148] ;  /* 0x0100520000047ab9 */ /* 0x000fe20000000a00 */
[----:B------:R-:W-:Y:S01]  /*8b20*/  ULDC.64 UR6, c[0x4][0x40] ;  /* 0x0100100000067ab9 */ /* 0x000fe20000000a00 */
[----:B------:R-:W-:Y:S01]  /*8b30*/  IMAD.U32 R4, RZ, RZ, UR4 ;  /* 0x00000004ff047e24 */ /* 0x000fe2000f8e00ff */
[----:B----4-:R0:W1:Y:S01]  /*8b40*/  LDC.64 R2, c[0x4][R0] ;  /* 0x0100000000027b82 */ /* 0x0100620000000a00 */
        /* <DEDUP_REMOVED lines=11> */
.L_x_2909:
[----:B------:R-:W-:Y:S05]  /*8c00*/  EXIT ;  /* 0x000000000000794d */ /* 0x000fea0003800000 */
.L_x_2908:
[----:B------:R-:W-:-:S06]  /*8c10*/  IMAD.U32 R2, R16, 0x10000, RZ ;  /* 0x0001000010027824 */ /* 0x000fcc00078e00ff */
[----:B----4-:R-:W0:Y:S02]  /*8c20*/  F2I.U64.TRUNC R2, R2 ;  /* 0x0000000200027311 */ /* 0x010e24000020d800 */
[----:B0-----:R-:W-:Y:S01]  /*8c30*/  STG.E.64 desc[UR36][R4.64], R2 ;  /* 0x0000000204007986 */ /* 0x001fe2000c101b24 */
[----:B------:R-:W-:Y:S05]  /*8c40*/  EXIT ;  /* 0x000000000000794d */ /* 0x000fea0003800000 */
.L_x_2907:
[----:B------:R-:W-:-:S04]  /*8c50*/  IMAD.U32 R16, R16, 0x10000, RZ ;  /* 0x0001000010107824 */ /* 0x000fc800078e00ff */
[----:B----4-:R-:W0:Y:S02]  /*8c60*/  F2I.FTZ.U32.TRUNC.NTZ R3, R16 ;  /* 0x0000001000037305 */ /* 0x010e24000021f000 */
[----:B0-----:R-:W-:Y:S01]  /*8c70*/  STG.E desc[UR36][R4.64], R3 ;  /* 0x0000000304007986 */ /* 0x001fe2000c101924 */
[----:B------:R-:W-:Y:S05]  /*8c80*/  EXIT ;  /* 0x000000000000794d */ /* 0x000fea0003800000 */
.L_x_2910:
        /* <DEDUP_REMOVED lines=15> */
.L_x_19583:


//--------------------- .text._ZN2at6native18elementwise_kernelILi128ELi4EZNS0_22gpu_kernel_impl_nocastIZZZNS0_26round_decimals_kernel_cudaERNS_18TensorIteratorBaseElENKUlvE_clEvENKUlvE2_clEvEUlN3c108BFloat16EE_EEvS4_RKT_EUliE_EEviT1_ --------------------------
	.section	.text._ZN2at6native18elementwise_kernelILi128ELi4EZNS0_22gpu_kernel_impl_nocastIZZZNS0_26round_decimals_kernel_cudaERNS_18TensorIteratorBaseElENKUlvE_clEvENKUlvE2_clEvEUlN3c108BFloat16EE_EEvS4_RKT_EUliE_EEviT1_,"ax",@progbits
	.align	128
        .global         _ZN2at6native18elementwise_kernelILi128ELi4EZNS0_22gpu_kernel_impl_nocastIZZZNS0_26round_decimals_kernel_cudaERNS_18TensorIteratorBaseElENKUlvE_clEvENKUlvE2_clEvEUlN3c108BFloat16EE_EEvS4_RKT_EUliE_EEviT1_
        .type           _ZN2at6native18elementwise_kernelILi128ELi4EZNS0_22gpu_kernel_impl_nocastIZZZNS0_26round_decimals_kernel_cudaERNS_18TensorIteratorBaseElENKUlvE_clEvENKUlvE2_clEvEUlN3c108BFloat16EE_EEvS4_RKT_EUliE_EEviT1_,@function
        .size           _ZN2at6native18elementwise_kernelILi128ELi4EZNS0_22gpu_kernel_impl_nocastIZZZNS0_26round_decimals_kernel_cudaERNS_18TensorIteratorBaseElENKUlvE_clEvENKUlvE2_clEvEUlN3c108BFloat16EE_EEvS4_RKT_EUliE_EEviT1_,(.L_x_19584 - _ZN2at6native18elementwise_kernelILi128ELi4EZNS0_22gpu_kernel_impl_nocastIZZZNS0_26round_decimals_kernel_cudaERNS_18TensorIteratorBaseElENKUlvE_clEvENKUlvE2_clEvEUlN3c108BFloat16EE_EEvS4_RKT_EUliE_EEviT1_)
        .other          _ZN2at6native18elementwise_kernelILi128ELi4EZNS0_22gpu_kernel_impl_nocastIZZZNS0_26round_decimals_kernel_cudaERNS_18TensorIteratorBaseElENKUlvE_clEvENKUlvE2_clEvEUlN3c108BFloat16EE_EEvS4_RKT_EUliE_EEviT1_,@"STO_CUDA_ENTRY STV_DEFAULT"
_ZN2at6native18elementwise_kernelILi128ELi4EZNS0_22gpu_kernel_impl_nocastIZZZNS0_26round_decimals_kernel_cudaERNS_18TensorIteratorBaseElENKUlvE_clEvENKUlvE2_clEvEUlN3c108BFloat16EE_EEvS4_RKT_EUliE_EEviT1_:
.text._ZN2at6native18elementwise_kernelILi128ELi4EZNS0_22gpu_kernel_impl_nocastIZZZNS0_26round_decimals_kernel_cudaERNS_18TensorIteratorBaseElENKUlvE_clEvENKUlvE2_clEvEUlN3c108BFloat16EE_EEvS4_RKT_EUliE_EEviT1_:
[----:B------:R-:W-:Y:S01]  /*0000*/  LDC R1, c[0x0][0x28] ;  /* 0x00000a00ff017b82 */ /* 0x000fe20000000800 */
[----:B------:R-:W0:Y:S01]  /*0010*/  S2R R0, SR_CTAID.X ;  /* 0x0000000000007919 */ /* 0x000e220000002500 */
[----:B------:R-:W-:Y:S01]  /*0020*/  ULDC UR5, c[0x0][0x210] ;  /* 0x0000840000057ab9 */ /* 0x000fe20000000800 */
[----:B------:R-:W-:Y:S01]  /*0030*/  ULDC.64 UR6, c[0x0][0x208] ;  /* 0x0000820000067ab9 */ /* 0x000fe20000000a00 */
[----:B------:R-:W-:Y:S01]  /*0040*/  ULDC.U8 UR8, c[0x0][0x422] ;  /* 0x0001088000087ab9 */ /* 0x000fe20000000000 */
[----:B------:R-:W0:Y:S01]  /*0050*/  S2R R3, SR_TID.X ;  /* 0x0000000000037919 */ /* 0x000e220000002100 */
[----:B------:R-:W-:Y:S01]  /*0060*/  ULDC.U16 UR4, c[0x0][0x420] ;  /* 0x0001080000047ab9 */ /* 0x000fe20000000400 */
[----:B------:R-:W-:Y:S01]  /*0070*/  BSSY B0, `(.L_x_2911) ;  /* 0x000014d000007945 */ /* 0x000fe20003800000 */
        /* <DEDUP_REMOVED lines=305> */
.L_x_2913:
[----:B------:R-:W-:Y:S02]  /*1390*/  ULDC.64 UR10, c[0x0][0x418] ;  /* 0x00010600000a7ab9 */ /* 0x000fe40000000a00 */
[----:B------:R-:W-:-:S04]  /*13a0*/  IADD3 R4, P0, R2, UR10, RZ ;  /* 0x0000000a02047c10 */ /* 0x000fc8000ff1e0ff */
[----:B------:R-:W-:Y:S01]  /*13b0*/  IADD3.X R5, RZ, UR11, RZ, P0, !PT ;  /* 0x0000000bff057c10 */ /* 0x000fe200087fe4ff */
[----:B------:R-:W-:-:S04]  /*13c0*/  ULDC.64 UR10, c[0x0][0x410] ;  /* 0x00010400000a7ab9 */ /* 0x000fc80000000a00 */
[----:B------:R-:W2:Y:S01]  /*13d0*/  LDG.E.U16 R4, desc[UR6][R4.64] ;  /* 0x0000000604047981 */ /* 0x000ea2000c1e1500 */
[----:B------:R-:W-:Y:S01]  /*13e0*/  ISETP.NE.AND P0, PT, RZ, UR8, PT ;  /* 0x00000008ff007c0c */ /* 0x000fe2000bf05270 */
[----:B------:R-:W-:Y:S01]  /*13f0*/  USHF.L.U32 UR9, UR4, 0x10, URZ ;  /* 0x0000001004097899 */ /* 0x000fe2000800063f */
[----:B------:R-:W-:-:S04]  /*1400*/  IADD3 R2, P1, R3, UR10, RZ ;  /* 0x0000000a03027c10 */ /* 0x000fc8000ff3e0ff */
[----:B------:R-:W-:Y:S02]  /*1410*/  IADD3.X R3, RZ, UR11, RZ, P1, !PT ;  /* 0x0000000bff037c10 */ /* 0x000fe40008ffe4ff */
[----:B--2---:R-:W-:-:S05]  /*1420*/  SHF.L.U32 R7, R4, 0x10, RZ ;  /* 0x0000001004077819 */ /* 0x004fca00000006ff */
[----:B------:R-:W-:Y:S05]  /*1430*/  @!P0 BRA `(.L_x_2914) ;  /* 0x00000000001c8947 */ /* 0x000fea0003800000 */
[----:B------:R-:W0:Y:S02]  /*1440*/  MUFU.RCP R4, UR9 ;  /* 0x0000000900047d08 */ /* 0x000e240008001000 */
[----:B0-----:R-:W-:-:S06]  /*1450*/  FMUL.FTZ R4, R7, R4 ;  /* 0x0000000407047220 */ /* 0x001fcc0000410000 */
[----:B------:R-:W0:Y:S02]  /*1460*/  F2F.BF16.F32 R4, R4 ;  /* 0x0000000400047304 */ /* 0x000e240000202000 */
[----:B0-----:R-:W-:-:S06]  /*1470*/  SHF.L.U32 R5, R4, 0x10, RZ ;  /* 0x0000001004057819 */ /* 0x001fcc00000006ff */
[----:B------:R-:W0:Y:S02]  /*1480*/  FRND R5, R5 ;  /* 0x0000000500057307 */ /* 0x000e240000201000 */
[----:B0-----:R-:W-:Y:S01]  /*1490*/  FMUL.FTZ R6, R5, UR9 ;  /* 0x0000000905067c20 */ /* 0x001fe20008410000 */
[----:B------:R-:W-:Y:S06]  /*14a0*/  BRA `(.L_x_2915) ;  /* 0x0000000000187947 */ /* 0x000fec0003800000 */
.L_x_2914:
[----:B------:R-:W-:Y:S01]  /*14b0*/  FMUL.FTZ R4, R7, UR9 ;  /* 0x0000000907047c20 */ /* 0x000fe20008410000 */
[----:B------:R-:W-:Y:S08]  /*14c0*/  MUFU.RCP R6, UR9 ;  /* 0x0000000900067d08 */ /* 0x000ff00008001000 */
[----:B------:R-:W0:Y:S02]  /*14d0*/  F2F.BF16.F32 R4, R4 ;  /* 0x0000000400047304 */ /* 0x000e240000202000 */
[----:B0-----:R-:W-:-:S06]  /*14e0*/  SHF.L.U32 R5, R4, 0x10, RZ ;  /* 0x0000001004057819 */ /* 0x001fcc00000006ff */
[----:B------:R-:W0:Y:S02]  /*14f0*/  FRND R5, R5 ;  /* 0x0000000500057307 */ /* 0x000e240000201000 */
[----:B0-----:R-:W-:-:S07]  /*1500*/  FMUL.FTZ R6, R5, R6 ;  /* 0x0000000605067220 */ /* 0x001fce0000410000 */
.L_x_2915:
[----:B------:R-:W-:Y:S02]  /*1510*/  F2FP.BF16.F32.PACK_AB R6, RZ, R6 ;  /* 0x00000006ff06723e */ /* 0x000fe400000010ff */
[----:B------:R-:W-:-:S03]  /*1520*/  IADD3 R0, R0, 0x80, RZ ;  /* 0x0000008000007810 */ /* 0x000fc60007ffe0ff */
[----:B------:R0:W-:Y:S04]  /*1530*/  STG.E.U16 desc[UR6][R2.64], R6 ;  /* 0x0000000602007986 */ /* 0x0001e8000c101506 */
.L_x_2912:
[----:B------:R-:W-:Y:S05]  /*1540*/  BSYNC B0 ;  /* 0x0000000000007941 */ /* 0x000fea0003800000 */
.L_x_2911:
        /* <DEDUP_REMOVED lines=8> */
[----:B------:R-:W-:Y:S01]  /*15d0*/  IMAD.MOV.U32 R3, RZ, RZ, R0 ;  /* 0x000000ffff037224 */ /* 0x000fe200078e0000 */
        /* <DEDUP_REMOVED lines=296> */
.L_x_2918:
[----:B------:R-:W-:Y:S02]  /*2860*/  ULDC.64 UR10, c[0x0][0x418] ;  /* 0x00010600000a7ab9 */ /* 0x000fe40000000a00 */
[----:B------:R-:W-:-:S04]  /*2870*/  IADD3 R4, P0, R2, UR10, RZ ;  /* 0x0000000a02047c10 */ /* 0x000fc8000ff1e0ff */
[----:B------:R-:W-:Y:S01]  /*2880*/  IADD3.X R5, RZ, UR11, RZ, P0, !PT ;  /* 0x0000000bff057c10 */ /* 0x000fe200087fe4ff */
[----:B------:R-:W-:Y:S01]  /*2890*/  USHF.L.U32 UR9, UR4, 0x10, URZ ;  /* 0x0000001004097899 */ /* 0x000fe2000800063f */
[----:B------:R-:W-:-:S03]  /*28a0*/  ULDC.64 UR10, c[0x0][0x410] ;  /* 0x00010400000a7ab9 */ /* 0x000fc60000000a00 */
[----:B------:R-:W2:Y:S01]  /*28b0*/  LDG.E.U16 R4, desc[UR6][R4.64] ;  /* 0x0000000604047981 */ /* 0x000ea2000c1e1500 */
[----:B------:R-:W-:Y:S02]  /*28c0*/  ISETP.NE.AND P0, PT, RZ, UR8, PT ;  /* 0x00000008ff007c0c */ /* 0x000fe4000bf05270 */
[----:B------:R-:W-:Y:S02]  /*28d0*/  IADD3 R0, R0, 0x80, RZ ;  /* 0x0000008000007810 */ /* 0x000fe40007ffe0ff */
[----:B------:R-:W0:Y:S01]  /*28e0*/  MUFU.RCP R2, UR9 ;  /* 0x0000000900027d08 */ /* 0x000e220008001000 */
[----:B--2---:R-:W-:-:S08]  /*28f0*/  SHF.L.U32 R8, R4, 0x10, RZ ;  /* 0x0000001004087819 */ /* 0x004fd000000006ff */
[C---:B0-----:R-:W-:Y:S01]  /*2900*/  @P0 FMUL.FTZ R6, R8.reuse, R2 ;  /* 0x0000000208060220 */ /* 0x041fe20000410000 */
[----:B------:R-:W-:-:S05]  /*2910*/  @!P0 FMUL.FTZ R8, R8, UR9 ;  /* 0x0000000908088c20 */ /* 0x000fca0008410000 */
[----:B------:R-:W0:Y:S08]  /*2920*/  @P0 F2F.BF16.F32 R6, R6 ;  /* 0x0000000600060304 */ /* 0x000e300000202000 */
[----:B------:R-:W1:Y:S01]  /*2930*/  @!P0 F2F.BF16.F32 R8, R8 ;  /* 0x0000000800088304 */ /* 0x000e620000202000 */
[----:B0-----:R-:W-:-:S07]  /*2940*/  @P0 SHF.L.U32 R7, R6, 0x10, RZ ;  /* 0x0000001006070819 */ /* 0x001fce00000006ff */
[----:B------:R-:W0:Y:S01]  /*2950*/  @P0 FRND R7, R7 ;  /* 0x0000000700070307 */ /* 0x000e220000201000 */
[----:B-1----:R-:W-:-:S07]  /*2960*/  @!P0 SHF.L.U32 R5, R8, 0x10, RZ ;  /* 0x0000001008058819 */ /* 0x002fce00000006ff */
[----:B------:R-:W1:Y:S01]  /*2970*/  @!P0 FRND R5, R5 ;  /* 0x0000000500058307 */ /* 0x000e620000201000 */
[----:B0-----:R-:W-:Y:S01]  /*2980*/  @P0 FMUL.FTZ R4, R7, UR9 ;  /* 0x0000000907040c20 */ /* 0x001fe20008410000 */
[----:B-1----:R-:W-:Y:S01]  /*2990*/  @!P0 FMUL.FTZ R4, R5, R2 ;  /* 0x0000000205048220 */ /* 0x002fe20000410000 */
[----:B------:R-:W-:-:S04]  /*29a0*/  IADD3 R2, P0, R3, UR10, RZ ;  /* 0x0000000a03027c10 */ /* 0x000fc8000ff1e0ff */
[----:B------:R-:W-:Y:S02]  /*29b0*/  F2FP.BF16.F32.PACK_AB R4, RZ, R4 ;  /* 0x00000004ff04723e */ /* 0x000fe400000010ff */
[----:B------:R-:W-:Y:S02]  /*29c0*/  IADD3.X R3, RZ, UR11, RZ, P0, !PT ;  /* 0x0000000bff037c10 */ /* 0x000fe400087fe4ff */
[----:B------:R-:W-:-:S03]  /*29d0*/  ISETP.GE.AND P0, PT, R0, UR5, PT ;  /* 0x0000000500007c0c */ /* 0x000fc6000bf06270 */
[----:B------:R1:W-:Y:S10]  /*29e0*/  STG.E.U16 desc[UR6][R2.64], R4 ;  /* 0x0000000402007986 */ /* 0x0003f4000c101506 */
        /* <DEDUP_REMOVED lines=303> */
.L_x_2919:
[----:B------:R-:W-:Y:S02]  /*3ce0*/  ULDC.64 UR10, c[0x0][0x418] ;  /* 0x00010600000a7ab9 */ /* 0x000fe40000000a00 */
[----:B------:R-:W-:-:S04]  /*3cf0*/  IADD3 R4, P0, R2, UR10, RZ ;  /* 0x0000000a02047c10 */ /* 0x000fc8000ff1e0ff */
[----:B------:R-:W-:Y:S01]  /*3d00*/  IADD3.X R5, RZ, UR11, RZ, P0, !PT ;  /* 0x0000000bff057c10 */ /* 0x000fe200087fe4ff */
[----:B------:R-:W-:-:S04]  /*3d10*/  ULDC.64 UR10, c[0x0][0x410] ;  /* 0x00010400000a7ab9 */ /* 0x000fc80000000a00 */
[----:B------:R-:W2:Y:S01]  /*3d20*/  LDG.E.U16 R4, desc[UR6][R4.64] ;  /* 0x0000000604047981 */ /* 0x000ea2000c1e1500 */
[----:B------:R-:W-:Y:S01]  /*3d30*/  ISETP.NE.AND P1, PT, RZ, UR8, PT ;  /* 0x00000008ff007c0c */ /* 0x000fe2000bf25270 */
[----:B------:R-:W-:Y:S01]  /*3d40*/  USHF.L.U32 UR9, UR4, 0x10, URZ ;  /* 0x0000001004097899 */ /* 0x000fe2000800063f */
[----:B------:R-:W-:-:S05]  /*3d50*/  IADD3 R2, P0, R3, UR10, RZ ;  /* 0x0000000a03027c10 */ /* 0x000fca000ff1e0ff */
[----:B------:R-:W-:Y:S01]  /*3d60*/  IMAD.X R3, RZ, RZ, UR11, P0 ;  /* 0x0000000bff037e24 */ /* 0x000fe200080e06ff */
        /* <DEDUP_REMOVED lines=9> */
.L_x_2920:
[----:B------:R-:W-:Y:S02]  /*3e00*/  FMUL.FTZ R4, R6, UR9 ;  /* 0x0000000906047c20 */ /* 0x000fe40008410000 */
[----:B------:R-:W-:Y:S08]  /*3e10*/  MUFU.RCP R6, UR9 ;  /* 0x0000000900067d08 */ /* 0x000ff00008001000 */
[----:B------:R-:W0:Y:S02]  /*3e20*/  F2F.BF16.F32 R4, R4 ;  /* 0x0000000400047304 */ /* 0x000e240000202000 */
[----:B0-----:R-:W-:-:S06]  /*3e30*/  SHF.L.U32 R5, R4, 0x10, RZ ;  /* 0x0000001004057819 */ /* 0x001fcc00000006ff */
[----:B------:R-:W0:Y:S02]  /*3e40*/  FRND R5, R5 ;  /* 0x0000000500057307 */ /* 0x000e240000201000 */
[----:B0-----:R-:W-:-:S07]  /*3e50*/  FMUL.FTZ R6, R5, R6 ;  /* 0x0000000605067220 */ /* 0x001fce0000410000 */
.L_x_2921:
[----:B------:R-:W-:Y:S02]  /*3e60*/  F2FP.BF16.F32.PACK_AB R6, RZ, R6 ;  /* 0x00000006ff06723e */ /* 0x000fe400000010ff */
[----:B------:R-:W-:-:S03]  /*3e70*/  IADD3 R0, R0, 0x80, RZ ;  /* 0x0000008000007810 */ /* 0x000fc60007ffe0ff */
[----:B------:R2:W-:Y:S04]  /*3e80*/  STG.E.U16 desc[UR6][R2.64], R6 ;  /* 0x0000000602007986 */ /* 0x0005e8000c101506 */
.L_x_2917:
[----:B------:R-:W-:Y:S05]  /*3e90*/  BSYNC B0 ;  /* 0x0000000000007941 */ /* 0x000fea0003800000 */
.L_x_2916:
[----:B------:R-:W-:-:S13]  /*3ea0*/  ISETP.GE.AND P0, PT, R0, UR5, PT ;  /* 0x0000000500007c0c */ /* 0x000fda000bf06270 */
[----:B------:R-:W-:Y:S05]  /*3eb0*/  @P0 EXIT ;  /* 0x000000000000094d */ /* 0x000fea0003800000 */
[----:B------:R-:W3:Y:S01]  /*3ec0*/  LDC R8, c[0x0][0x218] ;  /* 0x00008600ff087b82 */ /* 0x000ee20000000800 */
[----:B012---:R-:W-:Y:S02]  /*3ed0*/  CS2R R2, SRZ ;  /* 0x0000000000027805 */ /* 0x007fe4000001ff00 */
[----:B---3--:R-:W-:-:S13]  /*3ee0*/  ISETP.NE.AND P0, PT, R8, RZ, PT ;  /* 0x000000ff0800720c */ /* 0x008fda0003f05270 */
        /* <DEDUP_REMOVED lines=286> */
[----:B------:R-:W-:Y:S01]  /*50d0*/  IADD3 R4, -R7, RZ, RZ ;  /* 0x000000ff07047210 */ /* 0x000fe20007ffe1ff */
[----:B------:R-:W1:Y:S04]  /*50e0*/  @P0 LDC R11, c[0x0][0x33c] ;  /* 0x0000cf00ff0b0b82 */ /* 0x000e680000000800 */
[----:B------:R-:W-:Y:S01]  /*50f0*/  IMAD R4, R4, UR10, R5 ;  /* 0x0000000a04047c24 */ /* 0x000fe2000f8e0205 */
[----:B------:R-:W-:-:S03]  /*5100*/  ULDC.64 UR10, c[0x0][0x400] ;  /* 0x00010000000a7ab9 */ /* 0x000fc60000000a00 */
        /* <DEDUP_REMOVED lines=9> */
.L_x_2922:
        /* <DEDUP_REMOVED lines=18> */
.L_x_2923:
[----:B------:R-:W-:Y:S01]  /*52c0*/  FMUL.FTZ R0, R0, UR4 ;  /* 0x0000000400007c20 */ /* 0x000fe20008410000 */
[----:B------:R-:W-:Y:S08]  /*52d0*/  MUFU.RCP R5, UR4 ;  /* 0x0000000400057d08 */ /* 0x000ff00008001000 */
[----:B------:R-:W0:Y:S02]  /*52e0*/  F2F.BF16.F32 R0, R0 ;  /* 0x0000000000007304 */ /* 0x000e240000202000 */
[----:B0-----:R-:W-:-:S06]  /*52f0*/  SHF.L.U32 R4, R0, 0x10, RZ ;  /* 0x0000001000047819 */ /* 0x001fcc00000006ff */
[----:B------:R-:W0:Y:S02]  /*5300*/  FRND R4, R4 ;  /* 0x0000000400047307 */ /* 0x000e240000201000 */
[----:B0-----:R-:W-:-:S07]  /*5310*/  FMUL.FTZ R5, R4, R5 ;  /* 0x0000000504057220 */ /* 0x001fce0000410000 */
.L_x_2924:
[----:B------:R-:W-:-:S05]  /*5320*/  F2FP.BF16.F32.PACK_AB R5, RZ, R5 ;  /* 0x00000005ff05723e */ /* 0x000fca00000010ff */
[----:B------:R-:W-:Y:S01]  /*5330*/  STG.E.U16 desc[UR6][R2.64], R5 ;  /* 0x0000000502007986 */ /* 0x000fe2000c101506 */
[----:B------:R-:W-:Y:S05]  /*5340*/  EXIT ;  /* 0x000000000000794d */ /* 0x000fea0003800000 */
.L_x_2925:
        /* <DEDUP_REMOVED lines=11> */
.L_x_19584:


//--------------------- .text._ZN2at6native27unrolled_elementwise_kernelIZZZNS0_26round_decimals_kernel_cudaERNS_18TensorIteratorBaseElENKUlvE_clEvENKUlvE2_clEvEUlN3c108BFloat16EE_St5arrayIPcLm2EELi4E23TrivialOffsetCalculatorILi1EjESD_NS0_6memory15LoadWithoutCastENSE_16StoreWithoutCastEEEviT_T0_T2_T3_T4_T5_ --------------------------
	.section	.text._ZN2at6native27unrolled_elementwise_kernelIZZZNS0_26round_decimals_kernel_cudaERNS_18TensorIteratorBaseElENKUlvE_clEvENKUlvE2_clEvEUlN3c108BFloat16EE_St5arrayIPcLm2EELi4E23TrivialOffsetCalculatorILi1EjESD_NS0_6memory15LoadWithoutCastENSE_16StoreWithoutCastEEEviT_T0_T2_T3_T4_T5_,"ax",@progbits
	.align	128
        .global         _ZN2at6native27unrolled_elementwise_kernelIZZZNS0_26round_decimals_kernel_cudaERNS_18TensorIteratorBaseElENKUlvE_clEvENKUlvE2_clEvEUlN3c108BFloat16EE_St5arrayIPcLm2EELi4E23TrivialOffsetCalculatorILi1EjESD_NS0_6memory15LoadWithoutCastENSE_16StoreWithoutCastEEEviT_T0_T2_T3_T4_T5_
        .type           _ZN2at6native27unrolled_elementwise_kernelIZZZNS0_26round_decimals_kernel_cudaERNS_18TensorIteratorBaseElENKUlvE_clEvENKUlvE2_clEvEUlN3c108BFloat16EE_St5arrayIPcLm2EELi4E23TrivialOffsetCalculatorILi1EjESD_NS0_6memory15LoadWithoutCastENSE_16StoreWithoutCastEEEviT_T0_T2_T3_T4_T5_,@function
        .size           _ZN2at6native27unrolled_elementwise_kernelIZZZNS0_26round_decimals_kernel_cudaERNS_18TensorIteratorBaseElENKUlvE_clEvENKUlvE2_clEvEUlN3c108BFloat16EE_St5arrayIPcLm2EELi4E23TrivialOffsetCalculatorILi1EjESD_NS0_6memory15LoadWithoutCastENSE_16StoreWithoutCastEEEviT_T0_T2_T3_T4_T5_,(.L_x_19585 - _ZN2at6native27unrolled_elementwise_kernelIZZZNS0_26round_decimals_kernel_cudaERNS_18TensorIteratorBaseElENKUlvE_clEvENKUlvE2_clEvEUlN3c108BFloat16EE_St5arrayIPcLm2EELi4E23TrivialOffsetCalculatorILi1EjESD_NS0_6memory15LoadWithoutCastENSE_16StoreWithoutCastEEEviT_T0_T2_T3_T4_T5_)
        .other          _ZN2at6native27unrolled_elementwise_kernelIZZZNS0_26round_decimals_kernel_cudaERNS_18TensorIteratorBaseElENKUlvE_clEvENKUlvE2_clEvEUlN3c108BFloat16EE_St5arrayIPcLm2EELi4E23TrivialOffsetCalculatorILi1EjESD_NS0_6memory15LoadWithoutCastENSE_16StoreWithoutCastEEEviT_T0_T2_T3_T4_T5_,@"STO_CUDA_ENTRY STV_DEFAULT"
_ZN2at6native27unrolled_elementwise_kernelIZZZNS0_26round_decimals_kernel_cudaERNS_18TensorIteratorBaseElENKUlvE_clEvENKUlvE2_clEvEUlN3c108BFloat16EE_St5arrayIPcLm2EELi4E23TrivialOffsetCalculatorILi1EjESD_NS0_6memory15LoadWithoutCastENSE_16StoreWithoutCastEEEviT_T0_T2_T3_T4_T5_:
.text._ZN2at6native27unrolled_elementwise_kernelIZZZNS0_26round_decimals_kernel_cudaERNS_18TensorIteratorBaseElENKUlvE_clEvENKUlvE2_clEvEUlN3c108BFloat16EE_St5arrayIPcLm2EELi4E23TrivialOffsetCalculatorILi1EjESD_NS0_6memory15LoadWithoutCastENSE_16StoreWithoutCastEEEviT_T0_T2_T3_T4_T5_:
[----:B------:R-:W-:Y:S01]  /*0000*/  LDC R1, c[0x0][0x28] ;  /* 0x00000a00ff017b82 */ /* 0x000fe20000000800 */
[----:B------:R-:W0:Y:S07]  /*0010*/  S2R R0, SR_CTAID.X ;  /* 0x0000000000007919 */ /* 0x000e2e0000002500 */
[----:B------:R-:W0:Y:S01]  /*0020*/  LDC R5, c[0x0][0x210] ;  /* 0x00008400ff057b82 */ /* 0x000e220000000800 */
[----:B------:R-:W-:Y:S01]  /*0030*/  ULDC.64 UR6, c[0x0][0x208] ;  /* 0x0000820000067ab9 */ /* 0x000fe20000000a00 */
[----:B------:R-:W1:Y:S01]  /*0040*/  S2R R3, SR_TID.X ;  /* 0x0000000000037919 */ /* 0x000e620000002100 */
[----:B0-----:R-:W-:-:S02]  /*0050*/  IMAD R2, R0, -0x200, R5 ;  /* 0xfffffe0000027824 */ /* 0x001fc400078e0205 */
[----:B-1----:R-:W-:-:S03]  /*0060*/  IMAD.MOV.U32 R13, RZ, RZ, R3 ;  /* 0x000000ffff0d7224 */ /* 0x002fc600078e0003 */
[----:B------:R-:W-:-:S13]  /*0070*/  ISETP.GE.AND P0, PT, R3, R2, PT ;  /* 0x000000020300720c */ /* 0x000fda0003f06270 */
[----:B------:R-:W-:Y:S01]  /*0080*/  @!P0 IMAD R15, R0, 0x200, R13 ;  /* 0x00000200000f8824 */ /* 0x000fe200078e020d */
[----:B------:R-:W-:Y:S01]  /*0090*/  @!P0 IADD3 R13, R13, 0x80, RZ ;  /* 0x000000800d0d8810 */ /* 0x000fe20007ffe0ff */
[----:B------:R-:W0:Y:S03]  /*00a0*/  @!P0 LDC.64 R4, c[0x0][0x230] ;  /* 0x00008c00ff048b82 */ /* 0x000e260000000a00 */
[----:B------:R-:W-:-:S13]  /*00b0*/  ISETP.GE.AND P1, PT, R13, R2, PT ;  /* 0x000000020d00720c */ /* 0x000fda0003f26270 */
[----:B------:R-:W-:Y:S01]  /*00c0*/  @!P1 IMAD R17, R0, 0x200, R13 ;  /* 0x0000020000119824 */ /* 0x000fe200078e020d */
[----:B------:R-:W-:Y:S01]  /*00d0*/  @!P1 IADD3 R13, R13, 0x80, RZ ;  /* 0x000000800d0d9810 */ /* 0x000fe20007ffe0ff */
[----:B------:R-:W1:Y:S03]  /*00e0*/  @!P1 LDC.64 R10, c[0x0][0x230] ;  /* 0x00008c00ff0a9b82 */ /* 0x000e660000000a00 */
[----:B------:R-:W-:Y:S01]  /*00f0*/  ISETP.GE.AND P3, PT, R13, R2, PT ;  /* 0x000000020d00720c */ /* 0x000fe20003f66270 */
[----:B0-----:R-:W-:-:S12]  /*0100*/  @!P0 IMAD.WIDE.U32 R4, R15, 0x2, R4 ;  /* 0x000000020f048825 */ /* 0x001fd800078e0004 */
[----:B------:R-:W-:Y:S01]  /*0110*/  @!P3 IMAD R19, R0, 0x200, R13 ;  /* 0x000002000013b824 */ /* 0x000fe200078e020d */
[----:B------:R-:W-:Y:S01]  /*0120*/  @!P3 IADD3 R13, R13, 0x80, RZ ;  /* 0x000000800d0db810 */ /* 0x000fe20007ffe0ff */
[----:B------:R-:W0:Y:S03]  /*0130*/  @!P3 LDC.64 R8, c[0x0][0x230] ;  /* 0x00008c00ff08bb82 */ /* 0x000e260000000a00 */
[----:B------:R-:W-:Y:S01]  /*0140*/  ISETP.GE.AND P2, PT, R13, R2, PT ;  /* 0x000000020d00720c */ /* 0x000fe20003f46270 */
[----:B-1----:R-:W-:-:S12]  /*0150*/  @!P1 IMAD.WIDE.U32 R10, R17, 0x2, R10 ;  /* 0x00000002110a9825 */ /* 0x002fd800078e000a */
[----:B------:R-:W1:Y:S01]  /*0160*/  @!P2 LDC.64 R6, c[0x0][0x230] ;  /* 0x00008c00ff06ab82 */ /* 0x000e620000000a00 */
[----:B------:R-:W-:Y:S02]  /*0170*/  @!P2 IMAD R13, R0, 0x200, R13 ;  /* 0x00000200000da824 */ /* 0x000fe400078e020d */
[--C-:B0-----:R-:W-:Y:S01]  /*0180*/  @!P3 IMAD.WIDE.U32 R14, R19, 0x2, R8.reuse ;  /* 0x00000002130eb825 */ /* 0x101fe200078e0008 */
[----:B------:R-:W-:Y:S02]  /*0190*/  PRMT R9, RZ, 0x7610, R9 ;  /* 0x00007610ff097816 */ /* 0x000fe40000000009 */
[----:B------:R-:W-:-:S04]  /*01a0*/  PRMT R8, RZ, 0x7610, R8 ;  /* 0x00007610ff087816 */ /* 0x000fc80000000008 */
[----:B------:R0:W5:Y:S01]  /*01b0*/  @!P0 LDG.E.U16 R9, desc[UR6][R4.64] ;  /* 0x0000000604098981 */ /* 0x000162000c1e1500 */
[----:B------:R-:W-:-:S03]  /*01c0*/  ULDC.U8 UR4, c[0x0][0x21a] ;  /* 0x0000868000047ab9 */ /* 0x000fc60000000000 */
[----:B------:R0:W5:Y:S01]  /*01d0*/  @!P1 LDG.E.U16 R8, desc[UR6][R10.64] ;  /* 0x000000060a089981 */ /* 0x000162000c1e1500 */
[--C-:B-1----:R-:W-:Y:S01]  /*01e0*/  @!P2 IMAD.WIDE.U32 R12, R13, 0x2, R6.reuse ;  /* 0x000000020d0ca825 */ /* 0x102fe200078e0006 */
[----:B------:R-:W-:Y:S02]  /*01f0*/  PRMT R7, RZ, 0x7610, R7 ;  /* 0x00007610ff077816 */ /* 0x000fe40000000007 */
[----:B------:R-:W-:-:S04]  /*0200*/  PRMT R6, RZ, 0x7610, R6 ;  /* 0x00007610ff067816 */ /* 0x000fc80000000006 */
[----:B------:R0:W5:Y:S04]  /*0210*/  @!P3 LDG.E.U16 R7, desc[UR6][R14.64] ;  /* 0x000000060e07b981 */ /* 0x000168000c1e1500 */
[----:B------:R0:W5:Y:S01]  /*0220*/  @!P2 LDG.E.U16 R6, desc[UR6][R12.64] ;  /* 0x000000060c06a981 */ /* 0x000162000c1e1500 */
[----:B------:R-:W-:Y:S01]  /*0230*/  ISETP.NE.AND P1, PT, RZ, UR4, PT ;  /* 0x00000004ff007c0c */ /* 0x000fe2000bf25270 */
[----:B------:R-:W-:Y:S01]  /*0240*/  ULDC.U16 UR5, c[0x0][0x218] ;  /* 0x0000860000057ab9 */ /* 0x000fe20000000400 */
[----:B------:R-:W-:Y:S11]  /*0250*/  BSSY B0, `(.L_x_2926) ;  /* 0x000006b000007945 */ /* 0x000ff60003800000 */
[----:B0-----:R-:W-:Y:S05]  /*0260*/  @!P1 BRA `(.L_x_2927) ;  /* 0x0000000000d49947 */ /* 0x001fea0003800000 */
[C---:B------:R-:W-:Y:S01]  /*0270*/  VIADD R13, R3.reuse, 0x180 ;  /* 0x00000180030d7836 */ /* 0x040fe20000000000 */
[C---:B------:R-:W-:Y:S01]  /*0280*/  IADD3 R11, R3.reuse, 0x100, RZ ;  /* 0x00000100030b7810 */ /* 0x040fe20007ffe0ff */
[----:B------:R-:W-:Y:S01]  /*0290*/  BSSY B1, `(.L_x_2928) ;  /* 0x000000f000017945 */ /* 0x000fe20003800000 */
[----:B------:R-:W-:Y:S02]  /*02a0*/  IADD3 R5, R3, 0x80, RZ ;  /* 0x0000008003057810 */ /* 0x000fe40007ffe0ff */
[-C--:B------:R-:W-:Y:S02]  /*02b0*/  ISETP.GE.AND P2, PT, R11, R2.reuse, PT ;  /* 0x000000020b00720c */ /* 0x080fe40003f46270 */
[-C--:B------:R-:W-:Y:S02]  /*02c0*/  ISETP.GE.AND P3, PT, R13, R2.reuse, PT ;  /* 0x000000020d00720c */ /* 0x080fe40003f66270 */
[----:B------:R-:W-:Y:S01]  /*02d0*/  ISETP.GE.AND P1, PT, R5, R2, PT ;  /* 0x000000020500720c */ /* 0x000fe20003f26270 */
[----:B------:R-:W-:-:S12]  /*02e0*/  @P0 BRA `(.L_x_2929) ;  /* 0x0000000000240947 */ /* 0x000fd80003800000 */
[----:B------:R-:W-:Y:S01]  /*02f0*/  USHF.L.U32 UR4, UR5, 0x10, URZ ;  /* 0x0000001005047899 */ /* 0x000fe2000800063f */
[----:B-----5:R-:W-:-:S08]  /*0300*/  IMAD.U32 R9, R9, 0x10000, RZ ;  /* 0x0001000009097824 */ /* 0x020fd000078e00ff */
[----:B------:R-:W0:Y:S02]  /*0310*/  MUFU.RCP R4, UR4 ;  /* 0x0000000400047d08 */ /* 0x000e240008001000 */
[----:B0-----:R-:W-:-:S06]  /*0320*/  FMUL.FTZ R9, R9, R4 ;  /* 0x0000000409097220 */ /* 0x001fcc0000410000 */
[----:B------:R-:W0:Y:S02]  /*0330*/  F2F.BF16.F32 R9, R9 ;  /* 0x0000000900097304 */ /* 0x000e240000202000 */
[----:B0-----:R-:W-:-:S06]  /*0340*/  SHF.L.U32 R10, R9, 0x10, RZ ;  /* 0x00000010090a7819 */ /* 0x001fcc00000006ff */
[----:B------:R-:W0:Y:S02]  /*0350*/  FRND R10, R10 ;  /* 0x0000000a000a7307 */ /* 0x000e240000201000 */
[----:B0-----:R-:W-:-:S05]  /*0360*/  FMUL.FTZ R4, R10, UR4 ;  /* 0x000000040a047c20 */ /* 0x001fca0008410000 */
[----:B------:R-:W-:-:S07]  /*0370*/  F2FP.BF16.F32.PACK_AB R4, RZ, R4 ;  /* 0x00000004ff04723e */ /* 0x000fce00000010ff */
.L_x_2929:
[----:B------:R-:W-:Y:S05]  /*0380*/  BSYNC B1 ;  /* 0x0000000000017941 */ /* 0x000fea0003800000 */
.L_x_2928:
[----:B------:R-:W-:Y:S04]  /*0390*/  BSSY B1, `(.L_x_2930) ;  /* 0x000000b000017945 */ /* 0x000fe80003800000 */
[----:B------:R-:W-:Y:S05]  /*03a0*/  @P1 BRA `(.L_x_2931) ;  /* 0x0000000000241947 */ /* 0x000fea0003800000 */
        /* <DEDUP_REMOVED lines=9> */
.L_x_2931:
[----:B------:R-:W-:Y:S05]  /*0440*/  BSYNC B1 ;  /* 0x0000000000017941 */ /* 0x000fea0003800000 */
.L_x_2930:
        /* <DEDUP_REMOVED lines=11> */
.L_x_2933:
[----:B------:R-:W-:Y:S05]  /*0500*/  BSYNC B1 ;  /* 0x0000000000017941 */ /* 0x000fea0003800000 */
.L_x_2932:
        /* <DEDUP_REMOVED lines=9> */
[----:B------:R-:W-:Y:S01]  /*05a0*/  F2FP.BF16.F32.PACK_AB R12, RZ, R10 ;  /* 0x0000000aff0c723e */ /* 0x000fe200000010ff */
[----:B------:R-:W-:Y:S06]  /*05b0*/  BRA `(.L_x_2934) ;  /* 0x0000000000d07947 */ /* 0x000fec0003800000 */
.L_x_2927:
[C---:B------:R-:W-:Y:S01]  /*05c0*/  VIADD R11, R3.reuse, 0x100 ;  /* 0x00000100030b7836 */ /* 0x040fe20000000000 */
[C---:B------:R-:W-:Y:S01]  /*05d0*/  IADD3 R13, R3.reuse, 0x180, RZ ;  /* 0x00000180030d7810 */ /* 0x040fe20007ffe0ff */
[----:B------:R-:W-:Y:S01]  /*05e0*/  VIADD R5, R3, 0x80 ;  /* 0x0000008003057836 */ /* 0x000fe20000000000 */
[----:B------:R-:W-:Y:S02]  /*05f0*/  BSSY B1, `(.L_x_2935) ;  /* 0x000000e000017945 */ /* 0x000fe40003800000 */
[-C--:B------:R-:W-:Y:S02]  /*0600*/  ISETP.GE.AND P2, PT, R11, R2.reuse, PT ;  /* 0x000000020b00720c */ /* 0x080fe40003f46270 */
[-C--:B------:R-:W-:Y:S02]  /*0610*/  ISETP.GE.AND P3, PT, R13, R2.reuse, PT ;  /* 0x000000020d00720c */ /* 0x080fe40003f66270 */
[----:B------:R-:W-:Y:S01]  /*0620*/  ISETP.GE.AND P1, PT, R5, R2, PT ;  /* 0x000000020500720c */ /* 0x000fe20003f26270 */
[----:B------:R-:W-:-:S12]  /*0630*/  @P0 BRA `(.L_x_2936) ;  /* 0x0000000000240947 */ /* 0x000fd80003800000 */
[----:B------:R-:W-:Y:S01]  /*0640*/  USHF.L.U32 UR4, UR5, 0x10, URZ ;  /* 0x0000001005047899 */ /* 0x000fe2000800063f */
[----:B-----5:R-:W-:-:S05]  /*0650*/  SHF.L.U32 R9, R9, 0x10, RZ ;  /* 0x0000001009097819 */ /* 0x020fca00000006ff */
[----:B------:R-:W-:-:S03]  /*0660*/  FMUL.FTZ R9, R9, UR4 ;  /* 0x0000000409097c20 */ /* 0x000fc60008410000 */
[----:B------:R-:W-:Y:S08]  /*0670*/  MUFU.RCP R11, UR4 ;  /* 0x00000004000b7d08 */ /* 0x000ff00008001000 */
[----:B------:R-:W0:Y:S02]  /*0680*/  F2F.BF16.F32 R9, R9 ;  /* 0x0000000900097304 */ /* 0x000e240000202000 */
[----:B0-----:R-:W-:-:S06]  /*0690*/  IMAD.U32 R10, R9, 0x10000, RZ ;  /* 0x00010000090a7824 */ /* 0x001fcc00078e00ff */
[----:B------:R-:W0:Y:S02]  /*06a0*/  FRND R10, R10 ;  /* 0x0000000a000a7307 */ /* 0x000e240000201000 */
[----:B0-----:R-:W-:-:S05]  /*06b0*/  FMUL.FTZ R4, R10, R11 ;  /* 0x0000000b0a047220 */ /* 0x001fca0000410000 */
[----:B------:R-:W-:-:S07]  /*06c0*/  F2FP.BF16.F32.PACK_AB R4, RZ, R4 ;  /* 0x00000004ff04723e */ /* 0x000fce00000010ff */
.L_x_2936:
[----:B------:R-:W-:Y:S05]  /*06d0*/  BSYNC B1 ;  /* 0x0000000000017941 */ /* 0x000fea0003800000 */
.L_x_2935:
[----:B------:R-:W-:Y:S04]  /*06e0*/  BSSY B1, `(.L_x_2937) ;  /* 0x000000b000017945 */ /* 0x000fe80003800000 */
[----:B------:R-:W-:Y:S05]  /*06f0*/  @P1 BRA `(.L_x_2938) ;  /* 0x0000000000241947 */ /* 0x000fea0003800000 */
        /* <DEDUP_REMOVED lines=9> */
.L_x_2938:
[----:B------:R-:W-:Y:S05]  /*0790*/  BSYNC B1 ;  /* 0x0000000000017941 */ /* 0x000fea0003800000 */
.L_x_2937:
        /* <DEDUP_REMOVED lines=11> */
.L_x_2940:
[----:B------:R-:W-:Y:S05]  /*0850*/  BSYNC B1 ;  /* 0x0000000000017941 */ /* 0x000fea0003800000 */
.L_x_2939:
        /* <DEDUP_REMOVED lines=10> */
.L_x_2934:
[----:B------:R-:W-:Y:S05]  /*0900*/  BSYNC B0 ;  /* 0x0000000000007941 */ /* 0x000fea0003800000 */
.L_x_2926:
[----:B------:R-:W0:Y:S01]  /*0910*/  @!P0 LDC.64 R10, c[0x0][0x228] ;  /* 0x00008a00ff0a8b82 */ /* 0x000e220000000a00 */
[-C--:B-----5:R-:W-:Y:S01]  /*0920*/  MOV R9, R3.reuse ;  /* 0x0000000300097202 */ /* 0x0a0fe20000000f00 */
[----:B------:R-:W-:Y:S01]  /*0930*/  @!P0 IMAD.MOV.U32 R9, RZ, RZ, R5 ;  /* 0x000000ffff098224 */ /* 0x000fe200078e0005 */
[----:B------:R-:W-:Y:S01]  /*0940*/  @!P0 LEA R5, R0, R3, 0x9 ;  /* 0x0000000300058211 */ /* 0x000fe200078e48ff */
[----:B------:R-:W-:Y:S01]  /*0950*/  BSSY B0, `(.L_x_2941) ;  /* 0x0000010000007945 */ /* 0x000fe20003800000 */
[----:B------:R-:W-:Y:S02]  /*0960*/  PRMT R3, R4, 0x7610, R3 ;  /* 0x0000761004037816 */ /* 0x000fe40000000003 */
[----:B------:R-:W-:Y:S01]  /*0970*/  ISETP.GE.AND P1, PT, R9, R2, PT ;  /* 0x000000020900720c */ /* 0x000fe20003f26270 */
[----:B0-----:R-:W-:-:S05]  /*0980*/  @!P0 IMAD.WIDE.U32 R4, R5, 0x2, R10 ;  /* 0x0000000205048825 */ /* 0x001fca00078e000a */
[----:B------:R0:W-:Y:S07]  /*0990*/  @!P0 STG.E.U16 desc[UR6][R4.64], R3 ;  /* 0x0000000304008986 */ /* 0x0001ee000c101506 */
[----:B------:R-:W-:Y:S05]  /*09a0*/  @P1 BRA `(.L_x_2942) ;  /* 0x0000000000281947 */ /* 0x000fea0003800000 */
[----:B------:R-:W1:Y:S01]  /*09b0*/  LDC.64 R10, c[0x0][0x228] ;  /* 0x00008a00ff0a7b82 */ /* 0x000e620000000a00 */
[----:B0-----:R-:W-:Y:S01]  /*09c0*/  IMAD R5, R0, 0x200, R9 ;  /* 0x0000020000057824 */ /* 0x001fe200078e0209 */
[----:B------:R-:W-:-:S04]  /*09d0*/  IADD3 R9, R9, 0x80, RZ ;  /* 0x0000008009097810 */ /* 0x000fc80007ffe0ff */
[----:B------:R-:W-:-:S13]  /*09e0*/  ISETP.GE.AND P0, PT, R9, R2, PT ;  /* 0x000000020900720c */ /* 0x000fda0003f06270 */
[----:B------:R-:W-:Y:S01]  /*09f0*/  @!P0 IMAD R3, R0, 0x200, R9 ;  /* 0x0000020000038824 */ /* 0x000fe200078e0209 */
[----:B------:R-:W-:Y:S01]  /*0a00*/  @!P0 IADD3 R9, R9, 0x80, RZ ;  /* 0x0000008009098810 */ /* 0x000fe20007ffe0ff */
[----:B-1----:R-:W-:-:S04]  /*0a10*/  IMAD.WIDE.U32 R4, R5, 0x2, R10 ;  /* 0x0000000205047825 */ /* 0x002fc800078e000a */
[----:B------:R-:W-:Y:S01]  /*0a20*/  @!P0 IMAD.WIDE.U32 R10, R3, 0x2, R10 ;  /* 0x00000002030a8825 */ /* 0x000fe200078e000a */
[----:B------:R1:W-:Y:S04]  /*0a30*/  STG.E.U16 desc[UR6][R4.64], R8 ;  /* 0x0000000804007986 */ /* 0x0003e8000c101506 */
[----:B------:R1:W-:Y:S02]  /*0a40*/  @!P0 STG.E.U16 desc[UR6][R10.64], R7 ;  /* 0x000000070a008986 */ /* 0x0003e4000c101506 */
.L_x_2942:
[----:B------:R-:W-:Y:S05]  /*0a50*/  BSYNC B0 ;  /* 0x0000000000007941 */ /* 0x000fea0003800000 */
.L_x_2941:
[----:B------:R-:W-:-:S13]  /*0a60*/  ISETP.GE.AND P0, PT, R9, R2, PT ;  /* 0x000000020900720c */ /* 0x000fda0003f06270 */
[----:B------:R-:W-:Y:S05]  /*0a70*/  @P0 EXIT ;  /* 0x000000000000094d */ /* 0x000fea0003800000 */
[----:B0-----:R-:W0:Y:S01]  /*0a80*/  LDC.64 R2, c[0x0][0x228] ;  /* 0x00008a00ff027b82 */ /* 0x001e220000000a00 */
[----:B------:R-:W-:-:S04]  /*0a90*/  IMAD R9, R0, 0x200, R9 ;  /* 0x0000020000097824 */ /* 0x000fc800078e0209 */
[----:B0-----:R-:W-:-:S05]  /*0aa0*/  IMAD.WIDE.U32 R2, R9, 0x2, R2 ;  /* 0x0000000209027825 */ /* 0x001fca00078e0002 */
[----:B------:R-:W-:Y:S01]  /*0ab0*/  STG.E.U16 desc[UR6][R2.64], R12 ;  /* 0x0000000c02007986 */ /* 0x000fe2000c101506 */
[----:B------:R-:W-:Y:S05]  /*0ac0*/  EXIT ;  /* 0x000000000000794d */ /* 0x000fea0003800000 */
.L_x_2943:
        /* <DEDUP_REMOVED lines=11> */
.L_x_19585:


//--------------------- .text._ZN2at6native29vectorized_elementwise_kernelILi2EZZZNS0_26round_decimals_kernel_cudaERNS_18TensorIteratorBaseElENKUlvE_clEvENKUlvE2_clEvEUlN3c108BFloat16EE_St5arrayIPcLm2EEEEviT0_T1_ --------------------------
	.section	.text._ZN2at6native29vectorized_elementwise_kernelILi2EZZZNS0_26round_decimals_kernel_cudaERNS_18TensorIteratorBaseElENKUlvE_clEvENKUlvE2_clEvEUlN3c108BFloat16EE_St5arrayIPcLm2EEEEviT0_T1_,"ax",@progbits
	.align	128
        .global         _ZN2at6native29vectorized_elementwise_kernelILi2EZZZNS0_26round_decimals_kernel_cudaERNS_18TensorIteratorBaseElENKUlvE_clEvENKUlvE2_clEvEUlN3c108BFloat16EE_St5arrayIPcLm2EEEEviT0_T1_
        .type           _ZN2at6native29vectorized_elementwise_kernelILi2EZZZNS0_26round_decimals_kernel_cudaERNS_18TensorIteratorBaseElENKUlvE_clEvENKUlvE2_clEvEUlN3c108BFloat16EE_St5arrayIPcLm2EEEEviT0_T1_,@function
        .size           _ZN2at6native29vectorized_elementwise_kernelILi2EZZZNS0_26round_decimals_kernel_cudaERNS_18TensorIteratorBaseElENKUlvE_clEvENKUlvE2_clEvEUlN3c108BFloat16EE_St5arrayIPcLm2EEEEviT0_T1_,(.L_x_19586 - _ZN2at6native29vectorized_elementwise_kernelILi2EZZZNS0_26round_decimals_kernel_cudaERNS_18TensorIteratorBaseElENKUlvE_clEvENKUlvE2_clEvEUlN3c108BFloat16EE_St5arrayIPcLm2EEEEviT0_T1_)
        .other          _ZN2at6native29vectorized_elementwise_kernelILi2EZZZNS0_26round_decimals_kernel_cudaERNS_18TensorIteratorBaseElENKUlvE_clEvENKUlvE2_clEvEUlN3c108BFloat16EE_St5arrayIPcLm2EEEEviT0_T1_,@"STO_CUDA_ENTRY STV_DEFAULT"
_ZN2at6native29vectorized_elementwise_kernelILi2EZZZNS0_26round_decimals_kernel_cudaERNS_18TensorIteratorBaseElENKUlvE_clEvENKUlvE2_clEvEUlN3c108BFloat16EE_St5arrayIPcLm2EEEEviT0_T1_:
.text._ZN2at6native29vectorized_elementwise_kernelILi2EZZZNS0_26round_decimals_kernel_cudaERNS_18TensorIteratorBaseElENKUlvE_clEvENKUlvE2_clEvEUlN3c108BFloat16EE_St5arrayIPcLm2EEEEviT0_T1_:
[----:B------:R-:W-:Y:S01]  /*0000*/  LDC R1, c[0x0][0x28] ;  /* 0x00000a00ff017b82 */ /* 0x000fe20000000800 */
[----:B------:R-:W0:Y:S01]  /*0010*/  S2R R14, SR_CTAID.X ;  /* 0x00000000000e7919 */ /* 0x000e220000002500 */
[----:B------:R-:W-:Y:S01]  /*0020*/  ULDC UR4, c[0x0][0x210] ;  /* 0x0000840000047ab9 */ /* 0x000fe20000000800 */
[----:B------:R-:W-:Y:S01]  /*0030*/  ULDC.64 UR6, c[0x0][0x208] ;  /* 0x0000820000067ab9 */ /* 0x000fe20000000a00 */
[----:B------:R-:W-:Y:S01]  /*0040*/  ULDC.U8 UR5, c[0x0][0x21a] ;  /* 0x0000868000057ab9 */ /* 0x000fe20000000000 */
[----:B0-----:R-:W-:-:S04]  /*0050*/  SHF.L.U32 R14, R14, 0xa, RZ ;  /* 0x0000000a0e0e7819 */ /* 0x001fc800000006ff */
[----:B------:R-:W-:Y:S01]  /*0060*/  IADD3 R15, -R14, UR4, RZ ;  /* 0x000000040e0f7c10 */ /* 0x000fe2000fffe1ff */
[----:B------:R-:W-:-:S03]  /*0070*/  ULDC.U16 UR4, c[0x0][0x218] ;  /* 0x0000860000047ab9 */ /* 0x000fc60000000400 */
[----:B------:R-:W-:-:S13]  /*0080*/  ISETP.GE.U32.AND P0, PT, R15, 0x400, PT ;  /* 0x000004000f00780c */ /* 0x000fda0003f06070 */
[----:B------:R-:W-:Y:S05]  /*0090*/  @!P0 BRA `(.L_x_2944) ;  /* 0x0000000800048947 */ /* 0x000fea0003800000 */
[----:B------:R-:W0:Y:S01]  /*00a0*/  S2R R0, SR_TID.X ;  /* 0x0000000000007919 */ /* 0x000e220000002100 */
[----:B------:R-:W1:Y:S02]  /*00b0*/  LDC.64 R2, c[0x0][0x230] ;  /* 0x00008c00ff027b82 */ /* 0x000e640000000a00 */
[----:B-1----:R-:W-:-:S04]  /*00c0*/  IMAD.WIDE R2, R14, 0x2, R2 ;  /* 0x000000020e027825 */ /* 0x002fc800078e0202 */
[----:B0-----:R-:W-:-:S05]  /*00d0*/  IMAD.WIDE.U32 R4, R0, 0x4, R2 ;  /* 0x0000000400047825 */ /* 0x001fca00078e0002 */
[----:B------:R-:W2:Y:S04]  /*00e0*/  LDG.E R9, desc[UR6][R4.64] ;  /* 0x0000000604097981 */ /* 0x000ea8000c1e1900 */
[----:B------:R-:W3:Y:S04]  /*00f0*/  LDG.E R12, desc[UR6][R4.64+0x200] ;  /* 0x00020006040c7981 */ /* 0x000ee8000c1e1900 */
[----:B------:R-:W4:Y:S04]  /*0100*/  LDG.E R8, desc[UR6][R4.64+0x400] ;  /* 0x0004000604087981 */ /* 0x000f28000c1e1900 */
[----:B------:R-:W5:Y:S01]  /*0110*/  LDG.E R6, desc[UR6][R4.64+0x600] ;  /* 0x0006000604067981 */ /* 0x000f62000c1e1900 */
[----:B------:R-:W-:Y:S01]  /*0120*/  ISETP.NE.AND P0, PT, RZ, UR5, PT ;  /* 0x00000005ff007c0c */ /* 0x000fe2000bf05270 */
[----:B------:R-:W-:Y:S01]  /*0130*/  USHF.L.U32 UR4, UR4, 0x10, URZ ;  /* 0x0000001004047899 */ /* 0x000fe2000800063f */
[C---:B--2---:R-:W-:Y:S01]  /*0140*/  IMAD.U32 R10, R9.reuse, 0x10000, RZ ;  /* 0x00010000090a7824 */ /* 0x044fe200078e00ff */
[----:B------:R-:W-:-:S02]  /*0150*/  PRMT R9, R9, 0x7632, R9 ;  /* 0x0000763209097816 */ /* 0x000fc40000000009 */
[----:B---3--:R-:W-:Y:S02]  /*0160*/  PRMT R11, R12, 0x7632, R11 ;  /* 0x000076320c0b7816 */ /* 0x008fe4000000000b */
[----:B----4-:R-:W-:Y:S02]  /*0170*/  PRMT R7, R8, 0x7632, R7 ;  /* 0x0000763208077816 */ /* 0x010fe40000000007 */
[----:B-----5:R-:W-:-:S04]  /*0180*/  PRMT R2, R6, 0x7632, R2 ;  /* 0x0000763206027816 */ /* 0x020fc80000000002 */
[----:B------:R-:W-:Y:S05]  /*0190*/  @!P0 BRA `(.L_x_2945) ;  /* 0x0000000000d48947 */ /* 0x000fea0003800000 */
[----:B------:R-:W0:Y:S01]  /*01a0*/  MUFU.RCP R3, UR4 ;  /* 0x0000000400037d08 */ /* 0x000e220008001000 */
[----:B------:R-:W-:Y:S01]  /*01b0*/  SHF.L.U32 R4, R9, 0x10, RZ ;  /* 0x0000001009047819 */ /* 0x000fe200000006ff */
[----:B------:R-:W-:Y:S01]  /*01c0*/  IMAD.U32 R8, R8, 0x10000, RZ ;  /* 0x0001000008087824 */ /* 0x000fe200078e00ff */
[----:B------:R-:W-:Y:S01]  /*01d0*/  SHF.L.U32 R16, R7, 0x10, RZ ;  /* 0x0000001007107819 */ /* 0x000fe200000006ff */
[----:B------:R-:W-:Y:S01]  /*01e0*/  IMAD.U32 R6, R6, 0x10000, RZ ;  /* 0x0001000006067824 */ /* 0x000fe200078e00ff */
[----:B------:R-:W-:Y:S01]  /*01f0*/  SHF.L.U32 R2, R2, 0x10, RZ ;  /* 0x0000001002027819 */ /* 0x000fe200000006ff */
[-C--:B0-----:R-:W-:Y:S01]  /*0200*/  FMUL.FTZ R5, R10, R3.reuse ;  /* 0x000000030a057220 */ /* 0x081fe20000410000 */
[----:B------:R-:W-:Y:S01]  /*0210*/  IMAD.U32 R10, R12, 0x10000, RZ ;  /* 0x000100000c0a7824 */ /* 0x000fe200078e00ff */
[----:B------:R-:W-:Y:S01]  /*0220*/  SHF.L.U32 R12, R11, 0x10, RZ ;  /* 0x000000100b0c7819 */ /* 0x000fe200000006ff */
[-C--:B------:R-:W-:Y:S01]  /*0230*/  FMUL.FTZ R4, R4, R3.reuse ;  /* 0x0000000304047220 */ /* 0x080fe20000410000 */
[-C--:B------:R-:W-:Y:S01]  /*0240*/  FMUL.FTZ R8, R8, R3.reuse ;  /* 0x0000000308087220 */ /* 0x080fe20000410000 */
[-C--:B------:R-:W-:Y:S01]  /*0250*/  FMUL.FTZ R10, R10, R3.reuse ;  /* 0x000000030a0a7220 */ /* 0x080fe20000410000 */
[-C--:B------:R-:W-:Y:S01]  /*0260*/  FMUL.FTZ R16, R16, R3.reuse ;  /* 0x0000000310107220 */ /* 0x080fe20000410000 */
[-C--:B------:R-:W-:Y:S01]  /*0270*/  FMUL.FTZ R12, R12, R3.reuse ;  /* 0x000000030c0c7220 */ /* 0x080fe20000410000 */
[-C--:B------:R-:W-:Y:S01]  /*0280*/  FMUL.FTZ R6, R6, R3.reuse ;  /* 0x0000000306067220 */ /* 0x080fe20000410000 */
[----:B------:R-:W-:Y:S01]  /*0290*/  FMUL.FTZ R2, R2, R3 ;  /* 0x0000000302027220 */ /* 0x000fe20000410000 */
[----:B------:R-:W0:Y:S08]  /*02a0*/  F2F.BF16.F32 R5, R5 ;  /* 0x0000000500057304 */ /* 0x000e300000202000 */
[----:B------:R-:W1:Y:S01]  /*02b0*/  F2F.BF16.F32 R4, R4 ;  /* 0x0000000400047304 */ /* 0x000e620000202000 */
[----:B0-----:R-:W-:-:S07]  /*02c0*/  IMAD.U32 R5, R5, 0x10000, RZ ;  /* 0x0001000005057824 */ /* 0x001fce00078e00ff */
[----:B------:R-:W0:Y:S01]  /*02d0*/  F2F.BF16.F32 R10, R10 ;  /* 0x0000000a000a7304 */ /* 0x000e220000202000 */
[----:B-1----:R-:W-:-:S07]  /*02e0*/  SHF.L.U32 R4, R4, 0x10, RZ ;  /* 0x0000001004047819 */ /* 0x002fce00000006ff */
        /* <DEDUP_REMOVED lines=10> */
[----:B------:R-:W0:Y:S01]  /*0390*/  FRND R5, R5 ;  /* 0x0000000500057307 */ /* 0x000e220000201000 */
[----:B-1----:R-:W-:-:S07]  /*03a0*/  SHF.L.U32 R9, R2, 0x10, RZ ;  /* 0x0000001002097819 */ /* 0x002fce00000006ff */
[----:B------:R-:W1:Y:S01]  /*03b0*/  FRND R4, R4 ;  /* 0x0000000400047307 */ /* 0x000e620000201000 */
[----:B0-----:R-:W-:-:S07]  /*03c0*/  FMUL.FTZ R5, R5, UR4 ;  /* 0x0000000405057c20 */ /* 0x001fce0008410000 */
[----:B------:R-:W0:Y:S01]  /*03d0*/  FRND R10, R10 ;  /* 0x0000000a000a7307 */ /* 0x000e220000201000 */
[----:B-1----:R-:W-:-:S07]  /*03e0*/  FMUL.FTZ R4, R4, UR4 ;  /* 0x0000000404047c20 */ /* 0x002fce0008410000 */
[----:B------:R-:W1:Y:S01]  /*03f0*/  FRND R12, R12 ;  /* 0x0000000c000c7307 */ /* 0x000e620000201000 */
[----:B------:R-:W-:Y:S01]  /*0400*/  F2FP.BF16.F32.PACK_AB R4, R4, R5 ;  /* 0x000000050404723e */ /* 0x000fe200000010ff */
[----:B0-----:R-:W-:-:S06]  /*0410*/  FMUL.FTZ R10, R10, UR4 ;  /* 0x000000040a0a7c20 */ /* 0x001fcc0008410000 */
        /* <DEDUP_REMOVED lines=9> */
[----:B0-----:R-:W-:Y:S01]  /*04b0*/  FMUL.FTZ R2, R6, UR4 ;  /* 0x0000000406027c20 */ /* 0x001fe20008410000 */
[----:B-1----:R-:W-:-:S05]  /*04c0*/  FMUL.FTZ R11, R9, UR4 ;  /* 0x00000004090b7c20 */ /* 0x002fca0008410000 */
[----:B------:R-:W-:Y:S01]  /*04d0*/  F2FP.BF16.F32.PACK_AB R11, R11, R2 ;  /* 0x000000020b0b723e */ /* 0x000fe200000010ff */
[----:B------:R-:W-:Y:S06]  /*04e0*/  BRA `(.L_x_2946) ;  /* 0x0000000000d07947 */ /* 0x000fec0003800000 */
.L_x_2945:
[----:B------:R-:W-:Y:S01]  /*04f0*/  FMUL.FTZ R4, R10, UR4 ;  /* 0x000000040a047c20 */ /* 0x000fe20008410000 */
[----:B------:R-:W-:Y:S01]  /*0500*/  IMAD.U32 R5, R9, 0x10000, RZ ;  /* 0x0001000009057824 */ /* 0x000fe200078e00ff */
[----:B------:R-:W-:Y:S01]  /*0510*/  SHF.L.U32 R8, R8, 0x10, RZ ;  /* 0x0000001008087819 */ /* 0x000fe200000006ff */
[----:B------:R-:W-:Y:S01]  /*0520*/  IMAD.U32 R10, R11, 0x10000, RZ ;  /* 0x000100000b0a7824 */ /* 0x000fe200078e00ff */
[----:B------:R-:W-:Y:S01]  /*0530*/  SHF.L.U32 R9, R12, 0x10, RZ ;  /* 0x000000100c097819 */ /* 0x000fe200000006ff */
[----:B------:R-:W-:Y:S01]  /*0540*/  IMAD.U32 R15, R2, 0x10000, RZ ;  /* 0x00010000020f7824 */ /* 0x000fe200078e00ff */
[----:B------:R-:W-:Y:S01]  /*0550*/  SHF.L.U32 R12, R6, 0x10, RZ ;  /* 0x00000010060c7819 */ /* 0x000fe200000006ff */
[----:B------:R-:W-:Y:S01]  /*0560*/  FMUL.FTZ R10, R10, UR4 ;  /* 0x000000040a0a7c20 */ /* 0x000fe20008410000 */
[----:B------:R-:W-:Y:S02]  /*0570*/  IMAD.U32 R11, R7, 0x10000, RZ ;  /* 0x00010000070b7824 */ /* 0x000fe400078e00ff */
[----:B------:R-:W-:Y:S01]  /*0580*/  FMUL.FTZ R7, R8, UR4 ;  /* 0x0000000408077c20 */ /* 0x000fe20008410000 */
[----:B------:R-:W-:Y:S01]  /*0590*/  FMUL.FTZ R9, R9, UR4 ;  /* 0x0000000409097c20 */ /* 0x000fe20008410000 */
[----:B------:R-:W-:Y:S01]  /*05a0*/  FMUL.FTZ R5, R5, UR4 ;  /* 0x0000000405057c20 */ /* 0x000fe20008410000 */
[----:B------:R-:W-:Y:S01]  /*05b0*/  FMUL.FTZ R15, R15, UR4 ;  /* 0x000000040f0f7c20 */ /* 0x000fe20008410000 */
[----:B------:R-:W-:Y:S01]  /*05c0*/  FMUL.FTZ R8, R11, UR4 ;  /* 0x000000040b087c20 */ /* 0x000fe20008410000 */
[----:B------:R-:W-:Y:S01]  /*05d0*/  FMUL.FTZ R12, R12, UR4 ;  /* 0x000000040c0c7c20 */ /* 0x000fe20008410000 */
[----:B------:R-:W0:Y:S08]  /*05e0*/  F2F.BF16.F32 R10, R10 ;  /* 0x0000000a000a7304 */ /* 0x000e300000202000 */
[----:B------:R-:W1:Y:S01]  /*05f0*/  F2F.BF16.F32 R4, R4 ;  /* 0x0000000400047304 */ /* 0x000e620000202000 */
[----:B0-----:R-:W-:-:S07]  /*0600*/  IMAD.U32 R10, R10, 0x10000, RZ ;  /* 0x000100000a0a7824 */ /* 0x001fce00078e00ff */
[----:B------:R-:W-:Y:S01]  /*0610*/  F2F.BF16.F32 R7, R7 ;  /* 0x0000000700077304 */ /* 0x000fe20000202000 */
[----:B-1----:R-:W-:-:S07]  /*0620*/  SHF.L.U32 R4, R4, 0x10, RZ ;  /* 0x0000001004047819 */ /* 0x002fce00000006ff */
[----:B------:R-:W0:Y:S08]  /*0630*/  F2F.BF16.F32 R9, R9 ;  /* 0x0000000900097304 */ /* 0x000e300000202000 */
[----:B------:R-:W1:Y:S01]  /*0640*/  F2F.BF16.F32 R5, R5 ;  /* 0x0000000500057304 */ /* 0x000e620000202000 */
[----:B0-----:R-:W-:-:S07]  /*0650*/  SHF.L.U32 R9, R9, 0x10, RZ ;  /* 0x0000001009097819 */ /* 0x001fce00000006ff */
[----:B------:R0:W2:Y:S01]  /*0660*/  F2F.BF16.F32 R11, R8 ;  /* 0x00000008000b7304 */ /* 0x0000a20000202000 */
[----:B-1----:R-:W-:-:S07]  /*0670*/  IMAD.U32 R5, R5, 0x10000, RZ ;  /* 0x0001000005057824 */ /* 0x002fce00078e00ff */
[----:B------:R-:W1:Y:S01]  /*0680*/  F2F.BF16.F32 R13, R12 ;  /* 0x0000000c000d7304 */ /* 0x000e620000202000 */
[----:B0-----:R-:W-:Y:S01]  /*0690*/  SHF.L.U32 R8, R7, 0x10, RZ ;  /* 0x0000001007087819 */ /* 0x001fe200000006ff */
[----:B--2---:R-:W-:-:S06]  /*06a0*/  IMAD.U32 R11, R11, 0x10000, RZ ;  /* 0x000100000b0b7824 */ /* 0x004fcc00078e00ff */
[----:B------:R-:W0:Y:S01]  /*06b0*/  F2F.BF16.F32 R15, R15 ;  /* 0x0000000f000f7304 */ /* 0x000e220000202000 */
[----:B-1----:R-:W-:-:S07]  /*06c0*/  SHF.L.U32 R13, R13, 0x10, RZ ;  /* 0x000000100d0d7819 */ /* 0x002fce00000006ff */
[----:B------:R-:W-:Y:S01]  /*06d0*/  MUFU.RCP R3, UR4 ;  /* 0x0000000400037d08 */ /* 0x000fe20008001000 */
[----:B0-----:R-:W-:-:S07]  /*06e0*/  IMAD.U32 R15, R15, 0x10000, RZ ;  /* 0x000100000f0f7824 */ /* 0x001fce00078e00ff */
[----:B------:R-:W0:Y:S08]  /*06f0*/  FRND R6, R9 ;  /* 0x0000000900067307 */ /* 0x000e300000201000 */
[----:B------:R-:W1:Y:S01]  /*0700*/  FRND R10, R10 ;  /* 0x0000000a000a7307 */ /* 0x000e620000201000 */
[----:B0-----:R-:W-:-:S07]  /*0710*/  FMUL.FTZ R6, R6, R3 ;  /* 0x0000000306067220 */ /* 0x001fce0000410000 */
[----:B------:R-:W0:Y:S01]  /*0720*/  FRND R4, R4 ;  /* 0x0000000400047307 */ /* 0x000e220000201000 */
[----:B-1----:R-:W-:-:S07]  /*0730*/  FMUL.FTZ R7, R10, R3 ;  /* 0x000000030a077220 */ /* 0x002fce0000410000 */
[----:B------:R-:W1:Y:S01]  /*0740*/  FRND R2, R5 ;  /* 0x0000000500027307 */ /* 0x000e620000201000 */
[----:B------:R-:W-:Y:S01]  /*0750*/  F2FP.BF16.F32.PACK_AB R10, R7, R6 ;  /* 0x00000006070a723e */ /* 0x000fe200000010ff */
[----:B0-----:R-:W-:-:S06]  /*0760*/  FMUL.FTZ R4, R4, R3 ;  /* 0x0000000304047220 */ /* 0x001fcc0000410000 */
        /* <DEDUP_REMOVED lines=9> */
[-C--:B0-----:R-:W-:Y:S01]  /*0800*/  FMUL.FTZ R11, R16, R3.reuse ;  /* 0x00000003100b7220 */ /* 0x081fe20000410000 */
[----:B-1----:R-:W-:-:S05]  /*0810*/  FMUL.FTZ R18, R18, R3 ;  /* 0x0000000312127220 */ /* 0x002fca0000410000 */
[----:B------:R-:W-:-:S07]  /*0820*/  F2FP.BF16.F32.PACK_AB R11, R18, R11 ;  /* 0x0000000b120b723e */ /* 0x000fce00000010ff */
.L_x_2946:
[----:B------:R-:W0:Y:S02]  /*0830*/  LDC.64 R2, c[0x0][0x228] ;  /* 0x00008a00ff027b82 */ /* 0x000e240000000a00 */
[----:B0-----:R-:W-:-:S04]  /*0840*/  IMAD.WIDE.U32 R14, R14, 0x2, R2 ;  /* 0x000000020e0e7825 */ /* 0x001fc800078e0002 */
[----:B------:R-:W-:-:S05]  /*0850*/  IMAD.WIDE R14, R0, 0x4, R14 ;  /* 0x00000004000e7825 */ /* 0x000fca00078e020e */
[----:B------:R-:W-:Y:S04]  /*0860*/  STG.E desc[UR6][R14.64], R4 ;  /* 0x000000040e007986 */ /* 0x000fe8000c101906 */
[----:B------:R-:W-:Y:S04]  /*0870*/  STG.E desc[UR6][R14.64+0x200], R10 ;  /* 0x0002000a0e007986 */ /* 0x000fe8000c101906 */
[----:B------:R-:W-:Y:S04]  /*0880*/  STG.E desc[UR6][R14.64+0x400], R7 ;  /* 0x000400070e007986 */ /* 0x000fe8000c101906 */
[----:B------:R-:W-:Y:S01]  /*0890*/  STG.E desc[UR6][R14.64+0x600], R11 ;  /* 0x0006000b0e007986 */ /* 0x000fe2000c101906 */
[----:B------:R-:W-:Y:S05]  /*08a0*/  EXIT ;  /* 0x000000000000794d */ /* 0x000fea0003800000 */
.L_x_2944:
[----:B------:R-:W0:Y:S01]  /*08b0*/  S2R R17, SR_TID.X ;  /* 0x0000000000117919 */ /* 0x000e220000002100 */
[----:B------:R-:W-:Y:S02]  /*08c0*/  PRMT R0, RZ, 0x7610, R0 ;  /* 0x00007610ff007816 */ /* 0x000fe40000000000 */
[----:B0-----:R-:W-:Y:S02]  /*08d0*/  ISETP.GE.AND P0, PT, R17, R15, PT ;  /* 0x0000000f1100720c */ /* 0x001fe40003f06270 */
[----:B------:R-:W-:-:S11]  /*08e0*/  MOV R22, R17 ;  /* 0x0000001100167202 */ /* 0x000fd60000000f00 */
[----:B------:R-:W-:Y:S01]  /*08f0*/  @!P0 VIADD R22, R17, 0x80 ;  /* 0x0000008011168836 */ /* 0x000fe20000000000 */
[----:B------:R-:W0:Y:S04]  /*0900*/  @!P0 LDC.64 R8, c[0x0][0x230] ;  /* 0x00008c00ff088b82 */ /* 0x000e280000000a00 */
[----:B------:R-:W-:-:S13]  /*0910*/  ISETP.GE.AND P6, PT, R22, R15, PT ;  /* 0x0000000f1600720c */ /* 0x000fda0003fc6270 */
[----:B------:R-:W-:Y:S01]  /*0920*/  @!P6 IADD3 R3, R14, R22, RZ ;  /* 0x000000160e03e210 */ /* 0x000fe20007ffe0ff */
[----:B------:R-:W-:Y:S01]  /*0930*/  @!P6 VIADD R22, R22, 0x80 ;  /* 0x000000801616e836 */ /* 0x000fe20000000000 */
[----:B------:R-:W1:Y:S04]  /*0940*/  @!P6 LDC.64 R28, c[0x0][0x230] ;  /* 0x00008c00ff1ceb82 */ /* 0x000e680000000a00 */
[----:B------:R-:W-:-:S13]  /*0950*/  ISETP.GE.AND P5, PT, R22, R15, PT ;  /* 0x0000000f1600720c */ /* 0x000fda0003fa6270 */
[----:B------:R-:W-:Y:S01]  /*0960*/  @!P5 IADD3 R16, R14, R22, RZ ;  /* 0x000000160e10d210 */ /* 0x000fe20007ffe0ff */
[----:B------:R-:W-:Y:S01]  /*0970*/  @!P5 VIADD R22, R22, 0x80 ;  /* 0x000000801616d836 */ /* 0x000fe20000000000 */
[----:B------:R-:W2:Y:S04]  /*0980*/  @!P5 LDC.64 R12, c[0x0][0x230] ;  /* 0x00008c00ff0cdb82 */ /* 0x000ea80000000a00 */
[----:B------:R-:W-:Y:S01]  /*0990*/  ISETP.GE.AND P4, PT, R22, R15, PT ;  /* 0x0000000f1600720c */ /* 0x000fe20003f86270 */
[----:B-1----:R-:W-:-:S05]  /*09a0*/  @!P6 IMAD.WIDE.U32 R28, R3, 0x2, R28 ;  /* 0x00000002031ce825 */ /* 0x002fca00078e001c */
[----:B------:R1:W5:Y:S07]  /*09b0*/  @!P6 LDG.E.U16 R0, desc[UR6][R28.64] ;  /* 0x000000061c00e981 */ /* 0x00036e000c1e1500 */
[----:B------:R-:W-:Y:S01]  /*09c0*/  @!P4 IADD3 R27, R14, R22, RZ ;  /* 0x000000160e1bc210 */ /* 0x000fe20007ffe0ff */
[----:B------:R-:W-:Y:S01]  /*09d0*/  @!P4 VIADD R22, R22, 0x80 ;  /* 0x000000801616c836 */ /* 0x000fe20000000000 */
[----:B------:R-:W3:Y:S04]  /*09e0*/  @!P4 LDC.64 R18, c[0x0][0x230] ;  /* 0x00008c00ff12cb82 */ /* 0x000ee80000000a00 */
[----:B------:R-:W-:-:S13]  /*09f0*/  ISETP.GE.AND P3, PT, R22, R15, PT ;  /* 0x0000000f1600720c */ /* 0x000fda0003f66270 */
[----:B------:R-:W-:Y:S01]  /*0a00*/  @!P3 IADD3 R25, R14, R22, RZ ;  /* 0x000000160e19b210 */ /* 0x000fe20007ffe0ff */
[----:B------:R-:W-:Y:S01]  /*0a10*/  @!P3 VIADD R22, R22, 0x80 ;  /* 0x000000801616b836 */ /* 0x000fe20000000000 */
[----:B------:R-:W4:Y:S04]  /*0a20*/  @!P3 LDC.64 R10, c[0x0][0x230] ;  /* 0x00008c00ff0abb82 */ /* 0x000f280000000a00 */
[----:B------:R-:W-:-:S13]  /*0a30*/  ISETP.GE.AND P2, PT, R22, R15, PT ;  /* 0x0000000f1600720c */ /* 0x000fda0003f46270 */
[----:B------:R-:W-:Y:S01]  /*0a40*/  @!P2 IADD3 R23, R14, R22, RZ ;  /* 0x000000160e17a210 */ /* 0x000fe20007ffe0ff */
[----:B------:R-:W-:Y:S01]  /*0a50*/  @!P2 VIADD R22, R22, 0x80 ;  /* 0x000000801616a836 */ /* 0x000fe20000000000 */
[----:B------:R-:W0:Y:S04]  /*0a60*/  @!P2 LDC.64 R2, c[0x0][0x230] ;  /* 0x00008c00ff02ab82 */ /* 0x000e280000000a00 */
[----:B------:R-:W-:-:S13]  /*0a70*/  ISETP.GE.AND P1, PT, R22, R15, PT ;  /* 0x0000000f1600720c */ /* 0x000fda0003f26270 */
[----:B------:R-:W-:Y:S01]  /*0a80*/  @!P1 IADD3 R21, R14, R22, RZ ;  /* 0x000000160e159210 */ /* 0x000fe20007ffe0ff */
[----:B------:R-:W-:Y:S01]  /*0a90*/  @!P1 VIADD R22, R22, 0x80 ;  /* 0x0000008016169836 */ /* 0x000fe20000000000 */
[----:B------:R-:W4:Y:S04]  /*0aa0*/  @!P1 LDC.64 R4, c[0x0][0x230] ;  /* 0x00008c00ff049b82 */ /* 0x000f280000000a00 */
[----:B------:R-:W-:-:S13]  /*0ab0*/  ISETP.GE.AND P6, PT, R22, R15, PT ;  /* 0x0000000f1600720c */ /* 0x000fda0003fc6270 */
[----:B------:R-:W0:Y:S01]  /*0ac0*/  @!P6 LDC.64 R6, c[0x0][0x230] ;  /* 0x00008c00ff06eb82 */ /* 0x000e220000000a00 */
[----:B--2---:R-:W-:Y:S01]  /*0ad0*/  @!P5 IMAD.WIDE.U32 R12, R16, 0x2, R12 ;  /* 0x00000002100cd825 */ /* 0x004fe200078e000c */
[----:B------:R-:W-:Y:S02]  /*0ae0*/  PRMT R16, RZ, 0x7610, R16 ;  /* 0x00007610ff107816 */ /* 0x000fe40000000010 */
[----:B------:R-:W-:Y:S01]  /*0af0*/  PRMT R20, RZ, 0x7610, R20 ;  /* 0x00007610ff147816 */ /* 0x000fe20000000014 */
[----:B---3--:R-:W-:Y:S01]  /*0b00*/  @!P4 IMAD.WIDE.U32 R18, R27, 0x2, R18 ;  /* 0x000000021b12c825 */ /* 0x008fe200078e0012 */
[C---:B-1----:R-:W-:Y:S02]  /*0b10*/  @!P6 IADD3 R29, R14.reuse, R22, RZ ;  /* 0x000000160e1de210 */ /* 0x042fe40007ffe0ff */
[----:B------:R1:W5:Y:S01]  /*0b20*/  @!P5 LDG.E.U16 R16, desc[UR6][R12.64] ;  /* 0x000000060c10d981 */ /* 0x000362000c1e1500 */
[----:B------:R-:W-:Y:S01]  /*0b30*/  @!P0 IMAD.IADD R27, R14, 0x1, R17 ;  /* 0x000000010e1b8824 */ /* 0x000fe200078e0211 */
[----:B------:R-:W-:Y:S01]  /*0b40*/  PRMT R22, RZ, 0x7610, R22 ;  /* 0x00007610ff167816 */ /* 0x000fe20000000016 */
[----:B----4-:R-:W-:Y:S01]  /*0b50*/  @!P1 IMAD.WIDE.U32 R4, R21, 0x2, R4 ;  /* 0x0000000215049825 */ /* 0x010fe200078e0004 */
[----:B------:R2:W5:Y:S01]  /*0b60*/  @!P4 LDG.E.U16 R20, desc[UR6][R18.64] ;  /* 0x000000061214c981 */ /* 0x000562000c1e1500 */
[----:B------:R-:W-:-:S02]  /*0b70*/  PRMT R21, RZ, 0x7610, R21 ;  /* 0x00007610ff157816 */ /* 0x000fc40000000015 */
[----:B------:R-:W-:Y:S01]  /*0b80*/  @!P3 IMAD.WIDE.U32 R10, R25, 0x2, R10 ;  /* 0x00000002190ab825 */ /* 0x000fe200078e000a */
[----:B-1----:R-:W-:-:S03]  /*0b90*/  PRMT R12, RZ, 0x7610, R12 ;  /* 0x00007610ff0c7816 */ /* 0x002fc6000000000c */
[----:B0-----:R-:W-:Y:S01]  /*0ba0*/  @!P2 IMAD.WIDE.U32 R2, R23, 0x2, R2 ;  /* 0x000000021702a825 */ /* 0x001fe200078e0002 */
[----:B------:R0:W5:Y:S01]  /*0bb0*/  @!P3 LDG.E.U16 R22, desc[UR6][R10.64] ;  /* 0x000000060a16b981 */ /* 0x000162000c1e1500 */
[----:B--2---:R-:W-:Y:S02]  /*0bc0*/  PRMT R18, RZ, 0x7610, R18 ;  /* 0x00007610ff127816 */ /* 0x004fe40000000012 */
[----:B------:R-:W-:Y:S01]  /*0bd0*/  @!P0 IMAD.WIDE.U32 R8, R27, 0x2, R8 ;  /* 0x000000021b088825 */ /* 0x000fe200078e0008 */
[----:B------:R0:W5:Y:S03]  /*0be0*/  @!P2 LDG.E.U16 R21, desc[UR6][R2.64] ;  /* 0x000000060215a981 */ /* 0x000166000c1e1500 */
[----:B------:R-:W-:Y:S01]  /*0bf0*/  @!P6 IMAD.WIDE.U32 R6, R29, 0x2, R6 ;  /* 0x000000021d06e825 */ /* 0x000fe200078e0006 */
[----:B------:R0:W5:Y:S04]  /*0c00*/  @!P0 LDG.E.U16 R18, desc[UR6][R8.64] ;  /* 0x0000000608128981 */ /* 0x000168000c1e1500 */
[----:B------:R0:W5:Y:S01]  /*0c10*/  @!P6 LDG.E.U16 R12, desc[UR6][R6.64] ;  /* 0x00000006060ce981 */ /* 0x000162000c1e1500 */
[----:B------:R-:W-:-:S06]  /*0c20*/  PRMT R13, RZ, 0x7610, R13 ;  /* 0x00007610ff0d7816 */ /* 0x000fcc000000000d */
[----:B------:R0:W5:Y:S01]  /*0c30*/  @!P1 LDG.E.U16 R13, desc[UR6][R4.64] ;  /* 0x00000006040d9981 */ /* 0x000162000c1e1500 */
[----:B------:R-:W-:Y:S01]  /*0c40*/  ISETP.NE.AND P1, PT, RZ, UR5, PT ;  /* 0x00000005ff007c0c */ /* 0x000fe2000bf25270 */
[----:B------:R-:W-:-:S12]  /*0c50*/  BSSY B0, `(.L_x_2947) ;  /* 0x00000df000007945 */ /* 0x000fd80003800000 */
[----:B0-----:R-:W-:Y:S05]  /*0c60*/  @!P1 BRA `(.L_x_2948) ;  /* 0x0000000400bc9947 */ /* 0x001fea0003800000 */
[C---:B------:R-:W-:Y:S01]  /*0c70*/  IADD3 R2, R17.reuse, 0x100, RZ ;  /* 0x0000010011027810 */ /* 0x040fe20007ffe0ff */
[C---:B------:R-:W-:Y:S01]  /*0c80*/  VIADD R4, R17.reuse, 0x180 ;  /* 0x0000018011047836 */ /* 0x040fe20000000000 */
[C---:B------:R-:W-:Y:S01]  /*0c90*/  IADD3 R6, R17.reuse, 0x200, RZ ;  /* 0x0000020011067810 */ /* 0x040fe20007ffe0ff */
[C---:B------:R-:W-:Y:S01]  /*0ca0*/  VIADD R8, R17.reuse, 0x280 ;  /* 0x0000028011087836 */ /* 0x040fe20000000000 */
[-C--:B------:R-:W-:Y:S01]  /*0cb0*/  ISETP.GE.AND P1, PT, R2, R15.reuse, PT ;  /* 0x0000000f0200720c */ /* 0x080fe20003f26270 */
[----:B------:R-:W-:Y:S01]  /*0cc0*/  BSSY B1, `(.L_x_2949) ;  /* 0x0000013000017945 */ /* 0x000fe20003800000 */
[----:B------:R-:W-:Y:S02]  /*0cd0*/  IADD3 R10, R17, 0x300, RZ ;  /* 0x00000300110a7810 */ /* 0x000fe40007ffe0ff */
[----:B------:R-:W-:Y:S02]  /*0ce0*/  P2R R3, PR, RZ, 0x2 ;  /* 0x00000002ff037803 */ /* 0x000fe40000000000 */
[----:B------:R-:W-:-:S02]  /*0cf0*/  ISETP.GE.AND P1, PT, R4, R15, PT ;  /* 0x0000000f0400720c */ /* 0x000fc40003f26270 */
[-C--:B------:R-:W-:Y:S01]  /*0d00*/  ISETP.GE.AND P2, PT, R6, R15.reuse, PT ;  /* 0x0000000f0600720c */ /* 0x080fe20003f46270 */
[C---:B------:R-:W-:Y:S01]  /*0d10*/  VIADD R6, R17.reuse, 0x80 ;  /* 0x0000008011067836 */ /* 0x040fe20000000000 */
[-C--:B------:R-:W-:Y:S02]  /*0d20*/  ISETP.GE.AND P3, PT, R8, R15.reuse, PT ;  /* 0x0000000f0800720c */ /* 0x080fe40003f66270 */
[----:B------:R-:W-:Y:S02]  /*0d30*/  ISETP.GE.AND P4, PT, R10, R15, PT ;  /* 0x0000000f0a00720c */ /* 0x000fe40003f86270 */
[----:B------:R-:W-:Y:S01]  /*0d40*/  IADD3 R4, R17, 0x380, RZ ;  /* 0x0000038011047810 */ /* 0x000fe20007ffe0ff */
[----:B------:R-:W-:Y:S10]  /*0d50*/  @P0 BRA `(.L_x_2950) ;  /* 0x0000000000240947 */ /* 0x000ff40003800000 */
        /* <DEDUP_REMOVED lines=9> */
.L_x_2950:
[----:B------:R-:W-:Y:S05]  /*0df0*/  BSYNC B1 ;  /* 0x0000000000017941 */ /* 0x000fea0003800000 */
.L_x_2949:
[-C--:B------:R-:W-:Y:S01]  /*0e00*/  ISETP.GE.AND P6, PT, R6, R15.reuse, PT ;  /* 0x0000000f0600720c */ /* 0x080fe20003fc6270 */
[----:B------:R-:W-:Y:S01]  /*0e10*/  BSSY B1, `(.L_x_2951) ;  /* 0x000000c000017945 */ /* 0x000fe20003800000 */
[----:B------:R-:W-:-:S11]  /*0e20*/  ISETP.GE.AND P5, PT, R4, R15, PT ;  /* 0x0000000f0400720c */ /* 0x000fd60003fa6270 */
        /* <DEDUP_REMOVED lines=10> */
.L_x_2952:
[----:B------:R-:W-:Y:S05]  /*0ed0*/  BSYNC B1 ;  /* 0x0000000000017941 */ /* 0x000fea0003800000 */
.L_x_2951:
[----:B------:R-:W-:Y:S01]  /*0ee0*/  ISETP.GE.AND P6, PT, R2, R15, PT ;  /* 0x0000000f0200720c */ /* 0x000fe20003fc6270 */
[----:B------:R-:W-:-:S12]  /*0ef0*/  BSSY B1, `(.L_x_2953) ;  /* 0x000000b000017945 */ /* 0x000fd80003800000 */
        /* <DEDUP_REMOVED lines=10> */
.L_x_2954:
[----:B------:R-:W-:Y:S05]  /*0fa0*/  BSYNC B1 ;  /* 0x0000000000017941 */ /* 0x000fea0003800000 */
.L_x_2953:
        /* <DEDUP_REMOVED lines=11> */
.L_x_2956:
[----:B------:R-:W-:Y:S05]  /*1060*/  BSYNC B1 ;  /* 0x0000000000017941 */ /* 0x000fea0003800000 */
.L_x_2955:
        /* <DEDUP_REMOVED lines=11> */
.L_x_2958:
[----:B------:R-:W-:Y:S05]  /*1120*/  BSYNC B1 ;  /* 0x0000000000017941 */ /* 0x000fea0003800000 */
.L_x_2957:
        /* <DEDUP_REMOVED lines=11> */
.L_x_2960:
[----:B------:R-:W-:Y:S05]  /*11e0*/  BSYNC B1 ;  /* 0x0000000000017941 */ /* 0x000fea0003800000 */
.L_x_2959:
        /* <DEDUP_REMOVED lines=11> */
.L_x_2962:
[----:B------:R-:W-:Y:S05]  /*12a0*/  BSYNC B1 ;  /* 0x0000000000017941 */ /* 0x000fea0003800000 */
.L_x_2961:
        /* <DEDUP_REMOVED lines=11> */
.L_x_2948:
[C---:B------:R-:W-:Y:S01]  /*1360*/  VIADD R2, R17.reuse, 0x100 ;  /* 0x0000010011027836 */ /* 0x040fe20000000000 */
[C---:B------:R-:W-:Y:S01]  /*1370*/  IADD3 R8, R17.reuse, 0x280, RZ ;  /* 0x0000028011087810 */ /* 0x040fe20007ffe0ff */
[C---:B------:R-:W-:Y:S01]  /*1380*/  VIADD R6, R17.reuse, 0x200 ;  /* 0x0000020011067836 */ /* 0x040fe20000000000 */
[C---:B------:R-:W-:Y:S01]  /*1390*/  IADD3 R4, R17.reuse, 0x180, RZ ;  /* 0x0000018011047810 */ /* 0x040fe20007ffe0ff */
[C---:B------:R-:W-:Y:S01]  /*13a0*/  VIADD R10, R17.reuse, 0x300 ;  /* 0x00000300110a7836 */ /* 0x040fe20000000000 */
[-C--:B------:R-:W-:Y:S01]  /*13b0*/  ISETP.GE.AND P1, PT, R2, R15.reuse, PT ;  /* 0x0000000f0200720c */ /* 0x080fe20003f26270 */
[----:B------:R-:W-:Y:S01]  /*13c0*/  BSSY B1, `(.L_x_2964) ;  /* 0x0000012000017945 */ /* 0x000fe20003800000 */
[-C--:B------:R-:W-:Y:S02]  /*13d0*/  ISETP.GE.AND P2, PT, R6, R15.reuse, PT ;  /* 0x0000000f0600720c */ /* 0x080fe40003f46270 */
[----:B------:R-:W-:Y:S02]  /*13e0*/  P2R R3, PR, RZ, 0x2 ;  /* 0x00000002ff037803 */ /* 0x000fe40000000000 */
[-C--:B------:R-:W-:Y:S01]  /*13f0*/  ISETP.GE.AND P3, PT, R8, R15.reuse, PT ;  /* 0x0000000f0800720c */ /* 0x080fe20003f66270 */
[----:B------:R-:W-:Y:S01]  /*1400*/  VIADD R8, R17, 0x380 ;  /* 0x0000038011087836 */ /* 0x000fe20000000000 */
[----:B------:R-:W-:-:S02]  /*1410*/  ISETP.GE.AND P1, PT, R4, R15, PT ;  /* 0x0000000f0400720c */ /* 0x000fc40003f26270 */
[----:B------:R-:W-:Y:S02]  /*1420*/  ISETP.GE.AND P4, PT, R10, R15, PT ;  /* 0x0000000f0a00720c */ /* 0x000fe40003f86270 */
[----:B------:R-:W-:Y:S01]  /*1430*/  IADD3 R6, R17, 0x80, RZ ;  /* 0x0000008011067810 */ /* 0x000fe20007ffe0ff */
[----:B------:R-:W-:Y:S10]  /*1440*/  @P0 BRA `(.L_x_2965) ;  /* 0x0000000000240947 */ /* 0x000ff40003800000 */
        /* <DEDUP_REMOVED lines=9> */
.L_x_2965:
[----:B------:R-:W-:Y:S05]  /*14e0*/  BSYNC B1 ;  /* 0x0000000000017941 */ /* 0x000fea0003800000 */
.L_x_2964:
[-C--:B------:R-:W-:Y:S01]  /*14f0*/  ISETP.GE.AND P6, PT, R6, R15.reuse, PT ;  /* 0x0000000f0600720c */ /* 0x080fe20003fc6270 */
[----:B------:R-:W-:Y:S01]  /*1500*/  BSSY B1, `(.L_x_2966) ;  /* 0x000000c000017945 */ /* 0x000fe20003800000 */
[----:B------:R-:W-:-:S11]  /*1510*/  ISETP.GE.AND P5, PT, R8, R15, PT ;  /* 0x0000000f0800720c */ /* 0x000fd60003fa6270 */
[----:B------:R-:W-:Y:S05]  /*1520*/  @P6 BRA `(.L_x_2967) ;  /* 0x0000000000246947 */ /* 0x000fea0003800000 */
[----:B------:R-:W-:Y:S01]  /*1530*/  USHF.L.U32 UR5, UR4, 0x10, URZ ;  /* 0x0000001004057899 */ /* 0x000fe2000800063f */
[----:B-----5:R-:W-:-:S05]  /*1540*/  SHF.L.U32 R0, R0, 0x10, RZ ;  /* 0x0000001000007819 */ /* 0x020fca00000006ff */
[----:B------:R-:W-:-:S03]  /*1550*/  FMUL.FTZ R0, R0, UR5 ;  /* 0x0000000500007c20 */ /* 0x000fc60008410000 */
[----:B------:R-:W-:Y:S08]  /*1560*/  MUFU.RCP R8, UR5 ;  /* 0x0000000500087d08 */ /* 0x000ff00008001000 */
[----:B------:R-:W0:Y:S02]  /*1570*/  F2F.BF16.F32 R0, R0 ;  /* 0x0000000000007304 */ /* 0x000e240000202000 */
[----:B0-----:R-:W-:-:S06]  /*1580*/  SHF.L.U32 R3, R0, 0x10, RZ ;  /* 0x0000001000037819 */ /* 0x001fcc00000006ff */
[----:B------:R-:W0:Y:S02]  /*1590*/  FRND R3, R3 ;  /* 0x0000000300037307 */ /* 0x000e240000201000 */
[----:B0-----:R-:W-:-:S05]  /*15a0*/  FMUL.FTZ R8, R3, R8 ;  /* 0x0000000803087220 */ /* 0x001fca0000410000 */
[----:B------:R-:W-:-:S07]  /*15b0*/  F2FP.BF16.F32.PACK_AB R8, RZ, R8 ;  /* 0x00000008ff08723e */ /* 0x000fce00000010ff */
.L_x_2967:
[----:B------:R-:W-:Y:S05]  /*15c0*/  BSYNC B1 ;  /* 0x0000000000017941 */ /* 0x000fea0003800000 */
.L_x_2966:
[----:B------:R-:W-:Y:S01]  /*15d0*/  ISETP.GE.AND P6, PT, R2, R15, PT ;  /* 0x0000000f0200720c */ /* 0x000fe20003fc6270 */
[----:B------:R-:W-:-:S12]  /*15e0*/  BSSY B1, `(.L_x_2968) ;  /* 0x000000b000017945 */ /* 0x000fd80003800000 */
[----:B------:R-:W-:Y:S05]  /*15f0*/  @P6 BRA `(.L_x_2969) ;  /* 0x0000000000246947 */ /* 0x000fea0003800000 */
[----:B------:R-:W-:Y:S01]  /*1600*/  USHF.L.U32 UR5, UR4, 0x10, URZ ;  /* 0x0000001004057899 */ /* 0x000fe2000800063f */
[----:B-----5:R-:W-:-:S05]  /*1610*/  IMAD.U32 R0, R16, 0x10000, RZ ;  /* 0x0001000010007824 */ /* 0x020fca00078e00ff */
[----:B------:R-:W-:-:S03]  /*1620*/  FMUL.FTZ R0, R0, UR5 ;  /* 0x0000000500007c20 */ /* 0x000fc60008410000 */
[----:B------:R-:W-:Y:S08]  /*1630*/  MUFU.RCP R9, UR5 ;  /* 0x0000000500097d08 */ /* 0x000ff00008001000 */
[----:B------:R-:W0:Y:S02]  /*1640*/  F2F.BF16.F32 R0, R0 ;  /* 0x0000000000007304 */ /* 0x000e240000202000 */
[----:B0-----:R-:W-:-:S06]  /*1650*/  SHF.L.U32 R2, R0, 0x10, RZ ;  /* 0x0000001000027819 */ /* 0x001fcc00000006ff */
[----:B------:R-:W0:Y:S02]  /*1660*/  FRND R2, R2 ;  /* 0x0000000200027307 */ /* 0x000e240000201000 */
[----:B0-----:R-:W-:-:S05]  /*1670*/  FMUL.FTZ R9, R2, R9 ;  /* 0x0000000902097220 */ /* 0x001fca0000410000 */
[----:B------:R-:W-:-:S07]  /*1680*/  F2FP.BF16.F32.PACK_AB R9, RZ, R9 ;  /* 0x00000009ff09723e */ /* 0x000fce00000010ff */
.L_x_2969:
[----:B------:R-:W-:Y:S05]  /*1690*/  BSYNC B1 ;  /* 0x0000000000017941 */ /* 0x000fea0003800000 */
.L_x_2968:
        /* <DEDUP_REMOVED lines=11> */
.L_x_2971:
[----:B------:R-:W-:Y:S05]  /*1750*/  BSYNC B1 ;  /* 0x0000000000017941 */ /* 0x000fea0003800000 */
.L_x_2970:
[----:B------:R-:W-:Y:S04]  /*1760*/  BSSY B1, `(.L_x_2972) ;  /* 0x000000b000017945 */ /* 0x000fe80003800000 */
        /* <DEDUP_REMOVED lines=10> */
.L_x_2973:
[----:B------:R-:W-:Y:S05]  /*1810*/  BSYNC B1 ;  /* 0x0000000000017941 */ /* 0x000fea0003800000 */
.L_x_2972:
[----:B------:R-:W-:Y:S04]  /*1820*/  BSSY B1, `(.L_x_2974) ;  /* 0x000000b000017945 */ /* 0x000fe80003800000 */
        /* <DEDUP_REMOVED lines=10> */
.L_x_2975:
[----:B------:R-:W-:Y:S05]  /*18d0*/  BSYNC B1 ;  /* 0x0000000000017941 */ /* 0x000fea0003800000 */
.L_x_2974:
        /* <DEDUP_REMOVED lines=11> */
.L_x_2977:
[----:B------:R-:W-:Y:S05]  /*1990*/  BSYNC B1 ;  /* 0x0000000000017941 */ /* 0x000fea0003800000 */
.L_x_2976:
        /* <DEDUP_REMOVED lines=10> */
.L_x_2963:
[----:B------:R-:W-:Y:S05]  /*1a40*/  BSYNC B0 ;  /* 0x0000000000007941 */ /* 0x000fea0003800000 */
.L_x_2947:
[----:B------:R-:W0:Y:S01]  /*1a50*/  @!P0 LDC.64 R10, c[0x0][0x228] ;  /* 0x00008a00ff0a8b82 */ /* 0x000e220000000a00 */
[----:B-----5:R-:W-:Y:S01]  /*1a60*/  @!P0 IMAD.IADD R13, R14, 0x1, R17 ;  /* 0x000000010e0d8824 */ /* 0x020fe200078e0211 */
[----:B------:R-:W-:Y:S01]  /*1a70*/  @!P0 MOV R17, R6 ;  /* 0x0000000600118202 */ /* 0x000fe20000000f00 */
[----:B------:R-:W-:Y:S04]  /*1a80*/  BSSY B0, `(.L_x_2978) ;  /* 0x000002f000007945 */ /* 0x000fe80003800000 */
[----:B------:R-:W-:Y:S01]  /*1a90*/  BSSY B1, `(.L_x_2979) ;  /* 0x0000027000017945 */ /* 0x000fe20003800000 */
[----:B0-----:R-:W-:-:S05]  /*1aa0*/  @!P0 IMAD.WIDE.U32 R10, R13, 0x2, R10 ;  /* 0x000000020d0a8825 */ /* 0x001fca00078e000a */
[----:B------:R0:W-:Y:S01]  /*1ab0*/  @!P0 STG.E.U16 desc[UR6][R10.64], R7 ;  /* 0x000000070a008986 */ /* 0x0001e2000c101506 */
[----:B------:R-:W-:-:S13]  /*1ac0*/  ISETP.GE.AND P0, PT, R17, R15, PT ;  /* 0x0000000f1100720c */ /* 0x000fda0003f06270 */
[----:B0-----:R-:W-:Y:S05]  /*1ad0*/  @P0 BRA `(.L_x_2980) ;  /* 0x0000000000300947 */ /* 0x001fea0003800000 */
        /* <DEDUP_REMOVED lines=8> */
[----:B------:R-:W-:Y:S02]  /*1b60*/  IADD3 R11, R14, R17, RZ ;  /* 0x000000110e0b7210 */ /* 0x000fe40007ffe0ff */
[----:B------:R-:W-:-:S03]  /*1b70*/  IADD3 R17, R17, 0x80, RZ ;  /* 0x0000008011117810 */ /* 0x000fc60007ffe0ff */
[----:B0-----:R-:W-:-:S05]  /*1b80*/  IMAD.WIDE.U32 R6, R11, 0x2, R6 ;  /* 0x000000020b067825 */ /* 0x001fca00078e0006 */
[----:B------:R0:W-:Y:S02]  /*1b90*/  STG.E.U16 desc[UR6][R6.64], R9 ;  /* 0x0000000906007986 */ /* 0x0001e4000c101506 */
.L_x_2980:
[----:B------:R-:W-:-:S13]  /*1ba0*/  ISETP.GE.AND P0, PT, R17, R15, PT ;  /* 0x0000000f1100720c */ /* 0x000fda0003f06270 */
[----:B------:R-:W-:Y:S05]  /*1bb0*/  @P0 BRA `(.L_x_2982) ;  /* 0x0000000000300947 */ /* 0x000fea0003800000 */
[----:B0-----:R-:W0:Y:S01]  /*1bc0*/  LDC.64 R6, c[0x0][0x228] ;  /* 0x00008a00ff067b82 */ /* 0x001e220000000a00 */
[----:B------:R-:W-:Y:S01]  /*1bd0*/  IMAD.IADD R9, R14, 0x1, R17 ;  /* 0x000000010e097824 */ /* 0x000fe200078e0211 */
[----:B------:R-:W-:-:S03]  /*1be0*/  IADD3 R17, R17, 0x80, RZ ;  /* 0x0000008011117810 */ /* 0x000fc60007ffe0ff */
[----:B0-----:R-:W-:-:S05]  /*1bf0*/  IMAD.WIDE.U32 R6, R9, 0x2, R6 ;  /* 0x0000000209067825 */ /* 0x001fca00078e0006 */
[----:B------:R1:W-:Y:S02]  /*1c00*/  STG.E.U16 desc[UR6][R6.64], R2 ;  /* 0x0000000206007986 */ /* 0x0003e4000c101506 */
.L_x_2981:
[----:B------:R-:W-:-:S13]  /*1c10*/  ISETP.GE.AND P0, PT, R17, R15, PT ;  /* 0x0000000f1100720c */ /* 0x000fda0003f06270 */
[----:B------:R-:W-:Y:S05]  /*1c20*/  @P0 BRA `(.L_x_2983) ;  /* 0x0000000000340947 */ /* 0x000fea0003800000 */
[----:B01----:R-:W0:Y:S01]  /*1c30*/  LDC.64 R6, c[0x0][0x228] ;  /* 0x00008a00ff067b82 */ /* 0x003e220000000a00 */
[----:B------:R-:W-:Y:S01]  /*1c40*/  IADD3 R9, R14, R17, RZ ;  /* 0x000000110e097210 */ /* 0x000fe20007ffe0ff */
[----:B------:R-:W-:-:S04]  /*1c50*/  VIADD R17, R17, 0x80 ;  /* 0x0000008011117836 */ /* 0x000fc80000000000 */
[----:B0-----:R-:W-:-:S05]  /*1c60*/  IMAD.WIDE.U32 R6, R9, 0x2, R6 ;  /* 0x0000000209067825 */ /* 0x001fca00078e0006 */
[----:B------:R1:W-:Y:S02]  /*1c70*/  STG.E.U16 desc[UR6][R6.64], R0 ;  /* 0x0000000006007986 */ /* 0x0003e4000c101506 */
.L_x_2982:
[----:B------:R-:W-:-:S13]  /*1c80*/  ISETP.GE.AND P0, PT, R17, R15, PT ;  /* 0x0000000f1100720c */ /* 0x000fda0003f06270 */
[----:B------:R-:W-:Y:S05]  /*1c90*/  @P0 BREAK B1 ;  /* 0x0000000000010942 */ /* 0x000fea0003800000 */
[----:B------:R-:W-:Y:S05]  /*1ca0*/  @P0 BRA `(.L_x_2984) ;  /* 0x0000000000300947 */ /* 0x000fea0003800000 */
[----:B01----:R-:W0:Y:S01]  /*1cb0*/  LDC.64 R6, c[0x0][0x228] ;  /* 0x00008a00ff067b82 */ /* 0x003e220000000a00 */
[----:B------:R-:W-:Y:S02]  /*1cc0*/  IADD3 R9, R14, R17, RZ ;  /* 0x000000110e097210 */ /* 0x000fe40007ffe0ff */
[----:B------:R-:W-:-:S03]  /*1cd0*/  IADD3 R17, R17, 0x80, RZ ;  /* 0x0000008011117810 */ /* 0x000fc60007ffe0ff */
[----:B0-----:R-:W-:-:S05]  /*1ce0*/  IMAD.WIDE.U32 R6, R9, 0x2, R6 ;  /* 0x0000000209067825 */ /* 0x001fca00078e0006 */
[----:B------:R2:W-:Y:S02]  /*1cf0*/  STG.E.U16 desc[UR6][R6.64], R3 ;  /* 0x0000000306007986 */ /* 0x0005e4000c101506 */
.L_x_2983:
[----:B------:R-:W-:Y:S05]  /*1d00*/  BSYNC B1 ;  /* 0x0000000000017941 */ /* 0x000fea0003800000 */
.L_x_2979:
[----:B------:R-:W-:-:S13]  /*1d10*/  ISETP.GE.AND P0, PT, R17, R15, PT ;  /* 0x0000000f1100720c */ /* 0x000fda0003f06270 */
[----:B-12---:R-:W1:Y:S01]  /*1d20*/  @!P0 LDC.64 R2, c[0x0][0x228] ;  /* 0x00008a00ff028b82 */ /* 0x006e620000000a00 */
[----:B0-----:R-:W-:Y:S01]  /*1d30*/  @!P0 IMAD.IADD R7, R14, 0x1, R17 ;  /* 0x000000010e078824 */ /* 0x001fe200078e0211 */
[----:B------:R-:W-:-:S03]  /*1d40*/  @!P0 IADD3 R17, R17, 0x80, RZ ;  /* 0x0000008011118810 */ /* 0x000fc60007ffe0ff */
[----:B-1----:R-:W-:-:S05]  /*1d50*/  @!P0 IMAD.WIDE.U32 R2, R7, 0x2, R2 ;  /* 0x0000000207028825 */ /* 0x002fca00078e0002 */
[----:B------:R2:W-:Y:S02]  /*1d60*/  @!P0 STG.E.U16 desc[UR6][R2.64], R4 ;  /* 0x0000000402008986 */ /* 0x0005e4000c101506 */
.L_x_2984:
[----:B------:R-:W-:Y:S05]  /*1d70*/  BSYNC B0 ;  /* 0x0000000000007941 */ /* 0x000fea0003800000 */
.L_x_2978:
[----:B------:R-:W-:Y:S05]  /*1d80*/  WARPSYNC.ALL ;  /* 0x0000000000007948 */ /* 0x000fea0003800000 */
[----:B------:R-:W-:-:S13]  /*1d90*/  ISETP.GE.AND P0, PT, R17, R15, PT ;  /* 0x0000000f1100720c */ /* 0x000fda0003f06270 */
[----:B------:R-:W-:Y:S05]  /*1da0*/  @P0 EXIT ;  /* 0x000000000000094d */ /* 0x000fea0003800000 */
[----:B--2---:R-:W2:Y:S01]  /*1db0*/  LDC.64 R2, c[0x0][0x228] ;  /* 0x00008a00ff027b82 */ /* 0x004ea20000000a00 */
[----:B------:R-:W-:-:S05]  /*1dc0*/  IADD3 R17, R14, R17, RZ ;  /* 0x000000110e117210 */ /* 0x000fca0007ffe0ff */
[----:B--2---:R-:W-:-:S05]  /*1dd0*/  IMAD.WIDE.U32 R2, R17, 0x2, R2 ;  /* 0x0000000211027825 */ /* 0x004fca00078e0002 */
[----:B------:R-:W-:Y:S01]  /*1de0*/  STG.E.U16 desc[UR6][R2.64], R5 ;  /* 0x0000000502007986 */ /* 0x000fe2000c101506 */
[----:B------:R-:W-:Y:S05]  /*1df0*/  EXIT ;  /* 0x000000000000794d */ /* 0x000fea0003800000 */
.L_x_2985:
        /* <DEDUP_REMOVED lines=16> */
.L_x_19586:


//--------------------- .text._ZN2at6native29vectorized_elementwise_kernelILi4EZZZNS0_26round_decimals_kernel_cudaERNS_18TensorIteratorBaseElENKUlvE_clEvENKUlvE2_clEvEUlN3c108BFloat16EE_St5arrayIPcLm2EEEEviT0_T1_ --------------------------
	.section	.text._ZN2at6native29vectorized_elementwise_kernelILi4EZZZNS0_26round_decimals_kernel_cudaERNS_18TensorIteratorBaseElENKUlvE_clEvENKUlvE2_clEvEUlN3c108BFloat16EE_St5arrayIPcLm2EEEEviT0_T1_,"ax",@progbits
	.align	128
        .global         _ZN2at6native29vectorized_elementwise_kernelILi4EZZZNS0_26round_decimals_kernel_cudaERNS_18TensorIteratorBaseElENKUlvE_clEvENKUlvE2_clEvEUlN3c108BFloat16EE_St5arrayIPcLm2EEEEviT0_T1_
        .type           _ZN2at6native29vectorized_elementwise_kernelILi4EZZZNS0_26round_decimals_kernel_cudaERNS_18TensorIteratorBaseElENKUlvE_clEvENKUlvE2_clEvEUlN3c108BFloat16EE_St5arrayIPcLm2EEEEviT0_T1_,@function
        .size           _ZN2at6native29vectorized_elementwise_kernelILi4EZZZNS0_26round_decimals_kernel_cudaERNS_18TensorIteratorBaseElENKUlvE_clEvENKUlvE2_clEvEUlN3c108BFloat16EE_St5arrayIPcLm2EEEEviT0_T1_,(.L_x_19587 - _ZN2at6native29vectorized_elementwise_kernelILi4EZZZNS0_26round_decimals_kernel_cudaERNS_18TensorIteratorBaseElENKUlvE_clEvENKUlvE2_clEvEUlN3c108BFloat16EE_St5arrayIPcLm2EEEEviT0_T1_)
        .other          _ZN2at6native29vectorized_elementwise_kernelILi4EZZZNS0_26round_decimals_kernel_cudaERNS_18TensorIteratorBaseElENKUlvE_clEvENKUlvE2_clEvEUlN3c108BFloat16EE_St5arrayIPcLm2EEEEviT0_T1_,@"STO_CUDA_ENTRY STV_DEFAULT"
_ZN2at6native29vectorized_elementwise_kernelILi4EZZZNS0_26round_decimals_kernel_cudaERNS_18TensorIteratorBaseElENKUlvE_clEvENKUlvE2_clEvEUlN3c108BFloat16EE_St5arrayIPcLm2EEEEviT0_T1_:
.text._ZN2at6native29vectorized_elementwise_kernelILi4EZZZNS0_26round_decimals_kernel_cudaERNS_18TensorIteratorBaseElENKUlvE_clEvENKUlvE2_clEvEUlN3c108BFloat16EE_St5arrayIPcLm2EEEEviT0_T1_:
        /* <DEDUP_REMOVED lines=14> */
[----:B------:R-:W2:Y:S04]  /*00e0*/  LDG.E.64 R4, desc[UR6][R6.64] ;  /* 0x0000000606047981 */ /* 0x000ea8000c1e1b00 */
[----:B------:R-:W3:Y:S01]  /*00f0*/  LDG.E.64 R2, desc[UR6][R6.64+0x400] ;  /* 0x0004000606027981 */ /* 0x000ee2000c1e1b00 */
[----:B------:R-:W-:Y:S01]  /*0100*/  ISETP.NE.AND P0, PT, RZ, UR5, PT ;  /* 0x00000005ff007c0c */ /* 0x000fe2000bf05270 */
[----:B------:R-:W-:Y:S01]  /*0110*/  USHF.L.U32 UR4, UR4, 0x10, URZ ;  /* 0x0000001004047899 */ /* 0x000fe2000800063f */
[C---:B--2---:R-:W-:Y:S01]  /*0120*/  IMAD.U32 R9, R4.reuse, 0x10000, RZ ;  /* 0x0001000004097824 */ /* 0x044fe200078e00ff */
[----:B------:R-:W-:Y:S02]  /*0130*/  PRMT R10, R4, 0x7632, R10 ;  /* 0x00007632040a7816 */ /* 0x000fe4000000000a */
[----:B------:R-:W-:-:S02]  /*0140*/  PRMT R11, R5, 0x7632, R11 ;  /* 0x00007632050b7816 */ /* 0x000fc4000000000b */
[----:B---3--:R-:W-:Y:S02]  /*0150*/  PRMT R8, R2, 0x7632, R8 ;  /* 0x0000763202087816 */ /* 0x008fe40000000008 */
[----:B------:R-:W-:-:S04]  /*0160*/  PRMT R4, R3, 0x7632, R4 ;  /* 0x0000763203047816 */ /* 0x000fc80000000004 */
        /* <DEDUP_REMOVED lines=8> */
[-C--:B------:R-:W-:Y:S01]  /*01f0*/  FMUL.FTZ R7, R9, R6.reuse ;  /* 0x0000000609077220 */ /* 0x080fe20000410000 */
[----:B------:R-:W-:Y:S02]  /*0200*/  IMAD.U32 R9, R5, 0x10000, RZ ;  /* 0x0001000005097824 */ /* 0x000fe400078e00ff */
[-C--:B------:R-:W-:Y:S01]  /*0210*/  FMUL.FTZ R11, R11, R6.reuse ;  /* 0x000000060b0b7220 */ /* 0x080fe20000410000 */
[----:B------:R0:W1:Y:S01]  /*0220*/  F2F.BF16.F32 R5, R13 ;  /* 0x0000000d00057304 */ /* 0x0000620000202000 */
[-C--:B------:R-:W-:Y:S01]  /*0230*/  FMUL.FTZ R15, R15, R6.reuse ;  /* 0x000000060f0f7220 */ /* 0x080fe20000410000 */
[-C--:B------:R-:W-:Y:S01]  /*0240*/  FMUL.FTZ R9, R9, R6.reuse ;  /* 0x0000000609097220 */ /* 0x080fe20000410000 */
[-C--:B------:R-:W-:Y:S01]  /*0250*/  FMUL.FTZ R17, R17, R6.reuse ;  /* 0x0000000611117220 */ /* 0x080fe20000410000 */
[----:B------:R-:W-:-:S04]  /*0260*/  FMUL.FTZ R3, R3, R6 ;  /* 0x0000000603037220 */ /* 0x000fc80000410000 */
[----:B------:R-:W2:Y:S01]  /*0270*/  F2F.BF16.F32 R7, R7 ;  /* 0x0000000700077304 */ /* 0x000ea20000202000 */
[----:B0-----:R-:W-:-:S05]  /*0280*/  SHF.L.U32 R13, R4, 0x10, RZ ;  /* 0x00000010040d7819 */ /* 0x001fca00000006ff */
[----:B------:R-:W-:Y:S01]  /*0290*/  FMUL.FTZ R13, R13, R6 ;  /* 0x000000060d0d7220 */ /* 0x000fe20000410000 */
[----:B-1----:R-:W-:Y:S01]  /*02a0*/  SHF.L.U32 R5, R5, 0x10, RZ ;  /* 0x0000001005057819 */ /* 0x002fe200000006ff */
[----:B------:R-:W0:Y:S01]  /*02b0*/  F2F.BF16.F32 R9, R9 ;  /* 0x0000000900097304 */ /* 0x000e220000202000 */
[----:B--2---:R-:W-:-:S07]  /*02c0*/  IMAD.U32 R7, R7, 0x10000, RZ ;  /* 0x0001000007077824 */ /* 0x004fce00078e00ff */
        /* <DEDUP_REMOVED lines=32> */
.L_x_2987:
[----:B------:R-:W-:Y:S01]  /*04d0*/  FMUL.FTZ R7, R9, UR4 ;  /* 0x0000000409077c20 */ /* 0x000fe20008410000 */
[----:B------:R-:W-:Y:S01]  /*04e0*/  SHF.L.U32 R3, R3, 0x10, RZ ;  /* 0x0000001003037819 */ /* 0x000fe200000006ff */
[----:B------:R-:W-:Y:S01]  /*04f0*/  IMAD.U32 R9, R10, 0x10000, RZ ;  /* 0x000100000a097824 */ /* 0x000fe200078e00ff */
[----:B------:R-:W-:Y:S01]  /*0500*/  SHF.L.U32 R10, R5, 0x10, RZ ;  /* 0x00000010050a7819 */ /* 0x000fe200000006ff */
[----:B------:R-:W-:Y:S01]  /*0510*/  IMAD.U32 R11, R11, 0x10000, RZ ;  /* 0x000100000b0b7824 */ /* 0x000fe200078e00ff */
[----:B------:R-:W-:Y:S01]  /*0520*/  SHF.L.U32 R2, R2, 0x10, RZ ;  /* 0x0000001002027819 */ /* 0x000fe200000006ff */
[----:B------:R-:W-:Y:S02]  /*0530*/  IMAD.U32 R13, R4, 0x10000, RZ ;  /* 0x00010000040d7824 */ /* 0x000fe400078e00ff */
[----:B------:R-:W-:Y:S01]  /*0540*/  FMUL.FTZ R4, R3, UR4 ;  /* 0x0000000403047c20 */ /* 0x000fe20008410000 */
[----:B------:R-:W-:Y:S01]  /*0550*/  FMUL.FTZ R11, R11, UR4 ;  /* 0x000000040b0b7c20 */ /* 0x000fe20008410000 */
[----:B------:R-:W-:-:S02]  /*0560*/  IMAD.U32 R8, R8, 0x10000, RZ ;  /* 0x0001000008087824 */ /* 0x000fc400078e00ff */
        /* <DEDUP_REMOVED lines=15> */
[----:B0-----:R-:W-:-:S07]  /*0660*/  SHF.L.U32 R10, R10, 0x10, RZ ;  /* 0x000000100a0a7819 */ /* 0x001fce00000006ff */
[----:B------:R1:W0:Y:S08]  /*0670*/  F2F.BF16.F32 R12, R8 ;  /* 0x00000008000c7304 */ /* 0x0002300000202000 */
[----:B------:R-:W2:Y:S01]  /*0680*/  F2F.BF16.F32 R16, R13 ;  /* 0x0000000d00107304 */ /* 0x000ea20000202000 */
[----:B-1----:R-:W-:Y:S01]  /*0690*/  SHF.L.U32 R8, R2, 0x10, RZ ;  /* 0x0000001002087819 */ /* 0x002fe200000006ff */
[----:B0-----:R-:W-:-:S06]  /*06a0*/  IMAD.U32 R12, R12, 0x10000, RZ ;  /* 0x000100000c0c7824 */ /* 0x001fcc00078e00ff */
[----:B------:R-:W-:Y:S01]  /*06b0*/  MUFU.RCP R6, UR4 ;  /* 0x0000000400067d08 */ /* 0x000fe20008001000 */
[----:B--2---:R-:W-:-:S07]  /*06c0*/  IMAD.U32 R16, R16, 0x10000, RZ ;  /* 0x0001000010107824 */ /* 0x004fce00078e00ff */
        /* <DEDUP_REMOVED lines=16> */
[-C--:B0-----:R-:W-:Y:S01]  /*07d0*/  FMUL.FTZ R5, R15, R6.reuse ;  /* 0x000000060f057220 */ /* 0x081fe20000410000 */
[----:B-1----:R-:W-:Y:S01]  /*07e0*/  FMUL.FTZ R10, R17, R6 ;  /* 0x00000006110a7220 */ /* 0x002fe20000410000 */
[----:B------:R-:W-:-:S04]  /*07f0*/  F2FP.BF16.F32.PACK_AB R6, R8, R9 ;  /* 0x000000090806723e */ /* 0x000fc800000010ff */
[----:B------:R-:W-:-:S07]  /*0800*/  F2FP.BF16.F32.PACK_AB R5, R10, R5 ;  /* 0x000000050a05723e */ /* 0x000fce00000010ff */
.L_x_2988:
[----:B------:R-:W0:Y:S02]  /*0810*/  LDC.64 R2, c[0x0][0x228] ;  /* 0x00008a00ff027b82 */ /* 0x000e240000000a00 */
[----:B0-----:R-:W-:Y:S01]  /*0820*/  IMAD.WIDE.U32 R14, R14, 0x2, R2 ;  /* 0x000000020e0e7825 */ /* 0x001fe200078e0002 */
[----:B------:R-:W-:-:S03]  /*0830*/  MOV R2, R7 ;  /* 0x0000000700027202 */ /* 0x000fc60000000f00 */
[----:B------:R-:W-:Y:S01]  /*0840*/  IMAD.MOV.U32 R3, RZ, RZ, R4 ;  /* 0x000000ffff037224 */ /* 0x000fe200078e0004 */
[----:B------:R-:W-:Y:S01]  /*0850*/  MOV R4, R6 ;  /* 0x0000000600047202 */ /* 0x000fe20000000f00 */
[----:B------:R-:W-:-:S05]  /*0860*/  IMAD.WIDE R14, R0, 0x8, R14 ;  /* 0x00000008000e7825 */ /* 0x000fca00078e020e */
[----:B------:R-:W-:Y:S04]  /*0870*/  STG.E.64 desc[UR6][R14.64], R2 ;  /* 0x000000020e007986 */ /* 0x000fe8000c101b06 */
[----:B------:R-:W-:Y:S01]  /*0880*/  STG.E.64 desc[UR6][R14.64+0x400], R4 ;  /* 0x000400040e007986 */ /* 0x000fe2000c101b06 */
[----:B------:R-:W-:Y:S05]  /*0890*/  EXIT ;  /* 0x000000000000794d */ /* 0x000fea0003800000 */
.L_x_2986:
[----:B------:R-:W0:Y:S01]  /*08a0*/  S2R R17, SR_TID.X ;  /* 0x0000000000117919 */ /* 0x000e220000002100 */
[----:B------:R-:W-:Y:S02]  /*08b0*/  PRMT R0, RZ, 0x7610, R0 ;  /* 0x00007610ff007816 */ /* 0x000fe40000000000 */
[----:B0-----:R-:W-:Y:S01]  /*08c0*/  ISETP.GE.AND P0, PT, R17, R15, PT ;  /* 0x0000000f1100720c */ /* 0x001fe20003f06270 */
[----:B------:R-:W-:-:S12]  /*08d0*/  IMAD.MOV.U32 R22, RZ, RZ, R17 ;  /* 0x000000ffff167224 */ /* 0x000fd800078e0011 */
[----:B------:R-:W-:Y:S01]  /*08e0*/  @!P0 IADD3 R22, R17, 0x80, RZ ;  /* 0x0000008011168810 */ /* 0x000fe20007ffe0ff */
[----:B------:R-:W0:Y:S03]  /*08f0*/  @!P0 LDC.64 R8, c[0x0][0x230] ;  /* 0x00008c00ff088b82 */ /* 0x000e260000000a00 */
[----:B------:R-:W-:-:S13]  /*0900*/  ISETP.GE.AND P6, PT, R22, R15, PT ;  /* 0x0000000f1600720c */ /* 0x000fda0003fc6270 */
[----:B------:R-:W-:Y:S01]  /*0910*/  @!P6 IMAD.IADD R3, R14, 0x1, R22 ;  /* 0x000000010e03e824 */ /* 0x000fe200078e0216 */
[----:B------:R-:W-:Y:S01]  /*0920*/  @!P6 IADD3 R22, R22, 0x80, RZ ;  /* 0x000000801616e810 */ /* 0x000fe20007ffe0ff */
[----:B------:R-:W1:Y:S03]  /*0930*/  @!P6 LDC.64 R28, c[0x0][0x230] ;  /* 0x00008c00ff1ceb82 */ /* 0x000e660000000a00 */
[----:B------:R-:W-:-:S13]  /*0940*/  ISETP.GE.AND P5, PT, R22, R15, PT ;  /* 0x0000000f1600720c */ /* 0x000fda0003fa6270 */
[----:B------:R-:W-:Y:S01]  /*0950*/  @!P5 IMAD.IADD R16, R14, 0x1, R22 ;  /* 0x000000010e10d824 */ /* 0x000fe200078e0216 */
[----:B------:R-:W-:Y:S01]  /*0960*/  @!P5 IADD3 R22, R22, 0x80, RZ ;  /* 0x000000801616d810 */ /* 0x000fe20007ffe0ff */
[----:B------:R-:W2:Y:S03]  /*0970*/  @!P5 LDC.64 R12, c[0x0][0x230] ;  /* 0x00008c00ff0cdb82 */ /* 0x000ea60000000a00 */
[----:B------:R-:W-:Y:S01]  /*0980*/  ISETP.GE.AND P4, PT, R22, R15, PT ;  /* 0x0000000f1600720c */ /* 0x000fe20003f86270 */
[----:B-1----:R-:W-:-:S05]  /*0990*/  @!P6 IMAD.WIDE.U32 R28, R3, 0x2, R28 ;  /* 0x00000002031ce825 */ /* 0x002fca00078e001c */
[----:B------:R1:W5:Y:S07]  /*09a0*/  @!P6 LDG.E.U16 R0, desc[UR6][R28.64] ;  /* 0x000000061c00e981 */ /* 0x00036e000c1e1500 */
[----:B------:R-:W-:Y:S01]  /*09b0*/  @!P4 IMAD.IADD R27, R14, 0x1, R22 ;  /* 0x000000010e1bc824 */ /* 0x000fe200078e0216 */
[----:B------:R-:W-:Y:S01]  /*09c0*/  @!P4 IADD3 R22, R22, 0x80, RZ ;  /* 0x000000801616c810 */ /* 0x000fe20007ffe0ff */
[----:B------:R-:W3:Y:S03]  /*09d0*/  @!P4 LDC.64 R18, c[0x0][0x230] ;  /* 0x00008c00ff12cb82 */ /* 0x000ee60000000a00 */
[----:B------:R-:W-:-:S13]  /*09e0*/  ISETP.GE.AND P3, PT, R22, R15, PT ;  /* 0x0000000f1600720c */ /* 0x000fda0003f66270 */
[----:B------:R-:W-:Y:S01]  /*09f0*/  @!P3 IMAD.IADD R25, R14, 0x1, R22 ;  /* 0x000000010e19b824 */ /* 0x000fe200078e0216 */
[----:B------:R-:W-:Y:S01]  /*0a00*/  @!P3 IADD3 R22, R22, 0x80, RZ ;  /* 0x000000801616b810 */ /* 0x000fe20007ffe0ff */
[----:B------:R-:W4:Y:S03]  /*0a10*/  @!P3 LDC.64 R10, c[0x0][0x230] ;  /* 0x00008c00ff0abb82 */ /* 0x000f260000000a00 */
[----:B------:R-:W-:-:S13]  /*0a20*/  ISETP.GE.AND P2, PT, R22, R15, PT ;  /* 0x0000000f1600720c */ /* 0x000fda0003f46270 */
[----:B------:R-:W-:Y:S01]  /*0a30*/  @!P2 IMAD.IADD R23, R14, 0x1, R22 ;  /* 0x000000010e17a824 */ /* 0x000fe200078e0216 */
[----:B------:R-:W-:Y:S01]  /*0a40*/  @!P2 IADD3 R22, R22, 0x80, RZ ;  /* 0x000000801616a810 */ /* 0x000fe20007ffe0ff */
[----:B------:R-:W0:Y:S03]  /*0a50*/  @!P2 LDC.64 R2, c[0x0][0x230] ;  /* 0x00008c00ff02ab82 */ /* 0x000e260000000a00 */
[----:B------:R-:W-:-:S13]  /*0a60*/  ISETP.GE.AND P1, PT, R22, R15, PT ;  /* 0x0000000f1600720c */ /* 0x000fda0003f26270 */
[----:B------:R-:W-:Y:S01]  /*0a70*/  @!P1 IMAD.IADD R21, R14, 0x1, R22 ;  /* 0x000000010e159824 */ /* 0x000fe200078e0216 */
[----:B------:R-:W-:Y:S01]  /*0a80*/  @!P1 IADD3 R22, R22, 0x80, RZ ;  /* 0x0000008016169810 */ /* 0x000fe20007ffe0ff */
[----:B------:R-:W4:Y:S03]  /*0a90*/  @!P1 LDC.64 R4, c[0x0][0x230] ;  /* 0x00008c00ff049b82 */ /* 0x000f260000000a00 */
[----:B------:R-:W-:-:S13]  /*0aa0*/  ISETP.GE.AND P6, PT, R22, R15, PT ;  /* 0x0000000f1600720c */ /* 0x000fda0003fc6270 */
[----:B------:R-:W0:Y:S01]  /*0ab0*/  @!P6 LDC.64 R6, c[0x0][0x230] ;  /* 0x00008c00ff06eb82 */ /* 0x000e220000000a00 */
[----:B--2---:R-:W-:Y:S01]  /*0ac0*/  @!P5 IMAD.WIDE.U32 R12, R16, 0x2, R12 ;  /* 0x00000002100cd825 */ /* 0x004fe200078e000c */
[----:B------:R-:W-:Y:S02]  /*0ad0*/  PRMT R16, RZ, 0x7610, R16 ;  /* 0x00007610ff107816 */ /* 0x000fe40000000010 */
[----:B------:R-:W-:Y:S01]  /*0ae0*/  PRMT R20, RZ, 0x7610, R20 ;  /* 0x00007610ff147816 */ /* 0x000fe20000000014 */
[----:B---3--:R-:W-:Y:S01]  /*0af0*/  @!P4 IMAD.WIDE.U32 R18, R27, 0x2, R18 ;  /* 0x000000021b12c825 */ /* 0x008fe200078e0012 */
[C---:B------:R-:W-:Y:S02]  /*0b00*/  @!P0 IADD3 R27, R14.reuse, R17, RZ ;  /* 0x000000110e1b8210 */ /* 0x040fe40007ffe0ff */
[----:B------:R2:W5:Y:S01]  /*0b10*/  @!P5 LDG.E.U16 R16, desc[UR6][R12.64] ;  /* 0x000000060c10d981 */ /* 0x000562000c1e1500 */
[--C-:B-1----:R-:W-:Y:S01]  /*0b20*/  @!P6 IMAD.IADD R29, R14, 0x1, R22.reuse ;  /* 0x000000010e1de824 */ /* 0x102fe200078e0216 */
[----:B------:R-:W-:Y:S01]  /*0b30*/  PRMT R22, RZ, 0x7610, R22 ;  /* 0x00007610ff167816 */ /* 0x000fe20000000016 */
[----:B----4-:R-:W-:Y:S01]  /*0b40*/  @!P1 IMAD.WIDE.U32 R4, R21, 0x2, R4 ;  /* 0x0000000215049825 */ /* 0x010fe200078e0004 */
[----:B------:R1:W5:Y:S01]  /*0b50*/  @!P4 LDG.E.U16 R20, desc[UR6][R18.64] ;  /* 0x000000061214c981 */ /* 0x000362000c1e1500 */
[----:B------:R-:W-:-:S02]  /*0b60*/  PRMT R21, RZ, 0x7610, R21 ;  /* 0x00007610ff157816 */ /* 0x000fc40000000015 */
[----:B------:R-:W-:Y:S01]  /*0b70*/  @!P3 IMAD.WIDE.U32 R10, R25, 0x2, R10 ;  /* 0x00000002190ab825 */ /* 0x000fe200078e000a */
[----:B--2---:R-:W-:-:S03]  /*0b80*/  PRMT R12, RZ, 0x7610, R12 ;  /* 0x00007610ff0c7816 */ /* 0x004fc6000000000c */
[----:B0-----:R-:W-:Y:S01]  /*0b90*/  @!P2 IMAD.WIDE.U32 R2, R23, 0x2, R2 ;  /* 0x000000021702a825 */ /* 0x001fe200078e0002 */
[----:B------:R0:W5:Y:S01]  /*0ba0*/  @!P3 LDG.E.U16 R22, desc[UR6][R10.64] ;  /* 0x000000060a16b981 */ /* 0x000162000c1e1500 */
[----:B-1----:R-:W-:Y:S02]  /*0bb0*/  PRMT R18, RZ, 0x7610, R18 ;  /* 0x00007610ff127816 */ /* 0x002fe40000000012 */
        /* <DEDUP_REMOVED lines=26> */
[----:B-----5:R-:W-:-:S08]  /*0d60*/  SHF.L.U32 R18, R18, 0x10, RZ ;  /* 0x0000001012127819 */ /* 0x020fd000000006ff */
[----:B------:R-:W0:Y:S02]  /*0d70*/  MUFU.RCP R3, UR5 ;  /* 0x0000000500037d08 */ /* 0x000e240008001000 */
[----:B0-----:R-:W-:-:S06]  /*0d80*/  FMUL.FTZ R18, R18, R3 ;  /* 0x0000000312127220 */ /* 0x001fcc0000410000 */
[----:B------:R-:W0:Y:S02]  /*0d90*/  F2F.BF16.F32 R18, R18 ;  /* 0x0000001200127304 */ /* 0x000e240000202000 */
[----:B0-----:R-:W-:-:S06]  /*0da0*/  IMAD.U32 R3, R18, 0x10000, RZ ;  /* 0x0001000012037824 */ /* 0x001fcc00078e00ff */
[----:B------:R-:W0:Y:S02]  /*0db0*/  FRND R3, R3 ;  /* 0x0000000300037307 */ /* 0x000e240000201000 */
[----:B0-----:R-:W-:-:S05]  /*0dc0*/  FMUL.FTZ R7, R3, UR5 ;  /* 0x0000000503077c20 */ /* 0x001fca0008410000 */
[----:B------:R-:W-:-:S07]  /*0dd0*/  F2FP.BF16.F32.PACK_AB R7, RZ, R7 ;  /* 0x00000007ff07723e */ /* 0x000fce00000010ff */
.L_x_2992:
[----:B------:R-:W-:Y:S05]  /*0de0*/  BSYNC B1 ;  /* 0x0000000000017941 */ /* 0x000fea0003800000 */
.L_x_2991:
[-C--:B------:R-:W-:Y:S01]  /*0df0*/  ISETP.GE.AND P6, PT, R6, R15.reuse, PT ;  /* 0x0000000f0600720c */ /* 0x080fe20003fc6270 */
[----:B------:R-:W-:Y:S01]  /*0e00*/  BSSY B1, `(.L_x_2993) ;  /* 0x000000c000017945 */ /* 0x000fe20003800000 */
[----:B------:R-:W-:-:S11]  /*0e10*/  ISETP.GE.AND P5, PT, R4, R15, PT ;  /* 0x0000000f0400720c */ /* 0x000fd60003fa6270 */
[----:B------:R-:W-:Y:S05]  /*0e20*/  @P6 BRA `(.L_x_2994) ;  /* 0x0000000000246947 */ /* 0x000fea0003800000 */
        /* <DEDUP_REMOVED lines=9> */
.L_x_2994:
[----:B------:R-:W-:Y:S05]  /*0ec0*/  BSYNC B1 ;  /* 0x0000000000017941 */ /* 0x000fea0003800000 */
.L_x_2993:
[----:B------:R-:W-:Y:S01]  /*0ed0*/  ISETP.GE.AND P6, PT, R2, R15, PT ;  /* 0x0000000f0200720c */ /* 0x000fe20003fc6270 */
[----:B------:R-:W-:-:S12]  /*0ee0*/  BSSY B1, `(.L_x_2995) ;  /* 0x000000b000017945 */ /* 0x000fd80003800000 */
        /* <DEDUP_REMOVED lines=10> */
.L_x_2996:
[----:B------:R-:W-:Y:S05]  /*0f90*/  BSYNC B1 ;  /* 0x0000000000017941 */ /* 0x000fea0003800000 */
.L_x_2995:
[----:B------:R-:W-:Y:S04]  /*0fa0*/  BSSY B1, `(.L_x_2997) ;  /* 0x000000b000017945 */ /* 0x000fe80003800000 */
        /* <DEDUP_REMOVED lines=10> */
.L_x_2998:
[----:B------:R-:W-:Y:S05]  /*1050*/  BSYNC B1 ;  /* 0x0000000000017941 */ /* 0x000fea0003800000 */
.L_x_2997:
        /* <DEDUP_REMOVED lines=11> */
.L_x_3000:
[----:B------:R-:W-:Y:S05]  /*1110*/  BSYNC B1 ;  /* 0x0000000000017941 */ /* 0x000fea0003800000 */
.L_x_2999:
        /* <DEDUP_REMOVED lines=11> */
.L_x_3002:
[----:B------:R-:W-:Y:S05]  /*11d0*/  BSYNC B1 ;  /* 0x0000000000017941 */ /* 0x000fea0003800000 */
.L_x_3001:
        /* <DEDUP_REMOVED lines=11> */
.L_x_3004:
[----:B------:R-:W-:Y:S05]  /*1290*/  BSYNC B1 ;  /* 0x0000000000017941 */ /* 0x000fea0003800000 */
.L_x_3003:
        /* <DEDUP_REMOVED lines=9> */
[----:B------:R-:W-:Y:S01]  /*1330*/  F2FP.BF16.F32.PACK_AB R5, RZ, R5 ;  /* 0x00000005ff05723e */ /* 0x000fe200000010ff */
[----:B------:R-:W-:Y:S06]  /*1340*/  BRA `(.L_x_3005) ;  /* 0x0000000400b87947 */ /* 0x000fec0003800000 */
.L_x_2990:
[C---:B------:R-:W-:Y:S01]  /*1350*/  IADD3 R2, R17.reuse, 0x100, RZ ;  /* 0x0000010011027810 */ /* 0x040fe20007ffe0ff */
[C---:B------:R-:W-:Y:S01]  /*1360*/  VIADD R8, R17.reuse, 0x280 ;  /* 0x0000028011087836 */ /* 0x040fe20000000000 */
[C---:B------:R-:W-:Y:S01]  /*1370*/  IADD3 R6, R17.reuse, 0x200, RZ ;  /* 0x0000020011067810 */ /* 0x040fe20007ffe0ff */
[C---:B------:R-:W-:Y:S01]  /*1380*/  VIADD R4, R17.reuse, 0x180 ;  /* 0x0000018011047836 */ /* 0x040fe20000000000 */
[-C--:B------:R-:W-:Y:S01]  /*1390*/  ISETP.GE.AND P1, PT, R2, R15.reuse, PT ;  /* 0x0000000f0200720c */ /* 0x080fe20003f26270 */
[----:B------:R-:W-:Y:S01]  /*13a0*/  BSSY B1, `(.L_x_3006) ;  /* 0x0000013000017945 */ /* 0x000fe20003800000 */
[C---:B------:R-:W-:Y:S02]  /*13b0*/  IADD3 R10, R17.reuse, 0x300, RZ ;  /* 0x00000300110a7810 */ /* 0x040fe40007ffe0ff */
[----:B------:R-:W-:Y:S02]  /*13c0*/  P2R R3, PR, RZ, 0x2 ;  /* 0x00000002ff037803 */ /* 0x000fe40000000000 */
[-C--:B------:R-:W-:Y:S01]  /*13d0*/  ISETP.GE.AND P2, PT, R6, R15.reuse, PT ;  /* 0x0000000f0600720c */ /* 0x080fe20003f46270 */
[----:B------:R-:W-:Y:S01]  /*13e0*/  VIADD R6, R17, 0x80 ;  /* 0x0000008011067836 */ /* 0x000fe20000000000 */
[----:B------:R-:W-:-:S02]  /*13f0*/  ISETP.GE.AND P3, PT, R8, R15, PT ;  /* 0x0000000f0800720c */ /* 0x000fc40003f66270 */
[-C--:B------:R-:W-:Y:S02]  /*1400*/  ISETP.GE.AND P1, PT, R4, R15.reuse, PT ;  /* 0x0000000f0400720c */ /* 0x080fe40003f26270 */
        /* <DEDUP_REMOVED lines=12> */
.L_x_3007:
[----:B------:R-:W-:Y:S05]  /*14d0*/  BSYNC B1 ;  /* 0x0000000000017941 */ /* 0x000fea0003800000 */
.L_x_3006:
        /* <DEDUP_REMOVED lines=13> */
.L_x_3009:
[----:B------:R-:W-:Y:S05]  /*15b0*/  BSYNC B1 ;  /* 0x0000000000017941 */ /* 0x000fea0003800000 */
.L_x_3008:
        /* <DEDUP_REMOVED lines=12> */
.L_x_3011:
[----:B------:R-:W-:Y:S05]  /*1680*/  BSYNC B1 ;  /* 0x0000000000017941 */ /* 0x000fea0003800000 */
.L_x_3010:
        /* <DEDUP_REMOVED lines=11> */
.L_x_3013:
[----:B------:R-:W-:Y:S05]  /*1740*/  BSYNC B1 ;  /* 0x0000000000017941 */ /* 0x000fea0003800000 */
.L_x_3012:
        /* <DEDUP_REMOVED lines=11> */
.L_x_3015:
[----:B------:R-:W-:Y:S05]  /*1800*/  BSYNC B1 ;  /* 0x0000000000017941 */ /* 0x000fea0003800000 */
.L_x_3014:
        /* <DEDUP_REMOVED lines=11> */
.L_x_3017:
[----:B------:R-:W-:Y:S05]  /*18c0*/  BSYNC B1 ;  /* 0x0000000000017941 */ /* 0x000fea0003800000 */
.L_x_3016:
        /* <DEDUP_REMOVED lines=11> */
.L_x_3019:
[----:B------:R-:W-:Y:S05]  /*1980*/  BSYNC B1 ;  /* 0x0000000000017941 */ /* 0x000fea0003800000 */
.L_x_3018:
        /* <DEDUP_REMOVED lines=10> */
.L_x_3005:
[----:B------:R-:W-:Y:S05]  /*1a30*/  BSYNC B0 ;  /* 0x0000000000007941 */ /* 0x000fea0003800000 */
.L_x_2989:
        /* <DEDUP_REMOVED lines=21> */
.L_x_3022:
[----:B------:R-:W-:-:S13]  /*1b90*/  ISETP.GE.AND P0, PT, R17, R15, PT ;  /* 0x0000000f1100720c */ /* 0x000fda0003f06270 */
[----:B------:R-:W-:Y:S05]  /*1ba0*/  @P0 BRA `(.L_x_3024) ;  /* 0x0000000000300947 */ /* 0x000fea0003800000 */
[----:B0-----:R-:W0:Y:S01]  /*1bb0*/  LDC.64 R6, c[0x0][0x228] ;  /* 0x00008a00ff067b82 */ /* 0x001e220000000a00 */
[----:B------:R-:W-:Y:S01]  /*1bc0*/  IMAD.IADD R9, R14, 0x1, R17 ;  /* 0x000000010e097824 */ /* 0x000fe200078e0211 */
[----:B------:R-:W-:-:S03]  /*1bd0*/  IADD3 R17, R17, 0x80, RZ ;  /* 0x0000008011117810 */ /* 0x000fc60007ffe0ff */
[----:B0-----:R-:W-:-:S05]  /*1be0*/  IMAD.WIDE.U32 R6, R9, 0x2, R6 ;  /* 0x0000000209067825 */ /* 0x001fca00078e0006 */
[----:B------:R1:W-:Y:S02]  /*1bf0*/  STG.E.U16 desc[UR6][R6.64], R2 ;  /* 0x0000000206007986 */ /* 0x0003e4000c101506 */
.L_x_3023:
[----:B------:R-:W-:-:S13]  /*1c00*/  ISETP.GE.AND P0, PT, R17, R15, PT ;  /* 0x0000000f1100720c */ /* 0x000fda0003f06270 */
[----:B------:R-:W-:Y:S05]  /*1c10*/  @P0 BRA `(.L_x_3025) ;  /* 0x0000000000340947 */ /* 0x000fea0003800000 */
[----:B01----:R-:W0:Y:S01]  /*1c20*/  LDC.64 R6, c[0x0][0x228] ;  /* 0x00008a00ff067b82 */ /* 0x003e220000000a00 */
[----:B------:R-:W-:Y:S01]  /*1c30*/  IADD3 R9, R14, R17, RZ ;  /* 0x000000110e097210 */ /* 0x000fe20007ffe0ff */
[----:B------:R-:W-:-:S04]  /*1c40*/  VIADD R17, R17, 0x80 ;  /* 0x0000008011117836 */ /* 0x000fc80000000000 */
[----:B0-----:R-:W-:-:S05]  /*1c50*/  IMAD.WIDE.U32 R6, R9, 0x2, R6 ;  /* 0x0000000209067825 */ /* 0x001fca00078e0006 */
[----:B------:R1:W-:Y:S02]  /*1c60*/  STG.E.U16 desc[UR6][R6.64], R0 ;  /* 0x0000000006007986 */ /* 0x0003e4000c101506 */
.L_x_3024:
        /* <DEDUP_REMOVED lines=8> */
.L_x_3025:
[----:B------:R-:W-:Y:S05]  /*1cf0*/  BSYNC B1 ;  /* 0x0000000000017941 */ /* 0x000fea0003800000 */
.L_x_3021:
[----:B------:R-:W-:-:S13]  /*1d00*/  ISETP.GE.AND P0, PT, R17, R15, PT ;  /* 0x0000000f1100720c */ /* 0x000fda0003f06270 */
[----:B-12---:R-:W1:Y:S01]  /*1d10*/  @!P0 LDC.64 R2, c[0x0][0x228] ;  /* 0x00008a00ff028b82 */ /* 0x006e620000000a00 */
[----:B0-----:R-:W-:Y:S01]  /*1d20*/  @!P0 IMAD.IADD R7, R14, 0x1, R17 ;  /* 0x000000010e078824 */ /* 0x001fe200078e0211 */
[----:B------:R-:W-:-:S03]  /*1d30*/  @!P0 IADD3 R17, R17, 0x80, RZ ;  /* 0x0000008011118810 */ /* 0x000fc60007ffe0ff */
[----:B-1----:R-:W-:-:S05]  /*1d40*/  @!P0 IMAD.WIDE.U32 R2, R7, 0x2, R2 ;  /* 0x0000000207028825 */ /* 0x002fca00078e0002 */
[----:B------:R2:W-:Y:S02]  /*1d50*/  @!P0 STG.E.U16 desc[UR6][R2.64], R4 ;  /* 0x0000000402008986 */ /* 0x0005e4000c101506 */
.L_x_3026:
[----:B------:R-:W-:Y:S05]  /*1d60*/  BSYNC B0 ;  /* 0x0000000000007941 */ /* 0x000fea0003800000 */
.L_x_3020:
        /* <DEDUP_REMOVED lines=8> */
.L_x_3027:
        /* <DEDUP_REMOVED lines=9> */
.L_x_19587:


//--------------------- .text._ZN2at6native29vectorized_elementwise_kernelILi8EZZZNS0_26round_decimals_kernel_cudaERNS_18TensorIteratorBaseElENKUlvE_clEvENKUlvE2_clEvEUlN3c108BFloat16EE_St5arrayIPcLm2EEEEviT0_T1_ --------------------------
	.section	.text._ZN2at6native29vectorized_elementwise_kernelILi8EZZZNS0_26round_decimals_kernel_cudaERNS_18TensorIteratorBaseElENKUlvE_clEvENKUlvE2_clEvEUlN3c108BFloat16EE_St5arrayIPcLm2EEEEviT0_T1_,"ax",@progbits
	.align	128
        .global         _ZN2at6native29vectorized_elementwise_kernelILi8EZZZNS0_26round_decimals_kernel_cudaERNS_18TensorIteratorBaseElENKUlvE_clEvENKUlvE2_clEvEUlN3c108BFloat16EE_St5arrayIPcLm2EEEEviT0_T1_
        .type           _ZN2at6native29vectorized_elementwise_kernelILi8EZZZNS0_26round_decimals_kernel_cudaERNS_18TensorIteratorBaseElENKUlvE_clEvENKUlvE2_clEvEUlN3c108BFloat16EE_St5arrayIPcLm2EEEEviT0_T1_,@function
        .size           _ZN2at6native29vectorized_elementwise_kernelILi8EZZZNS0_26round_decimals_kernel_cudaERNS_18TensorIteratorBaseElENKUlvE_clEvENKUlvE2_clEvEUlN3c108BFloat16EE_St5arrayIPcLm2EEEEviT0_T1_,(.L_x_19588 - _ZN2at6native29vectorized_elementwise_kernelILi8EZZZNS0_26round_decimals_kernel_cudaERNS_18TensorIteratorBaseElENKUlvE_clEvENKUlvE2_clEvEUlN3c108BFloat16EE_St5arrayIPcLm2EEEEviT0_T1_)
        .other          _ZN2at6native29vectorized_elementwise_kernelILi8EZZZNS0_26round_decimals_kernel_cudaERNS_18TensorIteratorBaseElENKUlvE_clEvENKUlvE2_clEvEUlN3c108BFloat16EE_St5arrayIPcLm2EEEEviT0_T1_,@"STO_CUDA_ENTRY STV_DEFAULT"
_ZN2at6native29vectorized_elementwise_kernelILi8EZZZNS0_26round_decimals_kernel_cudaERNS_18TensorIteratorBaseElENKUlvE_clEvENKUlvE2_clEvEUlN3c108BFloat16EE_St5arrayIPcLm2EEEEviT0_T1_:
.text._ZN2at6native29vectorized_elementwise_kernelILi8EZZZNS0_26round_decimals_kernel_cudaERNS_18TensorIteratorBaseElENKUlvE_clEvENKUlvE2_clEvEUlN3c108BFloat16EE_St5arrayIPcLm2EEEEviT0_T1_:
        /* <DEDUP_REMOVED lines=13> */
[----:B0-----:R-:W-:-:S06]  /*00d0*/  IMAD.WIDE.U32 R4, R0, 0x10, R2 ;  /* 0x0000001000047825 */ /* 0x001fcc00078e0002 */
[----:B------:R-:W2:Y:S01]  /*00e0*/  LDG.E.128 R4, desc[UR6][R4.64] ;  /* 0x0000000604047981 */ /* 0x000ea2000c1e1d00 */
[----:B------:R-:W-:Y:S01]  /*00f0*/  ISETP.NE.AND P0, PT, RZ, UR5, PT ;  /* 0x00000005ff007c0c */ /* 0x000fe2000bf05270 */
[----:B------:R-:W-:Y:S01]  /*0100*/  USHF.L.U32 UR4, UR4, 0x10, URZ ;  /* 0x0000001004047899 */ /* 0x000fe2000800063f */
[C---:B--2---:R-:W-:Y:S01]  /*0110*/  IMAD.U32 R10, R4.reuse, 0x10000, RZ ;  /* 0x00010000040a7824 */ /* 0x044fe200078e00ff */
[----:B------:R-:W-:Y:S02]  /*0120*/  PRMT R9, R4, 0x7632, R9 ;  /* 0x0000763204097816 */ /* 0x000fe40000000009 */
[----:B------:R-:W-:Y:S02]  /*0130*/  PRMT R11, R5, 0x7632, R11 ;  /* 0x00007632050b7816 */ /* 0x000fe4000000000b */
[----:B------:R-:W-:Y:S02]  /*0140*/  PRMT R8, R6, 0x7632, R8 ;  /* 0x0000763206087816 */ /* 0x000fe40000000008 */
[----:B------:R-:W-:-:S04]  /*0150*/  PRMT R2, R7, 0x7632, R2 ;  /* 0x0000763207027816 */ /* 0x000fc80000000002 */
[----:B------:R-:W-:Y:S05]  /*0160*/  @!P0 BRA `(.L_x_3029) ;  /* 0x0000000000d48947 */ /* 0x000fea0003800000 */
[----:B------:R-:W0:Y:S01]  /*0170*/  MUFU.RCP R3, UR4 ;  /* 0x0000000400037d08 */ /* 0x000e220008001000 */
[----:B------:R-:W-:Y:S01]  /*0180*/  SHF.L.U32 R12, R9, 0x10, RZ ;  /* 0x00000010090c7819 */ /* 0x000fe200000006ff */
[----:B------:R-:W-:Y:S01]  /*0190*/  IMAD.U32 R6, R6, 0x10000, RZ ;  /* 0x0001000006067824 */ /* 0x000fe200078e00ff */
[----:B------:R-:W-:Y:S02]  /*01a0*/  SHF.L.U32 R16, R11, 0x10, RZ ;  /* 0x000000100b107819 */ /* 0x000fe400000006ff */
[----:B------:R-:W-:Y:S02]  /*01b0*/  SHF.L.U32 R8, R8, 0x10, RZ ;  /* 0x0000001008087819 */ /* 0x000fe400000006ff */
[----:B------:R-:W-:Y:S01]  /*01c0*/  SHF.L.U32 R2, R2, 0x10, RZ ;  /* 0x0000001002027819 */ /* 0x000fe200000006ff */
[-C--:B0-----:R-:W-:Y:S01]  /*01d0*/  FMUL.FTZ R12, R12, R3.reuse ;  /* 0x000000030c0c7220 */ /* 0x081fe20000410000 */
[----:B------:R-:W-:Y:S01]  /*01e0*/  FMUL.FTZ R4, R10, R3 ;  /* 0x000000030a047220 */ /* 0x000fe20000410000 */
[----:B------:R-:W-:-:S02]  /*01f0*/  IMAD.U32 R10, R5, 0x10000, RZ ;  /* 0x00010000050a7824 */ /* 0x000fc400078e00ff */
[-C--:B------:R-:W-:Y:S01]  /*0200*/  FMUL.FTZ R16, R16, R3.reuse ;  /* 0x0000000310107220 */ /* 0x080fe20000410000 */
[----:B------:R0:W1:Y:S01]  /*0210*/  F2F.BF16.F32 R5, R12 ;  /* 0x0000000c00057304 */ /* 0x0000620000202000 */
[-C--:B------:R-:W-:Y:S01]  /*0220*/  FMUL.FTZ R6, R6, R3.reuse ;  /* 0x0000000306067220 */ /* 0x080fe20000410000 */
[-C--:B------:R-:W-:Y:S01]  /*0230*/  FMUL.FTZ R10, R10, R3.reuse ;  /* 0x000000030a0a7220 */ /* 0x080fe20000410000 */
[-C--:B------:R-:W-:Y:S01]  /*0240*/  FMUL.FTZ R8, R8, R3.reuse ;  /* 0x0000000308087220 */ /* 0x080fe20000410000 */
[----:B------:R-:W-:-:S04]  /*0250*/  FMUL.FTZ R2, R2, R3 ;  /* 0x0000000302027220 */ /* 0x000fc80000410000 */
[----:B------:R-:W2:Y:S01]  /*0260*/  F2F.BF16.F32 R4, R4 ;  /* 0x0000000400047304 */ /* 0x000ea20000202000 */
[----:B0-----:R-:W-:-:S04]  /*0270*/  IMAD.U32 R12, R7, 0x10000, RZ ;  /* 0x00010000070c7824 */ /* 0x001fc800078e00ff */
[----:B------:R-:W-:Y:S01]  /*0280*/  FMUL.FTZ R12, R12, R3 ;  /* 0x000000030c0c7220 */ /* 0x000fe20000410000 */
[----:B-1----:R-:W-:Y:S02]  /*0290*/  SHF.L.U32 R5, R5, 0x10, RZ ;  /* 0x0000001005057819 */ /* 0x002fe400000006ff */
        /* <DEDUP_REMOVED lines=34> */
.L_x_3029:
[----:B------:R-:W-:Y:S02]  /*04c0*/  IMAD.U32 R9, R9, 0x10000, RZ ;  /* 0x0001000009097824 */ /* 0x000fe400078e00ff */
[----:B------:R-:W-:Y:S01]  /*04d0*/  FMUL.FTZ R4, R10, UR4 ;  /* 0x000000040a047c20 */ /* 0x000fe20008410000 */
[----:B------:R-:W-:Y:S01]  /*04e0*/  SHF.L.U32 R10, R5, 0x10, RZ ;  /* 0x00000010050a7819 */ /* 0x000fe200000006ff */
[----:B------:R-:W-:Y:S02]  /*04f0*/  IMAD.U32 R12, R8, 0x10000, RZ ;  /* 0x00010000080c7824 */ /* 0x000fe400078e00ff */
[----:B------:R-:W-:Y:S01]  /*0500*/  FMUL.FTZ R9, R9, UR4 ;  /* 0x0000000409097c20 */ /* 0x000fe20008410000 */
[----:B------:R-:W-:Y:S01]  /*0510*/  IMAD.U32 R11, R11, 0x10000, RZ ;  /* 0x000100000b0b7824 */ /* 0x000fe200078e00ff */
[----:B------:R-:W-:Y:S01]  /*0520*/  SHF.L.U32 R6, R6, 0x10, RZ ;  /* 0x0000001006067819 */ /* 0x000fe200000006ff */
[----:B------:R-:W-:Y:S01]  /*0530*/  FMUL.FTZ R10, R10, UR4 ;  /* 0x000000040a0a7c20 */ /* 0x000fe20008410000 */
[----:B------:R0:W1:Y:S01]  /*0540*/  F2F.BF16.F32 R5, R9 ;  /* 0x0000000900057304 */ /* 0x0000620000202000 */
[----:B------:R-:W-:Y:S01]  /*0550*/  SHF.L.U32 R7, R7, 0x10, RZ ;  /* 0x0000001007077819 */ /* 0x000fe200000006ff */
[----:B------:R-:W-:Y:S01]  /*0560*/  FMUL.FTZ R12, R12, UR4 ;  /* 0x000000040c0c7c20 */ /* 0x000fe20008410000 */
[----:B------:R-:W-:Y:S01]  /*0570*/  FMUL.FTZ R11, R11, UR4 ;  /* 0x000000040b0b7c20 */ /* 0x000fe20008410000 */
[----:B------:R-:W-:-:S02]  /*0580*/  FMUL.FTZ R6, R6, UR4 ;  /* 0x0000000406067c20 */ /* 0x000fc40008410000 */
[----:B------:R-:W-:Y:S02]  /*0590*/  FMUL.FTZ R7, R7, UR4 ;  /* 0x0000000407077c20 */ /* 0x000fe40008410000 */
[----:B------:R-:W2:Y:S01]  /*05a0*/  F2F.BF16.F32 R4, R4 ;  /* 0x0000000400047304 */ /* 0x000ea20000202000 */
[----:B0-----:R-:W-:-:S04]  /*05b0*/  IMAD.U32 R9, R2, 0x10000, RZ ;  /* 0x0001000002097824 */ /* 0x001fc800078e00ff */
[----:B------:R-:W-:Y:S01]  /*05c0*/  FMUL.FTZ R9, R9, UR4 ;  /* 0x0000000409097c20 */ /* 0x000fe20008410000 */
[----:B-1----:R-:W-:Y:S02]  /*05d0*/  IMAD.U32 R5, R5, 0x10000, RZ ;  /* 0x0001000005057824 */ /* 0x002fe400078e00ff */
[----:B------:R-:W0:Y:S01]  /*05e0*/  F2F.BF16.F32 R10, R10 ;  /* 0x0000000a000a7304 */ /* 0x000e220000202000 */
[----:B--2---:R-:W-:-:S07]  /*05f0*/  SHF.L.U32 R4, R4, 0x10, RZ ;  /* 0x0000001004047819 */ /* 0x004fce00000006ff */
[----:B------:R-:W1:Y:S01]  /*0600*/  F2F.BF16.F32 R8, R6 ;  /* 0x0000000600087304 */ /* 0x000e620000202000 */
[----:B0-----:R-:W-:-:S07]  /*0610*/  SHF.L.U32 R10, R10, 0x10, RZ ;  /* 0x000000100a0a7819 */ /* 0x001fce00000006ff */
[----:B------:R-:W0:Y:S01]  /*0620*/  F2F.BF16.F32 R12, R12 ;  /* 0x0000000c000c7304 */ /* 0x000e220000202000 */
[----:B-1----:R-:W-:-:S07]  /*0630*/  SHF.L.U32 R8, R8, 0x10, RZ ;  /* 0x0000001008087819 */ /* 0x002fce00000006ff */
[----:B------:R-:W1:Y:S01]  /*0640*/  F2F.BF16.F32 R11, R11 ;  /* 0x0000000b000b7304 */ /* 0x000e620000202000 */
[----:B0-----:R-:W-:-:S07]  /*0650*/  IMAD.U32 R12, R12, 0x10000, RZ ;  /* 0x000100000c0c7824 */ /* 0x001fce00078e00ff */
[----:B------:R-:W0:Y:S01]  /*0660*/  F2F.BF16.F32 R7, R7 ;  /* 0x0000000700077304 */ /* 0x000e220000202000 */
[----:B-1----:R-:W-:-:S07]  /*0670*/  IMAD.U32 R11, R11, 0x10000, RZ ;  /* 0x000100000b0b7824 */ /* 0x002fce00078e00ff */
[----:B------:R-:W1:Y:S01]  /*0680*/  F2F.BF16.F32 R9, R9 ;  /* 0x0000000900097304 */ /* 0x000e620000202000 */
[----:B0-----:R-:W-:-:S07]  /*0690*/  SHF.L.U32 R13, R7, 0x10, RZ ;  /* 0x00000010070d7819 */ /* 0x001fce00000006ff */
[----:B------:R-:W-:Y:S01]  /*06a0*/  MUFU.RCP R3, UR4 ;  /* 0x0000000400037d08 */ /* 0x000fe20008001000 */
[----:B-1----:R-:W-:-:S07]  /*06b0*/  IMAD.U32 R15, R9, 0x10000, RZ ;  /* 0x00010000090f7824 */ /* 0x002fce00078e00ff */
[----:B------:R-:W0:Y:S08]  /*06c0*/  FRND R6, R11 ;  /* 0x0000000b00067307 */ /* 0x000e300000201000 */
[----:B------:R-:W1:Y:S01]  /*06d0*/  FRND R4, R4 ;  /* 0x0000000400047307 */ /* 0x000e620000201000 */
[----:B0-----:R-:W-:-:S07]  /*06e0*/  FMUL.FTZ R7, R6, R3 ;  /* 0x0000000306077220 */ /* 0x001fce0000410000 */
[----:B------:R-:W0:Y:S01]  /*06f0*/  FRND R2, R5 ;  /* 0x0000000500027307 */ /* 0x000e220000201000 */
[----:B-1----:R-:W-:-:S07]  /*0700*/  FMUL.FTZ R4, R4, R3 ;  /* 0x0000000304047220 */ /* 0x002fce0000410000 */
[----:B------:R-:W1:Y:S01]  /*0710*/  FRND R10, R10 ;  /* 0x0000000a000a7307 */ /* 0x000e620000201000 */
[----:B0-----:R-:W-:-:S07]  /*0720*/  FMUL.FTZ R5, R2, R3 ;  /* 0x0000000302057220 */ /* 0x001fce0000410000 */
[----:B------:R-:W0:Y:S01]  /*0730*/  FRND R8, R8 ;  /* 0x0000000800087307 */ /* 0x000e220000201000 */
[----:B------:R-:W-:Y:S01]  /*0740*/  F2FP.BF16.F32.PACK_AB R4, R5, R4 ;  /* 0x000000040504723e */ /* 0x000fe200000010ff */
[----:B-1----:R-:W-:-:S06]  /*0750*/  FMUL.FTZ R10, R10, R3 ;  /* 0x000000030a0a7220 */ /* 0x002fcc0000410000 */
        /* <DEDUP_REMOVED lines=10> */
.L_x_3030:
[----:B------:R-:W0:Y:S01]  /*0800*/  LDC.64 R2, c[0x0][0x228] ;  /* 0x00008a00ff027b82 */ /* 0x000e220000000a00 */
[----:B------:R-:W-:Y:S01]  /*0810*/  MOV R7, R11 ;  /* 0x0000000b00077202 */ /* 0x000fe20000000f00 */
[----:B------:R-:W-:Y:S02]  /*0820*/  IMAD.MOV.U32 R5, RZ, RZ, R10 ;  /* 0x000000ffff057224 */ /* 0x000fe400078e000a */
[----:B0-----:R-:W-:-:S04]  /*0830*/  IMAD.WIDE.U32 R14, R14, 0x2, R2 ;  /* 0x000000020e0e7825 */ /* 0x001fc800078e0002 */
[----:B------:R-:W-:-:S05]  /*0840*/  IMAD.WIDE R14, R0, 0x10, R14 ;  /* 0x00000010000e7825 */ /* 0x000fca00078e020e */
[----:B------:R-:W-:Y:S01]  /*0850*/  STG.E.128 desc[UR6][R14.64], R4 ;  /* 0x000000040e007986 */ /* 0x000fe2000c101d06 */
[----:B------:R-:W-:Y:S05]  /*0860*/  EXIT ;  /* 0x000000000000794d */ /* 0x000fea0003800000 */
.L_x_3028:
        /* <DEDUP_REMOVED lines=84> */
.L_x_3034:
[----:B------:R-:W-:Y:S05]  /*0db0*/  BSYNC B1 ;  /* 0x0000000000017941 */ /* 0x000fea0003800000 */
.L_x_3033:
        /* <DEDUP_REMOVED lines=13> */
.L_x_3036:
[----:B------:R-:W-:Y:S05]  /*0e90*/  BSYNC B1 ;  /* 0x0000000000017941 */ /* 0x000fea0003800000 */
.L_x_3035:
        /* <DEDUP_REMOVED lines=12> */
.L_x_3038:
[----:B------:R-:W-:Y:S05]  /*0f60*/  BSYNC B1 ;  /* 0x0000000000017941 */ /* 0x000fea0003800000 */
.L_x_3037:
        /* <DEDUP_REMOVED lines=11> */
.L_x_3040:
[----:B------:R-:W-:Y:S05]  /*1020*/  BSYNC B1 ;  /* 0x0000000000017941 */ /* 0x000fea0003800000 */
.L_x_3039:
        /* <DEDUP_REMOVED lines=11> */
.L_x_3042:
[----:B------:R-:W-:Y:S05]  /*10e0*/  BSYNC B1 ;  /* 0x0000000000017941 */ /* 0x000fea0003800000 */
.L_x_3041:
        /* <DEDUP_REMOVED lines=11> */
.L_x_3044:
[----:B------:R-:W-:Y:S05]  /*11a0*/  BSYNC B1 ;  /* 0x0000000000017941 */ /* 0x000fea0003800000 */
.L_x_3043:
        /* <DEDUP_REMOVED lines=11> */
.L_x_3046:
[----:B------:R-:W-:Y:S05]  /*1260*/  BSYNC B1 ;  /* 0x0000000000017941 */ /* 0x000fea0003800000 */
.L_x_3045:
        /* <DEDUP_REMOVED lines=11> */
.L_x_3032:
        /* <DEDUP_REMOVED lines=24> */
.L_x_3049:
[----:B------:R-:W-:Y:S05]  /*14a0*/  BSYNC B1 ;  /* 0x0000000000017941 */ /* 0x000fea0003800000 */
.L_x_3048:
        /* <DEDUP_REMOVED lines=13> */
.L_x_3051:
[----:B------:R-:W-:Y:S05]  /*1580*/  BSYNC B1 ;  /* 0x0000000000017941 */ /* 0x000fea0003800000 */
.L_x_3050:
        /* <DEDUP_REMOVED lines=12> */
.L_x_3053:
[----:B------:R-:W-:Y:S05]  /*1650*/  BSYNC B1 ;  /* 0x0000000000017941 */ /* 0x000fea0003800000 */
.L_x_3052:
        /* <DEDUP_REMOVED lines=11> */
.L_x_3055:
[----:B------:R-:W-:Y:S05]  /*1710*/  BSYNC B1 ;  /* 0x0000000000017941 */ /* 0x000fea0003800000 */
.L_x_3054:
        /* <DEDUP_REMOVED lines=11> */
.L_x_3057:
[----:B------:R-:W-:Y:S05]  /*17d0*/  BSYNC B1 ;  /* 0x0000000000017941 */ /* 0x000fea0003800000 */
.L_x_3056:
        /* <DEDUP_REMOVED lines=11> */
.L_x_3059:
[----:B------:R-:W-:Y:S05]  /*1890*/  BSYNC B1 ;  /* 0x0000000000017941 */ /* 0x000fea0003800000 */
.L_x_3058:
        /* <DEDUP_REMOVED lines=11> */
.L_x_3061:
[----:B------:R-:W-:Y:S05]  /*1950*/  BSYNC B1 ;  /* 0x0000000000017941 */ /* 0x000fea0003800000 */
.L_x_3060:
        /* <DEDUP_REMOVED lines=10> */
.L_x_3047:
[----:B------:R-:W-:Y:S05]  /*1a00*/  BSYNC B0 ;  /* 0x0000000000007941 */ /* 0x000fea0003800000 */
.L_x_3031:
        /* <DEDUP_REMOVED lines=21> */
.L_x_3064:
[----:B------:R-:W-:-:S13]  /*1b60*/  ISETP.GE.AND P0, PT, R17, R15, PT ;  /* 0x0000000f1100720c */ /* 0x000fda0003f06270 */
[----:B------:R-:W-:Y:S05]  /*1b70*/  @P0 BRA `(.L_x_3066) ;  /* 0x0000000000300947 */ /* 0x000fea0003800000 */
[----:B0-----:R-:W0:Y:S01]  /*1b80*/  LDC.64 R6, c[0x0][0x228] ;  /* 0x00008a00ff067b82 */ /* 0x001e220000000a00 */
[----:B------:R-:W-:Y:S01]  /*1b90*/  IMAD.IADD R9, R14, 0x1, R17 ;  /* 0x000000010e097824 */ /* 0x000fe200078e0211 */
[----:B------:R-:W-:-:S03]  /*1ba0*/  IADD3 R17, R17, 0x80, RZ ;  /* 0x0000008011117810 */ /* 0x000fc60007ffe0ff */
[----:B0-----:R-:W-:-:S05]  /*1bb0*/  IMAD.WIDE.U32 R6, R9, 0x2, R6 ;  /* 0x0000000209067825 */ /* 0x001fca00078e0006 */
[----:B------:R1:W-:Y:S02]  /*1bc0*/  STG.E.U16 desc[UR6][R6.64], R2 ;  /* 0x0000000206007986 */ /* 0x0003e4000c101506 */
.L_x_3065:
[----:B------:R-:W-:-:S13]  /*1bd0*/  ISETP.GE.AND P0, PT, R17, R15, PT ;  /* 0x0000000f1100720c */ /* 0x000fda0003f06270 */
[----:B------:R-:W-:Y:S05]  /*1be0*/  @P0 BRA `(.L_x_3067) ;  /* 0x0000000000340947 */ /* 0x000fea0003800000 */
[----:B01----:R-:W0:Y:S01]  /*1bf0*/  LDC.64 R6, c[0x0][0x228] ;  /* 0x00008a00ff067b82 */ /* 0x003e220000000a00 */
[----:B------:R-:W-:Y:S01]  /*1c00*/  IADD3 R9, R14, R17, RZ ;  /* 0x000000110e097210 */ /* 0x000fe20007ffe0ff */
[----:B------:R-:W-:-:S04]  /*1c10*/  VIADD R17, R17, 0x80 ;  /* 0x0000008011117836 */ /* 0x000fc80000000000 */
[----:B0-----:R-:W-:-:S05]  /*1c20*/  IMAD.WIDE.U32 R6, R9, 0x2, R6 ;  /* 0x0000000209067825 */ /* 0x001fca00078e0006 */
[----:B------:R1:W-:Y:S02]  /*1c30*/  STG.E.U16 desc[UR6][R6.64], R0 ;  /* 0x0000000006007986 */ /* 0x0003e4000c101506 */
.L_x_3066:
        /* <DEDUP_REMOVED lines=8> */
.L_x_3067:
[----:B------:R-:W-:Y:S05]  /*1cc0*/  BSYNC B1 ;  /* 0x0000000000017941 */ /* 0x000fea0003800000 */
.L_x_3063:
[----:B------:R-:W-:-:S13]  /*1cd0*/  ISETP.GE.AND P0, PT, R17, R15, PT ;  /* 0x0000000f1100720c */ /* 0x000fda0003f06270 */
[----:B-12---:R-:W1:Y:S01]  /*1ce0*/  @!P0 LDC.64 R2, c[0x0][0x228] ;  /* 0x00008a00ff028b82 */ /* 0x006e620000000a00 */
[----:B0-----:R-:W-:Y:S01]  /*1cf0*/  @!P0 IMAD.IADD R7, R14, 0x1, R17 ;  /* 0x000000010e078824 */ /* 0x001fe200078e0211 */
[----:B------:R-:W-:-:S03]  /*1d00*/  @!P0 IADD3 R17, R17, 0x80, RZ ;  /* 0x0000008011118810 */ /* 0x000fc60007ffe0ff */
[----:B-1----:R-:W-:-:S05]  /*1d10*/  @!P0 IMAD.WIDE.U32 R2, R7, 0x2, R2 ;  /* 0x0000000207028825 */ /* 0x002fca00078e0002 */
[----:B------:R2:W-:Y:S02]  /*1d20*/  @!P0 STG.E.U16 desc[UR6][R2.64], R4 ;  /* 0x0000000402008986 */ /* 0x0005e4000c101506 */
.L_x_3068:
[----:B------:R-:W-:Y:S05]  /*1d30*/  BSYNC B0 ;  /* 0x0000000000007941 */ /* 0x000fea0003800000 */
.L_x_3062:
        /* <DEDUP_REMOVED lines=8> */
.L_x_3069:
        /* <DEDUP_REMOVED lines=12> */
.L_x_19588:


//--------------------- .text._ZN2at6native18elementwise_kernelILi128ELi4EZNS0_15gpu_kernel_implIZZZNS0_26round_decimals_kernel_cudaERNS_18TensorIteratorBaseElENKUlvE_clEvENKUlvE1_clEvEUlN3c104HalfEE_EEvS4_RKT_EUliE_EEviT1_ --------------------------
	.section	.text._ZN2at6native18elementwise_kernelILi128ELi4EZNS0_15gpu_kernel_implIZZZNS0_26round_decimals_kernel_cudaERNS_18TensorIteratorBaseElENKUlvE_clEvENKUlvE1_clEvEUlN3c104HalfEE_EEvS4_RKT_EUliE_EEviT1_,"ax",@progbits
	.align	128
        .global         _ZN2at6native18elementwise_kernelILi128ELi4EZNS0_15gpu_kernel_implIZZZNS0_26round_decimals_kernel_cudaERNS_18TensorIteratorBaseElENKUlvE_clEvENKUlvE1_clEvEUlN3c104HalfEE_EEvS4_RKT_EUliE_EEviT1_
        .type           _ZN2at6native18elementwise_kernelILi128ELi4EZNS0_15gpu_kernel_implIZZZNS0_26round_decimals_kernel_cudaERNS_18TensorIteratorBaseElENKUlvE_clEvENKUlvE1_clEvEUlN3c104HalfEE_EEvS4_RKT_EUliE_EEviT1_,@function
        .size           _ZN2at6native18elementwise_kernelILi128ELi4EZNS0_15gpu_kernel_implIZZZNS0_26round_decimals_kernel_cudaERNS_18TensorIteratorBaseElENKUlvE_clEvENKUlvE1_clEvEUlN3c104HalfEE_EEvS4_RKT_EUliE_EEviT1_,(.L_x_19589 - _ZN2at6native18elementwise_kernelILi128ELi4EZNS0_15gpu_kernel_implIZZZNS0_26round_decimals_kernel_cudaERNS_18TensorIteratorBaseElENKUlvE_clEvENKUlvE1_clEvEUlN3c104HalfEE_EEvS4_RKT_EUliE_EEviT1_)
        .other          _ZN2at6native18elementwise_kernelILi128ELi4EZNS0_15gpu_kernel_implIZZZNS0_26round_decimals_kernel_cudaERNS_18TensorIteratorBaseElENKUlvE_clEvENKUlvE1_clEvEUlN3c104HalfEE_EEvS4_RKT_EUliE_EEviT1_,@"STO_CUDA_ENTRY STV_DEFAULT"
_ZN2at6native18elementwise_kernelILi128ELi4EZNS0_15gpu_kernel_implIZZZNS0_26round_decimals_kernel_cudaERNS_18TensorIteratorBaseElENKUlvE_clEvENKUlvE1_clEvEUlN3c104HalfEE_EEvS4_RKT_EUliE_EEviT1_:
.text._ZN2at6native18elementwise_kernelILi128ELi4EZNS0_15gpu_kernel_implIZZZNS0_26round_decimals_kernel_cudaERNS_18TensorIteratorBaseElENKUlvE_clEvENKUlvE1_clEvEUlN3c104HalfEE_EEvS4_RKT_EUliE_EEviT1_:
        /* <DEDUP_REMOVED lines=314> */
.L_x_3072:
        /* <DEDUP_REMOVED lines=22> */
.L_x_3076:
[----:B------:R-:W2:Y:S02]  /*1500*/  LDG.E.U8 R2, desc[UR36][R2.64] ;  /* 0x0000002402027981 */ /* 0x000ea4000c1e1100 */
[----:B--2---:R-:W-:-:S04]  /*1510*/  I2FP.F32.U32 R0, R2 ;  /* 0x0000000200007245 */ /* 0x004fc80000201000 */
[----:B------:R-:W-:Y:S01]  /*1520*/  F2FP.F16.F32.PACK_AB R0, RZ, R0 ;  /* 0x00000000ff00723e */ /* 0x000fe200000000ff */
[----:B------:R-:W-:Y:S06]  /*1530*/  BRA `(.L_x_3078) ;  /* 0x0000000c00887947 */ /* 0x000fec0003800000 */
.L_x_3075:
        /* <DEDUP_REMOVED lines=10> */
.L_x_3080:
[----:B------:R-:W2:Y:S02]  /*15e0*/  LDG.E R2, desc[UR36][R2.64] ;  /* 0x0000002402027981 */ /* 0x000ea4000c1e1900 */
[----:B--2---:R-:W-:-:S04]  /*15f0*/  I2FP.F32.S32 R0, R2 ;  /* 0x0000000200007245 */ /* 0x004fc80000201400 */
[----:B------:R-:W-:Y:S01]  /*1600*/  F2FP.F16.F32.PACK_AB R0, RZ, R0 ;  /* 0x00000000ff00723e */ /* 0x000fe200000000ff */
[----:B------:R-:W-:Y:S06]  /*1610*/  BRA `(.L_x_3078) ;  /* 0x0000000c00507947 */ /* 0x000fec0003800000 */
.L_x_3079:
[----:B------:R-:W2:Y:S02]  /*1620*/  LDG.E.U16 R2, desc[UR36][R2.64] ;  /* 0x0000002402027981 */ /* 0x000ea4000c1e1500 */
[----:B--2---:R-:W0:Y:S02]  /*1630*/  I2F.S16 R0, R2 ;  /* 0x0000000200007306 */ /* 0x004e240000101400 */
[----:B0-----:R-:W-:Y:S01]  /*1640*/  F2FP.F16.F32.PACK_AB R0, RZ, R0 ;  /* 0x00000000ff00723e */ /* 0x001fe200000000ff */
[----:B------:R-:W-:Y:S06]  /*1650*/  BRA `(.L_x_3078) ;  /* 0x0000000c00407947 */ /* 0x000fec0003800000 */
.L_x_3074:
        /* <DEDUP_REMOVED lines=9> */
.L_x_3082:
[----:B------:R0:W5:Y:S01]  /*16f0*/  LDG.E.U16 R0, desc[UR36][R2.64] ;  /* 0x0000002402007981 */ /* 0x000162000c1e1500 */
[----:B------:R-:W-:Y:S05]  /*1700*/  BRA `(.L_x_3078) ;  /* 0x0000000c00147947 */ /* 0x000fea0003800000 */
.L_x_3081:
        /* <DEDUP_REMOVED lines=9> */
.L_x_3084:
[----:B------:R1:W5:Y:S01]  /*17a0*/  LDG.E.U16 R0, desc[UR36][R2.64] ;  /* 0x0000002402007981 */ /* 0x000362000c1e1500 */
[----:B------:R-:W-:Y:S05]  /*17b0*/  BRA `(.L_x_3078) ;  /* 0x0000000800e87947 */ /* 0x000fea0003800000 */
.L_x_3083:
        /* <DEDUP_REMOVED lines=8> */
.L_x_3073:
        /* <DEDUP_REMOVED lines=13> */
.L_x_3087:
        /* <DEDUP_REMOVED lines=8> */
.L_x_3086:
        /* <DEDUP_REMOVED lines=28> */
.L_x_3089:
        /* <DEDUP_REMOVED lines=15> */
.L_x_3088:
[----:B------:R-:W2:Y:S02]  /*1c40*/  LDG.E.U16 R0, desc[UR36][R2.64] ;  /* 0x0000002402007981 */ /* 0x000ea4000c1e1500 */
[----:B--2---:R-:W-:-:S05]  /*1c50*/  IMAD.U32 R0, R0, 0x10000, RZ ;  /* 0x0001000000007824 */ /* 0x004fca00078e00ff */
[----:B------:R-:W-:Y:S01]  /*1c60*/  F2FP.F16.F32.PACK_AB R0, RZ, R0 ;  /* 0x00000000ff00723e */ /* 0x000fe200000000ff */
[----:B------:R-:W-:Y:S06]  /*1c70*/  BRA `(.L_x_3078) ;  /* 0x0000000400b87947 */ /* 0x000fec0003800000 */
.L_x_3085:
        /* <DEDUP_REMOVED lines=12> */
.L_x_3092:
        /* <DEDUP_REMOVED lines=21> */
.L_x_3096:
[----:B------:R-:W-:Y:S05]  /*1e90*/  BSYNC B1 ;  /* 0x0000000000017941 */ /* 0x000fea0003800000 */
.L_x_3095:
[----:B------:R-:W-:Y:S01]  /*1ea0*/  LEA R3, R0, 0x3b800000, 0x17 ;  /* 0x3b80000000037811 */ /* 0x000fe200078eb8ff */
[----:B------:R-:W-:-:S05]  /*1eb0*/  IMAD.SHL.U32 R0, R2, 0x100000, RZ ;  /* 0x0010000002007824 */ /* 0x000fca00078e00ff */
[----:B------:R-:W-:-:S07]  /*1ec0*/  LOP3.LUT R0, R3, R0, R4, 0xfe, !PT ;  /* 0x0000000003007212 */ /* 0x000fce00078efe04 */
.L_x_3094:
[----:B------:R-:W-:Y:S05]  /*1ed0*/  BSYNC B0 ;  /* 0x0000000000007941 */ /* 0x000fea0003800000 */
.L_x_3093:
[----:B------:R-:W-:Y:S01]  /*1ee0*/  F2FP.F16.F32.PACK_AB R0, RZ, R0 ;  /* 0x00000000ff00723e */ /* 0x000fe200000000ff */
[----:B------:R-:W-:Y:S06]  /*1ef0*/  BRA `(.L_x_3078) ;  /* 0x0000000400187947 */ /* 0x000fec0003800000 */
.L_x_3091:
        /* <DEDUP_REMOVED lines=21> */
.L_x_3100:
[----:B------:R-:W-:Y:S05]  /*2050*/  BSYNC B1 ;  /* 0x0000000000017941 */ /* 0x000fea0003800000 */
.L_x_3099:
[----:B------:R-:W-:Y:S01]  /*2060*/  LEA R3, R0, 0x37800000, 0x17 ;  /* 0x3780000000037811 */ /* 0x000fe200078eb8ff */
[----:B------:R-:W-:-:S05]  /*2070*/  IMAD.SHL.U32 R0, R2, 0x200000, RZ ;  /* 0x0020000002007824 */ /* 0x000fca00078e00ff */
[----:B------:R-:W-:-:S07]  /*2080*/  LOP3.LUT R0, R3, R0, R4, 0xfe, !PT ;  /* 0x0000000003007212 */ /* 0x000fce00078efe04 */
.L_x_3098:
[----:B------:R-:W-:Y:S05]  /*2090*/  BSYNC B0 ;  /* 0x0000000000007941 */ /* 0x000fea0003800000 */
.L_x_3097:
[----:B------:R-:W-:Y:S01]  /*20a0*/  F2FP.F16.F32.PACK_AB R0, RZ, R0 ;  /* 0x00000000ff00723e */ /* 0x000fe200000000ff */
[----:B------:R-:W-:Y:S06]  /*20b0*/  BRA `(.L_x_3078) ;  /* 0x0000000000a87947 */ /* 0x000fec0003800000 */
.L_x_3090:
        /* <DEDUP_REMOVED lines=14> */
.L_x_3104:
[----:B------:R-:W-:Y:S05]  /*21a0*/  BSYNC B0 ;  /* 0x0000000000007941 */ /* 0x000fea0003800000 */
.L_x_3103:
[----:B------:R-:W-:Y:S01]  /*21b0*/  F2FP.F16.F32.PACK_AB R0, RZ, R0 ;  /* 0x00000000ff00723e */ /* 0x000fe200000000ff */
[----:B------:R-:W-:Y:S06]  /*21c0*/  BRA `(.L_x_3078) ;  /* 0x0000000000647947 */ /* 0x000fec0003800000 */
.L_x_3077:
        /* <DEDUP_REMOVED lines=16> */
.L_x_3105:
[----:B------:R-:W-:Y:S01]  /*22d0*/  PRMT R0, RZ, 0x7610, R0 ;  /* 0x00007610ff007816 */ /* 0x000fe20000000000 */
[----:B------:R-:W-:Y:S06]  /*22e0*/  BRA `(.L_x_3078) ;  /* 0x00000000001c7947 */ /* 0x000fec0003800000 */
.L_x_3102:
[----:B------:R-:W2:Y:S02]  /*22f0*/  LDG.E.64 R2, desc[UR36][R2.64] ;  /* 0x0000002402027981 */ /* 0x000ea4000c1e1b00 */
[----:B--2---:R-:W0:Y:S02]  /*2300*/  I2F.U64 R0, R2 ;  /* 0x0000000200007312 */ /* 0x004e240000301000 */
[----:B0-----:R-:W-:Y:S01]  /*2310*/  F2FP.F16.F32.PACK_AB R0, RZ, R0 ;  /* 0x00000000ff00723e */ /* 0x001fe200000000ff */
[----:B------:R-:W-:Y:S06]  /*2320*/  BRA `(.L_x_3078) ;  /* 0x00000000000c7947 */ /* 0x000fec0003800000 */
.L_x_3101:
[----:B------:R-:W2:Y:S02]  /*2330*/  LDG.E R2, desc[UR36][R2.64] ;  /* 0x0000002402027981 */ /* 0x000ea4000c1e1900 */
[----:B--2---:R-:W-:-:S04]  /*2340*/  I2FP.F32.U32 R0, R2 ;  /* 0x0000000200007245 */ /* 0x004fc80000201000 */
[----:B------:R-:W-:-:S07]  /*2350*/  F2FP.F16.F32.PACK_AB R0, RZ, R0 ;  /* 0x00000000ff00723e */ /* 0x000fce00000000ff */
.L_x_3078:
[----:B01----:R-:W0:Y:S01]  /*2360*/  LDC.U16 R2, c[0x0][0x420] ;  /* 0x00010800ff027b82 */ /* 0x003e220000000400 */
[----:B------:R-:W-:Y:S01]  /*2370*/  ULDC.U8 UR4, c[0x0][0x422] ;  /* 0x0001088000047ab9 */ /* 0x000fe20000000000 */
[----:B-----5:R-:W-:Y:S01]  /*2380*/  HADD2.F32 R3, -RZ, R0.H0_H0 ;  /* 0x20000000ff037230 */ /* 0x020fe20000004100 */
[----:B------:R-:W-:Y:S01]  /*2390*/  ISETP.NE.AND P0, PT, RZ, UR4, PT ;  /* 0x00000004ff007c0c */ /* 0x000fe2000bf05270 */
[----:B0-----:R-:W-:-:S12]  /*23a0*/  HADD2.F32 R0, -RZ, R2.H0_H0 ;  /* 0x20000002ff007230 */ /* 0x001fd80000004100 */
[----:B------:R-:W-:Y:S05]  /*23b0*/  @!P0 BRA `(.L_x_3106) ;  /* 0x00000000001c8947 */ /* 0x000fea0003800000 */
[----:B------:R-:W0:Y:S02]  /*23c0*/  MUFU.RCP R2, R0 ;  /* 0x0000000000027308 */ /* 0x000e240000001000 */
[----:B0-----:R-:W-:-:S05]  /*23d0*/  FMUL.FTZ R2, R3, R2 ;  /* 0x0000000203027220 */ /* 0x001fca0000410000 */
[----:B------:R-:W-:-:S05]  /*23e0*/  F2FP.F16.F32.PACK_AB R2, RZ, R2 ;  /* 0x00000002ff02723e */ /* 0x000fca00000000ff */
[----:B------:R-:W-:-:S04]  /*23f0*/  HADD2.F32 R2, -RZ, R2.H0_H0 ;  /* 0x20000002ff027230 */ /* 0x000fc80000004100 */
[----:B------:R-:W0:Y:S02]  /*2400*/  FRND R3, R2 ;  /* 0x0000000200037307 */ /* 0x000e240000201000 */
[----:B0-----:R-:W-:Y:S01]  /*2410*/  FMUL.FTZ R3, R0, R3 ;  /* 0x0000000300037220 */ /* 0x001fe20000410000 */
[----:B------:R-:W-:Y:S06]  /*2420*/  BRA `(.L_x_3107) ;  /* 0x0000000000187947 */ /* 0x000fec0003800000 */
.L_x_3106:
[----:B------:R-:W-:Y:S02]  /*2430*/  FMUL.FTZ R2, R3, R0 ;  /* 0x0000000003027220 */ /* 0x000fe40000410000 */
[----:B------:R-:W-:Y:S03]  /*2440*/  MUFU.RCP R3, R0 ;  /* 0x0000000000037308 */ /* 0x000fe60000001000 */
[----:B------:R-:W-:-:S05]  /*2450*/  F2FP.F16.F32.PACK_AB R2, RZ, R2 ;  /* 0x00000002ff02723e */ /* 0x000fca00000000ff */
[----:B------:R-:W-:-:S06]  /*2460*/  HADD2.F32 R2, -RZ, R2.H0_H0 ;  /* 0x20000002ff027230 */ /* 0x000fcc0000004100 */
[----:B------:R-:W0:Y:S02]  /*2470*/  FRND R2, R2 ;  /* 0x0000000200027307 */ /* 0x000e240000201000 */
[----:B0-----:R-:W-:-:S07]  /*2480*/  FMUL.FTZ R3, R2, R3 ;  /* 0x0000000302037220 */ /* 0x001fce0000410000 */
.L_x_3107:
[----:B------:R-:W0:Y:S01]  /*2490*/  LDC.U8 R2, c[0x0][0x430] ;  /* 0x00010c00ff027b82 */ /* 0x000e220000000000 */
[----:B------:R-:W-:Y:S02]  /*24a0*/  F2FP.F16.F32.PACK_AB R3, RZ, R3 ;  /* 0x00000003ff03723e */ /* 0x000fe400000000ff */
        /* <DEDUP_REMOVED lines=15> */
.L_x_3111:
[----:B------:R-:W-:-:S06]  /*25a0*/  HADD2.F32 R3, -RZ, R3.H0_H0 ;  /* 0x20000003ff037230 */ /* 0x000fcc0000004100 */
[----:B------:R-:W0:Y:S02]  /*25b0*/  F2I.S64.TRUNC R2, R3 ;  /* 0x0000000300027311 */ /* 0x000e24000020d900 */
[----:B0-----:R0:W-:Y:S01]  /*25c0*/  STG.E.U8 desc[UR36][R16.64], R2 ;  /* 0x0000000210007986 */ /* 0x0011e2000c101124 */
[----:B------:R-:W-:Y:S05]  /*25d0*/  BRA `(.L_x_3113) ;  /* 0x0000000c00847947 */ /* 0x000fea0003800000 */
.L_x_3110:
        /* <DEDUP_REMOVED lines=10> */
.L_x_3115:
[----:B------:R-:W-:-:S06]  /*2680*/  HADD2.F32 R3, -RZ, R3.H0_H0 ;  /* 0x20000003ff037230 */ /* 0x000fcc0000004100 */
[----:B------:R-:W0:Y:S02]  /*2690*/  F2I.FTZ.TRUNC.NTZ R3, R3 ;  /* 0x0000000300037305 */ /* 0x000e24000021f100 */
[----:B0-----:R0:W-:Y:S01]  /*26a0*/  STG.E desc[UR36][R16.64], R3 ;  /* 0x0000000310007986 */ /* 0x0011e2000c101924 */
[----:B------:R-:W-:Y:S05]  /*26b0*/  BRA `(.L_x_3113) ;  /* 0x0000000c004c7947 */ /* 0x000fea0003800000 */
.L_x_3114:
[----:B------:R-:W-:-:S06]  /*26c0*/  HADD2.F32 R3, -RZ, R3.H0_H0 ;  /* 0x20000003ff037230 */ /* 0x000fcc0000004100 */
[----:B------:R-:W0:Y:S02]  /*26d0*/  F2I.FTZ.TRUNC.NTZ R3, R3 ;  /* 0x0000000300037305 */ /* 0x000e24000021f100 */
[----:B0-----:R0:W-:Y:S01]  /*26e0*/  STG.E.U16 desc[UR36][R16.64], R3 ;  /* 0x0000000310007986 */ /* 0x0011e2000c101524 */
[----:B------:R-:W-:Y:S05]  /*26f0*/  BRA `(.L_x_3113) ;  /* 0x0000000c003c7947 */ /* 0x000fea0003800000 */
.L_x_3109:
        /* <DEDUP_REMOVED lines=9> */
.L_x_3117:
[----:B------:R0:W-:Y:S01]  /*2790*/  STG.E.U16 desc[UR36][R16.64], R3 ;  /* 0x0000000310007986 */ /* 0x0001e2000c101524 */
[----:B------:R-:W-:Y:S05]  /*27a0*/  BRA `(.L_x_3113) ;  /* 0x0000000c00107947 */ /* 0x000fea0003800000 */
.L_x_3116:
        /* <DEDUP_REMOVED lines=10> */
.L_x_3119:
[----:B------:R-:W-:-:S05]  /*2850*/  HADD2.F32 R0, -RZ, R3.H0_H0 ;  /* 0x20000003ff007230 */ /* 0x000fca0000004100 */
[----:B------:R-:W-:-:S04]  /*2860*/  F2FP.F16.F32.PACK_AB R0, RZ, R0 ;  /* 0x00000000ff00723e */ /* 0x000fc800000000ff */
[----:B------:R-:W-:-:S05]  /*2870*/  PRMT R0, R0, 0x5410, RZ ;  /* 0x0000541000007816 */ /* 0x000fca00000000ff */
[----:B------:R0:W-:Y:S01]  /*2880*/  STG.E desc[UR36][R16.64], R0 ;  /* 0x0000000010007986 */ /* 0x0001e2000c101924 */
[----:B------:R-:W-:Y:S05]  /*2890*/  BRA `(.L_x_3113) ;  /* 0x0000000800d47947 */ /* 0x000fea0003800000 */
.L_x_3118:
[----:B------:R-:W-:-:S05]  /*28a0*/  HADD2.F32 R2, -RZ, R3.H0_H0 ;  /* 0x20000003ff027230 */ /* 0x000fca0000004100 */
[----:B------:R-:W-:-:S06]  /*28b0*/  FMUL.FTZ R2, R2, 1 ;  /* 0x3f80000002027820 */ /* 0x000fcc0000410000 */
[----:B------:R-:W0:Y:S02]  /*28c0*/  F2F.F64.F32 R2, R2 ;  /* 0x0000000200027310 */ /* 0x000e240000201800 */
[----:B0-----:R0:W-:Y:S01]  /*28d0*/  STG.E.64 desc[UR36][R16.64], R2 ;  /* 0x0000000210007986 */ /* 0x0011e2000c101b24 */
[----:B------:R-:W-:Y:S05]  /*28e0*/  BRA `(.L_x_3113) ;  /* 0x0000000800c07947 */ /* 0x000fea0003800000 */
.L_x_3108:
        /* <DEDUP_REMOVED lines=13> */
.L_x_3122:
[----:B------:R-:W-:Y:S01]  /*29c0*/  HADD2.F32 R3, -RZ, R3.H0_H0 ;  /* 0x20000003ff037230 */ /* 0x000fe20000004100 */
[----:B------:R-:W-:-:S04]  /*29d0*/  CS2R R6, SRZ ;  /* 0x0000000000067805 */ /* 0x000fc8000001ff00 */
[----:B------:R-:W-:-:S04]  /*29e0*/  FMUL.FTZ R3, R3, 1 ;  /* 0x3f80000003037820 */ /* 0x000fc80000410000 */
[----:B------:R-:W0:Y:S02]  /*29f0*/  F2F.F64.F32 R4, R3 ;  /* 0x0000000300047310 */ /* 0x000e240000201800 */
[----:B0-----:R0:W-:Y:S01]  /*2a00*/  STG.E.128 desc[UR36][R16.64], R4 ;  /* 0x0000000410007986 */ /* 0x0011e2000c101d24 */
[----:B------:R-:W-:Y:S05]  /*2a10*/  BRA `(.L_x_3113) ;  /* 0x0000000800747947 */ /* 0x000fea0003800000 */
.L_x_3121:
        /* <DEDUP_REMOVED lines=21> */
.L_x_3126:
[----:B------:R-:W-:Y:S05]  /*2b70*/  BSYNC B0 ;  /* 0x0000000000007941 */ /* 0x000fea0003800000 */
.L_x_3125:
[----:B------:R-:W-:-:S05]  /*2b80*/  LOP3.LUT R3, R0, R3, RZ, 0xfc, !PT ;  /* 0x0000000300037212 */ /* 0x000fca00078efcff */
[----:B------:R0:W-:Y:S01]  /*2b90*/  STG.E.U8 desc[UR36][R16.64], R3 ;  /* 0x0000000310007986 */ /* 0x0001e2000c101124 */
[----:B------:R-:W-:Y:S05]  /*2ba0*/  BRA `(.L_x_3113) ;  /* 0x0000000800107947 */ /* 0x000fea0003800000 */
.L_x_3124:
        /* <DEDUP_REMOVED lines=13> */
.L_x_3128:
[----:B------:R-:W-:Y:S01]  /*2c80*/  IMAD.MOV.U32 R0, RZ, RZ, 0x7f ;  /* 0x0000007fff007424 */ /* 0x000fe200078e00ff */
[----:B------:R-:W-:-:S04]  /*2c90*/  ISETP.GT.U32.AND P0, PT, R2, 0x7f800000, PT ;  /* 0x7f8000000200780c */ /* 0x000fc80003f04070 */
[----:B------:R-:W-:-:S09]  /*2ca0*/  SEL R0, R0, 0x7c, P0 ;  /* 0x0000007c00007807 */ /* 0x000fd20000000000 */
.L_x_3129:
[----:B------:R-:W-:Y:S05]  /*2cb0*/  BSYNC B0 ;  /* 0x0000000000007941 */ /* 0x000fea0003800000 */
.L_x_3127:
[----:B------:R-:W-:-:S04]  /*2cc0*/  LOP3.LUT R2, R3, 0x80000000, RZ, 0xc0, !PT ;  /* 0x8000000003027812 */ /* 0x000fc800078ec0ff */
[----:B------:R-:W-:-:S04]  /*2cd0*/  SHF.R.U32.HI R3, RZ, 0x18, R2 ;  /* 0x00000018ff037819 */ /* 0x000fc80000011602 */
[----:B------:R-:W-:-:S05]  /*2ce0*/  LOP3.LUT R3, R0, R3, RZ, 0xfc, !PT ;  /* 0x0000000300037212 */ /* 0x000fca00078efcff */
[----:B------:R0:W-:Y:S01]  /*2cf0*/  STG.E.U8 desc[UR36][R16.64], R3 ;  /* 0x0000000310007986 */ /* 0x0001e2000c101124 */
[----:B------:R-:W-:Y:S05]  /*2d00*/  BRA `(.L_x_3113) ;  /* 0x0000000400b87947 */ /* 0x000fea0003800000 */
.L_x_3123:
[----:B------:R-:W-:-:S05]  /*2d10*/  HADD2.F32 R0, -RZ, R3.H0_H0 ;  /* 0x20000003ff007230 */ /* 0x000fca0000004100 */
[----:B------:R-:W-:-:S05]  /*2d20*/  F2FP.BF16.F32.PACK_AB R0, RZ, R0 ;  /* 0x00000000ff00723e */ /* 0x000fca00000010ff */
[----:B------:R0:W-:Y:S01]  /*2d30*/  STG.E.U16 desc[UR36][R16.64], R0 ;  /* 0x0000000010007986 */ /* 0x0001e2000c101524 */
[----:B------:R-:W-:Y:S05]  /*2d40*/  BRA `(.L_x_3113) ;  /* 0x0000000400a87947 */ /* 0x000fea0003800000 */
.L_x_3120:
        /* <DEDUP_REMOVED lines=12> */
.L_x_3132:
        /* <DEDUP_REMOVED lines=17> */
.L_x_3135:
[----:B------:R-:W-:-:S04]  /*2f20*/  LOP3.LUT R2, R3, 0x80000000, RZ, 0xc0, !PT ;  /* 0x8000000003027812 */ /* 0x000fc800078ec0ff */
[----:B------:R-:W-:-:S04]  /*2f30*/  SHF.R.U32.HI R3, RZ, 0x18, R2 ;  /* 0x00000018ff037819 */ /* 0x000fc80000011602 */
[----:B------:R-:W-:-:S04]  /*2f40*/  LOP3.LUT R0, R0, R3, RZ, 0xfc, !PT ;  /* 0x0000000300007212 */ /* 0x000fc800078efcff */
[----:B------:R-:W-:-:S07]  /*2f50*/  PRMT R8, R0, 0x7610, R8 ;  /* 0x0000761000087816 */ /* 0x000fce0000000008 */
.L_x_3134:
[----:B------:R-:W-:Y:S05]  /*2f60*/  BSYNC B0 ;  /* 0x0000000000007941 */ /* 0x000fea0003800000 */
.L_x_3133:
[----:B------:R0:W-:Y:S01]  /*2f70*/  STG.E.U8 desc[UR36][R16.64], R8 ;  /* 0x0000000810007986 */ /* 0x0001e2000c101124 */
[----:B------:R-:W-:Y:S05]  /*2f80*/  BRA `(.L_x_3113) ;  /* 0x0000000400187947 */ /* 0x000fea0003800000 */
.L_x_3131:
        /* <DEDUP_REMOVED lines=17> */
.L_x_3138:
[----:B------:R-:W-:-:S04]  /*30a0*/  LOP3.LUT R2, R3, 0x80000000, RZ, 0xc0, !PT ;  /* 0x8000000003027812 */ /* 0x000fc800078ec0ff */
[----:B------:R-:W-:-:S04]  /*30b0*/  SHF.R.U32.HI R3, RZ, 0x18, R2 ;  /* 0x00000018ff037819 */ /* 0x000fc80000011602 */
[----:B------:R-:W-:-:S04]  /*30c0*/  LOP3.LUT R0, R0, R3, RZ, 0xfc, !PT ;  /* 0x0000000300007212 */ /* 0x000fc800078efcff */
[----:B------:R-:W-:-:S07]  /*30d0*/  PRMT R8, R0, 0x7610, R8 ;  /* 0x0000761000087816 */ /* 0x000fce0000000008 */
.L_x_3137:
[----:B------:R-:W-:Y:S05]  /*30e0*/  BSYNC B0 ;  /* 0x0000000000007941 */ /* 0x000fea0003800000 */
.L_x_3136:
[----:B------:R3:W-:Y:S01]  /*30f0*/  STG.E.U8 desc[UR36][R16.64], R8 ;  /* 0x0000000810007986 */ /* 0x0007e2000c101124 */
[----:B------:R-:W-:Y:S05]  /*3100*/  BRA `(.L_x_3113) ;  /* 0x0000000000b87947 */ /* 0x000fea0003800000 */
.L_x_3130:
        /* <DEDUP_REMOVED lines=22> */
.L_x_3112:
        /* <DEDUP_REMOVED lines=16> */
.L_x_3141:
[----:B------:R-:W-:Y:S05]  /*3370*/  BRA `(.L_x_3113) ;  /* 0x00000000001c7947 */ /* 0x000fea0003800000 */
.L_x_3140:
[----:B------:R-:W-:-:S06]  /*3380*/  HADD2.F32 R3, -RZ, R3.H0_H0 ;  /* 0x20000003ff037230 */ /* 0x000fcc0000004100 */
[----:B------:R-:W0:Y:S02]  /*3390*/  F2I.U64.TRUNC R2, R3 ;  /* 0x0000000300027311 */ /* 0x000e24000020d800 */
[----:B0-----:R2:W-:Y:S01]  /*33a0*/  STG.E.64 desc[UR36][R16.64], R2 ;  /* 0x0000000210007986 */ /* 0x0015e2000c101b24 */
[----:B------:R-:W-:Y:S05]  /*33b0*/  BRA `(.L_x_3113) ;  /* 0x00000000000c7947 */ /* 0x000fea0003800000 */
.L_x_3139:
[----:B------:R-:W-:-:S06]  /*33c0*/  HADD2.F32 R3, -RZ, R3.H0_H0 ;  /* 0x20000003ff037230 */ /* 0x000fcc0000004100 */
[----:B------:R-:W0:Y:S02]  /*33d0*/  F2I.FTZ.U32.TRUNC.NTZ R3, R3 ;  /* 0x0000000300037305 */ /* 0x000e24000021f000 */
[----:B0-----:R0:W-:Y:S02]  /*33e0*/  STG.E desc[UR36][R16.64], R3 ;  /* 0x0000000310007986 */ /* 0x0011e4000c101924 */
.L_x_3113:
[----:B------:R-:W-:-:S04]  /*33f0*/  IMAD R18, R23, 0x200, R18 ;  /* 0x0000020017127824 */ /* 0x000fc800078e0212 */
[----:B------:R-:W-:-:S07]  /*3400*/  VIADD R19, R18, 0x80 ;  /* 0x0000008012137836 */ /* 0x000fce0000000000 */
.L_x_3071:
[----:B------:R-:W-:Y:S05]  /*3410*/  BSYNC B6 ;  /* 0x0000000000067941 */ /* 0x000fea0003800000 */
.L_x_3070:
        /* <DEDUP_REMOVED lines=307> */
.L_x_3144:
        /* <DEDUP_REMOVED lines=22> */
.L_x_3148:
[----:B------:R-:W2:Y:S02]  /*48b0*/  LDG.E.U8 R2, desc[UR36][R2.64] ;  /* 0x0000002402027981 */ /* 0x000ea4000c1e1100 */
[----:B--2---:R-:W-:-:S04]  /*48c0*/  I2FP.F32.U32 R0, R2 ;  /* 0x0000000200007245 */ /* 0x004fc80000201000 */
[----:B------:R-:W-:Y:S01]  /*48d0*/  F2FP.F16.F32.PACK_AB R0, RZ, R0 ;  /* 0x00000000ff00723e */ /* 0x000fe200000000ff */
[----:B------:R-:W-:Y:S06]  /*48e0*/  BRA `(.L_x_3150) ;  /* 0x0000000c00887947 */ /* 0x000fec0003800000 */
.L_x_3147:
        /* <DEDUP_REMOVED lines=10> */
.L_x_3152:
[----:B------:R-:W2:Y:S02]  /*4990*/  LDG.E R2, desc[UR36][R2.64] ;  /* 0x0000002402027981 */ /* 0x000ea4000c1e1900 */
[----:B--2---:R-:W-:-:S04]  /*49a0*/  I2FP.F32.S32 R0, R2 ;  /* 0x0000000200007245 */ /* 0x004fc80000201400 */
[----:B------:R-:W-:Y:S01]  /*49b0*/  F2FP.F16.F32.PACK_AB R0, RZ, R0 ;  /* 0x00000000ff00723e */ /* 0x000fe200000000ff */
[----:B------:R-:W-:Y:S06]  /*49c0*/  BRA `(.L_x_3150) ;  /* 0x0000000c00507947 */ /* 0x000fec0003800000 */
.L_x_3151:
[----:B------:R-:W2:Y:S02]  /*49d0*/  LDG.E.U16 R2, desc[UR36][R2.64] ;  /* 0x0000002402027981 */ /* 0x000ea4000c1e1500 */
[----:B--2---:R-:W0:Y:S02]  /*49e0*/  I2F.S16 R0, R2 ;  /* 0x0000000200007306 */ /* 0x004e240000101400 */
[----:B0-----:R-:W-:Y:S01]  /*49f0*/  F2FP.F16.F32.PACK_AB R0, RZ, R0 ;  /* 0x00000000ff00723e */ /* 0x001fe200000000ff */
[----:B------:R-:W-:Y:S06]  /*4a00*/  BRA `(.L_x_3150) ;  /* 0x0000000c00407947 */ /* 0x000fec0003800000 */
.L_x_3146:
        /* <DEDUP_REMOVED lines=9> */
.L_x_3154:
[----:B------:R1:W5:Y:S01]  /*4aa0*/  LDG.E.U16 R0, desc[UR36][R2.64] ;  /* 0x0000002402007981 */ /* 0x000362000c1e1500 */
[----:B------:R-:W-:Y:S05]  /*4ab0*/  BRA `(.L_x_3150) ;  /* 0x0000000c00147947 */ /* 0x000fea0003800000 */
.L_x_3153:
        /* <DEDUP_REMOVED lines=9> */
.L_x_3156:
[----:B------:R0:W5:Y:S01]  /*4b50*/  LDG.E.U16 R0, desc[UR36][R2.64] ;  /* 0x0000002402007981 */ /* 0x000162000c1e1500 */
[----:B------:R-:W-:Y:S05]  /*4b60*/  BRA `(.L_x_3150) ;  /* 0x0000000800e87947 */ /* 0x000fea0003800000 */
.L_x_3155:
        /* <DEDUP_REMOVED lines=8> */
.L_x_3145:
        /* <DEDUP_REMOVED lines=13> */
.L_x_3159:
        /* <DEDUP_REMOVED lines=8> */
.L_x_3158:
        /* <DEDUP_REMOVED lines=28> */
.L_x_3161:
        /* <DEDUP_REMOVED lines=15> */
.L_x_3160:
[----:B------:R-:W2:Y:S02]  /*4ff0*/  LDG.E.U16 R0, desc[UR36][R2.64] ;  /* 0x0000002402007981 */ /* 0x000ea4000c1e1500 */
[----:B--2---:R-:W-:-:S05]  /*5000*/  IMAD.U32 R0, R0, 0x10000, RZ ;  /* 0x0001000000007824 */ /* 0x004fca00078e00ff */
[----:B------:R-:W-:Y:S01]  /*5010*/  F2FP.F16.F32.PACK_AB R0, RZ, R0 ;  /* 0x00000000ff00723e */ /* 0x000fe200000000ff */
[----:B------:R-:W-:Y:S06]  /*5020*/  BRA `(.L_x_3150) ;  /* 0x0000000400b87947 */ /* 0x000fec0003800000 */
.L_x_3157:
        /* <DEDUP_REMOVED lines=12> */
.L_x_3164:
        /* <DEDUP_REMOVED lines=21> */
.L_x_3168:
[----:B------:R-:W-:Y:S05]  /*5240*/  BSYNC B1 ;  /* 0x0000000000017941 */ /* 0x000fea0003800000 */
.L_x_3167:
[----:B------:R-:W-:Y:S01]  /*5250*/  LEA R3, R0, 0x3b800000, 0x17 ;  /* 0x3b80000000037811 */ /* 0x000fe200078eb8ff */
[----:B------:R-:W-:-:S05]  /*5260*/  IMAD.SHL.U32 R0, R2, 0x100000, RZ ;  /* 0x0010000002007824 */ /* 0x000fca00078e00ff */
[----:B------:R-:W-:-:S07]  /*5270*/  LOP3.LUT R0, R3, R0, R4, 0xfe, !PT ;  /* 0x0000000003007212 */ /* 0x000fce00078efe04 */
.L_x_3166:
[----:B------:R-:W-:Y:S05]  /*5280*/  BSYNC B0 ;  /* 0x0000000000007941 */ /* 0x000fea0003800000 */
.L_x_3165:
[----:B------:R-:W-:Y:S01]  /*5290*/  F2FP.F16.F32.PACK_AB R0, RZ, R0 ;  /* 0x00000000ff00723e */ /* 0x000fe200000000ff */
[----:B------:R-:W-:Y:S06]  /*52a0*/  BRA `(.L_x_3150) ;  /* 0x0000000400187947 */ /* 0x000fec0003800000 */
.L_x_3163:
        /* <DEDUP_REMOVED lines=21> */
.L_x_3172:
[----:B------:R-:W-:Y:S05]  /*5400*/  BSYNC B1 ;  /* 0x0000000000017941 */ /* 0x000fea0003800000 */
.L_x_3171:
[----:B------:R-:W-:Y:S01]  /*5410*/  LEA R3, R0, 0x37800000, 0x17 ;  /* 0x3780000000037811 */ /* 0x000fe200078eb8ff */
[----:B------:R-:W-:-:S05]  /*5420*/  IMAD.SHL.U32 R0, R2, 0x200000, RZ ;  /* 0x0020000002007824 */ /* 0x000fca00078e00ff */
[----:B------:R-:W-:-:S07]  /*5430*/  LOP3.LUT R0, R3, R0, R4, 0xfe, !PT ;  /* 0x0000000003007212 */ /* 0x000fce00078efe04 */
.L_x_3170:
[----:B------:R-:W-:Y:S05]  /*5440*/  BSYNC B0 ;  /* 0x0000000000007941 */ /* 0x000fea0003800000 */
.L_x_3169:
[----:B------:R-:W-:Y:S01]  /*5450*/  F2FP.F16.F32.PACK_AB R0, RZ, R0 ;  /* 0x00000000ff00723e */ /* 0x000fe200000000ff */
[----:B------:R-:W-:Y:S06]  /*5460*/  BRA `(.L_x_3150) ;  /* 0x0000000000a87947 */ /* 0x000fec0003800000 */
.L_x_3162:
        /* <DEDUP_REMOVED lines=14> */
.L_x_3176:
[----:B------:R-:W-:Y:S05]  /*5550*/  BSYNC B0 ;  /* 0x0000000000007941 */ /* 0x000fea0003800000 */
.L_x_3175:
[----:B------:R-:W-:Y:S01]  /*5560*/  F2FP.F16.F32.PACK_AB R0, RZ, R0 ;  /* 0x00000000ff00723e */ /* 0x000fe200000000ff */
[----:B------:R-:W-:Y:S06]  /*5570*/  BRA `(.L_x_3150) ;  /* 0x0000000000647947 */ /* 0x000fec0003800000 */
.L_x_3149:
        /* <DEDUP_REMOVED lines=16> */
.L_x_3177:
[----:B------:R-:W-:Y:S01]  /*5680*/  PRMT R0, RZ, 0x7610, R0 ;  /* 0x00007610ff007816 */ /* 0x000fe20000000000 */
[----:B------:R-:W-:Y:S06]  /*5690*/  BRA `(.L_x_3150) ;  /* 0x00000000001c7947 */ /* 0x000fec0003800000 */
.L_x_3174:
[----:B------:R-:W2:Y:S02]  /*56a0*/  LDG.E.64 R2, desc[UR36][R2.64] ;  /* 0x0000002402027981 */ /* 0x000ea4000c1e1b00 */
[----:B--2---:R-:W0:Y:S02]  /*56b0*/  I2F.U64 R0, R2 ;  /* 0x0000000200007312 */ /* 0x004e240000301000 */
[----:B0-----:R-:W-:Y:S01]  /*56c0*/  F2FP.F16.F32.PACK_AB R0, RZ, R0 ;  /* 0x00000000ff00723e */ /* 0x001fe200000000ff */
[----:B------:R-:W-:Y:S06]  /*56d0*/  BRA `(.L_x_3150) ;  /* 0x00000000000c7947 */ /* 0x000fec0003800000 */
.L_x_3173:
[----:B------:R-:W2:Y:S02]  /*56e0*/  LDG.E R2, desc[UR36][R2.64] ;  /* 0x0000002402027981 */ /* 0x000ea4000c1e1900 */
[----:B--2---:R-:W-:-:S04]  /*56f0*/  I2FP.F32.U32 R0, R2 ;  /* 0x0000000200007245 */ /* 0x004fc80000201000 */
[----:B------:R-:W-:-:S07]  /*5700*/  F2FP.F16.F32.PACK_AB R0, RZ, R0 ;  /* 0x00000000ff00723e */ /* 0x000fce00000000ff */
.L_x_3150:
        /* <DEDUP_REMOVED lines=9> */
[----:B------:R-:W-:-:S06]  /*57a0*/  HADD2.F32 R0, -RZ, R0.H0_H0 ;  /* 0x20000000ff007230 */ /* 0x000fcc0000004100 */
[----:B------:R-:W0:Y:S02]  /*57b0*/  FRND R0, R0 ;  /* 0x0000000000007307 */ /* 0x000e240000201000 */
[----:B0-----:R-:W-:Y:S01]  /*57c0*/  FMUL.FTZ R2, R3, R0 ;  /* 0x0000000003027220 */ /* 0x001fe20000410000 */
[----:B------:R-:W-:Y:S06]  /*57d0*/  BRA `(.L_x_3179) ;  /* 0x0000000000187947 */ /* 0x000fec0003800000 */
.L_x_3178:
[----:B------:R-:W-:Y:S02]  /*57e0*/  FMUL.FTZ R0, R3, R0 ;  /* 0x0000000003007220 */ /* 0x000fe40000410000 */
[----:B------:R-:W-:Y:S03]  /*57f0*/  MUFU.RCP R3, R3 ;  /* 0x0000000300037308 */ /* 0x000fe60000001000 */
[----:B------:R-:W-:-:S05]  /*5800*/  F2FP.F16.F32.PACK_AB R0, RZ, R0 ;  /* 0x00000000ff00723e */ /* 0x000fca00000000ff */
[----:B------:R-:W-:-:S06]  /*5810*/  HADD2.F32 R0, -RZ, R0.H0_H0 ;  /* 0x20000000ff007230 */ /* 0x000fcc0000004100 */
[----:B------:R-:W0:Y:S02]  /*5820*/  FRND R0, R0 ;  /* 0x0000000000007307 */ /* 0x000e240000201000 */
[----:B0-----:R-:W-:-:S07]  /*5830*/  FMUL.FTZ R2, R0, R3 ;  /* 0x0000000300027220 */ /* 0x001fce0000410000 */
.L_x_3179:
        /* <DEDUP_REMOVED lines=17> */
.L_x_3183:
[----:B------:R-:W-:-:S06]  /*5950*/  HADD2.F32 R3, -RZ, R2.H0_H0 ;  /* 0x20000002ff037230 */ /* 0x000fcc0000004100 */
[----:B------:R-:W0:Y:S02]  /*5960*/  F2I.S64.TRUNC R2, R3 ;  /* 0x0000000300027311 */ /* 0x000e24000020d900 */
[----:B0-----:R4:W-:Y:S01]  /*5970*/  STG.E.U8 desc[UR36][R16.64], R2 ;  /* 0x0000000210007986 */ /* 0x0019e2000c101124 */
[----:B------:R-:W-:Y:S05]  /*5980*/  BRA `(.L_x_3185) ;  /* 0x0000000c00847947 */ /* 0x000fea0003800000 */
.L_x_3182:
        /* <DEDUP_REMOVED lines=10> */
.L_x_3187:
[----:B------:R-:W-:-:S04]  /*5a30*/  HADD2.F32 R2, -RZ, R2.H0_H0 ;  /* 0x20000002ff027230 */ /* 0x000fc80000004100 */
[----:B------:R-:W0:Y:S02]  /*5a40*/  F2I.FTZ.TRUNC.NTZ R3, R2 ;  /* 0x0000000200037305 */ /* 0x000e24000021f100 */
[----:B0-----:R2:W-:Y:S01]  /*5a50*/  STG.E desc[UR36][R16.64], R3 ;  /* 0x0000000310007986 */ /* 0x0015e2000c101924 */
[----:B------:R-:W-:Y:S05]  /*5a60*/  BRA `(.L_x_3185) ;  /* 0x0000000c004c7947 */ /* 0x000fea0003800000 */
.L_x_3186:
[----:B------:R-:W-:-:S04]  /*5a70*/  HADD2.F32 R2, -RZ, R2.H0_H0 ;  /* 0x20000002ff027230 */ /* 0x000fc80000004100 */
[----:B------:R-:W0:Y:S02]  /*5a80*/  F2I.FTZ.TRUNC.NTZ R3, R2 ;  /* 0x0000000200037305 */ /* 0x000e24000021f100 */
[----:B0-----:R0:W-:Y:S01]  /*5a90*/  STG.E.U16 desc[UR36][R16.64], R3 ;  /* 0x0000000310007986 */ /* 0x0011e2000c101524 */
[----:B------:R-:W-:Y:S05]  /*5aa0*/  BRA `(.L_x_3185) ;  /* 0x0000000c003c7947 */ /* 0x000fea0003800000 */
.L_x_3181:
        /* <DEDUP_REMOVED lines=9> */
.L_x_3189:
[----:B------:R0:W-:Y:S01]  /*5b40*/  STG.E.U16 desc[UR36][R16.64], R2 ;  /* 0x0000000210007986 */ /* 0x0001e2000c101524 */
[----:B------:R-:W-:Y:S05]  /*5b50*/  BRA `(.L_x_3185) ;  /* 0x0000000c00107947 */ /* 0x000fea0003800000 */
.L_x_3188:
        /* <DEDUP_REMOVED lines=10> */
.L_x_3191:
[----:B------:R-:W-:-:S05]  /*5c00*/  HADD2.F32 R0, -RZ, R2.H0_H0 ;  /* 0x20000002ff007230 */ /* 0x000fca0000004100 */
[----:B------:R-:W-:-:S04]  /*5c10*/  F2FP.F16.F32.PACK_AB R0, RZ, R0 ;  /* 0x00000000ff00723e */ /* 0x000fc800000000ff */
[----:B------:R-:W-:-:S05]  /*5c20*/  PRMT R0, R0, 0x5410, RZ ;  /* 0x0000541000007816 */ /* 0x000fca00000000ff */
[----:B------:R0:W-:Y:S01]  /*5c30*/  STG.E desc[UR36][R16.64], R0 ;  /* 0x0000000010007986 */ /* 0x0001e2000c101924 */
[----:B------:R-:W-:Y:S05]  /*5c40*/  BRA `(.L_x_3185) ;  /* 0x0000000800d47947 */ /* 0x000fea0003800000 */
.L_x_3190:
[----:B------:R-:W-:-:S05]  /*5c50*/  HADD2.F32 R2, -RZ, R2.H0_H0 ;  /* 0x20000002ff027230 */ /* 0x000fca0000004100 */
[----:B------:R-:W-:-:S06]  /*5c60*/  FMUL.FTZ R2, R2, 1 ;  /* 0x3f80000002027820 */ /* 0x000fcc0000410000 */
[----:B------:R-:W0:Y:S02]  /*5c70*/  F2F.F64.F32 R2, R2 ;  /* 0x0000000200027310 */ /* 0x000e240000201800 */
[----:B0-----:R0:W-:Y:S01]  /*5c80*/  STG.E.64 desc[UR36][R16.64], R2 ;  /* 0x0000000210007986 */ /* 0x0011e2000c101b24 */
[----:B------:R-:W-:Y:S05]  /*5c90*/  BRA `(.L_x_3185) ;  /* 0x0000000800c07947 */ /* 0x000fea0003800000 */
.L_x_3180:
        /* <DEDUP_REMOVED lines=13> */
.L_x_3194:
[----:B------:R-:W-:Y:S01]  /*5d70*/  HADD2.F32 R2, -RZ, R2.H0_H0 ;  /* 0x20000002ff027230 */ /* 0x000fe20000004100 */
[----:B------:R-:W-:-:S04]  /*5d80*/  CS2R R6, SRZ ;  /* 0x0000000000067805 */ /* 0x000fc8000001ff00 */
[----:B------:R-:W-:-:S04]  /*5d90*/  FMUL.FTZ R2, R2, 1 ;  /* 0x3f80000002027820 */ /* 0x000fc80000410000 */
[----:B------:R-:W0:Y:S02]  /*5da0*/  F2F.F64.F32 R4, R2 ;  /* 0x0000000200047310 */ /* 0x000e240000201800 */
[----:B0-----:R0:W-:Y:S01]  /*5db0*/  STG.E.128 desc[UR36][R16.64], R4 ;  /* 0x0000000410007986 */ /* 0x0011e2000c101d24 */
[----:B------:R-:W-:Y:S05]  /*5dc0*/  BRA `(.L_x_3185) ;  /* 0x0000000800747947 */ /* 0x000fea0003800000 */
.L_x_3193:
        /* <DEDUP_REMOVED lines=21> */
.L_x_3198:
[----:B------:R-:W-:Y:S05]  /*5f20*/  BSYNC B0 ;  /* 0x0000000000007941 */ /* 0x000fea0003800000 */
.L_x_3197:
[----:B------:R-:W-:-:S05]  /*5f30*/  LOP3.LUT R3, R0, R3, RZ, 0xfc, !PT ;  /* 0x0000000300037212 */ /* 0x000fca00078efcff */
[----:B------:R0:W-:Y:S01]  /*5f40*/  STG.E.U8 desc[UR36][R16.64], R3 ;  /* 0x0000000310007986 */ /* 0x0001e2000c101124 */
[----:B------:R-:W-:Y:S05]  /*5f50*/  BRA `(.L_x_3185) ;  /* 0x0000000800107947 */ /* 0x000fea0003800000 */
.L_x_3196:
        /* <DEDUP_REMOVED lines=13> */
.L_x_3200:
[----:B------:R-:W-:Y:S01]  /*6030*/  IMAD.MOV.U32 R0, RZ, RZ, 0x7f ;  /* 0x0000007fff007424 */ /* 0x000fe200078e00ff */
[----:B------:R-:W-:-:S04]  /*6040*/  ISETP.GT.U32.AND P0, PT, R2, 0x7f800000, PT ;  /* 0x7f8000000200780c */ /* 0x000fc80003f04070 */
[----:B------:R-:W-:-:S09]  /*6050*/  SEL R0, R0, 0x7c, P0 ;  /* 0x0000007c00007807 */ /* 0x000fd20000000000 */
.L_x_3201:
[----:B------:R-:W-:Y:S05]  /*6060*/  BSYNC B0 ;  /* 0x0000000000007941 */ /* 0x000fea0003800000 */
.L_x_3199:
[----:B------:R-:W-:-:S04]  /*6070*/  LOP3.LUT R2, R3, 0x80000000, RZ, 0xc0, !PT ;  /* 0x8000000003027812 */ /* 0x000fc800078ec0ff */
[----:B------:R-:W-:-:S04]  /*6080*/  SHF.R.U32.HI R3, RZ, 0x18, R2 ;  /* 0x00000018ff037819 */ /* 0x000fc80000011602 */
[----:B------:R-:W-:-:S05]  /*6090*/  LOP3.LUT R3, R0, R3, RZ, 0xfc, !PT ;  /* 0x0000000300037212 */ /* 0x000fca00078efcff */
[----:B------:R0:W-:Y:S01]  /*60a0*/  STG.E.U8 desc[UR36][R16.64], R3 ;  /* 0x0000000310007986 */ /* 0x0001e2000c101124 */
[----:B------:R-:W-:Y:S05]  /*60b0*/  BRA `(.L_x_3185) ;  /* 0x0000000400b87947 */ /* 0x000fea0003800000 */
.L_x_3195:
[----:B------:R-:W-:-:S05]  /*60c0*/  HADD2.F32 R0, -RZ, R2.H0_H0 ;  /* 0x20000002ff007230 */ /* 0x000fca0000004100 */
[----:B------:R-:W-:-:S05]  /*60d0*/  F2FP.BF16.F32.PACK_AB R0, RZ, R0 ;  /* 0x00000000ff00723e */ /* 0x000fca00000010ff */
[----:B------:R0:W-:Y:S01]  /*60e0*/  STG.E.U16 desc[UR36][R16.64], R0 ;  /* 0x0000000010007986 */ /* 0x0001e2000c101524 */
[----:B------:R-:W-:Y:S05]  /*60f0*/  BRA `(.L_x_3185) ;  /* 0x0000000400a87947 */ /* 0x000fea0003800000 */
.L_x_3192:
        /* <DEDUP_REMOVED lines=12> */
.L_x_3204:
        /* <DEDUP_REMOVED lines=17> */
.L_x_3207:
[----:B------:R-:W-:-:S04]  /*62d0*/  LOP3.LUT R2, R3, 0x80000000, RZ, 0xc0, !PT ;  /* 0x8000000003027812 */ /* 0x000fc800078ec0ff */
[----:B------:R-:W-:-:S04]  /*62e0*/  SHF.R.U32.HI R3, RZ, 0x18, R2 ;  /* 0x00000018ff037819 */ /* 0x000fc80000011602 */
[----:B------:R-:W-:-:S04]  /*62f0*/  LOP3.LUT R0, R0, R3, RZ, 0xfc, !PT ;  /* 0x0000000300007212 */ /* 0x000fc800078efcff */
[----:B------:R-:W-:-:S07]  /*6300*/  PRMT R8, R0, 0x7610, R8 ;  /* 0x0000761000087816 */ /* 0x000fce0000000008 */
.L_x_3206:
[----:B------:R-:W-:Y:S05]  /*6310*/  BSYNC B0 ;  /* 0x0000000000007941 */ /* 0x000fea0003800000 */
.L_x_3205:
[----:B------:R0:W-:Y:S01]  /*6320*/  STG.E.U8 desc[UR36][R16.64], R8 ;  /* 0x0000000810007986 */ /* 0x0001e2000c101124 */
[----:B------:R-:W-:Y:S05]  /*6330*/  BRA `(.L_x_3185) ;  /* 0x0000000400187947 */ /* 0x000fea0003800000 */
.L_x_3203:
        /* <DEDUP_REMOVED lines=17> */
.L_x_3210:
[----:B------:R-:W-:-:S04]  /*6450*/  LOP3.LUT R2, R3, 0x80000000, RZ, 0xc0, !PT ;  /* 0x8000000003027812 */ /* 0x000fc800078ec0ff */
[----:B------:R-:W-:-:S04]  /*6460*/  SHF.R.U32.HI R3, RZ, 0x18, R2 ;  /* 0x00000018ff037819 */ /* 0x000fc80000011602 */
[----:B------:R-:W-:-:S04]  /*6470*/  LOP3.LUT R0, R0, R3, RZ, 0xfc, !PT ;  /* 0x0000000300007212 */ /* 0x000fc800078efcff */
[----:B------:R-:W-:-:S07]  /*6480*/  PRMT R8, R0, 0x7610, R8 ;  /* 0x0000761000087816 */ /* 0x000fce0000000008 */
.L_x_3209:
[----:B------:R-:W-:Y:S05]  /*6490*/  BSYNC B0 ;  /* 0x0000000000007941 */ /* 0x000fea0003800000 */
.L_x_3208:
[----:B------:R0:W-:Y:S01]  /*64a0*/  STG.E.U8 desc[UR36][R16.64], R8 ;  /* 0x0000000810007986 */ /* 0x0001e2000c101124 */
[----:B------:R-:W-:Y:S05]  /*64b0*/  BRA `(.L_x_3185) ;  /* 0x0000000000b87947 */ /* 0x000fea0003800000 */
.L_x_3202:
        /* <DEDUP_REMOVED lines=22> */
.L_x_3184:
        /* <DEDUP_REMOVED lines=16> */
.L_x_3213:
[----:B------:R-:W-:Y:S05]  /*6720*/  BRA `(.L_x_3185) ;  /* 0x00000000001c7947 */ /* 0x000fea0003800000 */
.L_x_3212:
[----:B------:R-:W-:-:S06]  /*6730*/  HADD2.F32 R2, -RZ, R2.H0_H0 ;  /* 0x20000002ff027230 */ /* 0x000fcc0000004100 */
[----:B------:R-:W0:Y:S02]  /*6740*/  F2I.U64.TRUNC R2, R2 ;  /* 0x0000000200027311 */ /* 0x000e24000020d800 */
[----:B0-----:R0:W-:Y:S01]  /*6750*/  STG.E.64 desc[UR36][R16.64], R2 ;  /* 0x0000000210007986 */ /* 0x0011e2000c101b24 */
[----:B------:R-:W-:Y:S05]  /*6760*/  BRA `(.L_x_3185) ;  /* 0x00000000000c7947 */ /* 0x000fea0003800000 */
.L_x_3211:
[----:B------:R-:W-:-:S04]  /*6770*/  HADD2.F32 R2, -RZ, R2.H0_H0 ;  /* 0x20000002ff027230 */ /* 0x000fc80000004100 */
[----:B------:R-:W0:Y:S02]  /*6780*/  F2I.FTZ.U32.TRUNC.NTZ R3, R2 ;  /* 0x0000000200037305 */ /* 0x000e24000021f000 */
[----:B0-----:R0:W-:Y:S02]  /*6790*/  STG.E desc[UR36][R16.64], R3 ;  /* 0x0000000310007986 */ /* 0x0011e4000c101924 */
.L_x_3185:
[----:B------:R-:W-:-:S07]  /*67a0*/  VIADD R19, R19, 0x80 ;  /* 0x0000008013137836 */ /* 0x000fce0000000000 */
.L_x_3143:
[----:B------:R-:W-:Y:S05]  /*67b0*/  BSYNC B6 ;  /* 0x0000000000067941 */ /* 0x000fea0003800000 */
.L_x_3142:
        /* <DEDUP_REMOVED lines=307> */
.L_x_3216:
        /* <DEDUP_REMOVED lines=22> */
.L_x_3220:
[----:B------:R-:W2:Y:S02]  /*7c50*/  LDG.E.U8 R2, desc[UR36][R2.64] ;  /* 0x0000002402027981 */ /* 0x000ea4000c1e1100 */
[----:B--2---:R-:W-:-:S04]  /*7c60*/  I2FP.F32.U32 R0, R2 ;  /* 0x0000000200007245 */ /* 0x004fc80000201000 */
[----:B------:R-:W-:Y:S01]  /*7c70*/  F2FP.F16.F32.PACK_AB R0, RZ, R0 ;  /* 0x00000000ff00723e */ /* 0x000fe200000000ff */
[----:B------:R-:W-:Y:S06]  /*7c80*/  BRA `(.L_x_3222) ;  /* 0x0000000c00887947 */ /* 0x000fec0003800000 */
.L_x_3219:
        /* <DEDUP_REMOVED lines=10> */
.L_x_3224:
[----:B------:R-:W2:Y:S02]  /*7d30*/  LDG.E R2, desc[UR36][R2.64] ;  /* 0x0000002402027981 */ /* 0x000ea4000c1e1900 */
[----:B--2---:R-:W-:-:S04]  /*7d40*/  I2FP.F32.S32 R0, R2 ;  /* 0x0000000200007245 */ /* 0x004fc80000201400 */
[----:B------:R-:W-:Y:S01]  /*7d50*/  F2FP.F16.F32.PACK_AB R0, RZ, R0 ;  /* 0x00000000ff00723e */ /* 0x000fe200000000ff */
[----:B------:R-:W-:Y:S06]  /*7d60*/  BRA `(.L_x_3222) ;  /* 0x0000000c00507947 */ /* 0x000fec0003800000 */
.L_x_3223:
[----:B------:R-:W2:Y:S02]  /*7d70*/  LDG.E.U16 R2, desc[UR36][R2.64] ;  /* 0x0000002402027981 */ /* 0x000ea4000c1e1500 */
[----:B--2---:R-:W0:Y:S02]  /*7d80*/  I2F.S16 R0, R2 ;  /* 0x0000000200007306 */ /* 0x004e240000101400 */
[----:B0-----:R-:W-:Y:S01]  /*7d90*/  F2FP.F16.F32.PACK_AB R0, RZ, R0 ;  /* 0x00000000ff00723e */ /* 0x001fe200000000ff */
[----:B------:R-:W-:Y:S06]  /*7da0*/  BRA `(.L_x_3222) ;  /* 0x0000000c00407947 */ /* 0x000fec0003800000 */
.L_x_3218:
        /* <DEDUP_REMOVED lines=9> */
.L_x_3226:
[----:B------:R0:W5:Y:S01]  /*7e40*/  LDG.E.U16 R0, desc[UR36][R2.64] ;  /* 0x0000002402007981 */ /* 0x000162000c1e1500 */
[----:B------:R-:W-:Y:S05]  /*7e50*/  BRA `(.L_x_3222) ;  /* 0x0000000c00147947 */ /* 0x000fea0003800000 */
.L_x_3225:
        /* <DEDUP_REMOVED lines=9> */
.L_x_3228:
[----:B------:R1:W5:Y:S01]  /*7ef0*/  LDG.E.U16 R0, desc[UR36][R2.64] ;  /* 0x0000002402007981 */ /* 0x000362000c1e1500 */
[----:B------:R-:W-:Y:S05]  /*7f00*/  BRA `(.L_x_3222) ;  /* 0x0000000800e87947 */ /* 0x000fea0003800000 */
.L_x_3227:
        /* <DEDUP_REMOVED lines=8> */
.L_x_3217:
        /* <DEDUP_REMOVED lines=13> */
.L_x_3231:
        /* <DEDUP_REMOVED lines=8> */
.L_x_3230:
        /* <DEDUP_REMOVED lines=28> */
.L_x_3233:
        /* <DEDUP_REMOVED lines=15> */
.L_x_3232:
[----:B------:R-:W2:Y:S02]  /*8390*/  LDG.E.U16 R0, desc[UR36][R2.64] ;  /* 0x0000002402007981 */ /* 0x000ea4000c1e1500 */
[----:B--2---:R-:W-:-:S05]  /*83a0*/  IMAD.U32 R0, R0, 0x10000, RZ ;  /* 0x0001000000007824 */ /* 0x004fca00078e00ff */
[----:B------:R-:W-:Y:S01]  /*83b0*/  F2FP.F16.F32.PACK_AB R0, RZ, R0 ;  /* 0x00000000ff00723e */ /* 0x000fe200000000ff */
[----:B------:R-:W-:Y:S06]  /*83c0*/  BRA `(.L_x_3222) ;  /* 0x0000000400b87947 */ /* 0x000fec0003800000 */
.L_x_3229:
        /* <DEDUP_REMOVED lines=12> */
.L_x_3236:
        /* <DEDUP_REMOVED lines=21> */
.L_x_3240:
[----:B------:R-:W-:Y:S05]  /*85e0*/  BSYNC B1 ;  /* 0x0000000000017941 */ /* 0x000fea0003800000 */
.L_x_3239:
[----:B------:R-:W-:Y:S01]  /*85f0*/  LEA R3, R0, 0x3b800000, 0x17 ;  /* 0x3b80000000037811 */ /* 0x000fe200078eb8ff */
[----:B------:R-:W-:-:S05]  /*8600*/  IMAD.SHL.U32 R0, R2, 0x100000, RZ ;  /* 0x0010000002007824 */ /* 0x000fca00078e00ff */
[----:B------:R-:W-:-:S07]  /*8610*/  LOP3.LUT R0, R3, R0, R4, 0xfe, !PT ;  /* 0x0000000003007212 */ /* 0x000fce00078efe04 */
.L_x_3238:
[----:B------:R-:W-:Y:S05]  /*8620*/  BSYNC B0 ;  /* 0x0000000000007941 */ /* 0x000fea0003800000 */
.L_x_3237:
[----:B------:R-:W-:Y:S01]  /*8630*/  F2FP.F16.F32.PACK_AB R0, RZ, R0 ;  /* 0x00000000ff00723e */ /* 0x000fe200000000ff */
[----:B------:R-:W-:Y:S06]  /*8640*/  BRA `(.L_x_3222) ;  /* 0x0000000400187947 */ /* 0x000fec0003800000 */
.L_x_3235:
        /* <DEDUP_REMOVED lines=21> */
.L_x_3244:
[----:B------:R-:W-:Y:S05]  /*87a0*/  BSYNC B1 ;  /* 0x0000000000017941 */ /* 0x000fea0003800000 */
.L_x_3243:
[----:B------:R-:W-:Y:S01]  /*87b0*/  LEA R3, R0, 0x37800000, 0x17 ;  /* 0x3780000000037811 */ /* 0x000fe200078eb8ff */
[----:B------:R-:W-:-:S05]  /*87c0*/  IMAD.SHL.U32 R0, R2, 0x200000, RZ ;  /* 0x0020000002007824 */ /* 0x000fca00078e00ff */
[----:B------:R-:W-:-:S07]  /*87d0*/  LOP3.LUT R0, R3, R0, R4, 0xfe, !PT ;  /* 0x0000000003007212 */ /* 0x000fce00078efe04 */
.L_x_3242:
[----:B------:R-:W-:Y:S05]  /*87e0*/  BSYNC B0 ;  /* 0x0000000000007941 */ /* 0x000fea0003800000 */
.L_x_3241:
[----:B------:R-:W-:Y:S01]  /*87f0*/  F2FP.F16.F32.PACK_AB R0, RZ, R0 ;  /* 0x00000000ff00723e */ /* 0x000fe200000000ff */
[----:B------:R-:W-:Y:S06]  /*8800*/  BRA `(.L_x_3222) ;  /* 0x0000000000a87947 */ /* 0x000fec0003800000 */
.L_x_3234:
        /* <DEDUP_REMOVED lines=14> */
.L_x_3248:
[----:B------:R-:W-:Y:S05]  /*88f0*/  BSYNC B0 ;  /* 0x0000000000007941 */ /* 0x000fea0003800000 */
.L_x_3247:
[----:B------:R-:W-:Y:S01]  /*8900*/  F2FP.F16.F32.PACK_AB R0, RZ, R0 ;  /* 0x00000000ff00723e */ /* 0x000fe200000000ff */
[----:B------:R-:W-:Y:S06]  /*8910*/  BRA `(.L_x_3222) ;  /* 0x0000000000647947 */ /* 0x000fec0003800000 */
.L_x_3221:
        /* <DEDUP_REMOVED lines=16> */
.L_x_3249:
[----:B------:R-:W-:Y:S01]  /*8a20*/  PRMT R0, RZ, 0x7610, R0 ;  /* 0x00007610ff007816 */ /* 0x000fe20000000000 */
[----:B------:R-:W-:Y:S06]  /*8a30*/  BRA `(.L_x_3222) ;  /* 0x00000000001c7947 */ /* 0x000fec0003800000 */
.L_x_3246:
[----:B------:R-:W2:Y:S02]  /*8a40*/  LDG.E.64 R2, desc[UR36][R2.64] ;  /* 0x0000002402027981 */ /* 0x000ea4000c1e1b00 */
[----:B--2---:R-:W0:Y:S02]  /*8a50*/  I2F.U64 R0, R2 ;  /* 0x0000000200007312 */ /* 0x004e240000301000 */
[----:B0-----:R-:W-:Y:S01]  /*8a60*/  F2FP.F16.F32.PACK_AB R0, RZ, R0 ;  /* 0x00000000ff00723e */ /* 0x001fe200000000ff */
[----:B------:R-:W-:Y:S06]  /*8a70*/  BRA `(.L_x_3222) ;  /* 0x00000000000c7947 */ /* 0x000fec0003800000 */
.L_x_3245:
[----:B------:R-:W2:Y:S02]  /*8a80*/  LDG.E R2, desc[UR36][R2.64] ;  /* 0x0000002402027981 */ /* 0x000ea4000c1e1900 */
[----:B--2---:R-:W-:-:S04]  /*8a90*/  I2FP.F32.U32 R0, R2 ;  /* 0x0000000200007245 */ /* 0x004fc80000201000 */
[----:B------:R-:W-:-:S07]  /*8aa0*/  F2FP.F16.F32.PACK_AB R0, RZ, R0 ;  /* 0x00000000ff00723e */ /* 0x000fce00000000ff */
.L_x_3222:
        /* <DEDUP_REMOVED lines=13> */
.L_x_3250:
[----:B------:R-:W-:Y:S02]  /*8b80*/  FMUL.FTZ R0, R3, R0 ;  /* 0x0000000003007220 */ /* 0x000fe40000410000 */
[----:B------:R-:W-:Y:S03]  /*8b90*/  MUFU.RCP R3, R3 ;  /* 0x0000000300037308 */ /* 0x000fe60000001000 */
[----:B------:R-:W-:-:S05]  /*8ba0*/  F2FP.F16.F32.PACK_AB R0, RZ, R0 ;  /* 0x00000000ff00723e */ /* 0x000fca00000000ff */
[----:B------:R-:W-:-:S06]  /*8bb0*/  HADD2.F32 R0, -RZ, R0.H0_H0 ;  /* 0x20000000ff007230 */ /* 0x000fcc0000004100 */
[----:B------:R-:W0:Y:S02]  /*8bc0*/  FRND R0, R0 ;  /* 0x0000000000007307 */ /* 0x000e240000201000 */
[----:B0-----:R-:W-:-:S07]  /*8bd0*/  FMUL.FTZ R2, R0, R3 ;  /* 0x0000000300027220 */ /* 0x001fce0000410000 */
.L_x_3251:
        /* <DEDUP_REMOVED lines=17> */
.L_x_3255:
[----:B------:R-:W-:-:S06]  /*8cf0*/  HADD2.F32 R3, -RZ, R2.H0_H0 ;  /* 0x20000002ff037230 */ /* 0x000fcc0000004100 */
[----:B------:R-:W0:Y:S02]  /*8d00*/  F2I.S64.TRUNC R2, R3 ;  /* 0x0000000300027311 */ /* 0x000e24000020d900 */
[----:B0-----:R0:W-:Y:S01]  /*8d10*/  STG.E.U8 desc[UR36][R16.64], R2 ;  /* 0x0000000210007986 */ /* 0x0011e2000c101124 */
[----:B------:R-:W-:Y:S05]  /*8d20*/  BRA `(.L_x_3257) ;  /* 0x0000000c00847947 */ /* 0x000fea0003800000 */
.L_x_3254:
        /* <DEDUP_REMOVED lines=10> */
.L_x_3259:
[----:B------:R-:W-:-:S04]  /*8dd0*/  HADD2.F32 R2, -RZ, R2.H0_H0 ;  /* 0x20000002ff027230 */ /* 0x000fc80000004100 */
[----:B------:R-:W0:Y:S02]  /*8de0*/  F2I.FTZ.TRUNC.NTZ R3, R2 ;  /* 0x0000000200037305 */ /* 0x000e24000021f100 */
[----:B0-----:R0:W-:Y:S01]  /*8df0*/  STG.E desc[UR36][R16.64], R3 ;  /* 0x0000000310007986 */ /* 0x0011e2000c101924 */
[----:B------:R-:W-:Y:S05]  /*8e00*/  BRA `(.L_x_3257) ;  /* 0x0000000c004c7947 */ /* 0x000fea0003800000 */
.L_x_3258:
[----:B------:R-:W-:-:S04]  /*8e10*/  HADD2.F32 R2, -RZ, R2.H0_H0 ;  /* 0x20000002ff027230 */ /* 0x000fc80000004100 */
[----:B------:R-:W0:Y:S02]  /*8e20*/  F2I.FTZ.TRUNC.NTZ R3, R2 ;  /* 0x0000000200037305 */ /* 0x000e24000021f100 */
[----:B0-----:R0:W-:Y:S01]  /*8e30*/  STG.E.U16 desc[UR36][R16.64], R3 ;  /* 0x0000000310007986 */ /* 0x0011e2000c101524 */
[----:B------:R-:W-:Y:S05]  /*8e40*/  BRA `(.L_x_3257) ;  /* 0x0000000c003c7947 */ /* 0x000fea0003800000 */
.L_x_3253:
        /* <DEDUP_REMOVED lines=9> */
.L_x_3261:
[----:B------:R0:W-:Y:S01]  /*8ee0*/  STG.E.U16 desc[UR36][R16.64], R2 ;  /* 0x0000000210007986 */ /* 0x0001e2000c101524 */
[----:B------:R-:W-:Y:S05]  /*8ef0*/  BRA `(.L_x_3257) ;  /* 0x0000000c00107947 */ /* 0x000fea0003800000 */
.L_x_3260:
        /* <DEDUP_REMOVED lines=10> */
.L_x_3263:
[----:B------:R-:W-:-:S05]  /*8fa0*/  HADD2.F32 R0, -RZ, R2.H0_H0 ;  /* 0x20000002ff007230 */ /* 0x000fca0000004100 */
[----:B------:R-:W-:-:S04]  /*8fb0*/  F2FP.F16.F32.PACK_AB R0, RZ, R0 ;  /* 0x00000000ff00723e */ /* 0x000fc800000000ff */
[----:B------:R-:W-:-:S05]  /*8fc0*/  PRMT R0, R0, 0x5410, RZ ;  /* 0x0000541000007816 */ /* 0x000fca00000000ff */
[----:B------:R0:W-:Y:S01]  /*8fd0*/  STG.E desc[UR36][R16.64], R0 ;  /* 0x0000000010007986 */ /* 0x0001e2000c101924 */
[----:B------:R-:W-:Y:S05]  /*8fe0*/  BRA `(.L_x_3257) ;  /* 0x0000000800d47947 */ /* 0x000fea0003800000 */
.L_x_3262:
[----:B------:R-:W-:-:S05]  /*8ff0*/  HADD2.F32 R2, -RZ, R2.H0_H0 ;  /* 0x20000002ff027230 */ /* 0x000fca0000004100 */
[----:B------:R-:W-:-:S06]  /*9000*/  FMUL.FTZ R2, R2, 1 ;  /* 0x3f80000002027820 */ /* 0x000fcc0000410000 */
[----:B------:R-:W0:Y:S02]  /*9010*/  F2F.F64.F32 R2, R2 ;  /* 0x0000000200027310 */ /* 0x000e240000201800 */
[----:B0-----:R0:W-:Y:S01]  /*9020*/  STG.E.64 desc[UR36][R16.64], R2 ;  /* 0x0000000210007986 */ /* 0x0011e2000c101b24 */
[----:B------:R-:W-:Y:S05]  /*9030*/  BRA `(.L_x_3257) ;  /* 0x0000000800c07947 */ /* 0x000fea0003800000 */
.L_x_3252:
        /* <DEDUP_REMOVED lines=13> */
.L_x_3266:
[----:B------:R-:W-:Y:S01]  /*9110*/  HADD2.F32 R2, -RZ, R2.H0_H0 ;  /* 0x20000002ff027230 */ /* 0x000fe20000004100 */
[----:B------:R-:W-:-:S04]  /*9120*/  CS2R R6, SRZ ;  /* 0x0000000000067805 */ /* 0x000fc8000001ff00 */
[----:B------:R-:W-:-:S04]  /*9130*/  FMUL.FTZ R2, R2, 1 ;  /* 0x3f80000002027820 */ /* 0x000fc80000410000 */
[----:B------:R-:W0:Y:S02]  /*9140*/  F2F.F64.F32 R4, R2 ;  /* 0x0000000200047310 */ /* 0x000e240000201800 */
[----:B0-----:R0:W-:Y:S01]  /*9150*/  STG.E.128 desc[UR36][R16.64], R4 ;  /* 0x0000000410007986 */ /* 0x0011e2000c101d24 */
[----:B------:R-:W-:Y:S05]  /*9160*/  BRA `(.L_x_3257) ;  /* 0x0000000800747947 */ /* 0x000fea0003800000 */
.L_x_3265:
        /* <DEDUP_REMOVED lines=21> */
.L_x_3270:
[----:B------:R-:W-:Y:S05]  /*92c0*/  BSYNC B0 ;  /* 0x0000000000007941 */ /* 0x000fea0003800000 */
.L_x_3269:
[----:B------:R-:W-:-:S05]  /*92d0*/  LOP3.LUT R3, R0, R3, RZ, 0xfc, !PT ;  /* 0x0000000300037212 */ /* 0x000fca00078efcff */
[----:B------:R0:W-:Y:S01]  /*92e0*/  STG.E.U8 desc[UR36][R16.64], R3 ;  /* 0x0000000310007986 */ /* 0x0001e2000c101124 */
[----:B------:R-:W-:Y:S05]  /*92f0*/  BRA `(.L_x_3257) ;  /* 0x0000000800107947 */ /* 0x000fea0003800000 */
.L_x_3268:
        /* <DEDUP_REMOVED lines=13> */
.L_x_3272:
[----:B------:R-:W-:Y:S01]  /*93d0*/  IMAD.MOV.U32 R0, RZ, RZ, 0x7f ;  /* 0x0000007fff007424 */ /* 0x000fe200078e00ff */
[----:B------:R-:W-:-:S04]  /*93e0*/  ISETP.GT.U32.AND P0, PT, R2, 0x7f800000, PT ;  /* 0x7f8000000200780c */ /* 0x000fc80003f04070 */
[----:B------:R-:W-:-:S09]  /*93f0*/  SEL R0, R0, 0x7c, P0 ;  /* 0x0000007c00007807 */ /* 0x000fd20000000000 */
.L_x_3273:
[----:B------:R-:W-:Y:S05]  /*9400*/  BSYNC B0 ;  /* 0x0000000000007941 */ /* 0x000fea0003800000 */
.L_x_3271:
[----:B------:R-:W-:-:S04]  /*9410*/  LOP3.LUT R2, R3, 0x80000000, RZ, 0xc0, !PT ;  /* 0x8000000003027812 */ /* 0x000fc800078ec0ff */
[----:B------:R-:W-:-:S04]  /*9420*/  SHF.R.U32.HI R3, RZ, 0x18, R2 ;  /* 0x00000018ff037819 */ /* 0x000fc80000011602 */
[----:B------:R-:W-:-:S05]  /*9430*/  LOP3.LUT R3, R0, R3, RZ, 0xfc, !PT ;  /* 0x0000000300037212 */ /* 0x000fca00078efcff */
[----:B------:R0:W-:Y:S01]  /*9440*/  STG.E.U8 desc[UR36][R16.64], R3 ;  /* 0x0000000310007986 */ /* 0x0001e2000c101124 */
[----:B------:R-:W-:Y:S05]  /*9450*/  BRA `(.L_x_3257) ;  /* 0x0000000400b87947 */ /* 0x000fea0003800000 */
.L_x_3267:
[----:B------:R-:W-:-:S05]  /*9460*/  HADD2.F32 R0, -RZ, R2.H0_H0 ;  /* 0x20000002ff007230 */ /* 0x000fca0000004100 */
[----:B------:R-:W-:-:S05]  /*9470*/  F2FP.BF16.F32.PACK_AB R0, RZ, R0 ;  /* 0x00000000ff00723e */ /* 0x000fca00000010ff */
[----:B------:R0:W-:Y:S01]  /*9480*/  STG.E.U16 desc[UR36][R16.64], R0 ;  /* 0x0000000010007986 */ /* 0x0001e2000c101524 */
[----:B------:R-:W-:Y:S05]  /*9490*/  BRA `(.L_x_3257) ;  /* 0x0000000400a87947 */ /* 0x000fea0003800000 */
.L_x_3264:
        /* <DEDUP_REMOVED lines=12> */
.L_x_3276:
        /* <DEDUP_REMOVED lines=17> */
.L_x_3279:
[----:B------:R-:W-:-:S04]  /*9670*/  LOP3.LUT R2, R3, 0x80000000, RZ, 0xc0, !PT ;  /* 0x8000000003027812 */ /* 0x000fc800078ec0ff */
[----:B------:R-:W-:-:S04]  /*9680*/  SHF.R.U32.HI R3, RZ, 0x18, R2 ;  /* 0x00000018ff037819 */ /* 0x000fc80000011602 */
[----:B------:R-:W-:-:S04]  /*9690*/  LOP3.LUT R0, R0, R3, RZ, 0xfc, !PT ;  /* 0x0000000300007212 */ /* 0x000fc800078efcff */
[----:B------:R-:W-:-:S07]  /*96a0*/  PRMT R8, R0, 0x7610, R8 ;  /* 0x0000761000087816 */ /* 0x000fce0000000008 */
.L_x_3278:
[----:B------:R-:W-:Y:S05]  /*96b0*/  BSYNC B0 ;  /* 0x0000000000007941 */ /* 0x000fea0003800000 */
.L_x_3277:
[----:B------:R3:W-:Y:S01]  /*96c0*/  STG.E.U8 desc[UR36][R16.64], R8 ;  /* 0x0000000810007986 */ /* 0x0007e2000c101124 */
[----:B------:R-:W-:Y:S05]  /*96d0*/  BRA `(.L_x_3257) ;  /* 0x0000000400187947 */ /* 0x000fea0003800000 */
.L_x_3275:
        /* <DEDUP_REMOVED lines=17> */
.L_x_3282:
[----:B------:R-:W-:-:S04]  /*97f0*/  LOP3.LUT R2, R3, 0x80000000, RZ, 0xc0, !PT ;  /* 0x8000000003027812 */ /* 0x000fc800078ec0ff */
[----:B------:R-:W-:-:S04]  /*9800*/  SHF.R.U32.HI R3, RZ, 0x18, R2 ;  /* 0x00000018ff037819 */ /* 0x000fc80000011602 */
[----:B------:R-:W-:-:S04]  /*9810*/  LOP3.LUT R0, R0, R3, RZ, 0xfc, !PT ;  /* 0x0000000300007212 */ /* 0x000fc800078efcff */
[----:B------:R-:W-:-:S07]  /*9820*/  PRMT R8, R0, 0x7610, R8 ;  /* 0x0000761000087816 */ /* 0x000fce0000000008 */
.L_x_3281:
[----:B------:R-:W-:Y:S05]  /*9830*/  BSYNC B0 ;  /* 0x0000000000007941 */ /* 0x000fea0003800000 */
.L_x_3280:
[----:B------:R0:W-:Y:S01]  /*9840*/  STG.E.U8 desc[UR36][R16.64], R8 ;  /* 0x0000000810007986 */ /* 0x0001e2000c101124 */
[----:B------:R-:W-:Y:S05]  /*9850*/  BRA `(.L_x_3257) ;  /* 0x0000000000b87947 */ /* 0x000fea0003800000 */
.L_x_3274:
        /* <DEDUP_REMOVED lines=22> */
.L_x_3256:
        /* <DEDUP_REMOVED lines=16> */
.L_x_3285:
[----:B------:R-:W-:Y:S05]  /*9ac0*/  BRA `(.L_x_3257) ;  /* 0x00000000001c7947 */ /* 0x000fea0003800000 */
.L_x_3284:
[----:B------:R-:W-:-:S06]  /*9ad0*/  HADD2.F32 R2, -RZ, R2.H0_H0 ;  /* 0x20000002ff027230 */ /* 0x000fcc0000004100 */
[----:B------:R-:W0:Y:S02]  /*9ae0*/  F2I.U64.TRUNC R2, R2 ;  /* 0x0000000200027311 */ /* 0x000e24000020d800 */
[----:B0-----:R0:W-:Y:S01]  /*9af0*/  STG.E.64 desc[UR36][R16.64], R2 ;  /* 0x0000000210007986 */ /* 0x0011e2000c101b24 */
[----:B------:R-:W-:Y:S05]  /*9b00*/  BRA `(.L_x_3257) ;  /* 0x00000000000c7947 */ /* 0x000fea0003800000 */
.L_x_3283:
[----:B------:R-:W-:-:S04]  /*9b10*/  HADD2.F32 R2, -RZ, R2.H0_H0 ;  /* 0x20000002ff027230 */ /* 0x000fc80000004100 */
[----:B------:R-:W0:Y:S02]  /*9b20*/  F2I.FTZ.U32.TRUNC.NTZ R3, R2 ;  /* 0x0000000200037305 */ /* 0x000e24000021f000 */
[----:B0-----:R2:W-:Y:S02]  /*9b30*/  STG.E desc[UR36][R16.64], R3 ;  /* 0x0000000310007986 */ /* 0x0015e4000c101924 */
.L_x_3257:
[----:B------:R-:W-:-:S07]  /*9b40*/  VIADD R19, R19, 0x80 ;  /* 0x0000008013137836 */ /* 0x000fce0000000000 */
.L_x_3215:
[----:B------:R-:W-:Y:S05]  /*9b50*/  BSYNC B6 ;  /* 0x0000000000067941 */ /* 0x000fea0003800000 */
.L_x_3214:
        /* <DEDUP_REMOVED lines=306> */
.L_x_3286:
        /* <DEDUP_REMOVED lines=22> */
.L_x_3290:
[----:B------:R-:W2:Y:S02]  /*afe0*/  LDG.E.U8 R2, desc[UR36][R2.64] ;  /* 0x0000002402027981 */ /* 0x000ea4000c1e1100 */
[----:B--2---:R-:W-:-:S04]  /*aff0*/  I2FP.F32.U32 R0, R2 ;  /* 0x0000000200007245 */ /* 0x004fc80000201000 */
[----:B------:R-:W-:Y:S01]  /*b000*/  F2FP.F16.F32.PACK_AB R0, RZ, R0 ;  /* 0x00000000ff00723e */ /* 0x000fe200000000ff */
[----:B------:R-:W-:Y:S06]  /*b010*/  BRA `(.L_x_3292) ;  /* 0x0000000c00887947 */ /* 0x000fec0003800000 */
.L_x_3289:
        /* <DEDUP_REMOVED lines=10> */
.L_x_3294:
[----:B------:R-:W2:Y:S02]  /*b0c0*/  LDG.E R2, desc[UR36][R2.64] ;  /* 0x0000002402027981 */ /* 0x000ea4000c1e1900 */
[----:B--2---:R-:W-:-:S04]  /*b0d0*/  I2FP.F32.S32 R0, R2 ;  /* 0x0000000200007245 */ /* 0x004fc80000201400 */
[----:B------:R-:W-:Y:S01]  /*b0e0*/  F2FP.F16.F32.PACK_AB R0, RZ, R0 ;  /* 0x00000000ff00723e */ /* 0x000fe200000000ff */
[----:B------:R-:W-:Y:S06]  /*b0f0*/  BRA `(.L_x_3292) ;  /* 0x0000000c00507947 */ /* 0x000fec0003800000 */
.L_x_3293:
[----:B------:R-:W2:Y:S02]  /*b100*/  LDG.E.U16 R2, desc[UR36][R2.64] ;  /* 0x0000002402027981 */ /* 0x000ea4000c1e1500 */
[----:B--2---:R-:W0:Y:S02]  /*b110*/  I2F.S16 R0, R2 ;  /* 0x0000000200007306 */ /* 0x004e240000101400 */
[----:B0-----:R-:W-:Y:S01]  /*b120*/  F2FP.F16.F32.PACK_AB R0, RZ, R0 ;  /* 0x00000000ff00723e */ /* 0x001fe200000000ff */
[----:B------:R-:W-:Y:S06]  /*b130*/  BRA `(.L_x_3292) ;  /* 0x0000000c00407947 */ /* 0x000fec0003800000 */
.L_x_3288:
        /* <DEDUP_REMOVED lines=9> */
.L_x_3296:
[----:B------:R0:W5:Y:S01]  /*b1d0*/  LDG.E.U16 R0, desc[UR36][R2.64] ;  /* 0x0000002402007981 */ /* 0x000162000c1e1500 */
[----:B------:R-:W-:Y:S05]  /*b1e0*/  BRA `(.L_x_3292) ;  /* 0x0000000c00147947 */ /* 0x000fea0003800000 */
.L_x_3295:
        /* <DEDUP_REMOVED lines=9> */
.L_x_3298:
[----:B------:R1:W5:Y:S01]  /*b280*/  LDG.E.U16 R0, desc[UR36][R2.64] ;  /* 0x0000002402007981 */ /* 0x000362000c1e1500 */
[----:B------:R-:W-:Y:S05]  /*b290*/  BRA `(.L_x_3292) ;  /* 0x0000000800e87947 */ /* 0x000fea0003800000 */
.L_x_3297:
        /* <DEDUP_REMOVED lines=8> */
.L_x_3287:
        /* <DEDUP_REMOVED lines=13> */
.L_x_3301:
        /* <DEDUP_REMOVED lines=8> */
.L_x_3300:
        /* <DEDUP_REMOVED lines=28> */
.L_x_3303:
        /* <DEDUP_REMOVED lines=15> */
.L_x_3302:
[----:B------:R-:W2:Y:S02]  /*b720*/  LDG.E.U16 R0, desc[UR36][R2.64] ;  /* 0x0000002402007981 */ /* 0x000ea4000c1e1500 */
[----:B--2---:R-:W-:-:S05]  /*b730*/  IMAD.U32 R0, R0, 0x10000, RZ ;  /* 0x0001000000007824 */ /* 0x004fca00078e00ff */
[----:B------:R-:W-:Y:S01]  /*b740*/  F2FP.F16.F32.PACK_AB R0, RZ, R0 ;  /* 0x00000000ff00723e */ /* 0x000fe200000000ff */
[----:B------:R-:W-:Y:S06]  /*b750*/  BRA `(.L_x_3292) ;  /* 0x0000000400b87947 */ /* 0x000fec0003800000 */
.L_x_3299:
        /* <DEDUP_REMOVED lines=12> */
.L_x_3306:
        /* <DEDUP_REMOVED lines=21> */
.L_x_3310:
[----:B------:R-:W-:Y:S05]  /*b970*/  BSYNC B1 ;  /* 0x0000000000017941 */ /* 0x000fea0003800000 */
.L_x_3309:
[----:B------:R-:W-:Y:S01]  /*b980*/  LEA R3, R0, 0x3b800000, 0x17 ;  /* 0x3b80000000037811 */ /* 0x000fe200078eb8ff */
[----:B------:R-:W-:-:S05]  /*b990*/  IMAD.SHL.U32 R0, R2, 0x100000, RZ ;  /* 0x0010000002007824 */ /* 0x000fca00078e00ff */
[----:B------:R-:W-:-:S07]  /*b9a0*/  LOP3.LUT R0, R3, R0, R4, 0xfe, !PT ;  /* 0x0000000003007212 */ /* 0x000fce00078efe04 */
.L_x_3308:
[----:B------:R-:W-:Y:S05]  /*b9b0*/  BSYNC B0 ;  /* 0x0000000000007941 */ /* 0x000fea0003800000 */
.L_x_3307:
[----:B------:R-:W-:Y:S01]  /*b9c0*/  F2FP.F16.F32.PACK_AB R0, RZ, R0 ;  /* 0x00000000ff00723e */ /* 0x000fe200000000ff */
[----:B------:R-:W-:Y:S06]  /*b9d0*/  BRA `(.L_x_3292) ;  /* 0x0000000400187947 */ /* 0x000fec0003800000 */
.L_x_3305:
        /* <DEDUP_REMOVED lines=21> */
.L_x_3314:
[----:B------:R-:W-:Y:S05]  /*bb30*/  BSYNC B1 ;  /* 0x0000000000017941 */ /* 0x000fea0003800000 */
.L_x_3313:
[----:B------:R-:W-:Y:S01]  /*bb40*/  LEA R3, R0, 0x37800000, 0x17 ;  /* 0x3780000000037811 */ /* 0x000fe200078eb8ff */
[----:B------:R-:W-:-:S05]  /*bb50*/  IMAD.SHL.U32 R0, R2, 0x200000, RZ ;  /* 0x0020000002007824 */ /* 0x000fca00078e00ff */
[----:B------:R-:W-:-:S07]  /*bb60*/  LOP3.LUT R0, R3, R0, R4, 0xfe, !PT ;  /* 0x0000000003007212 */ /* 0x000fce00078efe04 */
.L_x_3312:
[----:B------:R-:W-:Y:S05]  /*bb70*/  BSYNC B0 ;  /* 0x0000000000007941 */ /* 0x000fea0003800000 */
.L_x_3311:
[----:B------:R-:W-:Y:S01]  /*bb80*/  F2FP.F16.F32.PACK_AB R0, RZ, R0 ;  /* 0x00000000ff00723e */ /* 0x000fe200000000ff */
[----:B------:R-:W-:Y:S06]  /*bb90*/  BRA `(.L_x_3292) ;  /* 0x0000000000a87947 */ /* 0x000fec0003800000 */
.L_x_3304:
        /* <DEDUP_REMOVED lines=14> */
.L_x_3318:
[----:B------:R-:W-:Y:S05]  /*bc80*/  BSYNC B0 ;  /* 0x0000000000007941 */ /* 0x000fea0003800000 */
.L_x_3317:
[----:B------:R-:W-:Y:S01]  /*bc90*/  F2FP.F16.F32.PACK_AB R0, RZ, R0 ;  /* 0x00000000ff00723e */ /* 0x000fe200000000ff */
[----:B------:R-:W-:Y:S06]  /*bca0*/  BRA `(.L_x_3292) ;  /* 0x0000000000647947 */ /* 0x000fec0003800000 */
.L_x_3291:
        /* <DEDUP_REMOVED lines=16> */
.L_x_3319:
[----:B------:R-:W-:Y:S01]  /*bdb0*/  PRMT R0, RZ, 0x7610, R0 ;  /* 0x00007610ff007816 */ /* 0x000fe20000000000 */
[----:B------:R-:W-:Y:S06]  /*bdc0*/  BRA `(.L_x_3292) ;  /* 0x00000000001c7947 */ /* 0x000fec0003800000 */
.L_x_3316:
[----:B------:R-:W2:Y:S02]  /*bdd0*/  LDG.E.64 R2, desc[UR36][R2.64] ;  /* 0x0000002402027981 */ /* 0x000ea4000c1e1b00 */
[----:B--2---:R-:W0:Y:S02]  /*bde0*/  I2F.U64 R0, R2 ;  /* 0x0000000200007312 */ /* 0x004e240000301000 */
[----:B0-----:R-:W-:Y:S01]  /*bdf0*/  F2FP.F16.F32.PACK_AB R0, RZ, R0 ;  /* 0x00000000ff00723e */ /* 0x001fe200000000ff */
[----:B------:R-:W-:Y:S06]  /*be00*/  BRA `(.L_x_3292) ;  /* 0x00000000000c7947 */ /* 0x000fec0003800000 */
.L_x_3315:
[----:B------:R-:W2:Y:S02]  /*be10*/  LDG.E R2, desc[UR36][R2.64] ;  /* 0x0000002402027981 */ /* 0x000ea4000c1e1900 */
[----:B--2---:R-:W-:-:S04]  /*be20*/  I2FP.F32.U32 R0, R2 ;  /* 0x0000000200007245 */ /* 0x004fc80000201000 */
[----:B------:R-:W-:-:S07]  /*be30*/  F2FP.F16.F32.PACK_AB R0, RZ, R0 ;  /* 0x00000000ff00723e */ /* 0x000fce00000000ff */
.L_x_3292:
        /* <DEDUP_REMOVED lines=13> */
.L_x_3320:
[----:B------:R-:W-:Y:S02]  /*bf10*/  FMUL.FTZ R0, R3, R0 ;  /* 0x0000000003007220 */ /* 0x000fe40000410000 */
[----:B------:R-:W-:Y:S03]  /*bf20*/  MUFU.RCP R3, R3 ;  /* 0x0000000300037308 */ /* 0x000fe60000001000 */
[----:B------:R-:W-:-:S05]  /*bf30*/  F2FP.F16.F32.PACK_AB R0, RZ, R0 ;  /* 0x00000000ff00723e */ /* 0x000fca00000000ff */
[----:B------:R-:W-:-:S06]  /*bf40*/  HADD2.F32 R0, -RZ, R0.H0_H0 ;  /* 0x20000000ff007230 */ /* 0x000fcc0000004100 */
[----:B------:R-:W0:Y:S02]  /*bf50*/  FRND R0, R0 ;  /* 0x0000000000007307 */ /* 0x000e240000201000 */
[----:B0-----:R-:W-:-:S07]  /*bf60*/  FMUL.FTZ R2, R0, R3 ;  /* 0x0000000300027220 */ /* 0x001fce0000410000 */
.L_x_3321:
        /* <DEDUP_REMOVED lines=17> */
.L_x_3325:
[----:B------:R-:W-:-:S06]  /*c080*/  HADD2.F32 R3, -RZ, R2.H0_H0 ;  /* 0x20000002ff037230 */ /* 0x000fcc0000004100 */
[----:B------:R-:W0:Y:S02]  /*c090*/  F2I.S64.TRUNC R2, R3 ;  /* 0x0000000300027311 */ /* 0x000e24000020d900 */
[----:B0-----:R-:W-:Y:S01]  /*c0a0*/  STG.E.U8 desc[UR36][R16.64], R2 ;  /* 0x0000000210007986 */ /* 0x001fe2000c101124 */
[----:B------:R-:W-:Y:S05]  /*c0b0*/  EXIT ;  /* 0x000000000000794d */ /* 0x000fea0003800000 */
.L_x_3324:
        /* <DEDUP_REMOVED lines=10> */
.L_x_3328:
[----:B------:R-:W-:-:S04]  /*c160*/  HADD2.F32 R2, -RZ, R2.H0_H0 ;  /* 0x20000002ff027230 */ /* 0x000fc80000004100 */
[----:B------:R-:W0:Y:S02]  /*c170*/  F2I.FTZ.TRUNC.NTZ R3, R2 ;  /* 0x0000000200037305 */ /* 0x000e24000021f100 */
[----:B0-----:R-:W-:Y:S01]  /*c180*/  STG.E desc[UR36][R16.64], R3 ;  /* 0x0000000310007986 */ /* 0x001fe2000c101924 */
[----:B------:R-:W-:Y:S05]  /*c190*/  EXIT ;  /* 0x000000000000794d */ /* 0x000fea0003800000 */
.L_x_3327:
[----:B------:R-:W-:-:S04]  /*c1a0*/  HADD2.F32 R2, -RZ, R2.H0_H0 ;  /* 0x20000002ff027230 */ /* 0x000fc80000004100 */
[----:B------:R-:W0:Y:S02]  /*c1b0*/  F2I.FTZ.TRUNC.NTZ R3, R2 ;  /* 0x0000000200037305 */ /* 0x000e24000021f100 */
[----:B0-----:R-:W-:Y:S01]  /*c1c0*/  STG.E.U16 desc[UR36][R16.64], R3 ;  /* 0x0000000310007986 */ /* 0x001fe2000c101524 */
[----:B------:R-:W-:Y:S05]  /*c1d0*/  EXIT ;  /* 0x000000000000794d */ /* 0x000fea0003800000 */
.L_x_3323:
        /* <DEDUP_REMOVED lines=9> */
.L_x_3330:
[----:B------:R-:W-:Y:S01]  /*c270*/  STG.E.U16 desc[UR36][R16.64], R2 ;  /* 0x0000000210007986 */ /* 0x000fe2000c101524 */
[----:B------:R-:W-:Y:S05]  /*c280*/  EXIT ;  /* 0x000000000000794d */ /* 0x000fea0003800000 */
.L_x_3329:
        /* <DEDUP_REMOVED lines=10> */
.L_x_3332:
[----:B------:R-:W-:-:S05]  /*c330*/  HADD2.F32 R0, -RZ, R2.H0_H0 ;  /* 0x20000002ff007230 */ /* 0x000fca0000004100 */
[----:B------:R-:W-:-:S04]  /*c340*/  F2FP.F16.F32.PACK_AB R0, RZ, R0 ;  /* 0x00000000ff00723e */ /* 0x000fc800000000ff */
[----:B------:R-:W-:-:S05]  /*c350*/  PRMT R0, R0, 0x5410, RZ ;  /* 0x0000541000007816 */ /* 0x000fca00000000ff */
[----:B------:R-:W-:Y:S01]  /*c360*/  STG.E desc[UR36][R16.64], R0 ;  /* 0x0000000010007986 */ /* 0x000fe2000c101924 */
[----:B------:R-:W-:Y:S05]  /*c370*/  EXIT ;  /* 0x000000000000794d */ /* 0x000fea0003800000 */
.L_x_3331:
[----:B------:R-:W-:-:S05]  /*c380*/  HADD2.F32 R2, -RZ, R2.H0_H0 ;  /* 0x20000002ff027230 */ /* 0x000fca0000004100 */
[----:B------:R-:W-:-:S06]  /*c390*/  FMUL.FTZ R2, R2, 1 ;  /* 0x3f80000002027820 */ /* 0x000fcc0000410000 */
[----:B------:R-:W0:Y:S02]  /*c3a0*/  F2F.F64.F32 R2, R2 ;  /* 0x0000000200027310 */ /* 0x000e240000201800 */
[----:B0-----:R-:W-:Y:S01]  /*c3b0*/  STG.E.64 desc[UR36][R16.64], R2 ;  /* 0x0000000210007986 */ /* 0x001fe2000c101b24 */
[----:B------:R-:W-:Y:S05]  /*c3c0*/  EXIT ;  /* 0x000000000000794d */ /* 0x000fea0003800000 */
.L_x_3322:
        /* <DEDUP_REMOVED lines=13> */
.L_x_3335:
[----:B------:R-:W-:Y:S01]  /*c4a0*/  HADD2.F32 R2, -RZ, R2.H0_H0 ;  /* 0x20000002ff027230 */ /* 0x000fe20000004100 */
[----:B------:R-:W-:-:S04]  /*c4b0*/  CS2R R6, SRZ ;  /* 0x0000000000067805 */ /* 0x000fc8000001ff00 */
[----:B------:R-:W-:-:S04]  /*c4c0*/  FMUL.FTZ R2, R2, 1 ;  /* 0x3f80000002027820 */ /* 0x000fc80000410000 */
[----:B------:R-:W0:Y:S02]  /*c4d0*/  F2F.F64.F32 R4, R2 ;  /* 0x0000000200047310 */ /* 0x000e240000201800 */
[----:B0-----:R-:W-:Y:S01]  /*c4e0*/  STG.E.128 desc[UR36][R16.64], R4 ;  /* 0x0000000410007986 */ /* 0x001fe2000c101d24 */
[----:B------:R-:W-:Y:S05]  /*c4f0*/  EXIT ;  /* 0x000000000000794d */ /* 0x000fea0003800000 */
.L_x_3334:
        /* <DEDUP_REMOVED lines=21> */
.L_x_3339:
[----:B------:R-:W-:Y:S05]  /*c650*/  BSYNC B0 ;  /* 0x0000000000007941 */ /* 0x000fea0003800000 */
.L_x_3338:
[----:B------:R-:W-:-:S05]  /*c660*/  LOP3.LUT R3, R0, R3, RZ, 0xfc, !PT ;  /* 0x0000000300037212 */ /* 0x000fca00078efcff */
[----:B------:R-:W-:Y:S01]  /*c670*/  STG.E.U8 desc[UR36][R16.64], R3 ;  /* 0x0000000310007986 */ /* 0x000fe2000c101124 */
[----:B------:R-:W-:Y:S05]  /*c680*/  EXIT ;  /* 0x000000000000794d */ /* 0x000fea0003800000 */
.L_x_3337:
        /* <DEDUP_REMOVED lines=13> */
.L_x_3341:
[----:B------:R-:W-:Y:S01]  /*c760*/  IMAD.MOV.U32 R0, RZ, RZ, 0x7f ;  /* 0x0000007fff007424 */ /* 0x000fe200078e00ff */
[----:B------:R-:W-:-:S04]  /*c770*/  ISETP.GT.U32.AND P0, PT, R2, 0x7f800000, PT ;  /* 0x7f8000000200780c */ /* 0x000fc80003f04070 */
[----:B------:R-:W-:-:S09]  /*c780*/  SEL R0, R0, 0x7c, P0 ;  /* 0x0000007c00007807 */ /* 0x000fd20000000000 */
.L_x_3342:
[----:B------:R-:W-:Y:S05]  /*c790*/  BSYNC B0 ;  /* 0x0000000000007941 */ /* 0x000fea0003800000 */
.L_x_3340:
[----:B------:R-:W-:-:S04]  /*c7a0*/  LOP3.LUT R2, R3, 0x80000000, RZ, 0xc0, !PT ;  /* 0x8000000003027812 */ /* 0x000fc800078ec0ff */
[----:B------:R-:W-:-:S04]  /*c7b0*/  SHF.R.U32.HI R3, RZ, 0x18, R2 ;  /* 0x00000018ff037819 */ /* 0x000fc80000011602 */
[----:B------:R-:W-:-:S05]  /*c7c0*/  LOP3.LUT R3, R0, R3, RZ, 0xfc, !PT ;  /* 0x0000000300037212 */ /* 0x000fca00078efcff */
[----:B------:R-:W-:Y:S01]  /*c7d0*/  STG.E.U8 desc[UR36][R16.64], R3 ;  /* 0x0000000310007986 */ /* 0x000fe2000c101124 */
[----:B------:R-:W-:Y:S05]  /*c7e0*/  EXIT ;  /* 0x000000000000794d */ /* 0x000fea0003800000 */
.L_x_3336:
[----:B------:R-:W-:-:S05]  /*c7f0*/  HADD2.F32 R0, -RZ, R2.H0_H0 ;  /* 0x20000002ff007230 */ /* 0x000fca0000004100 */
[----:B------:R-:W-:-:S05]  /*c800*/  F2FP.BF16.F32.PACK_AB R0, RZ, R0 ;  /* 0x00000000ff00723e */ /* 0x000fca00000010ff */
[----:B------:R-:W-:Y:S01]  /*c810*/  STG.E.U16 desc[UR36][R16.64], R0 ;  /* 0x0000000010007986 */ /* 0x000fe2000c101524 */
[----:B------:R-:W-:Y:S05]  /*c820*/  EXIT ;  /* 0x000000000000794d */ /* 0x000fea0003800000 */
.L_x_3333:
        /* <DEDUP_REMOVED lines=12> */
.L_x_3345:
        /* <DEDUP_REMOVED lines=17> */
.L_x_3348:
[----:B------:R-:W-:-:S04]  /*ca00*/  LOP3.LUT R2, R3, 0x80000000, RZ, 0xc0, !PT ;  /* 0x8000000003027812 */ /* 0x000fc800078ec0ff */
[----:B------:R-:W-:-:S04]  /*ca10*/  SHF.R.U32.HI R3, RZ, 0x18, R2 ;  /* 0x00000018ff037819 */ /* 0x000fc80000011602 */
[----:B------:R-:W-:-:S04]  /*ca20*/  LOP3.LUT R0, R0, R3, RZ, 0xfc, !PT ;  /* 0x0000000300007212 */ /* 0x000fc800078efcff */
[----:B------:R-:W-:-:S07]  /*ca30*/  PRMT R8, R0, 0x7610, R8 ;  /* 0x0000761000087816 */ /* 0x000fce0000000008 */
.L_x_3347:
[----:B------:R-:W-:Y:S05]  /*ca40*/  BSYNC B0 ;  /* 0x0000000000007941 */ /* 0x000fea0003800000 */
.L_x_3346:
[----:B------:R-:W-:Y:S01]  /*ca50*/  STG.E.U8 desc[UR36][R16.64], R8 ;  /* 0x0000000810007986 */ /* 0x000fe2000c101124 */
[----:B------:R-:W-:Y:S05]  /*ca60*/  EXIT ;  /* 0x000000000000794d */ /* 0x000fea0003800000 */
.L_x_3344:
        /* <DEDUP_REMOVED lines=17> */
.L_x_3351:
[----:B------:R-:W-:-:S04]  /*cb80*/  LOP3.LUT R2, R3, 0x80000000, RZ, 0xc0, !PT ;  /* 0x8000000003027812 */ /* 0x000fc800078ec0ff */
[----:B------:R-:W-:-:S04]  /*cb90*/  SHF.R.U32.HI R3, RZ, 0x18, R2 ;  /* 0x00000018ff037819 */ /* 0x000fc80000011602 */
[----:B------:R-:W-:-:S04]  /*cba0*/  LOP3.LUT R0, R0, R3, RZ, 0xfc, !PT ;  /* 0x0000000300007212 */ /* 0x000fc800078efcff */
[----:B------:R-:W-:-:S07]  /*cbb0*/  PRMT R8, R0, 0x7610, R8 ;  /* 0x0000761000087816 */ /* 0x000fce0000000008 */
.L_x_3350:
[----:B------:R-:W-:Y:S05]  /*cbc0*/  BSYNC B0 ;  /* 0x0000000000007941 */ /* 0x000fea0003800000 */
.L_x_3349:
[----:B------:R-:W-:Y:S01]  /*cbd0*/  STG.E.U8 desc[UR36][R16.64], R8 ;  /* 0x0000000810007986 */ /* 0x000fe2000c101124 */
[----:B------:R-:W-:Y:S05]  /*cbe0*/  EXIT ;  /* 0x000000000000794d */ /* 0x000fea0003800000 */
.L_x_3343:
        /* <DEDUP_REMOVED lines=22> */
.L_x_3326:
        /* <DEDUP_REMOVED lines=16> */
.L_x_3354:
[----:B------:R-:W-:Y:S05]  /*ce50*/  EXIT ;  /* 0x000000000000794d */ /* 0x000fea0003800000 */
.L_x_3353:
[----:B------:R-:W-:-:S06]  /*ce60*/  HADD2.F32 R2, -RZ, R2.H0_H0 ;  /* 0x20000002ff027230 */ /* 0x000fcc0000004100 */
[----:B------:R-:W0:Y:S02]  /*ce70*/  F2I.U64.TRUNC R2, R2 ;  /* 0x0000000200027311 */ /* 0x000e24000020d800 */
[----:B0-----:R-:W-:Y:S01]  /*ce80*/  STG.E.64 desc[UR36][R16.64], R2 ;  /* 0x0000000210007986 */ /* 0x001fe2000c101b24 */
[----:B------:R-:W-:Y:S05]  /*ce90*/  EXIT ;  /* 0x000000000000794d */ /* 0x000fea0003800000 */
.L_x_3352:
[----:B------:R-:W-:-:S04]  /*cea0*/  HADD2.F32 R2, -RZ, R2.H0_H0 ;  /* 0x20000002ff027230 */ /* 0x000fc80000004100 */
[----:B------:R-:W0:Y:S02]  /*ceb0*/  F2I.FTZ.U32.TRUNC.NTZ R3, R2 ;  /* 0x0000000200037305 */ /* 0x000e24000021f000 */
[----:B0-----:R-:W-:Y:S01]  /*cec0*/  STG.E desc[UR36][R16.64], R3 ;  /* 0x0000000310007986 */ /* 0x001fe2000c101924 */
[----:B------:R-:W-:Y:S05]  /*ced0*/  EXIT ;  /* 0x000000000000794d */ /* 0x000fea0003800000 */
.L_x_3355:
        /* <DEDUP_REMOVED lines=10> */
.L_x_19589:


//--------------------- .text._ZN2at6native27unrolled_elementwise_kernelIZZZNS0_26round_decimals_kernel_cudaERNS_18TensorIteratorBaseElENKUlvE_clEvENKUlvE1_clEvEUlN3c104HalfEE_St5arrayIPcLm2EELi4E23TrivialOffsetCalculatorILi1EjESD_NS0_6memory12LoadWithCastILi1EEENSE_13StoreWithCastILi1EEEEEviT_T0_T2_T3_T4_T5_ --------------------------
	.section	.text._ZN2at6native27unrolled_elementwise_kernelIZZZNS0_26round_decimals_kernel_cudaERNS_18TensorIteratorBaseElENKUlvE_clEvENKUlvE1_clEvEUlN3c104HalfEE_St5arrayIPcLm2EELi4E23TrivialOffsetCalculatorILi1EjESD_NS0_6memory12LoadWithCastILi1EEENSE_13StoreWithCastILi1EEEEEviT_T0_T2_T3_T4_T5_,"ax",@progbits
	.align	128
        .global         _ZN2at6native27unrolled_elementwise_kernelIZZZNS0_26round_decimals_kernel_cudaERNS_18TensorIteratorBaseElENKUlvE_clEvENKUlvE1_clEvEUlN3c104HalfEE_St5arrayIPcLm2EELi4E23TrivialOffsetCalculatorILi1EjESD_NS0_6memory12LoadWithCastILi1EEENSE_13StoreWithCastILi1EEEEEviT_T0_T2_T3_T4_T5_
        .type           _ZN2at6native27unrolled_elementwise_kernelIZZZNS0_26round_decimals_kernel_cudaERNS_18TensorIteratorBaseElENKUlvE_clEvENKUlvE1_clEvEUlN3c104HalfEE_St5arrayIPcLm2EELi4E23TrivialOffsetCalculatorILi1EjESD_NS0_6memory12LoadWithCastILi1EEENSE_13StoreWithCastILi1EEEEEviT_T0_T2_T3_T4_T5_,@function
        .size           _ZN2at6native27unrolled_elementwise_kernelIZZZNS0_26round_decimals_kernel_cudaERNS_18TensorIteratorBaseElENKUlvE_clEvENKUlvE1_clEvEUlN3c104HalfEE_St5arrayIPcLm2EELi4E23TrivialOffsetCalculatorILi1EjESD_NS0_6memory12LoadWithCastILi1EEENSE_13StoreWithCastILi1EEEEEviT_T0_T2_T3_T4_T5_,(.L_x_19590 - _ZN2at6native27unrolled_elementwise_kernelIZZZNS0_26round_decimals_kernel_cudaERNS_18TensorIteratorBaseElENKUlvE_clEvENKUlvE1_clEvEUlN3c104HalfEE_St5arrayIPcLm2EELi4E23TrivialOffsetCalculatorILi1EjESD_NS0_6memory12LoadWithCastILi1EEENSE_13StoreWithCastILi1EEEEEviT_T0_T2_T3_T4_T5_)
        .other          _ZN2at6native27unrolled_elementwise_kernelIZZZNS0_26round_decimals_kernel_cudaERNS_18TensorIteratorBaseElENKUlvE_clEvENKUlvE1_clEvEUlN3c104HalfEE_St5arrayIPcLm2EELi4E23TrivialOffsetCalculatorILi1EjESD_NS0_6memory12LoadWithCastILi1EEENSE_13StoreWithCastILi1EEEEEviT_T0_T2_T3_T4_T5_,@"STO_CUDA_ENTRY STV_DEFAULT"
_ZN2at6native27unrolled_elementwise_kernelIZZZNS0_26round_decimals_kernel_cudaERNS_18TensorIteratorBaseElENKUlvE_clEvENKUlvE1_clEvEUlN3c104HalfEE_St5arrayIPcLm2EELi4E23TrivialOffsetCalculatorILi1EjESD_NS0_6memory12LoadWithCastILi1EEENSE_13StoreWithCastILi1EEEEEviT_T0_T2_T3_T4_T5_:
.text._ZN2at6native27unrolled_elementwise_kernelIZZZNS0_26round_decimals_kernel_cudaERNS_18TensorIteratorBaseElENKUlvE_clEvENKUlvE1_clEvEUlN3c104HalfEE_St5arrayIPcLm2EELi4E23TrivialOffsetCalculatorILi1EjESD_NS0_6memory12LoadWithCastILi1EEENSE_13StoreWithCastILi1EEEEEviT_T0_T2_T3_T4_T5_:
        /* <DEDUP_REMOVED lines=34> */
.L_x_3361:
[----:B------:R-:W2:Y:S02]  /*0220*/  LDG.E.U8 R2, desc[UR36][R2.64] ;  /* 0x0000002402027981 */ /* 0x000ea4000c1e1100 */
[----:B--2---:R-:W-:-:S04]  /*0230*/  I2FP.F32.U32 R0, R2 ;  /* 0x0000000200007245 */ /* 0x004fc80000201000 */
[----:B------:R-:W-:-:S04]  /*0240*/  F2FP.F16.F32.PACK_AB R0, RZ, R0 ;  /* 0x00000000ff00723e */ /* 0x000fc800000000ff */
[----:B------:R-:W-:Y:S01]  /*0250*/  PRMT R23, R0, 0x7610, R23 ;  /* 0x0000761000177816 */ /* 0x000fe20000000017 */
[----:B------:R-:W-:Y:S06]  /*0260*/  BRA `(.L_x_3363) ;  /* 0x0000000c00c07947 */ /* 0x000fec0003800000 */
.L_x_3360:
        /* <DEDUP_REMOVED lines=11> */
.L_x_3365:
[----:B------:R-:W2:Y:S02]  /*0320*/  LDG.E R2, desc[UR36][R2.64] ;  /* 0x0000002402027981 */ /* 0x000ea4000c1e1900 */
[----:B--2---:R-:W-:-:S04]  /*0330*/  I2FP.F32.S32 R0, R2 ;  /* 0x0000000200007245 */ /* 0x004fc80000201400 */
[----:B------:R-:W-:-:S04]  /*0340*/  F2FP.F16.F32.PACK_AB R0, RZ, R0 ;  /* 0x00000000ff00723e */ /* 0x000fc800000000ff */
[----:B------:R-:W-:Y:S01]  /*0350*/  PRMT R23, R0, 0x7610, R23 ;  /* 0x0000761000177816 */ /* 0x000fe20000000017 */
[----:B------:R-:W-:Y:S06]  /*0360*/  BRA `(.L_x_3363) ;  /* 0x0000000c00807947 */ /* 0x000fec0003800000 */
.L_x_3364:
[----:B------:R-:W2:Y:S02]  /*0370*/  LDG.E.U16 R2, desc[UR36][R2.64] ;  /* 0x0000002402027981 */ /* 0x000ea4000c1e1500 */
[----:B--2---:R-:W0:Y:S02]  /*0380*/  I2F.S16 R0, R2 ;  /* 0x0000000200007306 */ /* 0x004e240000101400 */
[----:B0-----:R-:W-:-:S04]  /*0390*/  F2FP.F16.F32.PACK_AB R0, RZ, R0 ;  /* 0x00000000ff00723e */ /* 0x001fc800000000ff */
[----:B------:R-:W-:Y:S01]  /*03a0*/  PRMT R23, R0, 0x7610, R23 ;  /* 0x0000761000177816 */ /* 0x000fe20000000017 */
[----:B------:R-:W-:Y:S06]  /*03b0*/  BRA `(.L_x_3363) ;  /* 0x0000000c006c7947 */ /* 0x000fec0003800000 */
.L_x_3359:
        /* <DEDUP_REMOVED lines=9> */
.L_x_3367:
[----:B------:R1:W5:Y:S01]  /*0450*/  LDG.E.U16 R23, desc[UR36][R2.64] ;  /* 0x0000002402177981 */ /* 0x000362000c1e1500 */
[----:B------:R-:W-:Y:S05]  /*0460*/  BRA `(.L_x_3363) ;  /* 0x0000000c00407947 */ /* 0x000fea0003800000 */
.L_x_3366:
        /* <DEDUP_REMOVED lines=9> */
.L_x_3369:
[----:B------:R0:W5:Y:S01]  /*0500*/  LDG.E.U16 R23, desc[UR36][R2.64] ;  /* 0x0000002402177981 */ /* 0x000162000c1e1500 */
[----:B------:R-:W-:Y:S05]  /*0510*/  BRA `(.L_x_3363) ;  /* 0x0000000c00147947 */ /* 0x000fea0003800000 */
.L_x_3368:
        /* <DEDUP_REMOVED lines=9> */
.L_x_3358:
        /* <DEDUP_REMOVED lines=14> */
.L_x_3372:
        /* <DEDUP_REMOVED lines=9> */
.L_x_3371:
        /* <DEDUP_REMOVED lines=28> */
.L_x_3374:
        /* <DEDUP_REMOVED lines=16> */
.L_x_3373:
[----:B------:R-:W2:Y:S02]  /*09e0*/  LDG.E.U16 R0, desc[UR36][R2.64] ;  /* 0x0000002402007981 */ /* 0x000ea4000c1e1500 */
[----:B--2---:R-:W-:-:S05]  /*09f0*/  IMAD.U32 R0, R0, 0x10000, RZ ;  /* 0x0001000000007824 */ /* 0x004fca00078e00ff */
[----:B------:R-:W-:-:S04]  /*0a00*/  F2FP.F16.F32.PACK_AB R0, RZ, R0 ;  /* 0x00000000ff00723e */ /* 0x000fc800000000ff */
[----:B------:R-:W-:Y:S01]  /*0a10*/  PRMT R23, R0, 0x7610, R23 ;  /* 0x0000761000177816 */ /* 0x000fe20000000017 */
[----:B------:R-:W-:Y:S06]  /*0a20*/  BRA `(.L_x_3363) ;  /* 0x0000000400d07947 */ /* 0x000fec0003800000 */
.L_x_3370:
        /* <DEDUP_REMOVED lines=13> */
.L_x_3377:
        /* <DEDUP_REMOVED lines=21> */
.L_x_3381:
[----:B------:R-:W-:Y:S05]  /*0c50*/  BSYNC B1 ;  /* 0x0000000000017941 */ /* 0x000fea0003800000 */
.L_x_3380:
[----:B------:R-:W-:Y:S01]  /*0c60*/  LEA R3, R0, 0x3b800000, 0x17 ;  /* 0x3b80000000037811 */ /* 0x000fe200078eb8ff */
[----:B------:R-:W-:-:S05]  /*0c70*/  IMAD.SHL.U32 R0, R2, 0x100000, RZ ;  /* 0x0010000002007824 */ /* 0x000fca00078e00ff */
[----:B------:R-:W-:-:S07]  /*0c80*/  LOP3.LUT R0, R3, R0, R4, 0xfe, !PT ;  /* 0x0000000003007212 */ /* 0x000fce00078efe04 */
.L_x_3379:
[----:B------:R-:W-:Y:S05]  /*0c90*/  BSYNC B0 ;  /* 0x0000000000007941 */ /* 0x000fea0003800000 */
.L_x_3378:
[----:B------:R-:W-:-:S04]  /*0ca0*/  F2FP.F16.F32.PACK_AB R0, RZ, R0 ;  /* 0x00000000ff00723e */ /* 0x000fc800000000ff */
[----:B------:R-:W-:Y:S01]  /*0cb0*/  PRMT R23, R0, 0x7610, R23 ;  /* 0x0000761000177816 */ /* 0x000fe20000000017 */
[----:B------:R-:W-:Y:S06]  /*0cc0*/  BRA `(.L_x_3363) ;  /* 0x0000000400287947 */ /* 0x000fec0003800000 */
.L_x_3376:
        /* <DEDUP_REMOVED lines=21> */
.L_x_3385:
[----:B------:R-:W-:Y:S05]  /*0e20*/  BSYNC B1 ;  /* 0x0000000000017941 */ /* 0x000fea0003800000 */
.L_x_3384:
[----:B------:R-:W-:Y:S01]  /*0e30*/  LEA R3, R0, 0x37800000, 0x17 ;  /* 0x3780000000037811 */ /* 0x000fe200078eb8ff */
[----:B------:R-:W-:-:S05]  /*0e40*/  IMAD.SHL.U32 R0, R2, 0x200000, RZ ;  /* 0x0020000002007824 */ /* 0x000fca00078e00ff */
[----:B------:R-:W-:-:S07]  /*0e50*/  LOP3.LUT R0, R3, R0, R4, 0xfe, !PT ;  /* 0x0000000003007212 */ /* 0x000fce00078efe04 */
.L_x_3383:
[----:B------:R-:W-:Y:S05]  /*0e60*/  BSYNC B0 ;  /* 0x0000000000007941 */ /* 0x000fea0003800000 */
.L_x_3382:
[----:B------:R-:W-:-:S04]  /*0e70*/  F2FP.F16.F32.PACK_AB R0, RZ, R0 ;  /* 0x00000000ff00723e */ /* 0x000fc800000000ff */
[----:B------:R-:W-:Y:S01]  /*0e80*/  PRMT R23, R0, 0x7610, R23 ;  /* 0x0000761000177816 */ /* 0x000fe20000000017 */
[----:B------:R-:W-:Y:S06]  /*0e90*/  BRA `(.L_x_3363) ;  /* 0x0000000000b47947 */ /* 0x000fec0003800000 */
.L_x_3375:
        /* <DEDUP_REMOVED lines=14> */
.L_x_3389:
[----:B------:R-:W-:Y:S05]  /*0f80*/  BSYNC B0 ;  /* 0x0000000000007941 */ /* 0x000fea0003800000 */
.L_x_3388:
[----:B------:R-:W-:-:S04]  /*0f90*/  F2FP.F16.F32.PACK_AB R0, RZ, R0 ;  /* 0x00000000ff00723e */ /* 0x000fc800000000ff */
[----:B------:R-:W-:Y:S01]  /*0fa0*/  PRMT R23, R0, 0x7610, R23 ;  /* 0x0000761000177816 */ /* 0x000fe20000000017 */
[----:B------:R-:W-:Y:S06]  /*0fb0*/  BRA `(.L_x_3363) ;  /* 0x00000000006c7947 */ /* 0x000fec0003800000 */
.L_x_3362:
        /* <DEDUP_REMOVED lines=16> */
.L_x_3390:
[----:B------:R-:W-:Y:S01]  /*10c0*/  PRMT R23, RZ, 0x7610, R23 ;  /* 0x00007610ff177816 */ /* 0x000fe20000000017 */
[----:B------:R-:W-:Y:S06]  /*10d0*/  BRA `(.L_x_3363) ;  /* 0x0000000000247947 */ /* 0x000fec0003800000 */
.L_x_3387:
[----:B------:R-:W2:Y:S02]  /*10e0*/  LDG.E.64 R2, desc[UR36][R2.64] ;  /* 0x0000002402027981 */ /* 0x000ea4000c1e1b00 */
[----:B--2---:R-:W0:Y:S02]  /*10f0*/  I2F.U64 R0, R2 ;  /* 0x0000000200007312 */ /* 0x004e240000301000 */
[----:B0-----:R-:W-:-:S04]  /*1100*/  F2FP.F16.F32.PACK_AB R0, RZ, R0 ;  /* 0x00000000ff00723e */ /* 0x001fc800000000ff */
[----:B------:R-:W-:Y:S01]  /*1110*/  PRMT R23, R0, 0x7610, R23 ;  /* 0x0000761000177816 */ /* 0x000fe20000000017 */
[----:B------:R-:W-:Y:S06]  /*1120*/  BRA `(.L_x_3363) ;  /* 0x0000000000107947 */ /* 0x000fec0003800000 */
.L_x_3386:
[----:B------:R-:W2:Y:S02]  /*1130*/  LDG.E R2, desc[UR36][R2.64] ;  /* 0x0000002402027981 */ /* 0x000ea4000c1e1900 */
[----:B--2---:R-:W-:-:S04]  /*1140*/  I2FP.F32.U32 R0, R2 ;  /* 0x0000000200007245 */ /* 0x004fc80000201000 */
[----:B------:R-:W-:-:S04]  /*1150*/  F2FP.F16.F32.PACK_AB R0, RZ, R0 ;  /* 0x00000000ff00723e */ /* 0x000fc800000000ff */
[----:B------:R-:W-:-:S07]  /*1160*/  PRMT R23, R0, 0x7610, R23 ;  /* 0x0000761000177816 */ /* 0x000fce0000000017 */
.L_x_3363:
[----:B------:R-:W2:Y:S02]  /*1170*/  S2R R24, SR_TID.X ;  /* 0x0000000000187919 */ /* 0x000ea40000002100 */
[----:B--2---:R-:W-:-:S07]  /*1180*/  VIADD R24, R24, 0x80 ;  /* 0x0000008018187836 */ /* 0x004fce0000000000 */
.L_x_3357:
[----:B------:R-:W-:Y:S05]  /*1190*/  BSYNC B6 ;  /* 0x0000000000067941 */ /* 0x000fea0003800000 */
.L_x_3356:
        /* <DEDUP_REMOVED lines=26> */
.L_x_3396:
[----:B------:R-:W2:Y:S02]  /*1340*/  LDG.E.U8 R2, desc[UR36][R2.64] ;  /* 0x0000002402027981 */ /* 0x000ea4000c1e1100 */
[----:B--2---:R-:W-:-:S04]  /*1350*/  I2FP.F32.U32 R0, R2 ;  /* 0x0000000200007245 */ /* 0x004fc80000201000 */
[----:B------:R-:W-:-:S04]  /*1360*/  F2FP.F16.F32.PACK_AB R0, RZ, R0 ;  /* 0x00000000ff00723e */ /* 0x000fc800000000ff */
[----:B------:R-:W-:Y:S01]  /*1370*/  PRMT R22, R0, 0x7610, R22 ;  /* 0x0000761000167816 */ /* 0x000fe20000000016 */
[----:B------:R-:W-:Y:S06]  /*1380*/  BRA `(.L_x_3398) ;  /* 0x0000000c00bc7947 */ /* 0x000fec0003800000 */
.L_x_3395:
        /* <DEDUP_REMOVED lines=11> */
.L_x_3400:
[----:B------:R-:W2:Y:S02]  /*1440*/  LDG.E R2, desc[UR36][R2.64] ;  /* 0x0000002402027981 */ /* 0x000ea4000c1e1900 */
[----:B--2---:R-:W-:-:S04]  /*1450*/  I2FP.F32.S32 R0, R2 ;  /* 0x0000000200007245 */ /* 0x004fc80000201400 */
[----:B------:R-:W-:-:S04]  /*1460*/  F2FP.F16.F32.PACK_AB R0, RZ, R0 ;  /* 0x00000000ff00723e */ /* 0x000fc800000000ff */
[----:B------:R-:W-:Y:S01]  /*1470*/  PRMT R22, R0, 0x7610, R22 ;  /* 0x0000761000167816 */ /* 0x000fe20000000016 */
[----:B------:R-:W-:Y:S06]  /*1480*/  BRA `(.L_x_3398) ;  /* 0x0000000c007c7947 */ /* 0x000fec0003800000 */
.L_x_3399:
[----:B------:R-:W2:Y:S02]  /*1490*/  LDG.E.U16 R2, desc[UR36][R2.64] ;  /* 0x0000002402027981 */ /* 0x000ea4000c1e1500 */
[----:B--2---:R-:W0:Y:S02]  /*14a0*/  I2F.S16 R0, R2 ;  /* 0x0000000200007306 */ /* 0x004e240000101400 */
[----:B0-----:R-:W-:-:S04]  /*14b0*/  F2FP.F16.F32.PACK_AB R0, RZ, R0 ;  /* 0x00000000ff00723e */ /* 0x001fc800000000ff */
[----:B------:R-:W-:Y:S01]  /*14c0*/  PRMT R22, R0, 0x7610, R22 ;  /* 0x0000761000167816 */ /* 0x000fe20000000016 */
[----:B------:R-:W-:Y:S06]  /*14d0*/  BRA `(.L_x_3398) ;  /* 0x0000000c00687947 */ /* 0x000fec0003800000 */
.L_x_3394:
        /* <DEDUP_REMOVED lines=9> */
.L_x_3402:
[----:B------:R0:W5:Y:S01]  /*1570*/  LDG.E.U16 R22, desc[UR36][R2.64] ;  /* 0x0000002402167981 */ /* 0x000162000c1e1500 */
[----:B------:R-:W-:Y:S05]  /*1580*/  BRA `(.L_x_3398) ;  /* 0x0000000c003c7947 */ /* 0x000fea0003800000 */
.L_x_3401:
        /* <DEDUP_REMOVED lines=9> */
.L_x_3404:
[----:B------:R1:W5:Y:S01]  /*1620*/  LDG.E.U16 R22, desc[UR36][R2.64] ;  /* 0x0000002402167981 */ /* 0x000362000c1e1500 */
[----:B------:R-:W-:Y:S05]  /*1630*/  BRA `(.L_x_3398) ;  /* 0x0000000c00107947 */ /* 0x000fea0003800000 */
.L_x_3403:
        /* <DEDUP_REMOVED lines=9> */
.L_x_3393:
        /* <DEDUP_REMOVED lines=14> */
.L_x_3407:
        /* <DEDUP_REMOVED lines=9> */
.L_x_3406:
        /* <DEDUP_REMOVED lines=28> */
.L_x_3409:
        /* <DEDUP_REMOVED lines=15> */
.L_x_3408:
[----:B------:R-:W2:Y:S02]  /*1af0*/  LDG.E.U16 R0, desc[UR36][R2.64] ;  /* 0x0000002402007981 */ /* 0x000ea4000c1e1500 */
[----:B--2---:R-:W-:-:S05]  /*1b00*/  IMAD.U32 R0, R0, 0x10000, RZ ;  /* 0x0001000000007824 */ /* 0x004fca00078e00ff */
[----:B------:R-:W-:-:S04]  /*1b10*/  F2FP.F16.F32.PACK_AB R0, RZ, R0 ;  /* 0x00000000ff00723e */ /* 0x000fc800000000ff */
[----:B------:R-:W-:Y:S01]  /*1b20*/  PRMT R22, R0, 0x7610, R22 ;  /* 0x0000761000167816 */ /* 0x000fe20000000016 */
[----:B------:R-:W-:Y:S06]  /*1b30*/  BRA `(.L_x_3398) ;  /* 0x0000000400d07947 */ /* 0x000fec0003800000 */
.L_x_3405:
        /* <DEDUP_REMOVED lines=13> */
.L_x_3412:
        /* <DEDUP_REMOVED lines=21> */
.L_x_3416:
[----:B------:R-:W-:Y:S05]  /*1d60*/  BSYNC B1 ;  /* 0x0000000000017941 */ /* 0x000fea0003800000 */
.L_x_3415:
[----:B------:R-:W-:Y:S01]  /*1d70*/  LEA R3, R0, 0x3b800000, 0x17 ;  /* 0x3b80000000037811 */ /* 0x000fe200078eb8ff */
[----:B------:R-:W-:-:S05]  /*1d80*/  IMAD.SHL.U32 R0, R2, 0x100000, RZ ;  /* 0x0010000002007824 */ /* 0x000fca00078e00ff */
[----:B------:R-:W-:-:S07]  /*1d90*/  LOP3.LUT R0, R3, R0, R4, 0xfe, !PT ;  /* 0x0000000003007212 */ /* 0x000fce00078efe04 */
.L_x_3414:
[----:B------:R-:W-:Y:S05]  /*1da0*/  BSYNC B0 ;  /* 0x0000000000007941 */ /* 0x000fea0003800000 */
.L_x_3413:
[----:B------:R-:W-:-:S04]  /*1db0*/  F2FP.F16.F32.PACK_AB R0, RZ, R0 ;  /* 0x00000000ff00723e */ /* 0x000fc800000000ff */
[----:B------:R-:W-:Y:S01]  /*1dc0*/  PRMT R22, R0, 0x7610, R22 ;  /* 0x0000761000167816 */ /* 0x000fe20000000016 */
[----:B------:R-:W-:Y:S06]  /*1dd0*/  BRA `(.L_x_3398) ;  /* 0x0000000400287947 */ /* 0x000fec0003800000 */
.L_x_3411:
        /* <DEDUP_REMOVED lines=21> */
.L_x_3420:
[----:B------:R-:W-:Y:S05]  /*1f30*/  BSYNC B1 ;  /* 0x0000000000017941 */ /* 0x000fea0003800000 */
.L_x_3419:
[----:B------:R-:W-:Y:S01]  /*1f40*/  LEA R3, R0, 0x37800000, 0x17 ;  /* 0x3780000000037811 */ /* 0x000fe200078eb8ff */
[----:B------:R-:W-:-:S05]  /*1f50*/  IMAD.SHL.U32 R0, R2, 0x200000, RZ ;  /* 0x0020000002007824 */ /* 0x000fca00078e00ff */
[----:B------:R-:W-:-:S07]  /*1f60*/  LOP3.LUT R0, R3, R0, R4, 0xfe, !PT ;  /* 0x0000000003007212 */ /* 0x000fce00078efe04 */
.L_x_3418:
[----:B------:R-:W-:Y:S05]  /*1f70*/  BSYNC B0 ;  /* 0x0000000000007941 */ /* 0x000fea0003800000 */
.L_x_3417:
[----:B------:R-:W-:-:S04]  /*1f80*/  F2FP.F16.F32.PACK_AB R0, RZ, R0 ;  /* 0x00000000ff00723e */ /* 0x000fc800000000ff */
[----:B------:R-:W-:Y:S01]  /*1f90*/  PRMT R22, R0, 0x7610, R22 ;  /* 0x0000761000167816 */ /* 0x000fe20000000016 */
[----:B------:R-:W-:Y:S06]  /*1fa0*/  BRA `(.L_x_3398) ;  /* 0x0000000000b47947 */ /* 0x000fec0003800000 */
.L_x_3410:
        /* <DEDUP_REMOVED lines=14> */
.L_x_3424:
[----:B------:R-:W-:Y:S05]  /*2090*/  BSYNC B0 ;  /* 0x0000000000007941 */ /* 0x000fea0003800000 */
.L_x_3423:
[----:B------:R-:W-:-:S04]  /*20a0*/  F2FP.F16.F32.PACK_AB R0, RZ, R0 ;  /* 0x00000000ff00723e */ /* 0x000fc800000000ff */
[----:B------:R-:W-:Y:S01]  /*20b0*/  PRMT R22, R0, 0x7610, R22 ;  /* 0x0000761000167816 */ /* 0x000fe20000000016 */
[----:B------:R-:W-:Y:S06]  /*20c0*/  BRA `(.L_x_3398) ;  /* 0x00000000006c7947 */ /* 0x000fec0003800000 */
.L_x_3397:
        /* <DEDUP_REMOVED lines=16> */
.L_x_3425:
[----:B------:R-:W-:Y:S01]  /*21d0*/  PRMT R22, RZ, 0x7610, R22 ;  /* 0x00007610ff167816 */ /* 0x000fe20000000016 */
[----:B------:R-:W-:Y:S06]  /*21e0*/  BRA `(.L_x_3398) ;  /* 0x0000000000247947 */ /* 0x000fec0003800000 */
.L_x_3422:
[----:B------:R-:W2:Y:S02]  /*21f0*/  LDG.E.64 R2, desc[UR36][R2.64] ;  /* 0x0000002402027981 */ /* 0x000ea4000c1e1b00 */
[----:B--2---:R-:W0:Y:S02]  /*2200*/  I2F.U64 R0, R2 ;  /* 0x0000000200007312 */ /* 0x004e240000301000 */
[----:B0-----:R-:W-:-:S04]  /*2210*/  F2FP.F16.F32.PACK_AB R0, RZ, R0 ;  /* 0x00000000ff00723e */ /* 0x001fc800000000ff */
[----:B------:R-:W-:Y:S01]  /*2220*/  PRMT R22, R0, 0x7610, R22 ;  /* 0x0000761000167816 */ /* 0x000fe20000000016 */
[----:B------:R-:W-:Y:S06]  /*2230*/  BRA `(.L_x_3398) ;  /* 0x0000000000107947 */ /* 0x000fec0003800000 */
.L_x_3421:
[----:B------:R-:W2:Y:S02]  /*2240*/  LDG.E R2, desc[UR36][R2.64] ;  /* 0x0000002402027981 */ /* 0x000ea4000c1e1900 */
[----:B--2---:R-:W-:-:S04]  /*2250*/  I2FP.F32.U32 R0, R2 ;  /* 0x0000000200007245 */ /* 0x004fc80000201000 */
[----:B------:R-:W-:-:S04]  /*2260*/  F2FP.F16.F32.PACK_AB R0, RZ, R0 ;  /* 0x00000000ff00723e */ /* 0x000fc800000000ff */
[----:B------:R-:W-:-:S07]  /*2270*/  PRMT R22, R0, 0x7610, R22 ;  /* 0x0000761000167816 */ /* 0x000fce0000000016 */
.L_x_3398:
[----:B------:R-:W-:-:S07]  /*2280*/  VIADD R24, R24, 0x80 ;  /* 0x0000008018187836 */ /* 0x000fce0000000000 */
.L_x_3392:
[----:B------:R-:W-:Y:S05]  /*2290*/  BSYNC B6 ;  /* 0x0000000000067941 */ /* 0x000fea0003800000 */
.L_x_3391:
        /* <DEDUP_REMOVED lines=28> */
.L_x_3431:
[----:B------:R-:W2:Y:S02]  /*2460*/  LDG.E.U8 R2, desc[UR36][R2.64] ;  /* 0x0000002402027981 */ /* 0x000ea4000c1e1100 */
[----:B--2---:R-:W-:-:S04]  /*2470*/  I2FP.F32.U32 R0, R2 ;  /* 0x0000000200007245 */ /* 0x004fc80000201000 */
[----:B------:R-:W-:-:S04]  /*2480*/  F2FP.F16.F32.PACK_AB R0, RZ, R0 ;  /* 0x00000000ff00723e */ /* 0x000fc800000000ff */
[----:B------:R-:W-:Y:S01]  /*2490*/  PRMT R25, R0, 0x7610, R25 ;  /* 0x0000761000197816 */ /* 0x000fe20000000019 */
[----:B------:R-:W-:Y:S06]  /*24a0*/  BRA `(.L_x_3433) ;  /* 0x0000000c00bc7947 */ /* 0x000fec0003800000 */
.L_x_3430:
        /* <DEDUP_REMOVED lines=11> */
.L_x_3435:
[----:B------:R-:W2:Y:S02]  /*2560*/  LDG.E R2, desc[UR36][R2.64] ;  /* 0x0000002402027981 */ /* 0x000ea4000c1e1900 */
[----:B--2---:R-:W-:-:S04]  /*2570*/  I2FP.F32.S32 R0, R2 ;  /* 0x0000000200007245 */ /* 0x004fc80000201400 */
[----:B------:R-:W-:-:S04]  /*2580*/  F2FP.F16.F32.PACK_AB R0, RZ, R0 ;  /* 0x00000000ff00723e */ /* 0x000fc800000000ff */
[----:B------:R-:W-:Y:S01]  /*2590*/  PRMT R25, R0, 0x7610, R25 ;  /* 0x0000761000197816 */ /* 0x000fe20000000019 */
[----:B------:R-:W-:Y:S06]  /*25a0*/  BRA `(.L_x_3433) ;  /* 0x0000000c007c7947 */ /* 0x000fec0003800000 */
.L_x_3434:
[----:B------:R-:W2:Y:S02]  /*25b0*/  LDG.E.U16 R2, desc[UR36][R2.64] ;  /* 0x0000002402027981 */ /* 0x000ea4000c1e1500 */
[----:B--2---:R-:W0:Y:S02]  /*25c0*/  I2F.S16 R0, R2 ;  /* 0x0000000200007306 */ /* 0x004e240000101400 */
[----:B0-----:R-:W-:-:S04]  /*25d0*/  F2FP.F16.F32.PACK_AB R0, RZ, R0 ;  /* 0x00000000ff00723e */ /* 0x001fc800000000ff */
[----:B------:R-:W-:Y:S01]  /*25e0*/  PRMT R25, R0, 0x7610, R25 ;  /* 0x0000761000197816 */ /* 0x000fe20000000019 */
[----:B------:R-:W-:Y:S06]  /*25f0*/  BRA `(.L_x_3433) ;  /* 0x0000000c00687947 */ /* 0x000fec0003800000 */
.L_x_3429:
        /* <DEDUP_REMOVED lines=9> */
.L_x_3437:
[----:B------:R0:W5:Y:S01]  /*2690*/  LDG.E.U16 R25, desc[UR36][R2.64] ;  /* 0x0000002402197981 */ /* 0x000162000c1e1500 */
[----:B------:R-:W-:Y:S05]  /*26a0*/  BRA `(.L_x_3433) ;  /* 0x0000000c003c7947 */ /* 0x000fea0003800000 */
.L_x_3436:
        /* <DEDUP_REMOVED lines=9> */
.L_x_3439:
[----:B------:R1:W5:Y:S01]  /*2740*/  LDG.E.U16 R25, desc[UR36][R2.64] ;  /* 0x0000002402197981 */ /* 0x000362000c1e1500 */
[----:B------:R-:W-:Y:S05]  /*2750*/  BRA `(.L_x_3433) ;  /* 0x0000000c00107947 */ /* 0x000fea0003800000 */
.L_x_3438:
        /* <DEDUP_REMOVED lines=9> */
.L_x_3428:
        /* <DEDUP_REMOVED lines=14> */
.L_x_3442:
        /* <DEDUP_REMOVED lines=9> */
.L_x_3441:
        /* <DEDUP_REMOVED lines=28> */
.L_x_3444:
        /* <DEDUP_REMOVED lines=15> */
.L_x_3443:
[----:B------:R-:W2:Y:S02]  /*2c10*/  LDG.E.U16 R0, desc[UR36][R2.64] ;  /* 0x0000002402007981 */ /* 0x000ea4000c1e1500 */
[----:B--2---:R-:W-:-:S05]  /*2c20*/  IMAD.U32 R0, R0, 0x10000, RZ ;  /* 0x0001000000007824 */ /* 0x004fca00078e00ff */
[----:B------:R-:W-:-:S04]  /*2c30*/  F2FP.F16.F32.PACK_AB R0, RZ, R0 ;  /* 0x00000000ff00723e */ /* 0x000fc800000000ff */
[----:B------:R-:W-:Y:S01]  /*2c40*/  PRMT R25, R0, 0x7610, R25 ;  /* 0x0000761000197816 */ /* 0x000fe20000000019 */
[----:B------:R-:W-:Y:S06]  /*2c50*/  BRA `(.L_x_3433) ;  /* 0x0000000400d07947 */ /* 0x000fec0003800000 */
.L_x_3440:
        /* <DEDUP_REMOVED lines=13> */
.L_x_3447:
        /* <DEDUP_REMOVED lines=21> */
.L_x_3451:
[----:B------:R-:W-:Y:S05]  /*2e80*/  BSYNC B1 ;  /* 0x0000000000017941 */ /* 0x000fea0003800000 */
.L_x_3450:
[----:B------:R-:W-:Y:S01]  /*2e90*/  LEA R3, R0, 0x3b800000, 0x17 ;  /* 0x3b80000000037811 */ /* 0x000fe200078eb8ff */
[----:B------:R-:W-:-:S05]  /*2ea0*/  IMAD.SHL.U32 R0, R2, 0x100000, RZ ;  /* 0x0010000002007824 */ /* 0x000fca00078e00ff */
[----:B------:R-:W-:-:S07]  /*2eb0*/  LOP3.LUT R0, R3, R0, R4, 0xfe, !PT ;  /* 0x0000000003007212 */ /* 0x000fce00078efe04 */
.L_x_3449:
[----:B------:R-:W-:Y:S05]  /*2ec0*/  BSYNC B0 ;  /* 0x0000000000007941 */ /* 0x000fea0003800000 */
.L_x_3448:
[----:B------:R-:W-:-:S04]  /*2ed0*/  F2FP.F16.F32.PACK_AB R0, RZ, R0 ;  /* 0x00000000ff00723e */ /* 0x000fc800000000ff */
[----:B------:R-:W-:Y:S01]  /*2ee0*/  PRMT R25, R0, 0x7610, R25 ;  /* 0x0000761000197816 */ /* 0x000fe20000000019 */
[----:B------:R-:W-:Y:S06]  /*2ef0*/  BRA `(.L_x_3433) ;  /* 0x0000000400287947 */ /* 0x000fec0003800000 */
.L_x_3446:
        /* <DEDUP_REMOVED lines=21> */
.L_x_3455:
[----:B------:R-:W-:Y:S05]  /*3050*/  BSYNC B1 ;  /* 0x0000000000017941 */ /* 0x000fea0003800000 */
.L_x_3454:
[----:B------:R-:W-:Y:S01]  /*3060*/  LEA R3, R0, 0x37800000, 0x17 ;  /* 0x3780000000037811 */ /* 0x000fe200078eb8ff */
[----:B------:R-:W-:-:S05]  /*3070*/  IMAD.SHL.U32 R0, R2, 0x200000, RZ ;  /* 0x0020000002007824 */ /* 0x000fca00078e00ff */
[----:B------:R-:W-:-:S07]  /*3080*/  LOP3.LUT R0, R3, R0, R4, 0xfe, !PT ;  /* 0x0000000003007212 */ /* 0x000fce00078efe04 */
.L_x_3453:
[----:B------:R-:W-:Y:S05]  /*3090*/  BSYNC B0 ;  /* 0x0000000000007941 */ /* 0x000fea0003800000 */
.L_x_3452:
[----:B------:R-:W-:-:S04]  /*30a0*/  F2FP.F16.F32.PACK_AB R0, RZ, R0 ;  /* 0x00000000ff00723e */ /* 0x000fc800000000ff */
[----:B------:R-:W-:Y:S01]  /*30b0*/  PRMT R25, R0, 0x7610, R25 ;  /* 0x0000761000197816 */ /* 0x000fe20000000019 */
[----:B------:R-:W-:Y:S06]  /*30c0*/  BRA `(.L_x_3433) ;  /* 0x0000000000b47947 */ /* 0x000fec0003800000 */
.L_x_3445:
        /* <DEDUP_REMOVED lines=14> */
.L_x_3459:
[----:B------:R-:W-:Y:S05]  /*31b0*/  BSYNC B0 ;  /* 0x0000000000007941 */ /* 0x000fea0003800000 */
.L_x_3458:
[----:B------:R-:W-:-:S04]  /*31c0*/  F2FP.F16.F32.PACK_AB R0, RZ, R0 ;  /* 0x00000000ff00723e */ /* 0x000fc800000000ff */
[----:B------:R-:W-:Y:S01]  /*31d0*/  PRMT R25, R0, 0x7610, R25 ;  /* 0x0000761000197816 */ /* 0x000fe20000000019 */
[----:B------:R-:W-:Y:S06]  /*31e0*/  BRA `(.L_x_3433) ;  /* 0x00000000006c7947 */ /* 0x000fec0003800000 */
.L_x_3432:
        /* <DEDUP_REMOVED lines=16> */
.L_x_3460:
[----:B------:R-:W-:Y:S01]  /*32f0*/  PRMT R25, RZ, 0x7610, R25 ;  /* 0x00007610ff197816 */ /* 0x000fe20000000019 */
[----:B------:R-:W-:Y:S06]  /*3300*/  BRA `(.L_x_3433) ;  /* 0x0000000000247947 */ /* 0x000fec0003800000 */
.L_x_3457:
[----:B------:R-:W2:Y:S02]  /*3310*/  LDG.E.64 R2, desc[UR36][R2.64] ;  /* 0x0000002402027981 */ /* 0x000ea4000c1e1b00 */
[----:B--2---:R-:W0:Y:S02]  /*3320*/  I2F.U64 R0, R2 ;  /* 0x0000000200007312 */ /* 0x004e240000301000 */
[----:B0-----:R-:W-:-:S04]  /*3330*/  F2FP.F16.F32.PACK_AB R0, RZ, R0 ;  /* 0x00000000ff00723e */ /* 0x001fc800000000ff */
[----:B------:R-:W-:Y:S01]  /*3340*/  PRMT R25, R0, 0x7610, R25 ;  /* 0x0000761000197816 */ /* 0x000fe20000000019 */
[----:B------:R-:W-:Y:S06]  /*3350*/  BRA `(.L_x_3433) ;  /* 0x0000000000107947 */ /* 0x000fec0003800000 */
.L_x_3456:
[----:B------:R-:W2:Y:S02]  /*3360*/  LDG.E R2, desc[UR36][R2.64] ;  /* 0x0000002402027981 */ /* 0x000ea4000c1e1900 */
[----:B--2---:R-:W-:-:S04]  /*3370*/  I2FP.F32.U32 R0, R2 ;  /* 0x0000000200007245 */ /* 0x004fc80000201000 */
[----:B------:R-:W-:-:S04]  /*3380*/  F2FP.F16.F32.PACK_AB R0, RZ, R0 ;  /* 0x00000000ff00723e */ /* 0x000fc800000000ff */
[----:B------:R-:W-:-:S07]  /*3390*/  PRMT R25, R0, 0x7610, R25 ;  /* 0x0000761000197816 */ /* 0x000fce0000000019 */
.L_x_3433:
[----:B------:R-:W-:-:S07]  /*33a0*/  VIADD R24, R24, 0x80 ;  /* 0x0000008018187836 */ /* 0x000fce0000000000 */
.L_x_3427:
[----:B------:R-:W-:Y:S05]  /*33b0*/  BSYNC B6 ;  /* 0x0000000000067941 */ /* 0x000fea0003800000 */
.L_x_3426:
[----:B------:R-:W2:Y:S01]  /*33c0*/  LDC.U8 R26, c[0x0][0x21a] ;  /* 0x00008680ff1a7b82 */ /* 0x000ea20000000000 */
        /* <DEDUP_REMOVED lines=21> */
[----:B---3--:R-:W0:Y:S02]  /*3520*/  I2F.S16 R0, R2 ;  /* 0x0000000200007306 */ /* 0x008e240000101400 */
[----:B0-----:R-:W-:-:S04]  /*3530*/  F2FP.F16.F32.PACK_AB R0, RZ, R0 ;  /* 0x00000000ff00723e */ /* 0x001fc800000000ff */
[----:B------:R-:W-:Y:S01]  /*3540*/  PRMT R18, R0, 0x7610, R18 ;  /* 0x0000761000127816 */ /* 0x000fe20000000012 */
[----:B------:R-:W-:Y:S06]  /*3550*/  BRA `(.L_x_3462) ;  /* 0x0000000c00d07947 */ /* 0x000fec0003800000 */
.L_x_3466:
[----:B------:R-:W3:Y:S02]  /*3560*/  LDG.E.U8 R2, desc[UR36][R2.64] ;  /* 0x0000002402027981 */ /* 0x000ee4000c1e1100 */
[----:B---3--:R-:W-:-:S04]  /*3570*/  I2FP.F32.U32 R0, R2 ;  /* 0x0000000200007245 */ /* 0x008fc80000201000 */
[----:B------:R-:W-:-:S04]  /*3580*/  F2FP.F16.F32.PACK_AB R0, RZ, R0 ;  /* 0x00000000ff00723e */ /* 0x000fc800000000ff */
[----:B------:R-:W-:Y:S01]  /*3590*/  PRMT R18, R0, 0x7610, R18 ;  /* 0x0000761000127816 */ /* 0x000fe20000000012 */
[----:B------:R-:W-:Y:S06]  /*35a0*/  BRA `(.L_x_3462) ;  /* 0x0000000c00bc7947 */ /* 0x000fec0003800000 */
.L_x_3465:
[----:B------:R-:W-:-:S13]  /*35b0*/  ISETP.NE.AND P0, PT, R0, 0x2, PT ;  /* 0x000000020000780c */ /* 0x000fda0003f05270 */
[----:B------:R-:W-:Y:S05]  /*35c0*/  @!P0 BRA `(.L_x_3468) ;  /* 0x0000000000388947 */ /* 0x000fea0003800000 */
[----:B------:R-:W-:-:S13]  /*35d0*/  ISETP.NE.AND P0, PT, R0, 0x3, PT ;  /* 0x000000030000780c */ /* 0x000fda0003f05270 */
[----:B------:R-:W-:Y:S05]  /*35e0*/  @!P0 BRA `(.L_x_3469) ;  /* 0x00000000001c8947 */ /* 0x000fea0003800000 */
[----:B------:R-:W-:-:S13]  /*35f0*/  ISETP.NE.AND P0, PT, R0, 0x4, PT ;  /* 0x000000040000780c */ /* 0x000fda0003f05270 */
[----:B------:R-:W-:Y:S05]  /*3600*/  @P0 BRA `(.L_x_3467) ;  /* 0x0000000c00380947 */ /* 0x000fea0003800000 */
[----:B------:R-:W3:Y:S02]  /*3610*/  LDG.E.64 R2, desc[UR36][R2.64] ;  /* 0x0000002402027981 */ /* 0x000ee4000c1e1b00 */
[----:B---3--:R-:W0:Y:S02]  /*3620*/  I2F.S64 R0, R2 ;  /* 0x0000000200007312 */ /* 0x008e240000301400 */
[----:B0-----:R-:W-:-:S04]  /*3630*/  F2FP.F16.F32.PACK_AB R0, RZ, R0 ;  /* 0x00000000ff00723e */ /* 0x001fc800000000ff */
[----:B------:R-:W-:Y:S01]  /*3640*/  PRMT R18, R0, 0x7610, R18 ;  /* 0x0000761000127816 */ /* 0x000fe20000000012 */
[----:B------:R-:W-:Y:S06]  /*3650*/  BRA `(.L_x_3462) ;  /* 0x0000000c00907947 */ /* 0x000fec0003800000 */
.L_x_3469:
[----:B------:R-:W3:Y:S02]  /*3660*/  LDG.E R2, desc[UR36][R2.64] ;  /* 0x0000002402027981 */ /* 0x000ee4000c1e1900 */
[----:B---3--:R-:W-:-:S04]  /*3670*/  I2FP.F32.S32 R0, R2 ;  /* 0x0000000200007245 */ /* 0x008fc80000201400 */
[----:B------:R-:W-:-:S04]  /*3680*/  F2FP.F16.F32.PACK_AB R0, RZ, R0 ;  /* 0x00000000ff00723e */ /* 0x000fc800000000ff */
[----:B------:R-:W-:Y:S01]  /*3690*/  PRMT R18, R0, 0x7610, R18 ;  /* 0x0000761000127816 */ /* 0x000fe20000000012 */
[----:B------:R-:W-:Y:S06]  /*36a0*/  BRA `(.L_x_3462) ;  /* 0x0000000c007c7947 */ /* 0x000fec0003800000 */
.L_x_3468:
[----:B------:R-:W3:Y:S02]  /*36b0*/  LDG.E.U16 R2, desc[UR36][R2.64] ;  /* 0x0000002402027981 */ /* 0x000ee4000c1e1500 */
[----:B---3--:R-:W0:Y:S02]  /*36c0*/  I2F.S16 R0, R2 ;  /* 0x0000000200007306 */ /* 0x008e240000101400 */
[----:B0-----:R-:W-:-:S04]  /*36d0*/  F2FP.F16.F32.PACK_AB R0, RZ, R0 ;  /* 0x00000000ff00723e */ /* 0x001fc800000000ff */
[----:B------:R-:W-:Y:S01]  /*36e0*/  PRMT R18, R0, 0x7610, R18 ;  /* 0x0000761000127816 */ /* 0x000fe20000000012 */
[----:B------:R-:W-:Y:S06]  /*36f0*/  BRA `(.L_x_3462) ;  /* 0x0000000c00687947 */ /* 0x000fec0003800000 */
.L_x_3464:
[----:B------:R-:W-:-:S13]  /*3700*/  ISETP.GT.AND P0, PT, R0, 0x6, PT ;  /* 0x000000060000780c */ /* 0x000fda0003f04270 */
[----:B------:R-:W-:Y:S05]  /*3710*/  @P0 BRA `(.L_x_3470) ;  /* 0x0000000000240947 */ /* 0x000fea0003800000 */
[----:B------:R-:W-:-:S13]  /*3720*/  ISETP.NE.AND P0, PT, R0, 0x5, PT ;  /* 0x000000050000780c */ /* 0x000fda0003f05270 */
[----:B------:R-:W-:Y:S05]  /*3730*/  @!P0 BRA `(.L_x_3471) ;  /* 0x0000000000148947 */ /* 0x000fea0003800000 */
[----:B------:R-:W-:-:S13]  /*3740*/  ISETP.NE.AND P0, PT, R0, 0x6, PT ;  /* 0x000000060000780c */ /* 0x000fda0003f05270 */
[----:B------:R-:W-:Y:S05]  /*3750*/  @P0 BRA `(.L_x_3467) ;  /* 0x0000000800e40947 */ /* 0x000fea0003800000 */
[----:B------:R-:W3:Y:S02]  /*3760*/  LDG.E R2, desc[UR36][R2.64] ;  /* 0x0000002402027981 */ /* 0x000ee4000c1e1900 */
[----:B---3--:R-:W-:Y:S01]  /*3770*/  F2FP.F16.F32.PACK_AB R18, RZ, R2 ;  /* 0x00000002ff12723e */ /* 0x008fe200000000ff */
[----:B------:R-:W-:Y:S06]  /*3780*/  BRA `(.L_x_3462) ;  /* 0x0000000c00447947 */ /* 0x000fec0003800000 */
.L_x_3471:
[----:B------:R3:W5:Y:S01]  /*3790*/  LDG.E.U16 R18, desc[UR36][R2.64] ;  /* 0x0000002402127981 */ /* 0x000762000c1e1500 */
[----:B------:R-:W-:Y:S05]  /*37a0*/  BRA `(.L_x_3462) ;  /* 0x0000000c003c7947 */ /* 0x000fea0003800000 */
.L_x_3470:
[----:B------:R-:W-:-:S13]  /*37b0*/  ISETP.NE.AND P0, PT, R0, 0x7, PT ;  /* 0x000000070000780c */ /* 0x000fda0003f05270 */
[----:B------:R-:W-:Y:S05]  /*37c0*/  @!P0 BRA `(.L_x_3472) ;  /* 0x0000000000248947 */ /* 0x000fea0003800000 */
[----:B------:R-:W-:-:S13]  /*37d0*/  ISETP.NE.AND P0, PT, R0, 0x8, PT ;  /* 0x000000080000780c */ /* 0x000fda0003f05270 */
[----:B------:R-:W-:Y:S05]  /*37e0*/  @!P0 BRA `(.L_x_3473) ;  /* 0x0000000000148947 */ /* 0x000fea0003800000 */
[----:B------:R-:W-:-:S13]  /*37f0*/  ISETP.NE.AND P0, PT, R0, 0x9, PT ;  /* 0x000000090000780c */ /* 0x000fda0003f05270 */
[----:B------:R-:W-:Y:S05]  /*3800*/  @P0 BRA `(.L_x_3467) ;  /* 0x0000000800b80947 */ /* 0x000fea0003800000 */
[----:B------:R-:W3:Y:S02]  /*3810*/  LDG.E R2, desc[UR36][R2.64] ;  /* 0x0000002402027981 */ /* 0x000ee4000c1e1900 */
[----:B---3--:R-:W-:Y:S01]  /*3820*/  F2FP.F16.F32.PACK_AB R18, RZ, R2 ;  /* 0x00000002ff12723e */ /* 0x008fe200000000ff */
[----:B------:R-:W-:Y:S06]  /*3830*/  BRA `(.L_x_3462) ;  /* 0x0000000c00187947 */ /* 0x000fec0003800000 */
.L_x_3473:
[----:B------:R4:W5:Y:S01]  /*3840*/  LDG.E.U16 R18, desc[UR36][R2.64] ;  /* 0x0000002402127981 */ /* 0x000962000c1e1500 */
[----:B------:R-:W-:Y:S05]  /*3850*/  BRA `(.L_x_3462) ;  /* 0x0000000c00107947 */ /* 0x000fea0003800000 */
.L_x_3472:
[----:B------:R-:W3:Y:S01]  /*3860*/  LDG.E.64 R2, desc[UR36][R2.64] ;  /* 0x0000002402027981 */ /* 0x000ee2000c1e1b00 */
[----:B------:R-:W-:Y:S01]  /*3870*/  UMOV UR4, 0xf0000000 ;  /* 0xf000000000047882 */ /* 0x000fe20000000000 */
[----:B------:R-:W-:Y:S01]  /*3880*/  UMOV UR5, 0x380fffff ;  /* 0x380fffff00057882 */ /* 0x000fe20000000000 */
[----:B---3--:R-:W0:Y:S01]  /*3890*/  F2F.F32.F64 R0, R2 ;  /* 0x0000000200007310 */ /* 0x008e220000301000 */
[----:B------:R-:W-:-:S14]  /*38a0*/  DSETP.GEU.AND P0, PT, |R2|, UR4, PT ;  /* 0x0000000402007e2a */ /* 0x000fdc000bf0e200 */
[----:B0-----:R-:W-:-:S05]  /*38b0*/  @!P0 FMUL R0, R0, 1.175494350822287508e-38 ;  /* 0x0080000000008820 */ /* 0x001fca0000400000 */
[----:B------:R-:W-:-:S04]  /*38c0*/  F2FP.F16.F32.PACK_AB R0, RZ, R0 ;  /* 0x00000000ff00723e */ /* 0x000fc800000000ff */
[----:B------:R-:W-:Y:S01]  /*38d0*/  PRMT R18, R0, 0x7610, R18 ;  /* 0x0000761000127816 */ /* 0x000fe20000000012 */
[----:B------:R-:W-:Y:S06]  /*38e0*/  BRA `(.L_x_3462) ;  /* 0x0000000800ec7947 */ /* 0x000fec0003800000 */
.L_x_3463:
        /* <DEDUP_REMOVED lines=8> */
[----:B------:R-:W3:Y:S02]  /*3970*/  LDG.E.U8 R2, desc[UR36][R2.64] ;  /* 0x0000002402027981 */ /* 0x000ee4000c1e1100 */
[----:B---3--:R-:W-:-:S04]  /*3980*/  ISETP.NE.AND P0, PT, R2, RZ, PT ;  /* 0x000000ff0200720c */ /* 0x008fc80003f05270 */
[----:B------:R-:W-:-:S04]  /*3990*/  FSEL R0, RZ, 1, !P0 ;  /* 0x3f800000ff007808 */ /* 0x000fc80004000000 */
[----:B------:R-:W-:-:S04]  /*39a0*/  F2FP.F16.F32.PACK_AB R0, RZ, R0 ;  /* 0x00000000ff00723e */ /* 0x000fc800000000ff */
[----:B------:R-:W-:Y:S01]  /*39b0*/  PRMT R18, R0, 0x7610, R18 ;  /* 0x0000761000127816 */ /* 0x000fe20000000012 */
[----:B------:R-:W-:Y:S06]  /*39c0*/  BRA `(.L_x_3462) ;  /* 0x0000000800b47947 */ /* 0x000fec0003800000 */
.L_x_3476:
        /* <DEDUP_REMOVED lines=9> */
.L_x_3475:
        /* <DEDUP_REMOVED lines=28> */
.L_x_3478:
[----:B------:R-:W3:Y:S02]  /*3c20*/  LDG.E.U8 R2, desc[UR36][R2.64] ;  /* 0x0000002402027981 */ /* 0x000ee4000c1e1100 */
[C---:B---3--:R-:W-:Y:S02]  /*3c30*/  IMAD.SHL.U32 R0, R2.reuse, 0x2000000, RZ ;  /* 0x0200000002007824 */ /* 0x048fe400078e00ff */
        /* <DEDUP_REMOVED lines=13> */
.L_x_3477:
[----:B------:R-:W3:Y:S02]  /*3d10*/  LDG.E.U16 R0, desc[UR36][R2.64] ;  /* 0x0000002402007981 */ /* 0x000ee4000c1e1500 */
[----:B---3--:R-:W-:-:S05]  /*3d20*/  IMAD.U32 R0, R0, 0x10000, RZ ;  /* 0x0001000000007824 */ /* 0x008fca00078e00ff */
[----:B------:R-:W-:-:S04]  /*3d30*/  F2FP.F16.F32.PACK_AB R0, RZ, R0 ;  /* 0x00000000ff00723e */ /* 0x000fc800000000ff */
[----:B------:R-:W-:Y:S01]  /*3d40*/  PRMT R18, R0, 0x7610, R18 ;  /* 0x0000761000127816 */ /* 0x000fe20000000012 */
[----:B------:R-:W-:Y:S06]  /*3d50*/  BRA `(.L_x_3462) ;  /* 0x0000000400d07947 */ /* 0x000fec0003800000 */
.L_x_3474:
        /* <DEDUP_REMOVED lines=9> */
[----:B---3--:R-:W-:-:S04]  /*3df0*/  I2FP.F32.U32 R0, R0 ;  /* 0x0000000000007245 */ /* 0x008fc80000201000 */
[----:B------:R-:W-:-:S04]  /*3e00*/  F2FP.F16.F32.PACK_AB R0, RZ, R0 ;  /* 0x00000000ff00723e */ /* 0x000fc800000000ff */
[----:B------:R-:W-:Y:S01]  /*3e10*/  PRMT R18, R0, 0x7610, R18 ;  /* 0x0000761000127816 */ /* 0x000fe20000000012 */
[----:B------:R-:W-:Y:S06]  /*3e20*/  BRA `(.L_x_3462) ;  /* 0x00000004009c7947 */ /* 0x000fec0003800000 */
.L_x_3481:
        /* <DEDUP_REMOVED lines=21> */
.L_x_3485:
[----:B------:R-:W-:Y:S05]  /*3f80*/  BSYNC B1 ;  /* 0x0000000000017941 */ /* 0x000fea0003800000 */
.L_x_3484:
[----:B------:R-:W-:Y:S01]  /*3f90*/  LEA R3, R0, 0x3b800000, 0x17 ;  /* 0x3b80000000037811 */ /* 0x000fe200078eb8ff */
[----:B------:R-:W-:-:S05]  /*3fa0*/  IMAD.SHL.U32 R0, R2, 0x100000, RZ ;  /* 0x0010000002007824 */ /* 0x000fca00078e00ff */
[----:B------:R-:W-:-:S07]  /*3fb0*/  LOP3.LUT R0, R3, R0, R4, 0xfe, !PT ;  /* 0x0000000003007212 */ /* 0x000fce00078efe04 */
.L_x_3483:
[----:B------:R-:W-:Y:S05]  /*3fc0*/  BSYNC B0 ;  /* 0x0000000000007941 */ /* 0x000fea0003800000 */
.L_x_3482:
[----:B------:R-:W-:-:S04]  /*3fd0*/  F2FP.F16.F32.PACK_AB R0, RZ, R0 ;  /* 0x00000000ff00723e */ /* 0x000fc800000000ff */
[----:B------:R-:W-:Y:S01]  /*3fe0*/  PRMT R18, R0, 0x7610, R18 ;  /* 0x0000761000127816 */ /* 0x000fe20000000012 */
[----:B------:R-:W-:Y:S06]  /*3ff0*/  BRA `(.L_x_3462) ;  /* 0x0000000400287947 */ /* 0x000fec0003800000 */
.L_x_3480:
        /* <DEDUP_REMOVED lines=21> */
.L_x_3489:
[----:B------:R-:W-:Y:S05]  /*4150*/  BSYNC B1 ;  /* 0x0000000000017941 */ /* 0x000fea0003800000 */
.L_x_3488:
[----:B------:R-:W-:Y:S01]  /*4160*/  LEA R3, R0, 0x37800000, 0x17 ;  /* 0x3780000000037811 */ /* 0x000fe200078eb8ff */
[----:B------:R-:W-:-:S05]  /*4170*/  IMAD.SHL.U32 R0, R2, 0x200000, RZ ;  /* 0x0020000002007824 */ /* 0x000fca00078e00ff */
[----:B------:R-:W-:-:S07]  /*4180*/  LOP3.LUT R0, R3, R0, R4, 0xfe, !PT ;  /* 0x0000000003007212 */ /* 0x000fce00078efe04 */
.L_x_3487:
[----:B------:R-:W-:Y:S05]  /*4190*/  BSYNC B0 ;  /* 0x0000000000007941 */ /* 0x000fea0003800000 */
.L_x_3486:
[----:B------:R-:W-:-:S04]  /*41a0*/  F2FP.F16.F32.PACK_AB R0, RZ, R0 ;  /* 0x00000000ff00723e */ /* 0x000fc800000000ff */
[----:B------:R-:W-:Y:S01]  /*41b0*/  PRMT R18, R0, 0x7610, R18 ;  /* 0x0000761000127816 */ /* 0x000fe20000000012 */
[----:B------:R-:W-:Y:S06]  /*41c0*/  BRA `(.L_x_3462) ;  /* 0x0000000000b47947 */ /* 0x000fec0003800000 */
.L_x_3479:
        /* <DEDUP_REMOVED lines=14> */
.L_x_3493:
[----:B------:R-:W-:Y:S05]  /*42b0*/  BSYNC B0 ;  /* 0x0000000000007941 */ /* 0x000fea0003800000 */
.L_x_3492:
[----:B------:R-:W-:-:S04]  /*42c0*/  F2FP.F16.F32.PACK_AB R0, RZ, R0 ;  /* 0x00000000ff00723e */ /* 0x000fc800000000ff */
[----:B------:R-:W-:Y:S01]  /*42d0*/  PRMT R18, R0, 0x7610, R18 ;  /* 0x0000761000127816 */ /* 0x000fe20000000012 */
[----:B------:R-:W-:Y:S06]  /*42e0*/  BRA `(.L_x_3462) ;  /* 0x00000000006c7947 */ /* 0x000fec0003800000 */
.L_x_3467:
        /* <DEDUP_REMOVED lines=15> */
[----:B0-2--5:R-:W-:Y:S05]  /*43e0*/  CALL.ABS.NOINC R2 ;  /* 0x0000000002007343 */ /* 0x025fea0003c00000 */
.L_x_3494:
[----:B------:R-:W-:Y:S01]  /*43f0*/  PRMT R18, RZ, 0x7610, R18 ;  /* 0x00007610ff127816 */ /* 0x000fe20000000012 */
[----:B------:R-:W-:Y:S06]  /*4400*/  BRA `(.L_x_3462) ;  /* 0x0000000000247947 */ /* 0x000fec0003800000 */
.L_x_3491:
[----:B------:R-:W3:Y:S02]  /*4410*/  LDG.E.64 R2, desc[UR36][R2.64] ;  /* 0x0000002402027981 */ /* 0x000ee4000c1e1b00 */
[----:B---3--:R-:W0:Y:S02]  /*4420*/  I2F.U64 R0, R2 ;  /* 0x0000000200007312 */ /* 0x008e240000301000 */
[----:B0-----:R-:W-:-:S04]  /*4430*/  F2FP.F16.F32.PACK_AB R0, RZ, R0 ;  /* 0x00000000ff00723e */ /* 0x001fc800000000ff */
[----:B------:R-:W-:Y:S01]  /*4440*/  PRMT R18, R0, 0x7610, R18 ;  /* 0x0000761000127816 */ /* 0x000fe20000000012 */
[----:B------:R-:W-:Y:S06]  /*4450*/  BRA `(.L_x_3462) ;  /* 0x0000000000107947 */ /* 0x000fec0003800000 */
.L_x_3490:
[----:B------:R-:W3:Y:S02]  /*4460*/  LDG.E R2, desc[UR36][R2.64] ;  /* 0x0000002402027981 */ /* 0x000ee4000c1e1900 */
[----:B---3--:R-:W-:-:S04]  /*4470*/  I2FP.F32.U32 R0, R2 ;  /* 0x0000000200007245 */ /* 0x008fc80000201000 */
[----:B------:R-:W-:-:S04]  /*4480*/  F2FP.F16.F32.PACK_AB R0, RZ, R0 ;  /* 0x00000000ff00723e */ /* 0x000fc800000000ff */
[----:B------:R-:W-:-:S07]  /*4490*/  PRMT R18, R0, 0x7610, R18 ;  /* 0x0000761000127816 */ /* 0x000fce0000000012 */
.L_x_3462:
[----:B------:R-:W-:Y:S05]  /*44a0*/  BSYNC B6 ;  /* 0x0000000000067941 */ /* 0x000fea0003800000 */
.L_x_3461:
[----:B--2---:R-:W-:Y:S01]  /*44b0*/  ISETP.NE.AND P0, PT, R26, RZ, PT ;  /* 0x000000ff1a00720c */ /* 0x004fe20003f05270 */
[----:B------:R-:W-:-:S12]  /*44c0*/  BSSY B0, `(.L_x_3495) ;  /* 0x0000077000007945 */ /* 0x000fd80003800000 */
[----:B------:R-:W-:Y:S05]  /*44d0*/  @!P0 BRA `(.L_x_3496) ;  /* 0x0000000000ec8947 */ /* 0x000fea0003800000 */
[----:B------:R-:W2:Y:S01]  /*44e0*/  S2R R19, SR_TID.X ;  /* 0x0000000000137919 */ /* 0x000ea20000002100 */
[----:B------:R-:W-:Y:S01]  /*44f0*/  BSSY B1, `(.L_x_3497) ;  /* 0x0000013000017945 */ /* 0x000fe20003800000 */
[CC--:B--2---:R-:W-:Y:S01]  /*4500*/  ISETP.GE.AND P0, PT, R19.reuse, R16.reuse, PT ;  /* 0x000000101300720c */ /* 0x0c4fe20003f06270 */
[C---:B------:R-:W-:Y:S02]  /*4510*/  VIADD R7, R19.reuse, 0x80 ;  /* 0x0000008013077836 */ /* 0x040fe40000000000 */
[C---:B01-34-:R-:W-:Y:S02]  /*4520*/  VIADD R3, R19.reuse, 0x100 ;  /* 0x0000010013037836 */ /* 0x05bfe40000000000 */
[----:B------:R-:W-:Y:S01]  /*4530*/  VIADD R5, R19, 0x180 ;  /* 0x0000018013057836 */ /* 0x000fe20000000000 */
[-C--:B------:R-:W-:Y:S02]  /*4540*/  ISETP.GE.AND P1, PT, R7, R16.reuse, PT ;  /* 0x000000100700720c */ /* 0x080fe40003f26270 */
[----:B------:R-:W-:-:S02]  /*4550*/  ISETP.GE.AND P2, PT, R3, R16, PT ;  /* 0x000000100300720c */ /* 0x000fc40003f46270 */
[----:B------:R-:W-:-:S03]  /*4560*/  ISETP.GE.AND P3, PT, R5, R16, PT ;  /* 0x000000100500720c */ /* 0x000fc60003f66270 */
[----:B------:R-:W-:Y:S10]  /*4570*/  @P0 BRA `(.L_x_3498) ;  /* 0x0000000000280947 */ /* 0x000ff40003800000 */
[----:B------:R-:W0:Y:S01]  /*4580*/  LDC.U16 R2, c[0x0][0x218] ;  /* 0x00008600ff027b82 */ /* 0x000e220000000400 */
[----:B-----5:R-:W-:Y:S02]  /*4590*/  HADD2.F32 R23, -RZ, R23.H0_H0 ;  /* 0x20000017ff177230 */ /* 0x020fe40000004100 */
[----:B0-----:R-:W-:-:S04]  /*45a0*/  HADD2.F32 R2, -RZ, R2.H0_H0 ;  /* 0x20000002ff027230 */ /* 0x001fc80000004100 */
[----:B------:R-:W0:Y:S02]  /*45b0*/  MUFU.RCP R0, R2 ;  /* 0x0000000200007308 */ /* 0x000e240000001000 */
[----:B0-----:R-:W-:-:S05]  /*45c0*/  FMUL.FTZ R23, R23, R0 ;  /* 0x0000000017177220 */ /* 0x001fca0000410000 */
[----:B------:R-:W-:-:S05]  /*45d0*/  F2FP.F16.F32.PACK_AB R23, RZ, R23 ;  /* 0x00000017ff17723e */ /* 0x000fca00000000ff */
[----:B------:R-:W-:-:S06]  /*45e0*/  HADD2.F32 R23, -RZ, R23.H0_H0 ;  /* 0x20000017ff177230 */ /* 0x000fcc0000004100 */
[----:B------:R-:W0:Y:S02]  /*45f0*/  FRND R23, R23 ;  /* 0x0000001700177307 */ /* 0x000e240000201000 */
[----:B0-----:R-:W-:-:S05]  /*4600*/  FMUL.FTZ R0, R2, R23 ;  /* 0x0000001702007220 */ /* 0x001fca0000410000 */
[----:B------:R-:W-:-:S07]  /*4610*/  F2FP.F16.F32.PACK_AB R0, RZ, R0 ;  /* 0x00000000ff00723e */ /* 0x000fce00000000ff */
.L_x_3498:
[----:B------:R-:W-:Y:S05]  /*4620*/  BSYNC B1 ;  /* 0x0000000000017941 */ /* 0x000fea0003800000 */
.L_x_3497:
[----:B------:R-:W-:Y:S04]  /*4630*/  BSSY B1, `(.L_x_3499) ;  /* 0x000000c000017945 */ /* 0x000fe80003800000 */
[----:B------:R-:W-:Y:S05]  /*4640*/  @P1 BRA `(.L_x_3500) ;  /* 0x0000000000281947 */ /* 0x000fea0003800000 */
        /* <DEDUP_REMOVED lines=10> */
.L_x_3500:
[----:B------:R-:W-:Y:S05]  /*46f0*/  BSYNC B1 ;  /* 0x0000000000017941 */ /* 0x000fea0003800000 */
.L_x_3499:
        /* <DEDUP_REMOVED lines=12> */
.L_x_3502:
[----:B------:R-:W-:Y:S05]  /*47c0*/  BSYNC B1 ;  /* 0x0000000000017941 */ /* 0x000fea0003800000 */
.L_x_3501:
        /* <DEDUP_REMOVED lines=10> */
[----:B------:R-:W-:Y:S01]  /*4870*/  F2FP.F16.F32.PACK_AB R22, RZ, R22 ;  /* 0x00000016ff16723e */ /* 0x000fe200000000ff */
[----:B------:R-:W-:Y:S06]  /*4880*/  BRA `(.L_x_3503) ;  /* 0x0000000000e87947 */ /* 0x000fec0003800000 */
.L_x_3496:
[----:B------:R-:W2:Y:S01]  /*4890*/  S2R R19, SR_TID.X ;  /* 0x0000000000137919 */ /* 0x000ea20000002100 */
[----:B------:R-:W-:Y:S01]  /*48a0*/  BSSY B1, `(.L_x_3504) ;  /* 0x0000013000017945 */ /* 0x000fe20003800000 */
[CC--:B--2---:R-:W-:Y:S01]  /*48b0*/  ISETP.GE.AND P0, PT, R19.reuse, R16.reuse, PT ;  /* 0x000000101300720c */ /* 0x0c4fe20003f06270 */
[C---:B01-34-:R-:W-:Y:S02]  /*48c0*/  VIADD R3, R19.reuse, 0x80 ;  /* 0x0000008013037836 */ /* 0x05bfe40000000000 */
[C---:B------:R-:W-:Y:S02]  /*48d0*/  VIADD R5, R19.reuse, 0x100 ;  /* 0x0000010013057836 */ /* 0x040fe40000000000 */
[----:B------:R-:W-:Y:S01]  /*48e0*/  VIADD R7, R19, 0x180 ;  /* 0x0000018013077836 */ /* 0x000fe20000000000 */
[-C--:B------:R-:W-:Y:S02]  /*48f0*/  ISETP.GE.AND P1, PT, R3, R16.reuse, PT ;  /* 0x000000100300720c */ /* 0x080fe40003f26270 */
[----:B------:R-:W-:-:S02]  /*4900*/  ISETP.GE.AND P2, PT, R5, R16, PT ;  /* 0x000000100500720c */ /* 0x000fc40003f46270 */
[----:B------:R-:W-:-:S03]  /*4910*/  ISETP.GE.AND P3, PT, R7, R16, PT ;  /* 0x000000100700720c */ /* 0x000fc60003f66270 */
[----:B------:R-:W-:Y:S10]  /*4920*/  @P0 BRA `(.L_x_3505) ;  /* 0x0000000000280947 */ /* 0x000ff40003800000 */
[----:B------:R-:W0:Y:S01]  /*4930*/  LDC.U16 R2, c[0x0][0x218] ;  /* 0x00008600ff027b82 */ /* 0x000e220000000400 */
[----:B-----5:R-:W-:Y:S02]  /*4940*/  HADD2.F32 R0, -RZ, R23.H0_H0 ;  /* 0x20000017ff007230 */ /* 0x020fe40000004100 */
[----:B0-----:R-:W-:-:S05]  /*4950*/  HADD2.F32 R3, -RZ, R2.H0_H0 ;  /* 0x20000002ff037230 */ /* 0x001fca0000004100 */
[----:B------:R-:W-:Y:S02]  /*4960*/  FMUL.FTZ R0, R0, R3 ;  /* 0x0000000300007220 */ /* 0x000fe40000410000 */
[----:B------:R-:W-:Y:S03]  /*4970*/  MUFU.RCP R3, R3 ;  /* 0x0000000300037308 */ /* 0x000fe60000001000 */
[----:B------:R-:W-:-:S05]  /*4980*/  F2FP.F16.F32.PACK_AB R0, RZ, R0 ;  /* 0x00000000ff00723e */ /* 0x000fca00000000ff */
[----:B------:R-:W-:-:S06]  /*4990*/  HADD2.F32 R2, -RZ, R0.H0_H0 ;  /* 0x20000000ff027230 */ /* 0x000fcc0000004100 */
[----:B------:R-:W0:Y:S02]  /*49a0*/  FRND R2, R2 ;  /* 0x0000000200027307 */ /* 0x000e240000201000 */
[----:B0-----:R-:W-:-:S05]  /*49b0*/  FMUL.FTZ R0, R2, R3 ;  /* 0x0000000302007220 */ /* 0x001fca0000410000 */
[----:B------:R-:W-:-:S07]  /*49c0*/  F2FP.F16.F32.PACK_AB R0, RZ, R0 ;  /* 0x00000000ff00723e */ /* 0x000fce00000000ff */
.L_x_3505:
[----:B------:R-:W-:Y:S05]  /*49d0*/  BSYNC B1 ;  /* 0x0000000000017941 */ /* 0x000fea0003800000 */
.L_x_3504:
[----:B------:R-:W-:Y:S04]  /*49e0*/  BSSY B1, `(.L_x_3506) ;  /* 0x000000c000017945 */ /* 0x000fe80003800000 */
[----:B------:R-:W-:Y:S05]  /*49f0*/  @P1 BRA `(.L_x_3507) ;  /* 0x0000000000281947 */ /* 0x000fea0003800000 */
        /* <DEDUP_REMOVED lines=10> */
.L_x_3507:
[----:B------:R-:W-:Y:S05]  /*4aa0*/  BSYNC B1 ;  /* 0x0000000000017941 */ /* 0x000fea0003800000 */
.L_x_3506:
[----:B------:R-:W-:Y:S04]  /*4ab0*/  BSSY B1, `(.L_x_3508) ;  /* 0x000000c000017945 */ /* 0x000fe80003800000 */
[----:B------:R-:W-:Y:S05]  /*4ac0*/  @P2 BRA `(.L_x_3509) ;  /* 0x0000000000282947 */ /* 0x000fea0003800000 */
[----:B------:R-:W0:Y:S01]  /*4ad0*/  LDC.U16 R3, c[0x0][0x218] ;  /* 0x00008600ff037b82 */ /* 0x000e220000000400 */
[----:B-----5:R-:W-:Y:S02]  /*4ae0*/  HADD2.F32 R2, -RZ, R25.H0_H0 ;  /* 0x20000019ff027230 */ /* 0x020fe40000004100 */
[----:B0-----:R-:W-:-:S04]  /*4af0*/  HADD2.F32 R3, -RZ, R3.H0_H0 ;  /* 0x20000003ff037230 */ /* 0x001fc80000004100 */
[----:B------:R-:W-:Y:S01]  /*4b00*/  MUFU.RCP R23, R3 ;  /* 0x0000000300177308 */ /* 0x000fe20000001000 */
[----:B------:R-:W-:-:S05]  /*4b10*/  FMUL.FTZ R2, R3, R2 ;  /* 0x0000000203027220 */ /* 0x000fca0000410000 */
[----:B------:R-:W-:-:S05]  /*4b20*/  F2FP.F16.F32.PACK_AB R2, RZ, R2 ;  /* 0x00000002ff02723e */ /* 0x000fca00000000ff */
[----:B------:R-:W-:-:S06]  /*4b30*/  HADD2.F32 R2, -RZ, R2.H0_H0 ;  /* 0x20000002ff027230 */ /* 0x000fcc0000004100 */
[----:B------:R-:W0:Y:S02]  /*4b40*/  FRND R2, R2 ;  /* 0x0000000200027307 */ /* 0x000e240000201000 */
[----:B0-----:R-:W-:-:S05]  /*4b50*/  FMUL.FTZ R23, R2, R23 ;  /* 0x0000001702177220 */ /* 0x001fca0000410000 */
[----:B------:R-:W-:-:S07]  /*4b60*/  F2FP.F16.F32.PACK_AB R23, RZ, R23 ;  /* 0x00000017ff17723e */ /* 0x000fce00000000ff */
.L_x_3509:
[----:B------:R-:W-:Y:S05]  /*4b70*/  BSYNC B1 ;  /* 0x0000000000017941 */ /* 0x000fea0003800000 */
.L_x_3508:
        /* <DEDUP_REMOVED lines=11> */
.L_x_3503:
[----:B------:R-:W-:Y:S05]  /*4c30*/  BSYNC B0 ;  /* 0x0000000000007941 */ /* 0x000fea0003800000 */
.L_x_3495:
[----:B-----5:R-:W0:Y:S01]  /*4c40*/  LDC.U8 R18, c[0x0][0x244] ;  /* 0x00009100ff127b82 */ /* 0x020e220000000000 */
[----:B------:R-:W-:Y:S04]  /*4c50*/  BSSY B6, `(.L_x_3510) ;  /* 0x00000fd000067945 */ /* 0x000fe80003800000 */
[----:B------:R-:W-:Y:S05]  /*4c60*/  @P0 BRA `(.L_x_3511) ;  /* 0x0000000c00ec0947 */ /* 0x000fea0003800000 */
[----:B------:R-:W1:Y:S01]  /*4c70*/  LDC.64 R6, c[0x0][0x228] ;  /* 0x00008a00ff067b82 */ /* 0x000e620000000a00 */
[----:B0-----:R-:W-:Y:S01]  /*4c80*/  PRMT R4, R18, 0x9910, RZ ;  /* 0x0000991012047816 */ /* 0x001fe200000000ff */
[----:B------:R-:W-:Y:S01]  /*4c90*/  IMAD R2, R17, 0x200, R19 ;  /* 0x0000020011027824 */ /* 0x000fe200078e0213 */
[----:B------:R-:W-:Y:S02]  /*4ca0*/  ULDC UR4, c[0x0][0x248] ;  /* 0x0000920000047ab9 */ /* 0x000fe40000000800 */
[----:B------:R-:W-:Y:S01]  /*4cb0*/  ISETP.GT.AND P0, PT, R4, 0x9, PT ;  /* 0x000000090400780c */ /* 0x000fe20003f04270 */
[----:B------:R-:W-:-:S05]  /*4cc0*/  IMAD R3, R2, UR4, RZ ;  /* 0x0000000402037c24 */ /* 0x000fca000f8e02ff */
[----:B-1----:R-:W-:-:S05]  /*4cd0*/  IADD3 R2, P1, R3, R6, RZ ;  /* 0x0000000603027210 */ /* 0x002fca0007f3e0ff */
        /* <DEDUP_REMOVED lines=14> */
.L_x_3515:
[----:B------:R-:W-:-:S06]  /*4dc0*/  HADD2.F32 R5, -RZ, R0.H0_H0 ;  /* 0x20000000ff057230 */ /* 0x000fcc0000004100 */
[----:B------:R-:W0:Y:S02]  /*4dd0*/  F2I.S64.TRUNC R4, R5 ;  /* 0x0000000500047311 */ /* 0x000e24000020d900 */
[----:B0-----:R0:W-:Y:S01]  /*4de0*/  STG.E.U8 desc[UR36][R2.64], R4 ;  /* 0x0000000402007986 */ /* 0x0011e2000c101124 */
[----:B------:R-:W-:Y:S05]  /*4df0*/  BRA `(.L_x_3517) ;  /* 0x0000000c00847947 */ /* 0x000fea0003800000 */
.L_x_3514:
        /* <DEDUP_REMOVED lines=10> */
.L_x_3519:
[----:B------:R-:W-:-:S04]  /*4ea0*/  HADD2.F32 R0, -RZ, R0.H0_H0 ;  /* 0x20000000ff007230 */ /* 0x000fc80000004100 */
[----:B------:R-:W0:Y:S02]  /*4eb0*/  F2I.FTZ.TRUNC.NTZ R5, R0 ;  /* 0x0000000000057305 */ /* 0x000e24000021f100 */
[----:B0-----:R0:W-:Y:S01]  /*4ec0*/  STG.E desc[UR36][R2.64], R5 ;  /* 0x0000000502007986 */ /* 0x0011e2000c101924 */
[----:B------:R-:W-:Y:S05]  /*4ed0*/  BRA `(.L_x_3517) ;  /* 0x0000000c004c7947 */ /* 0x000fea0003800000 */
.L_x_3518:
[----:B------:R-:W-:-:S04]  /*4ee0*/  HADD2.F32 R0, -RZ, R0.H0_H0 ;  /* 0x20000000ff007230 */ /* 0x000fc80000004100 */
[----:B------:R-:W0:Y:S02]  /*4ef0*/  F2I.FTZ.TRUNC.NTZ R5, R0 ;  /* 0x0000000000057305 */ /* 0x000e24000021f100 */
[----:B0-----:R0:W-:Y:S01]  /*4f00*/  STG.E.U16 desc[UR36][R2.64], R5 ;  /* 0x0000000502007986 */ /* 0x0011e2000c101524 */
[----:B------:R-:W-:Y:S05]  /*4f10*/  BRA `(.L_x_3517) ;  /* 0x0000000c003c7947 */ /* 0x000fea0003800000 */
.L_x_3513:
        /* <DEDUP_REMOVED lines=9> */
.L_x_3521:
[----:B------:R0:W-:Y:S01]  /*4fb0*/  STG.E.U16 desc[UR36][R2.64], R0 ;  /* 0x0000000002007986 */ /* 0x0001e2000c101524 */
[----:B------:R-:W-:Y:S05]  /*4fc0*/  BRA `(.L_x_3517) ;  /* 0x0000000c00107947 */ /* 0x000fea0003800000 */
.L_x_3520:
        /* <DEDUP_REMOVED lines=10> */
.L_x_3523:
[----:B------:R-:W-:-:S05]  /*5070*/  HADD2.F32 R0, -RZ, R0.H0_H0 ;  /* 0x20000000ff007230 */ /* 0x000fca0000004100 */
[----:B------:R-:W-:-:S04]  /*5080*/  F2FP.F16.F32.PACK_AB R0, RZ, R0 ;  /* 0x00000000ff00723e */ /* 0x000fc800000000ff */
[----:B------:R-:W-:-:S05]  /*5090*/  PRMT R0, R0, 0x5410, RZ ;  /* 0x0000541000007816 */ /* 0x000fca00000000ff */
[----:B------:R0:W-:Y:S01]  /*50a0*/  STG.E desc[UR36][R2.64], R0 ;  /* 0x0000000002007986 */ /* 0x0001e2000c101924 */
[----:B------:R-:W-:Y:S05]  /*50b0*/  BRA `(.L_x_3517) ;  /* 0x0000000800d47947 */ /* 0x000fea0003800000 */
.L_x_3522:
[----:B------:R-:W-:-:S05]  /*50c0*/  HADD2.F32 R4, -RZ, R0.H0_H0 ;  /* 0x20000000ff047230 */ /* 0x000fca0000004100 */
[----:B------:R-:W-:-:S06]  /*50d0*/  FMUL.FTZ R4, R4, 1 ;  /* 0x3f80000004047820 */ /* 0x000fcc0000410000 */
[----:B------:R-:W0:Y:S02]  /*50e0*/  F2F.F64.F32 R4, R4 ;  /* 0x0000000400047310 */ /* 0x000e240000201800 */
[----:B0-----:R0:W-:Y:S01]  /*50f0*/  STG.E.64 desc[UR36][R2.64], R4 ;  /* 0x0000000402007986 */ /* 0x0011e2000c101b24 */
[----:B------:R-:W-:Y:S05]  /*5100*/  BRA `(.L_x_3517) ;  /* 0x0000000800c07947 */ /* 0x000fea0003800000 */
.L_x_3512:
        /* <DEDUP_REMOVED lines=13> */
.L_x_3526:
[----:B------:R-:W-:Y:S01]  /*51e0*/  HADD2.F32 R0, -RZ, R0.H0_H0 ;  /* 0x20000000ff007230 */ /* 0x000fe20000004100 */
[----:B------:R-:W-:-:S04]  /*51f0*/  CS2R R6, SRZ ;  /* 0x0000000000067805 */ /* 0x000fc8000001ff00 */
[----:B------:R-:W-:-:S04]  /*5200*/  FMUL.FTZ R0, R0, 1 ;  /* 0x3f80000000007820 */ /* 0x000fc80000410000 */
[----:B------:R-:W0:Y:S02]  /*5210*/  F2F.F64.F32 R4, R0 ;  /* 0x0000000000047310 */ /* 0x000e240000201800 */
[----:B0-----:R0:W-:Y:S01]  /*5220*/  STG.E.128 desc[UR36][R2.64], R4 ;  /* 0x0000000402007986 */ /* 0x0011e2000c101d24 */
[----:B------:R-:W-:Y:S05]  /*5230*/  BRA `(.L_x_3517) ;  /* 0x0000000800747947 */ /* 0x000fea0003800000 */
.L_x_3525:
        /* <DEDUP_REMOVED lines=21> */
.L_x_3530:
[----:B------:R-:W-:Y:S05]  /*5390*/  BSYNC B0 ;  /* 0x0000000000007941 */ /* 0x000fea0003800000 */
.L_x_3529:
[----:B------:R-:W-:-:S05]  /*53a0*/  LOP3.LUT R5, R0, R5, RZ, 0xfc, !PT ;  /* 0x0000000500057212 */ /* 0x000fca00078efcff */
[----:B------:R0:W-:Y:S01]  /*53b0*/  STG.E.U8 desc[UR36][R2.64], R5 ;  /* 0x0000000502007986 */ /* 0x0001e2000c101124 */
[----:B------:R-:W-:Y:S05]  /*53c0*/  BRA `(.L_x_3517) ;  /* 0x0000000800107947 */ /* 0x000fea0003800000 */
.L_x_3528:
        /* <DEDUP_REMOVED lines=13> */
.L_x_3532:
[----:B------:R-:W-:Y:S01]  /*54a0*/  IMAD.MOV.U32 R0, RZ, RZ, 0x7f ;  /* 0x0000007fff007424 */ /* 0x000fe200078e00ff */
[----:B------:R-:W-:-:S04]  /*54b0*/  ISETP.GT.U32.AND P0, PT, R4, 0x7f800000, PT ;  /* 0x7f8000000400780c */ /* 0x000fc80003f04070 */
[----:B------:R-:W-:-:S09]  /*54c0*/  SEL R0, R0, 0x7c, P0 ;  /* 0x0000007c00007807 */ /* 0x000fd20000000000 */
.L_x_3533:
[----:B------:R-:W-:Y:S05]  /*54d0*/  BSYNC B0 ;  /* 0x0000000000007941 */ /* 0x000fea0003800000 */
.L_x_3531:
[----:B------:R-:W-:-:S04]  /*54e0*/  LOP3.LUT R4, R5, 0x80000000, RZ, 0xc0, !PT ;  /* 0x8000000005047812 */ /* 0x000fc800078ec0ff */
[----:B------:R-:W-:-:S04]  /*54f0*/  SHF.R.U32.HI R5, RZ, 0x18, R4 ;  /* 0x00000018ff057819 */ /* 0x000fc80000011604 */
[----:B------:R-:W-:-:S05]  /*5500*/  LOP3.LUT R5, R0, R5, RZ, 0xfc, !PT ;  /* 0x0000000500057212 */ /* 0x000fca00078efcff */
[----:B------:R0:W-:Y:S01]  /*5510*/  STG.E.U8 desc[UR36][R2.64], R5 ;  /* 0x0000000502007986 */ /* 0x0001e2000c101124 */
[----:B------:R-:W-:Y:S05]  /*5520*/  BRA `(.L_x_3517) ;  /* 0x0000000400b87947 */ /* 0x000fea0003800000 */
.L_x_3527:
[----:B------:R-:W-:-:S05]  /*5530*/  HADD2.F32 R0, -RZ, R0.H0_H0 ;  /* 0x20000000ff007230 */ /* 0x000fca0000004100 */
[----:B------:R-:W-:-:S05]  /*5540*/  F2FP.BF16.F32.PACK_AB R0, RZ, R0 ;  /* 0x00000000ff00723e */ /* 0x000fca00000010ff */
[----:B------:R0:W-:Y:S01]  /*5550*/  STG.E.U16 desc[UR36][R2.64], R0 ;  /* 0x0000000002007986 */ /* 0x0001e2000c101524 */
[----:B------:R-:W-:Y:S05]  /*5560*/  BRA `(.L_x_3517) ;  /* 0x0000000400a87947 */ /* 0x000fea0003800000 */
.L_x_3524:
        /* <DEDUP_REMOVED lines=12> */
.L_x_3536:
        /* <DEDUP_REMOVED lines=17> */
.L_x_3539:
[----:B------:R-:W-:-:S04]  /*5740*/  LOP3.LUT R0, R7, 0x80000000, RZ, 0xc0, !PT ;  /* 0x8000000007007812 */ /* 0x000fc800078ec0ff */
[----:B------:R-:W-:-:S04]  /*5750*/  SHF.R.U32.HI R5, RZ, 0x18, R0 ;  /* 0x00000018ff057819 */ /* 0x000fc80000011600 */
[----:B------:R-:W-:-:S04]  /*5760*/  LOP3.LUT R4, R4, R5, RZ, 0xfc, !PT ;  /* 0x0000000504047212 */ /* 0x000fc800078efcff */
[----:B------:R-:W-:-:S07]  /*5770*/  PRMT R0, R4, 0x7610, R0 ;  /* 0x0000761004007816 */ /* 0x000fce0000000000 */
.L_x_3538:
[----:B------:R-:W-:Y:S05]  /*5780*/  BSYNC B0 ;  /* 0x0000000000007941 */ /* 0x000fea0003800000 */
.L_x_3537:
[----:B------:R3:W-:Y:S01]  /*5790*/  STG.E.U8 desc[UR36][R2.64], R0 ;  /* 0x0000000002007986 */ /* 0x0007e2000c101124 */
[----:B------:R-:W-:Y:S05]  /*57a0*/  BRA `(.L_x_3517) ;  /* 0x0000000400187947 */ /* 0x000fea0003800000 */
.L_x_3535:
        /* <DEDUP_REMOVED lines=17> */
.L_x_3542:
[----:B------:R-:W-:-:S04]  /*58c0*/  LOP3.LUT R0, R7, 0x80000000, RZ, 0xc0, !PT ;  /* 0x8000000007007812 */ /* 0x000fc800078ec0ff */
[----:B------:R-:W-:-:S04]  /*58d0*/  SHF.R.U32.HI R5, RZ, 0x18, R0 ;  /* 0x00000018ff057819 */ /* 0x000fc80000011600 */
[----:B------:R-:W-:-:S04]  /*58e0*/  LOP3.LUT R4, R4, R5, RZ, 0xfc, !PT ;  /* 0x0000000504047212 */ /* 0x000fc800078efcff */
[----:B------:R-:W-:-:S07]  /*58f0*/  PRMT R0, R4, 0x7610, R0 ;  /* 0x0000761004007816 */ /* 0x000fce0000000000 */
.L_x_3541:
[----:B------:R-:W-:Y:S05]  /*5900*/  BSYNC B0 ;  /* 0x0000000000007941 */ /* 0x000fea0003800000 */
.L_x_3540:
[----:B------:R0:W-:Y:S01]  /*5910*/  STG.E.U8 desc[UR36][R2.64], R0 ;  /* 0x0000000002007986 */ /* 0x0001e2000c101124 */
[----:B------:R-:W-:Y:S05]  /*5920*/  BRA `(.L_x_3517) ;  /* 0x0000000000b87947 */ /* 0x000fea0003800000 */
.L_x_3534:
        /* <DEDUP_REMOVED lines=22> */
.L_x_3516:
        /* <DEDUP_REMOVED lines=16> */
.L_x_3545:
[----:B------:R-:W-:Y:S05]  /*5b90*/  BRA `(.L_x_3517) ;  /* 0x00000000001c7947 */ /* 0x000fea0003800000 */
.L_x_3544:
[----:B------:R-:W-:-:S06]  /*5ba0*/  HADD2.F32 R4, -RZ, R0.H0_H0 ;  /* 0x20000000ff047230 */ /* 0x000fcc0000004100 */
[----:B------:R-:W0:Y:S02]  /*5bb0*/  F2I.U64.TRUNC R4, R4 ;  /* 0x0000000400047311 */ /* 0x000e24000020d800 */
[----:B0-----:R2:W-:Y:S01]  /*5bc0*/  STG.E.64 desc[UR36][R2.64], R4 ;  /* 0x0000000402007986 */ /* 0x0015e2000c101b24 */
[----:B------:R-:W-:Y:S05]  /*5bd0*/  BRA `(.L_x_3517) ;  /* 0x00000000000c7947 */ /* 0x000fea0003800000 */
.L_x_3543:
[----:B------:R-:W-:-:S04]  /*5be0*/  HADD2.F32 R0, -RZ, R0.H0_H0 ;  /* 0x20000000ff007230 */ /* 0x000fc80000004100 */
[----:B------:R-:W0:Y:S02]  /*5bf0*/  F2I.FTZ.U32.TRUNC.NTZ R5, R0 ;  /* 0x0000000000057305 */ /* 0x000e24000021f000 */
[----:B0-----:R0:W-:Y:S02]  /*5c00*/  STG.E desc[UR36][R2.64], R5 ;  /* 0x0000000502007986 */ /* 0x0011e4000c101924 */
.L_x_3517:
[----:B------:R-:W-:-:S07]  /*5c10*/  VIADD R19, R19, 0x80 ;  /* 0x0000008013137836 */ /* 0x000fce0000000000 */
.L_x_3511:
[----:B------:R-:W-:Y:S05]  /*5c20*/  BSYNC B6 ;  /* 0x0000000000067941 */ /* 0x000fea0003800000 */
.L_x_3510:
        /* <DEDUP_REMOVED lines=25> */
.L_x_3551:
[----:B------:R-:W-:-:S06]  /*5dc0*/  HADD2.F32 R5, -RZ, R24.H0_H0 ;  /* 0x20000018ff057230 */ /* 0x000fcc0000004100 */
[----:B------:R-:W0:Y:S02]  /*5dd0*/  F2I.S64.TRUNC R4, R5 ;  /* 0x0000000500047311 */ /* 0x000e24000020d900 */
[----:B0-----:R0:W-:Y:S01]  /*5de0*/  STG.E.U8 desc[UR36][R2.64], R4 ;  /* 0x0000000402007986 */ /* 0x0011e2000c101124 */
[----:B------:R-:W-:Y:S05]  /*5df0*/  BRA `(.L_x_3553) ;  /* 0x0000000c00847947 */ /* 0x000fea0003800000 */
.L_x_3550:
        /* <DEDUP_REMOVED lines=10> */
.L_x_3555:
[----:B------:R-:W-:-:S04]  /*5ea0*/  HADD2.F32 R24, -RZ, R24.H0_H0 ;  /* 0x20000018ff187230 */ /* 0x000fc80000004100 */
[----:B------:R-:W0:Y:S02]  /*5eb0*/  F2I.FTZ.TRUNC.NTZ R5, R24 ;  /* 0x0000001800057305 */ /* 0x000e24000021f100 */
[----:B0-----:R0:W-:Y:S01]  /*5ec0*/  STG.E desc[UR36][R2.64], R5 ;  /* 0x0000000502007986 */ /* 0x0011e2000c101924 */
[----:B------:R-:W-:Y:S05]  /*5ed0*/  BRA `(.L_x_3553) ;  /* 0x0000000c004c7947 */ /* 0x000fea0003800000 */
.L_x_3554:
[----:B------:R-:W-:-:S04]  /*5ee0*/  HADD2.F32 R24, -RZ, R24.H0_H0 ;  /* 0x20000018ff187230 */ /* 0x000fc80000004100 */
[----:B------:R-:W0:Y:S02]  /*5ef0*/  F2I.FTZ.TRUNC.NTZ R5, R24 ;  /* 0x0000001800057305 */ /* 0x000e24000021f100 */
[----:B0-----:R0:W-:Y:S01]  /*5f00*/  STG.E.U16 desc[UR36][R2.64], R5 ;  /* 0x0000000502007986 */ /* 0x0011e2000c101524 */
[----:B------:R-:W-:Y:S05]  /*5f10*/  BRA `(.L_x_3553) ;  /* 0x0000000c003c7947 */ /* 0x000fea0003800000 */
.L_x_3549:
        /* <DEDUP_REMOVED lines=9> */
.L_x_3557:
[----:B------:R0:W-:Y:S01]  /*5fb0*/  STG.E.U16 desc[UR36][R2.64], R24 ;  /* 0x0000001802007986 */ /* 0x0001e2000c101524 */
[----:B------:R-:W-:Y:S05]  /*5fc0*/  BRA `(.L_x_3553) ;  /* 0x0000000c00107947 */ /* 0x000fea0003800000 */
.L_x_3556:
        /* <DEDUP_REMOVED lines=10> */
.L_x_3559:
[----:B------:R-:W-:-:S05]  /*6070*/  HADD2.F32 R0, -RZ, R24.H0_H0 ;  /* 0x20000018ff007230 */ /* 0x000fca0000004100 */
[----:B------:R-:W-:-:S04]  /*6080*/  F2FP.F16.F32.PACK_AB R0, RZ, R0 ;  /* 0x00000000ff00723e */ /* 0x000fc800000000ff */
[----:B------:R-:W-:-:S05]  /*6090*/  PRMT R0, R0, 0x5410, RZ ;  /* 0x0000541000007816 */ /* 0x000fca00000000ff */
[----:B------:R0:W-:Y:S01]  /*60a0*/  STG.E desc[UR36][R2.64], R0 ;  /* 0x0000000002007986 */ /* 0x0001e2000c101924 */
[----:B------:R-:W-:Y:S05]  /*60b0*/  BRA `(.L_x_3553) ;  /* 0x0000000800d47947 */ /* 0x000fea0003800000 */
.L_x_3558:
[----:B------:R-:W-:-:S05]  /*60c0*/  HADD2.F32 R4, -RZ, R24.H0_H0 ;  /* 0x20000018ff047230 */ /* 0x000fca0000004100 */
[----:B------:R-:W-:-:S06]  /*60d0*/  FMUL.FTZ R4, R4, 1 ;  /* 0x3f80000004047820 */ /* 0x000fcc0000410000 */
[----:B------:R-:W0:Y:S02]  /*60e0*/  F2F.F64.F32 R4, R4 ;  /* 0x0000000400047310 */ /* 0x000e240000201800 */
[----:B0-----:R0:W-:Y:S01]  /*60f0*/  STG.E.64 desc[UR36][R2.64], R4 ;  /* 0x0000000402007986 */ /* 0x0011e2000c101b24 */
[----:B------:R-:W-:Y:S05]  /*6100*/  BRA `(.L_x_3553) ;  /* 0x0000000800c07947 */ /* 0x000fea0003800000 */
.L_x_3548:
        /* <DEDUP_REMOVED lines=13> */
.L_x_3562:
[----:B------:R-:W-:Y:S01]  /*61e0*/  HADD2.F32 R24, -RZ, R24.H0_H0 ;  /* 0x20000018ff187230 */ /* 0x000fe20000004100 */
[----:B------:R-:W-:-:S04]  /*61f0*/  CS2R R6, SRZ ;  /* 0x0000000000067805 */ /* 0x000fc8000001ff00 */
[----:B------:R-:W-:-:S06]  /*6200*/  FMUL.FTZ R4, R24, 1 ;  /* 0x3f80000018047820 */ /* 0x000fcc0000410000 */
[----:B------:R-:W0:Y:S02]  /*6210*/  F2F.F64.F32 R4, R4 ;  /* 0x0000000400047310 */ /* 0x000e240000201800 */
[----:B0-----:R0:W-:Y:S01]  /*6220*/  STG.E.128 desc[UR36][R2.64], R4 ;  /* 0x0000000402007986 */ /* 0x0011e2000c101d24 */
[----:B------:R-:W-:Y:S05]  /*6230*/  BRA `(.L_x_3553) ;  /* 0x0000000800747947 */ /* 0x000fea0003800000 */
.L_x_3561:
        /* <DEDUP_REMOVED lines=21> */
.L_x_3566:
[----:B------:R-:W-:Y:S05]  /*6390*/  BSYNC B0 ;  /* 0x0000000000007941 */ /* 0x000fea0003800000 */
.L_x_3565:
[----:B------:R-:W-:-:S05]  /*63a0*/  LOP3.LUT R5, R0, R5, RZ, 0xfc, !PT ;  /* 0x0000000500057212 */ /* 0x000fca00078efcff */
[----:B------:R0:W-:Y:S01]  /*63b0*/  STG.E.U8 desc[UR36][R2.64], R5 ;  /* 0x0000000502007986 */ /* 0x0001e2000c101124 */
[----:B------:R-:W-:Y:S05]  /*63c0*/  BRA `(.L_x_3553) ;  /* 0x0000000800107947 */ /* 0x000fea0003800000 */
.L_x_3564:
        /* <DEDUP_REMOVED lines=13> */
.L_x_3568:
[----:B------:R-:W-:Y:S01]  /*64a0*/  IMAD.MOV.U32 R0, RZ, RZ, 0x7f ;  /* 0x0000007fff007424 */ /* 0x000fe200078e00ff */
[----:B------:R-:W-:-:S04]  /*64b0*/  ISETP.GT.U32.AND P0, PT, R4, 0x7f800000, PT ;  /* 0x7f8000000400780c */ /* 0x000fc80003f04070 */
[----:B------:R-:W-:-:S09]  /*64c0*/  SEL R0, R0, 0x7c, P0 ;  /* 0x0000007c00007807 */ /* 0x000fd20000000000 */
.L_x_3569:
[----:B------:R-:W-:Y:S05]  /*64d0*/  BSYNC B0 ;  /* 0x0000000000007941 */ /* 0x000fea0003800000 */
.L_x_3567:
[----:B------:R-:W-:-:S04]  /*64e0*/  LOP3.LUT R4, R5, 0x80000000, RZ, 0xc0, !PT ;  /* 0x8000000005047812 */ /* 0x000fc800078ec0ff */
[----:B------:R-:W-:-:S04]  /*64f0*/  SHF.R.U32.HI R5, RZ, 0x18, R4 ;  /* 0x00000018ff057819 */ /* 0x000fc80000011604 */
[----:B------:R-:W-:-:S05]  /*6500*/  LOP3.LUT R5, R0, R5, RZ, 0xfc, !PT ;  /* 0x0000000500057212 */ /* 0x000fca00078efcff */
[----:B------:R0:W-:Y:S01]  /*6510*/  STG.E.U8 desc[UR36][R2.64], R5 ;  /* 0x0000000502007986 */ /* 0x0001e2000c101124 */
[----:B------:R-:W-:Y:S05]  /*6520*/  BRA `(.L_x_3553) ;  /* 0x0000000400b87947 */ /* 0x000fea0003800000 */
.L_x_3563:
[----:B------:R-:W-:-:S05]  /*6530*/  HADD2.F32 R0, -RZ, R24.H0_H0 ;  /* 0x20000018ff007230 */ /* 0x000fca0000004100 */
[----:B------:R-:W-:-:S05]  /*6540*/  F2FP.BF16.F32.PACK_AB R0, RZ, R0 ;  /* 0x00000000ff00723e */ /* 0x000fca00000010ff */
[----:B------:R0:W-:Y:S01]  /*6550*/  STG.E.U16 desc[UR36][R2.64], R0 ;  /* 0x0000000002007986 */ /* 0x0001e2000c101524 */
[----:B------:R-:W-:Y:S05]  /*6560*/  BRA `(.L_x_3553) ;  /* 0x0000000400a87947 */ /* 0x000fea0003800000 */
.L_x_3560:
        /* <DEDUP_REMOVED lines=12> */
.L_x_3572:
        /* <DEDUP_REMOVED lines=17> */
.L_x_3575:
[----:B------:R-:W-:-:S04]  /*6740*/  LOP3.LUT R0, R7, 0x80000000, RZ, 0xc0, !PT ;  /* 0x8000000007007812 */ /* 0x000fc800078ec0ff */
[----:B------:R-:W-:-:S04]  /*6750*/  SHF.R.U32.HI R5, RZ, 0x18, R0 ;  /* 0x00000018ff057819 */ /* 0x000fc80000011600 */
[----:B------:R-:W-:-:S04]  /*6760*/  LOP3.LUT R4, R4, R5, RZ, 0xfc, !PT ;  /* 0x0000000504047212 */ /* 0x000fc800078efcff */
[----:B------:R-:W-:-:S07]  /*6770*/  PRMT R0, R4, 0x7610, R0 ;  /* 0x0000761004007816 */ /* 0x000fce0000000000 */
.L_x_3574:
[----:B------:R-:W-:Y:S05]  /*6780*/  BSYNC B0 ;  /* 0x0000000000007941 */ /* 0x000fea0003800000 */
.L_x_3573:
[----:B------:R3:W-:Y:S01]  /*6790*/  STG.E.U8 desc[UR36][R2.64], R0 ;  /* 0x0000000002007986 */ /* 0x0007e2000c101124 */
[----:B------:R-:W-:Y:S05]  /*67a0*/  BRA `(.L_x_3553) ;  /* 0x0000000400187947 */ /* 0x000fea0003800000 */
.L_x_3571:
        /* <DEDUP_REMOVED lines=17> */
.L_x_3578:
[----:B------:R-:W-:-:S04]  /*68c0*/  LOP3.LUT R0, R7, 0x80000000, RZ, 0xc0, !PT ;  /* 0x8000000007007812 */ /* 0x000fc800078ec0ff */
[----:B------:R-:W-:-:S04]  /*68d0*/  SHF.R.U32.HI R5, RZ, 0x18, R0 ;  /* 0x00000018ff057819 */ /* 0x000fc80000011600 */
[----:B------:R-:W-:-:S04]  /*68e0*/  LOP3.LUT R4, R4, R5, RZ, 0xfc, !PT ;  /* 0x0000000504047212 */ /* 0x000fc800078efcff */
[----:B------:R-:W-:-:S07]  /*68f0*/  PRMT R0, R4, 0x7610, R0 ;  /* 0x0000761004007816 */ /* 0x000fce0000000000 */
.L_x_3577:
[----:B------:R-:W-:Y:S05]  /*6900*/  BSYNC B0 ;  /* 0x0000000000007941 */ /* 0x000fea0003800000 */
.L_x_3576:
[----:B------:R0:W-:Y:S01]  /*6910*/  STG.E.U8 desc[UR36][R2.64], R0 ;  /* 0x0000000002007986 */ /* 0x0001e2000c101124 */
[----:B------:R-:W-:Y:S05]  /*6920*/  BRA `(.L_x_3553) ;  /* 0x0000000000b87947 */ /* 0x000fea0003800000 */
.L_x_3570:
        /* <DEDUP_REMOVED lines=22> */
.L_x_3552:
        /* <DEDUP_REMOVED lines=16> */
.L_x_3581:
[----:B------:R-:W-:Y:S05]  /*6b90*/  BRA `(.L_x_3553) ;  /* 0x00000000001c7947 */ /* 0x000fea0003800000 */
.L_x_3580:
[----:B------:R-:W-:-:S06]  /*6ba0*/  HADD2.F32 R4, -RZ, R24.H0_H0 ;  /* 0x20000018ff047230 */ /* 0x000fcc0000004100 */
[----:B------:R-:W0:Y:S02]  /*6bb0*/  F2I.U64.TRUNC R4, R4 ;  /* 0x0000000400047311 */ /* 0x000e24000020d800 */
[----:B0-----:R1:W-:Y:S01]  /*6bc0*/  STG.E.64 desc[UR36][R2.64], R4 ;  /* 0x0000000402007986 */ /* 0x0013e2000c101b24 */
[----:B------:R-:W-:Y:S05]  /*6bd0*/  BRA `(.L_x_3553) ;  /* 0x00000000000c7947 */ /* 0x000fea0003800000 */
.L_x_3579:
[----:B------:R-:W-:-:S04]  /*6be0*/  HADD2.F32 R24, -RZ, R24.H0_H0 ;  /* 0x20000018ff187230 */ /* 0x000fc80000004100 */
[----:B------:R-:W0:Y:S02]  /*6bf0*/  F2I.FTZ.U32.TRUNC.NTZ R5, R24 ;  /* 0x0000001800057305 */ /* 0x000e24000021f000 */
[----:B0-----:R0:W-:Y:S02]  /*6c00*/  STG.E desc[UR36][R2.64], R5 ;  /* 0x0000000502007986 */ /* 0x0011e4000c101924 */
.L_x_3553:
        /* <DEDUP_REMOVED lines=25> */
.L_x_3585:
[----:B------:R-:W-:-:S06]  /*6da0*/  HADD2.F32 R5, -RZ, R23.H0_H0 ;  /* 0x20000017ff057230 */ /* 0x000fcc0000004100 */
[----:B------:R-:W0:Y:S02]  /*6db0*/  F2I.S64.TRUNC R4, R5 ;  /* 0x0000000500047311 */ /* 0x000e24000020d900 */
[----:B0-----:R0:W-:Y:S01]  /*6dc0*/  STG.E.U8 desc[UR36][R2.64], R4 ;  /* 0x0000000402007986 */ /* 0x0011e2000c101124 */
[----:B------:R-:W-:Y:S05]  /*6dd0*/  BRA `(.L_x_3587) ;  /* 0x0000000c00847947 */ /* 0x000fea0003800000 */
.L_x_3584:
        /* <DEDUP_REMOVED lines=10> */
.L_x_3589:
[----:B------:R-:W-:-:S06]  /*6e80*/  HADD2.F32 R23, -RZ, R23.H0_H0 ;  /* 0x20000017ff177230 */ /* 0x000fcc0000004100 */
[----:B------:R-:W0:Y:S02]  /*6e90*/  F2I.FTZ.TRUNC.NTZ R23, R23 ;  /* 0x0000001700177305 */ /* 0x000e24000021f100 */
[----:B0-----:R0:W-:Y:S01]  /*6ea0*/  STG.E desc[UR36][R2.64], R23 ;  /* 0x0000001702007986 */ /* 0x0011e2000c101924 */
[----:B------:R-:W-:Y:S05]  /*6eb0*/  BRA `(.L_x_3587) ;  /* 0x0000000c004c7947 */ /* 0x000fea0003800000 */
.L_x_3588:
[----:B------:R-:W-:-:S06]  /*6ec0*/  HADD2.F32 R23, -RZ, R23.H0_H0 ;  /* 0x20000017ff177230 */ /* 0x000fcc0000004100 */
[----:B------:R-:W0:Y:S02]  /*6ed0*/  F2I.FTZ.TRUNC.NTZ R23, R23 ;  /* 0x0000001700177305 */ /* 0x000e24000021f100 */
[----:B0-----:R0:W-:Y:S01]  /*6ee0*/  STG.E.U16 desc[UR36][R2.64], R23 ;  /* 0x0000001702007986 */ /* 0x0011e2000c101524 */
[----:B------:R-:W-:Y:S05]  /*6ef0*/  BRA `(.L_x_3587) ;  /* 0x0000000c003c7947 */ /* 0x000fea0003800000 */
.L_x_3583:
        /* <DEDUP_REMOVED lines=9> */
.L_x_3591:
[----:B------:R0:W-:Y:S01]  /*6f90*/  STG.E.U16 desc[UR36][R2.64], R23 ;  /* 0x0000001702007986 */ /* 0x0001e2000c101524 */
[----:B------:R-:W-:Y:S05]  /*6fa0*/  BRA `(.L_x_3587) ;  /* 0x0000000c00107947 */ /* 0x000fea0003800000 */
.L_x_3590:
        /* <DEDUP_REMOVED lines=10> */
.L_x_3593:
[----:B------:R-:W-:-:S05]  /*7050*/  HADD2.F32 R0, -RZ, R23.H0_H0 ;  /* 0x20000017ff007230 */ /* 0x000fca0000004100 */
[----:B------:R-:W-:-:S04]  /*7060*/  F2FP.F16.F32.PACK_AB R0, RZ, R0 ;  /* 0x00000000ff00723e */ /* 0x000fc800000000ff */
[----:B------:R-:W-:-:S05]  /*7070*/  PRMT R0, R0, 0x5410, RZ ;  /* 0x0000541000007816 */ /* 0x000fca00000000ff */
[----:B------:R0:W-:Y:S01]  /*7080*/  STG.E desc[UR36][R2.64], R0 ;  /* 0x0000000002007986 */ /* 0x0001e2000c101924 */
[----:B------:R-:W-:Y:S05]  /*7090*/  BRA `(.L_x_3587) ;  /* 0x0000000800d47947 */ /* 0x000fea0003800000 */
.L_x_3592:
[----:B------:R-:W-:-:S05]  /*70a0*/  HADD2.F32 R4, -RZ, R23.H0_H0 ;  /* 0x20000017ff047230 */ /* 0x000fca0000004100 */
[----:B------:R-:W-:-:S06]  /*70b0*/  FMUL.FTZ R4, R4, 1 ;  /* 0x3f80000004047820 */ /* 0x000fcc0000410000 */
[----:B------:R-:W0:Y:S02]  /*70c0*/  F2F.F64.F32 R4, R4 ;  /* 0x0000000400047310 */ /* 0x000e240000201800 */
[----:B0-----:R0:W-:Y:S01]  /*70d0*/  STG.E.64 desc[UR36][R2.64], R4 ;  /* 0x0000000402007986 */ /* 0x0011e2000c101b24 */
[----:B------:R-:W-:Y:S05]  /*70e0*/  BRA `(.L_x_3587) ;  /* 0x0000000800c07947 */ /* 0x000fea0003800000 */
.L_x_3582:
        /* <DEDUP_REMOVED lines=13> */
.L_x_3596:
[----:B------:R-:W-:Y:S01]  /*71c0*/  HADD2.F32 R23, -RZ, R23.H0_H0 ;  /* 0x20000017ff177230 */ /* 0x000fe20000004100 */
[----:B------:R-:W-:-:S04]  /*71d0*/  CS2R R6, SRZ ;  /* 0x0000000000067805 */ /* 0x000fc8000001ff00 */
[----:B------:R-:W-:-:S06]  /*71e0*/  FMUL.FTZ R4, R23, 1 ;  /* 0x3f80000017047820 */ /* 0x000fcc0000410000 */
[----:B------:R-:W0:Y:S02]  /*71f0*/  F2F.F64.F32 R4, R4 ;  /* 0x0000000400047310 */ /* 0x000e240000201800 */
[----:B0-----:R0:W-:Y:S01]  /*7200*/  STG.E.128 desc[UR36][R2.64], R4 ;  /* 0x0000000402007986 */ /* 0x0011e2000c101d24 */
[----:B------:R-:W-:Y:S05]  /*7210*/  BRA `(.L_x_3587) ;  /* 0x0000000800747947 */ /* 0x000fea0003800000 */
.L_x_3595:
        /* <DEDUP_REMOVED lines=21> */
.L_x_3600:
[----:B------:R-:W-:Y:S05]  /*7370*/  BSYNC B0 ;  /* 0x0000000000007941 */ /* 0x000fea0003800000 */
.L_x_3599:
[----:B------:R-:W-:-:S05]  /*7380*/  LOP3.LUT R5, R0, R5, RZ, 0xfc, !PT ;  /* 0x0000000500057212 */ /* 0x000fca00078efcff */
[----:B------:R0:W-:Y:S01]  /*7390*/  STG.E.U8 desc[UR36][R2.64], R5 ;  /* 0x0000000502007986 */ /* 0x0001e2000c101124 */
[----:B------:R-:W-:Y:S05]  /*73a0*/  BRA `(.L_x_3587) ;  /* 0x0000000800107947 */ /* 0x000fea0003800000 */
.L_x_3598:
        /* <DEDUP_REMOVED lines=13> */
.L_x_3602:
[----:B------:R-:W-:Y:S01]  /*7480*/  IMAD.MOV.U32 R0, RZ, RZ, 0x7f ;  /* 0x0000007fff007424 */ /* 0x000fe200078e00ff */
[----:B------:R-:W-:-:S04]  /*7490*/  ISETP.GT.U32.AND P0, PT, R4, 0x7f800000, PT ;  /* 0x7f8000000400780c */ /* 0x000fc80003f04070 */
[----:B------:R-:W-:-:S09]  /*74a0*/  SEL R0, R0, 0x7c, P0 ;  /* 0x0000007c00007807 */ /* 0x000fd20000000000 */
.L_x_3603:
[----:B------:R-:W-:Y:S05]  /*74b0*/  BSYNC B0 ;  /* 0x0000000000007941 */ /* 0x000fea0003800000 */
.L_x_3601:
[----:B------:R-:W-:-:S04]  /*74c0*/  LOP3.LUT R4, R23, 0x80000000, RZ, 0xc0, !PT ;  /* 0x8000000017047812 */ /* 0x000fc800078ec0ff */
[----:B------:R-:W-:-:S04]  /*74d0*/  SHF.R.U32.HI R5, RZ, 0x18, R4 ;  /* 0x00000018ff057819 */ /* 0x000fc80000011604 */
[----:B------:R-:W-:-:S05]  /*74e0*/  LOP3.LUT R5, R0, R5, RZ, 0xfc, !PT ;  /* 0x0000000500057212 */ /* 0x000fca00078efcff */
[----:B------:R0:W-:Y:S01]  /*74f0*/  STG.E.U8 desc[UR36][R2.64], R5 ;  /* 0x0000000502007986 */ /* 0x0001e2000c101124 */
[----:B------:R-:W-:Y:S05]  /*7500*/  BRA `(.L_x_3587) ;  /* 0x0000000400b87947 */ /* 0x000fea0003800000 */
.L_x_3597:
[----:B------:R-:W-:-:S05]  /*7510*/  HADD2.F32 R0, -RZ, R23.H0_H0 ;  /* 0x20000017ff007230 */ /* 0x000fca0000004100 */
[----:B------:R-:W-:-:S05]  /*7520*/  F2FP.BF16.F32.PACK_AB R0, RZ, R0 ;  /* 0x00000000ff00723e */ /* 0x000fca00000010ff */
[----:B------:R0:W-:Y:S01]  /*7530*/  STG.E.U16 desc[UR36][R2.64], R0 ;  /* 0x0000000002007986 */ /* 0x0001e2000c101524 */
[----:B------:R-:W-:Y:S05]  /*7540*/  BRA `(.L_x_3587) ;  /* 0x0000000400a87947 */ /* 0x000fea0003800000 */
.L_x_3594:
        /* <DEDUP_REMOVED lines=12> */
.L_x_3606:
        /* <DEDUP_REMOVED lines=17> */
.L_x_3609:
[----:B------:R-:W-:-:S04]  /*7720*/  LOP3.LUT R0, R23, 0x80000000, RZ, 0xc0, !PT ;  /* 0x8000000017007812 */ /* 0x000fc800078ec0ff */
[----:B------:R-:W-:-:S04]  /*7730*/  SHF.R.U32.HI R5, RZ, 0x18, R0 ;  /* 0x00000018ff057819 */ /* 0x000fc80000011600 */
[----:B------:R-:W-:-:S04]  /*7740*/  LOP3.LUT R4, R4, R5, RZ, 0xfc, !PT ;  /* 0x0000000504047212 */ /* 0x000fc800078efcff */
[----:B------:R-:W-:-:S07]  /*7750*/  PRMT R0, R4, 0x7610, R0 ;  /* 0x0000761004007816 */ /* 0x000fce0000000000 */
.L_x_3608:
[----:B------:R-:W-:Y:S05]  /*7760*/  BSYNC B0 ;  /* 0x0000000000007941 */ /* 0x000fea0003800000 */
.L_x_3607:
[----:B------:R3:W-:Y:S01]  /*7770*/  STG.E.U8 desc[UR36][R2.64], R0 ;  /* 0x0000000002007986 */ /* 0x0007e2000c101124 */
[----:B------:R-:W-:Y:S05]  /*7780*/  BRA `(.L_x_3587) ;  /* 0x0000000400187947 */ /* 0x000fea0003800000 */
.L_x_3605:
        /* <DEDUP_REMOVED lines=17> */
.L_x_3612:
[----:B------:R-:W-:-:S04]  /*78a0*/  LOP3.LUT R0, R23, 0x80000000, RZ, 0xc0, !PT ;  /* 0x8000000017007812 */ /* 0x000fc800078ec0ff */
[----:B------:R-:W-:-:S04]  /*78b0*/  SHF.R.U32.HI R5, RZ, 0x18, R0 ;  /* 0x00000018ff057819 */ /* 0x000fc80000011600 */
[----:B------:R-:W-:-:S04]  /*78c0*/  LOP3.LUT R4, R4, R5, RZ, 0xfc, !PT ;  /* 0x0000000504047212 */ /* 0x000fc800078efcff */
[----:B------:R-:W-:-:S07]  /*78d0*/  PRMT R0, R4, 0x7610, R0 ;  /* 0x0000761004007816 */ /* 0x000fce0000000000 */
.L_x_3611:
[----:B------:R-:W-:Y:S05]  /*78e0*/  BSYNC B0 ;  /* 0x0000000000007941 */ /* 0x000fea0003800000 */
.L_x_3610:
[----:B------:R0:W-:Y:S01]  /*78f0*/  STG.E.U8 desc[UR36][R2.64], R0 ;  /* 0x0000000002007986 */ /* 0x0001e2000c101124 */
[----:B------:R-:W-:Y:S05]  /*7900*/  BRA `(.L_x_3587) ;  /* 0x0000000000b87947 */ /* 0x000fea0003800000 */
.L_x_3604:
        /* <DEDUP_REMOVED lines=22> */
.L_x_3586:
        /* <DEDUP_REMOVED lines=16> */
.L_x_3615:
[----:B------:R-:W-:Y:S05]  /*7b70*/  BRA `(.L_x_3587) ;  /* 0x00000000001c7947 */ /* 0x000fea0003800000 */
.L_x_3614:
[----:B------:R-:W-:-:S06]  /*7b80*/  HADD2.F32 R4, -RZ, R23.H0_H0 ;  /* 0x20000017ff047230 */ /* 0x000fcc0000004100 */
[----:B------:R-:W0:Y:S02]  /*7b90*/  F2I.U64.TRUNC R4, R4 ;  /* 0x0000000400047311 */ /* 0x000e24000020d800 */
[----:B0-----:R1:W-:Y:S01]  /*7ba0*/  STG.E.64 desc[UR36][R2.64], R4 ;  /* 0x0000000402007986 */ /* 0x0013e2000c101b24 */
[----:B------:R-:W-:Y:S05]  /*7bb0*/  BRA `(.L_x_3587) ;  /* 0x00000000000c7947 */ /* 0x000fea0003800000 */
.L_x_3613:
[----:B------:R-:W-:-:S06]  /*7bc0*/  HADD2.F32 R23, -RZ, R23.H0_H0 ;  /* 0x20000017ff177230 */ /* 0x000fcc0000004100 */
[----:B------:R-:W0:Y:S02]  /*7bd0*/  F2I.FTZ.U32.TRUNC.NTZ R23, R23 ;  /* 0x0000001700177305 */ /* 0x000e24000021f000 */
[----:B0-----:R0:W-:Y:S02]  /*7be0*/  STG.E desc[UR36][R2.64], R23 ;  /* 0x0000001702007986 */ /* 0x0011e4000c101924 */
.L_x_3587:
[----:B------:R-:W-:-:S07]  /*7bf0*/  VIADD R19, R19, 0x80 ;  /* 0x0000008013137836 */ /* 0x000fce0000000000 */
.L_x_3547:
[----:B------:R-:W-:Y:S05]  /*7c00*/  BSYNC B6 ;  /* 0x0000000000067941 */ /* 0x000fea0003800000 */
.L_x_3546:
        /* <DEDUP_REMOVED lines=23> */
.L_x_3619:
[----:B------:R-:W-:-:S06]  /*7d80*/  HADD2.F32 R5, -RZ, R22.H0_H0 ;  /* 0x20000016ff057230 */ /* 0x000fcc0000004100 */
[----:B------:R-:W0:Y:S02]  /*7d90*/  F2I.S64.TRUNC R4, R5 ;  /* 0x0000000500047311 */ /* 0x000e24000020d900 */
[----:B0-----:R-:W-:Y:S01]  /*7da0*/  STG.E.U8 desc[UR36][R2.64], R4 ;  /* 0x0000000402007986 */ /* 0x001fe2000c101124 */
[----:B------:R-:W-:Y:S05]  /*7db0*/  EXIT ;  /* 0x000000000000794d */ /* 0x000fea0003800000 */
.L_x_3618:
        /* <DEDUP_REMOVED lines=10> */
.L_x_3622:
[----:B------:R-:W-:-:S04]  /*7e60*/  HADD2.F32 R22, -RZ, R22.H0_H0 ;  /* 0x20000016ff167230 */ /* 0x000fc80000004100 */
[----:B------:R-:W0:Y:S02]  /*7e70*/  F2I.FTZ.TRUNC.NTZ R5, R22 ;  /* 0x0000001600057305 */ /* 0x000e24000021f100 */
[----:B0-----:R-:W-:Y:S01]  /*7e80*/  STG.E desc[UR36][R2.64], R5 ;  /* 0x0000000502007986 */ /* 0x001fe2000c101924 */
[----:B------:R-:W-:Y:S05]  /*7e90*/  EXIT ;  /* 0x000000000000794d */ /* 0x000fea0003800000 */
.L_x_3621:
[----:B------:R-:W-:-:S04]  /*7ea0*/  HADD2.F32 R22, -RZ, R22.H0_H0 ;  /* 0x20000016ff167230 */ /* 0x000fc80000004100 */
[----:B------:R-:W0:Y:S02]  /*7eb0*/  F2I.FTZ.TRUNC.NTZ R5, R22 ;  /* 0x0000001600057305 */ /* 0x000e24000021f100 */
[----:B0-----:R-:W-:Y:S01]  /*7ec0*/  STG.E.U16 desc[UR36][R2.64], R5 ;  /* 0x0000000502007986 */ /* 0x001fe2000c101524 */
[----:B------:R-:W-:Y:S05]  /*7ed0*/  EXIT ;  /* 0x000000000000794d */ /* 0x000fea0003800000 */
.L_x_3617:
        /* <DEDUP_REMOVED lines=9> */
.L_x_3624:
[----:B------:R-:W-:Y:S01]  /*7f70*/  STG.E.U16 desc[UR36][R2.64], R22 ;  /* 0x0000001602007986 */ /* 0x000fe2000c101524 */
[----:B------:R-:W-:Y:S05]  /*7f80*/  EXIT ;  /* 0x000000000000794d */ /* 0x000fea0003800000 */
.L_x_3623:
        /* <DEDUP_REMOVED lines=10> */
.L_x_3626:
[----:B------:R-:W-:-:S05]  /*8030*/  HADD2.F32 R0, -RZ, R22.H0_H0 ;  /* 0x20000016ff007230 */ /* 0x000fca0000004100 */
[----:B------:R-:W-:-:S04]  /*8040*/  F2FP.F16.F32.PACK_AB R0, RZ, R0 ;  /* 0x00000000ff00723e */ /* 0x000fc800000000ff */
[----:B------:R-:W-:-:S05]  /*8050*/  PRMT R0, R0, 0x5410, RZ ;  /* 0x0000541000007816 */ /* 0x000fca00000000ff */
[----:B------:R-:W-:Y:S01]  /*8060*/  STG.E desc[UR36][R2.64], R0 ;  /* 0x0000000002007986 */ /* 0x000fe2000c101924 */
[----:B------:R-:W-:Y:S05]  /*8070*/  EXIT ;  /* 0x000000000000794d */ /* 0x000fea0003800000 */
.L_x_3625:
[----:B------:R-:W-:-:S05]  /*8080*/  HADD2.F32 R4, -RZ, R22.H0_H0 ;  /* 0x20000016ff047230 */ /* 0x000fca0000004100 */
[----:B------:R-:W-:-:S06]  /*8090*/  FMUL.FTZ R4, R4, 1 ;  /* 0x3f80000004047820 */ /* 0x000fcc0000410000 */
[----:B------:R-:W0:Y:S02]  /*80a0*/  F2F.F64.F32 R4, R4 ;  /* 0x0000000400047310 */ /* 0x000e240000201800 */
[----:B0-----:R-:W-:Y:S01]  /*80b0*/  STG.E.64 desc[UR36][R2.64], R4 ;  /* 0x0000000402007986 */ /* 0x001fe2000c101b24 */
[----:B------:R-:W-:Y:S05]  /*80c0*/  EXIT ;  /* 0x000000000000794d */ /* 0x000fea0003800000 */
.L_x_3616:
        /* <DEDUP_REMOVED lines=13> */
.L_x_3629:
[----:B------:R-:W-:Y:S01]  /*81a0*/  HADD2.F32 R22, -RZ, R22.H0_H0 ;  /* 0x20000016ff167230 */ /* 0x000fe20000004100 */
[----:B------:R-:W-:-:S04]  /*81b0*/  CS2R R6, SRZ ;  /* 0x0000000000067805 */ /* 0x000fc8000001ff00 */
[----:B------:R-:W-:-:S06]  /*81c0*/  FMUL.FTZ R4, R22, 1 ;  /* 0x3f80000016047820 */ /* 0x000fcc0000410000 */
[----:B------:R-:W0:Y:S02]  /*81d0*/  F2F.F64.F32 R4, R4 ;  /* 0x0000000400047310 */ /* 0x000e240000201800 */
[----:B0-----:R-:W-:Y:S01]  /*81e0*/  STG.E.128 desc[UR36][R2.64], R4 ;  /* 0x0000000402007986 */ /* 0x001fe2000c101d24 */
[----:B------:R-:W-:Y:S05]  /*81f0*/  EXIT ;  /* 0x000000000000794d */ /* 0x000fea0003800000 */
.L_x_3628:
        /* <DEDUP_REMOVED lines=21> */
.L_x_3633:
[----:B------:R-:W-:Y:S05]  /*8350*/  BSYNC B0 ;  /* 0x0000000000007941 */ /* 0x000fea0003800000 */
.L_x_3632:
[----:B------:R-:W-:-:S05]  /*8360*/  LOP3.LUT R5, R0, R5, RZ, 0xfc, !PT ;  /* 0x0000000500057212 */ /* 0x000fca00078efcff */
[----:B------:R-:W-:Y:S01]  /*8370*/  STG.E.U8 desc[UR36][R2.64], R5 ;  /* 0x0000000502007986 */ /* 0x000fe2000c101124 */
[----:B------:R-:W-:Y:S05]  /*8380*/  EXIT ;  /* 0x000000000000794d */ /* 0x000fea0003800000 */
.L_x_3631:
        /* <DEDUP_REMOVED lines=13> */
.L_x_3635:
[----:B------:R-:W-:Y:S01]  /*8460*/  IMAD.MOV.U32 R0, RZ, RZ, 0x7f ;  /* 0x0000007fff007424 */ /* 0x000fe200078e00ff */
[----:B------:R-:W-:-:S04]  /*8470*/  ISETP.GT.U32.AND P0, PT, R4, 0x7f800000, PT ;  /* 0x7f8000000400780c */ /* 0x000fc80003f04070 */
[----:B------:R-:W-:-:S09]  /*8480*/  SEL R0, R0, 0x7c, P0 ;  /* 0x0000007c00007807 */ /* 0x000fd20000000000 */
.L_x_3636:
[----:B------:R-:W-:Y:S05]  /*8490*/  BSYNC B0 ;  /* 0x0000000000007941 */ /* 0x000fea0003800000 */
.L_x_3634:
[----:B------:R-:W-:-:S04]  /*84a0*/  LOP3.LUT R4, R5, 0x80000000, RZ, 0xc0, !PT ;  /* 0x8000000005047812 */ /* 0x000fc800078ec0ff */
[----:B------:R-:W-:-:S04]  /*84b0*/  SHF.R.U32.HI R5, RZ, 0x18, R4 ;  /* 0x00000018ff057819 */ /* 0x000fc80000011604 */
[----:B------:R-:W-:-:S05]  /*84c0*/  LOP3.LUT R5, R0, R5, RZ, 0xfc, !PT ;  /* 0x0000000500057212 */ /* 0x000fca00078efcff */
[----:B------:R-:W-:Y:S01]  /*84d0*/  STG.E.U8 desc[UR36][R2.64], R5 ;  /* 0x0000000502007986 */ /* 0x000fe2000c101124 */
[----:B------:R-:W-:Y:S05]  /*84e0*/  EXIT ;  /* 0x000000000000794d */ /* 0x000fea0003800000 */
.L_x_3630:
[----:B------:R-:W-:-:S05]  /*84f0*/  HADD2.F32 R0, -RZ, R22.H0_H0 ;  /* 0x20000016ff007230 */ /* 0x000fca0000004100 */
[----:B------:R-:W-:-:S05]  /*8500*/  F2FP.BF16.F32.PACK_AB R0, RZ, R0 ;  /* 0x00000000ff00723e */ /* 0x000fca00000010ff */
[----:B------:R-:W-:Y:S01]  /*8510*/  STG.E.U16 desc[UR36][R2.64], R0 ;  /* 0x0000000002007986 */ /* 0x000fe2000c101524 */
[----:B------:R-:W-:Y:S05]  /*8520*/  EXIT ;  /* 0x000000000000794d */ /* 0x000fea0003800000 */
.L_x_3627:
        /* <DEDUP_REMOVED lines=12> */
.L_x_3639:
        /* <DEDUP_REMOVED lines=17> */
.L_x_3642:
[----:B------:R-:W-:-:S04]  /*8700*/  LOP3.LUT R0, R7, 0x80000000, RZ, 0xc0, !PT ;  /* 0x8000000007007812 */ /* 0x000fc800078ec0ff */
[----:B------:R-:W-:-:S04]  /*8710*/  SHF.R.U32.HI R5, RZ, 0x18, R0 ;  /* 0x00000018ff057819 */ /* 0x000fc80000011600 */
[----:B------:R-:W-:-:S04]  /*8720*/  LOP3.LUT R4, R4, R5, RZ, 0xfc, !PT ;  /* 0x0000000504047212 */ /* 0x000fc800078efcff */
[----:B------:R-:W-:-:S07]  /*8730*/  PRMT R0, R4, 0x7610, R0 ;  /* 0x0000761004007816 */ /* 0x000fce0000000000 */
.L_x_3641:
[----:B------:R-:W-:Y:S05]  /*8740*/  BSYNC B0 ;  /* 0x0000000000007941 */ /* 0x000fea0003800000 */
.L_x_3640:
[----:B------:R-:W-:Y:S01]  /*8750*/  STG.E.U8 desc[UR36][R2.64], R0 ;  /* 0x0000000002007986 */ /* 0x000fe2000c101124 */
[----:B------:R-:W-:Y:S05]  /*8760*/  EXIT ;  /* 0x000000000000794d */ /* 0x000fea0003800000 */
.L_x_3638:
        /* <DEDUP_REMOVED lines=17> */
.L_x_3645:
[----:B------:R-:W-:-:S04]  /*8880*/  LOP3.LUT R0, R7, 0x80000000, RZ, 0xc0, !PT ;  /* 0x8000000007007812 */ /* 0x000fc800078ec0ff */
[----:B------:R-:W-:-:S04]  /*8890*/  SHF.R.U32.HI R5, RZ, 0x18, R0 ;  /* 0x00000018ff057819 */ /* 0x000fc80000011600 */
[----:B------:R-:W-:-:S04]  /*88a0*/  LOP3.LUT R4, R4, R5, RZ, 0xfc, !PT ;  /* 0x0000000504047212 */ /* 0x000fc800078efcff */
[----:B------:R-:W-:-:S07]  /*88b0*/  PRMT R0, R4, 0x7610, R0 ;  /* 0x0000761004007816 */ /* 0x000fce0000000000 */
.L_x_3644:
[----:B------:R-:W-:Y:S05]  /*88c0*/  BSYNC B0 ;  /* 0x0000000000007941 */ /* 0x000fea0003800000 */
.L_x_3643:
[----:B------:R-:W-:Y:S01]  /*88d0*/  STG.E.U8 desc[UR36][R2.64], R0 ;  /* 0x0000000002007986 */ /* 0x000fe2000c101124 */
[----:B------:R-:W-:Y:S05]  /*88e0*/  EXIT ;  /* 0x000000000000794d */ /* 0x000fea0003800000 */
.L_x_3637:
        /* <DEDUP_REMOVED lines=22> */
.L_x_3620:
        /* <DEDUP_REMOVED lines=16> */
.L_x_3648:
[----:B------:R-:W-:Y:S05]  /*8b50*/  EXIT ;  /* 0x000000000000794d */ /* 0x000fea0003800000 */
.L_x_3647:
[----:B------:R-:W-:-:S06]  /*8b60*/  HADD2.F32 R4, -RZ, R22.H0_H0 ;  /* 0x20000016ff047230 */ /* 0x000fcc0000004100 */
[----:B------:R-:W0:Y:S02]  /*8b70*/  F2I.U64.TRUNC R4, R4 ;  /* 0x0000000400047311 */ /* 0x000e24000020d800 */
[----:B0-----:R-:W-:Y:S01]  /*8b80*/  STG.E.64 desc[UR36][R2.64], R4 ;  /* 0x0000000402007986 */ /* 0x001fe2000c101b24 */
[----:B------:R-:W-:Y:S05]  /*8b90*/  EXIT ;  /* 0x000000000000794d */ /* 0x000fea0003800000 */
.L_x_3646:
[----:B------:R-:W-:-:S04]  /*8ba0*/  HADD2.F32 R22, -RZ, R22.H0_H0 ;  /* 0x20000016ff167230 */ /* 0x000fc80000004100 */
[----:B------:R-:W0:Y:S02]  /*8bb0*/  F2I.FTZ.U32.TRUNC.NTZ R5, R22 ;  /* 0x0000001600057305 */ /* 0x000e24000021f000 */
[----:B0-----:R-:W-:Y:S01]  /*8bc0*/  STG.E desc[UR36][R2.64], R5 ;  /* 0x0000000502007986 */ /* 0x001fe2000c101924 */
[----:B------:R-:W-:Y:S05]  /*8bd0*/  EXIT ;  /* 0x000000000000794d */ /* 0x000fea0003800000 */
.L_x_3649:
        /* <DEDUP_REMOVED lines=10> */
.L_x_19590:


//--------------------- .text._ZN2at6native18elementwise_kernelILi128ELi4EZNS0_22gpu_kernel_impl_nocastIZZZNS0_26round_decimals_kernel_cudaERNS_18TensorIteratorBaseElENKUlvE_clEvENKUlvE1_clEvEUlN3c104HalfEE_EEvS4_RKT_EUliE_EEviT1_ --------------------------
	.section	.text._ZN2at6native18elementwise_kernelILi128ELi4EZNS0_22gpu_kernel_impl_nocastIZZZNS0_26round_decimals_kernel_cudaERNS_18TensorIteratorBaseElENKUlvE_clEvENKUlvE1_clEvEUlN3c104HalfEE_EEvS4_RKT_EUliE_EEviT1_,"ax",@progbits
	.align	128
        .global         _ZN2at6native18elementwise_kernelILi128ELi4EZNS0_22gpu_kernel_impl_nocastIZZZNS0_26round_decimals_kernel_cudaERNS_18TensorIteratorBaseElENKUlvE_clEvENKUlvE1_clEvEUlN3c104HalfEE_EEvS4_RKT_EUliE_EEviT1_
        .type           _ZN2at6native18elementwise_kernelILi128ELi4EZNS0_22gpu_kernel_impl_nocastIZZZNS0_26round_decimals_kernel_cudaERNS_18TensorIteratorBaseElENKUlvE_clEvENKUlvE1_clEvEUlN3c104HalfEE_EEvS4_RKT_EUliE_EEviT1_,@function
        .size           _ZN2at6native18elementwise_kernelILi128ELi4EZNS0_22gpu_kernel_impl_nocastIZZZNS0_26round_decimals_kernel_cudaERNS_18TensorIteratorBaseElENKUlvE_clEvENKUlvE1_clEvEUlN3c104HalfEE_EEvS4_RKT_EUliE_EEviT1_,(.L_x_19591 - _ZN2at6native18elementwise_kernelILi128ELi4EZNS0_22gpu_kernel_impl_nocastIZZZNS0_26round_decimals_kernel_cudaERNS_18TensorIteratorBaseElENKUlvE_clEvENKUlvE1_clEvEUlN3c104HalfEE_EEvS4_RKT_EUliE_EEviT1_)
        .other          _ZN2at6native18elementwise_kernelILi128ELi4EZNS0_22gpu_kernel_impl_nocastIZZZNS0_26round_decimals_kernel_cudaERNS_18TensorIteratorBaseElENKUlvE_clEvENKUlvE1_clEvEUlN3c104HalfEE_EEvS4_RKT_EUliE_EEviT1_,@"STO_CUDA_ENTRY STV_DEFAULT"
_ZN2at6native18elementwise_kernelILi128ELi4EZNS0_22gpu_kernel_impl_nocastIZZZNS0_26round_decimals_kernel_cudaERNS_18TensorIteratorBaseElENKUlvE_clEvENKUlvE1_clEvEUlN3c104HalfEE_EEvS4_RKT_EUliE_EEviT1_:
.text._ZN2at6native18elementwise_kernelILi128ELi4EZNS0_22gpu_kernel_impl_nocastIZZZNS0_26round_decimals_kernel_cudaERNS_18TensorIteratorBaseElENKUlvE_clEvENKUlvE1_clEvEUlN3c104HalfEE_EEvS4_RKT_EUliE_EEviT1_:
[----:B------:R-:W-:Y:S01]  /*0000*/  LDC R1, c[0x0][0x28] ;  /* 0x00000a00ff017b82 */ /* 0x000fe20000000800 */
[----:B------:R-:W0:Y:S01]  /*0010*/  S2R R0, SR_CTAID.X ;  /* 0x0000000000007919 */ /* 0x000e220000002500 */
[----:B------:R-:W-:Y:S01]  /*0020*/  ULDC UR6, c[0x0][0x210] ;  /* 0x0000840000067ab9 */ /* 0x000fe20000000800 */
[----:B------:R-:W-:Y:S01]  /*0030*/  ULDC.64 UR4, c[0x0][0x208] ;  /* 0x0000820000047ab9 */ /* 0x000fe20000000a00 */
[----:B------:R-:W-:Y:S01]  /*0040*/  ULDC.U8 UR7, c[0x0][0x422] ;  /* 0x0001088000077ab9 */ /* 0x000fe20000000000 */
[----:B------:R-:W0:Y:S01]  /*0050*/  S2R R3, SR_TID.X ;  /* 0x0000000000037919 */ /* 0x000e220000002100 */
        /* <DEDUP_REMOVED lines=292> */
[----:B------:R-:W-:Y:S01]  /*12a0*/  @P0 IMAD.MOV.U32 R8, RZ, RZ, RZ ;  /* 0x000000ffff080224 */ /* 0x000fe200078e00ff */
[----:B------:R-:W-:Y:S02]  /*12b0*/  ULDC.64 UR8, c[0x0][0x400] ;  /* 0x0001000000087ab9 */ /* 0x000fe40000000a00 */
[C---:B------:R-:W-:Y:S01]  /*12c0*/  IADD3 R11, -R9.reuse, RZ, RZ ;  /* 0x000000ff090b7210 */ /* 0x040fe20007ffe1ff */
[----:B------:R-:W1:Y:S08]  /*12d0*/  @P0 LDC R15, c[0x0][0x33c] ;  /* 0x0000cf00ff0f0b82 */ /* 0x000e700000000800 */
[----:B------:R-:W2:Y:S01]  /*12e0*/  @P0 LDC.64 R6, c[0x0][0x408] ;  /* 0x00010200ff060b82 */ /* 0x000ea20000000a00 */
[----:B0-----:R-:W-:-:S05]  /*12f0*/  @P0 IMAD.HI.U32 R4, R9, R12, R8 ;  /* 0x0000000c09040227 */ /* 0x001fca00078e0008 */
[----:B------:R-:W-:Y:S01]  /*1300*/  @P0 SHF.R.U32.HI R8, RZ, R13, R4 ;  /* 0x0000000dff080219 */ /* 0x000fe20000011604 */
[----:B------:R-:W-:-:S03]  /*1310*/  IMAD R4, R11, UR10, R5 ;  /* 0x0000000a0b047c24 */ /* 0x000fc6000f8e0205 */
[----:B------:R-:W-:Y:S01]  /*1320*/  @P0 IADD3 R8, -R8, RZ, RZ ;  /* 0x000000ff08080210 */ /* 0x000fe20007ffe1ff */
[C---:B------:R-:W-:Y:S02]  /*1330*/  IMAD R3, R4.reuse, UR8, R3 ;  /* 0x0000000804037c24 */ /* 0x040fe4000f8e0203 */
[----:B------:R-:W-:Y:S02]  /*1340*/  IMAD R2, R4, UR9, R2 ;  /* 0x0000000904027c24 */ /* 0x000fe4000f8e0202 */
[----:B-1----:R-:W-:-:S04]  /*1350*/  @P0 IMAD R8, R8, R15, R9 ;  /* 0x0000000f08080224 */ /* 0x002fc800078e0209 */
[C---:B--2---:R-:W-:Y:S02]  /*1360*/  @P0 IMAD R3, R8.reuse, R6, R3 ;  /* 0x0000000608030224 */ /* 0x044fe400078e0203 */
[----:B------:R-:W-:-:S07]  /*1370*/  @P0 IMAD R2, R8, R7, R2 ;  /* 0x0000000708020224 */ /* 0x000fce00078e0202 */
.L_x_3652:
[----:B------:R-:W-:Y:S01]  /*1380*/  ULDC.64 UR8, c[0x0][0x418] ;  /* 0x0001060000087ab9 */ /* 0x000fe20000000a00 */
[----:B------:R-:W0:Y:S01]  /*1390*/  LDC.U16 R6, c[0x0][0x420] ;  /* 0x00010800ff067b82 */ /* 0x000e220000000400 */
[----:B------:R-:W-:-:S04]  /*13a0*/  IADD3 R4, P0, R2, UR8, RZ ;  /* 0x0000000802047c10 */ /* 0x000fc8000ff1e0ff */
[----:B------:R-:W-:Y:S01]  /*13b0*/  IADD3.X R5, RZ, UR9, RZ, P0, !PT ;  /* 0x00000009ff057c10 */ /* 0x000fe200087fe4ff */
[----:B------:R-:W-:-:S04]  /*13c0*/  ULDC.64 UR8, c[0x0][0x410] ;  /* 0x0001040000087ab9 */ /* 0x000fc80000000a00 */
[----:B------:R-:W2:Y:S01]  /*13d0*/  LDG.E.U16 R4, desc[UR4][R4.64] ;  /* 0x0000000404047981 */ /* 0x000ea2000c1e1500 */
[----:B------:R-:W-:Y:S02]  /*13e0*/  ISETP.NE.AND P0, PT, RZ, UR7, PT ;  /* 0x00000007ff007c0c */ /* 0x000fe4000bf05270 */
[----:B------:R-:W-:-:S04]  /*13f0*/  IADD3 R2, P1, R3, UR8, RZ ;  /* 0x0000000803027c10 */ /* 0x000fc8000ff3e0ff */
[----:B------:R-:W-:Y:S01]  /*1400*/  IADD3.X R3, RZ, UR9, RZ, P1, !PT ;  /* 0x00000009ff037c10 */ /* 0x000fe20008ffe4ff */
[----:B0-----:R-:W-:Y:S02]  /*1410*/  HADD2.F32 R6, -RZ, R6.H0_H0 ;  /* 0x20000006ff067230 */ /* 0x001fe40000004100 */
[----:B--2---:R-:W-:-:S04]  /*1420*/  HADD2.F32 R7, -RZ, R4.H0_H0 ;  /* 0x20000004ff077230 */ /* 0x004fc80000004100 */
        /* <DEDUP_REMOVED lines=8> */
.L_x_3653:
[----:B------:R-:W-:Y:S01]  /*14b0*/  FMUL.FTZ R4, R7, R6 ;  /* 0x0000000607047220 */ /* 0x000fe20000410000 */
[----:B------:R-:W-:Y:S04]  /*14c0*/  MUFU.RCP R5, R6 ;  /* 0x0000000600057308 */ /* 0x000fe80000001000 */
[----:B------:R-:W-:-:S05]  /*14d0*/  F2FP.F16.F32.PACK_AB R4, RZ, R4 ;  /* 0x00000004ff04723e */ /* 0x000fca00000000ff */
[----:B------:R-:W-:-:S06]  /*14e0*/  HADD2.F32 R4, -RZ, R4.H0_H0 ;  /* 0x20000004ff047230 */ /* 0x000fcc0000004100 */
[----:B------:R-:W0:Y:S02]  /*14f0*/  FRND R4, R4 ;  /* 0x0000000400047307 */ /* 0x000e240000201000 */
[----:B0-----:R-:W-:-:S07]  /*1500*/  FMUL.FTZ R5, R4, R5 ;  /* 0x0000000504057220 */ /* 0x001fce0000410000 */
.L_x_3654:
[----:B------:R-:W-:Y:S02]  /*1510*/  F2FP.F16.F32.PACK_AB R5, RZ, R5 ;  /* 0x00000005ff05723e */ /* 0x000fe400000000ff */
[----:B------:R-:W-:-:S03]  /*1520*/  IADD3 R0, R0, 0x80, RZ ;  /* 0x0000008000007810 */ /* 0x000fc60007ffe0ff */
[----:B------:R0:W-:Y:S04]  /*1530*/  STG.E.U16 desc[UR4][R2.64], R5 ;  /* 0x0000000502007986 */ /* 0x0001e8000c101504 */
.L_x_3651:
[----:B------:R-:W-:Y:S05]  /*1540*/  BSYNC B0 ;  /* 0x0000000000007941 */ /* 0x000fea0003800000 */
.L_x_3650:
        /* <DEDUP_REMOVED lines=305> */
.L_x_3657:
[----:B------:R-:W-:Y:S02]  /*2860*/  ULDC.64 UR8, c[0x0][0x418] ;  /* 0x0001060000087ab9 */ /* 0x000fe40000000a00 */
[----:B------:R-:W-:Y:S02]  /*2870*/  IADD3 R4, P0, R2, UR8, RZ ;  /* 0x0000000802047c10 */ /* 0x000fe4000ff1e0ff */
[----:B------:R-:W0:Y:S02]  /*2880*/  LDC.U16 R2, c[0x0][0x420] ;  /* 0x00010800ff027b82 */ /* 0x000e240000000400 */
[----:B------:R-:W-:Y:S01]  /*2890*/  IADD3.X R5, RZ, UR9, RZ, P0, !PT ;  /* 0x00000009ff057c10 */ /* 0x000fe200087fe4ff */
[----:B------:R-:W-:-:S04]  /*28a0*/  ULDC.64 UR8, c[0x0][0x410] ;  /* 0x0001040000087ab9 */ /* 0x000fc80000000a00 */
[----:B------:R-:W2:Y:S01]  /*28b0*/  LDG.E.U16 R4, desc[UR4][R4.64] ;  /* 0x0000000404047981 */ /* 0x000ea2000c1e1500 */
[----:B------:R-:W-:Y:S02]  /*28c0*/  ISETP.NE.AND P0, PT, RZ, UR7, PT ;  /* 0x00000007ff007c0c */ /* 0x000fe4000bf05270 */
[----:B------:R-:W-:Y:S01]  /*28d0*/  IADD3 R0, R0, 0x80, RZ ;  /* 0x0000008000007810 */ /* 0x000fe20007ffe0ff */
[----:B0-----:R-:W-:-:S04]  /*28e0*/  HADD2.F32 R7, -RZ, R2.H0_H0 ;  /* 0x20000002ff077230 */ /* 0x001fc80000004100 */
[----:B------:R-:W0:Y:S01]  /*28f0*/  MUFU.RCP R8, R7 ;  /* 0x0000000700087308 */ /* 0x000e220000001000 */
[----:B--2---:R-:W-:-:S05]  /*2900*/  HADD2.F32 R6, -RZ, R4.H0_H0 ;  /* 0x20000004ff067230 */ /* 0x004fca0000004100 */
[----:B0-----:R-:W-:Y:S01]  /*2910*/  @P0 FMUL.FTZ R2, R6, R8 ;  /* 0x0000000806020220 */ /* 0x001fe20000410000 */
[----:B------:R-:W-:-:S04]  /*2920*/  @!P0 FMUL.FTZ R6, R7, R6 ;  /* 0x0000000607068220 */ /* 0x000fc80000410000 */
[----:B------:R-:W-:Y:S02]  /*2930*/  @P0 F2FP.F16.F32.PACK_AB R2, RZ, R2 ;  /* 0x00000002ff02023e */ /* 0x000fe400000000ff */
[----:B------:R-:W-:-:S03]  /*2940*/  @!P0 F2FP.F16.F32.PACK_AB R5, RZ, R6 ;  /* 0x00000006ff05823e */ /* 0x000fc600000000ff */
[----:B------:R-:W-:Y:S02]  /*2950*/  @P0 HADD2.F32 R6, -RZ, R2.H0_H0 ;  /* 0x20000002ff060230 */ /* 0x000fe40000004100 */
[----:B------:R-:W-:-:S04]  /*2960*/  @!P0 HADD2.F32 R5, -RZ, R5.H0_H0 ;  /* 0x20000005ff058230 */ /* 0x000fc80000004100 */
[----:B------:R-:W0:Y:S08]  /*2970*/  @P0 FRND R6, R6 ;  /* 0x0000000600060307 */ /* 0x000e300000201000 */
[----:B------:R-:W1:Y:S01]  /*2980*/  @!P0 FRND R5, R5 ;  /* 0x0000000500058307 */ /* 0x000e620000201000 */
[----:B0-----:R-:W-:Y:S01]  /*2990*/  @P0 FMUL.FTZ R4, R7, R6 ;  /* 0x0000000607040220 */ /* 0x001fe20000410000 */
[----:B-1----:R-:W-:Y:S01]  /*29a0*/  @!P0 FMUL.FTZ R4, R5, R8 ;  /* 0x0000000805048220 */ /* 0x002fe20000410000 */
[----:B------:R-:W-:-:S04]  /*29b0*/  IADD3 R2, P0, R3, UR8, RZ ;  /* 0x0000000803027c10 */ /* 0x000fc8000ff1e0ff */
[----:B------:R-:W-:Y:S02]  /*29c0*/  F2FP.F16.F32.PACK_AB R4, RZ, R4 ;  /* 0x00000004ff04723e */ /* 0x000fe400000000ff */
        /* <DEDUP_REMOVED lines=306> */
.L_x_3658:
        /* <DEDUP_REMOVED lines=19> */
.L_x_3659:
[----:B------:R-:W-:Y:S01]  /*3e20*/  FMUL.FTZ R4, R7, R6 ;  /* 0x0000000607047220 */ /* 0x000fe20000410000 */
[----:B------:R-:W-:Y:S04]  /*3e30*/  MUFU.RCP R5, R7 ;  /* 0x0000000700057308 */ /* 0x000fe80000001000 */
[----:B------:R-:W-:-:S05]  /*3e40*/  F2FP.F16.F32.PACK_AB R4, RZ, R4 ;  /* 0x00000004ff04723e */ /* 0x000fca00000000ff */
[----:B------:R-:W-:-:S06]  /*3e50*/  HADD2.F32 R4, -RZ, R4.H0_H0 ;  /* 0x20000004ff047230 */ /* 0x000fcc0000004100 */
[----:B------:R-:W0:Y:S02]  /*3e60*/  FRND R4, R4 ;  /* 0x0000000400047307 */ /* 0x000e240000201000 */
[----:B0-----:R-:W-:-:S07]  /*3e70*/  FMUL.FTZ R5, R4, R5 ;  /* 0x0000000504057220 */ /* 0x001fce0000410000 */
.L_x_3660:
[----:B------:R-:W-:Y:S02]  /*3e80*/  F2FP.F16.F32.PACK_AB R5, RZ, R5 ;  /* 0x00000005ff05723e */ /* 0x000fe400000000ff */
[----:B------:R-:W-:-:S03]  /*3e90*/  IADD3 R0, R0, 0x80, RZ ;  /* 0x0000008000007810 */ /* 0x000fc60007ffe0ff */
[----:B------:R2:W-:Y:S04]  /*3ea0*/  STG.E.U16 desc[UR4][R2.64], R5 ;  /* 0x0000000502007986 */ /* 0x0005e8000c101504 */
.L_x_3656:
[----:B------:R-:W-:Y:S05]  /*3eb0*/  BSYNC B0 ;  /* 0x0000000000007941 */ /* 0x000fea0003800000 */
.L_x_3655:
        /* <DEDUP_REMOVED lines=292> */
[----:B------:R-:W1:Y:S01]  /*5100*/  @P0 LDC R11, c[0x0][0x33c] ;  /* 0x0000cf00ff0b0b82 */ /* 0x000e620000000800 */
[----:B------:R-:W-:Y:S01]  /*5110*/  IMAD R4, R4, UR8, R5 ;  /* 0x0000000804047c24 */ /* 0x000fe2000f8e0205 */
[----:B------:R-:W-:-:S03]  /*5120*/  ULDC.64 UR8, c[0x0][0x400] ;  /* 0x0001000000087ab9 */ /* 0x000fc60000000a00 */
        /* <DEDUP_REMOVED lines=9> */
.L_x_3661:
        /* <DEDUP_REMOVED lines=19> */
.L_x_3662:
[----:B------:R-:W-:Y:S02]  /*52f0*/  FMUL.FTZ R0, R7, R0 ;  /* 0x0000000007007220 */ /* 0x000fe40000410000 */
[----:B------:R-:W-:Y:S03]  /*5300*/  MUFU.RCP R7, R7 ;  /* 0x0000000700077308 */ /* 0x000fe60000001000 */
[----:B------:R-:W-:-:S05]  /*5310*/  F2FP.F16.F32.PACK_AB R0, RZ, R0 ;  /* 0x00000000ff00723e */ /* 0x000fca00000000ff */
[----:B------:R-:W-:-:S06]  /*5320*/  HADD2.F32 R0, -RZ, R0.H0_H0 ;  /* 0x20000000ff007230 */ /* 0x000fcc0000004100 */
[----:B------:R-:W0:Y:S02]  /*5330*/  FRND R0, R0 ;  /* 0x0000000000007307 */ /* 0x000e240000201000 */
[----:B0-----:R-:W-:-:S07]  /*5340*/  FMUL.FTZ R4, R0, R7 ;  /* 0x0000000700047220 */ /* 0x001fce0000410000 */
.L_x_3663:
[----:B------:R-:W-:-:S05]  /*5350*/  F2FP.F16.F32.PACK_AB R4, RZ, R4 ;  /* 0x00000004ff04723e */ /* 0x000fca00000000ff */
[----:B------:R-:W-:Y:S01]  /*5360*/  STG.E.U16 desc[UR4][R2.64], R4 ;  /* 0x0000000402007986 */ /* 0x000fe2000c101504 */
[----:B------:R-:W-:Y:S05]  /*5370*/  EXIT ;  /* 0x000000000000794d */ /* 0x000fea0003800000 */
.L_x_3664:
        /* <DEDUP_REMOVED lines=16> */
.L_x_19591:


//--------------------- .text._ZN2at6native27unrolled_elementwise_kernelIZZZNS0_26round_decimals_kernel_cudaERNS_18TensorIteratorBaseElENKUlvE_clEvENKUlvE1_clEvEUlN3c104HalfEE_St5arrayIPcLm2EELi4E23TrivialOffsetCalculatorILi1EjESD_NS0_6memory15LoadWithoutCastENSE_16StoreWithoutCastEEEviT_T0_T2_T3_T4_T5_ --------------------------
	.section	.text._ZN2at6native27unrolled_elementwise_kernelIZZZNS0_26round_decimals_kernel_cudaERNS_18TensorIteratorBaseElENKUlvE_clEvENKUlvE1_clEvEUlN3c104HalfEE_St5arrayIPcLm2EELi4E23TrivialOffsetCalculatorILi1EjESD_NS0_6memory15LoadWithoutCastENSE_16StoreWithoutCastEEEviT_T0_T2_T3_T4_T5_,"ax",@progbits
	.align	128
        .global         _ZN2at6native27unrolled_elementwise_kernelIZZZNS0_26round_decimals_kernel_cudaERNS_18TensorIteratorBaseElENKUlvE_clEvENKUlvE1_clEvEUlN3c104HalfEE_St5arrayIPcLm2EELi4E23TrivialOffsetCalculatorILi1EjESD_NS0_6memory15LoadWithoutCastENSE_16StoreWithoutCastEEEviT_T0_T2_T3_T4_T5_
        .type           _ZN2at6native27unrolled_elementwise_kernelIZZZNS0_26round_decimals_kernel_cudaERNS_18TensorIteratorBaseElENKUlvE_clEvENKUlvE1_clEvEUlN3c104HalfEE_St5arrayIPcLm2EELi4E23TrivialOffsetCalculatorILi1EjESD_NS0_6memory15LoadWithoutCastENSE_16StoreWithoutCastEEEviT_T0_T2_T3_T4_T5_,@function
        .size           _ZN2at6native27unrolled_elementwise_kernelIZZZNS0_26round_decimals_kernel_cudaERNS_18TensorIteratorBaseElENKUlvE_clEvENKUlvE1_clEvEUlN3c104HalfEE_St5arrayIPcLm2EELi4E23TrivialOffsetCalculatorILi1EjESD_NS0_6memory15LoadWithoutCastENSE_16StoreWithoutCastEEEviT_T0_T2_T3_T4_T5_,(.L_x_19592 - _ZN2at6native27unrolled_elementwise_kernelIZZZNS0_26round_decimals_kernel_cudaERNS_18TensorIteratorBaseElENKUlvE_clEvENKUlvE1_clEvEUlN3c104HalfEE_St5arrayIPcLm2EELi4E23TrivialOffsetCalculatorILi1EjESD_NS0_6memory15LoadWithoutCastENSE_16StoreWithoutCastEEEviT_T0_T2_T3_T4_T5_)
        .other          _ZN2at6native27unrolled_elementwise_kernelIZZZNS0_26round_decimals_kernel_cudaERNS_18TensorIteratorBaseElENKUlvE_clEvENKUlvE1_clEvEUlN3c104HalfEE_St5arrayIPcLm2EELi4E23TrivialOffsetCalculatorILi1EjESD_NS0_6memory15LoadWithoutCastENSE_16StoreWithoutCastEEEviT_T0_T2_T3_T4_T5_,@"STO_CUDA_ENTRY STV_DEFAULT"
_ZN2at6native27unrolled_elementwise_kernelIZZZNS0_26round_decimals_kernel_cudaERNS_18TensorIteratorBaseElENKUlvE_clEvENKUlvE1_clEvEUlN3c104HalfEE_St5arrayIPcLm2EELi4E23TrivialOffsetCalculatorILi1EjESD_NS0_6memory15LoadWithoutCastENSE_16StoreWithoutCastEEEviT_T0_T2_T3_T4_T5_:
.text._ZN2at6native27unrolled_elementwise_kernelIZZZNS0_26round_decimals_kernel_cudaERNS_18TensorIteratorBaseElENKUlvE_clEvENKUlvE1_clEvEUlN3c104HalfEE_St5arrayIPcLm2EELi4E23TrivialOffsetCalculatorILi1EjESD_NS0_6memory15LoadWithoutCastENSE_16StoreWithoutCastEEEviT_T0_T2_T3_T4_T5_:
[----:B------:R-:W-:Y:S01]  /*0000*/  LDC R1, c[0x0][0x28] ;  /* 0x00000a00ff017b82 */ /* 0x000fe20000000800 */
[----:B------:R-:W0:Y:S07]  /*0010*/  S2R R0, SR_CTAID.X ;  /* 0x0000000000007919 */ /* 0x000e2e0000002500 */
[----:B------:R-:W0:Y:S01]  /*0020*/  LDC R5, c[0x0][0x210] ;  /* 0x00008400ff057b82 */ /* 0x000e220000000800 */
[----:B------:R-:W-:Y:S01]  /*0030*/  ULDC.64 UR4, c[0x0][0x208] ;  /* 0x0000820000047ab9 */ /* 0x000fe20000000a00 */
[----:B------:R-:W1:Y:S01]  /*0040*/  S2R R3, SR_TID.X ;  /* 0x0000000000037919 */ /* 0x000e620000002100 */
[----:B0-----:R-:W-:Y:S01]  /*0050*/  IMAD R2, R0, -0x200, R5 ;  /* 0xfffffe0000027824 */ /* 0x001fe200078e0205 */
[----:B-1----:R-:W-:-:S04]  /*0060*/  MOV R13, R3 ;  /* 0x00000003000d7202 */ /* 0x002fc80000000f00 */
[----:B------:R-:W-:-:S13]  /*0070*/  ISETP.GE.AND P0, PT, R3, R2, PT ;  /* 0x000000020300720c */ /* 0x000fda0003f06270 */
[----:B------:R-:W-:Y:S01]  /*0080*/  @!P0 LEA R15, R0, R13, 0x9 ;  /* 0x0000000d000f8211 */ /* 0x000fe200078e48ff */
[----:B------:R-:W0:Y:S01]  /*0090*/  @!P0 LDC.64 R4, c[0x0][0x230] ;  /* 0x00008c00ff048b82 */ /* 0x000e220000000a00 */
[----:B------:R-:W-:-:S04]  /*00a0*/  @!P0 IADD3 R13, R13, 0x80, RZ ;  /* 0x000000800d0d8810 */ /* 0x000fc80007ffe0ff */
[----:B------:R-:W-:-:S13]  /*00b0*/  ISETP.GE.AND P1, PT, R13, R2, PT ;  /* 0x000000020d00720c */ /* 0x000fda0003f26270 */
[----:B------:R-:W-:Y:S01]  /*00c0*/  @!P1 LEA R17, R0, R13, 0x9 ;  /* 0x0000000d00119211 */ /* 0x000fe200078e48ff */
[----:B------:R-:W-:Y:S01]  /*00d0*/  @!P1 VIADD R13, R13, 0x80 ;  /* 0x000000800d0d9836 */ /* 0x000fe20000000000 */
[----:B------:R-:W1:Y:S04]  /*00e0*/  @!P1 LDC.64 R10, c[0x0][0x230] ;  /* 0x00008c00ff0a9b82 */ /* 0x000e680000000a00 */
[----:B------:R-:W-:Y:S01]  /*00f0*/  ISETP.GE.AND P3, PT, R13, R2, PT ;  /* 0x000000020d00720c */ /* 0x000fe20003f66270 */
[----:B0-----:R-:W-:-:S12]  /*0100*/  @!P0 IMAD.WIDE.U32 R4, R15, 0x2, R4 ;  /* 0x000000020f048825 */ /* 0x001fd800078e0004 */
[----:B------:R-:W-:Y:S01]  /*0110*/  @!P3 LEA R19, R0, R13, 0x9 ;  /* 0x0000000d0013b211 */ /* 0x000fe200078e48ff */
[----:B------:R-:W0:Y:S01]  /*0120*/  @!P3 LDC.64 R8, c[0x0][0x230] ;  /* 0x00008c00ff08bb82 */ /* 0x000e220000000a00 */
[----:B------:R-:W-:-:S04]  /*0130*/  @!P3 IADD3 R13, R13, 0x80, RZ ;  /* 0x000000800d0db810 */ /* 0x000fc80007ffe0ff */
[----:B------:R-:W-:Y:S01]  /*0140*/  ISETP.GE.AND P2, PT, R13, R2, PT ;  /* 0x000000020d00720c */ /* 0x000fe20003f46270 */
[----:B-1----:R-:W-:-:S12]  /*0150*/  @!P1 IMAD.WIDE.U32 R10, R17, 0x2, R10 ;  /* 0x00000002110a9825 */ /* 0x002fd800078e000a */
[----:B------:R-:W1:Y:S01]  /*0160*/  @!P2 LDC.64 R6, c[0x0][0x230] ;  /* 0x00008c00ff06ab82 */ /* 0x000e620000000a00 */
[----:B------:R-:W-:Y:S01]  /*0170*/  @!P2 LEA R13, R0, R13, 0x9 ;  /* 0x0000000d000da211 */ /* 0x000fe200078e48ff */
        /* <DEDUP_REMOVED lines=12> */
[----:B------:R-:W-:-:S12]  /*0240*/  BSSY B0, `(.L_x_3665) ;  /* 0x0000073000007945 */ /* 0x000fd80003800000 */
        /* <DEDUP_REMOVED lines=19> */
.L_x_3668:
[----:B------:R-:W-:Y:S05]  /*0380*/  BSYNC B1 ;  /* 0x0000000000017941 */ /* 0x000fea0003800000 */
.L_x_3667:
[----:B------:R-:W-:Y:S04]  /*0390*/  BSSY B1, `(.L_x_3669) ;  /* 0x000000c000017945 */ /* 0x000fe80003800000 */
[----:B------:R-:W-:Y:S05]  /*03a0*/  @P1 BRA `(.L_x_3670) ;  /* 0x0000000000281947 */ /* 0x000fea0003800000 */
[----:B-----5:R-:W0:Y:S01]  /*03b0*/  LDC.U16 R9, c[0x0][0x218] ;  /* 0x00008600ff097b82 */ /* 0x020e220000000400 */
[----:B------:R-:W-:Y:S02]  /*03c0*/  HADD2.F32 R8, -RZ, R8.H0_H0 ;  /* 0x20000008ff087230 */ /* 0x000fe40000004100 */
        /* <DEDUP_REMOVED lines=8> */
.L_x_3670:
[----:B------:R-:W-:Y:S05]  /*0450*/  BSYNC B1 ;  /* 0x0000000000017941 */ /* 0x000fea0003800000 */
.L_x_3669:
        /* <DEDUP_REMOVED lines=12> */
.L_x_3672:
[----:B------:R-:W-:Y:S05]  /*0520*/  BSYNC B1 ;  /* 0x0000000000017941 */ /* 0x000fea0003800000 */
.L_x_3671:
        /* <DEDUP_REMOVED lines=12> */
.L_x_3666:
        /* <DEDUP_REMOVED lines=18> */
.L_x_3675:
[----:B------:R-:W-:Y:S05]  /*0710*/  BSYNC B1 ;  /* 0x0000000000017941 */ /* 0x000fea0003800000 */
.L_x_3674:
[----:B------:R-:W-:Y:S04]  /*0720*/  BSSY B1, `(.L_x_3676) ;  /* 0x000000c000017945 */ /* 0x000fe80003800000 */
[----:B------:R-:W-:Y:S05]  /*0730*/  @P1 BRA `(.L_x_3677) ;  /* 0x0000000000281947 */ /* 0x000fea0003800000 */
[----:B-----5:R-:W0:Y:S01]  /*0740*/  LDC.U16 R9, c[0x0][0x218] ;  /* 0x00008600ff097b82 */ /* 0x020e220000000400 */
[----:B------:R-:W-:Y:S02]  /*0750*/  HADD2.F32 R8, -RZ, R8.H0_H0 ;  /* 0x20000008ff087230 */ /* 0x000fe40000004100 */
        /* <DEDUP_REMOVED lines=8> */
.L_x_3677:
[----:B------:R-:W-:Y:S05]  /*07e0*/  BSYNC B1 ;  /* 0x0000000000017941 */ /* 0x000fea0003800000 */
.L_x_3676:
[----:B------:R-:W-:Y:S04]  /*07f0*/  BSSY B1, `(.L_x_3678) ;  /* 0x000000c000017945 */ /* 0x000fe80003800000 */
[----:B------:R-:W-:Y:S05]  /*0800*/  @P2 BRA `(.L_x_3679) ;  /* 0x0000000000282947 */ /* 0x000fea0003800000 */
[----:B-----5:R-:W0:Y:S01]  /*0810*/  LDC.U16 R9, c[0x0][0x218] ;  /* 0x00008600ff097b82 */ /* 0x020e220000000400 */
[----:B------:R-:W-:Y:S02]  /*0820*/  HADD2.F32 R7, -RZ, R7.H0_H0 ;  /* 0x20000007ff077230 */ /* 0x000fe40000004100 */
        /* <DEDUP_REMOVED lines=8> */
.L_x_3679:
[----:B------:R-:W-:Y:S05]  /*08b0*/  BSYNC B1 ;  /* 0x0000000000017941 */ /* 0x000fea0003800000 */
.L_x_3678:
        /* <DEDUP_REMOVED lines=11> */
.L_x_3673:
[----:B------:R-:W-:Y:S05]  /*0970*/  BSYNC B0 ;  /* 0x0000000000007941 */ /* 0x000fea0003800000 */
.L_x_3665:
[----:B------:R-:W0:Y:S01]  /*0980*/  @!P0 LDC.64 R10, c[0x0][0x228] ;  /* 0x00008a00ff0a8b82 */ /* 0x000e220000000a00 */
[----:B------:R-:W-:Y:S01]  /*0990*/  MOV R13, R3 ;  /* 0x00000003000d7202 */ /* 0x000fe20000000f00 */
[----:B------:R-:W-:Y:S01]  /*09a0*/  BSSY B0, `(.L_x_3680) ;  /* 0x0000012000007945 */ /* 0x000fe20003800000 */
[----:B------:R-:W-:Y:S02]  /*09b0*/  @!P0 MOV R13, R5 ;  /* 0x00000005000d8202 */ /* 0x000fe40000000f00 */
[----:B------:R-:W-:Y:S02]  /*09c0*/  @!P0 LEA R5, R0, R3, 0x9 ;  /* 0x0000000300058211 */ /* 0x000fe400078e48ff */
        /* <DEDUP_REMOVED lines=9> */
[----:B------:R-:W-:Y:S02]  /*0a60*/  @!P0 LEA R3, R0, R13, 0x9 ;  /* 0x0000000d00038211 */ /* 0x000fe400078e48ff */
[----:B------:R-:W-:Y:S01]  /*0a70*/  @!P0 IADD3 R13, R13, 0x80, RZ ;  /* 0x000000800d0d8810 */ /* 0x000fe20007ffe0ff */
[----:B-1----:R-:W-:-:S04]  /*0a80*/  IMAD.WIDE.U32 R4, R5, 0x2, R10 ;  /* 0x0000000205047825 */ /* 0x002fc800078e000a */
[----:B------:R-:W-:Y:S01]  /*0a90*/  @!P0 IMAD.WIDE.U32 R10, R3, 0x2, R10 ;  /* 0x00000002030a8825 */ /* 0x000fe200078e000a */
[----:B-----5:R1:W-:Y:S04]  /*0aa0*/  STG.E.U16 desc[UR4][R4.64], R8 ;  /* 0x0000000804007986 */ /* 0x0203e8000c101504 */
[----:B------:R1:W-:Y:S02]  /*0ab0*/  @!P0 STG.E.U16 desc[UR4][R10.64], R7 ;  /* 0x000000070a008986 */ /* 0x0003e4000c101504 */
.L_x_3681:
[----:B------:R-:W-:Y:S05]  /*0ac0*/  BSYNC B0 ;  /* 0x0000000000007941 */ /* 0x000fea0003800000 */
.L_x_3680:
[----:B------:R-:W-:-:S13]  /*0ad0*/  ISETP.GE.AND P0, PT, R13, R2, PT ;  /* 0x000000020d00720c */ /* 0x000fda0003f06270 */
[----:B------:R-:W-:Y:S05]  /*0ae0*/  @P0 EXIT ;  /* 0x000000000000094d */ /* 0x000fea0003800000 */
[----:B0-----:R-:W0:Y:S01]  /*0af0*/  LDC.64 R2, c[0x0][0x228] ;  /* 0x00008a00ff027b82 */ /* 0x001e220000000a00 */
[----:B------:R-:W-:-:S05]  /*0b00*/  LEA R13, R0, R13, 0x9 ;  /* 0x0000000d000d7211 */ /* 0x000fca00078e48ff */
[----:B0-----:R-:W-:-:S05]  /*0b10*/  IMAD.WIDE.U32 R2, R13, 0x2, R2 ;  /* 0x000000020d027825 */ /* 0x001fca00078e0002 */
[----:B-----5:R-:W-:Y:S01]  /*0b20*/  STG.E.U16 desc[UR4][R2.64], R9 ;  /* 0x0000000902007986 */ /* 0x020fe2000c101504 */
[----:B------:R-:W-:Y:S05]  /*0b30*/  EXIT ;  /* 0x000000000000794d */ /* 0x000fea0003800000 */
.L_x_3682:
        /* <DEDUP_REMOVED lines=12> */
.L_x_19592:


//--------------------- .text._ZN2at6native29vectorized_elementwise_kernelILi2EZZZNS0_26round_decimals_kernel_cudaERNS_18TensorIteratorBaseElENKUlvE_clEvENKUlvE1_clEvEUlN3c104HalfEE_St5arrayIPcLm2EEEEviT0_T1_ --------------------------
	.section	.text._ZN2at6native29vectorized_elementwise_kernelILi2EZZZNS0_26round_decimals_kernel_cudaERNS_18TensorIteratorBaseElENKUlvE_clEvENKUlvE1_clEvEUlN3c104HalfEE_St5arrayIPcLm2EEEEviT0_T1_,"ax",@progbits
	.align	128
        .global         _ZN2at6native29vectorized_elementwise_kernelILi2EZZZNS0_26round_decimals_kernel_cudaERNS_18TensorIteratorBaseElENKUlvE_clEvENKUlvE1_clEvEUlN3c104HalfEE_St5arrayIPcLm2EEEEviT0_T1_
        .type           _ZN2at6native29vectorized_elementwise_kernelILi2EZZZNS0_26round_decimals_kernel_cudaERNS_18TensorIteratorBaseElENKUlvE_clEvENKUlvE1_clEvEUlN3c104HalfEE_St5arrayIPcLm2EEEEviT0_T1_,@function
        .size           _ZN2at6native29vectorized_elementwise_kernelILi2EZZZNS0_26round_decimals_kernel_cudaERNS_18TensorIteratorBaseElENKUlvE_clEvENKUlvE1_clEvEUlN3c104HalfEE_St5arrayIPcLm2EEEEviT0_T1_,(.L_x_19593 - _ZN2at6native29vectorized_elementwise_kernelILi2EZZZNS0_26round_decimals_kernel_cudaERNS_18TensorIteratorBaseElENKUlvE_clEvENKUlvE1_clEvEUlN3c104HalfEE_St5arrayIPcLm2EEEEviT0_T1_)
        .other          _ZN2at6native29vectorized_elementwise_kernelILi2EZZZNS0_26round_decimals_kernel_cudaERNS_18TensorIteratorBaseElENKUlvE_clEvENKUlvE1_clEvEUlN3c104HalfEE_St5arrayIPcLm2EEEEviT0_T1_,@"STO_CUDA_ENTRY STV_DEFAULT"
_ZN2at6native29vectorized_elementwise_kernelILi2EZZZNS0_26round_decimals_kernel_cudaERNS_18TensorIteratorBaseElENKUlvE_clEvENKUlvE1_clEvEUlN3c104HalfEE_St5arrayIPcLm2EEEEviT0_T1_:
.text._ZN2at6native29vectorized_elementwise_kernelILi2EZZZNS0_26round_decimals_kernel_cudaERNS_18TensorIteratorBaseElENKUlvE_clEvENKUlvE1_clEvEUlN3c104HalfEE_St5arrayIPcLm2EEEEviT0_T1_:
[----:B------:R-:W-:Y:S01]  /*0000*/  LDC R1, c[0x0][0x28] ;  /* 0x00000a00ff017b82 */ /* 0x000fe20000000800 */
[----:B------:R-:W0:Y:S01]  /*0010*/  S2R R14, SR_CTAID.X ;  /* 0x00000000000e7919 */ /* 0x000e220000002500 */
[----:B------:R-:W-:Y:S01]  /*0020*/  ULDC UR4, c[0x0][0x210] ;  /* 0x0000840000047ab9 */ /* 0x000fe20000000800 */
[----:B------:R-:W-:Y:S01]  /*0030*/  ULDC.U8 UR6, c[0x0][0x21a] ;  /* 0x0000868000067ab9 */ /* 0x000fe20000000000 */
[----:B0-----:R-:W-:-:S04]  /*0040*/  SHF.L.U32 R14, R14, 0xa, RZ ;  /* 0x0000000a0e0e7819 */ /* 0x001fc800000006ff */
        /* <DEDUP_REMOVED lines=8> */
[----:B------:R-:W0:Y:S03]  /*00d0*/  LDC.U16 R2, c[0x0][0x218] ;  /* 0x00008600ff027b82 */ /* 0x000e260000000400 */
[----:B------:R-:W2:Y:S04]  /*00e0*/  LDG.E R10, desc[UR4][R6.64] ;  /* 0x00000004060a7981 */ /* 0x000ea8000c1e1900 */
[----:B------:R1:W5:Y:S04]  /*00f0*/  LDG.E R8, desc[UR4][R6.64+0x200] ;  /* 0x0002000406087981 */ /* 0x000368000c1e1900 */
[----:B------:R1:W5:Y:S04]  /*0100*/  LDG.E R4, desc[UR4][R6.64+0x400] ;  /* 0x0004000406047981 */ /* 0x000368000c1e1900 */
[----:B------:R1:W5:Y:S01]  /*0110*/  LDG.E R3, desc[UR4][R6.64+0x600] ;  /* 0x0006000406037981 */ /* 0x000362000c1e1900 */
[----:B------:R-:W-:Y:S01]  /*0120*/  ISETP.NE.AND P0, PT, RZ, UR6, PT ;  /* 0x00000006ff007c0c */ /* 0x000fe2000bf05270 */
[----:B0-----:R-:W-:-:S02]  /*0130*/  HADD2.F32 R2, -RZ, R2.H0_H0 ;  /* 0x20000002ff027230 */ /* 0x001fc40000004100 */
[----:B--2---:R-:W-:-:S10]  /*0140*/  HADD2.F32 R5, -RZ, R10.H0_H0 ;  /* 0x2000000aff057230 */ /* 0x004fd40000004100 */
[----:B-1----:R-:W-:Y:S05]  /*0150*/  @!P0 BRA `(.L_x_3684) ;  /* 0x0000000000c88947 */ /* 0x002fea0003800000 */
[----:B------:R-:W0:Y:S01]  /*0160*/  MUFU.RCP R6, R2 ;  /* 0x0000000200067308 */ /* 0x000e220000001000 */
[----:B-----5:R-:W-:Y:S02]  /*0170*/  HADD2.F32 R11, -RZ, R8.H0_H0 ;  /* 0x20000008ff0b7230 */ /* 0x020fe40000004100 */
[----:B------:R-:W-:Y:S02]  /*0180*/  HADD2.F32 R13, -RZ, R4.H0_H0 ;  /* 0x20000004ff0d7230 */ /* 0x000fe40000004100 */
[--C-:B------:R-:W-:Y:S02]  /*0190*/  HADD2.F32 R15, -RZ, R3.reuse.H0_H0 ;  /* 0x20000003ff0f7230 */ /* 0x100fe40000004100 */
[----:B------:R-:W-:Y:S02]  /*01a0*/  HADD2.F32 R3, -RZ, R3.H1_H1 ;  /* 0x30000003ff037230 */ /* 0x000fe40000004100 */
[-C--:B0-----:R-:W-:Y:S01]  /*01b0*/  FMUL.FTZ R5, R5, R6.reuse ;  /* 0x0000000605057220 */ /* 0x081fe20000410000 */
[-C--:B------:R-:W-:Y:S01]  /*01c0*/  FMUL.FTZ R12, R11, R6.reuse ;  /* 0x000000060b0c7220 */ /* 0x080fe20000410000 */
[----:B------:R-:W-:-:S03]  /*01d0*/  FMUL.FTZ R15, R15, R6 ;  /* 0x000000060f0f7220 */ /* 0x000fc60000410000 */
[----:B------:R-:W-:-:S05]  /*01e0*/  F2FP.F16.F32.PACK_AB R5, RZ, R5 ;  /* 0x00000005ff05723e */ /* 0x000fca00000000ff */
[----:B------:R-:W-:Y:S02]  /*01f0*/  HADD2.F32 R9, -RZ, R5.H0_H0 ;  /* 0x20000005ff097230 */ /* 0x000fe40000004100 */
[----:B------:R-:W-:-:S04]  /*0200*/  HADD2.F32 R5, -RZ, R10.H1_H1 ;  /* 0x3000000aff057230 */ /* 0x000fc80000004100 */
[----:B------:R-:W0:Y:S01]  /*0210*/  FRND R9, R9 ;  /* 0x0000000900097307 */ /* 0x000e220000201000 */
[----:B------:R-:W-:Y:S01]  /*0220*/  FMUL.FTZ R10, R5, R6 ;  /* 0x00000006050a7220 */ /* 0x000fe20000410000 */
[----:B0-----:R-:W-:Y:S01]  /*0230*/  FMUL.FTZ R5, R2, R9 ;  /* 0x0000000902057220 */ /* 0x001fe20000410000 */
[----:B------:R-:W-:-:S04]  /*0240*/  HADD2.F32 R9, -RZ, R8.H1_H1 ;  /* 0x30000008ff097230 */ /* 0x000fc80000004100 */
[----:B------:R-:W-:Y:S01]  /*0250*/  F2FP.F16.F32.PACK_AB R5, R10, R5 ;  /* 0x000000050a05723e */ /* 0x000fe200000000ff */
[----:B------:R-:W-:-:S04]  /*0260*/  FMUL.FTZ R9, R9, R6 ;  /* 0x0000000609097220 */ /* 0x000fc80000410000 */
[----:B------:R-:W-:-:S04]  /*0270*/  HADD2.F32 R10, -RZ, R5.H1_H1 ;  /* 0x30000005ff0a7230 */ /* 0x000fc80000004100 */
[----:B------:R-:W0:Y:S02]  /*0280*/  FRND R7, R10 ;  /* 0x0000000a00077307 */ /* 0x000e240000201000 */
[----:B0-----:R-:W-:-:S05]  /*0290*/  FMUL.FTZ R7, R2, R7 ;  /* 0x0000000702077220 */ /* 0x001fca0000410000 */
[----:B------:R-:W-:Y:S01]  /*02a0*/  F2FP.F16.F32.PACK_AB R7, R12, R7 ;  /* 0x000000070c07723e */ /* 0x000fe200000000ff */
[----:B------:R-:W-:Y:S01]  /*02b0*/  FMUL.FTZ R12, R13, R6 ;  /* 0x000000060d0c7220 */ /* 0x000fe20000410000 */
[----:B------:R-:W-:-:S03]  /*02c0*/  HADD2.F32 R13, -RZ, R4.H1_H1 ;  /* 0x30000004ff0d7230 */ /* 0x000fc60000004100 */
[----:B------:R-:W-:Y:S02]  /*02d0*/  HADD2.F32 R11, -RZ, R7.H1_H1 ;  /* 0x30000007ff0b7230 */ /* 0x000fe40000004100 */
[-C--:B------:R-:W-:Y:S01]  /*02e0*/  FMUL.FTZ R13, R13, R6.reuse ;  /* 0x000000060d0d7220 */ /* 0x080fe20000410000 */
[----:B------:R-:W-:-:S03]  /*02f0*/  FMUL.FTZ R6, R3, R6 ;  /* 0x0000000603067220 */ /* 0x000fc60000410000 */
[----:B------:R-:W0:Y:S02]  /*0300*/  FRND R11, R11 ;  /* 0x0000000b000b7307 */ /* 0x000e240000201000 */
[----:B0-----:R-:W-:-:S05]  /*0310*/  FMUL.FTZ R8, R2, R11 ;  /* 0x0000000b02087220 */ /* 0x001fca0000410000 */
[----:B------:R-:W-:-:S05]  /*0320*/  F2FP.F16.F32.PACK_AB R8, R9, R8 ;  /* 0x000000080908723e */ /* 0x000fca00000000ff */
[----:B------:R-:W-:-:S04]  /*0330*/  HADD2.F32 R10, -RZ, R8.H1_H1 ;  /* 0x30000008ff0a7230 */ /* 0x000fc80000004100 */
[----:B------:R-:W0:Y:S02]  /*0340*/  FRND R9, R10 ;  /* 0x0000000a00097307 */ /* 0x000e240000201000 */
[----:B0-----:R-:W-:-:S05]  /*0350*/  FMUL.FTZ R9, R2, R9 ;  /* 0x0000000902097220 */ /* 0x001fca0000410000 */
[----:B------:R-:W-:-:S05]  /*0360*/  F2FP.F16.F32.PACK_AB R9, R12, R9 ;  /* 0x000000090c09723e */ /* 0x000fca00000000ff */
[----:B------:R-:W-:-:S06]  /*0370*/  HADD2.F32 R11, -RZ, R9.H1_H1 ;  /* 0x30000009ff0b7230 */ /* 0x000fcc0000004100 */
        /* <DEDUP_REMOVED lines=11> */
[----:B------:R-:W-:-:S06]  /*0430*/  HADD2.F32 R3, -RZ, R6.H1_H1 ;  /* 0x30000006ff037230 */ /* 0x000fcc0000004100 */
[----:B------:R-:W0:Y:S02]  /*0440*/  FRND R3, R3 ;  /* 0x0000000300037307 */ /* 0x000e240000201000 */
[----:B0-----:R-:W-:-:S05]  /*0450*/  FMUL.FTZ R2, R2, R3 ;  /* 0x0000000302027220 */ /* 0x001fca0000410000 */
[----:B------:R-:W-:Y:S01]  /*0460*/  F2FP.F16.F32.PACK_AB R12, RZ, R2 ;  /* 0x00000002ff0c723e */ /* 0x000fe200000000ff */
[----:B------:R-:W-:Y:S06]  /*0470*/  BRA `(.L_x_3685) ;  /* 0x0000000000d07947 */ /* 0x000fec0003800000 */
.L_x_3684:
[----:B------:R-:W-:Y:S01]  /*0480*/  FMUL.FTZ R5, R5, R2 ;  /* 0x0000000205057220 */ /* 0x000fe20000410000 */
[----:B------:R-:W-:Y:S02]  /*0490*/  HADD2.F32 R7, -RZ, R10.H1_H1 ;  /* 0x3000000aff077230 */ /* 0x000fe40000004100 */
[----:B-----5:R-:W-:Y:S02]  /*04a0*/  HADD2.F32 R13, -RZ, R4.H1_H1 ;  /* 0x30000004ff0d7230 */ /* 0x020fe40000004100 */
[----:B------:R-:W-:Y:S01]  /*04b0*/  F2FP.F16.F32.PACK_AB R6, RZ, R5 ;  /* 0x00000005ff06723e */ /* 0x000fe200000000ff */
[C---:B------:R-:W-:Y:S01]  /*04c0*/  FMUL.FTZ R7, R2.reuse, R7 ;  /* 0x0000000702077220 */ /* 0x040fe20000410000 */
[----:B------:R-:W-:Y:S01]  /*04d0*/  MUFU.RCP R5, R2 ;  /* 0x0000000200057308 */ /* 0x000fe20000001000 */
[----:B------:R-:W-:Y:S02]  /*04e0*/  FMUL.FTZ R13, R2, R13 ;  /* 0x0000000d020d7220 */ /* 0x000fe40000410000 */
[----:B------:R-:W-:-:S05]  /*04f0*/  HADD2.F32 R9, -RZ, R6.H0_H0 ;  /* 0x20000006ff097230 */ /* 0x000fca0000004100 */
[----:B------:R0:W1:Y:S02]  /*0500*/  FRND R6, R9 ;  /* 0x0000000900067307 */ /* 0x0000640000201000 */
[----:B0-----:R-:W-:-:S05]  /*0510*/  HADD2.F32 R9, -RZ, R8.H1_H1 ;  /* 0x30000008ff097230 */ /* 0x001fca0000004100 */
[----:B------:R-:W-:Y:S01]  /*0520*/  FMUL.FTZ R9, R2, R9 ;  /* 0x0000000902097220 */ /* 0x000fe20000410000 */
[----:B-1----:R-:W-:-:S05]  /*0530*/  FMUL.FTZ R6, R6, R5 ;  /* 0x0000000506067220 */ /* 0x002fca0000410000 */
[----:B------:R-:W-:Y:S01]  /*0540*/  F2FP.F16.F32.PACK_AB R6, R7, R6 ;  /* 0x000000060706723e */ /* 0x000fe200000000ff */
[----:B------:R-:W-:-:S04]  /*0550*/  HADD2.F32 R7, -RZ, R8.H0_H0 ;  /* 0x20000008ff077230 */ /* 0x000fc80000004100 */
[----:B------:R-:W-:Y:S02]  /*0560*/  HADD2.F32 R10, -RZ, R6.H1_H1 ;  /* 0x30000006ff0a7230 */ /* 0x000fe40000004100 */
[----:B------:R-:W-:-:S04]  /*0570*/  FMUL.FTZ R12, R2, R7 ;  /* 0x00000007020c7220 */ /* 0x000fc80000410000 */
[----:B------:R-:W0:Y:S02]  /*0580*/  FRND R10, R10 ;  /* 0x0000000a000a7307 */ /* 0x000e240000201000 */
[----:B0-----:R-:W-:-:S05]  /*0590*/  FMUL.FTZ R7, R10, R5 ;  /* 0x000000050a077220 */ /* 0x001fca0000410000 */
[----:B------:R-:W-:-:S05]  /*05a0*/  F2FP.F16.F32.PACK_AB R7, R12, R7 ;  /* 0x000000070c07723e */ /* 0x000fca00000000ff */
[----:B------:R-:W-:-:S04]  /*05b0*/  HADD2.F32 R11, -RZ, R7.H1_H1 ;  /* 0x30000007ff0b7230 */ /* 0x000fc80000004100 */
[----:B------:R-:W0:Y:S02]  /*05c0*/  FRND R12, R11 ;  /* 0x0000000b000c7307 */ /* 0x000e240000201000 */
[----:B0-----:R-:W-:-:S05]  /*05d0*/  FMUL.FTZ R8, R12, R5 ;  /* 0x000000050c087220 */ /* 0x001fca0000410000 */
        /* <DEDUP_REMOVED lines=11> */
[--C-:B------:R-:W-:Y:S02]  /*0690*/  HADD2.F32 R13, -RZ, R3.reuse.H0_H0 ;  /* 0x20000003ff0d7230 */ /* 0x100fe40000004100 */
[----:B------:R-:W-:Y:S02]  /*06a0*/  HADD2.F32 R3, -RZ, R3.H1_H1 ;  /* 0x30000003ff037230 */ /* 0x000fe40000004100 */
[----:B------:R-:W-:Y:S02]  /*06b0*/  HADD2.F32 R10, -RZ, R4.H1_H1 ;  /* 0x30000004ff0a7230 */ /* 0x000fe40000004100 */
[C---:B------:R-:W-:Y:S01]  /*06c0*/  FMUL.FTZ R13, R2.reuse, R13 ;  /* 0x0000000d020d7220 */ /* 0x040fe20000410000 */
[----:B------:R-:W-:-:S03]  /*06d0*/  FMUL.FTZ R3, R2, R3 ;  /* 0x0000000302037220 */ /* 0x000fc60000410000 */
[----:B------:R-:W0:Y:S02]  /*06e0*/  FRND R10, R10 ;  /* 0x0000000a000a7307 */ /* 0x000e240000201000 */
[----:B0-----:R-:W-:-:S05]  /*06f0*/  FMUL.FTZ R12, R10, R5 ;  /* 0x000000050a0c7220 */ /* 0x001fca0000410000 */
[----:B------:R-:W-:-:S04]  /*0700*/  F2FP.F16.F32.PACK_AB R13, R13, R12 ;  /* 0x0000000c0d0d723e */ /* 0x000fc800000000ff */
[----:B------:R-:W-:Y:S01]  /*0710*/  PRMT R10, R13, 0x7610, R10 ;  /* 0x000076100d0a7816 */ /* 0x000fe2000000000a */
[----:B------:R-:W-:-:S04]  /*0720*/  HADD2.F32 R11, -RZ, R13.H1_H1 ;  /* 0x3000000dff0b7230 */ /* 0x000fc80000004100 */
[----:B------:R-:W0:Y:S02]  /*0730*/  FRND R12, R11 ;  /* 0x0000000b000c7307 */ /* 0x000e240000201000 */
[----:B0-----:R-:W-:-:S05]  /*0740*/  FMUL.FTZ R12, R12, R5 ;  /* 0x000000050c0c7220 */ /* 0x001fca0000410000 */
[----:B------:R-:W-:-:S05]  /*0750*/  F2FP.F16.F32.PACK_AB R3, R3, R12 ;  /* 0x0000000c0303723e */ /* 0x000fca00000000ff */
[----:B------:R-:W-:-:S06]  /*0760*/  HADD2.F32 R2, -RZ, R3.H1_H1 ;  /* 0x30000003ff027230 */ /* 0x000fcc0000004100 */
[----:B------:R-:W0:Y:S02]  /*0770*/  FRND R2, R2 ;  /* 0x0000000200027307 */ /* 0x000e240000201000 */
[----:B0-----:R-:W-:Y:S01]  /*0780*/  FMUL.FTZ R12, R2, R5 ;  /* 0x00000005020c7220 */ /* 0x001fe20000410000 */
[----:B------:R-:W-:Y:S02]  /*0790*/  PRMT R5, R6, 0x7610, R5 ;  /* 0x0000761006057816 */ /* 0x000fe40000000005 */
[----:B------:R-:W-:Y:S02]  /*07a0*/  PRMT R6, R3, 0x7610, R6 ;  /* 0x0000761003067816 */ /* 0x000fe40000000006 */
[----:B------:R-:W-:-:S07]  /*07b0*/  F2FP.F16.F32.PACK_AB R12, RZ, R12 ;  /* 0x0000000cff0c723e */ /* 0x000fce00000000ff */
.L_x_3685:
[----:B------:R-:W0:Y:S01]  /*07c0*/  LDC.64 R2, c[0x0][0x228] ;  /* 0x00008a00ff027b82 */ /* 0x000e220000000a00 */
[----:B------:R-:W-:Y:S02]  /*07d0*/  PRMT R5, R5, 0x5410, R7 ;  /* 0x0000541005057816 */ /* 0x000fe40000000007 */
[----:B------:R-:W-:Y:S02]  /*07e0*/  PRMT R8, R8, 0x5410, R9 ;  /* 0x0000541008087816 */ /* 0x000fe40000000009 */
[----:B------:R-:W-:Y:S02]  /*07f0*/  PRMT R4, R4, 0x5410, R10 ;  /* 0x0000541004047816 */ /* 0x000fe4000000000a */
[----:B------:R-:W-:Y:S01]  /*0800*/  PRMT R6, R6, 0x5410, R12 ;  /* 0x0000541006067816 */ /* 0x000fe2000000000c */
[----:B0-----:R-:W-:-:S04]  /*0810*/  IMAD.WIDE.U32 R14, R14, 0x2, R2 ;  /* 0x000000020e0e7825 */ /* 0x001fc800078e0002 */
[----:B------:R-:W-:-:S05]  /*0820*/  IMAD.WIDE R14, R0, 0x4, R14 ;  /* 0x00000004000e7825 */ /* 0x000fca00078e020e */
[----:B------:R-:W-:Y:S04]  /*0830*/  STG.E desc[UR4][R14.64], R5 ;  /* 0x000000050e007986 */ /* 0x000fe8000c101904 */
[----:B------:R-:W-:Y:S04]  /*0840*/  STG.E desc[UR4][R14.64+0x200], R8 ;  /* 0x000200080e007986 */ /* 0x000fe8000c101904 */
[----:B------:R-:W-:Y:S04]  /*0850*/  STG.E desc[UR4][R14.64+0x400], R4 ;  /* 0x000400040e007986 */ /* 0x000fe8000c101904 */
[----:B------:R-:W-:Y:S01]  /*0860*/  STG.E desc[UR4][R14.64+0x600], R6 ;  /* 0x000600060e007986 */ /* 0x000fe2000c101904 */
[----:B------:R-:W-:Y:S05]  /*0870*/  EXIT ;  /* 0x000000000000794d */ /* 0x000fea0003800000 */
.L_x_3683:
[----:B------:R-:W0:Y:S01]  /*0880*/  S2R R17, SR_TID.X ;  /* 0x0000000000117919 */ /* 0x000e220000002100 */
[----:B------:R-:W-:Y:S02]  /*0890*/  PRMT R0, RZ, 0x7610, R0 ;  /* 0x00007610ff007816 */ /* 0x000fe40000000000 */
[----:B0-----:R-:W-:Y:S02]  /*08a0*/  ISETP.GE.AND P0, PT, R17, R15, PT ;  /* 0x0000000f1100720c */ /* 0x001fe40003f06270 */
[----:B------:R-:W-:-:S11]  /*08b0*/  MOV R22, R17 ;  /* 0x0000001100167202 */ /* 0x000fd60000000f00 */
[----:B------:R-:W-:Y:S01]  /*08c0*/  @!P0 IADD3 R22, R17, 0x80, RZ ;  /* 0x0000008011168810 */ /* 0x000fe20007ffe0ff */
[----:B------:R-:W0:Y:S03]  /*08d0*/  @!P0 LDC.64 R8, c[0x0][0x230] ;  /* 0x00008c00ff088b82 */ /* 0x000e260000000a00 */
[----:B------:R-:W-:-:S13]  /*08e0*/  ISETP.GE.AND P6, PT, R22, R15, PT ;  /* 0x0000000f1600720c */ /* 0x000fda0003fc6270 */
[----:B------:R-:W-:Y:S01]  /*08f0*/  @!P6 IADD3 R3, R14, R22, RZ ;  /* 0x000000160e03e210 */ /* 0x000fe20007ffe0ff */
[----:B------:R-:W1:Y:S01]  /*0900*/  @!P6 LDC.64 R28, c[0x0][0x230] ;  /* 0x00008c00ff1ceb82 */ /* 0x000e620000000a00 */
[----:B------:R-:W-:-:S04]  /*0910*/  @!P6 IADD3 R22, R22, 0x80, RZ ;  /* 0x000000801616e810 */ /* 0x000fc80007ffe0ff */
[----:B------:R-:W-:-:S13]  /*0920*/  ISETP.GE.AND P5, PT, R22, R15, PT ;  /* 0x0000000f1600720c */ /* 0x000fda0003fa6270 */
[----:B------:R-:W-:Y:S01]  /*0930*/  @!P5 IADD3 R16, R14, R22, RZ ;  /* 0x000000160e10d210 */ /* 0x000fe20007ffe0ff */
[----:B------:R-:W2:Y:S01]  /*0940*/  @!P5 LDC.64 R12, c[0x0][0x230] ;  /* 0x00008c00ff0cdb82 */ /* 0x000ea20000000a00 */
[----:B------:R-:W-:-:S04]  /*0950*/  @!P5 IADD3 R22, R22, 0x80, RZ ;  /* 0x000000801616d810 */ /* 0x000fc80007ffe0ff */
[----:B------:R-:W-:Y:S01]  /*0960*/  ISETP.GE.AND P4, PT, R22, R15, PT ;  /* 0x0000000f1600720c */ /* 0x000fe20003f86270 */
[----:B-1----:R-:W-:-:S05]  /*0970*/  @!P6 IMAD.WIDE.U32 R28, R3, 0x2, R28 ;  /* 0x00000002031ce825 */ /* 0x002fca00078e001c */
[----:B------:R1:W5:Y:S07]  /*0980*/  @!P6 LDG.E.U16 R0, desc[UR4][R28.64] ;  /* 0x000000041c00e981 */ /* 0x00036e000c1e1500 */
[----:B------:R-:W-:Y:S01]  /*0990*/  @!P4 IADD3 R27, R14, R22, RZ ;  /* 0x000000160e1bc210 */ /* 0x000fe20007ffe0ff */
[----:B------:R-:W3:Y:S01]  /*09a0*/  @!P4 LDC.64 R18, c[0x0][0x230] ;  /* 0x00008c00ff12cb82 */ /* 0x000ee20000000a00 */
[----:B------:R-:W-:-:S04]  /*09b0*/  @!P4 IADD3 R22, R22, 0x80, RZ ;  /* 0x000000801616c810 */ /* 0x000fc80007ffe0ff */
[----:B------:R-:W-:-:S13]  /*09c0*/  ISETP.GE.AND P3, PT, R22, R15, PT ;  /* 0x0000000f1600720c */ /* 0x000fda0003f66270 */
[----:B------:R-:W-:Y:S01]  /*09d0*/  @!P3 IADD3 R25, R14, R22, RZ ;  /* 0x000000160e19b210 */ /* 0x000fe20007ffe0ff */
[----:B------:R-:W4:Y:S01]  /*09e0*/  @!P3 LDC.64 R10, c[0x0][0x230] ;  /* 0x00008c00ff0abb82 */ /* 0x000f220000000a00 */
[----:B------:R-:W-:-:S04]  /*09f0*/  @!P3 IADD3 R22, R22, 0x80, RZ ;  /* 0x000000801616b810 */ /* 0x000fc80007ffe0ff */
[----:B------:R-:W-:-:S13]  /*0a00*/  ISETP.GE.AND P2, PT, R22, R15, PT ;  /* 0x0000000f1600720c */ /* 0x000fda0003f46270 */
[----:B------:R-:W-:Y:S01]  /*0a10*/  @!P2 IADD3 R23, R14, R22, RZ ;  /* 0x000000160e17a210 */ /* 0x000fe20007ffe0ff */
[----:B------:R-:W0:Y:S01]  /*0a20*/  @!P2 LDC.64 R2, c[0x0][0x230] ;  /* 0x00008c00ff02ab82 */ /* 0x000e220000000a00 */
[----:B------:R-:W-:-:S04]  /*0a30*/  @!P2 IADD3 R22, R22, 0x80, RZ ;  /* 0x000000801616a810 */ /* 0x000fc80007ffe0ff */
[----:B------:R-:W-:-:S13]  /*0a40*/  ISETP.GE.AND P1, PT, R22, R15, PT ;  /* 0x0000000f1600720c */ /* 0x000fda0003f26270 */
[----:B------:R-:W-:Y:S01]  /*0a50*/  @!P1 IADD3 R21, R14, R22, RZ ;  /* 0x000000160e159210 */ /* 0x000fe20007ffe0ff */
[----:B------:R-:W4:Y:S01]  /*0a60*/  @!P1 LDC.64 R4, c[0x0][0x230] ;  /* 0x00008c00ff049b82 */ /* 0x000f220000000a00 */
[----:B------:R-:W-:-:S04]  /*0a70*/  @!P1 IADD3 R22, R22, 0x80, RZ ;  /* 0x0000008016169810 */ /* 0x000fc80007ffe0ff */
[----:B------:R-:W-:-:S13]  /*0a80*/  ISETP.GE.AND P6, PT, R22, R15, PT ;  /* 0x0000000f1600720c */ /* 0x000fda0003fc6270 */
[----:B------:R-:W0:Y:S01]  /*0a90*/  @!P6 LDC.64 R6, c[0x0][0x230] ;  /* 0x00008c00ff06eb82 */ /* 0x000e220000000a00 */
[----:B--2---:R-:W-:Y:S01]  /*0aa0*/  @!P5 IMAD.WIDE.U32 R12, R16, 0x2, R12 ;  /* 0x00000002100cd825 */ /* 0x004fe200078e000c */
[----:B------:R-:W-:Y:S02]  /*0ab0*/  PRMT R16, RZ, 0x7610, R16 ;  /* 0x00007610ff107816 */ /* 0x000fe40000000010 */
[----:B------:R-:W-:Y:S01]  /*0ac0*/  PRMT R20, RZ, 0x7610, R20 ;  /* 0x00007610ff147816 */ /* 0x000fe20000000014 */
[----:B---3--:R-:W-:Y:S01]  /*0ad0*/  @!P4 IMAD.WIDE.U32 R18, R27, 0x2, R18 ;  /* 0x000000021b12c825 */ /* 0x008fe200078e0012 */
[C---:B-1----:R-:W-:Y:S02]  /*0ae0*/  @!P6 IADD3 R29, R14.reuse, R22, RZ ;  /* 0x000000160e1de210 */ /* 0x042fe40007ffe0ff */
[----:B------:R-:W-:Y:S01]  /*0af0*/  @!P0 IADD3 R27, R14, R17, RZ ;  /* 0x000000110e1b8210 */ /* 0x000fe20007ffe0ff */
[----:B------:R1:W5:Y:S01]  /*0b00*/  @!P5 LDG.E.U16 R16, desc[UR4][R12.64] ;  /* 0x000000040c10d981 */ /* 0x000362000c1e1500 */
[----:B----4-:R-:W-:Y:S01]  /*0b10*/  @!P1 IMAD.WIDE.U32 R4, R21, 0x2, R4 ;  /* 0x0000000215049825 */ /* 0x010fe200078e0004 */
[----:B------:R-:W-:-:S02]  /*0b20*/  PRMT R22, RZ, 0x7610, R22 ;  /* 0x00007610ff167816 */ /* 0x000fc40000000016 */
[----:B------:R2:W5:Y:S01]  /*0b30*/  @!P4 LDG.E.U16 R20, desc[UR4][R18.64] ;  /* 0x000000041214c981 */ /* 0x000562000c1e1500 */
[----:B------:R-:W-:Y:S01]  /*0b40*/  PRMT R21, RZ, 0x7610, R21 ;  /* 0x00007610ff157816 */ /* 0x000fe20000000015 */
        /* <DEDUP_REMOVED lines=16> */
[----:B------:R-:W-:Y:S01]  /*0c50*/  BSSY B1, `(.L_x_3688) ;  /* 0x0000018000017945 */ /* 0x000fe20003800000 */
[C---:B------:R-:W-:Y:S02]  /*0c60*/  IADD3 R4, R17.reuse, 0x180, RZ ;  /* 0x0000018011047810 */ /* 0x040fe40007ffe0ff */
[----:B------:R-:W-:Y:S02]  /*0c70*/  ISETP.GE.AND P1, PT, R2, R15, PT ;  /* 0x0000000f0200720c */ /* 0x000fe40003f26270 */
[C---:B------:R-:W-:Y:S02]  /*0c80*/  IADD3 R6, R17.reuse, 0x200, RZ ;  /* 0x0000020011067810 */ /* 0x040fe40007ffe0ff */
[C---:B------:R-:W-:Y:S02]  /*0c90*/  IADD3 R8, R17.reuse, 0x280, RZ ;  /* 0x0000028011087810 */ /* 0x040fe40007ffe0ff */
[----:B------:R-:W-:-:S02]  /*0ca0*/  IADD3 R10, R17, 0x300, RZ ;  /* 0x00000300110a7810 */ /* 0x000fc40007ffe0ff */
[----:B------:R-:W-:Y:S02]  /*0cb0*/  P2R R3, PR, RZ, 0x2 ;  /* 0x00000002ff037803 */ /* 0x000fe40000000000 */
[-C--:B------:R-:W-:Y:S02]  /*0cc0*/  ISETP.GE.AND P1, PT, R4, R15.reuse, PT ;  /* 0x0000000f0400720c */ /* 0x080fe40003f26270 */
[-C--:B------:R-:W-:Y:S02]  /*0cd0*/  ISETP.GE.AND P2, PT, R6, R15.reuse, PT ;  /* 0x0000000f0600720c */ /* 0x080fe40003f46270 */
[-C--:B------:R-:W-:Y:S02]  /*0ce0*/  ISETP.GE.AND P3, PT, R8, R15.reuse, PT ;  /* 0x0000000f0800720c */ /* 0x080fe40003f66270 */
[----:B------:R-:W-:Y:S02]  /*0cf0*/  ISETP.GE.AND P4, PT, R10, R15, PT ;  /* 0x0000000f0a00720c */ /* 0x000fe40003f86270 */
[----:B------:R-:W-:-:S02]  /*0d00*/  IADD3 R6, R17, 0x80, RZ ;  /* 0x0000008011067810 */ /* 0x000fc40007ffe0ff */
[----:B------:R-:W-:Y:S01]  /*0d10*/  IADD3 R4, R17, 0x380, RZ ;  /* 0x0000038011047810 */ /* 0x000fe20007ffe0ff */
[----:B------:R-:W-:Y:S08]  /*0d20*/  @P0 BRA `(.L_x_3689) ;  /* 0x0000000000280947 */ /* 0x000ff00003800000 */
        /* <DEDUP_REMOVED lines=10> */
.L_x_3689:
[----:B------:R-:W-:Y:S05]  /*0dd0*/  BSYNC B1 ;  /* 0x0000000000017941 */ /* 0x000fea0003800000 */
.L_x_3688:
[-C--:B------:R-:W-:Y:S01]  /*0de0*/  ISETP.GE.AND P6, PT, R6, R15.reuse, PT ;  /* 0x0000000f0600720c */ /* 0x080fe20003fc6270 */
[----:B------:R-:W-:Y:S01]  /*0df0*/  BSSY B1, `(.L_x_3690) ;  /* 0x000000d000017945 */ /* 0x000fe20003800000 */
[----:B------:R-:W-:-:S11]  /*0e00*/  ISETP.GE.AND P5, PT, R4, R15, PT ;  /* 0x0000000f0400720c */ /* 0x000fd60003fa6270 */
        /* <DEDUP_REMOVED lines=11> */
.L_x_3691:
[----:B------:R-:W-:Y:S05]  /*0ec0*/  BSYNC B1 ;  /* 0x0000000000017941 */ /* 0x000fea0003800000 */
.L_x_3690:
[----:B------:R-:W-:Y:S01]  /*0ed0*/  ISETP.GE.AND P6, PT, R2, R15, PT ;  /* 0x0000000f0200720c */ /* 0x000fe20003fc6270 */
[----:B------:R-:W-:-:S12]  /*0ee0*/  BSSY B1, `(.L_x_3692) ;  /* 0x000000c000017945 */ /* 0x000fd80003800000 */
        /* <DEDUP_REMOVED lines=11> */
.L_x_3693:
[----:B------:R-:W-:Y:S05]  /*0fa0*/  BSYNC B1 ;  /* 0x0000000000017941 */ /* 0x000fea0003800000 */
.L_x_3692:
        /* <DEDUP_REMOVED lines=12> */
.L_x_3695:
[----:B------:R-:W-:Y:S05]  /*1070*/  BSYNC B1 ;  /* 0x0000000000017941 */ /* 0x000fea0003800000 */
.L_x_3694:
        /* <DEDUP_REMOVED lines=12> */
.L_x_3697:
[----:B------:R-:W-:Y:S05]  /*1140*/  BSYNC B1 ;  /* 0x0000000000017941 */ /* 0x000fea0003800000 */
.L_x_3696:
        /* <DEDUP_REMOVED lines=12> */
.L_x_3699:
[----:B------:R-:W-:Y:S05]  /*1210*/  BSYNC B1 ;  /* 0x0000000000017941 */ /* 0x000fea0003800000 */
.L_x_3698:
        /* <DEDUP_REMOVED lines=12> */
.L_x_3701:
[----:B------:R-:W-:Y:S05]  /*12e0*/  BSYNC B1 ;  /* 0x0000000000017941 */ /* 0x000fea0003800000 */
.L_x_3700:
        /* <DEDUP_REMOVED lines=12> */
.L_x_3687:
        /* <DEDUP_REMOVED lines=25> */
.L_x_3704:
[----:B------:R-:W-:Y:S05]  /*1540*/  BSYNC B1 ;  /* 0x0000000000017941 */ /* 0x000fea0003800000 */
.L_x_3703:
[-C--:B------:R-:W-:Y:S01]  /*1550*/  ISETP.GE.AND P6, PT, R6, R15.reuse, PT ;  /* 0x0000000f0600720c */ /* 0x080fe20003fc6270 */
[----:B------:R-:W-:Y:S01]  /*1560*/  BSSY B1, `(.L_x_3705) ;  /* 0x000000d000017945 */ /* 0x000fe20003800000 */
[----:B------:R-:W-:-:S11]  /*1570*/  ISETP.GE.AND P5, PT, R8, R15, PT ;  /* 0x0000000f0800720c */ /* 0x000fd60003fa6270 */
        /* <DEDUP_REMOVED lines=11> */
.L_x_3706:
[----:B------:R-:W-:Y:S05]  /*1630*/  BSYNC B1 ;  /* 0x0000000000017941 */ /* 0x000fea0003800000 */
.L_x_3705:
[----:B------:R-:W-:Y:S01]  /*1640*/  ISETP.GE.AND P6, PT, R2, R15, PT ;  /* 0x0000000f0200720c */ /* 0x000fe20003fc6270 */
[----:B------:R-:W-:-:S12]  /*1650*/  BSSY B1, `(.L_x_3707) ;  /* 0x000000c000017945 */ /* 0x000fd80003800000 */
        /* <DEDUP_REMOVED lines=11> */
.L_x_3708:
[----:B------:R-:W-:Y:S05]  /*1710*/  BSYNC B1 ;  /* 0x0000000000017941 */ /* 0x000fea0003800000 */
.L_x_3707:
        /* <DEDUP_REMOVED lines=12> */
.L_x_3710:
[----:B------:R-:W-:Y:S05]  /*17e0*/  BSYNC B1 ;  /* 0x0000000000017941 */ /* 0x000fea0003800000 */
.L_x_3709:
        /* <DEDUP_REMOVED lines=12> */
.L_x_3712:
[----:B------:R-:W-:Y:S05]  /*18b0*/  BSYNC B1 ;  /* 0x0000000000017941 */ /* 0x000fea0003800000 */
.L_x_3711:
        /* <DEDUP_REMOVED lines=12> */
.L_x_3714:
[----:B------:R-:W-:Y:S05]  /*1980*/  BSYNC B1 ;  /* 0x0000000000017941 */ /* 0x000fea0003800000 */
.L_x_3713:
        /* <DEDUP_REMOVED lines=12> */
.L_x_3716:
[----:B------:R-:W-:Y:S05]  /*1a50*/  BSYNC B1 ;  /* 0x0000000000017941 */ /* 0x000fea0003800000 */
.L_x_3715:
        /* <DEDUP_REMOVED lines=11> */
.L_x_3702:
[----:B------:R-:W-:Y:S05]  /*1b10*/  BSYNC B0 ;  /* 0x0000000000007941 */ /* 0x000fea0003800000 */
.L_x_3686:
[----:B------:R-:W0:Y:S01]  /*1b20*/  @!P0 LDC.64 R10, c[0x0][0x228] ;  /* 0x00008a00ff0a8b82 */ /* 0x000e220000000a00 */
[----:B-----5:R-:W-:Y:S01]  /*1b30*/  @!P0 IADD3 R13, R14, R17, RZ ;  /* 0x000000110e0d8210 */ /* 0x020fe20007ffe0ff */
[----:B------:R-:W-:Y:S01]  /*1b40*/  BSSY B0, `(.L_x_3717) ;  /* 0x0000030000007945 */ /* 0x000fe20003800000 */
[----:B------:R-:W-:-:S03]  /*1b50*/  @!P0 MOV R17, R6 ;  /* 0x0000000600118202 */ /* 0x000fc60000000f00 */
[----:B------:R-:W-:Y:S01]  /*1b60*/  BSSY B1, `(.L_x_3718) ;  /* 0x0000027000017945 */ /* 0x000fe20003800000 */
[----:B0-----:R-:W-:-:S05]  /*1b70*/  @!P0 IMAD.WIDE.U32 R10, R13, 0x2, R10 ;  /* 0x000000020d0a8825 */ /* 0x001fca00078e000a */
[----:B------:R0:W-:Y:S01]  /*1b80*/  @!P0 STG.E.U16 desc[UR4][R10.64], R7 ;  /* 0x000000070a008986 */ /* 0x0001e2000c101504 */
[----:B------:R-:W-:-:S13]  /*1b90*/  ISETP.GE.AND P0, PT, R17, R15, PT ;  /* 0x0000000f1100720c */ /* 0x000fda0003f06270 */
[----:B0-----:R-:W-:Y:S05]  /*1ba0*/  @P0 BRA `(.L_x_3719) ;  /* 0x0000000000300947 */ /* 0x001fea0003800000 */
[----:B------:R-:W0:Y:S01]  /*1bb0*/  LDC.64 R6, c[0x0][0x228] ;  /* 0x00008a00ff067b82 */ /* 0x000e220000000a00 */
[----:B------:R-:W-:Y:S02]  /*1bc0*/  IADD3 R11, R14, R17, RZ ;  /* 0x000000110e0b7210 */ /* 0x000fe40007ffe0ff */
[----:B------:R-:W-:-:S04]  /*1bd0*/  IADD3 R17, R17, 0x80, RZ ;  /* 0x0000008011117810 */ /* 0x000fc80007ffe0ff */
        /* <DEDUP_REMOVED lines=9> */
.L_x_3719:
[----:B------:R-:W-:-:S13]  /*1c70*/  ISETP.GE.AND P0, PT, R17, R15, PT ;  /* 0x0000000f1100720c */ /* 0x000fda0003f06270 */
[----:B------:R-:W-:Y:S05]  /*1c80*/  @P0 BRA `(.L_x_3721) ;  /* 0x0000000000300947 */ /* 0x000fea0003800000 */
[----:B0-----:R-:W0:Y:S01]  /*1c90*/  LDC.64 R6, c[0x0][0x228] ;  /* 0x00008a00ff067b82 */ /* 0x001e220000000a00 */
[----:B------:R-:W-:Y:S02]  /*1ca0*/  IADD3 R9, R14, R17, RZ ;  /* 0x000000110e097210 */ /* 0x000fe40007ffe0ff */
[----:B------:R-:W-:-:S03]  /*1cb0*/  IADD3 R17, R17, 0x80, RZ ;  /* 0x0000008011117810 */ /* 0x000fc60007ffe0ff */
[----:B0-----:R-:W-:-:S05]  /*1cc0*/  IMAD.WIDE.U32 R6, R9, 0x2, R6 ;  /* 0x0000000209067825 */ /* 0x001fca00078e0006 */
[----:B------:R1:W-:Y:S02]  /*1cd0*/  STG.E.U16 desc[UR4][R6.64], R2 ;  /* 0x0000000206007986 */ /* 0x0003e4000c101504 */
.L_x_3720:
[----:B------:R-:W-:-:S13]  /*1ce0*/  ISETP.GE.AND P0, PT, R17, R15, PT ;  /* 0x0000000f1100720c */ /* 0x000fda0003f06270 */
[----:B------:R-:W-:Y:S05]  /*1cf0*/  @P0 BRA `(.L_x_3722) ;  /* 0x0000000000340947 */ /* 0x000fea0003800000 */
[----:B01----:R-:W0:Y:S01]  /*1d00*/  LDC.64 R6, c[0x0][0x228] ;  /* 0x00008a00ff067b82 */ /* 0x003e220000000a00 */
[----:B------:R-:W-:Y:S02]  /*1d10*/  IADD3 R9, R14, R17, RZ ;  /* 0x000000110e097210 */ /* 0x000fe40007ffe0ff */
[----:B------:R-:W-:-:S03]  /*1d20*/  IADD3 R17, R17, 0x80, RZ ;  /* 0x0000008011117810 */ /* 0x000fc60007ffe0ff */
[----:B0-----:R-:W-:-:S05]  /*1d30*/  IMAD.WIDE.U32 R6, R9, 0x2, R6 ;  /* 0x0000000209067825 */ /* 0x001fca00078e0006 */
[----:B------:R1:W-:Y:S02]  /*1d40*/  STG.E.U16 desc[UR4][R6.64], R0 ;  /* 0x0000000006007986 */ /* 0x0003e4000c101504 */
.L_x_3721:
        /* <DEDUP_REMOVED lines=8> */
.L_x_3722:
[----:B------:R-:W-:Y:S05]  /*1dd0*/  BSYNC B1 ;  /* 0x0000000000017941 */ /* 0x000fea0003800000 */
.L_x_3718:
[----:B------:R-:W-:-:S13]  /*1de0*/  ISETP.GE.AND P0, PT, R17, R15, PT ;  /* 0x0000000f1100720c */ /* 0x000fda0003f06270 */
[----:B-12---:R-:W1:Y:S01]  /*1df0*/  @!P0 LDC.64 R2, c[0x0][0x228] ;  /* 0x00008a00ff028b82 */ /* 0x006e620000000a00 */
[----:B0-----:R-:W-:Y:S02]  /*1e00*/  @!P0 IADD3 R7, R14, R17, RZ ;  /* 0x000000110e078210 */ /* 0x001fe40007ffe0ff */
[----:B------:R-:W-:-:S03]  /*1e10*/  @!P0 IADD3 R17, R17, 0x80, RZ ;  /* 0x0000008011118810 */ /* 0x000fc60007ffe0ff */
[----:B-1----:R-:W-:-:S05]  /*1e20*/  @!P0 IMAD.WIDE.U32 R2, R7, 0x2, R2 ;  /* 0x0000000207028825 */ /* 0x002fca00078e0002 */
[----:B------:R2:W-:Y:S02]  /*1e30*/  @!P0 STG.E.U16 desc[UR4][R2.64], R4 ;  /* 0x0000000402008986 */ /* 0x0005e4000c101504 */
.L_x_3723:
[----:B------:R-:W-:Y:S05]  /*1e40*/  BSYNC B0 ;  /* 0x0000000000007941 */ /* 0x000fea0003800000 */
.L_x_3717:
        /* <DEDUP_REMOVED lines=8> */
.L_x_3724:
        /* <DEDUP_REMOVED lines=11> */
.L_x_19593:


//--------------------- .text._ZN2at6native29vectorized_elementwise_kernelILi4EZZZNS0_26round_decimals_kernel_cudaERNS_18TensorIteratorBaseElENKUlvE_clEvENKUlvE1_clEvEUlN3c104HalfEE_St5arrayIPcLm2EEEEviT0_T1_ --------------------------
	.section	.text._ZN2at6native29vectorized_elementwise_kernelILi4EZZZNS0_26round_decimals_kernel_cudaERNS_18TensorIteratorBaseElENKUlvE_clEvENKUlvE1_clEvEUlN3c104HalfEE_St5arrayIPcLm2EEEEviT0_T1_,"ax",@progbits
	.align	128
        .global         _ZN2at6native29vectorized_elementwise_kernelILi4EZZZNS0_26round_decimals_kernel_cudaERNS_18TensorIteratorBaseElENKUlvE_clEvENKUlvE1_clEvEUlN3c104HalfEE_St5arrayIPcLm2EEEEviT0_T1_
        .type           _ZN2at6native29vectorized_elementwise_kernelILi4EZZZNS0_26round_decimals_kernel_cudaERNS_18TensorIteratorBaseElENKUlvE_clEvENKUlvE1_clEvEUlN3c104HalfEE_St5arrayIPcLm2EEEEviT0_T1_,@function
        .size           _ZN2at6native29vectorized_elementwise_kernelILi4EZZZNS0_26round_decimals_kernel_cudaERNS_18TensorIteratorBaseElENKUlvE_clEvENKUlvE1_clEvEUlN3c104HalfEE_St5arrayIPcLm2EEEEviT0_T1_,(.L_x_19594 - _ZN2at6native29vectorized_elementwise_kernelILi4EZZZNS0_26round_decimals_kernel_cudaERNS_18TensorIteratorBaseElENKUlvE_clEvENKUlvE1_clEvEUlN3c104HalfEE_St5arrayIPcLm2EEEEviT0_T1_)
        .other          _ZN2at6native29vectorized_elementwise_kernelILi4EZZZNS0_26round_decimals_kernel_cudaERNS_18TensorIteratorBaseElENKUlvE_clEvENKUlvE1_clEvEUlN3c104HalfEE_St5arrayIPcLm2EEEEviT0_T1_,@"STO_CUDA_ENTRY STV_DEFAULT"
_ZN2at6native29vectorized_elementwise_kernelILi4EZZZNS0_26round_decimals_kernel_cudaERNS_18TensorIteratorBaseElENKUlvE_clEvENKUlvE1_clEvEUlN3c104HalfEE_St5arrayIPcLm2EEEEviT0_T1_:
.text._ZN2at6native29vectorized_elementwise_kernelILi4EZZZNS0_26round_decimals_kernel_cudaERNS_18TensorIteratorBaseElENKUlvE_clEvENKUlvE1_clEvEUlN3c104HalfEE_St5arrayIPcLm2EEEEviT0_T1_:
        /* <DEDUP_REMOVED lines=10> */
[----:B------:R-:W1:Y:S08]  /*00a0*/  LDC.64 R2, c[0x0][0x230] ;  /* 0x00008c00ff027b82 */ /* 0x000e700000000a00 */
[----:B------:R-:W2:Y:S01]  /*00b0*/  LDC.U16 R6, c[0x0][0x218] ;  /* 0x00008600ff067b82 */ /* 0x000ea20000000400 */
[----:B-1----:R-:W-:-:S04]  /*00c0*/  IMAD.WIDE R2, R14, 0x2, R2 ;  /* 0x000000020e027825 */ /* 0x002fc800078e0202 */
[----:B0-----:R-:W-:-:S05]  /*00d0*/  IMAD.WIDE.U32 R8, R0, 0x8, R2 ;  /* 0x0000000800087825 */ /* 0x001fca00078e0002 */
[----:B------:R-:W3:Y:S04]  /*00e0*/  LDG.E.64 R4, desc[UR4][R8.64] ;  /* 0x0000000408047981 */ /* 0x000ee8000c1e1b00 */
[----:B------:R0:W5:Y:S01]  /*00f0*/  LDG.E.64 R2, desc[UR4][R8.64+0x400] ;  /* 0x0004000408027981 */ /* 0x000162000c1e1b00 */
[----:B------:R-:W-:Y:S01]  /*0100*/  ISETP.NE.AND P0, PT, RZ, UR6, PT ;  /* 0x00000006ff007c0c */ /* 0x000fe2000bf05270 */
[----:B--2---:R-:W-:Y:S02]  /*0110*/  HADD2.F32 R6, -RZ, R6.H0_H0 ;  /* 0x20000006ff067230 */ /* 0x004fe40000004100 */
[----:B---3--:R-:W-:-:S10]  /*0120*/  HADD2.F32 R10, -RZ, R4.H0_H0 ;  /* 0x20000004ff0a7230 */ /* 0x008fd40000004100 */
[----:B0-----:R-:W-:Y:S05]  /*0130*/  @!P0 BRA `(.L_x_3726) ;  /* 0x0000000000c88947 */ /* 0x001fea0003800000 */
[----:B------:R-:W0:Y:S01]  /*0140*/  MUFU.RCP R7, R6 ;  /* 0x0000000600077308 */ /* 0x000e220000001000 */
[----:B------:R-:W-:Y:S02]  /*0150*/  HADD2.F32 R4, -RZ, R4.H1_H1 ;  /* 0x30000004ff047230 */ /* 0x000fe40000004100 */
[--C-:B------:R-:W-:Y:S02]  /*0160*/  HADD2.F32 R8, -RZ, R5.reuse.H0_H0 ;  /* 0x20000005ff087230 */ /* 0x100fe40000004100 */
[----:B------:R-:W-:Y:S02]  /*0170*/  HADD2.F32 R12, -RZ, R5.H1_H1 ;  /* 0x30000005ff0c7230 */ /* 0x000fe40000004100 */
[----:B-----5:R-:W-:Y:S02]  /*0180*/  HADD2.F32 R16, -RZ, R3.H1_H1 ;  /* 0x30000003ff107230 */ /* 0x020fe40000004100 */
[-C--:B0-----:R-:W-:Y:S01]  /*0190*/  FMUL.FTZ R10, R10, R7.reuse ;  /* 0x000000070a0a7220 */ /* 0x081fe20000410000 */
[-C--:B------:R-:W-:Y:S01]  /*01a0*/  FMUL.FTZ R11, R4, R7.reuse ;  /* 0x00000007040b7220 */ /* 0x080fe20000410000 */
[-C--:B------:R-:W-:Y:S01]  /*01b0*/  FMUL.FTZ R12, R12, R7.reuse ;  /* 0x000000070c0c7220 */ /* 0x080fe20000410000 */
[----:B------:R-:W-:-:S02]  /*01c0*/  FMUL.FTZ R16, R16, R7 ;  /* 0x0000000710107220 */ /* 0x000fc40000410000 */
[----:B------:R-:W-:-:S05]  /*01d0*/  F2FP.F16.F32.PACK_AB R10, RZ, R10 ;  /* 0x0000000aff0a723e */ /* 0x000fca00000000ff */
[----:B------:R-:W-:-:S04]  /*01e0*/  HADD2.F32 R10, -RZ, R10.H0_H0 ;  /* 0x2000000aff0a7230 */ /* 0x000fc80000004100 */
[----:B------:R-:W0:Y:S02]  /*01f0*/  FRND R9, R10 ;  /* 0x0000000a00097307 */ /* 0x000e240000201000 */
[----:B0-----:R-:W-:-:S05]  /*0200*/  FMUL.FTZ R4, R6, R9 ;  /* 0x0000000906047220 */ /* 0x001fca0000410000 */
[----:B------:R-:W-:Y:S01]  /*0210*/  F2FP.F16.F32.PACK_AB R4, R11, R4 ;  /* 0x000000040b04723e */ /* 0x000fe200000000ff */
[----:B------:R-:W-:-:S04]  /*0220*/  FMUL.FTZ R11, R8, R7 ;  /* 0x00000007080b7220 */ /* 0x000fc80000410000 */
[----:B------:R-:W-:-:S06]  /*0230*/  HADD2.F32 R9, -RZ, R4.H1_H1 ;  /* 0x30000004ff097230 */ /* 0x000fcc0000004100 */
[----:B------:R-:W0:Y:S02]  /*0240*/  FRND R9, R9 ;  /* 0x0000000900097307 */ /* 0x000e240000201000 */
[----:B0-----:R-:W-:-:S05]  /*0250*/  FMUL.FTZ R8, R6, R9 ;  /* 0x0000000906087220 */ /* 0x001fca0000410000 */
[----:B------:R-:W-:-:S05]  /*0260*/  F2FP.F16.F32.PACK_AB R8, R11, R8 ;  /* 0x000000080b08723e */ /* 0x000fca00000000ff */
[----:B------:R-:W-:-:S04]  /*0270*/  HADD2.F32 R10, -RZ, R8.H1_H1 ;  /* 0x30000008ff0a7230 */ /* 0x000fc80000004100 */
[----:B------:R0:W1:Y:S02]  /*0280*/  FRND R11, R10 ;  /* 0x0000000a000b7307 */ /* 0x0000640000201000 */
[----:B0-----:R-:W-:Y:S02]  /*0290*/  HADD2.F32 R10, -RZ, R3.H0_H0 ;  /* 0x20000003ff0a7230 */ /* 0x001fe40000004100 */
[----:B-1----:R-:W-:-:S05]  /*02a0*/  FMUL.FTZ R5, R6, R11 ;  /* 0x0000000b06057220 */ /* 0x002fca0000410000 */
[----:B------:R-:W-:Y:S01]  /*02b0*/  F2FP.F16.F32.PACK_AB R5, R12, R5 ;  /* 0x000000050c05723e */ /* 0x000fe200000000ff */
[--C-:B------:R-:W-:Y:S02]  /*02c0*/  HADD2.F32 R12, -RZ, R2.reuse.H0_H0 ;  /* 0x20000002ff0c7230 */ /* 0x100fe40000004100 */
[----:B------:R-:W-:Y:S02]  /*02d0*/  HADD2.F32 R2, -RZ, R2.H1_H1 ;  /* 0x30000002ff027230 */ /* 0x000fe40000004100 */
        /* <DEDUP_REMOVED lines=8> */
[----:B0-----:R-:W-:Y:S01]  /*0360*/  FMUL.FTZ R2, R6, R13 ;  /* 0x0000000d06027220 */ /* 0x001fe20000410000 */
[----:B------:R-:W-:-:S04]  /*0370*/  FMUL.FTZ R13, R10, R7 ;  /* 0x000000070a0d7220 */ /* 0x000fc80000410000 */
        /* <DEDUP_REMOVED lines=14> */
.L_x_3726:
[----:B------:R-:W-:Y:S01]  /*0460*/  FMUL.FTZ R10, R10, R6 ;  /* 0x000000060a0a7220 */ /* 0x000fe20000410000 */
[----:B------:R-:W-:Y:S01]  /*0470*/  MUFU.RCP R7, R6 ;  /* 0x0000000600077308 */ /* 0x000fe20000001000 */
[----:B------:R-:W-:Y:S02]  /*0480*/  HADD2.F32 R9, -RZ, R4.H1_H1 ;  /* 0x30000004ff097230 */ /* 0x000fe40000004100 */
[--C-:B------:R-:W-:Y:S01]  /*0490*/  HADD2.F32 R11, -RZ, R5.reuse.H0_H0 ;  /* 0x20000005ff0b7230 */ /* 0x100fe20000004100 */
[----:B------:R-:W-:Y:S01]  /*04a0*/  F2FP.F16.F32.PACK_AB R10, RZ, R10 ;  /* 0x0000000aff0a723e */ /* 0x000fe200000000ff */
[----:B------:R-:W-:Y:S02]  /*04b0*/  HADD2.F32 R5, -RZ, R5.H1_H1 ;  /* 0x30000005ff057230 */ /* 0x000fe40000004100 */
[C---:B------:R-:W-:Y:S01]  /*04c0*/  FMUL.FTZ R9, R6.reuse, R9 ;  /* 0x0000000906097220 */ /* 0x040fe20000410000 */
[----:B-----5:R-:W-:Y:S02]  /*04d0*/  HADD2.F32 R13, -RZ, R2.H1_H1 ;  /* 0x30000002ff0d7230 */ /* 0x020fe40000004100 */
[----:B------:R-:W-:Y:S01]  /*04e0*/  FMUL.FTZ R11, R6, R11 ;  /* 0x0000000b060b7220 */ /* 0x000fe20000410000 */
[----:B------:R-:W-:-:S02]  /*04f0*/  HADD2.F32 R10, -RZ, R10.H0_H0 ;  /* 0x2000000aff0a7230 */ /* 0x000fc40000004100 */
[C---:B------:R-:W-:Y:S01]  /*0500*/  FMUL.FTZ R12, R6.reuse, R5 ;  /* 0x00000005060c7220 */ /* 0x040fe20000410000 */
[----:B------:R-:W-:-:S03]  /*0510*/  FMUL.FTZ R13, R6, R13 ;  /* 0x0000000d060d7220 */ /* 0x000fc60000410000 */
[----:B------:R-:W0:Y:S02]  /*0520*/  FRND R10, R10 ;  /* 0x0000000a000a7307 */ /* 0x000e240000201000 */
[----:B0-----:R-:W-:-:S05]  /*0530*/  FMUL.FTZ R4, R10, R7 ;  /* 0x000000070a047220 */ /* 0x001fca0000410000 */
[----:B------:R-:W-:-:S05]  /*0540*/  F2FP.F16.F32.PACK_AB R4, R9, R4 ;  /* 0x000000040904723e */ /* 0x000fca00000000ff */
[----:B------:R-:W-:-:S04]  /*0550*/  HADD2.F32 R9, -RZ, R4.H1_H1 ;  /* 0x30000004ff097230 */ /* 0x000fc80000004100 */
[----:B------:R0:W1:Y:S02]  /*0560*/  FRND R8, R9 ;  /* 0x0000000900087307 */ /* 0x0000640000201000 */
[----:B0-----:R-:W-:-:S05]  /*0570*/  HADD2.F32 R9, -RZ, R2.H0_H0 ;  /* 0x20000002ff097230 */ /* 0x001fca0000004100 */
[----:B------:R-:W-:Y:S01]  /*0580*/  FMUL.FTZ R16, R6, R9 ;  /* 0x0000000906107220 */ /* 0x000fe20000410000 */
[----:B-1----:R-:W-:-:S05]  /*0590*/  FMUL.FTZ R8, R8, R7 ;  /* 0x0000000708087220 */ /* 0x002fca0000410000 */
        /* <DEDUP_REMOVED lines=12> */
[----:B------:R-:W-:Y:S01]  /*0660*/  F2FP.F16.F32.PACK_AB R2, R13, R2 ;  /* 0x000000020d02723e */ /* 0x000fe200000000ff */
[--C-:B------:R-:W-:Y:S02]  /*0670*/  HADD2.F32 R13, -RZ, R3.reuse.H0_H0 ;  /* 0x20000003ff0d7230 */ /* 0x100fe40000004100 */
[----:B------:R-:W-:Y:S02]  /*0680*/  HADD2.F32 R3, -RZ, R3.H1_H1 ;  /* 0x30000003ff037230 */ /* 0x000fe40000004100 */
[----:B------:R-:W-:Y:S02]  /*0690*/  HADD2.F32 R11, -RZ, R2.H1_H1 ;  /* 0x30000002ff0b7230 */ /* 0x000fe40000004100 */
[C---:B------:R-:W-:Y:S01]  /*06a0*/  FMUL.FTZ R13, R6.reuse, R13 ;  /* 0x0000000d060d7220 */ /* 0x040fe20000410000 */
[----:B------:R-:W-:Y:S01]  /*06b0*/  FMUL.FTZ R6, R6, R3 ;  /* 0x0000000306067220 */ /* 0x000fe20000410000 */
[----:B------:R-:W0:Y:S02]  /*06c0*/  FRND R12, R11 ;  /* 0x0000000b000c7307 */ /* 0x000e240000201000 */
[----:B0-----:R-:W-:-:S05]  /*06d0*/  FMUL.FTZ R12, R12, R7 ;  /* 0x000000070c0c7220 */ /* 0x001fca0000410000 */
[----:B------:R-:W-:-:S05]  /*06e0*/  F2FP.F16.F32.PACK_AB R12, R13, R12 ;  /* 0x0000000c0d0c723e */ /* 0x000fca00000000ff */
[----:B------:R-:W-:-:S06]  /*06f0*/  HADD2.F32 R10, -RZ, R12.H1_H1 ;  /* 0x3000000cff0a7230 */ /* 0x000fcc0000004100 */
[----:B------:R-:W0:Y:S02]  /*0700*/  FRND R10, R10 ;  /* 0x0000000a000a7307 */ /* 0x000e240000201000 */
[----:B0-----:R-:W-:Y:S01]  /*0710*/  FMUL.FTZ R3, R10, R7 ;  /* 0x000000070a037220 */ /* 0x001fe20000410000 */
[----:B------:R-:W-:-:S04]  /*0720*/  PRMT R10, R12, 0x7610, R10 ;  /* 0x000076100c0a7816 */ /* 0x000fc8000000000a */
[----:B------:R-:W-:-:S05]  /*0730*/  F2FP.F16.F32.PACK_AB R13, R6, R3 ;  /* 0x00000003060d723e */ /* 0x000fca00000000ff */
[----:B------:R-:W-:-:S04]  /*0740*/  HADD2.F32 R3, -RZ, R13.H1_H1 ;  /* 0x3000000dff037230 */ /* 0x000fc80000004100 */
[----:B------:R-:W0:Y:S02]  /*0750*/  FRND R6, R3 ;  /* 0x0000000300067307 */ /* 0x000e240000201000 */
[----:B0-----:R-:W-:-:S05]  /*0760*/  FMUL.FTZ R6, R6, R7 ;  /* 0x0000000706067220 */ /* 0x001fca0000410000 */
[----:B------:R-:W-:-:S07]  /*0770*/  F2FP.F16.F32.PACK_AB R11, RZ, R6 ;  /* 0x00000006ff0b723e */ /* 0x000fce00000000ff */
.L_x_3727:
[----:B------:R-:W0:Y:S01]  /*0780*/  LDC.64 R6, c[0x0][0x228] ;  /* 0x00008a00ff067b82 */ /* 0x000e220000000a00 */
[----:B------:R-:W-:Y:S02]  /*0790*/  PRMT R4, R4, 0x5410, R8 ;  /* 0x0000541004047816 */ /* 0x000fe40000000008 */
[----:B------:R-:W-:Y:S02]  /*07a0*/  PRMT R5, R5, 0x5410, R9 ;  /* 0x0000541005057816 */ /* 0x000fe40000000009 */
[----:B------:R-:W-:Y:S02]  /*07b0*/  PRMT R2, R2, 0x5410, R10 ;  /* 0x0000541002027816 */ /* 0x000fe4000000000a */
[----:B------:R-:W-:Y:S01]  /*07c0*/  PRMT R3, R13, 0x5410, R11 ;  /* 0x000054100d037816 */ /* 0x000fe2000000000b */
[----:B0-----:R-:W-:-:S04]  /*07d0*/  IMAD.WIDE.U32 R14, R14, 0x2, R6 ;  /* 0x000000020e0e7825 */ /* 0x001fc800078e0006 */
[----:B------:R-:W-:-:S05]  /*07e0*/  IMAD.WIDE R14, R0, 0x8, R14 ;  /* 0x00000008000e7825 */ /* 0x000fca00078e020e */
[----:B------:R-:W-:Y:S04]  /*07f0*/  STG.E.64 desc[UR4][R14.64], R4 ;  /* 0x000000040e007986 */ /* 0x000fe8000c101b04 */
[----:B------:R-:W-:Y:S01]  /*0800*/  STG.E.64 desc[UR4][R14.64+0x400], R2 ;  /* 0x000400020e007986 */ /* 0x000fe2000c101b04 */
[----:B------:R-:W-:Y:S05]  /*0810*/  EXIT ;  /* 0x000000000000794d */ /* 0x000fea0003800000 */
.L_x_3725:
        /* <DEDUP_REMOVED lines=85> */
.L_x_3731:
[----:B------:R-:W-:Y:S05]  /*0d70*/  BSYNC B1 ;  /* 0x0000000000017941 */ /* 0x000fea0003800000 */
.L_x_3730:
        /* <DEDUP_REMOVED lines=14> */
.L_x_3733:
[----:B------:R-:W-:Y:S05]  /*0e60*/  BSYNC B1 ;  /* 0x0000000000017941 */ /* 0x000fea0003800000 */
.L_x_3732:
        /* <DEDUP_REMOVED lines=13> */
.L_x_3735:
[----:B------:R-:W-:Y:S05]  /*0f40*/  BSYNC B1 ;  /* 0x0000000000017941 */ /* 0x000fea0003800000 */
.L_x_3734:
        /* <DEDUP_REMOVED lines=12> */
.L_x_3737:
[----:B------:R-:W-:Y:S05]  /*1010*/  BSYNC B1 ;  /* 0x0000000000017941 */ /* 0x000fea0003800000 */
.L_x_3736:
        /* <DEDUP_REMOVED lines=12> */
.L_x_3739:
[----:B------:R-:W-:Y:S05]  /*10e0*/  BSYNC B1 ;  /* 0x0000000000017941 */ /* 0x000fea0003800000 */
.L_x_3738:
        /* <DEDUP_REMOVED lines=12> */
.L_x_3741:
[----:B------:R-:W-:Y:S05]  /*11b0*/  BSYNC B1 ;  /* 0x0000000000017941 */ /* 0x000fea0003800000 */
.L_x_3740:
        /* <DEDUP_REMOVED lines=12> */
.L_x_3743:
[----:B------:R-:W-:Y:S05]  /*1280*/  BSYNC B1 ;  /* 0x0000000000017941 */ /* 0x000fea0003800000 */
.L_x_3742:
        /* <DEDUP_REMOVED lines=12> */
.L_x_3729:
        /* <DEDUP_REMOVED lines=25> */
.L_x_3746:
[----:B------:R-:W-:Y:S05]  /*14e0*/  BSYNC B1 ;  /* 0x0000000000017941 */ /* 0x000fea0003800000 */
.L_x_3745:
        /* <DEDUP_REMOVED lines=14> */
.L_x_3748:
[----:B------:R-:W-:Y:S05]  /*15d0*/  BSYNC B1 ;  /* 0x0000000000017941 */ /* 0x000fea0003800000 */
.L_x_3747:
        /* <DEDUP_REMOVED lines=13> */
.L_x_3750:
[----:B------:R-:W-:Y:S05]  /*16b0*/  BSYNC B1 ;  /* 0x0000000000017941 */ /* 0x000fea0003800000 */
.L_x_3749:
        /* <DEDUP_REMOVED lines=12> */
.L_x_3752:
[----:B------:R-:W-:Y:S05]  /*1780*/  BSYNC B1 ;  /* 0x0000000000017941 */ /* 0x000fea0003800000 */
.L_x_3751:
        /* <DEDUP_REMOVED lines=12> */
.L_x_3754:
[----:B------:R-:W-:Y:S05]  /*1850*/  BSYNC B1 ;  /* 0x0000000000017941 */ /* 0x000fea0003800000 */
.L_x_3753:
        /* <DEDUP_REMOVED lines=12> */
.L_x_3756:
[----:B------:R-:W-:Y:S05]  /*1920*/  BSYNC B1 ;  /* 0x0000000000017941 */ /* 0x000fea0003800000 */
.L_x_3755:
        /* <DEDUP_REMOVED lines=12> */
.L_x_3758:
[----:B------:R-:W-:Y:S05]  /*19f0*/  BSYNC B1 ;  /* 0x0000000000017941 */ /* 0x000fea0003800000 */
.L_x_3757:
        /* <DEDUP_REMOVED lines=11> */
.L_x_3744:
[----:B------:R-:W-:Y:S05]  /*1ab0*/  BSYNC B0 ;  /* 0x0000000000007941 */ /* 0x000fea0003800000 */
.L_x_3728:
        /* <DEDUP_REMOVED lines=21> */
.L_x_3761:
[----:B------:R-:W-:-:S13]  /*1c10*/  ISETP.GE.AND P0, PT, R17, R15, PT ;  /* 0x0000000f1100720c */ /* 0x000fda0003f06270 */
[----:B------:R-:W-:Y:S05]  /*1c20*/  @P0 BRA `(.L_x_3763) ;  /* 0x0000000000300947 */ /* 0x000fea0003800000 */
[----:B0-----:R-:W0:Y:S01]  /*1c30*/  LDC.64 R6, c[0x0][0x228] ;  /* 0x00008a00ff067b82 */ /* 0x001e220000000a00 */
[----:B------:R-:W-:Y:S02]  /*1c40*/  IADD3 R9, R14, R17, RZ ;  /* 0x000000110e097210 */ /* 0x000fe40007ffe0ff */
[----:B------:R-:W-:-:S03]  /*1c50*/  IADD3 R17, R17, 0x80, RZ ;  /* 0x0000008011117810 */ /* 0x000fc60007ffe0ff */
[----:B0-----:R-:W-:-:S05]  /*1c60*/  IMAD.WIDE.U32 R6, R9, 0x2, R6 ;  /* 0x0000000209067825 */ /* 0x001fca00078e0006 */
[----:B------:R1:W-:Y:S02]  /*1c70*/  STG.E.U16 desc[UR4][R6.64], R2 ;  /* 0x0000000206007986 */ /* 0x0003e4000c101504 */
.L_x_3762:
[----:B------:R-:W-:-:S13]  /*1c80*/  ISETP.GE.AND P0, PT, R17, R15, PT ;  /* 0x0000000f1100720c */ /* 0x000fda0003f06270 */
[----:B------:R-:W-:Y:S05]  /*1c90*/  @P0 BRA `(.L_x_3764) ;  /* 0x0000000000340947 */ /* 0x000fea0003800000 */
[----:B01----:R-:W0:Y:S01]  /*1ca0*/  LDC.64 R6, c[0x0][0x228] ;  /* 0x00008a00ff067b82 */ /* 0x003e220000000a00 */
[----:B------:R-:W-:Y:S02]  /*1cb0*/  IADD3 R9, R14, R17, RZ ;  /* 0x000000110e097210 */ /* 0x000fe40007ffe0ff */
[----:B------:R-:W-:-:S03]  /*1cc0*/  IADD3 R17, R17, 0x80, RZ ;  /* 0x0000008011117810 */ /* 0x000fc60007ffe0ff */
[----:B0-----:R-:W-:-:S05]  /*1cd0*/  IMAD.WIDE.U32 R6, R9, 0x2, R6 ;  /* 0x0000000209067825 */ /* 0x001fca00078e0006 */
[----:B------:R1:W-:Y:S02]  /*1ce0*/  STG.E.U16 desc[UR4][R6.64], R0 ;  /* 0x0000000006007986 */ /* 0x0003e4000c101504 */
.L_x_3763:
        /* <DEDUP_REMOVED lines=8> */
.L_x_3764:
[----:B------:R-:W-:Y:S05]  /*1d70*/  BSYNC B1 ;  /* 0x0000000000017941 */ /* 0x000fea0003800000 */
.L_x_3760:
[----:B------:R-:W-:-:S13]  /*1d80*/  ISETP.GE.AND P0, PT, R17, R15, PT ;  /* 0x0000000f1100720c */ /* 0x000fda0003f06270 */
[----:B-12---:R-:W1:Y:S01]  /*1d90*/  @!P0 LDC.64 R2, c[0x0][0x228] ;  /* 0x00008a00ff028b82 */ /* 0x006e620000000a00 */
[----:B0-----:R-:W-:Y:S02]  /*1da0*/  @!P0 IADD3 R7, R14, R17, RZ ;  /* 0x000000110e078210 */ /* 0x001fe40007ffe0ff */
[----:B------:R-:W-:-:S03]  /*1db0*/  @!P0 IADD3 R17, R17, 0x80, RZ ;  /* 0x0000008011118810 */ /* 0x000fc60007ffe0ff */
[----:B-1----:R-:W-:-:S05]  /*1dc0*/  @!P0 IMAD.WIDE.U32 R2, R7, 0x2, R2 ;  /* 0x0000000207028825 */ /* 0x002fca00078e0002 */
[----:B------:R2:W-:Y:S02]  /*1dd0*/  @!P0 STG.E.U16 desc[UR4][R2.64], R4 ;  /* 0x0000000402008986 */ /* 0x0005e4000c101504 */
.L_x_3765:
[----:B------:R-:W-:Y:S05]  /*1de0*/  BSYNC B0 ;  /* 0x0000000000007941 */ /* 0x000fea0003800000 */
.L_x_3759:
        /* <DEDUP_REMOVED lines=8> */
.L_x_3766:
        /* <DEDUP_REMOVED lines=9> */
.L_x_19594:


//--------------------- .text._ZN2at6native29vectorized_elementwise_kernelILi8EZZZNS0_26round_decimals_kernel_cudaERNS_18TensorIteratorBaseElENKUlvE_clEvENKUlvE1_clEvEUlN3c104HalfEE_St5arrayIPcLm2EEEEviT0_T1_ --------------------------
	.section	.text._ZN2at6native29vectorized_elementwise_kernelILi8EZZZNS0_26round_decimals_kernel_cudaERNS_18TensorIteratorBaseElENKUlvE_clEvENKUlvE1_clEvEUlN3c104HalfEE_St5arrayIPcLm2EEEEviT0_T1_,"ax",@progbits
	.align	128
        .global         _ZN2at6native29vectorized_elementwise_kernelILi8EZZZNS0_26round_decimals_kernel_cudaERNS_18TensorIteratorBaseElENKUlvE_clEvENKUlvE1_clEvEUlN3c104HalfEE_St5arrayIPcLm2EEEEviT0_T1_
        .type           _ZN2at6native29vectorized_elementwise_kernelILi8EZZZNS0_26round_decimals_kernel_cudaERNS_18TensorIteratorBaseElENKUlvE_clEvENKUlvE1_clEvEUlN3c104HalfEE_St5arrayIPcLm2EEEEviT0_T1_,@function
        .size           _ZN2at6native29vectorized_elementwise_kernelILi8EZZZNS0_26round_decimals_kernel_cudaERNS_18TensorIteratorBaseElENKUlvE_clEvENKUlvE1_clEvEUlN3c104HalfEE_St5arrayIPcLm2EEEEviT0_T1_,(.L_x_19595 - _ZN2at6native29vectorized_elementwise_kernelILi8EZZZNS0_26round_decimals_kernel_cudaERNS_18TensorIteratorBaseElENKUlvE_clEvENKUlvE1_clEvEUlN3c104HalfEE_St5arrayIPcLm2EEEEviT0_T1_)
        .other          _ZN2at6native29vectorized_elementwise_kernelILi8EZZZNS0_26round_decimals_kernel_cudaERNS_18TensorIteratorBaseElENKUlvE_clEvENKUlvE1_clEvEUlN3c104HalfEE_St5arrayIPcLm2EEEEviT0_T1_,@"STO_CUDA_ENTRY STV_DEFAULT"
_ZN2at6native29vectorized_elementwise_kernelILi8EZZZNS0_26round_decimals_kernel_cudaERNS_18TensorIteratorBaseElENKUlvE_clEvENKUlvE1_clEvEUlN3c104HalfEE_St5arrayIPcLm2EEEEviT0_T1_:
.text._ZN2at6native29vectorized_elementwise_kernelILi8EZZZNS0_26round_decimals_kernel_cudaERNS_18TensorIteratorBaseElENKUlvE_clEvENKUlvE1_clEvEUlN3c104HalfEE_St5arrayIPcLm2EEEEviT0_T1_:
        /* <DEDUP_REMOVED lines=13> */
[----:B------:R-:W0:Y:S04]  /*00d0*/  LDC.U16 R2, c[0x0][0x218] ;  /* 0x00008600ff027b82 */ /* 0x000e280000000400 */
[----:B------:R-:W2:Y:S01]  /*00e0*/  LDG.E.128 R4, desc[UR4][R4.64] ;  /* 0x0000000404047981 */ /* 0x000ea2000c1e1d00 */
[----:B------:R-:W-:Y:S01]  /*00f0*/  ISETP.NE.AND P0, PT, RZ, UR6, PT ;  /* 0x00000006ff007c0c */ /* 0x000fe2000bf05270 */
[----:B0-----:R-:W-:Y:S02]  /*0100*/  HADD2.F32 R2, -RZ, R2.H0_H0 ;  /* 0x20000002ff027230 */ /* 0x001fe40000004100 */
[----:B--2---:R-:W-:-:S10]  /*0110*/  HADD2.F32 R8, -RZ, R4.H0_H0 ;  /* 0x20000004ff087230 */ /* 0x004fd40000004100 */
[----:B------:R-:W-:Y:S05]  /*0120*/  @!P0 BRA `(.L_x_3768) ;  /* 0x0000000000c88947 */ /* 0x000fea0003800000 */
[----:B------:R-:W0:Y:S01]  /*0130*/  MUFU.RCP R3, R2 ;  /* 0x0000000200037308 */ /* 0x000e220000001000 */
[----:B------:R-:W-:Y:S02]  /*0140*/  HADD2.F32 R4, -RZ, R4.H1_H1 ;  /* 0x30000004ff047230 */ /* 0x000fe40000004100 */
[----:B------:R-:W-:Y:S02]  /*0150*/  HADD2.F32 R12, -RZ, R5.H1_H1 ;  /* 0x30000005ff0c7230 */ /* 0x000fe40000004100 */
[-C--:B0-----:R-:W-:Y:S01]  /*0160*/  FMUL.FTZ R8, R8, R3.reuse ;  /* 0x0000000308087220 */ /* 0x081fe20000410000 */
[-C--:B------:R-:W-:Y:S02]  /*0170*/  FMUL.FTZ R11, R4, R3.reuse ;  /* 0x00000003040b7220 */ /* 0x080fe40000410000 */
[----:B------:R-:W-:Y:S02]  /*0180*/  FMUL.FTZ R12, R12, R3 ;  /* 0x000000030c0c7220 */ /* 0x000fe40000410000 */
[----:B------:R-:W-:-:S05]  /*0190*/  F2FP.F16.F32.PACK_AB R8, RZ, R8 ;  /* 0x00000008ff08723e */ /* 0x000fca00000000ff */
[----:B------:R-:W-:Y:S02]  /*01a0*/  HADD2.F32 R9, -RZ, R8.H0_H0 ;  /* 0x20000008ff097230 */ /* 0x000fe40000004100 */
[----:B------:R-:W-:-:S04]  /*01b0*/  HADD2.F32 R8, -RZ, R5.H0_H0 ;  /* 0x20000005ff087230 */ /* 0x000fc80000004100 */
[----:B------:R-:W0:Y:S01]  /*01c0*/  FRND R9, R9 ;  /* 0x0000000900097307 */ /* 0x000e220000201000 */
[----:B------:R-:W-:Y:S01]  /*01d0*/  FMUL.FTZ R13, R8, R3 ;  /* 0x00000003080d7220 */ /* 0x000fe20000410000 */
        /* <DEDUP_REMOVED lines=13> */
[-C--:B------:R-:W-:Y:S01]  /*02b0*/  FMUL.FTZ R12, R12, R3.reuse ;  /* 0x000000030c0c7220 */ /* 0x080fe20000410000 */
[----:B------:R-:W-:Y:S01]  /*02c0*/  FMUL.FTZ R13, R6, R3 ;  /* 0x00000003060d7220 */ /* 0x000fe20000410000 */
        /* <DEDUP_REMOVED lines=13> */
[----:B------:R-:W-:-:S04]  /*03a0*/  HADD2.F32 R12, -RZ, R7.H1_H1 ;  /* 0x30000007ff0c7230 */ /* 0x000fc80000004100 */
[----:B------:R-:W-:Y:S02]  /*03b0*/  HADD2.F32 R11, -RZ, R13.H1_H1 ;  /* 0x3000000dff0b7230 */ /* 0x000fe40000004100 */
[----:B------:R-:W-:-:S04]  /*03c0*/  FMUL.FTZ R12, R12, R3 ;  /* 0x000000030c0c7220 */ /* 0x000fc80000410000 */
        /* <DEDUP_REMOVED lines=8> */
.L_x_3768:
[----:B------:R-:W-:Y:S01]  /*0450*/  FMUL.FTZ R8, R8, R2 ;  /* 0x0000000208087220 */ /* 0x000fe20000410000 */
[----:B------:R-:W-:Y:S01]  /*0460*/  MUFU.RCP R3, R2 ;  /* 0x0000000200037308 */ /* 0x000fe20000001000 */
[----:B------:R-:W-:Y:S02]  /*0470*/  HADD2.F32 R11, -RZ, R4.H1_H1 ;  /* 0x30000004ff0b7230 */ /* 0x000fe40000004100 */
[----:B------:R-:W-:Y:S01]  /*0480*/  HADD2.F32 R13, -RZ, R6.H1_H1 ;  /* 0x30000006ff0d7230 */ /* 0x000fe20000004100 */
[----:B------:R-:W-:Y:S02]  /*0490*/  F2FP.F16.F32.PACK_AB R8, RZ, R8 ;  /* 0x00000008ff08723e */ /* 0x000fe400000000ff */
[C---:B------:R-:W-:Y:S02]  /*04a0*/  FMUL.FTZ R11, R2.reuse, R11 ;  /* 0x0000000b020b7220 */ /* 0x040fe40000410000 */
[----:B------:R-:W-:Y:S01]  /*04b0*/  FMUL.FTZ R13, R2, R13 ;  /* 0x0000000d020d7220 */ /* 0x000fe20000410000 */
[----:B------:R-:W-:-:S04]  /*04c0*/  HADD2.F32 R9, -RZ, R8.H0_H0 ;  /* 0x20000008ff097230 */ /* 0x000fc80000004100 */
[----:B------:R0:W1:Y:S02]  /*04d0*/  FRND R8, R9 ;  /* 0x0000000900087307 */ /* 0x0000640000201000 */
[----:B0-----:R-:W-:Y:S02]  /*04e0*/  HADD2.F32 R9, -RZ, R6.H0_H0 ;  /* 0x20000006ff097230 */ /* 0x001fe40000004100 */
[----:B-1----:R-:W-:-:S05]  /*04f0*/  FMUL.FTZ R4, R8, R3 ;  /* 0x0000000308047220 */ /* 0x002fca0000410000 */
        /* <DEDUP_REMOVED lines=37> */
[----:B------:R-:W-:-:S07]  /*0750*/  F2FP.F16.F32.PACK_AB R10, RZ, R10 ;  /* 0x0000000aff0a723e */ /* 0x000fce00000000ff */
.L_x_3769:
[----:B------:R-:W0:Y:S01]  /*0760*/  LDC.64 R2, c[0x0][0x228] ;  /* 0x00008a00ff027b82 */ /* 0x000e220000000a00 */
[----:B------:R-:W-:Y:S02]  /*0770*/  PRMT R7, R7, 0x5410, R10 ;  /* 0x0000541007077816 */ /* 0x000fe4000000000a */
[----:B------:R-:W-:Y:S02]  /*0780*/  PRMT R6, R6, 0x5410, R13 ;  /* 0x0000541006067816 */ /* 0x000fe4000000000d */
[----:B------:R-:W-:Y:S02]  /*0790*/  PRMT R5, R5, 0x5410, R9 ;  /* 0x0000541005057816 */ /* 0x000fe40000000009 */
[----:B------:R-:W-:Y:S01]  /*07a0*/  PRMT R4, R4, 0x5410, R8 ;  /* 0x0000541004047816 */ /* 0x000fe20000000008 */
[----:B0-----:R-:W-:-:S04]  /*07b0*/  IMAD.WIDE.U32 R14, R14, 0x2, R2 ;  /* 0x000000020e0e7825 */ /* 0x001fc800078e0002 */
[----:B------:R-:W-:-:S05]  /*07c0*/  IMAD.WIDE R14, R0, 0x10, R14 ;  /* 0x00000010000e7825 */ /* 0x000fca00078e020e */
[----:B------:R-:W-:Y:S01]  /*07d0*/  STG.E.128 desc[UR4][R14.64], R4 ;  /* 0x000000040e007986 */ /* 0x000fe2000c101d04 */
[----:B------:R-:W-:Y:S05]  /*07e0*/  EXIT ;  /* 0x000000000000794d */ /* 0x000fea0003800000 */
.L_x_3767:
        /* <DEDUP_REMOVED lines=85> */
.L_x_3773:
[----:B------:R-:W-:Y:S05]  /*0d40*/  BSYNC B1 ;  /* 0x0000000000017941 */ /* 0x000fea0003800000 */
.L_x_3772:
        /* <DEDUP_REMOVED lines=14> */
.L_x_3775:
[----:B------:R-:W-:Y:S05]  /*0e30*/  BSYNC B1 ;  /* 0x0000000000017941 */ /* 0x000fea0003800000 */
.L_x_3774:
        /* <DEDUP_REMOVED lines=13> */
.L_x_3777:
[----:B------:R-:W-:Y:S05]  /*0f10*/  BSYNC B1 ;  /* 0x0000000000017941 */ /* 0x000fea0003800000 */
.L_x_3776:
        /* <DEDUP_REMOVED lines=12> */
.L_x_3779:
[----:B------:R-:W-:Y:S05]  /*0fe0*/  BSYNC B1 ;  /* 0x0000000000017941 */ /* 0x000fea0003800000 */
.L_x_3778:
        /* <DEDUP_REMOVED lines=12> */
.L_x_3781:
[----:B------:R-:W-:Y:S05]  /*10b0*/  BSYNC B1 ;  /* 0x0000000000017941 */ /* 0x000fea0003800000 */
.L_x_3780:
        /* <DEDUP_REMOVED lines=12> */
.L_x_3783:
[----:B------:R-:W-:Y:S05]  /*1180*/  BSYNC B1 ;  /* 0x0000000000017941 */ /* 0x000fea0003800000 */
.L_x_3782:
        /* <DEDUP_REMOVED lines=12> */
.L_x_3785:
[----:B------:R-:W-:Y:S05]  /*1250*/  BSYNC B1 ;  /* 0x0000000000017941 */ /* 0x000fea0003800000 */
.L_x_3784:
        /* <DEDUP_REMOVED lines=12> */
.L_x_3771:
        /* <DEDUP_REMOVED lines=25> */
.L_x_3788:
[----:B------:R-:W-:Y:S05]  /*14b0*/  BSYNC B1 ;  /* 0x0000000000017941 */ /* 0x000fea0003800000 */
.L_x_3787:
        /* <DEDUP_REMOVED lines=14> */
.L_x_3790:
[----:B------:R-:W-:Y:S05]  /*15a0*/  BSYNC B1 ;  /* 0x0000000000017941 */ /* 0x000fea0003800000 */
.L_x_3789:
        /* <DEDUP_REMOVED lines=13> */
.L_x_3792:
[----:B------:R-:W-:Y:S05]  /*1680*/  BSYNC B1 ;  /* 0x0000000000017941 */ /* 0x000fea0003800000 */
.L_x_3791:
        /* <DEDUP_REMOVED lines=12> */
.L_x_3794:
[----:B------:R-:W-:Y:S05]  /*1750*/  BSYNC B1 ;  /* 0x0000000000017941 */ /* 0x000fea0003800000 */
.L_x_3793:
        /* <DEDUP_REMOVED lines=12> */
.L_x_3796:
[----:B------:R-:W-:Y:S05]  /*1820*/  BSYNC B1 ;  /* 0x0000000000017941 */ /* 0x000fea0003800000 */
.L_x_3795:
        /* <DEDUP_REMOVED lines=12> */
.L_x_3798:
[----:B------:R-:W-:Y:S05]  /*18f0*/  BSYNC B1 ;  /* 0x0000000000017941 */ /* 0x000fea0003800000 */
.L_x_3797:
        /* <DEDUP_REMOVED lines=12> */
.L_x_3800:
[----:B------:R-:W-:Y:S05]  /*19c0*/  BSYNC B1 ;  /* 0x0000000000017941 */ /* 0x000fea0003800000 */
.L_x_3799:
        /* <DEDUP_REMOVED lines=11> */
.L_x_3786:
[----:B------:R-:W-:Y:S05]  /*1a80*/  BSYNC B0 ;  /* 0x0000000000007941 */ /* 0x000fea0003800000 */
.L_x_3770:
        /* <DEDUP_REMOVED lines=21> */
.L_x_3803:
[----:B------:R-:W-:-:S13]  /*1be0*/  ISETP.GE.AND P0, PT, R17, R15, PT ;  /* 0x0000000f1100720c */ /* 0x000fda0003f06270 */
[----:B------:R-:W-:Y:S05]  /*1bf0*/  @P0 BRA `(.L_x_3805) ;  /* 0x0000000000300947 */ /* 0x000fea0003800000 */
[----:B0-----:R-:W0:Y:S01]  /*1c00*/  LDC.64 R6, c[0x0][0x228] ;  /* 0x00008a00ff067b82 */ /* 0x001e220000000a00 */
[----:B------:R-:W-:Y:S02]  /*1c10*/  IADD3 R9, R14, R17, RZ ;  /* 0x000000110e097210 */ /* 0x000fe40007ffe0ff */
[----:B------:R-:W-:-:S03]  /*1c20*/  IADD3 R17, R17, 0x80, RZ ;  /* 0x0000008011117810 */ /* 0x000fc60007ffe0ff */
[----:B0-----:R-:W-:-:S05]  /*1c30*/  IMAD.WIDE.U32 R6, R9, 0x2, R6 ;  /* 0x0000000209067825 */ /* 0x001fca00078e0006 */
[----:B------:R1:W-:Y:S02]  /*1c40*/  STG.E.U16 desc[UR4][R6.64], R2 ;  /* 0x0000000206007986 */ /* 0x0003e4000c101504 */
.L_x_3804:
[----:B------:R-:W-:-:S13]  /*1c50*/  ISETP.GE.AND P0, PT, R17, R15, PT ;  /* 0x0000000f1100720c */ /* 0x000fda0003f06270 */
[----:B------:R-:W-:Y:S05]  /*1c60*/  @P0 BRA `(.L_x_3806) ;  /* 0x0000000000340947 */ /* 0x000fea0003800000 */
[----:B01----:R-:W0:Y:S01]  /*1c70*/  LDC.64 R6, c[0x0][0x228] ;  /* 0x00008a00ff067b82 */ /* 0x003e220000000a00 */
[----:B------:R-:W-:Y:S02]  /*1c80*/  IADD3 R9, R14, R17, RZ ;  /* 0x000000110e097210 */ /* 0x000fe40007ffe0ff */
[----:B------:R-:W-:-:S03]  /*1c90*/  IADD3 R17, R17, 0x80, RZ ;  /* 0x0000008011117810 */ /* 0x000fc60007ffe0ff */
[----:B0-----:R-:W-:-:S05]  /*1ca0*/  IMAD.WIDE.U32 R6, R9, 0x2, R6 ;  /* 0x0000000209067825 */ /* 0x001fca00078e0006 */
[----:B------:R1:W-:Y:S02]  /*1cb0*/  STG.E.U16 desc[UR4][R6.64], R0 ;  /* 0x0000000006007986 */ /* 0x0003e4000c101504 */
.L_x_3805:
        /* <DEDUP_REMOVED lines=8> */
.L_x_3806:
[----:B------:R-:W-:Y:S05]  /*1d40*/  BSYNC B1 ;  /* 0x0000000000017941 */ /* 0x000fea0003800000 */
.L_x_3802:
[----:B------:R-:W-:-:S13]  /*1d50*/  ISETP.GE.AND P0, PT, R17, R15, PT ;  /* 0x0000000f1100720c */ /* 0x000fda0003f06270 */
[----:B-12---:R-:W1:Y:S01]  /*1d60*/  @!P0 LDC.64 R2, c[0x0][0x228] ;  /* 0x00008a00ff028b82 */ /* 0x006e620000000a00 */
[----:B0-----:R-:W-:Y:S02]  /*1d70*/  @!P0 IADD3 R7, R14, R17, RZ ;  /* 0x000000110e078210 */ /* 0x001fe40007ffe0ff */
[----:B------:R-:W-:-:S03]  /*1d80*/  @!P0 IADD3 R17, R17, 0x80, RZ ;  /* 0x0000008011118810 */ /* 0x000fc60007ffe0ff */
[----:B-1----:R-:W-:-:S05]  /*1d90*/  @!P0 IMAD.WIDE.U32 R2, R7, 0x2, R2 ;  /* 0x0000000207028825 */ /* 0x002fca00078e0002 */
[----:B------:R2:W-:Y:S02]  /*1da0*/  @!P0 STG.E.U16 desc[UR4][R2.64], R4 ;  /* 0x0000000402008986 */ /* 0x0005e4000c101504 */
.L_x_3807:
[----:B------:R-:W-:Y:S05]  /*1db0*/  BSYNC B0 ;  /* 0x0000000000007941 */ /* 0x000fea0003800000 */
.L_x_3801:
        /* <DEDUP_REMOVED lines=8> */
.L_x_3808:
        /* <DEDUP_REMOVED lines=12> */
.L_x_19595:


//--------------------- .text._ZN2at6native18elementwise_kernelILi128ELi4EZNS0_15gpu_kernel_implIZZZNS0_26round_decimals_kernel_cudaERNS_18TensorIteratorBaseElENKUlvE_clEvENKUlvE0_clEvEUlfE_EEvS4_RKT_EUliE_EEviT1_ --------------------------
	.section	.text._ZN2at6native18elementwise_kernelILi128ELi4EZNS0_15gpu_kernel_implIZZZNS0_26round_decimals_kernel_cudaERNS_18TensorIteratorBaseElENKUlvE_clEvENKUlvE0_clEvEUlfE_EEvS4_RKT_EUliE_EEviT1_,"ax",@progbits
	.align	128
        .global         _ZN2at6native18elementwise_kernelILi128ELi4EZNS0_15gpu_kernel_implIZZZNS0_26round_decimals_kernel_cudaERNS_18TensorIteratorBaseElENKUlvE_clEvENKUlvE0_clEvEUlfE_EEvS4_RKT_EUliE_EEviT1_
        .type           _ZN2at6native18elementwise_kernelILi128ELi4EZNS0_15gpu_kernel_implIZZZNS0_26round_decimals_kernel_cudaERNS_18TensorIteratorBaseElENKUlvE_clEvENKUlvE0_clEvEUlfE_EEvS4_RKT_EUliE_EEviT1_,@function
        .size           _ZN2at6native18elementwise_kernelILi128ELi4EZNS0_15gpu_kernel_implIZZZNS0_26round_decimals_kernel_cudaERNS_18TensorIteratorBaseElENKUlvE_clEvENKUlvE0_clEvEUlfE_EEvS4_RKT_EUliE_EEviT1_,(.L_x_19596 - _ZN2at6native18elementwise_kernelILi128ELi4EZNS0_15gpu_kernel_implIZZZNS0_26round_decimals_kernel_cudaERNS_18TensorIteratorBaseElENKUlvE_clEvENKUlvE0_clEvEUlfE_EEvS4_RKT_EUliE_EEviT1_)
        .other          _ZN2at6native18elementwise_kernelILi128ELi4EZNS0_15gpu_kernel_implIZZZNS0_26round_decimals_kernel_cudaERNS_18TensorIteratorBaseElENKUlvE_clEvENKUlvE0_clEvEUlfE_EEvS4_RKT_EUliE_EEviT1_,@"STO_CUDA_ENTRY STV_DEFAULT"
_ZN2at6native18elementwise_kernelILi128ELi4EZNS0_15gpu_kernel_implIZZZNS0_26round_decimals_kernel_cudaERNS_18TensorIteratorBaseElENKUlvE_clEvENKUlvE0_clEvEUlfE_EEvS4_RKT_EUliE_EEviT1_:
.text._ZN2at6native18elementwise_kernelILi128ELi4EZNS0_15gpu_kernel_implIZZZNS0_26round_decimals_kernel_cudaERNS_18TensorIteratorBaseElENKUlvE_clEvENKUlvE0_clEvEUlfE_EEvS4_RKT_EUliE_EEviT1_:
        /* <DEDUP_REMOVED lines=314> */
.L_x_3811:
        /* <DEDUP_REMOVED lines=22> */
.L_x_3816:
[----:B------:R-:W2:Y:S02]  /*1500*/  LDG.E.U8 R0, desc[UR36][R2.64] ;  /* 0x0000002402007981 */ /* 0x000ea4000c1e1100 */
[----:B--2---:R-:W-:Y:S01]  /*1510*/  I2FP.F32.U32 R0, R0 ;  /* 0x0000000000007245 */ /* 0x004fe20000201000 */
[----:B------:R-:W-:Y:S06]  /*1520*/  BRA `(.L_x_3818) ;  /* 0x0000000c002c7947 */ /* 0x000fec0003800000 */
.L_x_3815:
        /* <DEDUP_REMOVED lines=9> */
.L_x_3820:
[----:B------:R-:W2:Y:S02]  /*15c0*/  LDG.E R0, desc[UR36][R2.64] ;  /* 0x0000002402007981 */ /* 0x000ea4000c1e1900 */
[----:B--2---:R-:W-:Y:S01]  /*15d0*/  I2FP.F32.S32 R0, R0 ;  /* 0x0000000000007245 */ /* 0x004fe20000201400 */
[----:B------:R-:W-:Y:S06]  /*15e0*/  BRA `(.L_x_3818) ;  /* 0x0000000800fc7947 */ /* 0x000fec0003800000 */
.L_x_3819:
[----:B------:R-:W2:Y:S02]  /*15f0*/  LDG.E.U16 R0, desc[UR36][R2.64] ;  /* 0x0000002402007981 */ /* 0x000ea4000c1e1500 */
[----:B--2---:R-:W0:Y:S01]  /*1600*/  I2F.S16 R0, R0 ;  /* 0x0000000000007306 */ /* 0x004e220000101400 */
[----:B------:R-:W-:Y:S05]  /*1610*/  BRA `(.L_x_3818) ;  /* 0x0000000800f07947 */ /* 0x000fea0003800000 */
.L_x_3814:
        /* <DEDUP_REMOVED lines=8> */
.L_x_3822:
[----:B------:R-:W2:Y:S02]  /*16a0*/  LDG.E.U16 R0, desc[UR36][R2.64] ;  /* 0x0000002402007981 */ /* 0x000ea4000c1e1500 */
[----:B--2---:R-:W-:Y:S01]  /*16b0*/  HADD2.F32 R0, -RZ, R0.H0_H0 ;  /* 0x20000000ff007230 */ /* 0x004fe20000004100 */
[----:B------:R-:W-:Y:S06]  /*16c0*/  BRA `(.L_x_3818) ;  /* 0x0000000800c47947 */ /* 0x000fec0003800000 */
.L_x_3821:
        /* <DEDUP_REMOVED lines=8> */
.L_x_3824:
[----:B------:R-:W2:Y:S02]  /*1750*/  LDG.E.U16 R0, desc[UR36][R2.64] ;  /* 0x0000002402007981 */ /* 0x000ea4000c1e1500 */
[----:B--2---:R-:W-:Y:S01]  /*1760*/  HADD2.F32 R0, -RZ, R0.H0_H0 ;  /* 0x20000000ff007230 */ /* 0x004fe20000004100 */
[----:B------:R-:W-:Y:S06]  /*1770*/  BRA `(.L_x_3818) ;  /* 0x0000000800987947 */ /* 0x000fec0003800000 */
.L_x_3823:
[----:B------:R-:W2:Y:S01]  /*1780*/  LDG.E.64 R2, desc[UR36][R2.64] ;  /* 0x0000002402027981 */ /* 0x000ea2000c1e1b00 */
[----:B------:R-:W-:Y:S01]  /*1790*/  UMOV UR4, 0xf0000000 ;  /* 0xf000000000047882 */ /* 0x000fe20000000000 */
[----:B------:R-:W-:Y:S01]  /*17a0*/  UMOV UR5, 0x380fffff ;  /* 0x380fffff00057882 */ /* 0x000fe20000000000 */
[----:B--2---:R-:W0:Y:S01]  /*17b0*/  F2F.F32.F64 R0, R2 ;  /* 0x0000000200007310 */ /* 0x004e220000301000 */
[----:B------:R-:W-:-:S14]  /*17c0*/  DSETP.GEU.AND P0, PT, |R2|, UR4, PT ;  /* 0x0000000402007e2a */ /* 0x000fdc000bf0e200 */
[----:B0-----:R-:W-:Y:S01]  /*17d0*/  @!P0 FMUL R0, R0, 1.175494350822287508e-38 ;  /* 0x0080000000008820 */ /* 0x001fe20000400000 */
[----:B------:R-:W-:Y:S06]  /*17e0*/  BRA `(.L_x_3818) ;  /* 0x00000008007c7947 */ /* 0x000fec0003800000 */
.L_x_3813:
        /* <DEDUP_REMOVED lines=12> */
.L_x_3827:
[----:B------:R-:W2:Y:S01]  /*18b0*/  LDG.E.64 R2, desc[UR36][R2.64] ;  /* 0x0000002402027981 */ /* 0x000ea2000c1e1b00 */
[----:B------:R-:W-:Y:S01]  /*18c0*/  UMOV UR4, 0xf0000000 ;  /* 0xf000000000047882 */ /* 0x000fe20000000000 */
[----:B------:R-:W-:Y:S01]  /*18d0*/  UMOV UR5, 0x380fffff ;  /* 0x380fffff00057882 */ /* 0x000fe20000000000 */
[----:B--2---:R-:W0:Y:S01]  /*18e0*/  F2F.F32.F64 R0, R2 ;  /* 0x0000000200007310 */ /* 0x004e220000301000 */
[----:B------:R-:W-:-:S14]  /*18f0*/  DSETP.GEU.AND P0, PT, |R2|, UR4, PT ;  /* 0x0000000402007e2a */ /* 0x000fdc000bf0e200 */
[----:B0-----:R-:W-:Y:S01]  /*1900*/  @!P0 FMUL R0, R0, 1.175494350822287508e-38 ;  /* 0x0080000000008820 */ /* 0x001fe20000400000 */
[----:B------:R-:W-:Y:S06]  /*1910*/  BRA `(.L_x_3818) ;  /* 0x0000000800307947 */ /* 0x000fec0003800000 */
.L_x_3826:
        /* <DEDUP_REMOVED lines=26> */
.L_x_3829:
        /* <DEDUP_REMOVED lines=13> */
.L_x_3828:
[----:B------:R-:W2:Y:S02]  /*1b90*/  LDG.E.U16 R0, desc[UR36][R2.64] ;  /* 0x0000002402007981 */ /* 0x000ea4000c1e1500 */
[----:B--2---:R-:W-:Y:S01]  /*1ba0*/  IMAD.U32 R0, R0, 0x10000, RZ ;  /* 0x0001000000007824 */ /* 0x004fe200078e00ff */
[----:B------:R-:W-:Y:S06]  /*1bb0*/  BRA `(.L_x_3818) ;  /* 0x0000000400887947 */ /* 0x000fec0003800000 */
.L_x_3825:
        /* <DEDUP_REMOVED lines=11> */
.L_x_3832:
        /* <DEDUP_REMOVED lines=20> */
.L_x_3834:
[----:B------:R-:W-:Y:S05]  /*1db0*/  BSYNC B0 ;  /* 0x0000000000007941 */ /* 0x000fea0003800000 */
.L_x_3833:
[----:B------:R-:W-:Y:S01]  /*1dc0*/  LEA R3, R0, 0x3b800000, 0x17 ;  /* 0x3b80000000037811 */ /* 0x000fe200078eb8ff */
[----:B------:R-:W-:-:S05]  /*1dd0*/  IMAD.SHL.U32 R0, R2, 0x100000, RZ ;  /* 0x0010000002007824 */ /* 0x000fca00078e00ff */
[----:B------:R-:W-:Y:S01]  /*1de0*/  LOP3.LUT R0, R3, R0, R4, 0xfe, !PT ;  /* 0x0000000003007212 */ /* 0x000fe200078efe04 */
[----:B------:R-:W-:Y:S06]  /*1df0*/  BRA `(.L_x_3818) ;  /* 0x0000000000f87947 */ /* 0x000fec0003800000 */
.L_x_3831:
        /* <DEDUP_REMOVED lines=20> */
.L_x_3836:
[----:B------:R-:W-:Y:S05]  /*1f40*/  BSYNC B0 ;  /* 0x0000000000007941 */ /* 0x000fea0003800000 */
.L_x_3835:
[----:B------:R-:W-:Y:S01]  /*1f50*/  LEA R3, R0, 0x37800000, 0x17 ;  /* 0x3780000000037811 */ /* 0x000fe200078eb8ff */
[----:B------:R-:W-:-:S05]  /*1f60*/  IMAD.SHL.U32 R0, R2, 0x200000, RZ ;  /* 0x0020000002007824 */ /* 0x000fca00078e00ff */
[----:B------:R-:W-:Y:S01]  /*1f70*/  LOP3.LUT R0, R3, R0, R4, 0xfe, !PT ;  /* 0x0000000003007212 */ /* 0x000fe200078efe04 */
[----:B------:R-:W-:Y:S06]  /*1f80*/  BRA `(.L_x_3818) ;  /* 0x0000000000947947 */ /* 0x000fec0003800000 */
.L_x_3830:
        /* <DEDUP_REMOVED lines=14> */
.L_x_3817:
        /* <DEDUP_REMOVED lines=16> */
.L_x_3839:
[----:B------:R-:W-:Y:S01]  /*2170*/  IMAD.MOV.U32 R0, RZ, RZ, RZ ;  /* 0x000000ffff007224 */ /* 0x000fe200078e00ff */
[----:B------:R-:W-:Y:S06]  /*2180*/  BRA `(.L_x_3818) ;  /* 0x0000000000147947 */ /* 0x000fec0003800000 */
.L_x_3838:
[----:B------:R-:W2:Y:S02]  /*2190*/  LDG.E.64 R2, desc[UR36][R2.64] ;  /* 0x0000002402027981 */ /* 0x000ea4000c1e1b00 */
[----:B--2---:R0:W1:Y:S01]  /*21a0*/  I2F.U64 R0, R2 ;  /* 0x0000000200007312 */ /* 0x0040620000301000 */
[----:B------:R-:W-:Y:S05]  /*21b0*/  BRA `(.L_x_3818) ;  /* 0x0000000000087947 */ /* 0x000fea0003800000 */
.L_x_3837:
[----:B------:R-:W2:Y:S02]  /*21c0*/  LDG.E R0, desc[UR36][R2.64] ;  /* 0x0000002402007981 */ /* 0x000ea4000c1e1900 */
[----:B--2---:R-:W-:-:S07]  /*21d0*/  I2FP.F32.U32 R0, R0 ;  /* 0x0000000000007245 */ /* 0x004fce0000201000 */
.L_x_3818:
[----:B------:R-:W-:Y:S05]  /*21e0*/  BSYNC B6 ;  /* 0x0000000000067941 */ /* 0x000fea0003800000 */
.L_x_3812:
[----:B------:R-:W-:Y:S01]  /*21f0*/  ULDC UR5, c[0x0][0x420] ;  /* 0x0001080000057ab9 */ /* 0x000fe20000000800 */
[----:B------:R-:W0:Y:S01]  /*2200*/  LDC.U8 R6, c[0x0][0x430] ;  /* 0x00010c00ff067b82 */ /* 0x000e220000000000 */
[----:B------:R-:W0:Y:S01]  /*2210*/  MUFU.RCP R5, UR5 ;  /* 0x0000000500057d08 */ /* 0x000e220008001000 */
[----:B------:R-:W-:Y:S02]  /*2220*/  ULDC.U8 UR4, c[0x0][0x424] ;  /* 0x0001090000047ab9 */ /* 0x000fe40000000000 */
[----:B------:R-:W-:-:S13]  /*2230*/  ISETP.NE.AND P0, PT, RZ, UR4, PT ;  /* 0x00000004ff007c0c */ /* 0x000fda000bf05270 */
[----:B012345:R-:W-:Y:S01]  /*2240*/  @P0 FMUL.FTZ R3, R5, R0 ;  /* 0x0000000005030220 */ /* 0x03ffe20000410000 */
[----:B------:R-:W-:Y:S01]  /*2250*/  @!P0 FMUL.FTZ R0, R0, UR5 ;  /* 0x0000000500008c20 */ /* 0x000fe20008410000 */
[----:B------:R-:W-:-:S04]  /*2260*/  PRMT R4, R6, 0x9910, RZ ;  /* 0x0000991006047816 */ /* 0x000fc800000000ff */
[----:B------:R-:W0:Y:S01]  /*2270*/  @P0 FRND R3, R3 ;  /* 0x0000000300030307 */ /* 0x000e220000201000 */
[----:B------:R-:W-:-:S07]  /*2280*/  ISETP.GT.AND P1, PT, R4, 0x9, PT ;  /* 0x000000090400780c */ /* 0x000fce0003f24270 */
[----:B------:R-:W1:Y:S01]  /*2290*/  @!P0 FRND R0, R0 ;  /* 0x0000000000008307 */ /* 0x000e620000201000 */
[----:B0-----:R-:W-:Y:S01]  /*22a0*/  @P0 FMUL.FTZ R2, R3, UR5 ;  /* 0x0000000503020c20 */ /* 0x001fe20008410000 */
[----:B-1----:R-:W-:-:S04]  /*22b0*/  @!P0 FMUL.FTZ R2, R0, R5 ;  /* 0x0000000500028220 */ /* 0x002fc80000410000 */
        /* <DEDUP_REMOVED lines=9> */
[----:B------:R-:W0:Y:S02]  /*2350*/  F2I.FTZ.TRUNC.NTZ R3, R2 ;  /* 0x0000000200037305 */ /* 0x000e24000021f100 */
[----:B0-----:R0:W-:Y:S01]  /*2360*/  STG.E.U8 desc[UR36][R16.64], R3 ;  /* 0x0000000310007986 */ /* 0x0011e2000c101124 */
[----:B------:R-:W-:Y:S05]  /*2370*/  BRA `(.L_x_3845) ;  /* 0x0000000c00507947 */ /* 0x000fea0003800000 */
.L_x_3843:
[----:B------:R-:W0:Y:S02]  /*2380*/  F2I.S64.TRUNC R2, R2 ;  /* 0x0000000200027311 */ /* 0x000e24000020d900 */
[----:B0-----:R-:W-:-:S05]  /*2390*/  IMAD.MOV.U32 R5, RZ, RZ, R2 ;  /* 0x000000ffff057224 */ /* 0x001fca00078e0002 */
[----:B------:R0:W-:Y:S01]  /*23a0*/  STG.E.U8 desc[UR36][R16.64], R5 ;  /* 0x0000000510007986 */ /* 0x0001e2000c101124 */
[----:B------:R-:W-:Y:S05]  /*23b0*/  BRA `(.L_x_3845) ;  /* 0x0000000c00407947 */ /* 0x000fea0003800000 */
.L_x_3842:
        /* <DEDUP_REMOVED lines=9> */
.L_x_3847:
[----:B------:R-:W0:Y:S02]  /*2450*/  F2I.FTZ.TRUNC.NTZ R3, R2 ;  /* 0x0000000200037305 */ /* 0x000e24000021f100 */
[----:B0-----:R0:W-:Y:S01]  /*2460*/  STG.E desc[UR36][R16.64], R3 ;  /* 0x0000000310007986 */ /* 0x0011e2000c101924 */
[----:B------:R-:W-:Y:S05]  /*2470*/  BRA `(.L_x_3845) ;  /* 0x0000000c00107947 */ /* 0x000fea0003800000 */
.L_x_3846:
[----:B------:R-:W0:Y:S02]  /*2480*/  F2I.FTZ.TRUNC.NTZ R3, R2 ;  /* 0x0000000200037305 */ /* 0x000e24000021f100 */
[----:B0-----:R0:W-:Y:S01]  /*2490*/  STG.E.U16 desc[UR36][R16.64], R3 ;  /* 0x0000000310007986 */ /* 0x0011e2000c101524 */
[----:B------:R-:W-:Y:S05]  /*24a0*/  BRA `(.L_x_3845) ;  /* 0x0000000c00047947 */ /* 0x000fea0003800000 */
.L_x_3841:
        /* <DEDUP_REMOVED lines=8> */
.L_x_3849:
[----:B------:R-:W-:-:S05]  /*2530*/  F2FP.F16.F32.PACK_AB R2, RZ, R2 ;  /* 0x00000002ff02723e */ /* 0x000fca00000000ff */
[----:B------:R0:W-:Y:S01]  /*2540*/  STG.E.U16 desc[UR36][R16.64], R2 ;  /* 0x0000000210007986 */ /* 0x0001e2000c101524 */
[----:B------:R-:W-:Y:S05]  /*2550*/  BRA `(.L_x_3845) ;  /* 0x0000000800d87947 */ /* 0x000fea0003800000 */
.L_x_3848:
        /* <DEDUP_REMOVED lines=9> */
.L_x_3851:
[----:B------:R-:W-:-:S04]  /*25f0*/  F2FP.F16.F32.PACK_AB R3, RZ, R2 ;  /* 0x00000002ff03723e */ /* 0x000fc800000000ff */
[----:B------:R-:W-:-:S05]  /*2600*/  PRMT R3, R3, 0x5410, RZ ;  /* 0x0000541003037816 */ /* 0x000fca00000000ff */
[----:B------:R0:W-:Y:S01]  /*2610*/  STG.E desc[UR36][R16.64], R3 ;  /* 0x0000000310007986 */ /* 0x0001e2000c101924 */
[----:B------:R-:W-:Y:S05]  /*2620*/  BRA `(.L_x_3845) ;  /* 0x0000000800a47947 */ /* 0x000fea0003800000 */
.L_x_3850:
[----:B------:R-:W-:-:S06]  /*2630*/  FMUL.FTZ R2, R2, 1 ;  /* 0x3f80000002027820 */ /* 0x000fcc0000410000 */
[----:B------:R-:W0:Y:S02]  /*2640*/  F2F.F64.F32 R2, R2 ;  /* 0x0000000200027310 */ /* 0x000e240000201800 */
[----:B0-----:R0:W-:Y:S01]  /*2650*/  STG.E.64 desc[UR36][R16.64], R2 ;  /* 0x0000000210007986 */ /* 0x0011e2000c101b24 */
[----:B------:R-:W-:Y:S05]  /*2660*/  BRA `(.L_x_3845) ;  /* 0x0000000800947947 */ /* 0x000fea0003800000 */
.L_x_3840:
        /* <DEDUP_REMOVED lines=12> */
.L_x_3854:
[----:B------:R-:W-:Y:S01]  /*2730*/  FMUL.FTZ R4, R2, 1 ;  /* 0x3f80000002047820 */ /* 0x000fe20000410000 */
[----:B------:R-:W-:-:S05]  /*2740*/  CS2R R6, SRZ ;  /* 0x0000000000067805 */ /* 0x000fca000001ff00 */
[----:B------:R-:W0:Y:S02]  /*2750*/  F2F.F64.F32 R4, R4 ;  /* 0x0000000400047310 */ /* 0x000e240000201800 */
[----:B0-----:R0:W-:Y:S01]  /*2760*/  STG.E.128 desc[UR36][R16.64], R4 ;  /* 0x0000000410007986 */ /* 0x0011e2000c101d24 */
[----:B------:R-:W-:Y:S05]  /*2770*/  BRA `(.L_x_3845) ;  /* 0x0000000800507947 */ /* 0x000fea0003800000 */
.L_x_3853:
        /* <DEDUP_REMOVED lines=20> */
.L_x_3858:
[----:B------:R-:W-:Y:S05]  /*28c0*/  BSYNC B0 ;  /* 0x0000000000007941 */ /* 0x000fea0003800000 */
.L_x_3857:
[----:B------:R-:W-:-:S05]  /*28d0*/  LOP3.LUT R5, R0, R5, RZ, 0xfc, !PT ;  /* 0x0000000500057212 */ /* 0x000fca00078efcff */
[----:B------:R0:W-:Y:S01]  /*28e0*/  STG.E.U8 desc[UR36][R16.64], R5 ;  /* 0x0000000510007986 */ /* 0x0001e2000c101124 */
[----:B------:R-:W-:Y:S05]  /*28f0*/  BRA `(.L_x_3845) ;  /* 0x0000000400f07947 */ /* 0x000fea0003800000 */
.L_x_3856:
        /* <DEDUP_REMOVED lines=12> */
.L_x_3860:
[----:B------:R-:W-:Y:S01]  /*29c0*/  IMAD.MOV.U32 R0, RZ, RZ, 0x7f ;  /* 0x0000007fff007424 */ /* 0x000fe200078e00ff */
[----:B------:R-:W-:-:S04]  /*29d0*/  ISETP.GT.U32.AND P0, PT, R4, 0x7f800000, PT ;  /* 0x7f8000000400780c */ /* 0x000fc80003f04070 */
[----:B------:R-:W-:-:S09]  /*29e0*/  SEL R0, R0, 0x7c, P0 ;  /* 0x0000007c00007807 */ /* 0x000fd20000000000 */
.L_x_3861:
[----:B------:R-:W-:Y:S05]  /*29f0*/  BSYNC B0 ;  /* 0x0000000000007941 */ /* 0x000fea0003800000 */
.L_x_3859:
[----:B------:R-:W-:-:S04]  /*2a00*/  LOP3.LUT R2, R2, 0x80000000, RZ, 0xc0, !PT ;  /* 0x8000000002027812 */ /* 0x000fc800078ec0ff */
[----:B------:R-:W-:-:S04]  /*2a10*/  SHF.R.U32.HI R3, RZ, 0x18, R2 ;  /* 0x00000018ff037819 */ /* 0x000fc80000011602 */
[----:B------:R-:W-:-:S05]  /*2a20*/  LOP3.LUT R3, R0, R3, RZ, 0xfc, !PT ;  /* 0x0000000300037212 */ /* 0x000fca00078efcff */
[----:B------:R0:W-:Y:S01]  /*2a30*/  STG.E.U8 desc[UR36][R16.64], R3 ;  /* 0x0000000310007986 */ /* 0x0001e2000c101124 */
[----:B------:R-:W-:Y:S05]  /*2a40*/  BRA `(.L_x_3845) ;  /* 0x00000004009c7947 */ /* 0x000fea0003800000 */
.L_x_3855:
[----:B------:R-:W-:-:S05]  /*2a50*/  F2FP.BF16.F32.PACK_AB R2, RZ, R2 ;  /* 0x00000002ff02723e */ /* 0x000fca00000010ff */
[----:B------:R0:W-:Y:S01]  /*2a60*/  STG.E.U16 desc[UR36][R16.64], R2 ;  /* 0x0000000210007986 */ /* 0x0001e2000c101524 */
[----:B------:R-:W-:Y:S05]  /*2a70*/  BRA `(.L_x_3845) ;  /* 0x0000000400907947 */ /* 0x000fea0003800000 */
.L_x_3852:
        /* <DEDUP_REMOVED lines=8> */
[----:B------:R-:W0:Y:S02]  /*2b00*/  F2I.FTZ.U32.TRUNC.NTZ R3, R2 ;  /* 0x0000000200037305 */ /* 0x000e24000021f000 */
[----:B0-----:R4:W-:Y:S01]  /*2b10*/  STG.E.U16 desc[UR36][R16.64], R3 ;  /* 0x0000000310007986 */ /* 0x0019e2000c101524 */
[----:B------:R-:W-:Y:S05]  /*2b20*/  BRA `(.L_x_3845) ;  /* 0x0000000400647947 */ /* 0x000fea0003800000 */
.L_x_3864:
        /* <DEDUP_REMOVED lines=16> */
.L_x_3867:
[----:B------:R-:W-:-:S04]  /*2c30*/  LOP3.LUT R2, R2, 0x80000000, RZ, 0xc0, !PT ;  /* 0x8000000002027812 */ /* 0x000fc800078ec0ff */
[----:B------:R-:W-:-:S04]  /*2c40*/  SHF.R.U32.HI R3, RZ, 0x18, R2 ;  /* 0x00000018ff037819 */ /* 0x000fc80000011602 */
[----:B------:R-:W-:-:S04]  /*2c50*/  LOP3.LUT R0, R0, R3, RZ, 0xfc, !PT ;  /* 0x0000000300007212 */ /* 0x000fc800078efcff */
[----:B------:R-:W-:-:S07]  /*2c60*/  PRMT R8, R0, 0x7610, R8 ;  /* 0x0000761000087816 */ /* 0x000fce0000000008 */
.L_x_3866:
[----:B------:R-:W-:Y:S05]  /*2c70*/  BSYNC B0 ;  /* 0x0000000000007941 */ /* 0x000fea0003800000 */
.L_x_3865:
[----:B------:R0:W-:Y:S01]  /*2c80*/  STG.E.U8 desc[UR36][R16.64], R8 ;  /* 0x0000000810007986 */ /* 0x0001e2000c101124 */
[----:B------:R-:W-:Y:S05]  /*2c90*/  BRA `(.L_x_3845) ;  /* 0x0000000400087947 */ /* 0x000fea0003800000 */
.L_x_3863:
        /* <DEDUP_REMOVED lines=16> */
.L_x_3870:
[----:B------:R-:W-:-:S04]  /*2da0*/  LOP3.LUT R2, R2, 0x80000000, RZ, 0xc0, !PT ;  /* 0x8000000002027812 */ /* 0x000fc800078ec0ff */
[----:B------:R-:W-:-:S04]  /*2db0*/  SHF.R.U32.HI R3, RZ, 0x18, R2 ;  /* 0x00000018ff037819 */ /* 0x000fc80000011602 */
[----:B------:R-:W-:-:S04]  /*2dc0*/  LOP3.LUT R0, R0, R3, RZ, 0xfc, !PT ;  /* 0x0000000300007212 */ /* 0x000fc800078efcff */
[----:B------:R-:W-:-:S07]  /*2dd0*/  PRMT R8, R0, 0x7610, R8 ;  /* 0x0000761000087816 */ /* 0x000fce0000000008 */
.L_x_3869:
[----:B------:R-:W-:Y:S05]  /*2de0*/  BSYNC B0 ;  /* 0x0000000000007941 */ /* 0x000fea0003800000 */
.L_x_3868:
[----:B------:R3:W-:Y:S01]  /*2df0*/  STG.E.U8 desc[UR36][R16.64], R8 ;  /* 0x0000000810007986 */ /* 0x0007e2000c101124 */
[----:B------:R-:W-:Y:S05]  /*2e00*/  BRA `(.L_x_3845) ;  /* 0x0000000000ac7947 */ /* 0x000fea0003800000 */
.L_x_3862:
        /* <DEDUP_REMOVED lines=21> */
.L_x_3844:
        /* <DEDUP_REMOVED lines=16> */
.L_x_3873:
[----:B------:R-:W-:Y:S05]  /*3060*/  BRA `(.L_x_3845) ;  /* 0x0000000000147947 */ /* 0x000fea0003800000 */
.L_x_3872:
[----:B------:R-:W0:Y:S02]  /*3070*/  F2I.U64.TRUNC R2, R2 ;  /* 0x0000000200027311 */ /* 0x000e24000020d800 */
[----:B0-----:R2:W-:Y:S01]  /*3080*/  STG.E.64 desc[UR36][R16.64], R2 ;  /* 0x0000000210007986 */ /* 0x0015e2000c101b24 */
[----:B------:R-:W-:Y:S05]  /*3090*/  BRA `(.L_x_3845) ;  /* 0x0000000000087947 */ /* 0x000fea0003800000 */
.L_x_3871:
[----:B------:R-:W0:Y:S02]  /*30a0*/  F2I.FTZ.U32.TRUNC.NTZ R3, R2 ;  /* 0x0000000200037305 */ /* 0x000e24000021f000 */
[----:B0-----:R0:W-:Y:S02]  /*30b0*/  STG.E desc[UR36][R16.64], R3 ;  /* 0x0000000310007986 */ /* 0x0011e4000c101924 */
.L_x_3845:
[----:B------:R-:W-:-:S04]  /*30c0*/  IMAD R18, R23, 0x200, R18 ;  /* 0x0000020017127824 */ /* 0x000fc800078e0212 */
[----:B------:R-:W-:-:S07]  /*30d0*/  VIADD R19, R18, 0x80 ;  /* 0x0000008012137836 */ /* 0x000fce0000000000 */
.L_x_3810:
[----:B------:R-:W-:Y:S05]  /*30e0*/  BSYNC B7 ;  /* 0x0000000000077941 */ /* 0x000fea0003800000 */
.L_x_3809:
        /* <DEDUP_REMOVED lines=307> */
.L_x_3876:
        /* <DEDUP_REMOVED lines=22> */
.L_x_3881:
[----:B------:R-:W2:Y:S02]  /*4580*/  LDG.E.U8 R0, desc[UR36][R2.64] ;  /* 0x0000002402007981 */ /* 0x000ea4000c1e1100 */
[----:B--2---:R-:W-:Y:S01]  /*4590*/  I2FP.F32.U32 R0, R0 ;  /* 0x0000000000007245 */ /* 0x004fe20000201000 */
[----:B------:R-:W-:Y:S06]  /*45a0*/  BRA `(.L_x_3883) ;  /* 0x0000000c002c7947 */ /* 0x000fec0003800000 */
.L_x_3880:
        /* <DEDUP_REMOVED lines=9> */
.L_x_3885:
[----:B------:R-:W2:Y:S02]  /*4640*/  LDG.E R0, desc[UR36][R2.64] ;  /* 0x0000002402007981 */ /* 0x000ea4000c1e1900 */
[----:B--2---:R-:W-:Y:S01]  /*4650*/  I2FP.F32.S32 R0, R0 ;  /* 0x0000000000007245 */ /* 0x004fe20000201400 */
[----:B------:R-:W-:Y:S06]  /*4660*/  BRA `(.L_x_3883) ;  /* 0x0000000800fc7947 */ /* 0x000fec0003800000 */
.L_x_3884:
[----:B------:R-:W2:Y:S02]  /*4670*/  LDG.E.U16 R0, desc[UR36][R2.64] ;  /* 0x0000002402007981 */ /* 0x000ea4000c1e1500 */
[----:B--2---:R-:W1:Y:S01]  /*4680*/  I2F.S16 R0, R0 ;  /* 0x0000000000007306 */ /* 0x004e620000101400 */
[----:B------:R-:W-:Y:S05]  /*4690*/  BRA `(.L_x_3883) ;  /* 0x0000000800f07947 */ /* 0x000fea0003800000 */
.L_x_3879:
        /* <DEDUP_REMOVED lines=8> */
.L_x_3887:
[----:B------:R-:W2:Y:S02]  /*4720*/  LDG.E.U16 R0, desc[UR36][R2.64] ;  /* 0x0000002402007981 */ /* 0x000ea4000c1e1500 */
[----:B--2---:R-:W-:Y:S01]  /*4730*/  HADD2.F32 R0, -RZ, R0.H0_H0 ;  /* 0x20000000ff007230 */ /* 0x004fe20000004100 */
[----:B------:R-:W-:Y:S06]  /*4740*/  BRA `(.L_x_3883) ;  /* 0x0000000800c47947 */ /* 0x000fec0003800000 */
.L_x_3886:
        /* <DEDUP_REMOVED lines=8> */
.L_x_3889:
[----:B------:R-:W2:Y:S02]  /*47d0*/  LDG.E.U16 R0, desc[UR36][R2.64] ;  /* 0x0000002402007981 */ /* 0x000ea4000c1e1500 */
[----:B--2---:R-:W-:Y:S01]  /*47e0*/  HADD2.F32 R0, -RZ, R0.H0_H0 ;  /* 0x20000000ff007230 */ /* 0x004fe20000004100 */
[----:B------:R-:W-:Y:S06]  /*47f0*/  BRA `(.L_x_3883) ;  /* 0x0000000800987947 */ /* 0x000fec0003800000 */
.L_x_3888:
[----:B------:R-:W2:Y:S01]  /*4800*/  LDG.E.64 R2, desc[UR36][R2.64] ;  /* 0x0000002402027981 */ /* 0x000ea2000c1e1b00 */
[----:B------:R-:W-:Y:S01]  /*4810*/  UMOV UR4, 0xf0000000 ;  /* 0xf000000000047882 */ /* 0x000fe20000000000 */
[----:B------:R-:W-:Y:S01]  /*4820*/  UMOV UR5, 0x380fffff ;  /* 0x380fffff00057882 */ /* 0x000fe20000000000 */
[----:B--2---:R-:W0:Y:S01]  /*4830*/  F2F.F32.F64 R0, R2 ;  /* 0x0000000200007310 */ /* 0x004e220000301000 */
[----:B------:R-:W-:-:S14]  /*4840*/  DSETP.GEU.AND P0, PT, |R2|, UR4, PT ;  /* 0x0000000402007e2a */ /* 0x000fdc000bf0e200 */
[----:B0-----:R-:W-:Y:S01]  /*4850*/  @!P0 FMUL R0, R0, 1.175494350822287508e-38 ;  /* 0x0080000000008820 */ /* 0x001fe20000400000 */
[----:B------:R-:W-:Y:S06]  /*4860*/  BRA `(.L_x_3883) ;  /* 0x00000008007c7947 */ /* 0x000fec0003800000 */
.L_x_3878:
        /* <DEDUP_REMOVED lines=12> */
.L_x_3892:
[----:B------:R-:W2:Y:S01]  /*4930*/  LDG.E.64 R2, desc[UR36][R2.64] ;  /* 0x0000002402027981 */ /* 0x000ea2000c1e1b00 */
[----:B------:R-:W-:Y:S01]  /*4940*/  UMOV UR4, 0xf0000000 ;  /* 0xf000000000047882 */ /* 0x000fe20000000000 */
[----:B------:R-:W-:Y:S01]  /*4950*/  UMOV UR5, 0x380fffff ;  /* 0x380fffff00057882 */ /* 0x000fe20000000000 */
[----:B--2---:R-:W0:Y:S01]  /*4960*/  F2F.F32.F64 R0, R2 ;  /* 0x0000000200007310 */ /* 0x004e220000301000 */
[----:B------:R-:W-:-:S14]  /*4970*/  DSETP.GEU.AND P0, PT, |R2|, UR4, PT ;  /* 0x0000000402007e2a */ /* 0x000fdc000bf0e200 */
[----:B0-----:R-:W-:Y:S01]  /*4980*/  @!P0 FMUL R0, R0, 1.175494350822287508e-38 ;  /* 0x0080000000008820 */ /* 0x001fe20000400000 */
[----:B------:R-:W-:Y:S06]  /*4990*/  BRA `(.L_x_3883) ;  /* 0x0000000800307947 */ /* 0x000fec0003800000 */
.L_x_3891:
        /* <DEDUP_REMOVED lines=26> */
.L_x_3894:
        /* <DEDUP_REMOVED lines=13> */
.L_x_3893:
[----:B------:R-:W2:Y:S02]  /*4c10*/  LDG.E.U16 R0, desc[UR36][R2.64] ;  /* 0x0000002402007981 */ /* 0x000ea4000c1e1500 */
[----:B--2---:R-:W-:Y:S01]  /*4c20*/  IMAD.U32 R0, R0, 0x10000, RZ ;  /* 0x0001000000007824 */ /* 0x004fe200078e00ff */
[----:B------:R-:W-:Y:S06]  /*4c30*/  BRA `(.L_x_3883) ;  /* 0x0000000400887947 */ /* 0x000fec0003800000 */
.L_x_3890:
        /* <DEDUP_REMOVED lines=11> */
.L_x_3897:
        /* <DEDUP_REMOVED lines=20> */
.L_x_3899:
[----:B------:R-:W-:Y:S05]  /*4e30*/  BSYNC B0 ;  /* 0x0000000000007941 */ /* 0x000fea0003800000 */
.L_x_3898:
[----:B------:R-:W-:Y:S01]  /*4e40*/  LEA R3, R0, 0x3b800000, 0x17 ;  /* 0x3b80000000037811 */ /* 0x000fe200078eb8ff */
[----:B------:R-:W-:-:S05]  /*4e50*/  IMAD.SHL.U32 R0, R2, 0x100000, RZ ;  /* 0x0010000002007824 */ /* 0x000fca00078e00ff */
[----:B------:R-:W-:Y:S01]  /*4e60*/  LOP3.LUT R0, R3, R0, R4, 0xfe, !PT ;  /* 0x0000000003007212 */ /* 0x000fe200078efe04 */
[----:B------:R-:W-:Y:S06]  /*4e70*/  BRA `(.L_x_3883) ;  /* 0x0000000000f87947 */ /* 0x000fec0003800000 */
.L_x_3896:
        /* <DEDUP_REMOVED lines=20> */
.L_x_3901:
[----:B------:R-:W-:Y:S05]  /*4fc0*/  BSYNC B0 ;  /* 0x0000000000007941 */ /* 0x000fea0003800000 */
.L_x_3900:
[----:B------:R-:W-:Y:S01]  /*4fd0*/  LEA R3, R0, 0x37800000, 0x17 ;  /* 0x3780000000037811 */ /* 0x000fe200078eb8ff */
[----:B------:R-:W-:-:S05]  /*4fe0*/  IMAD.SHL.U32 R0, R2, 0x200000, RZ ;  /* 0x0020000002007824 */ /* 0x000fca00078e00ff */
[----:B------:R-:W-:Y:S01]  /*4ff0*/  LOP3.LUT R0, R3, R0, R4, 0xfe, !PT ;  /* 0x0000000003007212 */ /* 0x000fe200078efe04 */
[----:B------:R-:W-:Y:S06]  /*5000*/  BRA `(.L_x_3883) ;  /* 0x0000000000947947 */ /* 0x000fec0003800000 */
.L_x_3895:
        /* <DEDUP_REMOVED lines=14> */
.L_x_3882:
        /* <DEDUP_REMOVED lines=16> */
.L_x_3904:
[----:B------:R-:W-:Y:S01]  /*51f0*/  IMAD.MOV.U32 R0, RZ, RZ, RZ ;  /* 0x000000ffff007224 */ /* 0x000fe200078e00ff */
[----:B------:R-:W-:Y:S06]  /*5200*/  BRA `(.L_x_3883) ;  /* 0x0000000000147947 */ /* 0x000fec0003800000 */
.L_x_3903:
[----:B------:R-:W2:Y:S02]  /*5210*/  LDG.E.64 R2, desc[UR36][R2.64] ;  /* 0x0000002402027981 */ /* 0x000ea4000c1e1b00 */
[----:B--2---:R0:W1:Y:S01]  /*5220*/  I2F.U64 R0, R2 ;  /* 0x0000000200007312 */ /* 0x0040620000301000 */
[----:B------:R-:W-:Y:S05]  /*5230*/  BRA `(.L_x_3883) ;  /* 0x0000000000087947 */ /* 0x000fea0003800000 */
.L_x_3902:
[----:B------:R-:W2:Y:S02]  /*5240*/  LDG.E R0, desc[UR36][R2.64] ;  /* 0x0000002402007981 */ /* 0x000ea4000c1e1900 */
[----:B--2---:R-:W-:-:S07]  /*5250*/  I2FP.F32.U32 R0, R0 ;  /* 0x0000000000007245 */ /* 0x004fce0000201000 */
.L_x_3883:
[----:B------:R-:W-:Y:S05]  /*5260*/  BSYNC B6 ;  /* 0x0000000000067941 */ /* 0x000fea0003800000 */
.L_x_3877:
        /* <DEDUP_REMOVED lines=25> */
.L_x_3908:
[----:B------:R-:W0:Y:S02]  /*5400*/  F2I.S64.TRUNC R2, R2 ;  /* 0x0000000200027311 */ /* 0x000e24000020d900 */
[----:B0-----:R-:W-:-:S05]  /*5410*/  IMAD.MOV.U32 R5, RZ, RZ, R2 ;  /* 0x000000ffff057224 */ /* 0x001fca00078e0002 */
[----:B------:R4:W-:Y:S01]  /*5420*/  STG.E.U8 desc[UR36][R16.64], R5 ;  /* 0x0000000510007986 */ /* 0x0009e2000c101124 */
[----:B------:R-:W-:Y:S05]  /*5430*/  BRA `(.L_x_3910) ;  /* 0x0000000c00407947 */ /* 0x000fea0003800000 */
.L_x_3907:
        /* <DEDUP_REMOVED lines=9> */
.L_x_3912:
[----:B------:R-:W0:Y:S02]  /*54d0*/  F2I.FTZ.TRUNC.NTZ R3, R2 ;  /* 0x0000000200037305 */ /* 0x000e24000021f100 */
[----:B0-----:R2:W-:Y:S01]  /*54e0*/  STG.E desc[UR36][R16.64], R3 ;  /* 0x0000000310007986 */ /* 0x0015e2000c101924 */
[----:B------:R-:W-:Y:S05]  /*54f0*/  BRA `(.L_x_3910) ;  /* 0x0000000c00107947 */ /* 0x000fea0003800000 */
.L_x_3911:
[----:B------:R-:W0:Y:S02]  /*5500*/  F2I.FTZ.TRUNC.NTZ R3, R2 ;  /* 0x0000000200037305 */ /* 0x000e24000021f100 */
[----:B0-----:R0:W-:Y:S01]  /*5510*/  STG.E.U16 desc[UR36][R16.64], R3 ;  /* 0x0000000310007986 */ /* 0x0011e2000c101524 */
[----:B------:R-:W-:Y:S05]  /*5520*/  BRA `(.L_x_3910) ;  /* 0x0000000c00047947 */ /* 0x000fea0003800000 */
.L_x_3906:
        /* <DEDUP_REMOVED lines=8> */
.L_x_3914:
[----:B------:R-:W-:-:S05]  /*55b0*/  F2FP.F16.F32.PACK_AB R2, RZ, R2 ;  /* 0x00000002ff02723e */ /* 0x000fca00000000ff */
[----:B------:R0:W-:Y:S01]  /*55c0*/  STG.E.U16 desc[UR36][R16.64], R2 ;  /* 0x0000000210007986 */ /* 0x0001e2000c101524 */
[----:B------:R-:W-:Y:S05]  /*55d0*/  BRA `(.L_x_3910) ;  /* 0x0000000800d87947 */ /* 0x000fea0003800000 */
.L_x_3913:
        /* <DEDUP_REMOVED lines=9> */
.L_x_3916:
[----:B------:R-:W-:-:S04]  /*5670*/  F2FP.F16.F32.PACK_AB R3, RZ, R2 ;  /* 0x00000002ff03723e */ /* 0x000fc800000000ff */
[----:B------:R-:W-:-:S05]  /*5680*/  PRMT R3, R3, 0x5410, RZ ;  /* 0x0000541003037816 */ /* 0x000fca00000000ff */
[----:B------:R0:W-:Y:S01]  /*5690*/  STG.E desc[UR36][R16.64], R3 ;  /* 0x0000000310007986 */ /* 0x0001e2000c101924 */
[----:B------:R-:W-:Y:S05]  /*56a0*/  BRA `(.L_x_3910) ;  /* 0x0000000800a47947 */ /* 0x000fea0003800000 */
.L_x_3915:
[----:B------:R-:W-:-:S06]  /*56b0*/  FMUL.FTZ R2, R2, 1 ;  /* 0x3f80000002027820 */ /* 0x000fcc0000410000 */
[----:B------:R-:W0:Y:S02]  /*56c0*/  F2F.F64.F32 R2, R2 ;  /* 0x0000000200027310 */ /* 0x000e240000201800 */
[----:B0-----:R0:W-:Y:S01]  /*56d0*/  STG.E.64 desc[UR36][R16.64], R2 ;  /* 0x0000000210007986 */ /* 0x0011e2000c101b24 */
[----:B------:R-:W-:Y:S05]  /*56e0*/  BRA `(.L_x_3910) ;  /* 0x0000000800947947 */ /* 0x000fea0003800000 */
.L_x_3905:
        /* <DEDUP_REMOVED lines=12> */
.L_x_3919:
[----:B------:R-:W-:Y:S01]  /*57b0*/  FMUL.FTZ R4, R2, 1 ;  /* 0x3f80000002047820 */ /* 0x000fe20000410000 */
[----:B------:R-:W-:-:S05]  /*57c0*/  CS2R R6, SRZ ;  /* 0x0000000000067805 */ /* 0x000fca000001ff00 */
[----:B------:R-:W0:Y:S02]  /*57d0*/  F2F.F64.F32 R4, R4 ;  /* 0x0000000400047310 */ /* 0x000e240000201800 */
[----:B0-----:R0:W-:Y:S01]  /*57e0*/  STG.E.128 desc[UR36][R16.64], R4 ;  /* 0x0000000410007986 */ /* 0x0011e2000c101d24 */
[----:B------:R-:W-:Y:S05]  /*57f0*/  BRA `(.L_x_3910) ;  /* 0x0000000800507947 */ /* 0x000fea0003800000 */
.L_x_3918:
        /* <DEDUP_REMOVED lines=20> */
.L_x_3923:
[----:B------:R-:W-:Y:S05]  /*5940*/  BSYNC B0 ;  /* 0x0000000000007941 */ /* 0x000fea0003800000 */
.L_x_3922:
[----:B------:R-:W-:-:S05]  /*5950*/  LOP3.LUT R5, R0, R5, RZ, 0xfc, !PT ;  /* 0x0000000500057212 */ /* 0x000fca00078efcff */
[----:B------:R0:W-:Y:S01]  /*5960*/  STG.E.U8 desc[UR36][R16.64], R5 ;  /* 0x0000000510007986 */ /* 0x0001e2000c101124 */
[----:B------:R-:W-:Y:S05]  /*5970*/  BRA `(.L_x_3910) ;  /* 0x0000000400f07947 */ /* 0x000fea0003800000 */
.L_x_3921:
        /* <DEDUP_REMOVED lines=12> */
.L_x_3925:
[----:B------:R-:W-:Y:S01]  /*5a40*/  IMAD.MOV.U32 R0, RZ, RZ, 0x7f ;  /* 0x0000007fff007424 */ /* 0x000fe200078e00ff */
[----:B------:R-:W-:-:S04]  /*5a50*/  ISETP.GT.U32.AND P0, PT, R4, 0x7f800000, PT ;  /* 0x7f8000000400780c */ /* 0x000fc80003f04070 */
[----:B------:R-:W-:-:S09]  /*5a60*/  SEL R0, R0, 0x7c, P0 ;  /* 0x0000007c00007807 */ /* 0x000fd20000000000 */
.L_x_3926:
[----:B------:R-:W-:Y:S05]  /*5a70*/  BSYNC B0 ;  /* 0x0000000000007941 */ /* 0x000fea0003800000 */
.L_x_3924:
[----:B------:R-:W-:-:S04]  /*5a80*/  LOP3.LUT R2, R2, 0x80000000, RZ, 0xc0, !PT ;  /* 0x8000000002027812 */ /* 0x000fc800078ec0ff */
[----:B------:R-:W-:-:S04]  /*5a90*/  SHF.R.U32.HI R3, RZ, 0x18, R2 ;  /* 0x00000018ff037819 */ /* 0x000fc80000011602 */
[----:B------:R-:W-:-:S05]  /*5aa0*/  LOP3.LUT R3, R0, R3, RZ, 0xfc, !PT ;  /* 0x0000000300037212 */ /* 0x000fca00078efcff */
[----:B------:R0:W-:Y:S01]  /*5ab0*/  STG.E.U8 desc[UR36][R16.64], R3 ;  /* 0x0000000310007986 */ /* 0x0001e2000c101124 */
[----:B------:R-:W-:Y:S05]  /*5ac0*/  BRA `(.L_x_3910) ;  /* 0x00000004009c7947 */ /* 0x000fea0003800000 */
.L_x_3920:
[----:B------:R-:W-:-:S05]  /*5ad0*/  F2FP.BF16.F32.PACK_AB R2, RZ, R2 ;  /* 0x00000002ff02723e */ /* 0x000fca00000010ff */
[----:B------:R0:W-:Y:S01]  /*5ae0*/  STG.E.U16 desc[UR36][R16.64], R2 ;  /* 0x0000000210007986 */ /* 0x0001e2000c101524 */
[----:B------:R-:W-:Y:S05]  /*5af0*/  BRA `(.L_x_3910) ;  /* 0x0000000400907947 */ /* 0x000fea0003800000 */
.L_x_3917:
        /* <DEDUP_REMOVED lines=11> */
.L_x_3929:
        /* <DEDUP_REMOVED lines=16> */
.L_x_3932:
[----:B------:R-:W-:-:S04]  /*5cb0*/  LOP3.LUT R2, R2, 0x80000000, RZ, 0xc0, !PT ;  /* 0x8000000002027812 */ /* 0x000fc800078ec0ff */
[----:B------:R-:W-:-:S04]  /*5cc0*/  SHF.R.U32.HI R3, RZ, 0x18, R2 ;  /* 0x00000018ff037819 */ /* 0x000fc80000011602 */
[----:B------:R-:W-:-:S04]  /*5cd0*/  LOP3.LUT R0, R0, R3, RZ, 0xfc, !PT ;  /* 0x0000000300007212 */ /* 0x000fc800078efcff */
[----:B------:R-:W-:-:S07]  /*5ce0*/  PRMT R8, R0, 0x7610, R8 ;  /* 0x0000761000087816 */ /* 0x000fce0000000008 */
.L_x_3931:
[----:B------:R-:W-:Y:S05]  /*5cf0*/  BSYNC B0 ;  /* 0x0000000000007941 */ /* 0x000fea0003800000 */
.L_x_3930:
[----:B------:R0:W-:Y:S01]  /*5d00*/  STG.E.U8 desc[UR36][R16.64], R8 ;  /* 0x0000000810007986 */ /* 0x0001e2000c101124 */
[----:B------:R-:W-:Y:S05]  /*5d10*/  BRA `(.L_x_3910) ;  /* 0x0000000400087947 */ /* 0x000fea0003800000 */
.L_x_3928:
        /* <DEDUP_REMOVED lines=16> */
.L_x_3935:
[----:B------:R-:W-:-:S04]  /*5e20*/  LOP3.LUT R2, R2, 0x80000000, RZ, 0xc0, !PT ;  /* 0x8000000002027812 */ /* 0x000fc800078ec0ff */
[----:B------:R-:W-:-:S04]  /*5e30*/  SHF.R.U32.HI R3, RZ, 0x18, R2 ;  /* 0x00000018ff037819 */ /* 0x000fc80000011602 */
[----:B------:R-:W-:-:S04]  /*5e40*/  LOP3.LUT R0, R0, R3, RZ, 0xfc, !PT ;  /* 0x0000000300007212 */ /* 0x000fc800078efcff */
[----:B------:R-:W-:-:S07]  /*5e50*/  PRMT R8, R0, 0x7610, R8 ;  /* 0x0000761000087816 */ /* 0x000fce0000000008 */
.L_x_3934:
[----:B------:R-:W-:Y:S05]  /*5e60*/  BSYNC B0 ;  /* 0x0000000000007941 */ /* 0x000fea0003800000 */
.L_x_3933:
[----:B------:R0:W-:Y:S01]  /*5e70*/  STG.E.U8 desc[UR36][R16.64], R8 ;  /* 0x0000000810007986 */ /* 0x0001e2000c101124 */
[----:B------:R-:W-:Y:S05]  /*5e80*/  BRA `(.L_x_3910) ;  /* 0x0000000000ac7947 */ /* 0x000fea0003800000 */
.L_x_3927:
        /* <DEDUP_REMOVED lines=21> */
.L_x_3909:
        /* <DEDUP_REMOVED lines=16> */
.L_x_3938:
[----:B------:R-:W-:Y:S05]  /*60e0*/  BRA `(.L_x_3910) ;  /* 0x0000000000147947 */ /* 0x000fea0003800000 */
.L_x_3937:
[----:B------:R-:W0:Y:S02]  /*60f0*/  F2I.U64.TRUNC R2, R2 ;  /* 0x0000000200027311 */ /* 0x000e24000020d800 */
[----:B0-----:R0:W-:Y:S01]  /*6100*/  STG.E.64 desc[UR36][R16.64], R2 ;  /* 0x0000000210007986 */ /* 0x0011e2000c101b24 */
[----:B------:R-:W-:Y:S05]  /*6110*/  BRA `(.L_x_3910) ;  /* 0x0000000000087947 */ /* 0x000fea0003800000 */
.L_x_3936:
[----:B------:R-:W0:Y:S02]  /*6120*/  F2I.FTZ.U32.TRUNC.NTZ R3, R2 ;  /* 0x0000000200037305 */ /* 0x000e24000021f000 */
[----:B0-----:R0:W-:Y:S02]  /*6130*/  STG.E desc[UR36][R16.64], R3 ;  /* 0x0000000310007986 */ /* 0x0011e4000c101924 */
.L_x_3910:
[----:B------:R-:W-:-:S07]  /*6140*/  VIADD R19, R19, 0x80 ;  /* 0x0000008013137836 */ /* 0x000fce0000000000 */
.L_x_3875:
[----:B------:R-:W-:Y:S05]  /*6150*/  BSYNC B7 ;  /* 0x0000000000077941 */ /* 0x000fea0003800000 */
.L_x_3874:
        /* <DEDUP_REMOVED lines=307> */
.L_x_3941:
        /* <DEDUP_REMOVED lines=22> */
.L_x_3946:
[----:B------:R-:W2:Y:S02]  /*75f0*/  LDG.E.U8 R0, desc[UR36][R2.64] ;  /* 0x0000002402007981 */ /* 0x000ea4000c1e1100 */
[----:B--2---:R-:W-:Y:S01]  /*7600*/  I2FP.F32.U32 R0, R0 ;  /* 0x0000000000007245 */ /* 0x004fe20000201000 */
[----:B------:R-:W-:Y:S06]  /*7610*/  BRA `(.L_x_3948) ;  /* 0x0000000c002c7947 */ /* 0x000fec0003800000 */
.L_x_3945:
        /* <DEDUP_REMOVED lines=9> */
.L_x_3950:
[----:B------:R-:W2:Y:S02]  /*76b0*/  LDG.E R0, desc[UR36][R2.64] ;  /* 0x0000002402007981 */ /* 0x000ea4000c1e1900 */
[----:B--2---:R-:W-:Y:S01]  /*76c0*/  I2FP.F32.S32 R0, R0 ;  /* 0x0000000000007245 */ /* 0x004fe20000201400 */
[----:B------:R-:W-:Y:S06]  /*76d0*/  BRA `(.L_x_3948) ;  /* 0x0000000800fc7947 */ /* 0x000fec0003800000 */
.L_x_3949:
[----:B------:R-:W2:Y:S02]  /*76e0*/  LDG.E.U16 R0, desc[UR36][R2.64] ;  /* 0x0000002402007981 */ /* 0x000ea4000c1e1500 */
[----:B--2---:R-:W0:Y:S01]  /*76f0*/  I2F.S16 R0, R0 ;  /* 0x0000000000007306 */ /* 0x004e220000101400 */
[----:B------:R-:W-:Y:S05]  /*7700*/  BRA `(.L_x_3948) ;  /* 0x0000000800f07947 */ /* 0x000fea0003800000 */
.L_x_3944:
        /* <DEDUP_REMOVED lines=8> */
.L_x_3952:
[----:B------:R-:W2:Y:S02]  /*7790*/  LDG.E.U16 R0, desc[UR36][R2.64] ;  /* 0x0000002402007981 */ /* 0x000ea4000c1e1500 */
[----:B--2---:R-:W-:Y:S01]  /*77a0*/  HADD2.F32 R0, -RZ, R0.H0_H0 ;  /* 0x20000000ff007230 */ /* 0x004fe20000004100 */
[----:B------:R-:W-:Y:S06]  /*77b0*/  BRA `(.L_x_3948) ;  /* 0x0000000800c47947 */ /* 0x000fec0003800000 */
.L_x_3951:
        /* <DEDUP_REMOVED lines=8> */
.L_x_3954:
[----:B------:R-:W2:Y:S02]  /*7840*/  LDG.E.U16 R0, desc[UR36][R2.64] ;  /* 0x0000002402007981 */ /* 0x000ea4000c1e1500 */
[----:B--2---:R-:W-:Y:S01]  /*7850*/  HADD2.F32 R0, -RZ, R0.H0_H0 ;  /* 0x20000000ff007230 */ /* 0x004fe20000004100 */
[----:B------:R-:W-:Y:S06]  /*7860*/  BRA `(.L_x_3948) ;  /* 0x0000000800987947 */ /* 0x000fec0003800000 */
.L_x_3953:
[----:B------:R-:W2:Y:S01]  /*7870*/  LDG.E.64 R2, desc[UR36][R2.64] ;  /* 0x0000002402027981 */ /* 0x000ea2000c1e1b00 */
[----:B------:R-:W-:Y:S01]  /*7880*/  UMOV UR4, 0xf0000000 ;  /* 0xf000000000047882 */ /* 0x000fe20000000000 */
[----:B------:R-:W-:Y:S01]  /*7890*/  UMOV UR5, 0x380fffff ;  /* 0x380fffff00057882 */ /* 0x000fe20000000000 */
[----:B--2---:R-:W0:Y:S01]  /*78a0*/  F2F.F32.F64 R0, R2 ;  /* 0x0000000200007310 */ /* 0x004e220000301000 */
[----:B------:R-:W-:-:S14]  /*78b0*/  DSETP.GEU.AND P0, PT, |R2|, UR4, PT ;  /* 0x0000000402007e2a */ /* 0x000fdc000bf0e200 */
[----:B0-----:R-:W-:Y:S01]  /*78c0*/  @!P0 FMUL R0, R0, 1.175494350822287508e-38 ;  /* 0x0080000000008820 */ /* 0x001fe20000400000 */
[----:B------:R-:W-:Y:S06]  /*78d0*/  BRA `(.L_x_3948) ;  /* 0x00000008007c7947 */ /* 0x000fec0003800000 */
.L_x_3943:
        /* <DEDUP_REMOVED lines=12> */
.L_x_3957:
[----:B------:R-:W2:Y:S01]  /*79a0*/  LDG.E.64 R2, desc[UR36][R2.64] ;  /* 0x0000002402027981 */ /* 0x000ea2000c1e1b00 */
[----:B------:R-:W-:Y:S01]  /*79b0*/  UMOV UR4, 0xf0000000 ;  /* 0xf000000000047882 */ /* 0x000fe20000000000 */
[----:B------:R-:W-:Y:S01]  /*79c0*/  UMOV UR5, 0x380fffff ;  /* 0x380fffff00057882 */ /* 0x000fe20000000000 */
[----:B--2---:R-:W0:Y:S01]  /*79d0*/  F2F.F32.F64 R0, R2 ;  /* 0x0000000200007310 */ /* 0x004e220000301000 */
[----:B------:R-:W-:-:S14]  /*79e0*/  DSETP.GEU.AND P0, PT, |R2|, UR4, PT ;  /* 0x0000000402007e2a */ /* 0x000fdc000bf0e200 */
[----:B0-----:R-:W-:Y:S01]  /*79f0*/  @!P0 FMUL R0, R0, 1.175494350822287508e-38 ;  /* 0x0080000000008820 */ /* 0x001fe20000400000 */
[----:B------:R-:W-:Y:S06]  /*7a00*/  BRA `(.L_x_3948) ;  /* 0x0000000800307947 */ /* 0x000fec0003800000 */
.L_x_3956:
        /* <DEDUP_REMOVED lines=26> */
.L_x_3959:
        /* <DEDUP_REMOVED lines=13> */
.L_x_3958:
[----:B------:R-:W2:Y:S02]  /*7c80*/  LDG.E.U16 R0, desc[UR36][R2.64] ;  /* 0x0000002402007981 */ /* 0x000ea4000c1e1500 */
[----:B--2---:R-:W-:Y:S01]  /*7c90*/  IMAD.U32 R0, R0, 0x10000, RZ ;  /* 0x0001000000007824 */ /* 0x004fe200078e00ff */
[----:B------:R-:W-:Y:S06]  /*7ca0*/  BRA `(.L_x_3948) ;  /* 0x0000000400887947 */ /* 0x000fec0003800000 */
.L_x_3955:
        /* <DEDUP_REMOVED lines=11> */
.L_x_3962:
        /* <DEDUP_REMOVED lines=20> */
.L_x_3964:
[----:B------:R-:W-:Y:S05]  /*7ea0*/  BSYNC B0 ;  /* 0x0000000000007941 */ /* 0x000fea0003800000 */
.L_x_3963:
[----:B------:R-:W-:Y:S01]  /*7eb0*/  LEA R3, R0, 0x3b800000, 0x17 ;  /* 0x3b80000000037811 */ /* 0x000fe200078eb8ff */
[----:B------:R-:W-:-:S05]  /*7ec0*/  IMAD.SHL.U32 R0, R2, 0x100000, RZ ;  /* 0x0010000002007824 */ /* 0x000fca00078e00ff */
[----:B------:R-:W-:Y:S01]  /*7ed0*/  LOP3.LUT R0, R3, R0, R4, 0xfe, !PT ;  /* 0x0000000003007212 */ /* 0x000fe200078efe04 */
[----:B------:R-:W-:Y:S06]  /*7ee0*/  BRA `(.L_x_3948) ;  /* 0x0000000000f87947 */ /* 0x000fec0003800000 */
.L_x_3961:
        /* <DEDUP_REMOVED lines=20> */
.L_x_3966:
[----:B------:R-:W-:Y:S05]  /*8030*/  BSYNC B0 ;  /* 0x0000000000007941 */ /* 0x000fea0003800000 */
.L_x_3965:
[----:B------:R-:W-:Y:S01]  /*8040*/  LEA R3, R0, 0x37800000, 0x17 ;  /* 0x3780000000037811 */ /* 0x000fe200078eb8ff */
[----:B------:R-:W-:-:S05]  /*8050*/  IMAD.SHL.U32 R0, R2, 0x200000, RZ ;  /* 0x0020000002007824 */ /* 0x000fca00078e00ff */
[----:B------:R-:W-:Y:S01]  /*8060*/  LOP3.LUT R0, R3, R0, R4, 0xfe, !PT ;  /* 0x0000000003007212 */ /* 0x000fe200078efe04 */
[----:B------:R-:W-:Y:S06]  /*8070*/  BRA `(.L_x_3948) ;  /* 0x0000000000947947 */ /* 0x000fec0003800000 */
.L_x_3960:
        /* <DEDUP_REMOVED lines=14> */
.L_x_3947:
        /* <DEDUP_REMOVED lines=16> */
.L_x_3969:
[----:B------:R-:W-:Y:S01]  /*8260*/  IMAD.MOV.U32 R0, RZ, RZ, RZ ;  /* 0x000000ffff007224 */ /* 0x000fe200078e00ff */
[----:B------:R-:W-:Y:S06]  /*8270*/  BRA `(.L_x_3948) ;  /* 0x0000000000147947 */ /* 0x000fec0003800000 */
.L_x_3968:
[----:B------:R-:W2:Y:S02]  /*8280*/  LDG.E.64 R2, desc[UR36][R2.64] ;  /* 0x0000002402027981 */ /* 0x000ea4000c1e1b00 */
[----:B--2---:R0:W1:Y:S01]  /*8290*/  I2F.U64 R0, R2 ;  /* 0x0000000200007312 */ /* 0x0040620000301000 */
[----:B------:R-:W-:Y:S05]  /*82a0*/  BRA `(.L_x_3948) ;  /* 0x0000000000087947 */ /* 0x000fea0003800000 */
.L_x_3967:
[----:B------:R-:W2:Y:S02]  /*82b0*/  LDG.E R0, desc[UR36][R2.64] ;  /* 0x0000002402007981 */ /* 0x000ea4000c1e1900 */
[----:B--2---:R-:W-:-:S07]  /*82c0*/  I2FP.F32.U32 R0, R0 ;  /* 0x0000000000007245 */ /* 0x004fce0000201000 */
.L_x_3948:
[----:B------:R-:W-:Y:S05]  /*82d0*/  BSYNC B6 ;  /* 0x0000000000067941 */ /* 0x000fea0003800000 */
.L_x_3942:
        /* <DEDUP_REMOVED lines=25> */
.L_x_3973:
[----:B------:R-:W0:Y:S02]  /*8470*/  F2I.S64.TRUNC R2, R2 ;  /* 0x0000000200027311 */ /* 0x000e24000020d900 */
[----:B0-----:R-:W-:-:S05]  /*8480*/  IMAD.MOV.U32 R5, RZ, RZ, R2 ;  /* 0x000000ffff057224 */ /* 0x001fca00078e0002 */
[----:B------:R0:W-:Y:S01]  /*8490*/  STG.E.U8 desc[UR36][R16.64], R5 ;  /* 0x0000000510007986 */ /* 0x0001e2000c101124 */
[----:B------:R-:W-:Y:S05]  /*84a0*/  BRA `(.L_x_3975) ;  /* 0x0000000c00407947 */ /* 0x000fea0003800000 */
.L_x_3972:
        /* <DEDUP_REMOVED lines=9> */
.L_x_3977:
[----:B------:R-:W0:Y:S02]  /*8540*/  F2I.FTZ.TRUNC.NTZ R3, R2 ;  /* 0x0000000200037305 */ /* 0x000e24000021f100 */
[----:B0-----:R0:W-:Y:S01]  /*8550*/  STG.E desc[UR36][R16.64], R3 ;  /* 0x0000000310007986 */ /* 0x0011e2000c101924 */
[----:B------:R-:W-:Y:S05]  /*8560*/  BRA `(.L_x_3975) ;  /* 0x0000000c00107947 */ /* 0x000fea0003800000 */
.L_x_3976:
[----:B------:R-:W0:Y:S02]  /*8570*/  F2I.FTZ.TRUNC.NTZ R3, R2 ;  /* 0x0000000200037305 */ /* 0x000e24000021f100 */
[----:B0-----:R0:W-:Y:S01]  /*8580*/  STG.E.U16 desc[UR36][R16.64], R3 ;  /* 0x0000000310007986 */ /* 0x0011e2000c101524 */
[----:B------:R-:W-:Y:S05]  /*8590*/  BRA `(.L_x_3975) ;  /* 0x0000000c00047947 */ /* 0x000fea0003800000 */
.L_x_3971:
        /* <DEDUP_REMOVED lines=8> */
.L_x_3979:
[----:B------:R-:W-:-:S05]  /*8620*/  F2FP.F16.F32.PACK_AB R2, RZ, R2 ;  /* 0x00000002ff02723e */ /* 0x000fca00000000ff */
[----:B------:R0:W-:Y:S01]  /*8630*/  STG.E.U16 desc[UR36][R16.64], R2 ;  /* 0x0000000210007986 */ /* 0x0001e2000c101524 */
[----:B------:R-:W-:Y:S05]  /*8640*/  BRA `(.L_x_3975) ;  /* 0x0000000800d87947 */ /* 0x000fea0003800000 */
.L_x_3978:
        /* <DEDUP_REMOVED lines=9> */
.L_x_3981:
[----:B------:R-:W-:-:S04]  /*86e0*/  F2FP.F16.F32.PACK_AB R3, RZ, R2 ;  /* 0x00000002ff03723e */ /* 0x000fc800000000ff */
[----:B------:R-:W-:-:S05]  /*86f0*/  PRMT R3, R3, 0x5410, RZ ;  /* 0x0000541003037816 */ /* 0x000fca00000000ff */
[----:B------:R0:W-:Y:S01]  /*8700*/  STG.E desc[UR36][R16.64], R3 ;  /* 0x0000000310007986 */ /* 0x0001e2000c101924 */
[----:B------:R-:W-:Y:S05]  /*8710*/  BRA `(.L_x_3975) ;  /* 0x0000000800a47947 */ /* 0x000fea0003800000 */
.L_x_3980:
[----:B------:R-:W-:-:S06]  /*8720*/  FMUL.FTZ R2, R2, 1 ;  /* 0x3f80000002027820 */ /* 0x000fcc0000410000 */
[----:B------:R-:W0:Y:S02]  /*8730*/  F2F.F64.F32 R2, R2 ;  /* 0x0000000200027310 */ /* 0x000e240000201800 */
[----:B0-----:R0:W-:Y:S01]  /*8740*/  STG.E.64 desc[UR36][R16.64], R2 ;  /* 0x0000000210007986 */ /* 0x0011e2000c101b24 */
[----:B------:R-:W-:Y:S05]  /*8750*/  BRA `(.L_x_3975) ;  /* 0x0000000800947947 */ /* 0x000fea0003800000 */
.L_x_3970:
        /* <DEDUP_REMOVED lines=12> */
.L_x_3984:
[----:B------:R-:W-:Y:S01]  /*8820*/  FMUL.FTZ R4, R2, 1 ;  /* 0x3f80000002047820 */ /* 0x000fe20000410000 */
[----:B------:R-:W-:-:S05]  /*8830*/  CS2R R6, SRZ ;  /* 0x0000000000067805 */ /* 0x000fca000001ff00 */
[----:B------:R-:W0:Y:S02]  /*8840*/  F2F.F64.F32 R4, R4 ;  /* 0x0000000400047310 */ /* 0x000e240000201800 */
[----:B0-----:R0:W-:Y:S01]  /*8850*/  STG.E.128 desc[UR36][R16.64], R4 ;  /* 0x0000000410007986 */ /* 0x0011e2000c101d24 */
[----:B------:R-:W-:Y:S05]  /*8860*/  BRA `(.L_x_3975) ;  /* 0x0000000800507947 */ /* 0x000fea0003800000 */
.L_x_3983:
        /* <DEDUP_REMOVED lines=20> */
.L_x_3988:
[----:B------:R-:W-:Y:S05]  /*89b0*/  BSYNC B0 ;  /* 0x0000000000007941 */ /* 0x000fea0003800000 */
.L_x_3987:
[----:B------:R-:W-:-:S05]  /*89c0*/  LOP3.LUT R5, R0, R5, RZ, 0xfc, !PT ;  /* 0x0000000500057212 */ /* 0x000fca00078efcff */
[----:B------:R0:W-:Y:S01]  /*89d0*/  STG.E.U8 desc[UR36][R16.64], R5 ;  /* 0x0000000510007986 */ /* 0x0001e2000c101124 */
[----:B------:R-:W-:Y:S05]  /*89e0*/  BRA `(.L_x_3975) ;  /* 0x0000000400f07947 */ /* 0x000fea0003800000 */
.L_x_3986:
        /* <DEDUP_REMOVED lines=12> */
.L_x_3990:
[----:B------:R-:W-:Y:S01]  /*8ab0*/  IMAD.MOV.U32 R0, RZ, RZ, 0x7f ;  /* 0x0000007fff007424 */ /* 0x000fe200078e00ff */
[----:B------:R-:W-:-:S04]  /*8ac0*/  ISETP.GT.U32.AND P0, PT, R4, 0x7f800000, PT ;  /* 0x7f8000000400780c */ /* 0x000fc80003f04070 */
[----:B------:R-:W-:-:S09]  /*8ad0*/  SEL R0, R0, 0x7c, P0 ;  /* 0x0000007c00007807 */ /* 0x000fd20000000000 */
.L_x_3991:
[----:B------:R-:W-:Y:S05]  /*8ae0*/  BSYNC B0 ;  /* 0x0000000000007941 */ /* 0x000fea0003800000 */
.L_x_3989:
[----:B------:R-:W-:-:S04]  /*8af0*/  LOP3.LUT R2, R2, 0x80000000, RZ, 0xc0, !PT ;  /* 0x8000000002027812 */ /* 0x000fc800078ec0ff */
[----:B------:R-:W-:-:S04]  /*8b00*/  SHF.R.U32.HI R3, RZ, 0x18, R2 ;  /* 0x00000018ff037819 */ /* 0x000fc80000011602 */
[----:B------:R-:W-:-:S05]  /*8b10*/  LOP3.LUT R3, R0, R3, RZ, 0xfc, !PT ;  /* 0x0000000300037212 */ /* 0x000fca00078efcff */
[----:B------:R0:W-:Y:S01]  /*8b20*/  STG.E.U8 desc[UR36][R16.64], R3 ;  /* 0x0000000310007986 */ /* 0x0001e2000c101124 */
[----:B------:R-:W-:Y:S05]  /*8b30*/  BRA `(.L_x_3975) ;  /* 0x00000004009c7947 */ /* 0x000fea0003800000 */
.L_x_3985:
[----:B------:R-:W-:-:S05]  /*8b40*/  F2FP.BF16.F32.PACK_AB R2, RZ, R2 ;  /* 0x00000002ff02723e */ /* 0x000fca00000010ff */
[----:B------:R0:W-:Y:S01]  /*8b50*/  STG.E.U16 desc[UR36][R16.64], R2 ;  /* 0x0000000210007986 */ /* 0x0001e2000c101524 */
[----:B------:R-:W-:Y:S05]  /*8b60*/  BRA `(.L_x_3975) ;  /* 0x0000000400907947 */ /* 0x000fea0003800000 */
.L_x_3982:
        /* <DEDUP_REMOVED lines=11> */
.L_x_3994:
        /* <DEDUP_REMOVED lines=16> */
.L_x_3997:
[----:B------:R-:W-:-:S04]  /*8d20*/  LOP3.LUT R2, R2, 0x80000000, RZ, 0xc0, !PT ;  /* 0x8000000002027812 */ /* 0x000fc800078ec0ff */
[----:B------:R-:W-:-:S04]  /*8d30*/  SHF.R.U32.HI R3, RZ, 0x18, R2 ;  /* 0x00000018ff037819 */ /* 0x000fc80000011602 */
[----:B------:R-:W-:-:S04]  /*8d40*/  LOP3.LUT R0, R0, R3, RZ, 0xfc, !PT ;  /* 0x0000000300007212 */ /* 0x000fc800078efcff */
[----:B------:R-:W-:-:S07]  /*8d50*/  PRMT R8, R0, 0x7610, R8 ;  /* 0x0000761000087816 */ /* 0x000fce0000000008 */
.L_x_3996:
[----:B------:R-:W-:Y:S05]  /*8d60*/  BSYNC B0 ;  /* 0x0000000000007941 */ /* 0x000fea0003800000 */
.L_x_3995:
[----:B------:R3:W-:Y:S01]  /*8d70*/  STG.E.U8 desc[UR36][R16.64], R8 ;  /* 0x0000000810007986 */ /* 0x0007e2000c101124 */
[----:B------:R-:W-:Y:S05]  /*8d80*/  BRA `(.L_x_3975) ;  /* 0x0000000400087947 */ /* 0x000fea0003800000 */
.L_x_3993:
        /* <DEDUP_REMOVED lines=16> */
.L_x_4000:
[----:B------:R-:W-:-:S04]  /*8e90*/  LOP3.LUT R2, R2, 0x80000000, RZ, 0xc0, !PT ;  /* 0x8000000002027812 */ /* 0x000fc800078ec0ff */
[----:B------:R-:W-:-:S04]  /*8ea0*/  SHF.R.U32.HI R3, RZ, 0x18, R2 ;  /* 0x00000018ff037819 */ /* 0x000fc80000011602 */
[----:B------:R-:W-:-:S04]  /*8eb0*/  LOP3.LUT R0, R0, R3, RZ, 0xfc, !PT ;  /* 0x0000000300007212 */ /* 0x000fc800078efcff */
[----:B------:R-:W-:-:S07]  /*8ec0*/  PRMT R8, R0, 0x7610, R8 ;  /* 0x0000761000087816 */ /* 0x000fce0000000008 */
.L_x_3999:
[----:B------:R-:W-:Y:S05]  /*8ed0*/  BSYNC B0 ;  /* 0x0000000000007941 */ /* 0x000fea0003800000 */
.L_x_3998:
[----:B------:R0:W-:Y:S01]  /*8ee0*/  STG.E.U8 desc[UR36][R16.64], R8 ;  /* 0x0000000810007986 */ /* 0x0001e2000c101124 */
[----:B------:R-:W-:Y:S05]  /*8ef0*/  BRA `(.L_x_3975) ;  /* 0x0000000000ac7947 */ /* 0x000fea0003800000 */
.L_x_3992:
        /* <DEDUP_REMOVED lines=21> */
.L_x_3974:
        /* <DEDUP_REMOVED lines=16> */
.L_x_4003:
[----:B------:R-:W-:Y:S05]  /*9150*/  BRA `(.L_x_3975) ;  /* 0x0000000000147947 */ /* 0x000fea0003800000 */
.L_x_4002:
[----:B------:R-:W0:Y:S02]  /*9160*/  F2I.U64.TRUNC R2, R2 ;  /* 0x0000000200027311 */ /* 0x000e24000020d800 */
[----:B0-----:R2:W-:Y:S01]  /*9170*/  STG.E.64 desc[UR36][R16.64], R2 ;  /* 0x0000000210007986 */ /* 0x0015e2000c101b24 */
[----:B------:R-:W-:Y:S05]  /*9180*/  BRA `(.L_x_3975) ;  /* 0x0000000000087947 */ /* 0x000fea0003800000 */
.L_x_4001:
[----:B------:R-:W0:Y:S02]  /*9190*/  F2I.FTZ.U32.TRUNC.NTZ R3, R2 ;  /* 0x0000000200037305 */ /* 0x000e24000021f000 */
[----:B0-----:R0:W-:Y:S02]  /*91a0*/  STG.E desc[UR36][R16.64], R3 ;  /* 0x0000000310007986 */ /* 0x0011e4000c101924 */
.L_x_3975:
[----:B------:R-:W-:-:S07]  /*91b0*/  VIADD R19, R19, 0x80 ;  /* 0x0000008013137836 */ /* 0x000fce0000000000 */
.L_x_3940:
[----:B------:R-:W-:Y:S05]  /*91c0*/  BSYNC B7 ;  /* 0x0000000000077941 */ /* 0x000fea0003800000 */
.L_x_3939:
        /* <DEDUP_REMOVED lines=306> */
.L_x_4004:
        /* <DEDUP_REMOVED lines=22> */
.L_x_4009:
[----:B------:R-:W2:Y:S02]  /*a650*/  LDG.E.U8 R0, desc[UR36][R2.64] ;  /* 0x0000002402007981 */ /* 0x000ea4000c1e1100 */
[----:B--2---:R-:W-:Y:S01]  /*a660*/  I2FP.F32.U32 R0, R0 ;  /* 0x0000000000007245 */ /* 0x004fe20000201000 */
[----:B------:R-:W-:Y:S06]  /*a670*/  BRA `(.L_x_4011) ;  /* 0x0000000c002c7947 */ /* 0x000fec0003800000 */
.L_x_4008:
        /* <DEDUP_REMOVED lines=9> */
.L_x_4013:
[----:B------:R-:W2:Y:S02]  /*a710*/  LDG.E R0, desc[UR36][R2.64] ;  /* 0x0000002402007981 */ /* 0x000ea4000c1e1900 */
[----:B--2---:R-:W-:Y:S01]  /*a720*/  I2FP.F32.S32 R0, R0 ;  /* 0x0000000000007245 */ /* 0x004fe20000201400 */
[----:B------:R-:W-:Y:S06]  /*a730*/  BRA `(.L_x_4011) ;  /* 0x0000000800fc7947 */ /* 0x000fec0003800000 */
.L_x_4012:
[----:B------:R-:W2:Y:S02]  /*a740*/  LDG.E.U16 R0, desc[UR36][R2.64] ;  /* 0x0000002402007981 */ /* 0x000ea4000c1e1500 */
[----:B--2---:R-:W0:Y:S01]  /*a750*/  I2F.S16 R0, R0 ;  /* 0x0000000000007306 */ /* 0x004e220000101400 */
[----:B------:R-:W-:Y:S05]  /*a760*/  BRA `(.L_x_4011) ;  /* 0x0000000800f07947 */ /* 0x000fea0003800000 */
.L_x_4007:
        /* <DEDUP_REMOVED lines=8> */
.L_x_4015:
[----:B------:R-:W2:Y:S02]  /*a7f0*/  LDG.E.U16 R0, desc[UR36][R2.64] ;  /* 0x0000002402007981 */ /* 0x000ea4000c1e1500 */
[----:B--2---:R-:W-:Y:S01]  /*a800*/  HADD2.F32 R0, -RZ, R0.H0_H0 ;  /* 0x20000000ff007230 */ /* 0x004fe20000004100 */
[----:B------:R-:W-:Y:S06]  /*a810*/  BRA `(.L_x_4011) ;  /* 0x0000000800c47947 */ /* 0x000fec0003800000 */
.L_x_4014:
        /* <DEDUP_REMOVED lines=8> */
.L_x_4017:
[----:B------:R-:W2:Y:S02]  /*a8a0*/  LDG.E.U16 R0, desc[UR36][R2.64] ;  /* 0x0000002402007981 */ /* 0x000ea4000c1e1500 */
[----:B--2---:R-:W-:Y:S01]  /*a8b0*/  HADD2.F32 R0, -RZ, R0.H0_H0 ;  /* 0x20000000ff007230 */ /* 0x004fe20000004100 */
[----:B------:R-:W-:Y:S06]  /*a8c0*/  BRA `(.L_x_4011) ;  /* 0x0000000800987947 */ /* 0x000fec0003800000 */
.L_x_4016:
[----:B------:R-:W2:Y:S01]  /*a8d0*/  LDG.E.64 R2, desc[UR36][R2.64] ;  /* 0x0000002402027981 */ /* 0x000ea2000c1e1b00 */
[----:B------:R-:W-:Y:S01]  /*a8e0*/  UMOV UR4, 0xf0000000 ;  /* 0xf000000000047882 */ /* 0x000fe20000000000 */
[----:B------:R-:W-:Y:S01]  /*a8f0*/  UMOV UR5, 0x380fffff ;  /* 0x380fffff00057882 */ /* 0x000fe20000000000 */
[----:B--2---:R-:W0:Y:S01]  /*a900*/  F2F.F32.F64 R0, R2 ;  /* 0x0000000200007310 */ /* 0x004e220000301000 */
[----:B------:R-:W-:-:S14]  /*a910*/  DSETP.GEU.AND P0, PT, |R2|, UR4, PT ;  /* 0x0000000402007e2a */ /* 0x000fdc000bf0e200 */
[----:B0-----:R-:W-:Y:S01]  /*a920*/  @!P0 FMUL R0, R0, 1.175494350822287508e-38 ;  /* 0x0080000000008820 */ /* 0x001fe20000400000 */
[----:B------:R-:W-:Y:S06]  /*a930*/  BRA `(.L_x_4011) ;  /* 0x00000008007c7947 */ /* 0x000fec0003800000 */
.L_x_4006:
        /* <DEDUP_REMOVED lines=12> */
.L_x_4020:
[----:B------:R-:W2:Y:S01]  /*aa00*/  LDG.E.64 R2, desc[UR36][R2.64] ;  /* 0x0000002402027981 */ /* 0x000ea2000c1e1b00 */
[----:B------:R-:W-:Y:S01]  /*aa10*/  UMOV UR4, 0xf0000000 ;  /* 0xf000000000047882 */ /* 0x000fe20000000000 */
[----:B------:R-:W-:Y:S01]  /*aa20*/  UMOV UR5, 0x380fffff ;  /* 0x380fffff00057882 */ /* 0x000fe20000000000 */
[----:B--2---:R-:W0:Y:S01]  /*aa30*/  F2F.F32.F64 R0, R2 ;  /* 0x0000000200007310 */ /* 0x004e220000301000 */
[----:B------:R-:W-:-:S14]  /*aa40*/  DSETP.GEU.AND P0, PT, |R2|, UR4, PT ;  /* 0x0000000402007e2a */ /* 0x000fdc000bf0e200 */
[----:B0-----:R-:W-:Y:S01]  /*aa50*/  @!P0 FMUL R0, R0, 1.175494350822287508e-38 ;  /* 0x0080000000008820 */ /* 0x001fe20000400000 */
[----:B------:R-:W-:Y:S06]  /*aa60*/  BRA `(.L_x_4011) ;  /* 0x0000000800307947 */ /* 0x000fec0003800000 */
.L_x_4019:
        /* <DEDUP_REMOVED lines=26> */
.L_x_4022:
        /* <DEDUP_REMOVED lines=13> */
.L_x_4021:
[----:B------:R-:W2:Y:S02]  /*ace0*/  LDG.E.U16 R0, desc[UR36][R2.64] ;  /* 0x0000002402007981 */ /* 0x000ea4000c1e1500 */
[----:B--2---:R-:W-:Y:S01]  /*acf0*/  IMAD.U32 R0, R0, 0x10000, RZ ;  /* 0x0001000000007824 */ /* 0x004fe200078e00ff */
[----:B------:R-:W-:Y:S06]  /*ad00*/  BRA `(.L_x_4011) ;  /* 0x0000000400887947 */ /* 0x000fec0003800000 */
.L_x_4018:
        /* <DEDUP_REMOVED lines=11> */
.L_x_4025:
        /* <DEDUP_REMOVED lines=20> */
.L_x_4027:
[----:B------:R-:W-:Y:S05]  /*af00*/  BSYNC B0 ;  /* 0x0000000000007941 */ /* 0x000fea0003800000 */
.L_x_4026:
[----:B------:R-:W-:Y:S01]  /*af10*/  LEA R3, R0, 0x3b800000, 0x17 ;  /* 0x3b80000000037811 */ /* 0x000fe200078eb8ff */
[----:B------:R-:W-:-:S05]  /*af20*/  IMAD.SHL.U32 R0, R2, 0x100000, RZ ;  /* 0x0010000002007824 */ /* 0x000fca00078e00ff */
[----:B------:R-:W-:Y:S01]  /*af30*/  LOP3.LUT R0, R3, R0, R4, 0xfe, !PT ;  /* 0x0000000003007212 */ /* 0x000fe200078efe04 */
[----:B------:R-:W-:Y:S06]  /*af40*/  BRA `(.L_x_4011) ;  /* 0x0000000000f87947 */ /* 0x000fec0003800000 */
.L_x_4024:
        /* <DEDUP_REMOVED lines=20> */
.L_x_4029:
[----:B------:R-:W-:Y:S05]  /*b090*/  BSYNC B0 ;  /* 0x0000000000007941 */ /* 0x000fea0003800000 */
.L_x_4028:
[----:B------:R-:W-:Y:S01]  /*b0a0*/  LEA R3, R0, 0x37800000, 0x17 ;  /* 0x3780000000037811 */ /* 0x000fe200078eb8ff */
[----:B------:R-:W-:-:S05]  /*b0b0*/  IMAD.SHL.U32 R0, R2, 0x200000, RZ ;  /* 0x0020000002007824 */ /* 0x000fca00078e00ff */
[----:B------:R-:W-:Y:S01]  /*b0c0*/  LOP3.LUT R0, R3, R0, R4, 0xfe, !PT ;  /* 0x0000000003007212 */ /* 0x000fe200078efe04 */
[----:B------:R-:W-:Y:S06]  /*b0d0*/  BRA `(.L_x_4011) ;  /* 0x0000000000947947 */ /* 0x000fec0003800000 */
.L_x_4023:
        /* <DEDUP_REMOVED lines=14> */
.L_x_4010:
        /* <DEDUP_REMOVED lines=16> */
.L_x_4032:
[----:B------:R-:W-:Y:S01]  /*b2c0*/  IMAD.MOV.U32 R0, RZ, RZ, RZ ;  /* 0x000000ffff007224 */ /* 0x000fe200078e00ff */
[----:B------:R-:W-:Y:S06]  /*b2d0*/  BRA `(.L_x_4011) ;  /* 0x0000000000147947 */ /* 0x000fec0003800000 */
.L_x_4031:
[----:B------:R-:W2:Y:S02]  /*b2e0*/  LDG.E.64 R2, desc[UR36][R2.64] ;  /* 0x0000002402027981 */ /* 0x000ea4000c1e1b00 */
[----:B--2---:R0:W1:Y:S01]  /*b2f0*/  I2F.U64 R0, R2 ;  /* 0x0000000200007312 */ /* 0x0040620000301000 */
[----:B------:R-:W-:Y:S05]  /*b300*/  BRA `(.L_x_4011) ;  /* 0x0000000000087947 */ /* 0x000fea0003800000 */
.L_x_4030:
[----:B------:R-:W2:Y:S02]  /*b310*/  LDG.E R0, desc[UR36][R2.64] ;  /* 0x0000002402007981 */ /* 0x000ea4000c1e1900 */
[----:B--2---:R-:W-:-:S07]  /*b320*/  I2FP.F32.U32 R0, R0 ;  /* 0x0000000000007245 */ /* 0x004fce0000201000 */
.L_x_4011:
[----:B------:R-:W-:Y:S05]  /*b330*/  BSYNC B6 ;  /* 0x0000000000067941 */ /* 0x000fea0003800000 */
.L_x_4005:
        /* <DEDUP_REMOVED lines=23> */
[----:B0-----:R-:W-:Y:S01]  /*b4b0*/  STG.E.U8 desc[UR36][R16.64], R3 ;  /* 0x0000000310007986 */ /* 0x001fe2000c101124 */
[----:B------:R-:W-:Y:S05]  /*b4c0*/  EXIT ;  /* 0x000000000000794d */ /* 0x000fea0003800000 */
.L_x_4036:
[----:B------:R-:W0:Y:S02]  /*b4d0*/  F2I.S64.TRUNC R2, R2 ;  /* 0x0000000200027311 */ /* 0x000e24000020d900 */
[----:B0-----:R-:W-:-:S05]  /*b4e0*/  IMAD.MOV.U32 R5, RZ, RZ, R2 ;  /* 0x000000ffff057224 */ /* 0x001fca00078e0002 */
[----:B------:R-:W-:Y:S01]  /*b4f0*/  STG.E.U8 desc[UR36][R16.64], R5 ;  /* 0x0000000510007986 */ /* 0x000fe2000c101124 */
[----:B------:R-:W-:Y:S05]  /*b500*/  EXIT ;  /* 0x000000000000794d */ /* 0x000fea0003800000 */
.L_x_4035:
        /* <DEDUP_REMOVED lines=9> */
.L_x_4039:
[----:B------:R-:W0:Y:S02]  /*b5a0*/  F2I.FTZ.TRUNC.NTZ R3, R2 ;  /* 0x0000000200037305 */ /* 0x000e24000021f100 */
[----:B0-----:R-:W-:Y:S01]  /*b5b0*/  STG.E desc[UR36][R16.64], R3 ;  /* 0x0000000310007986 */ /* 0x001fe2000c101924 */
[----:B------:R-:W-:Y:S05]  /*b5c0*/  EXIT ;  /* 0x000000000000794d */ /* 0x000fea0003800000 */
.L_x_4038:
[----:B------:R-:W0:Y:S02]  /*b5d0*/  F2I.FTZ.TRUNC.NTZ R3, R2 ;  /* 0x0000000200037305 */ /* 0x000e24000021f100 */
[----:B0-----:R-:W-:Y:S01]  /*b5e0*/  STG.E.U16 desc[UR36][R16.64], R3 ;  /* 0x0000000310007986 */ /* 0x001fe2000c101524 */
[----:B------:R-:W-:Y:S05]  /*b5f0*/  EXIT ;  /* 0x000000000000794d */ /* 0x000fea0003800000 */
.L_x_4034:
        /* <DEDUP_REMOVED lines=8> */
.L_x_4041:
[----:B------:R-:W-:-:S05]  /*b680*/  F2FP.F16.F32.PACK_AB R2, RZ, R2 ;  /* 0x00000002ff02723e */ /* 0x000fca00000000ff */
[----:B------:R-:W-:Y:S01]  /*b690*/  STG.E.U16 desc[UR36][R16.64], R2 ;  /* 0x0000000210007986 */ /* 0x000fe2000c101524 */
[----:B------:R-:W-:Y:S05]  /*b6a0*/  EXIT ;  /* 0x000000000000794d */ /* 0x000fea0003800000 */
.L_x_4040:
        /* <DEDUP_REMOVED lines=9> */
.L_x_4043:
[----:B------:R-:W-:-:S04]  /*b740*/  F2FP.F16.F32.PACK_AB R3, RZ, R2 ;  /* 0x00000002ff03723e */ /* 0x000fc800000000ff */
[----:B------:R-:W-:-:S05]  /*b750*/  PRMT R3, R3, 0x5410, RZ ;  /* 0x0000541003037816 */ /* 0x000fca00000000ff */
[----:B------:R-:W-:Y:S01]  /*b760*/  STG.E desc[UR36][R16.64], R3 ;  /* 0x0000000310007986 */ /* 0x000fe2000c101924 */
[----:B------:R-:W-:Y:S05]  /*b770*/  EXIT ;  /* 0x000000000000794d */ /* 0x000fea0003800000 */
.L_x_4042:
[----:B------:R-:W-:-:S06]  /*b780*/  FMUL.FTZ R2, R2, 1 ;  /* 0x3f80000002027820 */ /* 0x000fcc0000410000 */
[----:B------:R-:W0:Y:S02]  /*b790*/  F2F.F64.F32 R2, R2 ;  /* 0x0000000200027310 */ /* 0x000e240000201800 */
[----:B0-----:R-:W-:Y:S01]  /*b7a0*/  STG.E.64 desc[UR36][R16.64], R2 ;  /* 0x0000000210007986 */ /* 0x001fe2000c101b24 */
[----:B------:R-:W-:Y:S05]  /*b7b0*/  EXIT ;  /* 0x000000000000794d */ /* 0x000fea0003800000 */
.L_x_4033:
        /* <DEDUP_REMOVED lines=12> */
.L_x_4046:
[----:B------:R-:W-:Y:S01]  /*b880*/  FMUL.FTZ R4, R2, 1 ;  /* 0x3f80000002047820 */ /* 0x000fe20000410000 */
[----:B------:R-:W-:-:S05]  /*b890*/  CS2R R6, SRZ ;  /* 0x0000000000067805 */ /* 0x000fca000001ff00 */
[----:B------:R-:W0:Y:S02]  /*b8a0*/  F2F.F64.F32 R4, R4 ;  /* 0x0000000400047310 */ /* 0x000e240000201800 */
[----:B0-----:R-:W-:Y:S01]  /*b8b0*/  STG.E.128 desc[UR36][R16.64], R4 ;  /* 0x0000000410007986 */ /* 0x001fe2000c101d24 */
[----:B------:R-:W-:Y:S05]  /*b8c0*/  EXIT ;  /* 0x000000000000794d */ /* 0x000fea0003800000 */
.L_x_4045:
        /* <DEDUP_REMOVED lines=20> */
.L_x_4050:
[----:B------:R-:W-:Y:S05]  /*ba10*/  BSYNC B0 ;  /* 0x0000000000007941 */ /* 0x000fea0003800000 */
.L_x_4049:
[----:B------:R-:W-:-:S05]  /*ba20*/  LOP3.LUT R5, R0, R5, RZ, 0xfc, !PT ;  /* 0x0000000500057212 */ /* 0x000fca00078efcff */
[----:B------:R-:W-:Y:S01]  /*ba30*/  STG.E.U8 desc[UR36][R16.64], R5 ;  /* 0x0000000510007986 */ /* 0x000fe2000c101124 */
[----:B------:R-:W-:Y:S05]  /*ba40*/  EXIT ;  /* 0x000000000000794d */ /* 0x000fea0003800000 */
.L_x_4048:
        /* <DEDUP_REMOVED lines=12> */
.L_x_4052:
[----:B------:R-:W-:Y:S01]  /*bb10*/  IMAD.MOV.U32 R0, RZ, RZ, 0x7f ;  /* 0x0000007fff007424 */ /* 0x000fe200078e00ff */
[----:B------:R-:W-:-:S04]  /*bb20*/  ISETP.GT.U32.AND P0, PT, R4, 0x7f800000, PT ;  /* 0x7f8000000400780c */ /* 0x000fc80003f04070 */
[----:B------:R-:W-:-:S09]  /*bb30*/  SEL R0, R0, 0x7c, P0 ;  /* 0x0000007c00007807 */ /* 0x000fd20000000000 */
.L_x_4053:
[----:B------:R-:W-:Y:S05]  /*bb40*/  BSYNC B0 ;  /* 0x0000000000007941 */ /* 0x000fea0003800000 */
.L_x_4051:
[----:B------:R-:W-:-:S04]  /*bb50*/  LOP3.LUT R2, R2, 0x80000000, RZ, 0xc0, !PT ;  /* 0x8000000002027812 */ /* 0x000fc800078ec0ff */
[----:B------:R-:W-:-:S04]  /*bb60*/  SHF.R.U32.HI R3, RZ, 0x18, R2 ;  /* 0x00000018ff037819 */ /* 0x000fc80000011602 */
[----:B------:R-:W-:-:S05]  /*bb70*/  LOP3.LUT R3, R0, R3, RZ, 0xfc, !PT ;  /* 0x0000000300037212 */ /* 0x000fca00078efcff */
[----:B------:R-:W-:Y:S01]  /*bb80*/  STG.E.U8 desc[UR36][R16.64], R3 ;  /* 0x0000000310007986 */ /* 0x000fe2000c101124 */
[----:B------:R-:W-:Y:S05]  /*bb90*/  EXIT ;  /* 0x000000000000794d */ /* 0x000fea0003800000 */
.L_x_4047:
[----:B------:R-:W-:-:S05]  /*bba0*/  F2FP.BF16.F32.PACK_AB R2, RZ, R2 ;  /* 0x00000002ff02723e */ /* 0x000fca00000010ff */
[----:B------:R-:W-:Y:S01]  /*bbb0*/  STG.E.U16 desc[UR36][R16.64], R2 ;  /* 0x0000000210007986 */ /* 0x000fe2000c101524 */
[----:B------:R-:W-:Y:S05]  /*bbc0*/  EXIT ;  /* 0x000000000000794d */ /* 0x000fea0003800000 */
.L_x_4044:
        /* <DEDUP_REMOVED lines=9> */
[----:B0-----:R-:W-:Y:S01]  /*bc60*/  STG.E.U16 desc[UR36][R16.64], R3 ;  /* 0x0000000310007986 */ /* 0x001fe2000c101524 */
[----:B------:R-:W-:Y:S05]  /*bc70*/  EXIT ;  /* 0x000000000000794d */ /* 0x000fea0003800000 */
.L_x_4056:
        /* <DEDUP_REMOVED lines=16> */
.L_x_4059:
[----:B------:R-:W-:-:S04]  /*bd80*/  LOP3.LUT R2, R2, 0x80000000, RZ, 0xc0, !PT ;  /* 0x8000000002027812 */ /* 0x000fc800078ec0ff */
[----:B------:R-:W-:-:S04]  /*bd90*/  SHF.R.U32.HI R3, RZ, 0x18, R2 ;  /* 0x00000018ff037819 */ /* 0x000fc80000011602 */
[----:B------:R-:W-:-:S04]  /*bda0*/  LOP3.LUT R0, R0, R3, RZ, 0xfc, !PT ;  /* 0x0000000300007212 */ /* 0x000fc800078efcff */
[----:B------:R-:W-:-:S07]  /*bdb0*/  PRMT R8, R0, 0x7610, R8 ;  /* 0x0000761000087816 */ /* 0x000fce0000000008 */
.L_x_4058:
[----:B------:R-:W-:Y:S05]  /*bdc0*/  BSYNC B0 ;  /* 0x0000000000007941 */ /* 0x000fea0003800000 */
.L_x_4057:
[----:B------:R-:W-:Y:S01]  /*bdd0*/  STG.E.U8 desc[UR36][R16.64], R8 ;  /* 0x0000000810007986 */ /* 0x000fe2000c101124 */
[----:B------:R-:W-:Y:S05]  /*bde0*/  EXIT ;  /* 0x000000000000794d */ /* 0x000fea0003800000 */
.L_x_4055:
        /* <DEDUP_REMOVED lines=16> */
.L_x_4062:
[----:B------:R-:W-:-:S04]  /*bef0*/  LOP3.LUT R2, R2, 0x80000000, RZ, 0xc0, !PT ;  /* 0x8000000002027812 */ /* 0x000fc800078ec0ff */
[----:B------:R-:W-:-:S04]  /*bf00*/  SHF.R.U32.HI R3, RZ, 0x18, R2 ;  /* 0x00000018ff037819 */ /* 0x000fc80000011602 */
[----:B------:R-:W-:-:S04]  /*bf10*/  LOP3.LUT R0, R0, R3, RZ, 0xfc, !PT ;  /* 0x0000000300007212 */ /* 0x000fc800078efcff */
[----:B------:R-:W-:-:S07]  /*bf20*/  PRMT R8, R0, 0x7610, R8 ;  /* 0x0000761000087816 */ /* 0x000fce0000000008 */
.L_x_4061:
[----:B------:R-:W-:Y:S05]  /*bf30*/  BSYNC B0 ;  /* 0x0000000000007941 */ /* 0x000fea0003800000 */
.L_x_4060:
[----:B------:R-:W-:Y:S01]  /*bf40*/  STG.E.U8 desc[UR36][R16.64], R8 ;  /* 0x0000000810007986 */ /* 0x000fe2000c101124 */
[----:B------:R-:W-:Y:S05]  /*bf50*/  EXIT ;  /* 0x000000000000794d */ /* 0x000fea0003800000 */
.L_x_4054:
        /* <DEDUP_REMOVED lines=21> */
.L_x_4037:
        /* <DEDUP_REMOVED lines=16> */
.L_x_4065:
[----:B------:R-:W-:Y:S05]  /*c1b0*/  EXIT ;  /* 0x000000000000794d */ /* 0x000fea0003800000 */
.L_x_4064:
[----:B------:R-:W0:Y:S02]  /*c1c0*/  F2I.U64.TRUNC R2, R2 ;  /* 0x0000000200027311 */ /* 0x000e24000020d800 */
[----:B0-----:R-:W-:Y:S01]  /*c1d0*/  STG.E.64 desc[UR36][R16.64], R2 ;  /* 0x0000000210007986 */ /* 0x001fe2000c101b24 */
[----:B------:R-:W-:Y:S05]  /*c1e0*/  EXIT ;  /* 0x000000000000794d */ /* 0x000fea0003800000 */
.L_x_4063:
[----:B------:R-:W0:Y:S02]  /*c1f0*/  F2I.FTZ.U32.TRUNC.NTZ R3, R2 ;  /* 0x0000000200037305 */ /* 0x000e24000021f000 */
[----:B0-----:R-:W-:Y:S01]  /*c200*/  STG.E desc[UR36][R16.64], R3 ;  /* 0x0000000310007986 */ /* 0x001fe2000c101924 */
[----:B------:R-:W-:Y:S05]  /*c210*/  EXIT ;  /* 0x000000000000794d */ /* 0x000fea0003800000 */
.L_x_4066:
        /* <DEDUP_REMOVED lines=14> */
.L_x_19596:


//--------------------- .text._ZN2at6native27unrolled_elementwise_kernelIZZZNS0_26round_decimals_kernel_cudaERNS_18TensorIteratorBaseElENKUlvE_clEvENKUlvE0_clEvEUlfE_St5arrayIPcLm2EELi4E23TrivialOffsetCalculatorILi1EjESB_NS0_6memory12LoadWithCastILi1EEENSC_13StoreWithCastILi1EEEEEviT_T0_T2_T3_T4_T5_ --------------------------
	.section	.text._ZN2at6native27unrolled_elementwise_kernelIZZZNS0_26round_decimals_kernel_cudaERNS_18TensorIteratorBaseElENKUlvE_clEvENKUlvE0_clEvEUlfE_St5arrayIPcLm2EELi4E23TrivialOffsetCalculatorILi1EjESB_NS0_6memory12LoadWithCastILi1EEENSC_13StoreWithCastILi1EEEEEviT_T0_T2_T3_T4_T5_,"ax",@progbits
	.align	128
        .global         _ZN2at6native27unrolled_elementwise_kernelIZZZNS0_26round_decimals_kernel_cudaERNS_18TensorIteratorBaseElENKUlvE_clEvENKUlvE0_clEvEUlfE_St5arrayIPcLm2EELi4E23TrivialOffsetCalculatorILi1EjESB_NS0_6memory12LoadWithCastILi1EEENSC_13StoreWithCastILi1EEEEEviT_T0_T2_T3_T4_T5_
        .type           _ZN2at6native27unrolled_elementwise_kernelIZZZNS0_26round_decimals_kernel_cudaERNS_18TensorIteratorBaseElENKUlvE_clEvENKUlvE0_clEvEUlfE_St5arrayIPcLm2EELi4E23TrivialOffsetCalculatorILi1EjESB_NS0_6memory12LoadWithCastILi1EEENSC_13StoreWithCastILi1EEEEEviT_T0_T2_T3_T4_T5_,@function
        .size           _ZN2at6native27unrolled_elementwise_kernelIZZZNS0_26round_decimals_kernel_cudaERNS_18TensorIteratorBaseElENKUlvE_clEvENKUlvE0_clEvEUlfE_St5arrayIPcLm2EELi4E23TrivialOffsetCalculatorILi1EjESB_NS0_6memory12LoadWithCastILi1EEENSC_13StoreWithCastILi1EEEEEviT_T0_T2_T3_T4_T5_,(.L_x_19597 - _ZN2at6native27unrolled_elementwise_kernelIZZZNS0_26round_decimals_kernel_cudaERNS_18TensorIteratorBaseElENKUlvE_clEvENKUlvE0_clEvEUlfE_St5arrayIPcLm2EELi4E23TrivialOffsetCalculatorILi1EjESB_NS0_6memory12LoadWithCastILi1EEENSC_13StoreWithCastILi1EEEEEviT_T0_T2_T3_T4_T5_)
        .other          _ZN2at6native27unrolled_elementwise_kernelIZZZNS0_26round_decimals_kernel_cudaERNS_18TensorIteratorBaseElENKUlvE_clEvENKUlvE0_clEvEUlfE_St5arrayIPcLm2EELi4E23TrivialOffsetCalculatorILi1EjESB_NS0_6memory12LoadWithCastILi1EEENSC_13StoreWithCastILi1EEEEEviT_T0_T2_T3_T4_T5_,@"STO_CUDA_ENTRY STV_DEFAULT"
_ZN2at6native27unrolled_elementwise_kernelIZZZNS0_26round_decimals_kernel_cudaERNS_18TensorIteratorBaseElENKUlvE_clEvENKUlvE0_clEvEUlfE_St5arrayIPcLm2EELi4E23TrivialOffsetCalculatorILi1EjESB_NS0_6memory12LoadWithCastILi1EEENSC_13StoreWithCastILi1EEEEEviT_T0_T2_T3_T4_T5_:
.text._ZN2at6native27unrolled_elementwise_kernelIZZZNS0_26round_decimals_kernel_cudaERNS_18TensorIteratorBaseElENKUlvE_clEvENKUlvE0_clEvEUlfE_St5arrayIPcLm2EELi4E23TrivialOffsetCalculatorILi1EjESB_NS0_6memory12LoadWithCastILi1EEENSC_13StoreWithCastILi1EEEEEviT_T0_T2_T3_T4_T5_:
[----:B------:R-:W0:Y:S01]  /*0000*/  LDC R1, c[0x0][0x28] ;  /* 0x00000a00ff017b82 */ /* 0x000e220000000800 */
[----:B------:R-:W1:Y:S07]  /*0010*/  S2R R2, SR_CTAID.X ;  /* 0x0000000000027919 */ /* 0x000e6e0000002500 */
[----:B------:R-:W1:Y:S01]  /*0020*/  LDC R17, c[0x0][0x210] ;  /* 0x00008400ff117b82 */ /* 0x000e620000000800 */
[----:B------:R-:W-:Y:S01]  /*0030*/  ULDC.64 UR36, c[0x0][0x208] ;  /* 0x0000820000247ab9 */ /* 0x000fe20000000a00 */
[----:B------:R-:W-:Y:S01]  /*0040*/  BSSY B7, `(.L_x_4067) ;  /* 0x00000ee000077945 */ /* 0x000fe20003800000 */
[----:B------:R-:W2:Y:S01]  /*0050*/  S2R R24, SR_TID.X ;  /* 0x0000000000187919 */ /* 0x000ea20000002100 */
[----:B------:R-:W-:-:S04]  /*0060*/  CS2R R18, SRZ ;  /* 0x0000000000127805 */ /* 0x000fc8000001ff00 */
        /* <DEDUP_REMOVED lines=25> */
.L_x_4073:
[----:B------:R-:W2:Y:S02]  /*0200*/  LDG.E.U8 R4, desc[UR36][R4.64] ;  /* 0x0000002404047981 */ /* 0x000ea4000c1e1100 */
[----:B--2---:R-:W-:Y:S01]  /*0210*/  I2FP.F32.U32 R19, R4 ;  /* 0x0000000400137245 */ /* 0x004fe20000201000 */
[----:B------:R-:W-:Y:S06]  /*0220*/  BRA `(.L_x_4075) ;  /* 0x0000000c00307947 */ /* 0x000fec0003800000 */
.L_x_4072:
        /* <DEDUP_REMOVED lines=9> */
.L_x_4077:
[----:B------:R-:W2:Y:S02]  /*02c0*/  LDG.E R4, desc[UR36][R4.64] ;  /* 0x0000002404047981 */ /* 0x000ea4000c1e1900 */
[----:B--2---:R-:W-:Y:S01]  /*02d0*/  I2FP.F32.S32 R19, R4 ;  /* 0x0000000400137245 */ /* 0x004fe20000201400 */
[----:B------:R-:W-:Y:S06]  /*02e0*/  BRA `(.L_x_4075) ;  /* 0x0000000c00007947 */ /* 0x000fec0003800000 */
.L_x_4076:
[----:B------:R-:W2:Y:S02]  /*02f0*/  LDG.E.U16 R4, desc[UR36][R4.64] ;  /* 0x0000002404047981 */ /* 0x000ea4000c1e1500 */
[----:B--2---:R2:W3:Y:S01]  /*0300*/  I2F.S16 R19, R4 ;  /* 0x0000000400137306 */ /* 0x0044e20000101400 */
[----:B------:R-:W-:Y:S05]  /*0310*/  BRA `(.L_x_4075) ;  /* 0x0000000800f47947 */ /* 0x000fea0003800000 */
.L_x_4071:
        /* <DEDUP_REMOVED lines=8> */
.L_x_4079:
[----:B------:R-:W2:Y:S02]  /*03a0*/  LDG.E.U16 R4, desc[UR36][R4.64] ;  /* 0x0000002404047981 */ /* 0x000ea4000c1e1500 */
[----:B--2---:R-:W-:Y:S01]  /*03b0*/  HADD2.F32 R19, -RZ, R4.H0_H0 ;  /* 0x20000004ff137230 */ /* 0x004fe20000004100 */
[----:B------:R-:W-:Y:S06]  /*03c0*/  BRA `(.L_x_4075) ;  /* 0x0000000800c87947 */ /* 0x000fec0003800000 */
.L_x_4078:
        /* <DEDUP_REMOVED lines=8> */
.L_x_4081:
[----:B------:R-:W2:Y:S02]  /*0450*/  LDG.E.U16 R4, desc[UR36][R4.64] ;  /* 0x0000002404047981 */ /* 0x000ea4000c1e1500 */
[----:B--2---:R-:W-:Y:S01]  /*0460*/  HADD2.F32 R19, -RZ, R4.H0_H0 ;  /* 0x20000004ff137230 */ /* 0x004fe20000004100 */
[----:B------:R-:W-:Y:S06]  /*0470*/  BRA `(.L_x_4075) ;  /* 0x00000008009c7947 */ /* 0x000fec0003800000 */
.L_x_4080:
[----:B------:R-:W2:Y:S01]  /*0480*/  LDG.E.64 R4, desc[UR36][R4.64] ;  /* 0x0000002404047981 */ /* 0x000ea2000c1e1b00 */
[----:B------:R-:W-:Y:S01]  /*0490*/  UMOV UR4, 0xf0000000 ;  /* 0xf000000000047882 */ /* 0x000fe20000000000 */
[----:B------:R-:W-:Y:S01]  /*04a0*/  UMOV UR5, 0x380fffff ;  /* 0x380fffff00057882 */ /* 0x000fe20000000000 */
[----:B--2---:R-:W0:Y:S01]  /*04b0*/  F2F.F32.F64 R19, R4 ;  /* 0x0000000400137310 */ /* 0x004e220000301000 */
[----:B------:R-:W-:-:S14]  /*04c0*/  DSETP.GEU.AND P0, PT, |R4|, UR4, PT ;  /* 0x0000000404007e2a */ /* 0x000fdc000bf0e200 */
[----:B0-----:R-:W-:Y:S01]  /*04d0*/  @!P0 FMUL R19, R19, 1.175494350822287508e-38 ;  /* 0x0080000013138820 */ /* 0x001fe20000400000 */
[----:B------:R-:W-:Y:S06]  /*04e0*/  BRA `(.L_x_4075) ;  /* 0x0000000800807947 */ /* 0x000fec0003800000 */
.L_x_4070:
        /* <DEDUP_REMOVED lines=12> */
.L_x_4084:
[----:B------:R-:W2:Y:S01]  /*05b0*/  LDG.E.64 R4, desc[UR36][R4.64] ;  /* 0x0000002404047981 */ /* 0x000ea2000c1e1b00 */
[----:B------:R-:W-:Y:S01]  /*05c0*/  UMOV UR4, 0xf0000000 ;  /* 0xf000000000047882 */ /* 0x000fe20000000000 */
[----:B------:R-:W-:Y:S01]  /*05d0*/  UMOV UR5, 0x380fffff ;  /* 0x380fffff00057882 */ /* 0x000fe20000000000 */
[----:B--2---:R-:W0:Y:S01]  /*05e0*/  F2F.F32.F64 R19, R4 ;  /* 0x0000000400137310 */ /* 0x004e220000301000 */
[----:B------:R-:W-:-:S14]  /*05f0*/  DSETP.GEU.AND P0, PT, |R4|, UR4, PT ;  /* 0x0000000404007e2a */ /* 0x000fdc000bf0e200 */
[----:B0-----:R-:W-:Y:S01]  /*0600*/  @!P0 FMUL R19, R19, 1.175494350822287508e-38 ;  /* 0x0080000013138820 */ /* 0x001fe20000400000 */
[----:B------:R-:W-:Y:S06]  /*0610*/  BRA `(.L_x_4075) ;  /* 0x0000000800347947 */ /* 0x000fec0003800000 */
.L_x_4083:
        /* <DEDUP_REMOVED lines=26> */
.L_x_4086:
        /* <DEDUP_REMOVED lines=14> */
.L_x_4085:
[----:B------:R-:W2:Y:S02]  /*08a0*/  LDG.E.U16 R4, desc[UR36][R4.64] ;  /* 0x0000002404047981 */ /* 0x000ea4000c1e1500 */
[----:B--2---:R-:W-:Y:S01]  /*08b0*/  IMAD.U32 R19, R4, 0x10000, RZ ;  /* 0x0001000004137824 */ /* 0x004fe200078e00ff */
[----:B------:R-:W-:Y:S06]  /*08c0*/  BRA `(.L_x_4075) ;  /* 0x0000000400887947 */ /* 0x000fec0003800000 */
.L_x_4082:
        /* <DEDUP_REMOVED lines=11> */
.L_x_4089:
        /* <DEDUP_REMOVED lines=20> */
.L_x_4091:
[----:B------:R-:W-:Y:S05]  /*0ac0*/  BSYNC B0 ;  /* 0x0000000000007941 */ /* 0x000fea0003800000 */
.L_x_4090:
[----:B------:R-:W-:Y:S01]  /*0ad0*/  IMAD.SHL.U32 R3, R3, 0x100000, RZ ;  /* 0x0010000003037824 */ /* 0x000fe200078e00ff */
[----:B------:R-:W-:-:S04]  /*0ae0*/  LEA R0, R0, 0x3b800000, 0x17 ;  /* 0x3b80000000007811 */ /* 0x000fc800078eb8ff */
[----:B------:R-:W-:Y:S01]  /*0af0*/  LOP3.LUT R19, R0, R3, R19, 0xfe, !PT ;  /* 0x0000000300137212 */ /* 0x000fe200078efe13 */
[----:B------:R-:W-:Y:S06]  /*0b00*/  BRA `(.L_x_4075) ;  /* 0x0000000000f87947 */ /* 0x000fec0003800000 */
.L_x_4088:
        /* <DEDUP_REMOVED lines=20> */
.L_x_4093:
[----:B------:R-:W-:Y:S05]  /*0c50*/  BSYNC B0 ;  /* 0x0000000000007941 */ /* 0x000fea0003800000 */
.L_x_4092:
[----:B------:R-:W-:Y:S01]  /*0c60*/  IMAD.SHL.U32 R3, R3, 0x200000, RZ ;  /* 0x0020000003037824 */ /* 0x000fe200078e00ff */
[----:B------:R-:W-:-:S04]  /*0c70*/  LEA R0, R0, 0x37800000, 0x17 ;  /* 0x3780000000007811 */ /* 0x000fc800078eb8ff */
[----:B------:R-:W-:Y:S01]  /*0c80*/  LOP3.LUT R19, R0, R3, R19, 0xfe, !PT ;  /* 0x0000000300137212 */ /* 0x000fe200078efe13 */
[----:B------:R-:W-:Y:S06]  /*0c90*/  BRA `(.L_x_4075) ;  /* 0x0000000000947947 */ /* 0x000fec0003800000 */
.L_x_4087:
        /* <DEDUP_REMOVED lines=14> */
.L_x_4074:
        /* <DEDUP_REMOVED lines=16> */
.L_x_4096:
[----:B------:R-:W-:Y:S01]  /*0e80*/  IMAD.MOV.U32 R19, RZ, RZ, RZ ;  /* 0x000000ffff137224 */ /* 0x000fe200078e00ff */
[----:B------:R-:W-:Y:S06]  /*0e90*/  BRA `(.L_x_4075) ;  /* 0x0000000000147947 */ /* 0x000fec0003800000 */
.L_x_4095:
[----:B------:R-:W2:Y:S02]  /*0ea0*/  LDG.E.64 R4, desc[UR36][R4.64] ;  /* 0x0000002404047981 */ /* 0x000ea4000c1e1b00 */
[----:B--2---:R0:W1:Y:S01]  /*0eb0*/  I2F.U64 R19, R4 ;  /* 0x0000000400137312 */ /* 0x0040620000301000 */
[----:B------:R-:W-:Y:S05]  /*0ec0*/  BRA `(.L_x_4075) ;  /* 0x0000000000087947 */ /* 0x000fea0003800000 */
.L_x_4094:
[----:B------:R-:W2:Y:S02]  /*0ed0*/  LDG.E R4, desc[UR36][R4.64] ;  /* 0x0000002404047981 */ /* 0x000ea4000c1e1900 */
[----:B--2---:R-:W-:-:S07]  /*0ee0*/  I2FP.F32.U32 R19, R4 ;  /* 0x0000000400137245 */ /* 0x004fce0000201000 */
.L_x_4075:
[----:B------:R-:W-:Y:S05]  /*0ef0*/  BSYNC B6 ;  /* 0x0000000000067941 */ /* 0x000fea0003800000 */
.L_x_4069:
[----:B------:R-:W2:Y:S02]  /*0f00*/  S2R R24, SR_TID.X ;  /* 0x0000000000187919 */ /* 0x000ea40000002100 */
[----:B--2---:R-:W-:-:S07]  /*0f10*/  VIADD R24, R24, 0x80 ;  /* 0x0000008018187836 */ /* 0x004fce0000000000 */
.L_x_4068:
[----:B------:R-:W-:Y:S05]  /*0f20*/  BSYNC B7 ;  /* 0x0000000000077941 */ /* 0x000fea0003800000 */
.L_x_4067:
        /* <DEDUP_REMOVED lines=25> */
.L_x_4103:
[----:B------:R-:W2:Y:S02]  /*10c0*/  LDG.E.U8 R4, desc[UR36][R4.64] ;  /* 0x0000002404047981 */ /* 0x000ea4000c1e1100 */
[----:B--2---:R-:W-:Y:S01]  /*10d0*/  I2FP.F32.U32 R18, R4 ;  /* 0x0000000400127245 */ /* 0x004fe20000201000 */
[----:B------:R-:W-:Y:S06]  /*10e0*/  BRA `(.L_x_4105) ;  /* 0x0000000c002c7947 */ /* 0x000fec0003800000 */
.L_x_4102:
        /* <DEDUP_REMOVED lines=9> */
.L_x_4107:
[----:B------:R-:W2:Y:S02]  /*1180*/  LDG.E R4, desc[UR36][R4.64] ;  /* 0x0000002404047981 */ /* 0x000ea4000c1e1900 */
[----:B--2---:R-:W-:Y:S01]  /*1190*/  I2FP.F32.S32 R18, R4 ;  /* 0x0000000400127245 */ /* 0x004fe20000201400 */
[----:B------:R-:W-:Y:S06]  /*11a0*/  BRA `(.L_x_4105) ;  /* 0x0000000800fc7947 */ /* 0x000fec0003800000 */
.L_x_4106:
[----:B------:R-:W2:Y:S02]  /*11b0*/  LDG.E.U16 R4, desc[UR36][R4.64] ;  /* 0x0000002404047981 */ /* 0x000ea4000c1e1500 */
[----:B--2---:R0:W2:Y:S01]  /*11c0*/  I2F.S16 R18, R4 ;  /* 0x0000000400127306 */ /* 0x0040a20000101400 */
[----:B------:R-:W-:Y:S05]  /*11d0*/  BRA `(.L_x_4105) ;  /* 0x0000000800f07947 */ /* 0x000fea0003800000 */
.L_x_4101:
        /* <DEDUP_REMOVED lines=8> */
.L_x_4109:
[----:B------:R-:W2:Y:S02]  /*1260*/  LDG.E.U16 R4, desc[UR36][R4.64] ;  /* 0x0000002404047981 */ /* 0x000ea4000c1e1500 */
[----:B--2---:R-:W-:Y:S01]  /*1270*/  HADD2.F32 R18, -RZ, R4.H0_H0 ;  /* 0x20000004ff127230 */ /* 0x004fe20000004100 */
[----:B------:R-:W-:Y:S06]  /*1280*/  BRA `(.L_x_4105) ;  /* 0x0000000800c47947 */ /* 0x000fec0003800000 */
.L_x_4108:
        /* <DEDUP_REMOVED lines=8> */
.L_x_4111:
[----:B------:R-:W2:Y:S02]  /*1310*/  LDG.E.U16 R4, desc[UR36][R4.64] ;  /* 0x0000002404047981 */ /* 0x000ea4000c1e1500 */
[----:B--2---:R-:W-:Y:S01]  /*1320*/  HADD2.F32 R18, -RZ, R4.H0_H0 ;  /* 0x20000004ff127230 */ /* 0x004fe20000004100 */
[----:B------:R-:W-:Y:S06]  /*1330*/  BRA `(.L_x_4105) ;  /* 0x0000000800987947 */ /* 0x000fec0003800000 */
.L_x_4110:
[----:B------:R-:W2:Y:S01]  /*1340*/  LDG.E.64 R4, desc[UR36][R4.64] ;  /* 0x0000002404047981 */ /* 0x000ea2000c1e1b00 */
[----:B------:R-:W-:Y:S01]  /*1350*/  UMOV UR4, 0xf0000000 ;  /* 0xf000000000047882 */ /* 0x000fe20000000000 */
[----:B------:R-:W-:Y:S01]  /*1360*/  UMOV UR5, 0x380fffff ;  /* 0x380fffff00057882 */ /* 0x000fe20000000000 */
[----:B--2---:R-:W0:Y:S01]  /*1370*/  F2F.F32.F64 R18, R4 ;  /* 0x0000000400127310 */ /* 0x004e220000301000 */
[----:B------:R-:W-:-:S14]  /*1380*/  DSETP.GEU.AND P0, PT, |R4|, UR4, PT ;  /* 0x0000000404007e2a */ /* 0x000fdc000bf0e200 */
[----:B0-----:R-:W-:Y:S01]  /*1390*/  @!P0 FMUL R18, R18, 1.175494350822287508e-38 ;  /* 0x0080000012128820 */ /* 0x001fe20000400000 */
[----:B------:R-:W-:Y:S06]  /*13a0*/  BRA `(.L_x_4105) ;  /* 0x00000008007c7947 */ /* 0x000fec0003800000 */
.L_x_4100:
        /* <DEDUP_REMOVED lines=12> */
.L_x_4114:
[----:B------:R-:W2:Y:S01]  /*1470*/  LDG.E.64 R4, desc[UR36][R4.64] ;  /* 0x0000002404047981 */ /* 0x000ea2000c1e1b00 */
[----:B------:R-:W-:Y:S01]  /*1480*/  UMOV UR4, 0xf0000000 ;  /* 0xf000000000047882 */ /* 0x000fe20000000000 */
[----:B------:R-:W-:Y:S01]  /*1490*/  UMOV UR5, 0x380fffff ;  /* 0x380fffff00057882 */ /* 0x000fe20000000000 */
[----:B--2---:R-:W0:Y:S01]  /*14a0*/  F2F.F32.F64 R18, R4 ;  /* 0x0000000400127310 */ /* 0x004e220000301000 */
[----:B------:R-:W-:-:S14]  /*14b0*/  DSETP.GEU.AND P0, PT, |R4|, UR4, PT ;  /* 0x0000000404007e2a */ /* 0x000fdc000bf0e200 */
[----:B0-----:R-:W-:Y:S01]  /*14c0*/  @!P0 FMUL R18, R18, 1.175494350822287508e-38 ;  /* 0x0080000012128820 */ /* 0x001fe20000400000 */
[----:B------:R-:W-:Y:S06]  /*14d0*/  BRA `(.L_x_4105) ;  /* 0x0000000800307947 */ /* 0x000fec0003800000 */
.L_x_4113:
        /* <DEDUP_REMOVED lines=26> */
.L_x_4116:
        /* <DEDUP_REMOVED lines=8> */
[----:B------:R-:W-:Y:S01]  /*1700*/  @P0 FMUL.FTZ R18, R3, 1.9259299443872358531e-34 ;  /* 0x0780000003120820 */ /* 0x000fe20000410000 */
[----:B------:R-:W-:Y:S02]  /*1710*/  IMAD.SHL.U32 R3, R4, 0x1000000, RZ ;  /* 0x0100000004037824 */ /* 0x000fe400078e00ff */
[----:B------:R-:W-:-:S05]  /*1720*/  @!P0 FADD.FTZ R18, R0, -0.5 ;  /* 0xbf00000000128421 */ /* 0x000fca0000010000 */
[----:B------:R-:W-:Y:S01]  /*1730*/  LOP3.LUT R18, R18, 0x80000000, R3, 0xf8, !PT ;  /* 0x8000000012127812 */ /* 0x000fe200078ef803 */
[----:B------:R-:W-:Y:S06]  /*1740*/  BRA `(.L_x_4105) ;  /* 0x0000000400947947 */ /* 0x000fec0003800000 */
.L_x_4115:
[----:B------:R-:W2:Y:S02]  /*1750*/  LDG.E.U16 R4, desc[UR36][R4.64] ;  /* 0x0000002404047981 */ /* 0x000ea4000c1e1500 */
[----:B--2---:R-:W-:Y:S01]  /*1760*/  IMAD.U32 R18, R4, 0x10000, RZ ;  /* 0x0001000004127824 */ /* 0x004fe200078e00ff */
[----:B------:R-:W-:Y:S06]  /*1770*/  BRA `(.L_x_4105) ;  /* 0x0000000400887947 */ /* 0x000fec0003800000 */
.L_x_4112:
        /* <DEDUP_REMOVED lines=11> */
.L_x_4119:
        /* <DEDUP_REMOVED lines=20> */
.L_x_4121:
[----:B------:R-:W-:Y:S05]  /*1970*/  BSYNC B0 ;  /* 0x0000000000007941 */ /* 0x000fea0003800000 */
.L_x_4120:
[----:B------:R-:W-:Y:S01]  /*1980*/  IMAD.SHL.U32 R3, R3, 0x100000, RZ ;  /* 0x0010000003037824 */ /* 0x000fe200078e00ff */
[----:B------:R-:W-:-:S04]  /*1990*/  LEA R5, R0, 0x3b800000, 0x17 ;  /* 0x3b80000000057811 */ /* 0x000fc800078eb8ff */
[----:B------:R-:W-:Y:S01]  /*19a0*/  LOP3.LUT R18, R5, R3, R18, 0xfe, !PT ;  /* 0x0000000305127212 */ /* 0x000fe200078efe12 */
[----:B------:R-:W-:Y:S06]  /*19b0*/  BRA `(.L_x_4105) ;  /* 0x0000000000f87947 */ /* 0x000fec0003800000 */
.L_x_4118:
        /* <DEDUP_REMOVED lines=20> */
.L_x_4123:
[----:B------:R-:W-:Y:S05]  /*1b00*/  BSYNC B0 ;  /* 0x0000000000007941 */ /* 0x000fea0003800000 */
.L_x_4122:
[----:B------:R-:W-:Y:S01]  /*1b10*/  IMAD.SHL.U32 R3, R3, 0x200000, RZ ;  /* 0x0020000003037824 */ /* 0x000fe200078e00ff */
[----:B------:R-:W-:-:S04]  /*1b20*/  LEA R5, R0, 0x37800000, 0x17 ;  /* 0x3780000000057811 */ /* 0x000fc800078eb8ff */
[----:B------:R-:W-:Y:S01]  /*1b30*/  LOP3.LUT R18, R5, R3, R18, 0xfe, !PT ;  /* 0x0000000305127212 */ /* 0x000fe200078efe12 */
[----:B------:R-:W-:Y:S06]  /*1b40*/  BRA `(.L_x_4105) ;  /* 0x0000000000947947 */ /* 0x000fec0003800000 */
.L_x_4117:
        /* <DEDUP_REMOVED lines=14> */
.L_x_4104:
        /* <DEDUP_REMOVED lines=16> */
.L_x_4126:
[----:B------:R-:W-:Y:S01]  /*1d30*/  IMAD.MOV.U32 R18, RZ, RZ, RZ ;  /* 0x000000ffff127224 */ /* 0x000fe200078e00ff */
[----:B------:R-:W-:Y:S06]  /*1d40*/  BRA `(.L_x_4105) ;  /* 0x0000000000147947 */ /* 0x000fec0003800000 */
.L_x_4125:
[----:B------:R-:W2:Y:S02]  /*1d50*/  LDG.E.64 R4, desc[UR36][R4.64] ;  /* 0x0000002404047981 */ /* 0x000ea4000c1e1b00 */
[----:B--2---:R0:W2:Y:S01]  /*1d60*/  I2F.U64 R18, R4 ;  /* 0x0000000400127312 */ /* 0x0040a20000301000 */
[----:B------:R-:W-:Y:S05]  /*1d70*/  BRA `(.L_x_4105) ;  /* 0x0000000000087947 */ /* 0x000fea0003800000 */
.L_x_4124:
[----:B------:R-:W2:Y:S02]  /*1d80*/  LDG.E R4, desc[UR36][R4.64] ;  /* 0x0000002404047981 */ /* 0x000ea4000c1e1900 */
[----:B--2---:R-:W-:-:S07]  /*1d90*/  I2FP.F32.U32 R18, R4 ;  /* 0x0000000400127245 */ /* 0x004fce0000201000 */
.L_x_4105:
[----:B------:R-:W-:Y:S05]  /*1da0*/  BSYNC B6 ;  /* 0x0000000000067941 */ /* 0x000fea0003800000 */
.L_x_4099:
[----:B------:R-:W-:-:S07]  /*1db0*/  VIADD R24, R24, 0x80 ;  /* 0x0000008018187836 */ /* 0x000fce0000000000 */
.L_x_4098:
[----:B------:R-:W-:Y:S05]  /*1dc0*/  BSYNC B7 ;  /* 0x0000000000077941 */ /* 0x000fea0003800000 */
.L_x_4097:
        /* <DEDUP_REMOVED lines=27> */
.L_x_4133:
[----:B------:R-:W2:Y:S02]  /*1f80*/  LDG.E.U8 R4, desc[UR36][R4.64] ;  /* 0x0000002404047981 */ /* 0x000ea4000c1e1100 */
[----:B--2---:R-:W-:Y:S01]  /*1f90*/  I2FP.F32.U32 R22, R4 ;  /* 0x0000000400167245 */ /* 0x004fe20000201000 */
[----:B------:R-:W-:Y:S06]  /*1fa0*/  BRA `(.L_x_4135) ;  /* 0x0000000c002c7947 */ /* 0x000fec0003800000 */
.L_x_4132:
        /* <DEDUP_REMOVED lines=9> */
.L_x_4137:
[----:B------:R-:W2:Y:S02]  /*2040*/  LDG.E R4, desc[UR36][R4.64] ;  /* 0x0000002404047981 */ /* 0x000ea4000c1e1900 */
[----:B--2---:R-:W-:Y:S01]  /*2050*/  I2FP.F32.S32 R22, R4 ;  /* 0x0000000400167245 */ /* 0x004fe20000201400 */
[----:B------:R-:W-:Y:S06]  /*2060*/  BRA `(.L_x_4135) ;  /* 0x0000000800fc7947 */ /* 0x000fec0003800000 */
.L_x_4136:
[----:B------:R-:W2:Y:S02]  /*2070*/  LDG.E.U16 R4, desc[UR36][R4.64] ;  /* 0x0000002404047981 */ /* 0x000ea4000c1e1500 */
[----:B--2---:R4:W0:Y:S01]  /*2080*/  I2F.S16 R22, R4 ;  /* 0x0000000400167306 */ /* 0x0048220000101400 */
[----:B------:R-:W-:Y:S05]  /*2090*/  BRA `(.L_x_4135) ;  /* 0x0000000800f07947 */ /* 0x000fea0003800000 */
.L_x_4131:
        /* <DEDUP_REMOVED lines=8> */
.L_x_4139:
[----:B------:R-:W2:Y:S02]  /*2120*/  LDG.E.U16 R4, desc[UR36][R4.64] ;  /* 0x0000002404047981 */ /* 0x000ea4000c1e1500 */
[----:B--2---:R-:W-:Y:S01]  /*2130*/  HADD2.F32 R22, -RZ, R4.H0_H0 ;  /* 0x20000004ff167230 */ /* 0x004fe20000004100 */
[----:B------:R-:W-:Y:S06]  /*2140*/  BRA `(.L_x_4135) ;  /* 0x0000000800c47947 */ /* 0x000fec0003800000 */
.L_x_4138:
        /* <DEDUP_REMOVED lines=8> */
.L_x_4141:
[----:B------:R-:W2:Y:S02]  /*21d0*/  LDG.E.U16 R4, desc[UR36][R4.64] ;  /* 0x0000002404047981 */ /* 0x000ea4000c1e1500 */
[----:B--2---:R-:W-:Y:S01]  /*21e0*/  HADD2.F32 R22, -RZ, R4.H0_H0 ;  /* 0x20000004ff167230 */ /* 0x004fe20000004100 */
[----:B------:R-:W-:Y:S06]  /*21f0*/  BRA `(.L_x_4135) ;  /* 0x0000000800987947 */ /* 0x000fec0003800000 */
.L_x_4140:
[----:B------:R-:W2:Y:S01]  /*2200*/  LDG.E.64 R4, desc[UR36][R4.64] ;  /* 0x0000002404047981 */ /* 0x000ea2000c1e1b00 */
[----:B------:R-:W-:Y:S01]  /*2210*/  UMOV UR4, 0xf0000000 ;  /* 0xf000000000047882 */ /* 0x000fe20000000000 */
[----:B------:R-:W-:Y:S01]  /*2220*/  UMOV UR5, 0x380fffff ;  /* 0x380fffff00057882 */ /* 0x000fe20000000000 */
[----:B--2---:R-:W0:Y:S01]  /*2230*/  F2F.F32.F64 R22, R4 ;  /* 0x0000000400167310 */ /* 0x004e220000301000 */
[----:B------:R-:W-:-:S14]  /*2240*/  DSETP.GEU.AND P0, PT, |R4|, UR4, PT ;  /* 0x0000000404007e2a */ /* 0x000fdc000bf0e200 */
[----:B0-----:R-:W-:Y:S01]  /*2250*/  @!P0 FMUL R22, R22, 1.175494350822287508e-38 ;  /* 0x0080000016168820 */ /* 0x001fe20000400000 */
[----:B------:R-:W-:Y:S06]  /*2260*/  BRA `(.L_x_4135) ;  /* 0x00000008007c7947 */ /* 0x000fec0003800000 */
.L_x_4130:
        /* <DEDUP_REMOVED lines=12> */
.L_x_4144:
[----:B------:R-:W2:Y:S01]  /*2330*/  LDG.E.64 R4, desc[UR36][R4.64] ;  /* 0x0000002404047981 */ /* 0x000ea2000c1e1b00 */
[----:B------:R-:W-:Y:S01]  /*2340*/  UMOV UR4, 0xf0000000 ;  /* 0xf000000000047882 */ /* 0x000fe20000000000 */
[----:B------:R-:W-:Y:S01]  /*2350*/  UMOV UR5, 0x380fffff ;  /* 0x380fffff00057882 */ /* 0x000fe20000000000 */
[----:B--2---:R-:W0:Y:S01]  /*2360*/  F2F.F32.F64 R22, R4 ;  /* 0x0000000400167310 */ /* 0x004e220000301000 */
[----:B------:R-:W-:-:S14]  /*2370*/  DSETP.GEU.AND P0, PT, |R4|, UR4, PT ;  /* 0x0000000404007e2a */ /* 0x000fdc000bf0e200 */
[----:B0-----:R-:W-:Y:S01]  /*2380*/  @!P0 FMUL R22, R22, 1.175494350822287508e-38 ;  /* 0x0080000016168820 */ /* 0x001fe20000400000 */
[----:B------:R-:W-:Y:S06]  /*2390*/  BRA `(.L_x_4135) ;  /* 0x0000000800307947 */ /* 0x000fec0003800000 */
.L_x_4143:
        /* <DEDUP_REMOVED lines=26> */
.L_x_4146:
        /* <DEDUP_REMOVED lines=13> */
.L_x_4145:
[----:B------:R-:W2:Y:S02]  /*2610*/  LDG.E.U16 R4, desc[UR36][R4.64] ;  /* 0x0000002404047981 */ /* 0x000ea4000c1e1500 */
[----:B--2---:R-:W-:Y:S01]  /*2620*/  IMAD.U32 R22, R4, 0x10000, RZ ;  /* 0x0001000004167824 */ /* 0x004fe200078e00ff */
[----:B------:R-:W-:Y:S06]  /*2630*/  BRA `(.L_x_4135) ;  /* 0x0000000400887947 */ /* 0x000fec0003800000 */
.L_x_4142:
        /* <DEDUP_REMOVED lines=11> */
.L_x_4149:
        /* <DEDUP_REMOVED lines=20> */
.L_x_4151:
[----:B------:R-:W-:Y:S05]  /*2830*/  BSYNC B0 ;  /* 0x0000000000007941 */ /* 0x000fea0003800000 */
.L_x_4150:
[----:B------:R-:W-:Y:S01]  /*2840*/  IMAD.SHL.U32 R3, R3, 0x100000, RZ ;  /* 0x0010000003037824 */ /* 0x000fe200078e00ff */
[----:B------:R-:W-:-:S04]  /*2850*/  LEA R5, R0, 0x3b800000, 0x17 ;  /* 0x3b80000000057811 */ /* 0x000fc800078eb8ff */
[----:B------:R-:W-:Y:S01]  /*2860*/  LOP3.LUT R22, R5, R3, R22, 0xfe, !PT ;  /* 0x0000000305167212 */ /* 0x000fe200078efe16 */
[----:B------:R-:W-:Y:S06]  /*2870*/  BRA `(.L_x_4135) ;  /* 0x0000000000f87947 */ /* 0x000fec0003800000 */
.L_x_4148:
        /* <DEDUP_REMOVED lines=20> */
.L_x_4153:
[----:B------:R-:W-:Y:S05]  /*29c0*/  BSYNC B0 ;  /* 0x0000000000007941 */ /* 0x000fea0003800000 */
.L_x_4152:
[----:B------:R-:W-:Y:S01]  /*29d0*/  IMAD.SHL.U32 R3, R3, 0x200000, RZ ;  /* 0x0020000003037824 */ /* 0x000fe200078e00ff */
[----:B------:R-:W-:-:S04]  /*29e0*/  LEA R5, R0, 0x37800000, 0x17 ;  /* 0x3780000000057811 */ /* 0x000fc800078eb8ff */
[----:B------:R-:W-:Y:S01]  /*29f0*/  LOP3.LUT R22, R5, R3, R22, 0xfe, !PT ;  /* 0x0000000305167212 */ /* 0x000fe200078efe16 */
[----:B------:R-:W-:Y:S06]  /*2a00*/  BRA `(.L_x_4135) ;  /* 0x0000000000947947 */ /* 0x000fec0003800000 */
.L_x_4147:
        /* <DEDUP_REMOVED lines=14> */
.L_x_4134:
        /* <DEDUP_REMOVED lines=16> */
.L_x_4156:
[----:B------:R-:W-:Y:S01]  /*2bf0*/  IMAD.MOV.U32 R22, RZ, RZ, RZ ;  /* 0x000000ffff167224 */ /* 0x000fe200078e00ff */
[----:B------:R-:W-:Y:S06]  /*2c00*/  BRA `(.L_x_4135) ;  /* 0x0000000000147947 */ /* 0x000fec0003800000 */
.L_x_4155:
[----:B------:R-:W2:Y:S02]  /*2c10*/  LDG.E.64 R22, desc[UR36][R4.64] ;  /* 0x0000002404167981 */ /* 0x000ea4000c1e1b00 */
[----:B--2---:R0:W2:Y:S01]  /*2c20*/  I2F.U64 R22, R22 ;  /* 0x0000001600167312 */ /* 0x0040a20000301000 */
[----:B------:R-:W-:Y:S05]  /*2c30*/  BRA `(.L_x_4135) ;  /* 0x0000000000087947 */ /* 0x000fea0003800000 */
.L_x_4154:
[----:B------:R-:W2:Y:S02]  /*2c40*/  LDG.E R4, desc[UR36][R4.64] ;  /* 0x0000002404047981 */ /* 0x000ea4000c1e1900 */
[----:B--2---:R-:W-:-:S07]  /*2c50*/  I2FP.F32.U32 R22, R4 ;  /* 0x0000000400167245 */ /* 0x004fce0000201000 */
.L_x_4135:
[----:B------:R-:W-:Y:S05]  /*2c60*/  BSYNC B6 ;  /* 0x0000000000067941 */ /* 0x000fea0003800000 */
.L_x_4129:
[----:B------:R-:W-:-:S07]  /*2c70*/  VIADD R24, R24, 0x80 ;  /* 0x0000008018187836 */ /* 0x000fce0000000000 */
.L_x_4128:
[----:B------:R-:W-:Y:S05]  /*2c80*/  BSYNC B7 ;  /* 0x0000000000077941 */ /* 0x000fea0003800000 */
.L_x_4127:
[----:B0-----:R-:W0:Y:S01]  /*2c90*/  LDC.U8 R23, c[0x0][0x21c] ;  /* 0x00008700ff177b82 */ /* 0x001e220000000000 */
[----:B------:R-:W-:Y:S01]  /*2ca0*/  ISETP.GE.AND P0, PT, R24, R17, PT ;  /* 0x000000111800720c */ /* 0x000fe20003f06270 */
[----:B------:R-:W-:-:S12]  /*2cb0*/  BSSY B6, `(.L_x_4157) ;  /* 0x00000e1000067945 */ /* 0x000fd80003800000 */
[----:B------:R-:W-:Y:S05]  /*2cc0*/  @P0 BRA `(.L_x_4158) ;  /* 0x0000000c007c0947 */ /* 0x000fea0003800000 */
[----:B--2-4-:R-:W2:Y:S01]  /*2cd0*/  LDC.64 R4, c[0x0][0x230] ;  /* 0x00008c00ff047b82 */ /* 0x014ea20000000a00 */
[----:B------:R-:W-:Y:S01]  /*2ce0*/  PRMT R0, R25, 0x9910, RZ ;  /* 0x0000991019007816 */ /* 0x000fe200000000ff */
[----:B------:R-:W-:Y:S01]  /*2cf0*/  IMAD R24, R2, 0x200, R24 ;  /* 0x0000020002187824 */ /* 0x000fe200078e0218 */
[----:B------:R-:W-:Y:S02]  /*2d00*/  ULDC UR4, c[0x0][0x240] ;  /* 0x0000900000047ab9 */ /* 0x000fe40000000800 */
[----:B------:R-:W-:Y:S01]  /*2d10*/  ISETP.GT.AND P1, PT, R0, 0x9, PT ;  /* 0x000000090000780c */ /* 0x000fe20003f24270 */
[----:B------:R-:W-:-:S05]  /*2d20*/  IMAD R3, R24, UR4, RZ ;  /* 0x0000000418037c24 */ /* 0x000fca000f8e02ff */
[----:B--2---:R-:W-:-:S05]  /*2d30*/  IADD3 R4, P0, R3, R4, RZ ;  /* 0x0000000403047210 */ /* 0x004fca0007f1e0ff */
        /* <DEDUP_REMOVED lines=11> */
[----:B--2---:R2:W4:Y:S01]  /*2df0*/  I2F.S16 R16, R4 ;  /* 0x0000000400107306 */ /* 0x0045220000101400 */
[----:B------:R-:W-:Y:S05]  /*2e00*/  BRA `(.L_x_4158) ;  /* 0x0000000c002c7947 */ /* 0x000fea0003800000 */
.L_x_4162:
[----:B------:R-:W2:Y:S02]  /*2e10*/  LDG.E.U8 R4, desc[UR36][R4.64] ;  /* 0x0000002404047981 */ /* 0x000ea4000c1e1100 */
[----:B--2---:R-:W-:Y:S01]  /*2e20*/  I2FP.F32.U32 R16, R4 ;  /* 0x0000000400107245 */ /* 0x004fe20000201000 */
[----:B------:R-:W-:Y:S06]  /*2e30*/  BRA `(.L_x_4158) ;  /* 0x0000000c00207947 */ /* 0x000fec0003800000 */
.L_x_4161:
        /* <DEDUP_REMOVED lines=9> */
.L_x_4165:
[----:B------:R-:W2:Y:S02]  /*2ed0*/  LDG.E R4, desc[UR36][R4.64] ;  /* 0x0000002404047981 */ /* 0x000ea4000c1e1900 */
[----:B--2---:R-:W-:Y:S01]  /*2ee0*/  I2FP.F32.S32 R16, R4 ;  /* 0x0000000400107245 */ /* 0x004fe20000201400 */
[----:B------:R-:W-:Y:S06]  /*2ef0*/  BRA `(.L_x_4158) ;  /* 0x0000000800f07947 */ /* 0x000fec0003800000 */
.L_x_4164:
[----:B------:R-:W2:Y:S02]  /*2f00*/  LDG.E.U16 R4, desc[UR36][R4.64] ;  /* 0x0000002404047981 */ /* 0x000ea4000c1e1500 */
[----:B--2---:R2:W4:Y:S01]  /*2f10*/  I2F.S16 R16, R4 ;  /* 0x0000000400107306 */ /* 0x0045220000101400 */
[----:B------:R-:W-:Y:S05]  /*2f20*/  BRA `(.L_x_4158) ;  /* 0x0000000800e47947 */ /* 0x000fea0003800000 */
.L_x_4160:
        /* <DEDUP_REMOVED lines=8> */
.L_x_4167:
[----:B------:R-:W2:Y:S02]  /*2fb0*/  LDG.E.U16 R4, desc[UR36][R4.64] ;  /* 0x0000002404047981 */ /* 0x000ea4000c1e1500 */
[----:B--2---:R-:W-:Y:S01]  /*2fc0*/  HADD2.F32 R16, -RZ, R4.H0_H0 ;  /* 0x20000004ff107230 */ /* 0x004fe20000004100 */
[----:B------:R-:W-:Y:S06]  /*2fd0*/  BRA `(.L_x_4158) ;  /* 0x0000000800b87947 */ /* 0x000fec0003800000 */
.L_x_4166:
        /* <DEDUP_REMOVED lines=8> */
.L_x_4169:
[----:B------:R-:W2:Y:S02]  /*3060*/  LDG.E.U16 R4, desc[UR36][R4.64] ;  /* 0x0000002404047981 */ /* 0x000ea4000c1e1500 */
[----:B--2---:R-:W-:Y:S01]  /*3070*/  HADD2.F32 R16, -RZ, R4.H0_H0 ;  /* 0x20000004ff107230 */ /* 0x004fe20000004100 */
[----:B------:R-:W-:Y:S06]  /*3080*/  BRA `(.L_x_4158) ;  /* 0x00000008008c7947 */ /* 0x000fec0003800000 */
.L_x_4168:
[----:B------:R-:W2:Y:S01]  /*3090*/  LDG.E.64 R4, desc[UR36][R4.64] ;  /* 0x0000002404047981 */ /* 0x000ea2000c1e1b00 */
[----:B------:R-:W-:Y:S01]  /*30a0*/  UMOV UR4, 0xf0000000 ;  /* 0xf000000000047882 */ /* 0x000fe20000000000 */
[----:B------:R-:W-:Y:S01]  /*30b0*/  UMOV UR5, 0x380fffff ;  /* 0x380fffff00057882 */ /* 0x000fe20000000000 */
[----:B--2---:R-:W2:Y:S01]  /*30c0*/  F2F.F32.F64 R16, R4 ;  /* 0x0000000400107310 */ /* 0x004ea20000301000 */
[----:B------:R-:W-:-:S14]  /*30d0*/  DSETP.GEU.AND P0, PT, |R4|, UR4, PT ;  /* 0x0000000404007e2a */ /* 0x000fdc000bf0e200 */
[----:B--2---:R-:W-:Y:S01]  /*30e0*/  @!P0 FMUL R16, R16, 1.175494350822287508e-38 ;  /* 0x0080000010108820 */ /* 0x004fe20000400000 */
[----:B------:R-:W-:Y:S06]  /*30f0*/  BRA `(.L_x_4158) ;  /* 0x0000000800707947 */ /* 0x000fec0003800000 */
.L_x_4159:
        /* <DEDUP_REMOVED lines=12> */
.L_x_4172:
[----:B------:R-:W2:Y:S01]  /*31c0*/  LDG.E.64 R4, desc[UR36][R4.64] ;  /* 0x0000002404047981 */ /* 0x000ea2000c1e1b00 */
[----:B------:R-:W-:Y:S01]  /*31d0*/  UMOV UR4, 0xf0000000 ;  /* 0xf000000000047882 */ /* 0x000fe20000000000 */
[----:B------:R-:W-:Y:S01]  /*31e0*/  UMOV UR5, 0x380fffff ;  /* 0x380fffff00057882 */ /* 0x000fe20000000000 */
[----:B--2---:R-:W2:Y:S01]  /*31f0*/  F2F.F32.F64 R16, R4 ;  /* 0x0000000400107310 */ /* 0x004ea20000301000 */
[----:B------:R-:W-:-:S14]  /*3200*/  DSETP.GEU.AND P0, PT, |R4|, UR4, PT ;  /* 0x0000000404007e2a */ /* 0x000fdc000bf0e200 */
[----:B--2---:R-:W-:Y:S01]  /*3210*/  @!P0 FMUL R16, R16, 1.175494350822287508e-38 ;  /* 0x0080000010108820 */ /* 0x004fe20000400000 */
[----:B------:R-:W-:Y:S06]  /*3220*/  BRA `(.L_x_4158) ;  /* 0x0000000800247947 */ /* 0x000fec0003800000 */
.L_x_4171:
        /* <DEDUP_REMOVED lines=10> */
[----:B------:R-:W2:Y:S01]  /*32d0*/  FLO.U32 R3, R0 ;  /* 0x0000000000037300 */ /* 0x000ea200000e0000 */
[----:B------:R-:W-:-:S05]  /*32e0*/  VIADD R6, R0, 0x1000000 ;  /* 0x0100000000067836 */ /* 0x000fca0000000000 */
[----:B------:R-:W-:Y:S02]  /*32f0*/  SHF.R.S32.HI R6, RZ, 0x8, R6 ;  /* 0x00000008ff067819 */ /* 0x000fe40000011406 */
[----:B--2---:R-:W-:-:S04]  /*3300*/  IADD3 R3, -R3, 0x1f, RZ ;  /* 0x0000001f03037810 */ /* 0x004fc80007ffe1ff */
        /* <DEDUP_REMOVED lines=12> */
.L_x_4174:
        /* <DEDUP_REMOVED lines=13> */
.L_x_4173:
[----:B------:R-:W2:Y:S02]  /*34a0*/  LDG.E.U16 R4, desc[UR36][R4.64] ;  /* 0x0000002404047981 */ /* 0x000ea4000c1e1500 */
[----:B--2---:R-:W-:Y:S01]  /*34b0*/  IMAD.U32 R16, R4, 0x10000, RZ ;  /* 0x0001000004107824 */ /* 0x004fe200078e00ff */
[----:B------:R-:W-:Y:S06]  /*34c0*/  BRA `(.L_x_4158) ;  /* 0x00000004007c7947 */ /* 0x000fec0003800000 */
.L_x_4170:
        /* <DEDUP_REMOVED lines=11> */
.L_x_4177:
        /* <DEDUP_REMOVED lines=13> */
[----:B------:R-:W2:Y:S02]  /*3650*/  FLO.U32 R4, R3 ;  /* 0x0000000300047300 */ /* 0x000ea400000e0000 */
[----:B--2---:R-:W-:-:S04]  /*3660*/  IADD3 R5, -R4, 0x1f, RZ ;  /* 0x0000001f04057810 */ /* 0x004fc80007ffe1ff */
[----:B------:R-:W-:Y:S01]  /*3670*/  IADD3 R0, R0, 0x1d, -R5 ;  /* 0x0000001d00007810 */ /* 0x000fe20007ffe805 */
[----:B------:R-:W-:-:S05]  /*3680*/  VIADD R4, R5, 0xffffffe4 ;  /* 0xffffffe405047836 */ /* 0x000fca0000000000 */
[----:B------:R-:W-:-:S04]  /*3690*/  SHF.L.U32 R4, R3, R4, RZ ;  /* 0x0000000403047219 */ /* 0x000fc800000006ff */
[----:B------:R-:W-:-:S07]  /*36a0*/  LOP3.LUT R3, R4, 0x7, RZ, 0xc0, !PT ;  /* 0x0000000704037812 */ /* 0x000fce00078ec0ff */
.L_x_4179:
[----:B------:R-:W-:Y:S05]  /*36b0*/  BSYNC B0 ;  /* 0x0000000000007941 */ /* 0x000fea0003800000 */
.L_x_4178:
[----:B------:R-:W-:Y:S01]  /*36c0*/  IMAD.SHL.U32 R3, R3, 0x100000, RZ ;  /* 0x0010000003037824 */ /* 0x000fe200078e00ff */
[----:B------:R-:W-:-:S04]  /*36d0*/  LEA R5, R0, 0x3b800000, 0x17 ;  /* 0x3b80000000057811 */ /* 0x000fc800078eb8ff */
[----:B------:R-:W-:Y:S01]  /*36e0*/  LOP3.LUT R16, R5, R3, R16, 0xfe, !PT ;  /* 0x0000000305107212 */ /* 0x000fe200078efe10 */
[----:B------:R-:W-:Y:S06]  /*36f0*/  BRA `(.L_x_4158) ;  /* 0x0000000000f07947 */ /* 0x000fec0003800000 */
.L_x_4176:
        /* <DEDUP_REMOVED lines=19> */
.L_x_4181:
[----:B------:R-:W-:Y:S05]  /*3830*/  BSYNC B0 ;  /* 0x0000000000007941 */ /* 0x000fea0003800000 */
.L_x_4180:
[----:B------:R-:W-:Y:S01]  /*3840*/  IMAD.SHL.U32 R3, R3, 0x200000, RZ ;  /* 0x0020000003037824 */ /* 0x000fe200078e00ff */
[----:B------:R-:W-:-:S04]  /*3850*/  LEA R5, R0, 0x37800000, 0x17 ;  /* 0x3780000000057811 */ /* 0x000fc800078eb8ff */
[----:B------:R-:W-:Y:S01]  /*3860*/  LOP3.LUT R16, R5, R3, R16, 0xfe, !PT ;  /* 0x0000000305107212 */ /* 0x000fe200078efe10 */
[----:B------:R-:W-:Y:S06]  /*3870*/  BRA `(.L_x_4158) ;  /* 0x0000000000907947 */ /* 0x000fec0003800000 */
.L_x_4175:
        /* <DEDUP_REMOVED lines=14> */
.L_x_4163:
[----:B------:R-:W-:Y:S01]  /*3960*/  MOV R14, 0x0 ;  /* 0x00000000000e7802 */ /* 0x000fe20000000f00 */
[----:B------:R-:W-:Y:S01]  /*3970*/  ULDC.64 UR4, c[0x4][0x148] ;  /* 0x0100520000047ab9 */ /* 0x000fe20000000a00 */
[----:B------:R-:W-:Y:S01]  /*3980*/  ULDC.64 UR6, c[0x4][0x18] ;  /* 0x0100060000067ab9 */ /* 0x000fe20000000a00 */
[----:B------:R-:W-:Y:S02]  /*3990*/  IMAD.U32 R4, RZ, RZ, UR4 ;  /* 0x00000004ff047e24 */ /* 0x000fe4000f8e00ff */
[----:B------:R-:W-:Y:S01]  /*39a0*/  IMAD.U32 R5, RZ, RZ, UR5 ;  /* 0x00000005ff057e24 */ /* 0x000fe2000f8e00ff */
[----:B------:R-:W2:Y:S01]  /*39b0*/  LDC.64 R14, c[0x4][R14] ;  /* 0x010000000e0e7b82 */ /* 0x000ea20000000a00 */
        /* <DEDUP_REMOVED lines=9> */
[----:B0123-5:R-:W-:Y:S05]  /*3a50*/  CALL.ABS.NOINC R14 ;  /* 0x000000000e007343 */ /* 0x02ffea0003c00000 */
.L_x_4184:
[----:B------:R-:W-:Y:S05]  /*3a60*/  BRA `(.L_x_4158) ;  /* 0x0000000000147947 */ /* 0x000fea0003800000 */
.L_x_4183:
[----:B------:R-:W2:Y:S02]  /*3a70*/  LDG.E.64 R4, desc[UR36][R4.64] ;  /* 0x0000002404047981 */ /* 0x000ea4000c1e1b00 */
[----:B--2---:R2:W4:Y:S01]  /*3a80*/  I2F.U64 R16, R4 ;  /* 0x0000000400107312 */ /* 0x0045220000301000 */
[----:B------:R-:W-:Y:S05]  /*3a90*/  BRA `(.L_x_4158) ;  /* 0x0000000000087947 */ /* 0x000fea0003800000 */
.L_x_4182:
[----:B------:R-:W2:Y:S02]  /*3aa0*/  LDG.E R4, desc[UR36][R4.64] ;  /* 0x0000002404047981 */ /* 0x000ea4000c1e1900 */
[----:B--2---:R-:W-:-:S07]  /*3ab0*/  I2FP.F32.U32 R16, R4 ;  /* 0x0000000400107245 */ /* 0x004fce0000201000 */
.L_x_4158:
[----:B------:R-:W-:Y:S05]  /*3ac0*/  BSYNC B6 ;  /* 0x0000000000067941 */ /* 0x000fea0003800000 */
.L_x_4157:
[----:B0-----:R-:W-:Y:S01]  /*3ad0*/  ISETP.NE.AND P0, PT, R23, RZ, PT ;  /* 0x000000ff1700720c */ /* 0x001fe20003f05270 */
[----:B------:R-:W-:-:S12]  /*3ae0*/  BSSY B0, `(.L_x_4185) ;  /* 0x000003c000007945 */ /* 0x000fd80003800000 */
[----:B------:R-:W-:Y:S05]  /*3af0*/  @!P0 BRA `(.L_x_4186) ;  /* 0x0000000000788947 */ /* 0x000fea0003800000 */
[----:B------:R-:W0:Y:S02]  /*3b00*/  S2R R25, SR_TID.X ;  /* 0x0000000000197919 */ /* 0x000e240000002100 */
[C---:B0-----:R-:W-:Y:S01]  /*3b10*/  VIADD R0, R25.reuse, 0x80 ;  /* 0x0000008019007836 */ /* 0x041fe20000000000 */
[C---:B------:R-:W-:Y:S01]  /*3b20*/  ISETP.GE.AND P0, PT, R25.reuse, R17, PT ;  /* 0x000000111900720c */ /* 0x040fe20003f06270 */
[----:B------:R-:W-:-:S03]  /*3b30*/  VIADD R6, R25, 0x180 ;  /* 0x0000018019067836 */ /* 0x000fc60000000000 */
[-C--:B------:R-:W-:Y:S01]  /*3b40*/  ISETP.GE.AND P1, PT, R0, R17.reuse, PT ;  /* 0x000000110000720c */ /* 0x080fe20003f26270 */
[----:B------:R-:W-:Y:S01]  /*3b50*/  VIADD R0, R25, 0x100 ;  /* 0x0000010019007836 */ /* 0x000fe20000000000 */
[----:B------:R-:W-:-:S04]  /*3b60*/  ISETP.GE.AND P3, PT, R6, R17, PT ;  /* 0x000000110600720c */ /* 0x000fc80003f66270 */
[----:B------:R-:W-:-:S03]  /*3b70*/  ISETP.GE.AND P2, PT, R0, R17, PT ;  /* 0x000000110000720c */ /* 0x000fc60003f46270 */
[----:B------:R-:W0:Y:S08]  /*3b80*/  @!P0 LDC R8, c[0x0][0x218] ;  /* 0x00008600ff088b82 */ /* 0x000e300000000800 */
[----:B--2---:R-:W2:Y:S08]  /*3b90*/  @!P1 LDC R5, c[0x0][0x218] ;  /* 0x00008600ff059b82 */ /* 0x004eb00000000800 */
[----:B------:R-:W1:Y:S01]  /*3ba0*/  @!P2 LDC R10, c[0x0][0x218] ;  /* 0x00008600ff0aab82 */ /* 0x000e620000000800 */
[----:B0-----:R-:W3:Y:S08]  /*3bb0*/  @!P0 MUFU.RCP R0, R8 ;  /* 0x0000000800008308 */ /* 0x001ef00000001000 */
[----:B--2---:R-:W0:Y:S08]  /*3bc0*/  @!P1 MUFU.RCP R3, R5 ;  /* 0x0000000500039308 */ /* 0x004e300000001000 */
[----:B-1----:R-:W1:Y:S01]  /*3bd0*/  @!P2 MUFU.RCP R7, R10 ;  /* 0x0000000a0007a308 */ /* 0x002e620000001000 */
[----:B---3-5:R-:W-:-:S07]  /*3be0*/  @!P0 FMUL.FTZ R19, R0, R19 ;  /* 0x0000001300138220 */ /* 0x028fce0000410000 */
[----:B------:R-:W4:Y:S01]  /*3bf0*/  @!P0 FRND R19, R19 ;  /* 0x0000001300138307 */ /* 0x000f220000201000 */
[----:B0-----:R-:W-:-:S07]  /*3c00*/  @!P1 FMUL.FTZ R0, R3, R18 ;  /* 0x0000001203009220 */ /* 0x001fce0000410000 */
[----:B------:R-:W0:Y:S01]  /*3c10*/  @!P1 FRND R0, R0 ;  /* 0x0000000000009307 */ /* 0x000e220000201000 */
[----:B-1----:R-:W-:Y:S01]  /*3c20*/  @!P2 FMUL.FTZ R3, R7, R22 ;  /* 0x000000160703a220 */ /* 0x002fe20000410000 */
[----:B----4-:R-:W-:-:S06]  /*3c30*/  @!P0 FMUL.FTZ R4, R19, R8 ;  /* 0x0000000813048220 */ /* 0x010fcc0000410000 */
[----:B------:R-:W1:Y:S01]  /*3c40*/  @!P2 FRND R3, R3 ;  /* 0x000000030003a307 */ /* 0x000e620000201000 */
[----:B0-----:R-:W-:Y:S01]  /*3c50*/  @!P1 FMUL.FTZ R18, R0, R5 ;  /* 0x0000000500129220 */ /* 0x001fe20000410000 */
[----:B-1----:R-:W-:Y:S01]  /*3c60*/  @!P2 FMUL.FTZ R22, R3, R10 ;  /* 0x0000000a0316a220 */ /* 0x002fe20000410000 */
[----:B------:R-:W-:Y:S06]  /*3c70*/  @P3 BRA `(.L_x_4187) ;  /* 0x0000000000883947 */ /* 0x000fec0003800000 */
[----:B------:R-:W-:Y:S02]  /*3c80*/  ULDC UR4, c[0x0][0x218] ;  /* 0x0000860000047ab9 */ /* 0x000fe40000000800 */
[----:B------:R-:W0:Y:S02]  /*3c90*/  MUFU.RCP R3, UR4 ;  /* 0x0000000400037d08 */ /* 0x000e240008001000 */
[----:B0-----:R-:W-:-:S06]  /*3ca0*/  FMUL.FTZ R16, R3, R16 ;  /* 0x0000001003107220 */ /* 0x001fcc0000410000 */
[----:B------:R-:W0:Y:S02]  /*3cb0*/  FRND R16, R16 ;  /* 0x0000001000107307 */ /* 0x000e240000201000 */
[----:B0-----:R-:W-:Y:S01]  /*3cc0*/  FMUL.FTZ R24, R16, UR4 ;  /* 0x0000000410187c20 */ /* 0x001fe20008410000 */
[----:B------:R-:W-:Y:S06]  /*3cd0*/  BRA `(.L_x_4187) ;  /* 0x0000000000707947 */ /* 0x000fec0003800000 */
.L_x_4186:
[----:B------:R-:W0:Y:S02]  /*3ce0*/  S2R R25, SR_TID.X ;  /* 0x0000000000197919 */ /* 0x000e240000002100 */
[C---:B0-----:R-:W-:Y:S01]  /*3cf0*/  VIADD R0, R25.reuse, 0x80 ;  /* 0x0000008019007836 */ /* 0x041fe20000000000 */
[CC--:B------:R-:W-:Y:S01]  /*3d00*/  ISETP.GE.AND P0, PT, R25.reuse, R17.reuse, PT ;  /* 0x000000111900720c */ /* 0x0c0fe20003f06270 */
[C---:B------:R-:W-:Y:S02]  /*3d10*/  VIADD R6, R25.reuse, 0x100 ;  /* 0x0000010019067836 */ /* 0x040fe40000000000 */
[----:B------:R-:W-:Y:S01]  /*3d20*/  VIADD R8, R25, 0x180 ;  /* 0x0000018019087836 */ /* 0x000fe20000000000 */
[-C--:B------:R-:W-:Y:S02]  /*3d30*/  ISETP.GE.AND P1, PT, R0, R17.reuse, PT ;  /* 0x000000110000720c */ /* 0x080fe40003f26270 */
[-C--:B------:R-:W-:Y:S02]  /*3d40*/  ISETP.GE.AND P2, PT, R6, R17.reuse, PT ;  /* 0x000000110600720c */ /* 0x080fe40003f46270 */
[----:B------:R-:W-:-:S05]  /*3d50*/  ISETP.GE.AND P3, PT, R8, R17, PT ;  /* 0x000000110800720c */ /* 0x000fca0003f66270 */
[----:B------:R-:W1:Y:S08]  /*3d60*/  @!P0 LDC R6, c[0x0][0x218] ;  /* 0x00008600ff068b82 */ /* 0x000e700000000800 */
[----:B--2---:R-:W0:Y:S08]  /*3d70*/  @!P1 LDC R5, c[0x0][0x218] ;  /* 0x00008600ff059b82 */ /* 0x004e300000000800 */
[----:B------:R-:W2:Y:S08]  /*3d80*/  @!P2 LDC R9, c[0x0][0x218] ;  /* 0x00008600ff09ab82 */ /* 0x000eb00000000800 */
[----:B------:R-:W4:Y:S01]  /*3d90*/  @!P3 LDC R11, c[0x0][0x218] ;  /* 0x00008600ff0bbb82 */ /* 0x000f220000000800 */
[----:B-1-3-5:R-:W-:Y:S01]  /*3da0*/  @!P0 FMUL.FTZ R19, R19, R6 ;  /* 0x0000000613138220 */ /* 0x02afe20000410000 */
[----:B------:R-:W-:Y:S01]  /*3db0*/  @!P0 MUFU.RCP R8, R6 ;  /* 0x0000000600088308 */ /* 0x000fe20000001000 */
[----:B0-----:R-:W-:-:S07]  /*3dc0*/  @!P1 FMUL.FTZ R0, R18, R5 ;  /* 0x0000000512009220 */ /* 0x001fce0000410000 */
[----:B------:R-:W-:Y:S01]  /*3dd0*/  @!P1 MUFU.RCP R7, R5 ;  /* 0x0000000500079308 */ /* 0x000fe20000001000 */
[----:B--2---:R-:W-:-:S07]  /*3de0*/  @!P2 FMUL.FTZ R3, R22, R9 ;  /* 0x000000091603a220 */ /* 0x004fce0000410000 */
[----:B------:R-:W-:Y:S01]  /*3df0*/  @!P2 MUFU.RCP R10, R9 ;  /* 0x00000009000aa308 */ /* 0x000fe20000001000 */
[----:B----4-:R-:W-:-:S07]  /*3e00*/  @!P3 FMUL.FTZ R16, R16, R11 ;  /* 0x0000000b1010b220 */ /* 0x010fce0000410000 */
[----:B------:R-:W-:Y:S08]  /*3e10*/  @!P3 MUFU.RCP R13, R11 ;  /* 0x0000000b000db308 */ /* 0x000ff00000001000 */
[----:B------:R-:W0:Y:S08]  /*3e20*/  @!P0 FRND R19, R19 ;  /* 0x0000001300138307 */ /* 0x000e300000201000 */
[----:B------:R-:W1:Y:S01]  /*3e30*/  @!P1 FRND R0, R0 ;  /* 0x0000000000009307 */ /* 0x000e620000201000 */
[----:B0-----:R-:W-:-:S07]  /*3e40*/  @!P0 FMUL.FTZ R4, R19, R8 ;  /* 0x0000000813048220 */ /* 0x001fce0000410000 */
[----:B------:R-:W0:Y:S01]  /*3e50*/  @!P2 FRND R3, R3 ;  /* 0x000000030003a307 */ /* 0x000e220000201000 */
[----:B-1----:R-:W-:-:S07]  /*3e60*/  @!P1 FMUL.FTZ R18, R0, R7 ;  /* 0x0000000700129220 */ /* 0x002fce0000410000 */
[----:B------:R-:W1:Y:S01]  /*3e70*/  @!P3 FRND R16, R16 ;  /* 0x000000100010b307 */ /* 0x000e620000201000 */
[----:B0-----:R-:W-:Y:S01]  /*3e80*/  @!P2 FMUL.FTZ R22, R3, R10 ;  /* 0x0000000a0316a220 */ /* 0x001fe20000410000 */
[----:B-1----:R-:W-:-:S07]  /*3e90*/  @!P3 FMUL.FTZ R24, R16, R13 ;  /* 0x0000000d1018b220 */ /* 0x002fce0000410000 */
.L_x_4187:
[----:B------:R-:W-:Y:S05]  /*3ea0*/  BSYNC B0 ;  /* 0x0000000000007941 */ /* 0x000fea0003800000 */
.L_x_4185:
[----:B------:R-:W0:Y:S01]  /*3eb0*/  LDC.U8 R16, c[0x0][0x244] ;  /* 0x00009100ff107b82 */ /* 0x000e220000000000 */
[----:B------:R-:W-:Y:S04]  /*3ec0*/  BSSY B6, `(.L_x_4188) ;  /* 0x00000ec000067945 */ /* 0x000fe80003800000 */
[----:B------:R-:W-:Y:S05]  /*3ed0*/  @P0 BRA `(.L_x_4189) ;  /* 0x0000000c00a80947 */ /* 0x000fea0003800000 */
[----:B------:R-:W1:Y:S01]  /*3ee0*/  LDC.64 R8, c[0x0][0x228] ;  /* 0x00008a00ff087b82 */ /* 0x000e620000000a00 */
[----:B------:R-:W-:Y:S01]  /*3ef0*/  IMAD R0, R2, 0x200, R25 ;  /* 0x0000020002007824 */ /* 0x000fe200078e0219 */
        /* <DEDUP_REMOVED lines=19> */
.L_x_4193:
[----:B------:R-:W0:Y:S02]  /*4030*/  F2I.S64.TRUNC R4, R4 ;  /* 0x0000000400047311 */ /* 0x000e24000020d900 */
[----:B0-----:R-:W-:-:S05]  /*4040*/  IMAD.MOV.U32 R3, RZ, RZ, R4 ;  /* 0x000000ffff037224 */ /* 0x001fca00078e0004 */
[----:B------:R0:W-:Y:S01]  /*4050*/  STG.E.U8 desc[UR36][R8.64], R3 ;  /* 0x0000000308007986 */ /* 0x0001e2000c101124 */
[----:B------:R-:W-:Y:S05]  /*4060*/  BRA `(.L_x_4195) ;  /* 0x0000000c00407947 */ /* 0x000fea0003800000 */
.L_x_4192:
        /* <DEDUP_REMOVED lines=9> */
.L_x_4197:
[----:B------:R-:W0:Y:S02]  /*4100*/  F2I.FTZ.TRUNC.NTZ R3, R4 ;  /* 0x0000000400037305 */ /* 0x000e24000021f100 */
[----:B0-----:R0:W-:Y:S01]  /*4110*/  STG.E desc[UR36][R8.64], R3 ;  /* 0x0000000308007986 */ /* 0x0011e2000c101924 */
[----:B------:R-:W-:Y:S05]  /*4120*/  BRA `(.L_x_4195) ;  /* 0x0000000c00107947 */ /* 0x000fea0003800000 */
.L_x_4196:
[----:B------:R-:W0:Y:S02]  /*4130*/  F2I.FTZ.TRUNC.NTZ R3, R4 ;  /* 0x0000000400037305 */ /* 0x000e24000021f100 */
[----:B0-----:R0:W-:Y:S01]  /*4140*/  STG.E.U16 desc[UR36][R8.64], R3 ;  /* 0x0000000308007986 */ /* 0x0011e2000c101524 */
[----:B------:R-:W-:Y:S05]  /*4150*/  BRA `(.L_x_4195) ;  /* 0x0000000c00047947 */ /* 0x000fea0003800000 */
.L_x_4191:
        /* <DEDUP_REMOVED lines=8> */
.L_x_4199:
[----:B------:R-:W-:-:S05]  /*41e0*/  F2FP.F16.F32.PACK_AB R4, RZ, R4 ;  /* 0x00000004ff04723e */ /* 0x000fca00000000ff */
[----:B------:R0:W-:Y:S01]  /*41f0*/  STG.E.U16 desc[UR36][R8.64], R4 ;  /* 0x0000000408007986 */ /* 0x0001e2000c101524 */
[----:B------:R-:W-:Y:S05]  /*4200*/  BRA `(.L_x_4195) ;  /* 0x0000000800d87947 */ /* 0x000fea0003800000 */
.L_x_4198:
        /* <DEDUP_REMOVED lines=9> */
.L_x_4201:
[----:B------:R-:W-:-:S04]  /*42a0*/  F2FP.F16.F32.PACK_AB R3, RZ, R4 ;  /* 0x00000004ff03723e */ /* 0x000fc800000000ff */
[----:B------:R-:W-:-:S05]  /*42b0*/  PRMT R3, R3, 0x5410, RZ ;  /* 0x0000541003037816 */ /* 0x000fca00000000ff */
[----:B------:R0:W-:Y:S01]  /*42c0*/  STG.E desc[UR36][R8.64], R3 ;  /* 0x0000000308007986 */ /* 0x0001e2000c101924 */
[----:B------:R-:W-:Y:S05]  /*42d0*/  BRA `(.L_x_4195) ;  /* 0x0000000800a47947 */ /* 0x000fea0003800000 */
.L_x_4200:
[----:B------:R-:W-:-:S06]  /*42e0*/  FMUL.FTZ R4, R4, 1 ;  /* 0x3f80000004047820 */ /* 0x000fcc0000410000 */
[----:B------:R-:W0:Y:S02]  /*42f0*/  F2F.F64.F32 R4, R4 ;  /* 0x0000000400047310 */ /* 0x000e240000201800 */
[----:B0-----:R0:W-:Y:S01]  /*4300*/  STG.E.64 desc[UR36][R8.64], R4 ;  /* 0x0000000408007986 */ /* 0x0011e2000c101b24 */
[----:B------:R-:W-:Y:S05]  /*4310*/  BRA `(.L_x_4195) ;  /* 0x0000000800947947 */ /* 0x000fea0003800000 */
.L_x_4190:
        /* <DEDUP_REMOVED lines=12> */
.L_x_4204:
[----:B------:R-:W-:Y:S01]  /*43e0*/  FMUL.FTZ R4, R4, 1 ;  /* 0x3f80000004047820 */ /* 0x000fe20000410000 */
[----:B------:R-:W-:-:S05]  /*43f0*/  CS2R R6, SRZ ;  /* 0x0000000000067805 */ /* 0x000fca000001ff00 */
[----:B------:R-:W0:Y:S02]  /*4400*/  F2F.F64.F32 R4, R4 ;  /* 0x0000000400047310 */ /* 0x000e240000201800 */
[----:B0-----:R0:W-:Y:S01]  /*4410*/  STG.E.128 desc[UR36][R8.64], R4 ;  /* 0x0000000408007986 */ /* 0x0011e2000c101d24 */
[----:B------:R-:W-:Y:S05]  /*4420*/  BRA `(.L_x_4195) ;  /* 0x0000000800507947 */ /* 0x000fea0003800000 */
.L_x_4203:
        /* <DEDUP_REMOVED lines=20> */
.L_x_4208:
[----:B------:R-:W-:Y:S05]  /*4570*/  BSYNC B0 ;  /* 0x0000000000007941 */ /* 0x000fea0003800000 */
.L_x_4207:
[----:B------:R-:W-:-:S05]  /*4580*/  LOP3.LUT R5, R0, R5, RZ, 0xfc, !PT ;  /* 0x0000000500057212 */ /* 0x000fca00078efcff */
[----:B------:R0:W-:Y:S01]  /*4590*/  STG.E.U8 desc[UR36][R8.64], R5 ;  /* 0x0000000508007986 */ /* 0x0001e2000c101124 */
[----:B------:R-:W-:Y:S05]  /*45a0*/  BRA `(.L_x_4195) ;  /* 0x0000000400f07947 */ /* 0x000fea0003800000 */
.L_x_4206:
        /* <DEDUP_REMOVED lines=12> */
.L_x_4210:
[----:B------:R-:W-:Y:S01]  /*4670*/  IMAD.MOV.U32 R0, RZ, RZ, 0x7f ;  /* 0x0000007fff007424 */ /* 0x000fe200078e00ff */
[----:B------:R-:W-:-:S04]  /*4680*/  ISETP.GT.U32.AND P0, PT, R5, 0x7f800000, PT ;  /* 0x7f8000000500780c */ /* 0x000fc80003f04070 */
[----:B------:R-:W-:-:S09]  /*4690*/  SEL R0, R0, 0x7c, P0 ;  /* 0x0000007c00007807 */ /* 0x000fd20000000000 */
.L_x_4211:
[----:B------:R-:W-:Y:S05]  /*46a0*/  BSYNC B0 ;  /* 0x0000000000007941 */ /* 0x000fea0003800000 */
.L_x_4209:
[----:B------:R-:W-:-:S04]  /*46b0*/  LOP3.LUT R4, R4, 0x80000000, RZ, 0xc0, !PT ;  /* 0x8000000004047812 */ /* 0x000fc800078ec0ff */
[----:B------:R-:W-:-:S04]  /*46c0*/  SHF.R.U32.HI R3, RZ, 0x18, R4 ;  /* 0x00000018ff037819 */ /* 0x000fc80000011604 */
[----:B------:R-:W-:-:S05]  /*46d0*/  LOP3.LUT R3, R0, R3, RZ, 0xfc, !PT ;  /* 0x0000000300037212 */ /* 0x000fca00078efcff */
[----:B------:R0:W-:Y:S01]  /*46e0*/  STG.E.U8 desc[UR36][R8.64], R3 ;  /* 0x0000000308007986 */ /* 0x0001e2000c101124 */
[----:B------:R-:W-:Y:S05]  /*46f0*/  BRA `(.L_x_4195) ;  /* 0x00000004009c7947 */ /* 0x000fea0003800000 */
.L_x_4205:
[----:B------:R-:W-:-:S05]  /*4700*/  F2FP.BF16.F32.PACK_AB R4, RZ, R4 ;  /* 0x00000004ff04723e */ /* 0x000fca00000010ff */
[----:B------:R0:W-:Y:S01]  /*4710*/  STG.E.U16 desc[UR36][R8.64], R4 ;  /* 0x0000000408007986 */ /* 0x0001e2000c101524 */
[----:B------:R-:W-:Y:S05]  /*4720*/  BRA `(.L_x_4195) ;  /* 0x0000000400907947 */ /* 0x000fea0003800000 */
.L_x_4202:
        /* <DEDUP_REMOVED lines=11> */
.L_x_4214:
        /* <DEDUP_REMOVED lines=16> */
.L_x_4217:
[----:B------:R-:W-:-:S04]  /*48e0*/  LOP3.LUT R4, R4, 0x80000000, RZ, 0xc0, !PT ;  /* 0x8000000004047812 */ /* 0x000fc800078ec0ff */
[----:B------:R-:W-:-:S04]  /*48f0*/  SHF.R.U32.HI R4, RZ, 0x18, R4 ;  /* 0x00000018ff047819 */ /* 0x000fc80000011604 */
[----:B------:R-:W-:-:S04]  /*4900*/  LOP3.LUT R3, R3, R4, RZ, 0xfc, !PT ;  /* 0x0000000403037212 */ /* 0x000fc800078efcff */
[----:B------:R-:W-:-:S07]  /*4910*/  PRMT R0, R3, 0x7610, R0 ;  /* 0x0000761003007816 */ /* 0x000fce0000000000 */
.L_x_4216:
[----:B------:R-:W-:Y:S05]  /*4920*/  BSYNC B0 ;  /* 0x0000000000007941 */ /* 0x000fea0003800000 */
.L_x_4215:
[----:B------:R3:W-:Y:S01]  /*4930*/  STG.E.U8 desc[UR36][R8.64], R0 ;  /* 0x0000000008007986 */ /* 0x0007e2000c101124 */
[----:B------:R-:W-:Y:S05]  /*4940*/  BRA `(.L_x_4195) ;  /* 0x0000000400087947 */ /* 0x000fea0003800000 */
.L_x_4213:
        /* <DEDUP_REMOVED lines=16> */
.L_x_4220:
[----:B------:R-:W-:-:S04]  /*4a50*/  LOP3.LUT R4, R4, 0x80000000, RZ, 0xc0, !PT ;  /* 0x8000000004047812 */ /* 0x000fc800078ec0ff */
[----:B------:R-:W-:-:S04]  /*4a60*/  SHF.R.U32.HI R4, RZ, 0x18, R4 ;  /* 0x00000018ff047819 */ /* 0x000fc80000011604 */
[----:B------:R-:W-:-:S04]  /*4a70*/  LOP3.LUT R3, R3, R4, RZ, 0xfc, !PT ;  /* 0x0000000403037212 */ /* 0x000fc800078efcff */
[----:B------:R-:W-:-:S07]  /*4a80*/  PRMT R0, R3, 0x7610, R0 ;  /* 0x0000761003007816 */ /* 0x000fce0000000000 */
.L_x_4219:
[----:B------:R-:W-:Y:S05]  /*4a90*/  BSYNC B0 ;  /* 0x0000000000007941 */ /* 0x000fea0003800000 */
.L_x_4218:
[----:B------:R0:W-:Y:S01]  /*4aa0*/  STG.E.U8 desc[UR36][R8.64], R0 ;  /* 0x0000000008007986 */ /* 0x0001e2000c101124 */
[----:B------:R-:W-:Y:S05]  /*4ab0*/  BRA `(.L_x_4195) ;  /* 0x0000000000ac7947 */ /* 0x000fea0003800000 */
.L_x_4212:
        /* <DEDUP_REMOVED lines=21> */
.L_x_4194:
        /* <DEDUP_REMOVED lines=16> */
.L_x_4223:
[----:B------:R-:W-:Y:S05]  /*4d10*/  BRA `(.L_x_4195) ;  /* 0x0000000000147947 */ /* 0x000fea0003800000 */
.L_x_4222:
[----:B------:R-:W0:Y:S02]  /*4d20*/  F2I.U64.TRUNC R4, R4 ;  /* 0x0000000400047311 */ /* 0x000e24000020d800 */
[----:B0-----:R2:W-:Y:S01]  /*4d30*/  STG.E.64 desc[UR36][R8.64], R4 ;  /* 0x0000000408007986 */ /* 0x0015e2000c101b24 */
[----:B------:R-:W-:Y:S05]  /*4d40*/  BRA `(.L_x_4195) ;  /* 0x0000000000087947 */ /* 0x000fea0003800000 */
.L_x_4221:
[----:B------:R-:W0:Y:S02]  /*4d50*/  F2I.FTZ.U32.TRUNC.NTZ R3, R4 ;  /* 0x0000000400037305 */ /* 0x000e24000021f000 */
[----:B0-----:R0:W-:Y:S02]  /*4d60*/  STG.E desc[UR36][R8.64], R3 ;  /* 0x0000000308007986 */ /* 0x0011e4000c101924 */
.L_x_4195:
[----:B------:R-:W-:-:S07]  /*4d70*/  VIADD R25, R25, 0x80 ;  /* 0x0000008019197836 */ /* 0x000fce0000000000 */
.L_x_4189:
[----:B------:R-:W-:Y:S05]  /*4d80*/  BSYNC B6 ;  /* 0x0000000000067941 */ /* 0x000fea0003800000 */
.L_x_4188:
        /* <DEDUP_REMOVED lines=24> */
.L_x_4229:
[----:B------:R-:W0:Y:S02]  /*4f10*/  F2I.S64.TRUNC R18, R18 ;  /* 0x0000001200127311 */ /* 0x000e24000020d900 */
[----:B0-----:R-:W-:-:S05]  /*4f20*/  IMAD.MOV.U32 R3, RZ, RZ, R18 ;  /* 0x000000ffff037224 */ /* 0x001fca00078e0012 */
[----:B------:R0:W-:Y:S01]  /*4f30*/  STG.E.U8 desc[UR36][R8.64], R3 ;  /* 0x0000000308007986 */ /* 0x0001e2000c101124 */
[----:B------:R-:W-:Y:S05]  /*4f40*/  BRA `(.L_x_4231) ;  /* 0x0000000c00407947 */ /* 0x000fea0003800000 */
.L_x_4228:
        /* <DEDUP_REMOVED lines=9> */
.L_x_4233:
[----:B------:R-:W0:Y:S02]  /*4fe0*/  F2I.FTZ.TRUNC.NTZ R3, R18 ;  /* 0x0000001200037305 */ /* 0x000e24000021f100 */
[----:B0-----:R0:W-:Y:S01]  /*4ff0*/  STG.E desc[UR36][R8.64], R3 ;  /* 0x0000000308007986 */ /* 0x0011e2000c101924 */
[----:B------:R-:W-:Y:S05]  /*5000*/  BRA `(.L_x_4231) ;  /* 0x0000000c00107947 */ /* 0x000fea0003800000 */
.L_x_4232:
[----:B------:R-:W0:Y:S02]  /*5010*/  F2I.FTZ.TRUNC.NTZ R3, R18 ;  /* 0x0000001200037305 */ /* 0x000e24000021f100 */
[----:B0-----:R0:W-:Y:S01]  /*5020*/  STG.E.U16 desc[UR36][R8.64], R3 ;  /* 0x0000000308007986 */ /* 0x0011e2000c101524 */
[----:B------:R-:W-:Y:S05]  /*5030*/  BRA `(.L_x_4231) ;  /* 0x0000000c00047947 */ /* 0x000fea0003800000 */
.L_x_4227:
        /* <DEDUP_REMOVED lines=8> */
.L_x_4235:
[----:B------:R-:W-:-:S05]  /*50c0*/  F2FP.F16.F32.PACK_AB R18, RZ, R18 ;  /* 0x00000012ff12723e */ /* 0x000fca00000000ff */
[----:B------:R0:W-:Y:S01]  /*50d0*/  STG.E.U16 desc[UR36][R8.64], R18 ;  /* 0x0000001208007986 */ /* 0x0001e2000c101524 */
[----:B------:R-:W-:Y:S05]  /*50e0*/  BRA `(.L_x_4231) ;  /* 0x0000000800d87947 */ /* 0x000fea0003800000 */
.L_x_4234:
        /* <DEDUP_REMOVED lines=9> */
.L_x_4237:
[----:B------:R-:W-:-:S04]  /*5180*/  F2FP.F16.F32.PACK_AB R3, RZ, R18 ;  /* 0x00000012ff03723e */ /* 0x000fc800000000ff */
[----:B------:R-:W-:-:S05]  /*5190*/  PRMT R3, R3, 0x5410, RZ ;  /* 0x0000541003037816 */ /* 0x000fca00000000ff */
[----:B------:R0:W-:Y:S01]  /*51a0*/  STG.E desc[UR36][R8.64], R3 ;  /* 0x0000000308007986 */ /* 0x0001e2000c101924 */
[----:B------:R-:W-:Y:S05]  /*51b0*/  BRA `(.L_x_4231) ;  /* 0x0000000800a47947 */ /* 0x000fea0003800000 */
.L_x_4236:
[----:B------:R-:W-:-:S06]  /*51c0*/  FMUL.FTZ R4, R18, 1 ;  /* 0x3f80000012047820 */ /* 0x000fcc0000410000 */
[----:B------:R-:W0:Y:S02]  /*51d0*/  F2F.F64.F32 R4, R4 ;  /* 0x0000000400047310 */ /* 0x000e240000201800 */
[----:B0-----:R0:W-:Y:S01]  /*51e0*/  STG.E.64 desc[UR36][R8.64], R4 ;  /* 0x0000000408007986 */ /* 0x0011e2000c101b24 */
[----:B------:R-:W-:Y:S05]  /*51f0*/  BRA `(.L_x_4231) ;  /* 0x0000000800947947 */ /* 0x000fea0003800000 */
.L_x_4226:
        /* <DEDUP_REMOVED lines=12> */
.L_x_4240:
[----:B------:R-:W-:Y:S01]  /*52c0*/  FMUL.FTZ R4, R18, 1 ;  /* 0x3f80000012047820 */ /* 0x000fe20000410000 */
[----:B------:R-:W-:-:S05]  /*52d0*/  CS2R R6, SRZ ;  /* 0x0000000000067805 */ /* 0x000fca000001ff00 */
[----:B------:R-:W0:Y:S02]  /*52e0*/  F2F.F64.F32 R4, R4 ;  /* 0x0000000400047310 */ /* 0x000e240000201800 */
[----:B0-----:R0:W-:Y:S01]  /*52f0*/  STG.E.128 desc[UR36][R8.64], R4 ;  /* 0x0000000408007986 */ /* 0x0011e2000c101d24 */
[----:B------:R-:W-:Y:S05]  /*5300*/  BRA `(.L_x_4231) ;  /* 0x0000000800507947 */ /* 0x000fea0003800000 */
.L_x_4239:
        /* <DEDUP_REMOVED lines=20> */
.L_x_4244:
[----:B------:R-:W-:Y:S05]  /*5450*/  BSYNC B0 ;  /* 0x0000000000007941 */ /* 0x000fea0003800000 */
.L_x_4243:
[----:B------:R-:W-:-:S05]  /*5460*/  LOP3.LUT R5, R0, R5, RZ, 0xfc, !PT ;  /* 0x0000000500057212 */ /* 0x000fca00078efcff */
[----:B------:R0:W-:Y:S01]  /*5470*/  STG.E.U8 desc[UR36][R8.64], R5 ;  /* 0x0000000508007986 */ /* 0x0001e2000c101124 */
[----:B------:R-:W-:Y:S05]  /*5480*/  BRA `(.L_x_4231) ;  /* 0x0000000400f07947 */ /* 0x000fea0003800000 */
.L_x_4242:
        /* <DEDUP_REMOVED lines=12> */
.L_x_4246:
[----:B------:R-:W-:Y:S01]  /*5550*/  IMAD.MOV.U32 R0, RZ, RZ, 0x7f ;  /* 0x0000007fff007424 */ /* 0x000fe200078e00ff */
[----:B------:R-:W-:-:S04]  /*5560*/  ISETP.GT.U32.AND P0, PT, R4, 0x7f800000, PT ;  /* 0x7f8000000400780c */ /* 0x000fc80003f04070 */
[----:B------:R-:W-:-:S09]  /*5570*/  SEL R0, R0, 0x7c, P0 ;  /* 0x0000007c00007807 */ /* 0x000fd20000000000 */
.L_x_4247:
[----:B------:R-:W-:Y:S05]  /*5580*/  BSYNC B0 ;  /* 0x0000000000007941 */ /* 0x000fea0003800000 */
.L_x_4245:
[----:B------:R-:W-:-:S04]  /*5590*/  LOP3.LUT R18, R18, 0x80000000, RZ, 0xc0, !PT ;  /* 0x8000000012127812 */ /* 0x000fc800078ec0ff */
[----:B------:R-:W-:-:S04]  /*55a0*/  SHF.R.U32.HI R3, RZ, 0x18, R18 ;  /* 0x00000018ff037819 */ /* 0x000fc80000011612 */
[----:B------:R-:W-:-:S05]  /*55b0*/  LOP3.LUT R3, R0, R3, RZ, 0xfc, !PT ;  /* 0x0000000300037212 */ /* 0x000fca00078efcff */
[----:B------:R0:W-:Y:S01]  /*55c0*/  STG.E.U8 desc[UR36][R8.64], R3 ;  /* 0x0000000308007986 */ /* 0x0001e2000c101124 */
[----:B------:R-:W-:Y:S05]  /*55d0*/  BRA `(.L_x_4231) ;  /* 0x00000004009c7947 */ /* 0x000fea0003800000 */
.L_x_4241:
[----:B------:R-:W-:-:S05]  /*55e0*/  F2FP.BF16.F32.PACK_AB R18, RZ, R18 ;  /* 0x00000012ff12723e */ /* 0x000fca00000010ff */
[----:B------:R0:W-:Y:S01]  /*55f0*/  STG.E.U16 desc[UR36][R8.64], R18 ;  /* 0x0000001208007986 */ /* 0x0001e2000c101524 */
[----:B------:R-:W-:Y:S05]  /*5600*/  BRA `(.L_x_4231) ;  /* 0x0000000400907947 */ /* 0x000fea0003800000 */
.L_x_4238:
        /* <DEDUP_REMOVED lines=11> */
.L_x_4250:
        /* <DEDUP_REMOVED lines=16> */
.L_x_4253:
[----:B------:R-:W-:-:S04]  /*57c0*/  LOP3.LUT R18, R18, 0x80000000, RZ, 0xc0, !PT ;  /* 0x8000000012127812 */ /* 0x000fc800078ec0ff */
[----:B------:R-:W-:-:S04]  /*57d0*/  SHF.R.U32.HI R3, RZ, 0x18, R18 ;  /* 0x00000018ff037819 */ /* 0x000fc80000011612 */
[----:B------:R-:W-:-:S04]  /*57e0*/  LOP3.LUT R0, R0, R3, RZ, 0xfc, !PT ;  /* 0x0000000300007212 */ /* 0x000fc800078efcff */
[----:B------:R-:W-:-:S07]  /*57f0*/  PRMT R4, R0, 0x7610, R4 ;  /* 0x0000761000047816 */ /* 0x000fce0000000004 */
.L_x_4252:
[----:B------:R-:W-:Y:S05]  /*5800*/  BSYNC B0 ;  /* 0x0000000000007941 */ /* 0x000fea0003800000 */
.L_x_4251:
[----:B------:R3:W-:Y:S01]  /*5810*/  STG.E.U8 desc[UR36][R8.64], R4 ;  /* 0x0000000408007986 */ /* 0x0007e2000c101124 */
[----:B------:R-:W-:Y:S05]  /*5820*/  BRA `(.L_x_4231) ;  /* 0x0000000400087947 */ /* 0x000fea0003800000 */
.L_x_4249:
        /* <DEDUP_REMOVED lines=16> */
.L_x_4256:
[----:B------:R-:W-:-:S04]  /*5930*/  LOP3.LUT R18, R18, 0x80000000, RZ, 0xc0, !PT ;  /* 0x8000000012127812 */ /* 0x000fc800078ec0ff */
[----:B------:R-:W-:-:S04]  /*5940*/  SHF.R.U32.HI R3, RZ, 0x18, R18 ;  /* 0x00000018ff037819 */ /* 0x000fc80000011612 */
[----:B------:R-:W-:-:S04]  /*5950*/  LOP3.LUT R0, R0, R3, RZ, 0xfc, !PT ;  /* 0x0000000300007212 */ /* 0x000fc800078efcff */
[----:B------:R-:W-:-:S07]  /*5960*/  PRMT R4, R0, 0x7610, R4 ;  /* 0x0000761000047816 */ /* 0x000fce0000000004 */
.L_x_4255:
[----:B------:R-:W-:Y:S05]  /*5970*/  BSYNC B0 ;  /* 0x0000000000007941 */ /* 0x000fea0003800000 */
.L_x_4254:
[----:B------:R0:W-:Y:S01]  /*5980*/  STG.E.U8 desc[UR36][R8.64], R4 ;  /* 0x0000000408007986 */ /* 0x0001e2000c101124 */
[----:B------:R-:W-:Y:S05]  /*5990*/  BRA `(.L_x_4231) ;  /* 0x0000000000ac7947 */ /* 0x000fea0003800000 */
.L_x_4248:
        /* <DEDUP_REMOVED lines=21> */
.L_x_4230:
        /* <DEDUP_REMOVED lines=16> */
.L_x_4259:
[----:B------:R-:W-:Y:S05]  /*5bf0*/  BRA `(.L_x_4231) ;  /* 0x0000000000147947 */ /* 0x000fea0003800000 */
.L_x_4258:
[----:B------:R-:W0:Y:S02]  /*5c00*/  F2I.U64.TRUNC R18, R18 ;  /* 0x0000001200127311 */ /* 0x000e24000020d800 */
[----:B0-----:R1:W-:Y:S01]  /*5c10*/  STG.E.64 desc[UR36][R8.64], R18 ;  /* 0x0000001208007986 */ /* 0x0013e2000c101b24 */
[----:B------:R-:W-:Y:S05]  /*5c20*/  BRA `(.L_x_4231) ;  /* 0x0000000000087947 */ /* 0x000fea0003800000 */
.L_x_4257:
[----:B------:R-:W0:Y:S02]  /*5c30*/  F2I.FTZ.U32.TRUNC.NTZ R3, R18 ;  /* 0x0000001200037305 */ /* 0x000e24000021f000 */
[----:B0-----:R0:W-:Y:S02]  /*5c40*/  STG.E desc[UR36][R8.64], R3 ;  /* 0x0000000308007986 */ /* 0x0011e4000c101924 */
.L_x_4231:
        /* <DEDUP_REMOVED lines=24> */
.L_x_4263:
[----:B------:R-:W0:Y:S02]  /*5dd0*/  F2I.S64.TRUNC R22, R22 ;  /* 0x0000001600167311 */ /* 0x000e24000020d900 */
[----:B0-----:R-:W-:-:S05]  /*5de0*/  IMAD.MOV.U32 R3, RZ, RZ, R22 ;  /* 0x000000ffff037224 */ /* 0x001fca00078e0016 */
[----:B------:R0:W-:Y:S01]  /*5df0*/  STG.E.U8 desc[UR36][R8.64], R3 ;  /* 0x0000000308007986 */ /* 0x0001e2000c101124 */
[----:B------:R-:W-:Y:S05]  /*5e00*/  BRA `(.L_x_4265) ;  /* 0x0000000c00407947 */ /* 0x000fea0003800000 */
.L_x_4262:
        /* <DEDUP_REMOVED lines=9> */
.L_x_4267:
[----:B------:R-:W0:Y:S02]  /*5ea0*/  F2I.FTZ.TRUNC.NTZ R3, R22 ;  /* 0x0000001600037305 */ /* 0x000e24000021f100 */
[----:B0-----:R0:W-:Y:S01]  /*5eb0*/  STG.E desc[UR36][R8.64], R3 ;  /* 0x0000000308007986 */ /* 0x0011e2000c101924 */
[----:B------:R-:W-:Y:S05]  /*5ec0*/  BRA `(.L_x_4265) ;  /* 0x0000000c00107947 */ /* 0x000fea0003800000 */
.L_x_4266:
[----:B------:R-:W0:Y:S02]  /*5ed0*/  F2I.FTZ.TRUNC.NTZ R3, R22 ;  /* 0x0000001600037305 */ /* 0x000e24000021f100 */
[----:B0-----:R0:W-:Y:S01]  /*5ee0*/  STG.E.U16 desc[UR36][R8.64], R3 ;  /* 0x0000000308007986 */ /* 0x0011e2000c101524 */
[----:B------:R-:W-:Y:S05]  /*5ef0*/  BRA `(.L_x_4265) ;  /* 0x0000000c00047947 */ /* 0x000fea0003800000 */
.L_x_4261:
        /* <DEDUP_REMOVED lines=8> */
.L_x_4269:
[----:B------:R-:W-:-:S05]  /*5f80*/  F2FP.F16.F32.PACK_AB R22, RZ, R22 ;  /* 0x00000016ff16723e */ /* 0x000fca00000000ff */
[----:B------:R0:W-:Y:S01]  /*5f90*/  STG.E.U16 desc[UR36][R8.64], R22 ;  /* 0x0000001608007986 */ /* 0x0001e2000c101524 */
[----:B------:R-:W-:Y:S05]  /*5fa0*/  BRA `(.L_x_4265) ;  /* 0x0000000800d87947 */ /* 0x000fea0003800000 */
.L_x_4268:
        /* <DEDUP_REMOVED lines=9> */
.L_x_4271:
[----:B------:R-:W-:-:S04]  /*6040*/  F2FP.F16.F32.PACK_AB R3, RZ, R22 ;  /* 0x00000016ff03723e */ /* 0x000fc800000000ff */
[----:B------:R-:W-:-:S05]  /*6050*/  PRMT R3, R3, 0x5410, RZ ;  /* 0x0000541003037816 */ /* 0x000fca00000000ff */
[----:B------:R0:W-:Y:S01]  /*6060*/  STG.E desc[UR36][R8.64], R3 ;  /* 0x0000000308007986 */ /* 0x0001e2000c101924 */
[----:B------:R-:W-:Y:S05]  /*6070*/  BRA `(.L_x_4265) ;  /* 0x0000000800a47947 */ /* 0x000fea0003800000 */
.L_x_4270:
[----:B------:R-:W-:-:S06]  /*6080*/  FMUL.FTZ R4, R22, 1 ;  /* 0x3f80000016047820 */ /* 0x000fcc0000410000 */
[----:B------:R-:W0:Y:S02]  /*6090*/  F2F.F64.F32 R4, R4 ;  /* 0x0000000400047310 */ /* 0x000e240000201800 */
[----:B0-----:R0:W-:Y:S01]  /*60a0*/  STG.E.64 desc[UR36][R8.64], R4 ;  /* 0x0000000408007986 */ /* 0x0011e2000c101b24 */
[----:B------:R-:W-:Y:S05]  /*60b0*/  BRA `(.L_x_4265) ;  /* 0x0000000800947947 */ /* 0x000fea0003800000 */
.L_x_4260:
        /* <DEDUP_REMOVED lines=12> */
.L_x_4274:
[----:B------:R-:W-:Y:S01]  /*6180*/  FMUL.FTZ R4, R22, 1 ;  /* 0x3f80000016047820 */ /* 0x000fe20000410000 */
[----:B------:R-:W-:-:S05]  /*6190*/  CS2R R6, SRZ ;  /* 0x0000000000067805 */ /* 0x000fca000001ff00 */
[----:B------:R-:W0:Y:S02]  /*61a0*/  F2F.F64.F32 R4, R4 ;  /* 0x0000000400047310 */ /* 0x000e240000201800 */
[----:B0-----:R0:W-:Y:S01]  /*61b0*/  STG.E.128 desc[UR36][R8.64], R4 ;  /* 0x0000000408007986 */ /* 0x0011e2000c101d24 */
[----:B------:R-:W-:Y:S05]  /*61c0*/  BRA `(.L_x_4265) ;  /* 0x0000000800507947 */ /* 0x000fea0003800000 */
.L_x_4273:
        /* <DEDUP_REMOVED lines=20> */
.L_x_4278:
[----:B------:R-:W-:Y:S05]  /*6310*/  BSYNC B0 ;  /* 0x0000000000007941 */ /* 0x000fea0003800000 */
.L_x_4277:
[----:B------:R-:W-:-:S05]  /*6320*/  LOP3.LUT R5, R0, R5, RZ, 0xfc, !PT ;  /* 0x0000000500057212 */ /* 0x000fca00078efcff */
[----:B------:R0:W-:Y:S01]  /*6330*/  STG.E.U8 desc[UR36][R8.64], R5 ;  /* 0x0000000508007986 */ /* 0x0001e2000c101124 */
[----:B------:R-:W-:Y:S05]  /*6340*/  BRA `(.L_x_4265) ;  /* 0x0000000400f07947 */ /* 0x000fea0003800000 */
.L_x_4276:
        /* <DEDUP_REMOVED lines=12> */
.L_x_4280:
[----:B------:R-:W-:Y:S01]  /*6410*/  IMAD.MOV.U32 R0, RZ, RZ, 0x7f ;  /* 0x0000007fff007424 */ /* 0x000fe200078e00ff */
[----:B------:R-:W-:-:S04]  /*6420*/  ISETP.GT.U32.AND P0, PT, R4, 0x7f800000, PT ;  /* 0x7f8000000400780c */ /* 0x000fc80003f04070 */
[----:B------:R-:W-:-:S09]  /*6430*/  SEL R0, R0, 0x7c, P0 ;  /* 0x0000007c00007807 */ /* 0x000fd20000000000 */
.L_x_4281:
[----:B------:R-:W-:Y:S05]  /*6440*/  BSYNC B0 ;  /* 0x0000000000007941 */ /* 0x000fea0003800000 */
.L_x_4279:
[----:B------:R-:W-:-:S04]  /*6450*/  LOP3.LUT R22, R22, 0x80000000, RZ, 0xc0, !PT ;  /* 0x8000000016167812 */ /* 0x000fc800078ec0ff */
[----:B------:R-:W-:-:S04]  /*6460*/  SHF.R.U32.HI R3, RZ, 0x18, R22 ;  /* 0x00000018ff037819 */ /* 0x000fc80000011616 */
[----:B------:R-:W-:-:S05]  /*6470*/  LOP3.LUT R3, R0, R3, RZ, 0xfc, !PT ;  /* 0x0000000300037212 */ /* 0x000fca00078efcff */
[----:B------:R0:W-:Y:S01]  /*6480*/  STG.E.U8 desc[UR36][R8.64], R3 ;  /* 0x0000000308007986 */ /* 0x0001e2000c101124 */
[----:B------:R-:W-:Y:S05]  /*6490*/  BRA `(.L_x_4265) ;  /* 0x00000004009c7947 */ /* 0x000fea0003800000 */
.L_x_4275:
[----:B------:R-:W-:-:S05]  /*64a0*/  F2FP.BF16.F32.PACK_AB R22, RZ, R22 ;  /* 0x00000016ff16723e */ /* 0x000fca00000010ff */
[----:B------:R0:W-:Y:S01]  /*64b0*/  STG.E.U16 desc[UR36][R8.64], R22 ;  /* 0x0000001608007986 */ /* 0x0001e2000c101524 */
[----:B------:R-:W-:Y:S05]  /*64c0*/  BRA `(.L_x_4265) ;  /* 0x0000000400907947 */ /* 0x000fea0003800000 */
.L_x_4272:
        /* <DEDUP_REMOVED lines=11> */
.L_x_4284:
        /* <DEDUP_REMOVED lines=16> */
.L_x_4287:
[----:B------:R-:W-:-:S04]  /*6680*/  LOP3.LUT R22, R22, 0x80000000, RZ, 0xc0, !PT ;  /* 0x8000000016167812 */ /* 0x000fc800078ec0ff */
[----:B------:R-:W-:-:S04]  /*6690*/  SHF.R.U32.HI R3, RZ, 0x18, R22 ;  /* 0x00000018ff037819 */ /* 0x000fc80000011616 */
[----:B------:R-:W-:-:S04]  /*66a0*/  LOP3.LUT R0, R0, R3, RZ, 0xfc, !PT ;  /* 0x0000000300007212 */ /* 0x000fc800078efcff */
[----:B------:R-:W-:-:S07]  /*66b0*/  PRMT R4, R0, 0x7610, R4 ;  /* 0x0000761000047816 */ /* 0x000fce0000000004 */
.L_x_4286:
[----:B------:R-:W-:Y:S05]  /*66c0*/  BSYNC B0 ;  /* 0x0000000000007941 */ /* 0x000fea0003800000 */
.L_x_4285:
[----:B------:R3:W-:Y:S01]  /*66d0*/  STG.E.U8 desc[UR36][R8.64], R4 ;  /* 0x0000000408007986 */ /* 0x0007e2000c101124 */
[----:B------:R-:W-:Y:S05]  /*66e0*/  BRA `(.L_x_4265) ;  /* 0x0000000400087947 */ /* 0x000fea0003800000 */
.L_x_4283:
        /* <DEDUP_REMOVED lines=16> */
.L_x_4290:
[----:B------:R-:W-:-:S04]  /*67f0*/  LOP3.LUT R22, R22, 0x80000000, RZ, 0xc0, !PT ;  /* 0x8000000016167812 */ /* 0x000fc800078ec0ff */
[----:B------:R-:W-:-:S04]  /*6800*/  SHF.R.U32.HI R3, RZ, 0x18, R22 ;  /* 0x00000018ff037819 */ /* 0x000fc80000011616 */
[----:B------:R-:W-:-:S04]  /*6810*/  LOP3.LUT R0, R0, R3, RZ, 0xfc, !PT ;  /* 0x0000000300007212 */ /* 0x000fc800078efcff */
[----:B------:R-:W-:-:S07]  /*6820*/  PRMT R4, R0, 0x7610, R4 ;  /* 0x0000761000047816 */ /* 0x000fce0000000004 */
.L_x_4289:
[----:B------:R-:W-:Y:S05]  /*6830*/  BSYNC B0 ;  /* 0x0000000000007941 */ /* 0x000fea0003800000 */
.L_x_4288:
[----:B------:R0:W-:Y:S01]  /*6840*/  STG.E.U8 desc[UR36][R8.64], R4 ;  /* 0x0000000408007986 */ /* 0x0001e2000c101124 */
[----:B------:R-:W-:Y:S05]  /*6850*/  BRA `(.L_x_4265) ;  /* 0x0000000000ac7947 */ /* 0x000fea0003800000 */
.L_x_4282:
        /* <DEDUP_REMOVED lines=21> */
.L_x_4264:
        /* <DEDUP_REMOVED lines=16> */
.L_x_4293:
[----:B------:R-:W-:Y:S05]  /*6ab0*/  BRA `(.L_x_4265) ;  /* 0x0000000000147947 */ /* 0x000fea0003800000 */
.L_x_4292:
[----:B------:R-:W0:Y:S02]  /*6ac0*/  F2I.U64.TRUNC R22, R22 ;  /* 0x0000001600167311 */ /* 0x000e24000020d800 */
[----:B0-----:R2:W-:Y:S01]  /*6ad0*/  STG.E.64 desc[UR36][R8.64], R22 ;  /* 0x0000001608007986 */ /* 0x0015e2000c101b24 */
[----:B------:R-:W-:Y:S05]  /*6ae0*/  BRA `(.L_x_4265) ;  /* 0x0000000000087947 */ /* 0x000fea0003800000 */
.L_x_4291:
[----:B------:R-:W0:Y:S02]  /*6af0*/  F2I.FTZ.U32.TRUNC.NTZ R3, R22 ;  /* 0x0000001600037305 */ /* 0x000e24000021f000 */
[----:B0-----:R0:W-:Y:S02]  /*6b00*/  STG.E desc[UR36][R8.64], R3 ;  /* 0x0000000308007986 */ /* 0x0011e4000c101924 */
.L_x_4265:
[----:B------:R-:W-:-:S07]  /*6b10*/  VIADD R25, R25, 0x80 ;  /* 0x0000008019197836 */ /* 0x000fce0000000000 */
.L_x_4225:
[----:B------:R-:W-:Y:S05]  /*6b20*/  BSYNC B6 ;  /* 0x0000000000067941 */ /* 0x000fea0003800000 */
.L_x_4224:
[----:B------:R-:W-:-:S13]  /*6b30*/  ISETP.GE.AND P0, PT, R25, R17, PT ;  /* 0x000000111900720c */ /* 0x000fda0003f06270 */
[----:B------:R-:W-:Y:S05]  /*6b40*/  @P0 EXIT ;  /* 0x000000000000094d */ /* 0x000fea0003800000 */
[----:B0-23--:R-:W0:Y:S01]  /*6b50*/  LDC.64 R4, c[0x0][0x228] ;  /* 0x00008a00ff047b82 */ /* 0x00de220000000a00 */
[----:B------:R-:W-:Y:S01]  /*6b60*/  PRMT R0, R16, 0x9910, RZ ;  /* 0x0000991010007816 */ /* 0x000fe200000000ff */
[----:B------:R-:W-:Y:S01]  /*6b70*/  IMAD R2, R2, 0x200, R25 ;  /* 0x0000020002027824 */ /* 0x000fe200078e0219 */
[----:B------:R-:W-:Y:S02]  /*6b80*/  ULDC UR4, c[0x0][0x248] ;  /* 0x0000920000047ab9 */ /* 0x000fe40000000800 */
[----:B------:R-:W-:Y:S01]  /*6b90*/  ISETP.GT.AND P1, PT, R0, 0x9, PT ;  /* 0x000000090000780c */ /* 0x000fe20003f24270 */
[----:B-1--4-:R-:W-:-:S05]  /*6ba0*/  IMAD R3, R2, UR4, RZ ;  /* 0x0000000402037c24 */ /* 0x012fca000f8e02ff */
        /* <DEDUP_REMOVED lines=14> */
.L_x_4297:
[----:B------:R-:W0:Y:S02]  /*6c90*/  F2I.S64.TRUNC R24, R24 ;  /* 0x0000001800187311 */ /* 0x000e24000020d900 */
[----:B0-----:R-:W-:-:S05]  /*6ca0*/  IMAD.MOV.U32 R5, RZ, RZ, R24 ;  /* 0x000000ffff057224 */ /* 0x001fca00078e0018 */
[----:B------:R-:W-:Y:S01]  /*6cb0*/  STG.E.U8 desc[UR36][R2.64], R5 ;  /* 0x0000000502007986 */ /* 0x000fe2000c101124 */
[----:B------:R-:W-:Y:S05]  /*6cc0*/  EXIT ;  /* 0x000000000000794d */ /* 0x000fea0003800000 */
.L_x_4296:
        /* <DEDUP_REMOVED lines=9> */
.L_x_4300:
[----:B------:R-:W0:Y:S02]  /*6d60*/  F2I.FTZ.TRUNC.NTZ R5, R24 ;  /* 0x0000001800057305 */ /* 0x000e24000021f100 */
[----:B0-----:R-:W-:Y:S01]  /*6d70*/  STG.E desc[UR36][R2.64], R5 ;  /* 0x0000000502007986 */ /* 0x001fe2000c101924 */
[----:B------:R-:W-:Y:S05]  /*6d80*/  EXIT ;  /* 0x000000000000794d */ /* 0x000fea0003800000 */
.L_x_4299:
[----:B------:R-:W0:Y:S02]  /*6d90*/  F2I.FTZ.TRUNC.NTZ R5, R24 ;  /* 0x0000001800057305 */ /* 0x000e24000021f100 */
[----:B0-----:R-:W-:Y:S01]  /*6da0*/  STG.E.U16 desc[UR36][R2.64], R5 ;  /* 0x0000000502007986 */ /* 0x001fe2000c101524 */
[----:B------:R-:W-:Y:S05]  /*6db0*/  EXIT ;  /* 0x000000000000794d */ /* 0x000fea0003800000 */
.L_x_4295:
        /* <DEDUP_REMOVED lines=8> */
.L_x_4302:
[----:B------:R-:W-:-:S05]  /*6e40*/  F2FP.F16.F32.PACK_AB R24, RZ, R24 ;  /* 0x00000018ff18723e */ /* 0x000fca00000000ff */
[----:B------:R-:W-:Y:S01]  /*6e50*/  STG.E.U16 desc[UR36][R2.64], R24 ;  /* 0x0000001802007986 */ /* 0x000fe2000c101524 */
[----:B------:R-:W-:Y:S05]  /*6e60*/  EXIT ;  /* 0x000000000000794d */ /* 0x000fea0003800000 */
.L_x_4301:
        /* <DEDUP_REMOVED lines=9> */
.L_x_4304:
[----:B------:R-:W-:-:S04]  /*6f00*/  F2FP.F16.F32.PACK_AB R5, RZ, R24 ;  /* 0x00000018ff05723e */ /* 0x000fc800000000ff */
[----:B------:R-:W-:-:S05]  /*6f10*/  PRMT R5, R5, 0x5410, RZ ;  /* 0x0000541005057816 */ /* 0x000fca00000000ff */
[----:B------:R-:W-:Y:S01]  /*6f20*/  STG.E desc[UR36][R2.64], R5 ;  /* 0x0000000502007986 */ /* 0x000fe2000c101924 */
[----:B------:R-:W-:Y:S05]  /*6f30*/  EXIT ;  /* 0x000000000000794d */ /* 0x000fea0003800000 */
.L_x_4303:
[----:B------:R-:W-:-:S06]  /*6f40*/  FMUL.FTZ R4, R24, 1 ;  /* 0x3f80000018047820 */ /* 0x000fcc0000410000 */
[----:B------:R-:W0:Y:S02]  /*6f50*/  F2F.F64.F32 R4, R4 ;  /* 0x0000000400047310 */ /* 0x000e240000201800 */
[----:B0-----:R-:W-:Y:S01]  /*6f60*/  STG.E.64 desc[UR36][R2.64], R4 ;  /* 0x0000000402007986 */ /* 0x001fe2000c101b24 */
[----:B------:R-:W-:Y:S05]  /*6f70*/  EXIT ;  /* 0x000000000000794d */ /* 0x000fea0003800000 */
.L_x_4294:
        /* <DEDUP_REMOVED lines=12> */
.L_x_4307:
[----:B------:R-:W-:Y:S01]  /*7040*/  FMUL.FTZ R4, R24, 1 ;  /* 0x3f80000018047820 */ /* 0x000fe20000410000 */
[----:B------:R-:W-:-:S05]  /*7050*/  CS2R R6, SRZ ;  /* 0x0000000000067805 */ /* 0x000fca000001ff00 */
[----:B------:R-:W0:Y:S02]  /*7060*/  F2F.F64.F32 R4, R4 ;  /* 0x0000000400047310 */ /* 0x000e240000201800 */
[----:B0-----:R-:W-:Y:S01]  /*7070*/  STG.E.128 desc[UR36][R2.64], R4 ;  /* 0x0000000402007986 */ /* 0x001fe2000c101d24 */
[----:B------:R-:W-:Y:S05]  /*7080*/  EXIT ;  /* 0x000000000000794d */ /* 0x000fea0003800000 */
.L_x_4306:
        /* <DEDUP_REMOVED lines=20> */
.L_x_4311:
[----:B------:R-:W-:Y:S05]  /*71d0*/  BSYNC B0 ;  /* 0x0000000000007941 */ /* 0x000fea0003800000 */
.L_x_4310:
[----:B------:R-:W-:-:S05]  /*71e0*/  LOP3.LUT R7, R0, R7, RZ, 0xfc, !PT ;  /* 0x0000000700077212 */ /* 0x000fca00078efcff */
[----:B------:R-:W-:Y:S01]  /*71f0*/  STG.E.U8 desc[UR36][R2.64], R7 ;  /* 0x0000000702007986 */ /* 0x000fe2000c101124 */
[----:B------:R-:W-:Y:S05]  /*7200*/  EXIT ;  /* 0x000000000000794d */ /* 0x000fea0003800000 */
.L_x_4309:
[----:B------:R-:W-:Y:S01]  /*7210*/  LOP3.LUT R4, R24, 0x7fffffff, RZ, 0xc0, !PT ;  /* 0x7fffffff18047812 */ /* 0x000fe200078ec0ff */
        /* <DEDUP_REMOVED lines=11> */
.L_x_4313:
[----:B------:R-:W-:Y:S01]  /*72d0*/  IMAD.MOV.U32 R0, RZ, RZ, 0x7f ;  /* 0x0000007fff007424 */ /* 0x000fe200078e00ff */
[----:B------:R-:W-:-:S04]  /*72e0*/  ISETP.GT.U32.AND P0, PT, R4, 0x7f800000, PT ;  /* 0x7f8000000400780c */ /* 0x000fc80003f04070 */
[----:B------:R-:W-:-:S09]  /*72f0*/  SEL R0, R0, 0x7c, P0 ;  /* 0x0000007c00007807 */ /* 0x000fd20000000000 */
.L_x_4314:
[----:B------:R-:W-:Y:S05]  /*7300*/  BSYNC B0 ;  /* 0x0000000000007941 */ /* 0x000fea0003800000 */
.L_x_4312:
[----:B------:R-:W-:-:S04]  /*7310*/  LOP3.LUT R24, R24, 0x80000000, RZ, 0xc0, !PT ;  /* 0x8000000018187812 */ /* 0x000fc800078ec0ff */
[----:B------:R-:W-:-:S04]  /*7320*/  SHF.R.U32.HI R5, RZ, 0x18, R24 ;  /* 0x00000018ff057819 */ /* 0x000fc80000011618 */
[----:B------:R-:W-:-:S05]  /*7330*/  LOP3.LUT R5, R0, R5, RZ, 0xfc, !PT ;  /* 0x0000000500057212 */ /* 0x000fca00078efcff */
[----:B------:R-:W-:Y:S01]  /*7340*/  STG.E.U8 desc[UR36][R2.64], R5 ;  /* 0x0000000502007986 */ /* 0x000fe2000c101124 */
[----:B------:R-:W-:Y:S05]  /*7350*/  EXIT ;  /* 0x000000000000794d */ /* 0x000fea0003800000 */
.L_x_4308:
[----:B------:R-:W-:-:S05]  /*7360*/  F2FP.BF16.F32.PACK_AB R24, RZ, R24 ;  /* 0x00000018ff18723e */ /* 0x000fca00000010ff */
[----:B------:R-:W-:Y:S01]  /*7370*/  STG.E.U16 desc[UR36][R2.64], R24 ;  /* 0x0000001802007986 */ /* 0x000fe2000c101524 */
[----:B------:R-:W-:Y:S05]  /*7380*/  EXIT ;  /* 0x000000000000794d */ /* 0x000fea0003800000 */
.L_x_4305:
        /* <DEDUP_REMOVED lines=11> */
.L_x_4317:
        /* <DEDUP_REMOVED lines=16> */
.L_x_4320:
[----:B------:R-:W-:-:S04]  /*7540*/  LOP3.LUT R24, R24, 0x80000000, RZ, 0xc0, !PT ;  /* 0x8000000018187812 */ /* 0x000fc800078ec0ff */
[----:B------:R-:W-:-:S04]  /*7550*/  SHF.R.U32.HI R5, RZ, 0x18, R24 ;  /* 0x00000018ff057819 */ /* 0x000fc80000011618 */
[----:B------:R-:W-:-:S04]  /*7560*/  LOP3.LUT R4, R4, R5, RZ, 0xfc, !PT ;  /* 0x0000000504047212 */ /* 0x000fc800078efcff */
[----:B------:R-:W-:-:S07]  /*7570*/  PRMT R0, R4, 0x7610, R0 ;  /* 0x0000761004007816 */ /* 0x000fce0000000000 */
.L_x_4319:
[----:B------:R-:W-:Y:S05]  /*7580*/  BSYNC B0 ;  /* 0x0000000000007941 */ /* 0x000fea0003800000 */
.L_x_4318:
[----:B------:R-:W-:Y:S01]  /*7590*/  STG.E.U8 desc[UR36][R2.64], R0 ;  /* 0x0000000002007986 */ /* 0x000fe2000c101124 */
[----:B------:R-:W-:Y:S05]  /*75a0*/  EXIT ;  /* 0x000000000000794d */ /* 0x000fea0003800000 */
.L_x_4316:
        /* <DEDUP_REMOVED lines=16> */
.L_x_4323:
[----:B------:R-:W-:-:S04]  /*76b0*/  LOP3.LUT R24, R24, 0x80000000, RZ, 0xc0, !PT ;  /* 0x8000000018187812 */ /* 0x000fc800078ec0ff */
[----:B------:R-:W-:-:S04]  /*76c0*/  SHF.R.U32.HI R5, RZ, 0x18, R24 ;  /* 0x00000018ff057819 */ /* 0x000fc80000011618 */
[----:B------:R-:W-:-:S04]  /*76d0*/  LOP3.LUT R4, R4, R5, RZ, 0xfc, !PT ;  /* 0x0000000504047212 */ /* 0x000fc800078efcff */
[----:B------:R-:W-:-:S07]  /*76e0*/  PRMT R0, R4, 0x7610, R0 ;  /* 0x0000761004007816 */ /* 0x000fce0000000000 */
.L_x_4322:
[----:B------:R-:W-:Y:S05]  /*76f0*/  BSYNC B0 ;  /* 0x0000000000007941 */ /* 0x000fea0003800000 */
.L_x_4321:
[----:B------:R-:W-:Y:S01]  /*7700*/  STG.E.U8 desc[UR36][R2.64], R0 ;  /* 0x0000000002007986 */ /* 0x000fe2000c101124 */
[----:B------:R-:W-:Y:S05]  /*7710*/  EXIT ;  /* 0x000000000000794d */ /* 0x000fea0003800000 */
.L_x_4315:
        /* <DEDUP_REMOVED lines=21> */
.L_x_4298:
        /* <DEDUP_REMOVED lines=16> */
.L_x_4326:
[----:B------:R-:W-:Y:S05]  /*7970*/  EXIT ;  /* 0x000000000000794d */ /* 0x000fea0003800000 */
.L_x_4325:
[----:B------:R-:W0:Y:S02]  /*7980*/  F2I.U64.TRUNC R24, R24 ;  /* 0x0000001800187311 */ /* 0x000e24000020d800 */
[----:B0-----:R-:W-:Y:S01]  /*7990*/  STG.E.64 desc[UR36][R2.64], R24 ;  /* 0x0000001802007986 */ /* 0x001fe2000c101b24 */
[----:B------:R-:W-:Y:S05]  /*79a0*/  EXIT ;  /* 0x000000000000794d */ /* 0x000fea0003800000 */
.L_x_4324:
[----:B------:R-:W0:Y:S02]  /*79b0*/  F2I.FTZ.U32.TRUNC.NTZ R5, R24 ;  /* 0x0000001800057305 */ /* 0x000e24000021f000 */
[----:B0-----:R-:W-:Y:S01]  /*79c0*/  STG.E desc[UR36][R2.64], R5 ;  /* 0x0000000502007986 */ /* 0x001fe2000c101924 */
[----:B------:R-:W-:Y:S05]  /*79d0*/  EXIT ;  /* 0x000000000000794d */ /* 0x000fea0003800000 */
.L_x_4327:
        /* <DEDUP_REMOVED lines=10> */
.L_x_19597:


//--------------------- .text._ZN2at6native18elementwise_kernelILi128ELi2EZNS0_22gpu_kernel_impl_nocastIZZZNS0_26round_decimals_kernel_cudaERNS_18TensorIteratorBaseElENKUlvE_clEvENKUlvE0_clEvEUlfE_EEvS4_RKT_EUliE_EEviT1_ --------------------------
	.section	.text._ZN2at6native18elementwise_kernelILi128ELi2EZNS0_22gpu_kernel_impl_nocastIZZZNS0_26round_decimals_kernel_cudaERNS_18TensorIteratorBaseElENKUlvE_clEvENKUlvE0_clEvEUlfE_EEvS4_RKT_EUliE_EEviT1_,"ax",@progbits
	.align	128
        .global         _ZN2at6native18elementwise_kernelILi128ELi2EZNS0_22gpu_kernel_impl_nocastIZZZNS0_26round_decimals_kernel_cudaERNS_18TensorIteratorBaseElENKUlvE_clEvENKUlvE0_clEvEUlfE_EEvS4_RKT_EUliE_EEviT1_
        .type           _ZN2at6native18elementwise_kernelILi128ELi2EZNS0_22gpu_kernel_impl_nocastIZZZNS0_26round_decimals_kernel_cudaERNS_18TensorIteratorBaseElENKUlvE_clEvENKUlvE0_clEvEUlfE_EEvS4_RKT_EUliE_EEviT1_,@function
        .size           _ZN2at6native18elementwise_kernelILi128ELi2EZNS0_22gpu_kernel_impl_nocastIZZZNS0_26round_decimals_kernel_cudaERNS_18TensorIteratorBaseElENKUlvE_clEvENKUlvE0_clEvEUlfE_EEvS4_RKT_EUliE_EEviT1_,(.L_x_19598 - _ZN2at6native18elementwise_kernelILi128ELi2EZNS0_22gpu_kernel_impl_nocastIZZZNS0_26round_decimals_kernel_cudaERNS_18TensorIteratorBaseElENKUlvE_clEvENKUlvE0_clEvEUlfE_EEvS4_RKT_EUliE_EEviT1_)
        .other          _ZN2at6native18elementwise_kernelILi128ELi2EZNS0_22gpu_kernel_impl_nocastIZZZNS0_26round_decimals_kernel_cudaERNS_18TensorIteratorBaseElENKUlvE_clEvENKUlvE0_clEvEUlfE_EEvS4_RKT_EUliE_EEviT1_,@"STO_CUDA_ENTRY STV_DEFAULT"
_ZN2at6native18elementwise_kernelILi128ELi2EZNS0_22gpu_kernel_impl_nocastIZZZNS0_26round_decimals_kernel_cudaERNS_18TensorIteratorBaseElENKUlvE_clEvENKUlvE0_clEvEUlfE_EEvS4_RKT_EUliE_EEviT1_:
.text._ZN2at6native18elementwise_kernelILi128ELi2EZNS0_22gpu_kernel_impl_nocastIZZZNS0_26round_decimals_kernel_cudaERNS_18TensorIteratorBaseElENKUlvE_clEvENKUlvE0_clEvEUlfE_EEvS4_RKT_EUliE_EEviT1_:
        /* <DEDUP_REMOVED lines=313> */
.L_x_4330:
[----:B------:R-:W-:Y:S01]  /*1390*/  ULDC.64 UR8, c[0x0][0x418] ;  /* 0x0001060000087ab9 */ /* 0x000fe20000000a00 */
[----:B------:R-:W-:Y:S01]  /*13a0*/  ULDC UR10, c[0x0][0x420] ;  /* 0x00010800000a7ab9 */ /* 0x000fe20000000800 */
[----:B------:R-:W-:-:S04]  /*13b0*/  IADD3 R4, P0, R2, UR8, RZ ;  /* 0x0000000802047c10 */ /* 0x000fc8000ff1e0ff */
[----:B------:R-:W-:Y:S01]  /*13c0*/  IADD3.X R5, RZ, UR9, RZ, P0, !PT ;  /* 0x00000009ff057c10 */ /* 0x000fe200087fe4ff */
[----:B------:R-:W0:Y:S01]  /*13d0*/  MUFU.RCP R7, UR10 ;  /* 0x0000000a00077d08 */ /* 0x000e220008001000 */
[----:B------:R-:W-:-:S03]  /*13e0*/  ULDC.64 UR8, c[0x0][0x410] ;  /* 0x0001040000087ab9 */ /* 0x000fc60000000a00 */
[----:B------:R-:W0:Y:S01]  /*13f0*/  LDG.E R4, desc[UR4][R4.64] ;  /* 0x0000000404047981 */ /* 0x000e22000c1e1900 */
[----:B------:R-:W-:Y:S02]  /*1400*/  ISETP.NE.AND P0, PT, RZ, UR7, PT ;  /* 0x00000007ff007c0c */ /* 0x000fe4000bf05270 */
[----:B------:R-:W-:-:S04]  /*1410*/  IADD3 R2, P1, R3, UR8, RZ ;  /* 0x0000000803027c10 */ /* 0x000fc8000ff3e0ff */
[----:B------:R-:W-:-:S07]  /*1420*/  IADD3.X R3, RZ, UR9, RZ, P1, !PT ;  /* 0x00000009ff037c10 */ /* 0x000fce0008ffe4ff */
[C---:B0-----:R-:W-:Y:S01]  /*1430*/  @P0 FMUL.FTZ R6, R4.reuse, R7 ;  /* 0x0000000704060220 */ /* 0x041fe20000410000 */
[----:B------:R-:W-:-:S05]  /*1440*/  @!P0 FMUL.FTZ R8, R4, UR10 ;  /* 0x0000000a04088c20 */ /* 0x000fca0008410000 */
[----:B------:R-:W0:Y:S08]  /*1450*/  @P0 FRND R6, R6 ;  /* 0x0000000600060307 */ /* 0x000e300000201000 */
[----:B------:R-:W1:Y:S01]  /*1460*/  @!P0 FRND R8, R8 ;  /* 0x0000000800088307 */ /* 0x000e620000201000 */
[----:B0-----:R-:W-:Y:S01]  /*1470*/  @P0 FMUL.FTZ R9, R6, UR10 ;  /* 0x0000000a06090c20 */ /* 0x001fe20008410000 */
[----:B-1----:R-:W-:Y:S01]  /*1480*/  @!P0 FMUL.FTZ R9, R8, R7 ;  /* 0x0000000708098220 */ /* 0x002fe20000410000 */
[----:B------:R-:W-:-:S04]  /*1490*/  IADD3 R7, R0, 0x80, RZ ;  /* 0x0000008000077810 */ /* 0x000fc80007ffe0ff */
[----:B------:R0:W-:Y:S03]  /*14a0*/  STG.E desc[UR4][R2.64], R9 ;  /* 0x0000000902007986 */ /* 0x0001e6000c101904 */
.L_x_4329:
[----:B------:R-:W-:Y:S05]  /*14b0*/  BSYNC B0 ;  /* 0x0000000000007941 */ /* 0x000fea0003800000 */
.L_x_4328:
[----:B------:R-:W-:-:S13]  /*14c0*/  ISETP.GE.AND P0, PT, R7, UR6, PT ;  /* 0x0000000607007c0c */ /* 0x000fda000bf06270 */
[----:B------:R-:W-:Y:S05]  /*14d0*/  @P0 EXIT ;  /* 0x000000000000094d */ /* 0x000fea0003800000 */
[----:B------:R-:W1:Y:S01]  /*14e0*/  LDC R8, c[0x0][0x218] ;  /* 0x00008600ff087b82 */ /* 0x000e620000000800 */
[----:B------:R-:W-:Y:S01]  /*14f0*/  HFMA2.MMA R0, -RZ, RZ, 0, 0 ;  /* 0x00000000ff007435 */ /* 0x000fe200000001ff */
[----:B0-----:R-:W-:Y:S02]  /*1500*/  MOV R3, RZ ;  /* 0x000000ff00037202 */ /* 0x001fe40000000f00 */
        /* <DEDUP_REMOVED lines=300> */
.L_x_4331:
[----:B------:R-:W-:Y:S01]  /*27d0*/  ULDC.64 UR8, c[0x0][0x418] ;  /* 0x0001060000087ab9 */ /* 0x000fe20000000a00 */
[----:B------:R-:W-:Y:S01]  /*27e0*/  ULDC UR6, c[0x0][0x420] ;  /* 0x0001080000067ab9 */ /* 0x000fe20000000800 */
[----:B------:R-:W-:-:S04]  /*27f0*/  IADD3 R4, P0, R0, UR8, RZ ;  /* 0x0000000800047c10 */ /* 0x000fc8000ff1e0ff */
[----:B------:R-:W-:Y:S01]  /*2800*/  IADD3.X R5, RZ, UR9, RZ, P0, !PT ;  /* 0x00000009ff057c10 */ /* 0x000fe200087fe4ff */
[----:B------:R-:W0:Y:S01]  /*2810*/  MUFU.RCP R9, UR6 ;  /* 0x0000000600097d08 */ /* 0x000e220008001000 */
[----:B------:R-:W-:Y:S01]  /*2820*/  ISETP.NE.AND P1, PT, RZ, UR7, PT ;  /* 0x00000007ff007c0c */ /* 0x000fe2000bf25270 */
[----:B------:R-:W-:Y:S02]  /*2830*/  ULDC.64 UR8, c[0x0][0x410] ;  /* 0x0001040000087ab9 */ /* 0x000fe40000000a00 */
[----:B------:R-:W0:Y:S01]  /*2840*/  LDG.E R4, desc[UR4][R4.64] ;  /* 0x0000000404047981 */ /* 0x000e22000c1e1900 */
[----:B------:R-:W-:-:S04]  /*2850*/  IADD3 R2, P0, R3, UR8, RZ ;  /* 0x0000000803027c10 */ /* 0x000fc8000ff1e0ff */
[----:B------:R-:W-:-:S05]  /*2860*/  IADD3.X R3, RZ, UR9, RZ, P0, !PT ;  /* 0x00000009ff037c10 */ /* 0x000fca00087fe4ff */
[C---:B0-----:R-:W-:Y:S01]  /*2870*/  @P1 FMUL.FTZ R0, R4.reuse, R9 ;  /* 0x0000000904001220 */ /* 0x041fe20000410000 */
[----:B------:R-:W-:-:S05]  /*2880*/  @!P1 FMUL.FTZ R6, R4, UR6 ;  /* 0x0000000604069c20 */ /* 0x000fca0008410000 */
[----:B------:R-:W0:Y:S08]  /*2890*/  @P1 FRND R0, R0 ;  /* 0x0000000000001307 */ /* 0x000e300000201000 */
[----:B------:R-:W1:Y:S01]  /*28a0*/  @!P1 FRND R6, R6 ;  /* 0x0000000600069307 */ /* 0x000e620000201000 */
[----:B0-----:R-:W-:Y:S01]  /*28b0*/  @P1 FMUL.FTZ R7, R0, UR6 ;  /* 0x0000000600071c20 */ /* 0x001fe20008410000 */
[----:B-1----:R-:W-:-:S05]  /*28c0*/  @!P1 FMUL.FTZ R7, R6, R9 ;  /* 0x0000000906079220 */ /* 0x002fca0000410000 */
[----:B------:R-:W-:Y:S01]  /*28d0*/  STG.E desc[UR4][R2.64], R7 ;  /* 0x0000000702007986 */ /* 0x000fe2000c101904 */
[----:B------:R-:W-:Y:S05]  /*28e0*/  EXIT ;  /* 0x000000000000794d */ /* 0x000fea0003800000 */
.L_x_4332:
        /* <DEDUP_REMOVED lines=9> */
.L_x_19598:


//--------------------- .text._ZN2at6native27unrolled_elementwise_kernelIZZZNS0_26round_decimals_kernel_cudaERNS_18TensorIteratorBaseElENKUlvE_clEvENKUlvE0_clEvEUlfE_St5arrayIPcLm2EELi4E23TrivialOffsetCalculatorILi1EjESB_NS0_6memory15LoadWithoutCastENSC_16StoreWithoutCastEEEviT_T0_T2_T3_T4_T5_ --------------------------
	.section	.text._ZN2at6native27unrolled_elementwise_kernelIZZZNS0_26round_decimals_kernel_cudaERNS_18TensorIteratorBaseElENKUlvE_clEvENKUlvE0_clEvEUlfE_St5arrayIPcLm2EELi4E23TrivialOffsetCalculatorILi1EjESB_NS0_6memory15LoadWithoutCastENSC_16StoreWithoutCastEEEviT_T0_T2_T3_T4_T5_,"ax",@progbits
	.align	128
        .global         _ZN2at6native27unrolled_elementwise_kernelIZZZNS0_26round_decimals_kernel_cudaERNS_18TensorIteratorBaseElENKUlvE_clEvENKUlvE0_clEvEUlfE_St5arrayIPcLm2EELi4E23TrivialOffsetCalculatorILi1EjESB_NS0_6memory15LoadWithoutCastENSC_16StoreWithoutCastEEEviT_T0_T2_T3_T4_T5_
        .type           _ZN2at6native27unrolled_elementwise_kernelIZZZNS0_26round_decimals_kernel_cudaERNS_18TensorIteratorBaseElENKUlvE_clEvENKUlvE0_clEvEUlfE_St5arrayIPcLm2EELi4E23TrivialOffsetCalculatorILi1EjESB_NS0_6memory15LoadWithoutCastENSC_16StoreWithoutCastEEEviT_T0_T2_T3_T4_T5_,@function
        .size           _ZN2at6native27unrolled_elementwise_kernelIZZZNS0_26round_decimals_kernel_cudaERNS_18TensorIteratorBaseElENKUlvE_clEvENKUlvE0_clEvEUlfE_St5arrayIPcLm2EELi4E23TrivialOffsetCalculatorILi1EjESB_NS0_6memory15LoadWithoutCastENSC_16StoreWithoutCastEEEviT_T0_T2_T3_T4_T5_,(.L_x_19599 - _ZN2at6native27unrolled_elementwise_kernelIZZZNS0_26round_decimals_kernel_cudaERNS_18TensorIteratorBaseElENKUlvE_clEvENKUlvE0_clEvEUlfE_St5arrayIPcLm2EELi4E23TrivialOffsetCalculatorILi1EjESB_NS0_6memory15LoadWithoutCastENSC_16StoreWithoutCastEEEviT_T0_T2_T3_T4_T5_)
        .other          _ZN2at6native27unrolled_elementwise_kernelIZZZNS0_26round_decimals_kernel_cudaERNS_18TensorIteratorBaseElENKUlvE_clEvENKUlvE0_clEvEUlfE_St5arrayIPcLm2EELi4E23TrivialOffsetCalculatorILi1EjESB_NS0_6memory15LoadWithoutCastENSC_16StoreWithoutCastEEEviT_T0_T2_T3_T4_T5_,@"STO_CUDA_ENTRY STV_DEFAULT"
_ZN2at6native27unrolled_elementwise_kernelIZZZNS0_26round_decimals_kernel_cudaERNS_18TensorIteratorBaseElENKUlvE_clEvENKUlvE0_clEvEUlfE_St5arrayIPcLm2EELi4E23TrivialOffsetCalculatorILi1EjESB_NS0_6memory15LoadWithoutCastENSC_16StoreWithoutCastEEEviT_T0_T2_T3_T4_T5_:
.text._ZN2at6native27unrolled_elementwise_kernelIZZZNS0_26round_decimals_kernel_cudaERNS_18TensorIteratorBaseElENKUlvE_clEvENKUlvE0_clEvEUlfE_St5arrayIPcLm2EELi4E23TrivialOffsetCalculatorILi1EjESB_NS0_6memory15LoadWithoutCastENSC_16StoreWithoutCastEEEviT_T0_T2_T3_T4_T5_:
[----:B------:R-:W-:Y:S01]  /*0000*/  LDC R1, c[0x0][0x28] ;  /* 0x00000a00ff017b82 */ /* 0x000fe20000000800 */
[----:B------:R-:W0:Y:S07]  /*0010*/  S2R R0, SR_CTAID.X ;  /* 0x0000000000007919 */ /* 0x000e2e0000002500 */
[----:B------:R-:W0:Y:S01]  /*0020*/  LDC R5, c[0x0][0x210] ;  /* 0x00008400ff057b82 */ /* 0x000e220000000800 */
[----:B------:R-:W-:Y:S01]  /*0030*/  IMAD.MOV.U32 R12, RZ, RZ, RZ ;  /* 0x000000ffff0c7224 */ /* 0x000fe200078e00ff */
[----:B------:R-:W-:Y:S01]  /*0040*/  ULDC.64 UR4, c[0x0][0x208] ;  /* 0x0000820000047ab9 */ /* 0x000fe20000000a00 */
[----:B------:R-:W1:Y:S01]  /*0050*/  S2R R3, SR_TID.X ;  /* 0x0000000000037919 */ /* 0x000e620000002100 */
[----:B------:R-:W-:Y:S01]  /*0060*/  ULDC.U8 UR6, c[0x0][0x21c] ;  /* 0x0000870000067ab9 */ /* 0x000fe20000000000 */
[----:B0-----:R-:W-:Y:S01]  /*0070*/  IMAD R2, R0, -0x200, R5 ;  /* 0xfffffe0000027824 */ /* 0x001fe200078e0205 */
[----:B-1----:R-:W-:-:S04]  /*0080*/  MOV R13, R3 ;  /* 0x00000003000d7202 */ /* 0x002fc80000000f00 */
[----:B------:R-:W-:-:S13]  /*0090*/  ISETP.GE.AND P0, PT, R3, R2, PT ;  /* 0x000000020300720c */ /* 0x000fda0003f06270 */
[----:B------:R-:W-:Y:S01]  /*00a0*/  @!P0 LEA R15, R0, R13, 0x9 ;  /* 0x0000000d000f8211 */ /* 0x000fe200078e48ff */
[----:B------:R-:W-:Y:S01]  /*00b0*/  @!P0 VIADD R13, R13, 0x80 ;  /* 0x000000800d0d8836 */ /* 0x000fe20000000000 */
[----:B------:R-:W0:Y:S04]  /*00c0*/  @!P0 LDC.64 R4, c[0x0][0x230] ;  /* 0x00008c00ff048b82 */ /* 0x000e280000000a00 */
[----:B------:R-:W-:-:S13]  /*00d0*/  ISETP.GE.AND P1, PT, R13, R2, PT ;  /* 0x000000020d00720c */ /* 0x000fda0003f26270 */
[----:B------:R-:W-:Y:S01]  /*00e0*/  @!P1 LEA R17, R0, R13, 0x9 ;  /* 0x0000000d00119211 */ /* 0x000fe200078e48ff */
[----:B------:R-:W1:Y:S01]  /*00f0*/  @!P1 LDC.64 R8, c[0x0][0x230] ;  /* 0x00008c00ff089b82 */ /* 0x000e620000000a00 */
[----:B------:R-:W-:-:S04]  /*0100*/  @!P1 IADD3 R13, R13, 0x80, RZ ;  /* 0x000000800d0d9810 */ /* 0x000fc80007ffe0ff */
[----:B------:R-:W-:Y:S01]  /*0110*/  ISETP.GE.AND P3, PT, R13, R2, PT ;  /* 0x000000020d00720c */ /* 0x000fe20003f66270 */
[----:B0-----:R-:W-:-:S05]  /*0120*/  @!P0 IMAD.WIDE.U32 R4, R15, 0x4, R4 ;  /* 0x000000040f048825 */ /* 0x001fca00078e0004 */
[----:B------:R0:W5:Y:S07]  /*0130*/  @!P0 LDG.E R12, desc[UR4][R4.64] ;  /* 0x00000004040c8981 */ /* 0x00016e000c1e1900 */
[----:B------:R-:W-:Y:S01]  /*0140*/  @!P3 IMAD R19, R0, 0x200, R13 ;  /* 0x000002000013b824 */ /* 0x000fe200078e020d */
[----:B------:R-:W-:Y:S01]  /*0150*/  @!P3 IADD3 R13, R13, 0x80, RZ ;  /* 0x000000800d0db810 */ /* 0x000fe20007ffe0ff */
[----:B------:R-:W2:Y:S03]  /*0160*/  @!P3 LDC.64 R10, c[0x0][0x230] ;  /* 0x00008c00ff0abb82 */ /* 0x000ea60000000a00 */
[----:B------:R-:W-:Y:S01]  /*0170*/  ISETP.GE.AND P2, PT, R13, R2, PT ;  /* 0x000000020d00720c */ /* 0x000fe20003f46270 */
[----:B-1----:R-:W-:-:S12]  /*0180*/  @!P1 IMAD.WIDE.U32 R8, R17, 0x4, R8 ;  /* 0x0000000411089825 */ /* 0x002fd800078e0008 */
[----:B------:R-:W1:Y:S01]  /*0190*/  @!P2 LDC.64 R6, c[0x0][0x230] ;  /* 0x00008c00ff06ab82 */ /* 0x000e620000000a00 */
[----:B------:R-:W-:Y:S01]  /*01a0*/  @!P2 LEA R13, R0, R13, 0x9 ;  /* 0x0000000d000da211 */ /* 0x000fe200078e48ff */
[----:B--2---:R-:W-:Y:S01]  /*01b0*/  @!P3 IMAD.WIDE.U32 R16, R19, 0x4, R10 ;  /* 0x000000041310b825 */ /* 0x004fe200078e000a */
[----:B------:R-:W-:-:S06]  /*01c0*/  CS2R R10, SRZ ;  /* 0x00000000000a7805 */ /* 0x000fcc000001ff00 */
[----:B------:R0:W5:Y:S04]  /*01d0*/  @!P3 LDG.E R11, desc[UR4][R16.64] ;  /* 0x00000004100bb981 */ /* 0x000168000c1e1900 */
[----:B------:R0:W5:Y:S01]  /*01e0*/  @!P1 LDG.E R10, desc[UR4][R8.64] ;  /* 0x00000004080a9981 */ /* 0x000162000c1e1900 */
[----:B-1----:R-:W-:Y:S01]  /*01f0*/  @!P2 IMAD.WIDE.U32 R14, R13, 0x4, R6 ;  /* 0x000000040d0ea825 */ /* 0x002fe200078e0006 */
[----:B------:R-:W-:-:S10]  /*0200*/  HFMA2.MMA R6, -RZ, RZ, 0, 0 ;  /* 0x00000000ff067435 */ /* 0x000fd400000001ff */
[----:B------:R0:W5:Y:S01]  /*0210*/  @!P2 LDG.E R6, desc[UR4][R14.64] ;  /* 0x000000040e06a981 */ /* 0x000162000c1e1900 */
[----:B------:R-:W-:Y:S01]  /*0220*/  ISETP.NE.AND P1, PT, RZ, UR6, PT ;  /* 0x00000006ff007c0c */ /* 0x000fe2000bf25270 */
[----:B------:R-:W-:-:S12]  /*0230*/  BSSY B0, `(.L_x_4333) ;  /* 0x0000038000007945 */ /* 0x000fd80003800000 */
[----:B0-----:R-:W-:Y:S05]  /*0240*/  @!P1 BRA `(.L_x_4334) ;  /* 0x0000000000709947 */ /* 0x001fea0003800000 */
[----:B------:R-:W-:Y:S01]  /*0250*/  IADD3 R7, R3, 0x100, RZ ;  /* 0x0000010003077810 */ /* 0x000fe20007ffe0ff */
[----:B------:R-:W0:Y:S03]  /*0260*/  @!P0 LDC R13, c[0x0][0x218] ;  /* 0x00008600ff0d8b82 */ /* 0x000e260000000800 */
[----:B------:R-:W-:Y:S01]  /*0270*/  ISETP.GE.AND P2, PT, R7, R2, PT ;  /* 0x000000020700720c */ /* 0x000fe20003f46270 */
[----:B------:R-:W-:-:S05]  /*0280*/  VIADD R7, R3, 0x80 ;  /* 0x0000008003077836 */ /* 0x000fca0000000000 */
[----:B------:R-:W-:-:S07]  /*0290*/  ISETP.GE.AND P1, PT, R7, R2, PT ;  /* 0x000000020700720c */ /* 0x000fce0003f26270 */
[----:B------:R-:W1:Y:S08]  /*02a0*/  @!P2 LDC R14, c[0x0][0x218] ;  /* 0x00008600ff0eab82 */ /* 0x000e700000000800 */
[----:B------:R-:W2:Y:S01]  /*02b0*/  @!P1 LDC R15, c[0x0][0x218] ;  /* 0x00008600ff0f9b82 */ /* 0x000ea20000000800 */
[----:B0-----:R-:W0:Y:S08]  /*02c0*/  @!P0 MUFU.RCP R9, R13 ;  /* 0x0000000d00098308 */ /* 0x001e300000001000 */
[----:B-1----:R-:W1:Y:S01]  /*02d0*/  @!P2 MUFU.RCP R16, R14 ;  /* 0x0000000e0010a308 */ /* 0x002e620000001000 */
[----:B0----5:R-:W-:Y:S01]  /*02e0*/  @!P0 FMUL.FTZ R12, R9, R12 ;  /* 0x0000000c090c8220 */ /* 0x021fe20000410000 */
[----:B------:R-:W-:-:S04]  /*02f0*/  IADD3 R9, R3, 0x180, RZ ;  /* 0x0000018003097810 */ /* 0x000fc80007ffe0ff */
[----:B------:R-:W-:Y:S02]  /*0300*/  ISETP.GE.AND P3, PT, R9, R2, PT ;  /* 0x000000020900720c */ /* 0x000fe40003f66270 */
[----:B--2---:R-:W0:Y:S08]  /*0310*/  @!P1 MUFU.RCP R17, R15 ;  /* 0x0000000f00119308 */ /* 0x004e300000001000 */
[----:B------:R-:W2:Y:S01]  /*0320*/  @!P0 FRND R12, R12 ;  /* 0x0000000c000c8307 */ /* 0x000ea20000201000 */
[----:B-1----:R-:W-:-:S07]  /*0330*/  @!P2 FMUL.FTZ R11, R16, R11 ;  /* 0x0000000b100ba220 */ /* 0x002fce0000410000 */
[----:B------:R-:W1:Y:S01]  /*0340*/  @!P2 FRND R11, R11 ;  /* 0x0000000b000ba307 */ /* 0x000e620000201000 */
[----:B0-----:R-:W-:Y:S01]  /*0350*/  @!P1 FMUL.FTZ R10, R17, R10 ;  /* 0x0000000a110a9220 */ /* 0x001fe20000410000 */
[----:B--2---:R-:W-:-:S06]  /*0360*/  @!P0 FMUL.FTZ R8, R12, R13 ;  /* 0x0000000d0c088220 */ /* 0x004fcc0000410000 */
[----:B------:R-:W0:Y:S01]  /*0370*/  @!P1 FRND R10, R10 ;  /* 0x0000000a000a9307 */ /* 0x000e220000201000 */
[----:B-1----:R-:W-:Y:S01]  /*0380*/  @!P2 FMUL.FTZ R4, R11, R14 ;  /* 0x0000000e0b04a220 */ /* 0x002fe20000410000 */
[----:B0-----:R-:W-:Y:S01]  /*0390*/  @!P1 FMUL.FTZ R5, R10, R15 ;  /* 0x0000000f0a059220 */ /* 0x001fe20000410000 */
[----:B------:R-:W-:Y:S06]  /*03a0*/  @P3 BRA `(.L_x_4335) ;  /* 0x0000000000803947 */ /* 0x000fec0003800000 */
[----:B------:R-:W-:Y:S02]  /*03b0*/  ULDC UR6, c[0x0][0x218] ;  /* 0x0000860000067ab9 */ /* 0x000fe40000000800 */
[----:B------:R-:W0:Y:S02]  /*03c0*/  MUFU.RCP R9, UR6 ;  /* 0x0000000600097d08 */ /* 0x000e240008001000 */
[----:B0-----:R-:W-:-:S06]  /*03d0*/  FMUL.FTZ R9, R9, R6 ;  /* 0x0000000609097220 */ /* 0x001fcc0000410000 */
[----:B------:R-:W0:Y:S02]  /*03e0*/  FRND R9, R9 ;  /* 0x0000000900097307 */ /* 0x000e240000201000 */
[----:B0-----:R-:W-:Y:S01]  /*03f0*/  FMUL.FTZ R6, R9, UR6 ;  /* 0x0000000609067c20 */ /* 0x001fe20008410000 */
[----:B------:R-:W-:Y:S06]  /*0400*/  BRA `(.L_x_4335) ;  /* 0x0000000000687947 */ /* 0x000fec0003800000 */
.L_x_4334:
[C---:B------:R-:W-:Y:S01]  /*0410*/  VIADD R13, R3.reuse, 0x180 ;  /* 0x00000180030d7836 */ /* 0x040fe20000000000 */
[C---:B------:R-:W-:Y:S02]  /*0420*/  IADD3 R9, R3.reuse, 0x100, RZ ;  /* 0x0000010003097810 */ /* 0x040fe40007ffe0ff */
[----:B------:R-:W-:Y:S02]  /*0430*/  IADD3 R7, R3, 0x80, RZ ;  /* 0x0000008003077810 */ /* 0x000fe40007ffe0ff */
[-C--:B------:R-:W-:Y:S02]  /*0440*/  ISETP.GE.AND P2, PT, R9, R2.reuse, PT ;  /* 0x000000020900720c */ /* 0x080fe40003f46270 */
[-C--:B------:R-:W-:Y:S02]  /*0450*/  ISETP.GE.AND P3, PT, R13, R2.reuse, PT ;  /* 0x000000020d00720c */ /* 0x080fe40003f66270 */
[----:B------:R-:W-:Y:S01]  /*0460*/  ISETP.GE.AND P1, PT, R7, R2, PT ;  /* 0x000000020700720c */ /* 0x000fe20003f26270 */
[----:B------:R-:W0:Y:S08]  /*0470*/  @!P0 LDC R13, c[0x0][0x218] ;  /* 0x00008600ff0d8b82 */ /* 0x000e300000000800 */
[----:B------:R-:W1:Y:S08]  /*0480*/  @!P2 LDC R14, c[0x0][0x218] ;  /* 0x00008600ff0eab82 */ /* 0x000e700000000800 */
[----:B------:R-:W2:Y:S08]  /*0490*/  @!P3 LDC R21, c[0x0][0x218] ;  /* 0x00008600ff15bb82 */ /* 0x000eb00000000800 */
[----:B------:R-:W3:Y:S01]  /*04a0*/  @!P1 LDC R17, c[0x0][0x218] ;  /* 0x00008600ff119b82 */ /* 0x000ee20000000800 */
[----:B0----5:R-:W-:Y:S01]  /*04b0*/  @!P0 FMUL.FTZ R12, R12, R13 ;  /* 0x0000000d0c0c8220 */ /* 0x021fe20000410000 */
[----:B------:R-:W-:Y:S01]  /*04c0*/  @!P0 MUFU.RCP R15, R13 ;  /* 0x0000000d000f8308 */ /* 0x000fe20000001000 */
[----:B-1----:R-:W-:-:S07]  /*04d0*/  @!P2 FMUL.FTZ R11, R11, R14 ;  /* 0x0000000e0b0ba220 */ /* 0x002fce0000410000 */
[----:B------:R-:W-:Y:S01]  /*04e0*/  @!P2 MUFU.RCP R16, R14 ;  /* 0x0000000e0010a308 */ /* 0x000fe20000001000 */
[----:B--2---:R-:W-:-:S07]  /*04f0*/  @!P3 FMUL.FTZ R9, R6, R21 ;  /* 0x000000150609b220 */ /* 0x004fce0000410000 */
[----:B------:R-:W-:Y:S01]  /*0500*/  @!P3 MUFU.RCP R18, R21 ;  /* 0x000000150012b308 */ /* 0x000fe20000001000 */
[----:B---3--:R-:W-:-:S07]  /*0510*/  @!P1 FMUL.FTZ R10, R10, R17 ;  /* 0x000000110a0a9220 */ /* 0x008fce0000410000 */
        /* <DEDUP_REMOVED lines=9> */
.L_x_4335:
[----:B------:R-:W-:Y:S05]  /*05b0*/  BSYNC B0 ;  /* 0x0000000000007941 */ /* 0x000fea0003800000 */
.L_x_4333:
[----:B------:R-:W0:Y:S01]  /*05c0*/  @!P0 LDC.64 R10, c[0x0][0x228] ;  /* 0x00008a00ff0a8b82 */ /* 0x000e220000000a00 */
[-C--:B------:R-:W-:Y:S01]  /*05d0*/  MOV R13, R3.reuse ;  /* 0x00000003000d7202 */ /* 0x080fe20000000f00 */
[----:B------:R-:W-:Y:S01]  /*05e0*/  @!P0 IMAD.MOV.U32 R13, RZ, RZ, R7 ;  /* 0x000000ffff0d8224 */ /* 0x000fe200078e0007 */
[----:B------:R-:W-:Y:S01]  /*05f0*/  @!P0 LEA R3, R0, R3, 0x9 ;  /* 0x0000000300038211 */ /* 0x000fe200078e48ff */
[----:B------:R-:W-:Y:S03]  /*0600*/  BSSY B0, `(.L_x_4336) ;  /* 0x000000f000007945 */ /* 0x000fe60003800000 */
[----:B------:R-:W-:Y:S01]  /*0610*/  ISETP.GE.AND P1, PT, R13, R2, PT ;  /* 0x000000020d00720c */ /* 0x000fe20003f26270 */
[----:B0-----:R-:W-:-:S05]  /*0620*/  @!P0 IMAD.WIDE.U32 R10, R3, 0x4, R10 ;  /* 0x00000004030a8825 */ /* 0x001fca00078e000a */
[----:B------:R0:W-:Y:S07]  /*0630*/  @!P0 STG.E desc[UR4][R10.64], R8 ;  /* 0x000000080a008986 */ /* 0x0001ee000c101904 */
[----:B------:R-:W-:Y:S05]  /*0640*/  @P1 BRA `(.L_x_4337) ;  /* 0x0000000000281947 */ /* 0x000fea0003800000 */
[----:B0-----:R-:W0:Y:S01]  /*0650*/  LDC.64 R10, c[0x0][0x228] ;  /* 0x00008a00ff0a7b82 */ /* 0x001e220000000a00 */
[----:B------:R-:W-:Y:S01]  /*0660*/  LEA R9, R0, R13, 0x9 ;  /* 0x0000000d00097211 */ /* 0x000fe200078e48ff */
[----:B------:R-:W-:-:S05]  /*0670*/  VIADD R13, R13, 0x80 ;  /* 0x000000800d0d7836 */ /* 0x000fca0000000000 */
[----:B------:R-:W-:-:S13]  /*0680*/  ISETP.GE.AND P0, PT, R13, R2, PT ;  /* 0x000000020d00720c */ /* 0x000fda0003f06270 */
[----:B------:R-:W-:Y:S02]  /*0690*/  @!P0 LEA R3, R0, R13, 0x9 ;  /* 0x0000000d00038211 */ /* 0x000fe400078e48ff */
[----:B------:R-:W-:Y:S01]  /*06a0*/  @!P0 IADD3 R13, R13, 0x80, RZ ;  /* 0x000000800d0d8810 */ /* 0x000fe20007ffe0ff */
[----:B0-----:R-:W-:-:S04]  /*06b0*/  IMAD.WIDE.U32 R8, R9, 0x4, R10 ;  /* 0x0000000409087825 */ /* 0x001fc800078e000a */
[----:B------:R-:W-:Y:S01]  /*06c0*/  @!P0 IMAD.WIDE.U32 R10, R3, 0x4, R10 ;  /* 0x00000004030a8825 */ /* 0x000fe200078e000a */
[----:B------:R1:W-:Y:S04]  /*06d0*/  STG.E desc[UR4][R8.64], R5 ;  /* 0x0000000508007986 */ /* 0x0003e8000c101904 */
[----:B------:R1:W-:Y:S02]  /*06e0*/  @!P0 STG.E desc[UR4][R10.64], R4 ;  /* 0x000000040a008986 */ /* 0x0003e4000c101904 */
.L_x_4337:
[----:B------:R-:W-:Y:S05]  /*06f0*/  BSYNC B0 ;  /* 0x0000000000007941 */ /* 0x000fea0003800000 */
.L_x_4336:
[----:B------:R-:W-:-:S13]  /*0700*/  ISETP.GE.AND P0, PT, R13, R2, PT ;  /* 0x000000020d00720c */ /* 0x000fda0003f06270 */
[----:B------:R-:W-:Y:S05]  /*0710*/  @P0 EXIT ;  /* 0x000000000000094d */ /* 0x000fea0003800000 */
[----:B------:R-:W2:Y:S01]  /*0720*/  LDC.64 R2, c[0x0][0x228] ;  /* 0x00008a00ff027b82 */ /* 0x000ea20000000a00 */
[----:B------:R-:W-:-:S05]  /*0730*/  LEA R13, R0, R13, 0x9 ;  /* 0x0000000d000d7211 */ /* 0x000fca00078e48ff */
[----:B--2---:R-:W-:-:S05]  /*0740*/  IMAD.WIDE.U32 R2, R13, 0x4, R2 ;  /* 0x000000040d027825 */ /* 0x004fca00078e0002 */
[----:B------:R-:W-:Y:S01]  /*0750*/  STG.E desc[UR4][R2.64], R6 ;  /* 0x0000000602007986 */ /* 0x000fe2000c101904 */
[----:B------:R-:W-:Y:S05]  /*0760*/  EXIT ;  /* 0x000000000000794d */ /* 0x000fea0003800000 */
.L_x_4338:
        /* <DEDUP_REMOVED lines=9> */
.L_x_19599:


//--------------------- .text._ZN2at6native29vectorized_elementwise_kernelILi2EZZZNS0_26round_decimals_kernel_cudaERNS_18TensorIteratorBaseElENKUlvE_clEvENKUlvE0_clEvEUlfE_St5arrayIPcLm2EEEEviT0_T1_ --------------------------
	.section	.text._ZN2at6native29vectorized_elementwise_kernelILi2EZZZNS0_26round_decimals_kernel_cudaERNS_18TensorIteratorBaseElENKUlvE_clEvENKUlvE0_clEvEUlfE_St5arrayIPcLm2EEEEviT0_T1_,"ax",@progbits
	.align	128
        .global         _ZN2at6native29vectorized_elementwise_kernelILi2EZZZNS0_26round_decimals_kernel_cudaERNS_18TensorIteratorBaseElENKUlvE_clEvENKUlvE0_clEvEUlfE_St5arrayIPcLm2EEEEviT0_T1_
        .type           _ZN2at6native29vectorized_elementwise_kernelILi2EZZZNS0_26round_decimals_kernel_cudaERNS_18TensorIteratorBaseElENKUlvE_clEvENKUlvE0_clEvEUlfE_St5arrayIPcLm2EEEEviT0_T1_,@function
        .size           _ZN2at6native29vectorized_elementwise_kernelILi2EZZZNS0_26round_decimals_kernel_cudaERNS_18TensorIteratorBaseElENKUlvE_clEvENKUlvE0_clEvEUlfE_St5arrayIPcLm2EEEEviT0_T1_,(.L_x_19600 - _ZN2at6native29vectorized_elementwise_kernelILi2EZZZNS0_26round_decimals_kernel_cudaERNS_18TensorIteratorBaseElENKUlvE_clEvENKUlvE0_clEvEUlfE_St5arrayIPcLm2EEEEviT0_T1_)
        .other          _ZN2at6native29vectorized_elementwise_kernelILi2EZZZNS0_26round_decimals_kernel_cudaERNS_18TensorIteratorBaseElENKUlvE_clEvENKUlvE0_clEvEUlfE_St5arrayIPcLm2EEEEviT0_T1_,@"STO_CUDA_ENTRY STV_DEFAULT"
_ZN2at6native29vectorized_elementwise_kernelILi2EZZZNS0_26round_decimals_kernel_cudaERNS_18TensorIteratorBaseElENKUlvE_clEvENKUlvE0_clEvEUlfE_St5arrayIPcLm2EEEEviT0_T1_:
.text._ZN2at6native29vectorized_elementwise_kernelILi2EZZZNS0_26round_decimals_kernel_cudaERNS_18TensorIteratorBaseElENKUlvE_clEvENKUlvE0_clEvEUlfE_St5arrayIPcLm2EEEEviT0_T1_:
        /* <DEDUP_REMOVED lines=12> */
[----:B0-----:R-:W-:-:S05]  /*00c0*/  IMAD.WIDE.U32 R8, R0, 0x8, R2 ;  /* 0x0000000800087825 */ /* 0x001fca00078e0002 */
[----:B------:R0:W5:Y:S04]  /*00d0*/  LDG.E.64 R10, desc[UR4][R8.64] ;  /* 0x00000004080a7981 */ /* 0x000168000c1e1b00 */
[----:B------:R0:W5:Y:S04]  /*00e0*/  LDG.E.64 R6, desc[UR4][R8.64+0x400] ;  /* 0x0004000408067981 */ /* 0x000168000c1e1b00 */
[----:B------:R0:W5:Y:S04]  /*00f0*/  LDG.E.64 R2, desc[UR4][R8.64+0x800] ;  /* 0x0008000408027981 */ /* 0x000168000c1e1b00 */
[----:B------:R0:W5:Y:S01]  /*0100*/  LDG.E.64 R4, desc[UR4][R8.64+0xc00] ;  /* 0x000c000408047981 */ /* 0x000162000c1e1b00 */
[----:B------:R-:W-:-:S13]  /*0110*/  ISETP.NE.AND P0, PT, RZ, UR6, PT ;  /* 0x00000006ff007c0c */ /* 0x000fda000bf05270 */
[----:B0-----:R-:W-:Y:S05]  /*0120*/  @!P0 BRA `(.L_x_4340) ;  /* 0x00000000006c8947 */ /* 0x001fea0003800000 */
[----:B------:R-:W-:Y:S02]  /*0130*/  ULDC UR6, c[0x0][0x218] ;  /* 0x0000860000067ab9 */ /* 0x000fe40000000800 */
[----:B------:R-:W0:Y:S02]  /*0140*/  MUFU.RCP R13, UR6 ;  /* 0x00000006000d7d08 */ /* 0x000e240008001000 */
[-C--:B0----5:R-:W-:Y:S01]  /*0150*/  FMUL.FTZ R10, R10, R13.reuse ;  /* 0x0000000d0a0a7220 */ /* 0x0a1fe20000410000 */
[-C--:B------:R-:W-:Y:S01]  /*0160*/  FMUL.FTZ R11, R11, R13.reuse ;  /* 0x0000000d0b0b7220 */ /* 0x080fe20000410000 */
[-C--:B------:R-:W-:Y:S01]  /*0170*/  FMUL.FTZ R6, R6, R13.reuse ;  /* 0x0000000d06067220 */ /* 0x080fe20000410000 */
[-C--:B------:R-:W-:Y:S01]  /*0180*/  FMUL.FTZ R7, R7, R13.reuse ;  /* 0x0000000d07077220 */ /* 0x080fe20000410000 */
[-C--:B------:R-:W-:Y:S01]  /*0190*/  FMUL.FTZ R8, R2, R13.reuse ;  /* 0x0000000d02087220 */ /* 0x080fe20000410000 */
[-C--:B------:R-:W-:Y:S01]  /*01a0*/  FMUL.FTZ R9, R3, R13.reuse ;  /* 0x0000000d03097220 */ /* 0x080fe20000410000 */
[-C--:B------:R-:W-:Y:S01]  /*01b0*/  FMUL.FTZ R12, R4, R13.reuse ;  /* 0x0000000d040c7220 */ /* 0x080fe20000410000 */
[----:B------:R-:W-:Y:S01]  /*01c0*/  FMUL.FTZ R13, R5, R13 ;  /* 0x0000000d050d7220 */ /* 0x000fe20000410000 */
[----:B------:R-:W0:Y:S08]  /*01d0*/  FRND R10, R10 ;  /* 0x0000000a000a7307 */ /* 0x000e300000201000 */
[----:B------:R-:W1:Y:S01]  /*01e0*/  FRND R11, R11 ;  /* 0x0000000b000b7307 */ /* 0x000e620000201000 */
[----:B0-----:R-:W-:-:S07]  /*01f0*/  FMUL.FTZ R2, R10, UR6 ;  /* 0x000000060a027c20 */ /* 0x001fce0008410000 */
[----:B------:R-:W0:Y:S01]  /*0200*/  FRND R6, R6 ;  /* 0x0000000600067307 */ /* 0x000e220000201000 */
[----:B-1----:R-:W-:-:S07]  /*0210*/  FMUL.FTZ R3, R11, UR6 ;  /* 0x000000060b037c20 */ /* 0x002fce0008410000 */
        /* <DEDUP_REMOVED lines=9> */
[----:B0-----:R-:W-:Y:S01]  /*02b0*/  FMUL.FTZ R10, R12, UR6 ;  /* 0x000000060c0a7c20 */ /* 0x001fe20008410000 */
[----:B-1----:R-:W-:Y:S01]  /*02c0*/  FMUL.FTZ R11, R13, UR6 ;  /* 0x000000060d0b7c20 */ /* 0x002fe20008410000 */
[----:B------:R-:W-:Y:S06]  /*02d0*/  BRA `(.L_x_4341) ;  /* 0x0000000000687947 */ /* 0x000fec0003800000 */
.L_x_4340:
[----:B------:R-:W-:Y:S02]  /*02e0*/  ULDC UR6, c[0x0][0x218] ;  /* 0x0000860000067ab9 */ /* 0x000fe40000000800 */
[----:B-----5:R-:W-:Y:S01]  /*02f0*/  FMUL.FTZ R11, R11, UR6 ;  /* 0x000000060b0b7c20 */ /* 0x020fe20008410000 */
[----:B------:R-:W-:Y:S01]  /*0300*/  FMUL.FTZ R7, R7, UR6 ;  /* 0x0000000607077c20 */ /* 0x000fe20008410000 */
[----:B------:R-:W-:Y:S01]  /*0310*/  FMUL.FTZ R10, R10, UR6 ;  /* 0x000000060a0a7c20 */ /* 0x000fe20008410000 */
[----:B------:R-:W-:Y:S01]  /*0320*/  FMUL.FTZ R6, R6, UR6 ;  /* 0x0000000606067c20 */ /* 0x000fe20008410000 */
[----:B------:R-:W-:Y:S01]  /*0330*/  FMUL.FTZ R12, R2, UR6 ;  /* 0x00000006020c7c20 */ /* 0x000fe20008410000 */
[----:B------:R-:W-:Y:S01]  /*0340*/  FMUL.FTZ R14, R3, UR6 ;  /* 0x00000006030e7c20 */ /* 0x000fe20008410000 */
[----:B------:R-:W-:Y:S01]  /*0350*/  FMUL.FTZ R18, R4, UR6 ;  /* 0x0000000604127c20 */ /* 0x000fe20008410000 */
[----:B------:R-:W-:Y:S01]  /*0360*/  FMUL.FTZ R20, R5, UR6 ;  /* 0x0000000605147c20 */ /* 0x000fe20008410000 */
[----:B------:R-:W-:Y:S08]  /*0370*/  MUFU.RCP R8, UR6 ;  /* 0x0000000600087d08 */ /* 0x000ff00008001000 */
        /* <DEDUP_REMOVED lines=14> */
[-C--:B0-----:R-:W-:Y:S01]  /*0460*/  FMUL.FTZ R10, R19, R8.reuse ;  /* 0x00000008130a7220 */ /* 0x081fe20000410000 */
[----:B-1----:R-:W-:-:S07]  /*0470*/  FMUL.FTZ R11, R21, R8 ;  /* 0x00000008150b7220 */ /* 0x002fce0000410000 */
.L_x_4341:
[----:B------:R-:W0:Y:S02]  /*0480*/  LDC.64 R8, c[0x0][0x228] ;  /* 0x00008a00ff087b82 */ /* 0x000e240000000a00 */
[----:B0-----:R-:W-:-:S04]  /*0490*/  IMAD.WIDE.U32 R16, R16, 0x4, R8 ;  /* 0x0000000410107825 */ /* 0x001fc800078e0008 */
[----:B------:R-:W-:-:S05]  /*04a0*/  IMAD.WIDE R16, R0, 0x8, R16 ;  /* 0x0000000800107825 */ /* 0x000fca00078e0210 */
[----:B------:R-:W-:Y:S04]  /*04b0*/  STG.E.64 desc[UR4][R16.64], R2 ;  /* 0x0000000210007986 */ /* 0x000fe8000c101b04 */
[----:B------:R-:W-:Y:S04]  /*04c0*/  STG.E.64 desc[UR4][R16.64+0x400], R4 ;  /* 0x0004000410007986 */ /* 0x000fe8000c101b04 */
[----:B------:R-:W-:Y:S04]  /*04d0*/  STG.E.64 desc[UR4][R16.64+0x800], R6 ;  /* 0x0008000610007986 */ /* 0x000fe8000c101b04 */
[----:B------:R-:W-:Y:S01]  /*04e0*/  STG.E.64 desc[UR4][R16.64+0xc00], R10 ;  /* 0x000c000a10007986 */ /* 0x000fe2000c101b04 */
[----:B------:R-:W-:Y:S05]  /*04f0*/  EXIT ;  /* 0x000000000000794d */ /* 0x000fea0003800000 */
.L_x_4339:
[----:B------:R-:W0:Y:S01]  /*0500*/  S2R R13, SR_TID.X ;  /* 0x00000000000d7919 */ /* 0x000e220000002100 */
[----:B------:R-:W-:Y:S01]  /*0510*/  HFMA2.MMA R12, -RZ, RZ, 0, 0 ;  /* 0x00000000ff0c7435 */ /* 0x000fe200000001ff */
        /* <DEDUP_REMOVED lines=14> */
[----:B------:R1:W5:Y:S07]  /*0600*/  @!P6 LDG.E R12, desc[UR4][R28.64] ;  /* 0x000000041c0ce981 */ /* 0x00036e000c1e1900 */
        /* <DEDUP_REMOVED lines=16> */
[----:B------:R-:W4:Y:S01]  /*0710*/  @!P6 LDC.64 R8, c[0x0][0x230] ;  /* 0x00008c00ff08eb82 */ /* 0x000f220000000a00 */
[----:B-1----:R-:W-:Y:S01]  /*0720*/  @!P6 IADD3 R29, R16, R21, RZ ;  /* 0x00000015101de210 */ /* 0x002fe20007ffe0ff */
[----:B--2---:R-:W-:Y:S01]  /*0730*/  @!P5 IMAD.WIDE.U32 R22, R0, 0x4, R22 ;  /* 0x000000040016d825 */ /* 0x004fe200078e0016 */
[----:B------:R-:W-:Y:S01]  /*0740*/  @!P0 IADD3 R21, R16, R13, RZ ;  /* 0x0000000d10158210 */ /* 0x000fe20007ffe0ff */
[----:B------:R-:W-:Y:S02]  /*0750*/  HFMA2.MMA R0, -RZ, RZ, 0, 0 ;  /* 0x00000000ff007435 */ /* 0x000fe400000001ff */
[----:B---3--:R-:W-:Y:S01]  /*0760*/  @!P4 IMAD.WIDE.U32 R24, R15, 0x4, R24 ;  /* 0x000000040f18c825 */ /* 0x008fe200078e0018 */
[----:B------:R-:W-:-:S03]  /*0770*/  MOV R15, RZ ;  /* 0x000000ff000f7202 */ /* 0x000fc60000000f00 */
[----:B0-----:R-:W-:Y:S01]  /*0780*/  @!P2 IMAD.WIDE.U32 R4, R19, 0x4, R4 ;  /* 0x000000041304a825 */ /* 0x001fe200078e0004 */
[----:B------:R-:W-:Y:S02]  /*0790*/  CS2R R18, SRZ ;  /* 0x0000000000127805 */ /* 0x000fe4000001ff00 */
[----:B------:R0:W5:Y:S01]  /*07a0*/  @!P5 LDG.E R15, desc[UR4][R22.64] ;  /* 0x00000004160fd981 */ /* 0x000162000c1e1900 */
[----:B----4-:R-:W-:Y:S01]  /*07b0*/  @!P1 IMAD.WIDE.U32 R6, R17, 0x4, R6 ;  /* 0x0000000411069825 */ /* 0x010fe200078e0006 */
[----:B------:R-:W-:Y:S02]  /*07c0*/  MOV R17, RZ ;  /* 0x000000ff00117202 */ /* 0x000fe40000000f00 */
[----:B------:R0:W5:Y:S01]  /*07d0*/  @!P4 LDG.E R0, desc[UR4][R24.64] ;  /* 0x000000041800c981 */ /* 0x000162000c1e1900 */
[----:B------:R-:W-:Y:S01]  /*07e0*/  @!P0 IMAD.WIDE.U32 R10, R21, 0x4, R10 ;  /* 0x00000004150a8825 */ /* 0x000fe200078e000a */
[----:B------:R-:W-:Y:S02]  /*07f0*/  CS2R R20, SRZ ;  /* 0x0000000000147805 */ /* 0x000fe4000001ff00 */
[----:B------:R0:W5:Y:S01]  /*0800*/  @!P2 LDG.E R19, desc[UR4][R4.64] ;  /* 0x000000040413a981 */ /* 0x000162000c1e1900 */
[----:B------:R-:W-:-:S03]  /*0810*/  @!P3 IMAD.WIDE.U32 R2, R27, 0x4, R2 ;  /* 0x000000041b02b825 */ /* 0x000fc600078e0002 */
[----:B------:R0:W5:Y:S01]  /*0820*/  @!P0 LDG.E R21, desc[UR4][R10.64] ;  /* 0x000000040a158981 */ /* 0x000162000c1e1900 */
[----:B------:R-:W-:-:S03]  /*0830*/  @!P6 IMAD.WIDE.U32 R8, R29, 0x4, R8 ;  /* 0x000000041d08e825 */ /* 0x000fc600078e0008 */
[----:B------:R0:W5:Y:S04]  /*0840*/  @!P3 LDG.E R20, desc[UR4][R2.64] ;  /* 0x000000040214b981 */ /* 0x000168000c1e1900 */
[----:B------:R0:W5:Y:S04]  /*0850*/  @!P6 LDG.E R17, desc[UR4][R8.64] ;  /* 0x000000040811e981 */ /* 0x000168000c1e1900 */
[----:B------:R0:W5:Y:S01]  /*0860*/  @!P1 LDG.E R18, desc[UR4][R6.64] ;  /* 0x0000000406129981 */ /* 0x000162000c1e1900 */
[----:B------:R-:W-:Y:S01]  /*0870*/  ISETP.NE.AND P1, PT, RZ, UR6, PT ;  /* 0x00000006ff007c0c */ /* 0x000fe2000bf25270 */
[----:B------:R-:W-:-:S12]  /*0880*/  BSSY B0, `(.L_x_4342) ;  /* 0x0000070000007945 */ /* 0x000fd80003800000 */
[----:B0-----:R-:W-:Y:S05]  /*0890*/  @!P1 BRA `(.L_x_4343) ;  /* 0x0000000000e09947 */ /* 0x001fea0003800000 */
[C---:B------:R-:W-:Y:S01]  /*08a0*/  IADD3 R3, R13.reuse, 0x100, RZ ;  /* 0x000001000d037810 */ /* 0x040fe20007ffe0ff */
[----:B------:R-:W0:Y:S01]  /*08b0*/  @!P0 LDC R4, c[0x0][0x218] ;  /* 0x00008600ff048b82 */ /* 0x000e220000000800 */
[----:B------:R-:W-:Y:S02]  /*08c0*/  IADD3 R27, R13, 0x380, RZ ;  /* 0x000003800d1b7810 */ /* 0x000fe40007ffe0ff */
[----:B------:R-:W-:Y:S02]  /*08d0*/  ISETP.GE.AND P6, PT, R3, R14, PT ;  /* 0x0000000e0300720c */ /* 0x000fe40003fc6270 */
[----:B------:R-:W-:-:S04]  /*08e0*/  IADD3 R3, R13, 0x180, RZ ;  /* 0x000001800d037810 */ /* 0x000fc80007ffe0ff */
[----:B------:R-:W-:Y:S02]  /*08f0*/  ISETP.GE.AND P5, PT, R3, R14, PT ;  /* 0x0000000e0300720c */ /* 0x000fe40003fa6270 */
[----:B------:R-:W-:-:S04]  /*0900*/  IADD3 R3, R13, 0x200, RZ ;  /* 0x000002000d037810 */ /* 0x000fc80007ffe0ff */
[----:B------:R-:W-:Y:S01]  /*0910*/  ISETP.GE.AND P4, PT, R3, R14, PT ;  /* 0x0000000e0300720c */ /* 0x000fe20003f86270 */
[----:B------:R-:W1:Y:S01]  /*0920*/  @!P6 LDC R8, c[0x0][0x218] ;  /* 0x00008600ff08eb82 */ /* 0x000e620000000800 */
[----:B------:R-:W-:-:S04]  /*0930*/  IADD3 R3, R13, 0x280, RZ ;  /* 0x000002800d037810 */ /* 0x000fc80007ffe0ff */
[-C--:B------:R-:W-:Y:S02]  /*0940*/  ISETP.GE.AND P3, PT, R3, R14.reuse, PT ;  /* 0x0000000e0300720c */ /* 0x080fe40003f66270 */
[----:B------:R-:W-:Y:S01]  /*0950*/  IADD3 R3, R13, 0x300, RZ ;  /* 0x000003000d037810 */ /* 0x000fe20007ffe0ff */
[----:B------:R-:W2:Y:S01]  /*0960*/  @!P5 LDC R5, c[0x0][0x218] ;  /* 0x00008600ff05db82 */ /* 0x000ea20000000800 */
[----:B0-----:R-:W0:Y:S02]  /*0970*/  @!P0 MUFU.RCP R22, R4 ;  /* 0x0000000400168308 */ /* 0x001e240000001000 */
[----:B------:R-:W-:Y:S02]  /*0980*/  ISETP.GE.AND P2, PT, R3, R14, PT ;  /* 0x0000000e0300720c */ /* 0x000fe40003f46270 */
[----:B------:R-:W-:-:S03]  /*0990*/  IADD3 R3, R13, 0x80, RZ ;  /* 0x000000800d037810 */ /* 0x000fc60007ffe0ff */
[----:B------:R-:W3:Y:S01]  /*09a0*/  @!P4 LDC R7, c[0x0][0x218] ;  /* 0x00008600ff07cb82 */ /* 0x000ee20000000800 */
[----:B------:R-:W-:Y:S01]  /*09b0*/  ISETP.GE.AND P1, PT, R3, R14, PT ;  /* 0x0000000e0300720c */ /* 0x000fe20003f26270 */
[----:B-1----:R-:W1:Y:S01]  /*09c0*/  @!P6 MUFU.RCP R6, R8 ;  /* 0x000000080006e308 */ /* 0x002e620000001000 */
[----:B0----5:R-:W-:-:S07]  /*09d0*/  @!P0 FMUL.FTZ R21, R22, R21 ;  /* 0x0000001516158220 */ /* 0x021fce0000410000 */
[----:B--2---:R-:W0:Y:S08]  /*09e0*/  @!P5 MUFU.RCP R23, R5 ;  /* 0x000000050017d308 */ /* 0x004e300000001000 */
[----:B---3--:R-:W2:Y:S01]  /*09f0*/  @!P4 MUFU.RCP R25, R7 ;  /* 0x000000070019c308 */ /* 0x008ea20000001000 */
[----:B-1----:R-:W-:Y:S02]  /*0a00*/  @!P6 FMUL.FTZ R9, R6, R15 ;  /* 0x0000000f0609e220 */ /* 0x002fe40000410000 */
[----:B------:R-:W1:Y:S05]  /*0a10*/  @!P3 LDC R6, c[0x0][0x218] ;  /* 0x00008600ff06bb82 */ /* 0x000e6a0000000800 */
[----:B------:R-:W3:Y:S01]  /*0a20*/  @!P6 FRND R9, R9 ;  /* 0x000000090009e307 */ /* 0x000ee20000201000 */
[----:B0-----:R-:W-:-:S07]  /*0a30*/  @!P5 FMUL.FTZ R24, R23, R0 ;  /* 0x000000001718d220 */ /* 0x001fce0000410000 */
[----:B------:R-:W-:Y:S01]  /*0a40*/  @!P0 FRND R21, R21 ;  /* 0x0000001500158307 */ /* 0x000fe20000201000 */
[----:B--2---:R-:W-:Y:S01]  /*0a50*/  @!P4 FMUL.FTZ R22, R25, R20 ;  /* 0x000000141916c220 */ /* 0x004fe20000410000 */
[----:B---3--:R-:W-:-:S06]  /*0a60*/  @!P6 FMUL.FTZ R2, R9, R8 ;  /* 0x000000080902e220 */ /* 0x008fcc0000410000 */
[----:B------:R-:W0:Y:S01]  /*0a70*/  @!P5 FRND R20, R24 ;  /* 0x000000180014d307 */ /* 0x000e220000201000 */
[----:B------:R-:W2:Y:S01]  /*0a80*/  @!P2 LDC R8, c[0x0][0x218] ;  /* 0x00008600ff08ab82 */ /* 0x000ea20000000800 */
[----:B------:R-:W-:-:S06]  /*0a90*/  ISETP.GE.AND P6, PT, R27, R14, PT ;  /* 0x0000000e1b00720c */ /* 0x000fcc0003fc6270 */
[----:B-1----:R-:W1:Y:S01]  /*0aa0*/  @!P3 MUFU.RCP R26, R6 ;  /* 0x00000006001ab308 */ /* 0x002e620000001000 */
[----:B------:R-:W3:Y:S01]  /*0ab0*/  @!P1 LDC R9, c[0x0][0x218] ;  /* 0x00008600ff099b82 */ /* 0x000ee20000000800 */
[----:B0-----:R-:W-:-:S06]  /*0ac0*/  @!P5 FMUL.FTZ R11, R20, R5 ;  /* 0x00000005140bd220 */ /* 0x001fcc0000410000 */
[----:B------:R-:W0:Y:S08]  /*0ad0*/  @!P4 FRND R22, R22 ;  /* 0x000000160016c307 */ /* 0x000e300000201000 */
[----:B--2---:R-:W2:Y:S01]  /*0ae0*/  @!P2 MUFU.RCP R23, R8 ;  /* 0x000000080017a308 */ /* 0x004ea20000001000 */
[----:B-1----:R-:W-:Y:S01]  /*0af0*/  @!P3 FMUL.FTZ R25, R26, R19 ;  /* 0x000000131a19b220 */ /* 0x002fe20000410000 */
[----:B0-----:R-:W-:-:S06]  /*0b00*/  @!P4 FMUL.FTZ R10, R22, R7 ;  /* 0x00000007160ac220 */ /* 0x001fcc0000410000 */
[----:B---3--:R-:W0:Y:S08]  /*0b10*/  @!P1 MUFU.RCP R19, R9 ;  /* 0x0000000900139308 */ /* 0x008e300000001000 */
[----:B------:R-:W1:Y:S01]  /*0b20*/  @!P3 FRND R25, R25 ;  /* 0x000000190019b307 */ /* 0x000e620000201000 */
[----:B--2---:R-:W-:-:S07]  /*0b30*/  @!P2 FMUL.FTZ R23, R23, R18 ;  /* 0x000000121717a220 */ /* 0x004fce0000410000 */
[----:B------:R-:W2:Y:S01]  /*0b40*/  @!P2 FRND R23, R23 ;  /* 0x000000170017a307 */ /* 0x000ea20000201000 */
[----:B0-----:R-:W-:Y:S01]  /*0b50*/  @!P1 FMUL.FTZ R19, R19, R12 ;  /* 0x0000000c13139220 */ /* 0x001fe20000410000 */
[----:B------:R-:W-:Y:S01]  /*0b60*/  @!P0 FMUL.FTZ R12, R21, R4 ;  /* 0x00000004150c8220 */ /* 0x000fe20000410000 */
[----:B-1----:R-:W-:-:S05]  /*0b70*/  @!P3 FMUL.FTZ R0, R25, R6 ;  /* 0x000000061900b220 */ /* 0x002fca0000410000 */
[----:B------:R-:W0:Y:S01]  /*0b80*/  @!P1 FRND R26, R19 ;  /* 0x00000013001a9307 */ /* 0x000e220000201000 */
[----:B--2---:R-:W-:Y:S01]  /*0b90*/  @!P2 FMUL.FTZ R15, R23, R8 ;  /* 0x00000008170fa220 */ /* 0x004fe20000410000 */
        /* <DEDUP_REMOVED lines=8> */
.L_x_4343:
[C---:B------:R-:W-:Y:S01]  /*0c20*/  IADD3 R3, R13.reuse, 0x100, RZ ;  /* 0x000001000d037810 */ /* 0x040fe20007ffe0ff */
[----:B------:R-:W0:Y:S01]  /*0c30*/  @!P0 LDC R8, c[0x0][0x218] ;  /* 0x00008600ff088b82 */ /* 0x000e220000000800 */
[----:B------:R-:W-:Y:S02]  /*0c40*/  IADD3 R7, R13, 0x200, RZ ;  /* 0x000002000d077810 */ /* 0x000fe40007ffe0ff */
[-C--:B------:R-:W-:Y:S02]  /*0c50*/  ISETP.GE.AND P6, PT, R3, R14.reuse, PT ;  /* 0x0000000e0300720c */ /* 0x080fe40003fc6270 */
[----:B------:R-:W-:Y:S02]  /*0c60*/  IADD3 R3, R13, 0x180, RZ ;  /* 0x000001800d037810 */ /* 0x000fe40007ffe0ff */
[-C--:B------:R-:W-:Y:S02]  /*0c70*/  ISETP.GE.AND P2, PT, R7, R14.reuse, PT ;  /* 0x0000000e0700720c */ /* 0x080fe40003f46270 */
[----:B------:R-:W-:-:S02]  /*0c80*/  ISETP.GE.AND P1, PT, R3, R14, PT ;  /* 0x0000000e0300720c */ /* 0x000fc40003f26270 */
[C---:B------:R-:W-:Y:S02]  /*0c90*/  IADD3 R3, R13.reuse, 0x280, RZ ;  /* 0x000002800d037810 */ /* 0x040fe40007ffe0ff */
[----:B------:R-:W-:Y:S02]  /*0ca0*/  IADD3 R9, R13, 0x300, RZ ;  /* 0x000003000d097810 */ /* 0x000fe40007ffe0ff */
[-C--:B------:R-:W-:Y:S01]  /*0cb0*/  ISETP.GE.AND P3, PT, R3, R14.reuse, PT ;  /* 0x0000000e0300720c */ /* 0x080fe20003f66270 */
[----:B------:R-:W1:Y:S01]  /*0cc0*/  @!P6 LDC R6, c[0x0][0x218] ;  /* 0x00008600ff06eb82 */ /* 0x000e620000000800 */
[C---:B------:R-:W-:Y:S02]  /*0cd0*/  IADD3 R7, R13.reuse, 0x380, RZ ;  /* 0x000003800d077810 */ /* 0x040fe40007ffe0ff */
[----:B------:R-:W-:Y:S02]  /*0ce0*/  IADD3 R3, R13, 0x80, RZ ;  /* 0x000000800d037810 */ /* 0x000fe40007ffe0ff */
[----:B------:R-:W-:-:S02]  /*0cf0*/  ISETP.GE.AND P4, PT, R9, R14, PT ;  /* 0x0000000e0900720c */ /* 0x000fc40003f86270 */
[----:B------:R-:W-:Y:S01]  /*0d00*/  ISETP.GE.AND P5, PT, R7, R14, PT ;  /* 0x0000000e0700720c */ /* 0x000fe20003fa6270 */
[----:B------:R-:W2:Y:S01]  /*0d10*/  @!P1 LDC R29, c[0x0][0x218] ;  /* 0x00008600ff1d9b82 */ /* 0x000ea20000000800 */
[----:B0----5:R-:W-:Y:S02]  /*0d20*/  @!P0 FMUL.FTZ R9, R21, R8 ;  /* 0x0000000815098220 */ /* 0x021fe40000410000 */
[----:B------:R-:W-:Y:S05]  /*0d30*/  @!P0 MUFU.RCP R8, R8 ;  /* 0x0000000800088308 */ /* 0x000fea0000001000 */
[----:B------:R-:W0:Y:S03]  /*0d40*/  @!P2 LDC R27, c[0x0][0x218] ;  /* 0x00008600ff1bab82 */ /* 0x000e260000000800 */
[----:B------:R-:W-:Y:S01]  /*0d50*/  @!P0 FRND R9, R9 ;  /* 0x0000000900098307 */ /* 0x000fe20000201000 */
[----:B-1----:R-:W-:-:S04]  /*0d60*/  @!P6 FMUL.FTZ R5, R15, R6 ;  /* 0x000000060f05e220 */ /* 0x002fc80000410000 */
[----:B------:R-:W1:Y:S03]  /*0d70*/  @!P4 LDC R7, c[0x0][0x218] ;  /* 0x00008600ff07cb82 */ /* 0x000e660000000800 */
[----:B------:R3:W-:Y:S01]  /*0d80*/  @!P6 MUFU.RCP R4, R6 ;  /* 0x000000060004e308 */ /* 0x0007e20000001000 */
[----:B--2---:R-:W-:-:S07]  /*0d90*/  @!P1 FMUL.FTZ R21, R0, R29 ;  /* 0x0000001d00159220 */ /* 0x004fce0000410000 */
[----:B------:R-:W2:Y:S01]  /*0da0*/  @!P6 FRND R5, R5 ;  /* 0x000000050005e307 */ /* 0x000ea20000201000 */
[----:B---3--:R-:W3:Y:S01]  /*0db0*/  @!P3 LDC R6, c[0x0][0x218] ;  /* 0x00008600ff06bb82 */ /* 0x008ee20000000800 */
[----:B0-----:R-:W-:-:S06]  /*0dc0*/  @!P2 FMUL.FTZ R23, R20, R27 ;  /* 0x0000001b1417a220 */ /* 0x001fcc0000410000 */
[----:B------:R-:W-:Y:S01]  /*0dd0*/  @!P1 MUFU.RCP R22, R29 ;  /* 0x0000001d00169308 */ /* 0x000fe20000001000 */
[----:B-1----:R-:W-:Y:S01]  /*0de0*/  @!P4 FMUL.FTZ R24, R18, R7 ;  /* 0x000000071218c220 */ /* 0x002fe20000410000 */
[----:B--2---:R-:W-:Y:S01]  /*0df0*/  @!P6 FMUL.FTZ R2, R5, R4 ;  /* 0x000000040502e220 */ /* 0x004fe20000410000 */
[----:B------:R-:W-:Y:S01]  /*0e00*/  ISETP.GE.AND P6, PT, R3, R14, PT ;  /* 0x0000000e0300720c */ /* 0x000fe20003fc6270 */
[----:B------:R-:W0:Y:S04]  /*0e10*/  @!P5 LDC R4, c[0x0][0x218] ;  /* 0x00008600ff04db82 */ /* 0x000e280000000800 */
[----:B------:R-:W-:Y:S01]  /*0e20*/  @!P2 MUFU.RCP R20, R27 ;  /* 0x0000001b0014a308 */ /* 0x000fe20000001000 */
[----:B---3--:R-:W-:-:S07]  /*0e30*/  @!P3 FMUL.FTZ R19, R19, R6 ;  /* 0x000000061313b220 */ /* 0x008fce0000410000 */
[----:B------:R-:W-:Y:S01]  /*0e40*/  @!P4 MUFU.RCP R7, R7 ;  /* 0x000000070007c308 */ /* 0x000fe20000001000 */
[----:B------:R-:W1:Y:S07]  /*0e50*/  @!P6 LDC R5, c[0x0][0x218] ;  /* 0x00008600ff05eb82 */ /* 0x000e6e0000000800 */
[----:B------:R-:W-:Y:S01]  /*0e60*/  @!P3 MUFU.RCP R6, R6 ;  /* 0x000000060006b308 */ /* 0x000fe20000001000 */
[----:B0-----:R-:W-:-:S07]  /*0e70*/  @!P5 FMUL.FTZ R25, R17, R4 ;  /* 0x000000041119d220 */ /* 0x001fce0000410000 */
[----:B------:R-:W0:Y:S08]  /*0e80*/  @!P1 FRND R21, R21 ;  /* 0x0000001500159307 */ /* 0x000e300000201000 */
[----:B------:R-:W-:Y:S01]  /*0e90*/  @!P5 MUFU.RCP R4, R4 ;  /* 0x000000040004d308 */ /* 0x000fe20000001000 */
[----:B-1----:R-:W-:Y:S01]  /*0ea0*/  @!P6 FMUL.FTZ R26, R12, R5 ;  /* 0x000000050c1ae220 */ /* 0x002fe20000410000 */
[----:B------:R-:W-:Y:S01]  /*0eb0*/  @!P0 FMUL.FTZ R12, R9, R8 ;  /* 0x00000008090c8220 */ /* 0x000fe20000410000 */
[----:B0-----:R-:W-:-:S05]  /*0ec0*/  @!P1 FMUL.FTZ R11, R21, R22 ;  /* 0x00000016150b9220 */ /* 0x001fca0000410000 */
[----:B------:R-:W-:Y:S08]  /*0ed0*/  @!P6 MUFU.RCP R5, R5 ;  /* 0x000000050005e308 */ /* 0x000ff00000001000 */
[----:B------:R-:W0:Y:S08]  /*0ee0*/  @!P2 FRND R23, R23 ;  /* 0x000000170017a307 */ /* 0x000e300000201000 */
[----:B------:R-:W1:Y:S01]  /*0ef0*/  @!P3 FRND R19, R19 ;  /* 0x000000130013b307 */ /* 0x000e620000201000 */
[----:B0-----:R-:W-:-:S07]  /*0f00*/  @!P2 FMUL.FTZ R10, R23, R20 ;  /* 0x00000014170aa220 */ /* 0x001fce0000410000 */
[----:B------:R-:W0:Y:S01]  /*0f10*/  @!P4 FRND R24, R24 ;  /* 0x000000180018c307 */ /* 0x000e220000201000 */
[----:B-1----:R-:W-:-:S07]  /*0f20*/  @!P3 FMUL.FTZ R0, R19, R6 ;  /* 0x000000061300b220 */ /* 0x002fce0000410000 */
[----:B------:R-:W1:Y:S01]  /*0f30*/  @!P5 FRND R25, R25 ;  /* 0x000000190019d307 */ /* 0x000e620000201000 */
[----:B0-----:R-:W-:-:S07]  /*0f40*/  @!P4 FMUL.FTZ R15, R24, R7 ;  /* 0x00000007180fc220 */ /* 0x001fce0000410000 */
[----:B------:R-:W0:Y:S01]  /*0f50*/  @!P6 FRND R26, R26 ;  /* 0x0000001a001ae307 */ /* 0x000e220000201000 */
[----:B-1----:R-:W-:Y:S01]  /*0f60*/  @!P5 FMUL.FTZ R17, R25, R4 ;  /* 0x000000041911d220 */ /* 0x002fe20000410000 */
[----:B0-----:R-:W-:-:S07]  /*0f70*/  @!P6 FMUL.FTZ R18, R26, R5 ;  /* 0x000000051a12e220 */ /* 0x001fce0000410000 */
.L_x_4344:
[----:B------:R-:W-:Y:S05]  /*0f80*/  BSYNC B0 ;  /* 0x0000000000007941 */ /* 0x000fea0003800000 */
.L_x_4342:
[----:B------:R-:W0:Y:S01]  /*0f90*/  @!P0 LDC.64 R4, c[0x0][0x228] ;  /* 0x00008a00ff048b82 */ /* 0x000e220000000a00 */
[----:B------:R-:W-:Y:S01]  /*0fa0*/  @!P0 IADD3 R7, R16, R13, RZ ;  /* 0x0000000d10078210 */ /* 0x000fe20007ffe0ff */
[----:B------:R-:W-:Y:S01]  /*0fb0*/  BSSY B0, `(.L_x_4345) ;  /* 0x0000030000007945 */ /* 0x000fe20003800000 */
[----:B------:R-:W-:-:S03]  /*0fc0*/  @!P0 MOV R13, R3 ;  /* 0x00000003000d8202 */ /* 0x000fc60000000f00 */
[----:B------:R-:W-:Y:S01]  /*0fd0*/  BSSY B1, `(.L_x_4346) ;  /* 0x0000027000017945 */ /* 0x000fe20003800000 */
[----:B0-----:R-:W-:-:S05]  /*0fe0*/  @!P0 IMAD.WIDE.U32 R4, R7, 0x4, R4 ;  /* 0x0000000407048825 */ /* 0x001fca00078e0004 */
[----:B------:R0:W-:Y:S01]  /*0ff0*/  @!P0 STG.E desc[UR4][R4.64], R12 ;  /* 0x0000000c04008986 */ /* 0x0001e2000c101904 */
[----:B------:R-:W-:-:S13]  /*1000*/  ISETP.GE.AND P0, PT, R13, R14, PT ;  /* 0x0000000e0d00720c */ /* 0x000fda0003f06270 */
[----:B0-----:R-:W-:Y:S05]  /*1010*/  @P0 BRA `(.L_x_4347) ;  /* 0x0000000000300947 */ /* 0x001fea0003800000 */
[----:B------:R-:W0:Y:S01]  /*1020*/  LDC.64 R4, c[0x0][0x228] ;  /* 0x00008a00ff047b82 */ /* 0x000e220000000a00 */
[----:B------:R-:W-:Y:S02]  /*1030*/  IADD3 R3, R16, R13, RZ ;  /* 0x0000000d10037210 */ /* 0x000fe40007ffe0ff */
[----:B------:R-:W-:-:S04]  /*1040*/  IADD3 R13, R13, 0x80, RZ ;  /* 0x000000800d0d7810 */ /* 0x000fc80007ffe0ff */
[----:B------:R-:W-:Y:S01]  /*1050*/  ISETP.GE.AND P0, PT, R13, R14, PT ;  /* 0x0000000e0d00720c */ /* 0x000fe20003f06270 */
[----:B0-----:R-:W-:-:S05]  /*1060*/  IMAD.WIDE.U32 R4, R3, 0x4, R4 ;  /* 0x0000000403047825 */ /* 0x001fca00078e0004 */
[----:B------:R0:W-:Y:S07]  /*1070*/  STG.E desc[UR4][R4.64], R18 ;  /* 0x0000001204007986 */ /* 0x0001ee000c101904 */
[----:B------:R-:W-:Y:S05]  /*1080*/  @P0 BRA `(.L_x_4348) ;  /* 0x0000000000300947 */ /* 0x000fea0003800000 */
[----:B0-----:R-:W0:Y:S01]  /*1090*/  LDC.64 R4, c[0x0][0x228] ;  /* 0x00008a00ff047b82 */ /* 0x001e220000000a00 */
[----:B------:R-:W-:Y:S02]  /*10a0*/  IADD3 R3, R16, R13, RZ ;  /* 0x0000000d10037210 */ /* 0x000fe40007ffe0ff */
[----:B------:R-:W-:-:S03]  /*10b0*/  IADD3 R13, R13, 0x80, RZ ;  /* 0x000000800d0d7810 */ /* 0x000fc60007ffe0ff */
[----:B0-----:R-:W-:-:S05]  /*10c0*/  IMAD.WIDE.U32 R4, R3, 0x4, R4 ;  /* 0x0000000403047825 */ /* 0x001fca00078e0004 */
[----:B------:R0:W-:Y:S02]  /*10d0*/  STG.E desc[UR4][R4.64], R2 ;  /* 0x0000000204007986 */ /* 0x0001e4000c101904 */
.L_x_4347:
[----:B------:R-:W-:-:S13]  /*10e0*/  ISETP.GE.AND P0, PT, R13, R14, PT ;  /* 0x0000000e0d00720c */ /* 0x000fda0003f06270 */
[----:B------:R-:W-:Y:S05]  /*10f0*/  @P0 BRA `(.L_x_4349) ;  /* 0x0000000000300947 */ /* 0x000fea0003800000 */
[----:B0-----:R-:W0:Y:S01]  /*1100*/  LDC.64 R2, c[0x0][0x228] ;  /* 0x00008a00ff027b82 */ /* 0x001e220000000a00 */
[----:B------:R-:W-:Y:S02]  /*1110*/  IADD3 R5, R16, R13, RZ ;  /* 0x0000000d10057210 */ /* 0x000fe40007ffe0ff */
[----:B------:R-:W-:-:S03]  /*1120*/  IADD3 R13, R13, 0x80, RZ ;  /* 0x000000800d0d7810 */ /* 0x000fc60007ffe0ff */
[----:B0-----:R-:W-:-:S05]  /*1130*/  IMAD.WIDE.U32 R2, R5, 0x4, R2 ;  /* 0x0000000405027825 */ /* 0x001fca00078e0002 */
[----:B------:R1:W-:Y:S02]  /*1140*/  STG.E desc[UR4][R2.64], R11 ;  /* 0x0000000b02007986 */ /* 0x0003e4000c101904 */
.L_x_4348:
[----:B------:R-:W-:-:S13]  /*1150*/  ISETP.GE.AND P0, PT, R13, R14, PT ;  /* 0x0000000e0d00720c */ /* 0x000fda0003f06270 */
[----:B------:R-:W-:Y:S05]  /*1160*/  @P0 BRA `(.L_x_4350) ;  /* 0x0000000000340947 */ /* 0x000fea0003800000 */
[----:B-1----:R-:W1:Y:S01]  /*1170*/  LDC.64 R2, c[0x0][0x228] ;  /* 0x00008a00ff027b82 */ /* 0x002e620000000a00 */
[----:B0-----:R-:W-:Y:S02]  /*1180*/  IADD3 R5, R16, R13, RZ ;  /* 0x0000000d10057210 */ /* 0x001fe40007ffe0ff */
[----:B------:R-:W-:-:S03]  /*1190*/  IADD3 R13, R13, 0x80, RZ ;  /* 0x000000800d0d7810 */ /* 0x000fc60007ffe0ff */
[----:B-1----:R-:W-:-:S05]  /*11a0*/  IMAD.WIDE.U32 R2, R5, 0x4, R2 ;  /* 0x0000000405027825 */ /* 0x002fca00078e0002 */
[----:B------:R1:W-:Y:S02]  /*11b0*/  STG.E desc[UR4][R2.64], R10 ;  /* 0x0000000a02007986 */ /* 0x0003e4000c101904 */
.L_x_4349:
[----:B------:R-:W-:-:S13]  /*11c0*/  ISETP.GE.AND P0, PT, R13, R14, PT ;  /* 0x0000000e0d00720c */ /* 0x000fda0003f06270 */
[----:B------:R-:W-:Y:S05]  /*11d0*/  @P0 BREAK B1 ;  /* 0x0000000000010942 */ /* 0x000fea0003800000 */
[----:B------:R-:W-:Y:S05]  /*11e0*/  @P0 BRA `(.L_x_4351) ;  /* 0x0000000000300947 */ /* 0x000fea0003800000 */
[----:B01----:R-:W0:Y:S01]  /*11f0*/  LDC.64 R2, c[0x0][0x228] ;  /* 0x00008a00ff027b82 */ /* 0x003e220000000a00 */
[----:B------:R-:W-:Y:S02]  /*1200*/  IADD3 R5, R16, R13, RZ ;  /* 0x0000000d10057210 */ /* 0x000fe40007ffe0ff */
[----:B------:R-:W-:-:S03]  /*1210*/  IADD3 R13, R13, 0x80, RZ ;  /* 0x000000800d0d7810 */ /* 0x000fc60007ffe0ff */
[----:B0-----:R-:W-:-:S05]  /*1220*/  IMAD.WIDE.U32 R2, R5, 0x4, R2 ;  /* 0x0000000405027825 */ /* 0x001fca00078e0002 */
[----:B------:R2:W-:Y:S02]  /*1230*/  STG.E desc[UR4][R2.64], R0 ;  /* 0x0000000002007986 */ /* 0x0005e4000c101904 */
.L_x_4350:
[----:B------:R-:W-:Y:S05]  /*1240*/  BSYNC B1 ;  /* 0x0000000000017941 */ /* 0x000fea0003800000 */
.L_x_4346:
[----:B------:R-:W-:-:S13]  /*1250*/  ISETP.GE.AND P0, PT, R13, R14, PT ;  /* 0x0000000e0d00720c */ /* 0x000fda0003f06270 */
[----:B-12---:R-:W1:Y:S01]  /*1260*/  @!P0 LDC.64 R2, c[0x0][0x228] ;  /* 0x00008a00ff028b82 */ /* 0x006e620000000a00 */
[----:B0-----:R-:W-:Y:S02]  /*1270*/  @!P0 IADD3 R5, R16, R13, RZ ;  /* 0x0000000d10058210 */ /* 0x001fe40007ffe0ff */
[----:B------:R-:W-:-:S03]  /*1280*/  @!P0 IADD3 R13, R13, 0x80, RZ ;  /* 0x000000800d0d8810 */ /* 0x000fc60007ffe0ff */
[----:B-1----:R-:W-:-:S05]  /*1290*/  @!P0 IMAD.WIDE.U32 R2, R5, 0x4, R2 ;  /* 0x0000000405028825 */ /* 0x002fca00078e0002 */
[----:B------:R2:W-:Y:S02]  /*12a0*/  @!P0 STG.E desc[UR4][R2.64], R15 ;  /* 0x0000000f02008986 */ /* 0x0005e4000c101904 */
.L_x_4351:
[----:B------:R-:W-:Y:S05]  /*12b0*/  BSYNC B0 ;  /* 0x0000000000007941 */ /* 0x000fea0003800000 */
.L_x_4345:
[----:B------:R-:W-:Y:S05]  /*12c0*/  WARPSYNC.ALL ;  /* 0x0000000000007948 */ /* 0x000fea0003800000 */
[----:B------:R-:W-:-:S13]  /*12d0*/  ISETP.GE.AND P0, PT, R13, R14, PT ;  /* 0x0000000e0d00720c */ /* 0x000fda0003f06270 */
[----:B------:R-:W-:Y:S05]  /*12e0*/  @P0 EXIT ;  /* 0x000000000000094d */ /* 0x000fea0003800000 */
[----:B012---:R-:W0:Y:S01]  /*12f0*/  LDC.64 R2, c[0x0][0x228] ;  /* 0x00008a00ff027b82 */ /* 0x007e220000000a00 */
[----:B------:R-:W-:-:S05]  /*1300*/  IADD3 R13, R16, R13, RZ ;  /* 0x0000000d100d7210 */ /* 0x000fca0007ffe0ff */
[----:B0-----:R-:W-:-:S05]  /*1310*/  IMAD.WIDE.U32 R2, R13, 0x4, R2 ;  /* 0x000000040d027825 */ /* 0x001fca00078e0002 */
[----:B------:R-:W-:Y:S01]  /*1320*/  STG.E desc[UR4][R2.64], R17 ;  /* 0x0000001102007986 */ /* 0x000fe2000c101904 */
[----:B------:R-:W-:Y:S05]  /*1330*/  EXIT ;  /* 0x000000000000794d */ /* 0x000fea0003800000 */
.L_x_4352:
        /* <DEDUP_REMOVED lines=12> */
.L_x_19600:


//--------------------- .text._ZN2at6native29vectorized_elementwise_kernelILi4EZZZNS0_26round_decimals_kernel_cudaERNS_18TensorIteratorBaseElENKUlvE_clEvENKUlvE0_clEvEUlfE_St5arrayIPcLm2EEEEviT0_T1_ --------------------------
	.section	.text._ZN2at6native29vectorized_elementwise_kernelILi4EZZZNS0_26round_decimals_kernel_cudaERNS_18TensorIteratorBaseElENKUlvE_clEvENKUlvE0_clEvEUlfE_St5arrayIPcLm2EEEEviT0_T1_,"ax",@progbits
	.align	128
        .global         _ZN2at6native29vectorized_elementwise_kernelILi4EZZZNS0_26round_decimals_kernel_cudaERNS_18TensorIteratorBaseElENKUlvE_clEvENKUlvE0_clEvEUlfE_St5arrayIPcLm2EEEEviT0_T1_
        .type           _ZN2at6native29vectorized_elementwise_kernelILi4EZZZNS0_26round_decimals_kernel_cudaERNS_18TensorIteratorBaseElENKUlvE_clEvENKUlvE0_clEvEUlfE_St5arrayIPcLm2EEEEviT0_T1_,@function
        .size           _ZN2at6native29vectorized_elementwise_kernelILi4EZZZNS0_26round_decimals_kernel_cudaERNS_18TensorIteratorBaseElENKUlvE_clEvENKUlvE0_clEvEUlfE_St5arrayIPcLm2EEEEviT0_T1_,(.L_x_19601 - _ZN2at6native29vectorized_elementwise_kernelILi4EZZZNS0_26round_decimals_kernel_cudaERNS_18TensorIteratorBaseElENKUlvE_clEvENKUlvE0_clEvEUlfE_St5arrayIPcLm2EEEEviT0_T1_)
        .other          _ZN2at6native29vectorized_elementwise_kernelILi4EZZZNS0_26round_decimals_kernel_cudaERNS_18TensorIteratorBaseElENKUlvE_clEvENKUlvE0_clEvEUlfE_St5arrayIPcLm2EEEEviT0_T1_,@"STO_CUDA_ENTRY STV_DEFAULT"
_ZN2at6native29vectorized_elementwise_kernelILi4EZZZNS0_26round_decimals_kernel_cudaERNS_18TensorIteratorBaseElENKUlvE_clEvENKUlvE0_clEvEUlfE_St5arrayIPcLm2EEEEviT0_T1_:
.text._ZN2at6native29vectorized_elementwise_kernelILi4EZZZNS0_26round_decimals_kernel_cudaERNS_18TensorIteratorBaseElENKUlvE_clEvENKUlvE0_clEvEUlfE_St5arrayIPcLm2EEEEviT0_T1_:
        /* <DEDUP_REMOVED lines=13> */
[----:B------:R0:W5:Y:S04]  /*00d0*/  LDG.E.128 R4, desc[UR4][R2.64] ;  /* 0x0000000402047981 */ /* 0x000168000c1e1d00 */
[----:B------:R0:W5:Y:S01]  /*00e0*/  LDG.E.128 R8, desc[UR4][R2.64+0x800] ;  /* 0x0008000402087981 */ /* 0x000162000c1e1d00 */
        /* <DEDUP_REMOVED lines=29> */
.L_x_4354:
        /* <DEDUP_REMOVED lines=26> */
.L_x_4355:
[----:B------:R-:W0:Y:S02]  /*0460*/  LDC.64 R2, c[0x0][0x228] ;  /* 0x00008a00ff027b82 */ /* 0x000e240000000a00 */
[----:B0-----:R-:W-:-:S04]  /*0470*/  IMAD.WIDE.U32 R16, R16, 0x4, R2 ;  /* 0x0000000410107825 */ /* 0x001fc800078e0002 */
[----:B------:R-:W-:-:S05]  /*0480*/  IMAD.WIDE R16, R0, 0x10, R16 ;  /* 0x0000001000107825 */ /* 0x000fca00078e0210 */
[----:B------:R-:W-:Y:S04]  /*0490*/  STG.E.128 desc[UR4][R16.64], R8 ;  /* 0x0000000810007986 */ /* 0x000fe8000c101d04 */
[----:B------:R-:W-:Y:S01]  /*04a0*/  STG.E.128 desc[UR4][R16.64+0x800], R4 ;  /* 0x0008000410007986 */ /* 0x000fe2000c101d04 */
[----:B------:R-:W-:Y:S05]  /*04b0*/  EXIT ;  /* 0x000000000000794d */ /* 0x000fea0003800000 */
.L_x_4353:
        /* <DEDUP_REMOVED lines=114> */
.L_x_4357:
        /* <DEDUP_REMOVED lines=54> */
.L_x_4358:
[----:B------:R-:W-:Y:S05]  /*0f40*/  BSYNC B0 ;  /* 0x0000000000007941 */ /* 0x000fea0003800000 */
.L_x_4356:
        /* <DEDUP_REMOVED lines=21> */
.L_x_4361:
[----:B------:R-:W-:-:S13]  /*10a0*/  ISETP.GE.AND P0, PT, R13, R14, PT ;  /* 0x0000000e0d00720c */ /* 0x000fda0003f06270 */
[----:B------:R-:W-:Y:S05]  /*10b0*/  @P0 BRA `(.L_x_4363) ;  /* 0x0000000000300947 */ /* 0x000fea0003800000 */
[----:B0-----:R-:W0:Y:S01]  /*10c0*/  LDC.64 R2, c[0x0][0x228] ;  /* 0x00008a00ff027b82 */ /* 0x001e220000000a00 */
[----:B------:R-:W-:Y:S02]  /*10d0*/  IADD3 R5, R16, R13, RZ ;  /* 0x0000000d10057210 */ /* 0x000fe40007ffe0ff */
[----:B------:R-:W-:-:S03]  /*10e0*/  IADD3 R13, R13, 0x80, RZ ;  /* 0x000000800d0d7810 */ /* 0x000fc60007ffe0ff */
[----:B0-----:R-:W-:-:S05]  /*10f0*/  IMAD.WIDE.U32 R2, R5, 0x4, R2 ;  /* 0x0000000405027825 */ /* 0x001fca00078e0002 */
[----:B------:R1:W-:Y:S02]  /*1100*/  STG.E desc[UR4][R2.64], R11 ;  /* 0x0000000b02007986 */ /* 0x0003e4000c101904 */
.L_x_4362:
[----:B------:R-:W-:-:S13]  /*1110*/  ISETP.GE.AND P0, PT, R13, R14, PT ;  /* 0x0000000e0d00720c */ /* 0x000fda0003f06270 */
[----:B------:R-:W-:Y:S05]  /*1120*/  @P0 BRA `(.L_x_4364) ;  /* 0x0000000000340947 */ /* 0x000fea0003800000 */
[----:B-1----:R-:W1:Y:S01]  /*1130*/  LDC.64 R2, c[0x0][0x228] ;  /* 0x00008a00ff027b82 */ /* 0x002e620000000a00 */
[----:B0-----:R-:W-:Y:S02]  /*1140*/  IADD3 R5, R16, R13, RZ ;  /* 0x0000000d10057210 */ /* 0x001fe40007ffe0ff */
[----:B------:R-:W-:-:S03]  /*1150*/  IADD3 R13, R13, 0x80, RZ ;  /* 0x000000800d0d7810 */ /* 0x000fc60007ffe0ff */
[----:B-1----:R-:W-:-:S05]  /*1160*/  IMAD.WIDE.U32 R2, R5, 0x4, R2 ;  /* 0x0000000405027825 */ /* 0x002fca00078e0002 */
[----:B------:R1:W-:Y:S02]  /*1170*/  STG.E desc[UR4][R2.64], R10 ;  /* 0x0000000a02007986 */ /* 0x0003e4000c101904 */
.L_x_4363:
        /* <DEDUP_REMOVED lines=8> */
.L_x_4364:
[----:B------:R-:W-:Y:S05]  /*1200*/  BSYNC B1 ;  /* 0x0000000000017941 */ /* 0x000fea0003800000 */
.L_x_4360:
[----:B------:R-:W-:-:S13]  /*1210*/  ISETP.GE.AND P0, PT, R13, R14, PT ;  /* 0x0000000e0d00720c */ /* 0x000fda0003f06270 */
[----:B-12---:R-:W1:Y:S01]  /*1220*/  @!P0 LDC.64 R2, c[0x0][0x228] ;  /* 0x00008a00ff028b82 */ /* 0x006e620000000a00 */
[----:B0-----:R-:W-:Y:S02]  /*1230*/  @!P0 IADD3 R5, R16, R13, RZ ;  /* 0x0000000d10058210 */ /* 0x001fe40007ffe0ff */
[----:B------:R-:W-:-:S03]  /*1240*/  @!P0 IADD3 R13, R13, 0x80, RZ ;  /* 0x000000800d0d8810 */ /* 0x000fc60007ffe0ff */
[----:B-1----:R-:W-:-:S05]  /*1250*/  @!P0 IMAD.WIDE.U32 R2, R5, 0x4, R2 ;  /* 0x0000000405028825 */ /* 0x002fca00078e0002 */
[----:B------:R2:W-:Y:S02]  /*1260*/  @!P0 STG.E desc[UR4][R2.64], R15 ;  /* 0x0000000f02008986 */ /* 0x0005e4000c101904 */
.L_x_4365:
[----:B------:R-:W-:Y:S05]  /*1270*/  BSYNC B0 ;  /* 0x0000000000007941 */ /* 0x000fea0003800000 */
.L_x_4359:
        /* <DEDUP_REMOVED lines=8> */
.L_x_4366:
        /* <DEDUP_REMOVED lines=16> */
.L_x_19601:


//--------------------- .text._ZN2at6native29vectorized_elementwise_kernelILi8EZZZNS0_26round_decimals_kernel_cudaERNS_18TensorIteratorBaseElENKUlvE_clEvENKUlvE0_clEvEUlfE_St5arrayIPcLm2EEEEviT0_T1_ --------------------------
	.section	.text._ZN2at6native29vectorized_elementwise_kernelILi8EZZZNS0_26round_decimals_kernel_cudaERNS_18TensorIteratorBaseElENKUlvE_clEvENKUlvE0_clEvEUlfE_St5arrayIPcLm2EEEEviT0_T1_,"ax",@progbits
	.align	128
        .global         _ZN2at6native29vectorized_elementwise_kernelILi8EZZZNS0_26round_decimals_kernel_cudaERNS_18TensorIteratorBaseElENKUlvE_clEvENKUlvE0_clEvEUlfE_St5arrayIPcLm2EEEEviT0_T1_
        .type           _ZN2at6native29vectorized_elementwise_kernelILi8EZZZNS0_26round_decimals_kernel_cudaERNS_18TensorIteratorBaseElENKUlvE_clEvENKUlvE0_clEvEUlfE_St5arrayIPcLm2EEEEviT0_T1_,@function
        .size           _ZN2at6native29vectorized_elementwise_kernelILi8EZZZNS0_26round_decimals_kernel_cudaERNS_18TensorIteratorBaseElENKUlvE_clEvENKUlvE0_clEvEUlfE_St5arrayIPcLm2EEEEviT0_T1_,(.L_x_19602 - _ZN2at6native29vectorized_elementwise_kernelILi8EZZZNS0_26round_decimals_kernel_cudaERNS_18TensorIteratorBaseElENKUlvE_clEvENKUlvE0_clEvEUlfE_St5arrayIPcLm2EEEEviT0_T1_)
        .other          _ZN2at6native29vectorized_elementwise_kernelILi8EZZZNS0_26round_decimals_kernel_cudaERNS_18TensorIteratorBaseElENKUlvE_clEvENKUlvE0_clEvEUlfE_St5arrayIPcLm2EEEEviT0_T1_,@"STO_CUDA_ENTRY STV_DEFAULT"
_ZN2at6native29vectorized_elementwise_kernelILi8EZZZNS0_26round_decimals_kernel_cudaERNS_18TensorIteratorBaseElENKUlvE_clEvENKUlvE0_clEvEUlfE_St5arrayIPcLm2EEEEviT0_T1_:
.text._ZN2at6native29vectorized_elementwise_kernelILi8EZZZNS0_26round_decimals_kernel_cudaERNS_18TensorIteratorBaseElENKUlvE_clEvENKUlvE0_clEvEUlfE_St5arrayIPcLm2EEEEviT0_T1_:
        /* <DEDUP_REMOVED lines=44> */
.L_x_4368:
        /* <DEDUP_REMOVED lines=26> */
.L_x_4369:
[----:B------:R-:W0:Y:S02]  /*0460*/  LDC.64 R2, c[0x0][0x228] ;  /* 0x00008a00ff027b82 */ /* 0x000e240000000a00 */
[----:B0-----:R-:W-:-:S04]  /*0470*/  IMAD.WIDE.U32 R16, R16, 0x4, R2 ;  /* 0x0000000410107825 */ /* 0x001fc800078e0002 */
[----:B------:R-:W-:-:S05]  /*0480*/  IMAD.WIDE R16, R0, 0x20, R16 ;  /* 0x0000002000107825 */ /* 0x000fca00078e0210 */
[----:B------:R-:W-:Y:S04]  /*0490*/  STG.E.128 desc[UR4][R16.64], R8 ;  /* 0x0000000810007986 */ /* 0x000fe8000c101d04 */
[----:B------:R-:W-:Y:S01]  /*04a0*/  STG.E.128 desc[UR4][R16.64+0x10], R4 ;  /* 0x0000100410007986 */ /* 0x000fe2000c101d04 */
[----:B------:R-:W-:Y:S05]  /*04b0*/  EXIT ;  /* 0x000000000000794d */ /* 0x000fea0003800000 */
.L_x_4367:
        /* <DEDUP_REMOVED lines=114> */
.L_x_4371:
        /* <DEDUP_REMOVED lines=54> */
.L_x_4372:
[----:B------:R-:W-:Y:S05]  /*0f40*/  BSYNC B0 ;  /* 0x0000000000007941 */ /* 0x000fea0003800000 */
.L_x_4370:
        /* <DEDUP_REMOVED lines=21> */
.L_x_4375:
[----:B------:R-:W-:-:S13]  /*10a0*/  ISETP.GE.AND P0, PT, R13, R14, PT ;  /* 0x0000000e0d00720c */ /* 0x000fda0003f06270 */
[----:B------:R-:W-:Y:S05]  /*10b0*/  @P0 BRA `(.L_x_4377) ;  /* 0x0000000000300947 */ /* 0x000fea0003800000 */
[----:B0-----:R-:W0:Y:S01]  /*10c0*/  LDC.64 R2, c[0x0][0x228] ;  /* 0x00008a00ff027b82 */ /* 0x001e220000000a00 */
[----:B------:R-:W-:Y:S02]  /*10d0*/  IADD3 R5, R16, R13, RZ ;  /* 0x0000000d10057210 */ /* 0x000fe40007ffe0ff */
[----:B------:R-:W-:-:S03]  /*10e0*/  IADD3 R13, R13, 0x80, RZ ;  /* 0x000000800d0d7810 */ /* 0x000fc60007ffe0ff */
[----:B0-----:R-:W-:-:S05]  /*10f0*/  IMAD.WIDE.U32 R2, R5, 0x4, R2 ;  /* 0x0000000405027825 */ /* 0x001fca00078e0002 */
[----:B------:R1:W-:Y:S02]  /*1100*/  STG.E desc[UR4][R2.64], R11 ;  /* 0x0000000b02007986 */ /* 0x0003e4000c101904 */
.L_x_4376:
[----:B------:R-:W-:-:S13]  /*1110*/  ISETP.GE.AND P0, PT, R13, R14, PT ;  /* 0x0000000e0d00720c */ /* 0x000fda0003f06270 */
[----:B------:R-:W-:Y:S05]  /*1120*/  @P0 BRA `(.L_x_4378) ;  /* 0x0000000000340947 */ /* 0x000fea0003800000 */
[----:B-1----:R-:W1:Y:S01]  /*1130*/  LDC.64 R2, c[0x0][0x228] ;  /* 0x00008a00ff027b82 */ /* 0x002e620000000a00 */
[----:B0-----:R-:W-:Y:S02]  /*1140*/  IADD3 R5, R16, R13, RZ ;  /* 0x0000000d10057210 */ /* 0x001fe40007ffe0ff */
[----:B------:R-:W-:-:S03]  /*1150*/  IADD3 R13, R13, 0x80, RZ ;  /* 0x000000800d0d7810 */ /* 0x000fc60007ffe0ff */
[----:B-1----:R-:W-:-:S05]  /*1160*/  IMAD.WIDE.U32 R2, R5, 0x4, R2 ;  /* 0x0000000405027825 */ /* 0x002fca00078e0002 */
[----:B------:R1:W-:Y:S02]  /*1170*/  STG.E desc[UR4][R2.64], R10 ;  /* 0x0000000a02007986 */ /* 0x0003e4000c101904 */
.L_x_4377:
        /* <DEDUP_REMOVED lines=8> */
.L_x_4378:
[----:B------:R-:W-:Y:S05]  /*1200*/  BSYNC B1 ;  /* 0x0000000000017941 */ /* 0x000fea0003800000 */
.L_x_4374:
[----:B------:R-:W-:-:S13]  /*1210*/  ISETP.GE.AND P0, PT, R13, R14, PT ;  /* 0x0000000e0d00720c */ /* 0x000fda0003f06270 */
[----:B-12---:R-:W1:Y:S01]  /*1220*/  @!P0 LDC.64 R2, c[0x0][0x228] ;  /* 0x00008a00ff028b82 */ /* 0x006e620000000a00 */
[----:B0-----:R-:W-:Y:S02]  /*1230*/  @!P0 IADD3 R5, R16, R13, RZ ;  /* 0x0000000d10058210 */ /* 0x001fe40007ffe0ff */
[----:B------:R-:W-:-:S03]  /*1240*/  @!P0 IADD3 R13, R13, 0x80, RZ ;  /* 0x000000800d0d8810 */ /* 0x000fc60007ffe0ff */
[----:B-1----:R-:W-:-:S05]  /*1250*/  @!P0 IMAD.WIDE.U32 R2, R5, 0x4, R2 ;  /* 0x0000000405028825 */ /* 0x002fca00078e0002 */
[----:B------:R2:W-:Y:S02]  /*1260*/  @!P0 STG.E desc[UR4][R2.64], R15 ;  /* 0x0000000f02008986 */ /* 0x0005e4000c101904 */
.L_x_4379:
[----:B------:R-:W-:Y:S05]  /*1270*/  BSYNC B0 ;  /* 0x0000000000007941 */ /* 0x000fea0003800000 */
.L_x_4373:
        /* <DEDUP_REMOVED lines=8> */
.L_x_4380:
        /* <DEDUP_REMOVED lines=16> */
.L_x_19602:


//--------------------- .text._ZN2at6native18elementwise_kernelILi128ELi4EZNS0_15gpu_kernel_implIZZZNS0_26round_decimals_kernel_cudaERNS_18TensorIteratorBaseElENKUlvE_clEvENKUlvE_clEvEUldE_EEvS4_RKT_EUliE_EEviT1_ --------------------------
	.section	.text._ZN2at6native18elementwise_kernelILi128ELi4EZNS0_15gpu_kernel_implIZZZNS0_26round_decimals_kernel_cudaERNS_18TensorIteratorBaseElENKUlvE_clEvENKUlvE_clEvEUldE_EEvS4_RKT_EUliE_EEviT1_,"ax",@progbits
	.align	128
        .global         _ZN2at6native18elementwise_kernelILi128ELi4EZNS0_15gpu_kernel_implIZZZNS0_26round_decimals_kernel_cudaERNS_18TensorIteratorBaseElENKUlvE_clEvENKUlvE_clEvEUldE_EEvS4_RKT_EUliE_EEviT1_
        .type           _ZN2at6native18elementwise_kernelILi128ELi4EZNS0_15gpu_kernel_implIZZZNS0_26round_decimals_kernel_cudaERNS_18TensorIteratorBaseElENKUlvE_clEvENKUlvE_clEvEUldE_EEvS4_RKT_EUliE_EEviT1_,@function
        .size           _ZN2at6native18elementwise_kernelILi128ELi4EZNS0_15gpu_kernel_implIZZZNS0_26round_decimals_kernel_cudaERNS_18TensorIteratorBaseElENKUlvE_clEvENKUlvE_clEvEUldE_EEvS4_RKT_EUliE_EEviT1_,(.L_x_19526 - _ZN2at6native18elementwise_kernelILi128ELi4EZNS0_15gpu_kernel_implIZZZNS0_26round_decimals_kernel_cudaERNS_18TensorIteratorBaseElENKUlvE_clEvENKUlvE_clEvEUldE_EEvS4_RKT_EUliE_EEviT1_)
        .other          _ZN2at6native18elementwise_kernelILi128ELi4EZNS0_15gpu_kernel_implIZZZNS0_26round_decimals_kernel_cudaERNS_18TensorIteratorBaseElENKUlvE_clEvENKUlvE_clEvEUldE_EEvS4_RKT_EUliE_EEviT1_,@"STO_CUDA_ENTRY STV_DEFAULT"
_ZN2at6native18elementwise_kernelILi128ELi4EZNS0_15gpu_kernel_implIZZZNS0_26round_decimals_kernel_cudaERNS_18TensorIteratorBaseElENKUlvE_clEvENKUlvE_clEvEUldE_EEvS4_RKT_EUliE_EEviT1_:
.text._ZN2at6native18elementwise_kernelILi128ELi4EZNS0_15gpu_kernel_implIZZZNS0_26round_decimals_kernel_cudaERNS_18TensorIteratorBaseElENKUlvE_clEvENKUlvE_clEvEUldE_EEvS4_RKT_EUliE_EEviT1_:
[----:B------:R-:W0:Y:S01]  /*0000*/  LDC R1, c[0x0][0x28] ;  /* 0x00000a00ff017b82 */ /* 0x000e220000000800 */
[----:B------:R-:W1:Y:S07]  /*0010*/  S2R R2, SR_CTAID.X ;  /* 0x0000000000027919 */ /* 0x000e6e0000002500 */
[----:B------:R-:W2:Y:S01]  /*0020*/  LDC R19, c[0x0][0x424] ;  /* 0x00010900ff137b82 */ /* 0x000ea20000000800 */
[----:B------:R-:W-:Y:S01]  /*0030*/  ULDC UR4, c[0x0][0x210] ;  /* 0x0000840000047ab9 */ /* 0x000fe20000000800 */
[----:B------:R-:W-:Y:S01]  /*0040*/  ULDC.64 UR36, c[0x0][0x208] ;  /* 0x0000820000247ab9 */ /* 0x000fe20000000a00 */
[----:B------:R-:W1:Y:S01]  /*0050*/  S2R R25, SR_TID.X ;  /* 0x0000000000197919 */ /* 0x000e620000002100 */
[----:B------:R-:W-:Y:S01]  /*0060*/  ULDC UR38, c[0x0][0x420] ;  /* 0x0001080000267ab9 */ /* 0x000fe20000000800 */
[----:B------:R-:W-:Y:S01]  /*0070*/  BSSY B6, `(.L_x_4381) ;  /* 0x0000374000067945 */ /* 0x000fe20003800000 */
[----:B-1----:R-:W-:-:S05]  /*0080*/  IMAD R23, R2, 0x200, R25 ;  /* 0x0000020002177824 */ /* 0x002fca00078e0219 */
[----:B------:R-:W-:-:S13]  /*0090*/  ISETP.GE.AND P0, PT, R23, UR4, PT ;  /* 0x0000000417007c0c */ /* 0x000fda000bf06270 */
[----:B0-2---:R-:W-:Y:S05]  /*00a0*/  @P0 BRA `(.L_x_4382) ;  /* 0x0000003400c00947 */ /* 0x005fea0003800000 */
[----:B------:R-:W0:Y:S01]  /*00b0*/  LDC R3, c[0x0][0x218] ;  /* 0x00008600ff037b82 */ /* 0x000e220000000800 */
[----:B------:R-:W-:Y:S02]  /*00c0*/  IMAD.MOV.U32 R0, RZ, RZ, RZ ;  /* 0x000000ffff007224 */ /* 0x000fe400078e00ff */
[----:B------:R-:W-:Y:S01]  /*00d0*/  IMAD.MOV.U32 R16, RZ, RZ, RZ ;  /* 0x000000ffff107224 */ /* 0x000fe200078e00ff */
        /* <DEDUP_REMOVED lines=301> */
.L_x_4383:
        /* <DEDUP_REMOVED lines=21> */
.L_x_4387:
[----:B------:R-:W2:Y:S02]  /*1500*/  LDG.E.U8 R4, desc[UR36][R4.64] ;  /* 0x0000002404047981 */ /* 0x000ea4000c1e1100 */
[----:B--2---:R0:W1:Y:S01]  /*1510*/  I2F.F64.U16 R6, R4 ;  /* 0x0000000400067312 */ /* 0x0040620000101800 */
[----:B------:R-:W-:Y:S05]  /*1520*/  BRA `(.L_x_4389) ;  /* 0x0000000c00707947 */ /* 0x000fea0003800000 */
.L_x_4386:
        /* <DEDUP_REMOVED lines=9> */
.L_x_4391:
[----:B------:R-:W2:Y:S02]  /*15c0*/  LDG.E R4, desc[UR36][R4.64] ;  /* 0x0000002404047981 */ /* 0x000ea4000c1e1900 */
[----:B--2---:R0:W1:Y:S01]  /*15d0*/  I2F.F64 R6, R4 ;  /* 0x0000000400067312 */ /* 0x0040620000201c00 */
[----:B------:R-:W-:Y:S05]  /*15e0*/  BRA `(.L_x_4389) ;  /* 0x0000000c00407947 */ /* 0x000fea0003800000 */
.L_x_4390:
[----:B------:R-:W2:Y:S02]  /*15f0*/  LDG.E.U16 R4, desc[UR36][R4.64] ;  /* 0x0000002404047981 */ /* 0x000ea4000c1e1500 */
[----:B--2---:R0:W1:Y:S01]  /*1600*/  I2F.F64.S16 R6, R4 ;  /* 0x0000000400067312 */ /* 0x0040620000101c00 */
[----:B------:R-:W-:Y:S05]  /*1610*/  BRA `(.L_x_4389) ;  /* 0x0000000c00347947 */ /* 0x000fea0003800000 */
.L_x_4385:
        /* <DEDUP_REMOVED lines=10> */
.L_x_4393:
[----:B------:R-:W2:Y:S02]  /*16c0*/  LDG.E.U16 R0, desc[UR36][R4.64] ;  /* 0x0000002404007981 */ /* 0x000ea4000c1e1500 */
[----:B--2---:R-:W-:-:S05]  /*16d0*/  HADD2.F32 R0, -RZ, R0.H0_H0 ;  /* 0x20000000ff007230 */ /* 0x004fca0000004100 */
[----:B------:R-:W-:-:S04]  /*16e0*/  FMUL.FTZ R0, R0, 1 ;  /* 0x3f80000000007820 */ /* 0x000fc80000410000 */
[----:B------:R0:W1:Y:S01]  /*16f0*/  F2F.F64.F32 R6, R0 ;  /* 0x0000000000067310 */ /* 0x0000620000201800 */
[----:B------:R-:W-:Y:S05]  /*1700*/  BRA `(.L_x_4389) ;  /* 0x0000000800f87947 */ /* 0x000fea0003800000 */
.L_x_4392:
        /* <DEDUP_REMOVED lines=10> */
.L_x_4395:
[----:B------:R-:W2:Y:S02]  /*17b0*/  LDG.E.U16 R4, desc[UR36][R4.64] ;  /* 0x0000002404047981 */ /* 0x000ea4000c1e1500 */
[----:B--2---:R-:W-:-:S05]  /*17c0*/  HADD2.F32 R0, -RZ, R4.H0_H0 ;  /* 0x20000004ff007230 */ /* 0x004fca0000004100 */
[----:B------:R-:W-:-:S04]  /*17d0*/  FMUL.FTZ R0, R0, 1 ;  /* 0x3f80000000007820 */ /* 0x000fc80000410000 */
[----:B------:R0:W1:Y:S01]  /*17e0*/  F2F.F64.F32 R6, R0 ;  /* 0x0000000000067310 */ /* 0x0000620000201800 */
[----:B------:R-:W-:Y:S05]  /*17f0*/  BRA `(.L_x_4389) ;  /* 0x0000000800bc7947 */ /* 0x000fea0003800000 */
.L_x_4394:
[----:B------:R0:W5:Y:S01]  /*1800*/  LDG.E.64 R6, desc[UR36][R4.64] ;  /* 0x0000002404067981 */ /* 0x000162000c1e1b00 */
[----:B------:R-:W-:Y:S05]  /*1810*/  BRA `(.L_x_4389) ;  /* 0x0000000800b47947 */ /* 0x000fea0003800000 */
.L_x_4384:
        /* <DEDUP_REMOVED lines=13> */
.L_x_4398:
[----:B------:R0:W5:Y:S01]  /*18f0*/  LDG.E.64 R6, desc[UR36][R4.64] ;  /* 0x0000002404067981 */ /* 0x000162000c1e1b00 */
[----:B------:R-:W-:Y:S05]  /*1900*/  BRA `(.L_x_4389) ;  /* 0x0000000800787947 */ /* 0x000fea0003800000 */
.L_x_4397:
[----:B------:R-:W-:-:S13]  /*1910*/  ISETP.NE.AND P0, PT, R3, 0xf, PT ;  /* 0x0000000f0300780c */ /* 0x000fda0003f05270 */
[----:B------:R-:W-:Y:S05]  /*1920*/  @!P0 BRA `(.L_x_4399) ;  /* 0x0000000000a48947 */ /* 0x000fea0003800000 */
[----:B------:R-:W-:-:S13]  /*1930*/  ISETP.NE.AND P0, PT, R3, 0x17, PT ;  /* 0x000000170300780c */ /* 0x000fda0003f05270 */
[----:B------:R-:W-:Y:S05]  /*1940*/  @!P0 BRA `(.L_x_4400) ;  /* 0x0000000000608947 */ /* 0x000fea0003800000 */
[----:B------:R-:W-:-:S13]  /*1950*/  ISETP.NE.AND P0, PT, R3, 0x18, PT ;  /* 0x000000180300780c */ /* 0x000fda0003f05270 */
[----:B------:R-:W-:Y:S05]  /*1960*/  @P0 BRA `(.L_x_4388) ;  /* 0x0000000800040947 */ /* 0x000fea0003800000 */
[----:B------:R-:W2:Y:S01]  /*1970*/  LDG.E.U8 R0, desc[UR36][R4.64] ;  /* 0x0000002404007981 */ /* 0x000ea2000c1e1100 */
[----:B------:R-:W-:Y:S01]  /*1980*/  IMAD.MOV.U32 R9, RZ, RZ, -0x800000 ;  /* 0xff800000ff097424 */ /* 0x000fe200078e00ff */
[----:B--2---:R-:W-:-:S04]  /*1990*/  SHF.L.U32 R0, R0, 0x18, RZ ;  /* 0x0000001800007819 */ /* 0x004fc800000006ff */
        /* <DEDUP_REMOVED lines=16> */
[----:B------:R-:W-:-:S06]  /*1aa0*/  FMUL.FTZ R7, R7, 1 ;  /* 0x3f80000007077820 */ /* 0x000fcc0000410000 */
[----:B------:R-:W0:Y:S01]  /*1ab0*/  F2F.F64.F32 R6, R7 ;  /* 0x0000000700067310 */ /* 0x000e220000201800 */
[----:B------:R-:W-:Y:S05]  /*1ac0*/  BRA `(.L_x_4389) ;  /* 0x0000000800087947 */ /* 0x000fea0003800000 */
.L_x_4400:
        /* <DEDUP_REMOVED lines=15> */
.L_x_4399:
[----:B------:R-:W2:Y:S02]  /*1bc0*/  LDG.E.U16 R0, desc[UR36][R4.64] ;  /* 0x0000002404007981 */ /* 0x000ea4000c1e1500 */
[----:B--2---:R-:W-:-:S04]  /*1bd0*/  IMAD.U32 R0, R0, 0x10000, RZ ;  /* 0x0001000000007824 */ /* 0x004fc800078e00ff */
[----:B------:R-:W-:-:S04]  /*1be0*/  FMUL.FTZ R0, R0, 1 ;  /* 0x3f80000000007820 */ /* 0x000fc80000410000 */
[----:B------:R0:W1:Y:S01]  /*1bf0*/  F2F.F64.F32 R6, R0 ;  /* 0x0000000000067310 */ /* 0x0000620000201800 */
[----:B------:R-:W-:Y:S05]  /*1c00*/  BRA `(.L_x_4389) ;  /* 0x0000000400b87947 */ /* 0x000fea0003800000 */
.L_x_4396:
        /* <DEDUP_REMOVED lines=11> */
.L_x_4403:
        /* <DEDUP_REMOVED lines=21> */
.L_x_4407:
[----:B------:R-:W-:Y:S05]  /*1e10*/  BSYNC B1 ;  /* 0x0000000000017941 */ /* 0x000fea0003800000 */
.L_x_4406:
[----:B------:R-:W-:Y:S01]  /*1e20*/  LEA R5, R0, 0x3b800000, 0x17 ;  /* 0x3b80000000057811 */ /* 0x000fe200078eb8ff */
[----:B------:R-:W-:-:S05]  /*1e30*/  IMAD.SHL.U32 R0, R3, 0x100000, RZ ;  /* 0x0010000003007824 */ /* 0x000fca00078e00ff */
[----:B------:R-:W-:-:S07]  /*1e40*/  LOP3.LUT R0, R5, R0, R6, 0xfe, !PT ;  /* 0x0000000005007212 */ /* 0x000fce00078efe06 */
.L_x_4405:
[----:B------:R-:W-:Y:S05]  /*1e50*/  BSYNC B0 ;  /* 0x0000000000007941 */ /* 0x000fea0003800000 */
.L_x_4404:
[----:B------:R-:W-:-:S04]  /*1e60*/  FMUL.FTZ R0, R0, 1 ;  /* 0x3f80000000007820 */ /* 0x000fc80000410000 */
[----:B------:R2:W3:Y:S01]  /*1e70*/  F2F.F64.F32 R6, R0 ;  /* 0x0000000000067310 */ /* 0x0004e20000201800 */
[----:B------:R-:W-:Y:S05]  /*1e80*/  BRA `(.L_x_4389) ;  /* 0x0000000400187947 */ /* 0x000fea0003800000 */
.L_x_4402:
        /* <DEDUP_REMOVED lines=21> */
.L_x_4411:
[----:B------:R-:W-:Y:S05]  /*1fe0*/  BSYNC B1 ;  /* 0x0000000000017941 */ /* 0x000fea0003800000 */
.L_x_4410:
[----:B------:R-:W-:Y:S02]  /*1ff0*/  LEA R5, R0, 0x37800000, 0x17 ;  /* 0x3780000000057811 */ /* 0x000fe400078eb8ff */
[----:B------:R-:W-:-:S04]  /*2000*/  SHF.L.U32 R0, R3, 0x15, RZ ;  /* 0x0000001503007819 */ /* 0x000fc800000006ff */
[----:B------:R-:W-:-:S07]  /*2010*/  LOP3.LUT R0, R5, R0, R6, 0xfe, !PT ;  /* 0x0000000005007212 */ /* 0x000fce00078efe06 */
.L_x_4409:
[----:B------:R-:W-:Y:S05]  /*2020*/  BSYNC B0 ;  /* 0x0000000000007941 */ /* 0x000fea0003800000 */
.L_x_4408:
[----:B------:R-:W-:-:S04]  /*2030*/  FMUL.FTZ R0, R0, 1 ;  /* 0x3f80000000007820 */ /* 0x000fc80000410000 */
[----:B------:R4:W0:Y:S01]  /*2040*/  F2F.F64.F32 R6, R0 ;  /* 0x0000000000067310 */ /* 0x0008220000201800 */
[----:B------:R-:W-:Y:S05]  /*2050*/  BRA `(.L_x_4389) ;  /* 0x0000000000a47947 */ /* 0x000fea0003800000 */
.L_x_4401:
        /* <DEDUP_REMOVED lines=14> */
.L_x_4415:
[----:B------:R-:W-:Y:S05]  /*2140*/  BSYNC B0 ;  /* 0x0000000000007941 */ /* 0x000fea0003800000 */
.L_x_4414:
[----:B------:R-:W-:-:S04]  /*2150*/  FMUL.FTZ R0, R0, 1 ;  /* 0x3f80000000007820 */ /* 0x000fc80000410000 */
[----:B------:R0:W1:Y:S01]  /*2160*/  F2F.F64.F32 R6, R0 ;  /* 0x0000000000067310 */ /* 0x0000620000201800 */
[----:B------:R-:W-:Y:S05]  /*2170*/  BRA `(.L_x_4389) ;  /* 0x00000000005c7947 */ /* 0x000fea0003800000 */
.L_x_4388:
        /* <DEDUP_REMOVED lines=16> */
.L_x_4416:
[----:B------:R-:W-:Y:S01]  /*2280*/  CS2R R6, SRZ ;  /* 0x0000000000067805 */ /* 0x000fe2000001ff00 */
[----:B------:R-:W-:Y:S06]  /*2290*/  BRA `(.L_x_4389) ;  /* 0x0000000000147947 */ /* 0x000fec0003800000 */
.L_x_4413:
[----:B------:R-:W2:Y:S02]  /*22a0*/  LDG.E.64 R6, desc[UR36][R4.64] ;  /* 0x0000002404067981 */ /* 0x000ea4000c1e1b00 */
[----:B--2---:R-:W0:Y:S01]  /*22b0*/  I2F.F64.U64 R6, R6 ;  /* 0x0000000600067312 */ /* 0x004e220000301800 */
[----:B------:R-:W-:Y:S05]  /*22c0*/  BRA `(.L_x_4389) ;  /* 0x0000000000087947 */ /* 0x000fea0003800000 */
.L_x_4412:
[----:B------:R-:W2:Y:S02]  /*22d0*/  LDG.E R4, desc[UR36][R4.64] ;  /* 0x0000002404047981 */ /* 0x000ea4000c1e1900 */
[----:B--2---:R0:W1:Y:S02]  /*22e0*/  I2F.F64.U32 R6, R4 ;  /* 0x0000000400067312 */ /* 0x0040640000201800 */
.L_x_4389:
[----:B------:R-:W-:Y:S02]  /*22f0*/  ULDC.U8 UR4, c[0x0][0x428] ;  /* 0x00010a0000047ab9 */ /* 0x000fe40000000000 */
[----:B------:R-:W-:-:S13]  /*2300*/  ISETP.NE.AND P0, PT, RZ, UR4, PT ;  /* 0x00000004ff007c0c */ /* 0x000fda000bf05270 */
[----:B------:R-:W-:Y:S05]  /*2310*/  @!P0 BRA `(.L_x_4417) ;  /* 0x0000000000708947 */ /* 0x000fea0003800000 */
[----:B------:R-:W2:Y:S01]  /*2320*/  LDC.64 R10, c[0x0][0x420] ;  /* 0x00010800ff0a7b82 */ /* 0x000ea20000000a00 */
[----:B------:R-:W-:Y:S01]  /*2330*/  ULDC UR4, c[0x0][0x424] ;  /* 0x0001090000047ab9 */ /* 0x000fe20000000800 */
[----:B0-----:R-:W-:Y:S01]  /*2340*/  IMAD.MOV.U32 R4, RZ, RZ, 0x1 ;  /* 0x00000001ff047424 */ /* 0x001fe200078e00ff */
[----:B------:R-:W2:Y:S01]  /*2350*/  MUFU.RCP64H R5, UR4 ;  /* 0x0000000400057d08 */ /* 0x000ea20008001800 */
[----:B-1-3-5:R-:W-:Y:S01]  /*2360*/  FSETP.GEU.AND P1, PT, |R7|, 6.5827683646048100446e-37, PT ;  /* 0x036000000700780b */ /* 0x02afe20003f2e200 */
[----:B------:R-:W-:Y:S03]  /*2370*/  BSSY B0, `(.L_x_4418) ;  /* 0x0000012000007945 */ /* 0x000fe60003800000 */
[----:B--2---:R-:W-:-:S08]  /*2380*/  DFMA R8, R4, -R10, 1 ;  /* 0x3ff000000408742b */ /* 0x004fd0000000080a */
[----:B------:R-:W-:-:S08]  /*2390*/  DFMA R8, R8, R8, R8 ;  /* 0x000000080808722b */ /* 0x000fd00000000008 */
[----:B------:R-:W-:-:S08]  /*23a0*/  DFMA R8, R4, R8, R4 ;  /* 0x000000080408722b */ /* 0x000fd00000000004 */
[----:B------:R-:W-:-:S08]  /*23b0*/  DFMA R4, R8, -R10, 1 ;  /* 0x3ff000000804742b */ /* 0x000fd0000000080a */
[----:B------:R-:W-:-:S08]  /*23c0*/  DFMA R4, R8, R4, R8 ;  /* 0x000000040804722b */ /* 0x000fd00000000008 */
[----:B------:R-:W-:-:S08]  /*23d0*/  DMUL R8, R4, R6 ;  /* 0x0000000604087228 */ /* 0x000fd00000000000 */
[----:B------:R-:W-:-:S08]  /*23e0*/  DFMA R10, R8, -R10, R6 ;  /* 0x8000000a080a722b */ /* 0x000fd00000000006 */
[----:B------:R-:W-:-:S10]  /*23f0*/  DFMA R4, R4, R10, R8 ;  /* 0x0000000a0404722b */ /* 0x000fd40000000008 */
[----:B----4-:R-:W-:-:S05]  /*2400*/  FFMA R0, RZ, UR4, R5 ;  /* 0x00000004ff007c23 */ /* 0x010fca0008000005 */
[----:B------:R-:W-:-:S13]  /*2410*/  FSETP.GT.AND P0, PT, |R0|, 1.469367938527859385e-39, PT ;  /* 0x001000000000780b */ /* 0x000fda0003f04200 */
[----:B------:R-:W-:Y:S05]  /*2420*/  @P0 BRA P1, `(.L_x_4419) ;  /* 0x0000000000180947 */ /* 0x000fea0000800000 */
[----:B------:R-:W-:Y:S01]  /*2430*/  IMAD.MOV.U32 R4, RZ, RZ, R6 ;  /* 0x000000ffff047224 */ /* 0x000fe200078e0006 */
[----:B------:R-:W-:Y:S01]  /*2440*/  MOV R0, 0x2470 ;  /* 0x0000247000007802 */ /* 0x000fe20000000f00 */
[----:B------:R-:W-:-:S07]  /*2450*/  IMAD.MOV.U32 R5, RZ, RZ, R7 ;  /* 0x000000ffff057224 */ /* 0x000fce00078e0007 */
[----:B------:R-:W-:Y:S05]  /*2460*/  CALL.REL.NOINC `($__internal_0_$__cuda_sm20_div_rn_f64_full) ;  /* 0x000000b800007944 */ /* 0x000fea0003c00000 */
[----:B------:R-:W-:Y:S02]  /*2470*/  IMAD.MOV.U32 R4, RZ, RZ, R8 ;  /* 0x000000ffff047224 */ /* 0x000fe400078e0008 */
[----:B------:R-:W-:-:S07]  /*2480*/  IMAD.MOV.U32 R5, RZ, RZ, R3 ;  /* 0x000000ffff057224 */ /* 0x000fce00078e0003 */
.L_x_4419:
[----:B------:R-:W-:Y:S05]  /*2490*/  BSYNC B0 ;  /* 0x0000000000007941 */ /* 0x000fea0003800000 */
.L_x_4418:
[----:B------:R-:W0:Y:S01]  /*24a0*/  FRND.F64 R4, R4 ;  /* 0x0000000400047313 */ /* 0x000e220000301800 */
[----:B------:R-:W-:Y:S02]  /*24b0*/  ULDC.64 UR4, c[0x0][0x420] ;  /* 0x0001080000047ab9 */ /* 0x000fe40000000a00 */
[----:B0-----:R-:W-:Y:S01]  /*24c0*/  DMUL R4, R4, UR4 ;  /* 0x0000000404047c28 */ /* 0x001fe20008000000 */
[----:B------:R-:W-:Y:S10]  /*24d0*/  BRA `(.L_x_4420) ;  /* 0x0000000000687947 */ /* 0x000ff40003800000 */
.L_x_4417:
[----:B0-----:R-:W0:Y:S01]  /*24e0*/  LDC.64 R4, c[0x0][0x420] ;  /* 0x00010800ff047b82 */ /* 0x001e220000000a00 */
[----:B------:R-:W-:Y:S01]  /*24f0*/  ULDC UR4, c[0x0][0x424] ;  /* 0x0001090000047ab9 */ /* 0x000fe20000000800 */
[----:B------:R-:W-:Y:S01]  /*2500*/  IMAD.MOV.U32 R8, RZ, RZ, 0x1 ;  /* 0x00000001ff087424 */ /* 0x000fe200078e00ff */
[----:B------:R-:W0:Y:S01]  /*2510*/  MUFU.RCP64H R9, UR4 ;  /* 0x0000000400097d08 */ /* 0x000e220008001800 */
[----:B------:R-:W-:Y:S04]  /*2520*/  BSSY B0, `(.L_x_4420) ;  /* 0x0000015000007945 */ /* 0x000fe80003800000 */
[-C--:B0-----:R-:W-:Y:S02]  /*2530*/  DFMA R10, R8, -R4.reuse, 1 ;  /* 0x3ff00000080a742b */ /* 0x081fe40000000804 */
[----:B-1-3-5:R-:W-:-:S06]  /*2540*/  DMUL R6, R6, R4 ;  /* 0x0000000406067228 */ /* 0x02afcc0000000000 */
[----:B------:R-:W-:-:S04]  /*2550*/  DFMA R10, R10, R10, R10 ;  /* 0x0000000a0a0a722b */ /* 0x000fc8000000000a */
[----:B------:R-:W0:Y:S04]  /*2560*/  FRND.F64 R6, R6 ;  /* 0x0000000600067313 */ /* 0x000e280000301800 */
[----:B------:R-:W-:-:S08]  /*2570*/  DFMA R10, R8, R10, R8 ;  /* 0x0000000a080a722b */ /* 0x000fd00000000008 */
[----:B------:R-:W-:Y:S01]  /*2580*/  DFMA R8, R10, -R4, 1 ;  /* 0x3ff000000a08742b */ /* 0x000fe20000000804 */
[----:B0-----:R-:W-:-:S07]  /*2590*/  FSETP.GEU.AND P1, PT, |R7|, 6.5827683646048100446e-37, PT ;  /* 0x036000000700780b */ /* 0x001fce0003f2e200 */
[----:B------:R-:W-:-:S08]  /*25a0*/  DFMA R10, R10, R8, R10 ;  /* 0x000000080a0a722b */ /* 0x000fd0000000000a */
[----:B------:R-:W-:-:S08]  /*25b0*/  DMUL R8, R10, R6 ;  /* 0x000000060a087228 */ /* 0x000fd00000000000 */
[----:B------:R-:W-:-:S08]  /*25c0*/  DFMA R4, R8, -R4, R6 ;  /* 0x800000040804722b */ /* 0x000fd00000000006 */
[----:B------:R-:W-:-:S10]  /*25d0*/  DFMA R4, R10, R4, R8 ;  /* 0x000000040a04722b */ /* 0x000fd40000000008 */
[----:B--2-4-:R-:W-:-:S05]  /*25e0*/  FFMA R0, RZ, UR4, R5 ;  /* 0x00000004ff007c23 */ /* 0x014fca0008000005 */
[----:B------:R-:W-:-:S13]  /*25f0*/  FSETP.GT.AND P0, PT, |R0|, 1.469367938527859385e-39, PT ;  /* 0x001000000000780b */ /* 0x000fda0003f04200 */
[----:B------:R-:W-:Y:S05]  /*2600*/  @P0 BRA P1, `(.L_x_4421) ;  /* 0x0000000000180947 */ /* 0x000fea0000800000 */
[----:B------:R-:W-:Y:S01]  /*2610*/  MOV R4, R6 ;  /* 0x0000000600047202 */ /* 0x000fe20000000f00 */
[----:B------:R-:W-:Y:S01]  /*2620*/  IMAD.MOV.U32 R5, RZ, RZ, R7 ;  /* 0x000000ffff057224 */ /* 0x000fe200078e0007 */
[----:B------:R-:W-:-:S07]  /*2630*/  MOV R0, 0x2650 ;  /* 0x0000265000007802 */ /* 0x000fce0000000f00 */
[----:B------:R-:W-:Y:S05]  /*2640*/  CALL.REL.NOINC `($__internal_0_$__cuda_sm20_div_rn_f64_full) ;  /* 0x000000b400887944 */ /* 0x000fea0003c00000 */
[----:B------:R-:W-:Y:S02]  /*2650*/  IMAD.MOV.U32 R4, RZ, RZ, R8 ;  /* 0x000000ffff047224 */ /* 0x000fe400078e0008 */
[----:B------:R-:W-:-:S07]  /*2660*/  IMAD.MOV.U32 R5, RZ, RZ, R3 ;  /* 0x000000ffff057224 */ /* 0x000fce00078e0003 */
.L_x_4421:
[----:B------:R-:W-:Y:S05]  /*2670*/  BSYNC B0 ;  /* 0x0000000000007941 */ /* 0x000fea0003800000 */
.L_x_4420:
[----:B------:R-:W0:Y:S02]  /*2680*/  LDC.U8 R3, c[0x0][0x438] ;  /* 0x00010e00ff037b82 */ /* 0x000e240000000000 */
        /* <DEDUP_REMOVED lines=14> */
.L_x_4425:
[----:B------:R-:W0:Y:S02]  /*2770*/  F2I.S64.F64.TRUNC R4, R4 ;  /* 0x0000000400047311 */ /* 0x000e24000030d900 */
[----:B0-----:R-:W-:-:S05]  /*2780*/  IMAD.MOV.U32 R3, RZ, RZ, R4 ;  /* 0x000000ffff037224 */ /* 0x001fca00078e0004 */
[----:B------:R0:W-:Y:S01]  /*2790*/  STG.E.U8 desc[UR36][R16.64], R3 ;  /* 0x0000000310007986 */ /* 0x0001e2000c101124 */
[----:B------:R-:W-:Y:S05]  /*27a0*/  BRA `(.L_x_4427) ;  /* 0x0000000c00f87947 */ /* 0x000fea0003800000 */
.L_x_4424:
        /* <DEDUP_REMOVED lines=9> */
.L_x_4429:
[----:B------:R-:W0:Y:S02]  /*2840*/  F2I.F64.TRUNC R5, R4 ;  /* 0x0000000400057311 */ /* 0x000e24000030d100 */
[----:B0-----:R0:W-:Y:S01]  /*2850*/  STG.E desc[UR36][R16.64], R5 ;  /* 0x0000000510007986 */ /* 0x0011e2000c101924 */
[----:B------:R-:W-:Y:S05]  /*2860*/  BRA `(.L_x_4427) ;  /* 0x0000000c00c87947 */ /* 0x000fea0003800000 */
.L_x_4428:
[----:B------:R-:W0:Y:S02]  /*2870*/  F2I.F64.TRUNC R5, R4 ;  /* 0x0000000400057311 */ /* 0x000e24000030d100 */
[----:B0-----:R0:W-:Y:S01]  /*2880*/  STG.E.U16 desc[UR36][R16.64], R5 ;  /* 0x0000000510007986 */ /* 0x0011e2000c101524 */
[----:B------:R-:W-:Y:S05]  /*2890*/  BRA `(.L_x_4427) ;  /* 0x0000000c00bc7947 */ /* 0x000fea0003800000 */
.L_x_4423:
        /* <DEDUP_REMOVED lines=13> */
.L_x_4431:
        /* <DEDUP_REMOVED lines=8> */
.L_x_4430:
        /* <DEDUP_REMOVED lines=14> */
.L_x_4433:
        /* <DEDUP_REMOVED lines=9> */
.L_x_4432:
[----:B------:R4:W-:Y:S01]  /*2b60*/  STG.E.64 desc[UR36][R16.64], R4 ;  /* 0x0000000410007986 */ /* 0x0009e2000c101b24 */
[----:B------:R-:W-:Y:S05]  /*2b70*/  BRA `(.L_x_4427) ;  /* 0x0000000c00047947 */ /* 0x000fea0003800000 */
.L_x_4422:
        /* <DEDUP_REMOVED lines=12> */
.L_x_4436:
[----:B------:R-:W-:-:S05]  /*2c40*/  CS2R R6, SRZ ;  /* 0x0000000000067805 */ /* 0x000fca000001ff00 */
[----:B------:R0:W-:Y:S01]  /*2c50*/  STG.E.128 desc[UR36][R16.64], R4 ;  /* 0x0000000410007986 */ /* 0x0001e2000c101d24 */
[----:B------:R-:W-:Y:S05]  /*2c60*/  BRA `(.L_x_4427) ;  /* 0x0000000800c87947 */ /* 0x000fea0003800000 */
.L_x_4435:
        /* <DEDUP_REMOVED lines=25> */
.L_x_4440:
[----:B------:R-:W-:Y:S05]  /*2e00*/  BSYNC B0 ;  /* 0x0000000000007941 */ /* 0x000fea0003800000 */
.L_x_4439:
[----:B------:R-:W-:-:S05]  /*2e10*/  LOP3.LUT R7, R0, R7, RZ, 0xfc, !PT ;  /* 0x0000000700077212 */ /* 0x000fca00078efcff */
[----:B------:R0:W-:Y:S01]  /*2e20*/  STG.E.U8 desc[UR36][R16.64], R7 ;  /* 0x0000000710007986 */ /* 0x0001e2000c101124 */
[----:B------:R-:W-:Y:S05]  /*2e30*/  BRA `(.L_x_4427) ;  /* 0x0000000800547947 */ /* 0x000fea0003800000 */
.L_x_4438:
        /* <DEDUP_REMOVED lines=17> */
.L_x_4442:
[----:B------:R-:W-:Y:S01]  /*2f50*/  IMAD.MOV.U32 R0, RZ, RZ, 0x7f ;  /* 0x0000007fff007424 */ /* 0x000fe200078e00ff */
[----:B------:R-:W-:-:S04]  /*2f60*/  ISETP.GT.U32.AND P0, PT, R3, 0x7f800000, PT ;  /* 0x7f8000000300780c */ /* 0x000fc80003f04070 */
[----:B------:R-:W-:-:S09]  /*2f70*/  SEL R0, R0, 0x7c, P0 ;  /* 0x0000007c00007807 */ /* 0x000fd20000000000 */
.L_x_4443:
[----:B------:R-:W-:Y:S05]  /*2f80*/  BSYNC B0 ;  /* 0x0000000000007941 */ /* 0x000fea0003800000 */
.L_x_4441:
[----:B------:R-:W-:-:S04]  /*2f90*/  LOP3.LUT R3, R7, 0x80000000, RZ, 0xc0, !PT ;  /* 0x8000000007037812 */ /* 0x000fc800078ec0ff */
[----:B------:R-:W-:-:S04]  /*2fa0*/  SHF.R.U32.HI R3, RZ, 0x18, R3 ;  /* 0x00000018ff037819 */ /* 0x000fc80000011603 */
[----:B------:R-:W-:-:S05]  /*2fb0*/  LOP3.LUT R3, R0, R3, RZ, 0xfc, !PT ;  /* 0x0000000300037212 */ /* 0x000fca00078efcff */
[----:B------:R0:W-:Y:S01]  /*2fc0*/  STG.E.U8 desc[UR36][R16.64], R3 ;  /* 0x0000000310007986 */ /* 0x0001e2000c101124 */
[----:B------:R-:W-:Y:S05]  /*2fd0*/  BRA `(.L_x_4427) ;  /* 0x0000000400ec7947 */ /* 0x000fea0003800000 */
.L_x_4437:
        /* <DEDUP_REMOVED lines=8> */
.L_x_4434:
        /* <DEDUP_REMOVED lines=11> */
.L_x_4446:
        /* <DEDUP_REMOVED lines=21> */
.L_x_4449:
[----:B------:R-:W-:-:S04]  /*3260*/  LOP3.LUT R3, R7, 0x80000000, RZ, 0xc0, !PT ;  /* 0x8000000007037812 */ /* 0x000fc800078ec0ff */
[----:B------:R-:W-:-:S04]  /*3270*/  SHF.R.U32.HI R3, RZ, 0x18, R3 ;  /* 0x00000018ff037819 */ /* 0x000fc80000011603 */
[----:B------:R-:W-:-:S04]  /*3280*/  LOP3.LUT R0, R0, R3, RZ, 0xfc, !PT ;  /* 0x0000000300007212 */ /* 0x000fc800078efcff */
[----:B------:R-:W-:-:S07]  /*3290*/  PRMT R8, R0, 0x7610, R8 ;  /* 0x0000761000087816 */ /* 0x000fce0000000008 */
.L_x_4448:
[----:B------:R-:W-:Y:S05]  /*32a0*/  BSYNC B0 ;  /* 0x0000000000007941 */ /* 0x000fea0003800000 */
.L_x_4447:
[----:B------:R0:W-:Y:S01]  /*32b0*/  STG.E.U8 desc[UR36][R16.64], R8 ;  /* 0x0000000810007986 */ /* 0x0001e2000c101124 */
[----:B------:R-:W-:Y:S05]  /*32c0*/  BRA `(.L_x_4427) ;  /* 0x0000000400307947 */ /* 0x000fea0003800000 */
.L_x_4445:
        /* <DEDUP_REMOVED lines=21> */
.L_x_4452:
[----:B------:R-:W-:-:S04]  /*3420*/  LOP3.LUT R3, R7, 0x80000000, RZ, 0xc0, !PT ;  /* 0x8000000007037812 */ /* 0x000fc800078ec0ff */
[----:B------:R-:W-:-:S04]  /*3430*/  SHF.R.U32.HI R3, RZ, 0x18, R3 ;  /* 0x00000018ff037819 */ /* 0x000fc80000011603 */
[----:B------:R-:W-:-:S04]  /*3440*/  LOP3.LUT R0, R0, R3, RZ, 0xfc, !PT ;  /* 0x0000000300007212 */ /* 0x000fc800078efcff */
[----:B------:R-:W-:-:S07]  /*3450*/  PRMT R8, R0, 0x7610, R8 ;  /* 0x0000761000087816 */ /* 0x000fce0000000008 */
.L_x_4451:
[----:B------:R-:W-:Y:S05]  /*3460*/  BSYNC B0 ;  /* 0x0000000000007941 */ /* 0x000fea0003800000 */
.L_x_4450:
[----:B------:R0:W-:Y:S01]  /*3470*/  STG.E.U8 desc[UR36][R16.64], R8 ;  /* 0x0000000810007986 */ /* 0x0001e2000c101124 */
[----:B------:R-:W-:Y:S05]  /*3480*/  BRA `(.L_x_4427) ;  /* 0x0000000000c07947 */ /* 0x000fea0003800000 */
.L_x_4444:
        /* <DEDUP_REMOVED lines=26> */
.L_x_4426:
        /* <DEDUP_REMOVED lines=16> */
.L_x_4455:
[----:B------:R-:W-:Y:S05]  /*3730*/  BRA `(.L_x_4427) ;  /* 0x0000000000147947 */ /* 0x000fea0003800000 */
.L_x_4454:
[----:B------:R-:W0:Y:S02]  /*3740*/  F2I.U64.F64.TRUNC R4, R4 ;  /* 0x0000000400047311 */ /* 0x000e24000030d800 */
[----:B0-----:R0:W-:Y:S01]  /*3750*/  STG.E.64 desc[UR36][R16.64], R4 ;  /* 0x0000000410007986 */ /* 0x0011e2000c101b24 */
[----:B------:R-:W-:Y:S05]  /*3760*/  BRA `(.L_x_4427) ;  /* 0x0000000000087947 */ /* 0x000fea0003800000 */
.L_x_4453:
[----:B------:R-:W0:Y:S02]  /*3770*/  F2I.U32.F64.TRUNC R5, R4 ;  /* 0x0000000400057311 */ /* 0x000e24000030d000 */
[----:B0-----:R0:W-:Y:S02]  /*3780*/  STG.E desc[UR36][R16.64], R5 ;  /* 0x0000000510007986 */ /* 0x0011e4000c101924 */
.L_x_4427:
[----:B------:R-:W-:-:S04]  /*3790*/  IMAD R2, R2, 0x200, R25 ;  /* 0x0000020002027824 */ /* 0x000fc800078e0219 */
[----:B------:R-:W-:-:S07]  /*37a0*/  VIADD R23, R2, 0x80 ;  /* 0x0000008002177836 */ /* 0x000fce0000000000 */
.L_x_4382:
[----:B------:R-:W-:Y:S05]  /*37b0*/  BSYNC B6 ;  /* 0x0000000000067941 */ /* 0x000fea0003800000 */
.L_x_4381:
[----:B------:R-:W-:Y:S01]  /*37c0*/  ULDC UR4, c[0x0][0x210] ;  /* 0x0000840000047ab9 */ /* 0x000fe20000000800 */
[----:B------:R-:W-:Y:S01]  /*37d0*/  BSSY B6, `(.L_x_4456) ;  /* 0x000036d000067945 */ /* 0x000fe20003800000 */
[----:B------:R-:W-:-:S13]  /*37e0*/  ISETP.GE.AND P0, PT, R23, UR4, PT ;  /* 0x0000000417007c0c */ /* 0x000fda000bf06270 */
[----:B------:R-:W-:Y:S05]  /*37f0*/  @P0 BRA `(.L_x_4457) ;  /* 0x0000003400a80947 */ /* 0x000fea0003800000 */
[----:B0--3--:R-:W0:Y:S01]  /*3800*/  LDC R6, c[0x0][0x218] ;  /* 0x00008600ff067b82 */ /* 0x009e220000000800 */
[----:B------:R-:W-:Y:S02]  /*3810*/  IMAD.MOV.U32 R0, RZ, RZ, RZ ;  /* 0x000000ffff007224 */ /* 0x000fe400078e00ff */
[----:B-12-4-:R-:W-:Y:S01]  /*3820*/  IMAD.MOV.U32 R16, RZ, RZ, RZ ;  /* 0x000000ffff107224 */ /* 0x016fe200078e00ff */
        /* <DEDUP_REMOVED lines=300> */
.L_x_4458:
        /* <DEDUP_REMOVED lines=21> */
.L_x_4462:
[----:B------:R-:W2:Y:S02]  /*4c40*/  LDG.E.U8 R2, desc[UR36][R2.64] ;  /* 0x0000002402027981 */ /* 0x000ea4000c1e1100 */
[----:B--2---:R0:W1:Y:S01]  /*4c50*/  I2F.F64.U16 R4, R2 ;  /* 0x0000000200047312 */ /* 0x0040620000101800 */
[----:B------:R-:W-:Y:S05]  /*4c60*/  BRA `(.L_x_4464) ;  /* 0x0000000c00707947 */ /* 0x000fea0003800000 */
.L_x_4461:
        /* <DEDUP_REMOVED lines=9> */
.L_x_4466:
[----:B------:R-:W2:Y:S02]  /*4d00*/  LDG.E R2, desc[UR36][R2.64] ;  /* 0x0000002402027981 */ /* 0x000ea4000c1e1900 */
[----:B--2---:R0:W1:Y:S01]  /*4d10*/  I2F.F64 R4, R2 ;  /* 0x0000000200047312 */ /* 0x0040620000201c00 */
[----:B------:R-:W-:Y:S05]  /*4d20*/  BRA `(.L_x_4464) ;  /* 0x0000000c00407947 */ /* 0x000fea0003800000 */
.L_x_4465:
[----:B------:R-:W2:Y:S02]  /*4d30*/  LDG.E.U16 R2, desc[UR36][R2.64] ;  /* 0x0000002402027981 */ /* 0x000ea4000c1e1500 */
[----:B--2---:R0:W1:Y:S01]  /*4d40*/  I2F.F64.S16 R4, R2 ;  /* 0x0000000200047312 */ /* 0x0040620000101c00 */
[----:B------:R-:W-:Y:S05]  /*4d50*/  BRA `(.L_x_4464) ;  /* 0x0000000c00347947 */ /* 0x000fea0003800000 */
.L_x_4460:
        /* <DEDUP_REMOVED lines=10> */
.L_x_4468:
[----:B------:R-:W2:Y:S02]  /*4e00*/  LDG.E.U16 R0, desc[UR36][R2.64] ;  /* 0x0000002402007981 */ /* 0x000ea4000c1e1500 */
[----:B--2---:R-:W-:-:S05]  /*4e10*/  HADD2.F32 R0, -RZ, R0.H0_H0 ;  /* 0x20000000ff007230 */ /* 0x004fca0000004100 */
[----:B------:R-:W-:-:S04]  /*4e20*/  FMUL.FTZ R0, R0, 1 ;  /* 0x3f80000000007820 */ /* 0x000fc80000410000 */
[----:B------:R0:W1:Y:S01]  /*4e30*/  F2F.F64.F32 R4, R0 ;  /* 0x0000000000047310 */ /* 0x0000620000201800 */
[----:B------:R-:W-:Y:S05]  /*4e40*/  BRA `(.L_x_4464) ;  /* 0x0000000800f87947 */ /* 0x000fea0003800000 */
.L_x_4467:
        /* <DEDUP_REMOVED lines=10> */
.L_x_4470:
[----:B------:R-:W2:Y:S02]  /*4ef0*/  LDG.E.U16 R2, desc[UR36][R2.64] ;  /* 0x0000002402027981 */ /* 0x000ea4000c1e1500 */
[----:B--2---:R-:W-:-:S05]  /*4f00*/  HADD2.F32 R0, -RZ, R2.H0_H0 ;  /* 0x20000002ff007230 */ /* 0x004fca0000004100 */
[----:B------:R-:W-:-:S04]  /*4f10*/  FMUL.FTZ R0, R0, 1 ;  /* 0x3f80000000007820 */ /* 0x000fc80000410000 */
[----:B------:R0:W1:Y:S01]  /*4f20*/  F2F.F64.F32 R4, R0 ;  /* 0x0000000000047310 */ /* 0x0000620000201800 */
[----:B------:R-:W-:Y:S05]  /*4f30*/  BRA `(.L_x_4464) ;  /* 0x0000000800bc7947 */ /* 0x000fea0003800000 */
.L_x_4469:
[----:B------:R0:W5:Y:S01]  /*4f40*/  LDG.E.64 R4, desc[UR36][R2.64] ;  /* 0x0000002402047981 */ /* 0x000162000c1e1b00 */
[----:B------:R-:W-:Y:S05]  /*4f50*/  BRA `(.L_x_4464) ;  /* 0x0000000800b47947 */ /* 0x000fea0003800000 */
.L_x_4459:
        /* <DEDUP_REMOVED lines=13> */
.L_x_4473:
[----:B------:R0:W5:Y:S01]  /*5030*/  LDG.E.64 R4, desc[UR36][R2.64] ;  /* 0x0000002402047981 */ /* 0x000162000c1e1b00 */
[----:B------:R-:W-:Y:S05]  /*5040*/  BRA `(.L_x_4464) ;  /* 0x0000000800787947 */ /* 0x000fea0003800000 */
.L_x_4472:
        /* <DEDUP_REMOVED lines=26> */
[----:B------:R-:W4:Y:S01]  /*51f0*/  F2F.F64.F32 R4, R5 ;  /* 0x0000000500047310 */ /* 0x000f220000201800 */
[----:B------:R-:W-:Y:S05]  /*5200*/  BRA `(.L_x_4464) ;  /* 0x0000000800087947 */ /* 0x000fea0003800000 */
.L_x_4475:
        /* <DEDUP_REMOVED lines=11> */
[----:B------:R-:W-:-:S05]  /*52c0*/  LOP3.LUT R4, R4, 0x80000000, R5, 0xf8, !PT ;  /* 0x8000000004047812 */ /* 0x000fca00078ef805 */
[----:B------:R-:W-:-:S06]  /*52d0*/  FMUL.FTZ R4, R4, 1 ;  /* 0x3f80000004047820 */ /* 0x000fcc0000410000 */
[----:B------:R-:W3:Y:S01]  /*52e0*/  F2F.F64.F32 R4, R4 ;  /* 0x0000000400047310 */ /* 0x000ee20000201800 */
[----:B------:R-:W-:Y:S05]  /*52f0*/  BRA `(.L_x_4464) ;  /* 0x0000000400cc7947 */ /* 0x000fea0003800000 */
.L_x_4474:
[----:B------:R-:W2:Y:S02]  /*5300*/  LDG.E.U16 R0, desc[UR36][R2.64] ;  /* 0x0000002402007981 */ /* 0x000ea4000c1e1500 */
[----:B--2---:R-:W-:-:S04]  /*5310*/  IMAD.U32 R0, R0, 0x10000, RZ ;  /* 0x0001000000007824 */ /* 0x004fc800078e00ff */
[----:B------:R-:W-:-:S04]  /*5320*/  FMUL.FTZ R0, R0, 1 ;  /* 0x3f80000000007820 */ /* 0x000fc80000410000 */
[----:B------:R1:W2:Y:S01]  /*5330*/  F2F.F64.F32 R4, R0 ;  /* 0x0000000000047310 */ /* 0x0002a20000201800 */
[----:B------:R-:W-:Y:S05]  /*5340*/  BRA `(.L_x_4464) ;  /* 0x0000000400b87947 */ /* 0x000fea0003800000 */
.L_x_4471:
        /* <DEDUP_REMOVED lines=11> */
.L_x_4478:
[----:B------:R-:W2:Y:S01]  /*5400*/  LDG.E.U8 R2, desc[UR36][R2.64] ;  /* 0x0000002402027981 */ /* 0x000ea2000c1e1100 */
[----:B------:R-:W-:Y:S01]  /*5410*/  BSSY B0, `(.L_x_4479) ;  /* 0x0000018000007945 */ /* 0x000fe20003800000 */
[----:B------:R-:W-:Y:S01]  /*5420*/  HFMA2.MMA R0, -RZ, RZ, 0, 0 ;  /* 0x00000000ff007435 */ /* 0x000fe200000001ff */
        /* <DEDUP_REMOVED lines=18> */
.L_x_4482:
[----:B------:R-:W-:Y:S05]  /*5550*/  BSYNC B1 ;  /* 0x0000000000017941 */ /* 0x000fea0003800000 */
.L_x_4481:
[----:B------:R-:W-:Y:S01]  /*5560*/  LEA R3, R0, 0x3b800000, 0x17 ;  /* 0x3b80000000037811 */ /* 0x000fe200078eb8ff */
[----:B------:R-:W-:-:S05]  /*5570*/  IMAD.SHL.U32 R0, R2, 0x100000, RZ ;  /* 0x0010000002007824 */ /* 0x000fca00078e00ff */
[----:B------:R-:W-:-:S07]  /*5580*/  LOP3.LUT R0, R3, R0, R4, 0xfe, !PT ;  /* 0x0000000003007212 */ /* 0x000fce00078efe04 */
.L_x_4480:
[----:B------:R-:W-:Y:S05]  /*5590*/  BSYNC B0 ;  /* 0x0000000000007941 */ /* 0x000fea0003800000 */
.L_x_4479:
[----:B------:R-:W-:-:S04]  /*55a0*/  FMUL.FTZ R0, R0, 1 ;  /* 0x3f80000000007820 */ /* 0x000fc80000410000 */
[----:B------:R0:W1:Y:S01]  /*55b0*/  F2F.F64.F32 R4, R0 ;  /* 0x0000000000047310 */ /* 0x0000620000201800 */
[----:B------:R-:W-:Y:S05]  /*55c0*/  BRA `(.L_x_4464) ;  /* 0x0000000400187947 */ /* 0x000fea0003800000 */
.L_x_4477:
        /* <DEDUP_REMOVED lines=21> */
.L_x_4486:
[----:B------:R-:W-:Y:S05]  /*5720*/  BSYNC B1 ;  /* 0x0000000000017941 */ /* 0x000fea0003800000 */
.L_x_4485:
[----:B------:R-:W-:Y:S01]  /*5730*/  LEA R3, R0, 0x37800000, 0x17 ;  /* 0x3780000000037811 */ /* 0x000fe200078eb8ff */
[----:B------:R-:W-:-:S05]  /*5740*/  IMAD.SHL.U32 R0, R2, 0x200000, RZ ;  /* 0x0020000002007824 */ /* 0x000fca00078e00ff */
[----:B------:R-:W-:-:S07]  /*5750*/  LOP3.LUT R0, R3, R0, R4, 0xfe, !PT ;  /* 0x0000000003007212 */ /* 0x000fce00078efe04 */
.L_x_4484:
[----:B------:R-:W-:Y:S05]  /*5760*/  BSYNC B0 ;  /* 0x0000000000007941 */ /* 0x000fea0003800000 */
.L_x_4483:
[----:B------:R-:W-:-:S04]  /*5770*/  FMUL.FTZ R0, R0, 1 ;  /* 0x3f80000000007820 */ /* 0x000fc80000410000 */
[----:B------:R0:W1:Y:S01]  /*5780*/  F2F.F64.F32 R4, R0 ;  /* 0x0000000000047310 */ /* 0x0000620000201800 */
[----:B------:R-:W-:Y:S05]  /*5790*/  BRA `(.L_x_4464) ;  /* 0x0000000000a47947 */ /* 0x000fea0003800000 */
.L_x_4476:
        /* <DEDUP_REMOVED lines=14> */
.L_x_4490:
[----:B------:R-:W-:Y:S05]  /*5880*/  BSYNC B0 ;  /* 0x0000000000007941 */ /* 0x000fea0003800000 */
.L_x_4489:
[----:B------:R-:W-:-:S04]  /*5890*/  FMUL.FTZ R0, R0, 1 ;  /* 0x3f80000000007820 */ /* 0x000fc80000410000 */
[----:B------:R0:W1:Y:S01]  /*58a0*/  F2F.F64.F32 R4, R0 ;  /* 0x0000000000047310 */ /* 0x0000620000201800 */
[----:B------:R-:W-:Y:S05]  /*58b0*/  BRA `(.L_x_4464) ;  /* 0x00000000005c7947 */ /* 0x000fea0003800000 */
.L_x_4463:
        /* <DEDUP_REMOVED lines=16> */
.L_x_4491:
[----:B------:R-:W-:Y:S01]  /*59c0*/  CS2R R4, SRZ ;  /* 0x0000000000047805 */ /* 0x000fe2000001ff00 */
[----:B------:R-:W-:Y:S06]  /*59d0*/  BRA `(.L_x_4464) ;  /* 0x0000000000147947 */ /* 0x000fec0003800000 */
.L_x_4488:
[----:B------:R-:W2:Y:S02]  /*59e0*/  LDG.E.64 R4, desc[UR36][R2.64] ;  /* 0x0000002402047981 */ /* 0x000ea4000c1e1b00 */
[----:B--2---:R-:W0:Y:S01]  /*59f0*/  I2F.F64.U64 R4, R4 ;  /* 0x0000000400047312 */ /* 0x004e220000301800 */
[----:B------:R-:W-:Y:S05]  /*5a00*/  BRA `(.L_x_4464) ;  /* 0x0000000000087947 */ /* 0x000fea0003800000 */
.L_x_4487:
[----:B------:R-:W2:Y:S02]  /*5a10*/  LDG.E R2, desc[UR36][R2.64] ;  /* 0x0000002402027981 */ /* 0x000ea4000c1e1900 */
[----:B--2---:R0:W1:Y:S02]  /*5a20*/  I2F.F64.U32 R4, R2 ;  /* 0x0000000200047312 */ /* 0x0040640000201800 */
.L_x_4464:
[----:B------:R-:W-:Y:S02]  /*5a30*/  ULDC.U8 UR4, c[0x0][0x428] ;  /* 0x00010a0000047ab9 */ /* 0x000fe40000000000 */
[----:B------:R-:W-:-:S13]  /*5a40*/  ISETP.NE.AND P0, PT, RZ, UR4, PT ;  /* 0x00000004ff007c0c */ /* 0x000fda000bf05270 */
[----:B------:R-:W-:Y:S05]  /*5a50*/  @!P0 BRA `(.L_x_4492) ;  /* 0x0000000000648947 */ /* 0x000fea0003800000 */
[----:B------:R-:W1:Y:S01]  /*5a60*/  LDC.64 R6, c[0x0][0x420] ;  /* 0x00010800ff067b82 */ /* 0x000e620000000a00 */
[----:B------:R-:W-:Y:S01]  /*5a70*/  ULDC UR4, c[0x0][0x424] ;  /* 0x0001090000047ab9 */ /* 0x000fe20000000800 */
[----:B0-----:R-:W-:Y:S01]  /*5a80*/  IMAD.MOV.U32 R2, RZ, RZ, 0x1 ;  /* 0x00000001ff027424 */ /* 0x001fe200078e00ff */
[----:B------:R-:W0:Y:S01]  /*5a90*/  MUFU.RCP64H R3, UR4 ;  /* 0x0000000400037d08 */ /* 0x000e220008001800 */
[----:B-12345:R-:W-:Y:S01]  /*5aa0*/  FSETP.GEU.AND P1, PT, |R5|, 6.5827683646048100446e-37, PT ;  /* 0x036000000500780b */ /* 0x03efe20003f2e200 */
[----:B------:R-:W-:Y:S03]  /*5ab0*/  BSSY B0, `(.L_x_4493) ;  /* 0x000000f000007945 */ /* 0x000fe60003800000 */
[----:B0-----:R-:W-:-:S08]  /*5ac0*/  DFMA R8, R2, -R6, 1 ;  /* 0x3ff000000208742b */ /* 0x001fd00000000806 */
[----:B------:R-:W-:-:S08]  /*5ad0*/  DFMA R8, R8, R8, R8 ;  /* 0x000000080808722b */ /* 0x000fd00000000008 */
[----:B------:R-:W-:-:S08]  /*5ae0*/  DFMA R8, R2, R8, R2 ;  /* 0x000000080208722b */ /* 0x000fd00000000002 */
[----:B------:R-:W-:-:S08]  /*5af0*/  DFMA R2, R8, -R6, 1 ;  /* 0x3ff000000802742b */ /* 0x000fd00000000806 */
[----:B------:R-:W-:-:S08]  /*5b00*/  DFMA R8, R8, R2, R8 ;  /* 0x000000020808722b */ /* 0x000fd00000000008 */
[----:B------:R-:W-:-:S08]  /*5b10*/  DMUL R2, R8, R4 ;  /* 0x0000000408027228 */ /* 0x000fd00000000000 */
[----:B------:R-:W-:-:S08]  /*5b20*/  DFMA R6, R2, -R6, R4 ;  /* 0x800000060206722b */ /* 0x000fd00000000004 */
[----:B------:R-:W-:-:S10]  /*5b30*/  DFMA R2, R8, R6, R2 ;  /* 0x000000060802722b */ /* 0x000fd40000000002 */
[----:B------:R-:W-:-:S05]  /*5b40*/  FFMA R0, RZ, UR4, R3 ;  /* 0x00000004ff007c23 */ /* 0x000fca0008000003 */
[----:B------:R-:W-:-:S13]  /*5b50*/  FSETP.GT.AND P0, PT, |R0|, 1.469367938527859385e-39, PT ;  /* 0x001000000000780b */ /* 0x000fda0003f04200 */
[----:B------:R-:W-:Y:S05]  /*5b60*/  @P0 BRA P1, `(.L_x_4494) ;  /* 0x00000000000c0947 */ /* 0x000fea0000800000 */
[----:B------:R-:W-:-:S07]  /*5b70*/  MOV R0, 0x5b90 ;  /* 0x00005b9000007802 */ /* 0x000fce0000000f00 */
[----:B------:R-:W-:Y:S05]  /*5b80*/  CALL.REL.NOINC `($__internal_0_$__cuda_sm20_div_rn_f64_full) ;  /* 0x0000008000387944 */ /* 0x000fea0003c00000 */
[----:B------:R-:W-:-:S07]  /*5b90*/  IMAD.MOV.U32 R2, RZ, RZ, R8 ;  /* 0x000000ffff027224 */ /* 0x000fce00078e0008 */
.L_x_4494:
[----:B------:R-:W-:Y:S05]  /*5ba0*/  BSYNC B0 ;  /* 0x0000000000007941 */ /* 0x000fea0003800000 */
.L_x_4493:
[----:B------:R-:W0:Y:S01]  /*5bb0*/  FRND.F64 R2, R2 ;  /* 0x0000000200027313 */ /* 0x000e220000301800 */
[----:B------:R-:W-:Y:S02]  /*5bc0*/  ULDC.64 UR4, c[0x0][0x420] ;  /* 0x0001080000047ab9 */ /* 0x000fe40000000a00 */
[----:B0-----:R-:W-:Y:S01]  /*5bd0*/  DMUL R4, R2, UR4 ;  /* 0x0000000402047c28 */ /* 0x001fe20008000000 */
[----:B------:R-:W-:Y:S10]  /*5be0*/  BRA `(.L_x_4495) ;  /* 0x0000000000647947 */ /* 0x000ff40003800000 */
.L_x_4492:
[----:B------:R-:W1:Y:S01]  /*5bf0*/  LDC.64 R6, c[0x0][0x420] ;  /* 0x00010800ff067b82 */ /* 0x000e620000000a00 */
[----:B------:R-:W-:Y:S01]  /*5c00*/  ULDC UR4, c[0x0][0x424] ;  /* 0x0001090000047ab9 */ /* 0x000fe20000000800 */
[----:B0-----:R-:W-:Y:S01]  /*5c10*/  IMAD.MOV.U32 R2, RZ, RZ, 0x1 ;  /* 0x00000001ff027424 */ /* 0x001fe200078e00ff */
[----:B------:R-:W1:Y:S01]  /*5c20*/  MUFU.RCP64H R3, UR4 ;  /* 0x0000000400037d08 */ /* 0x000e620008001800 */
[----:B------:R-:W-:Y:S04]  /*5c30*/  BSSY B0, `(.L_x_4496) ;  /* 0x0000012000007945 */ /* 0x000fe80003800000 */
[-C--:B-1----:R-:W-:Y:S02]  /*5c40*/  DFMA R8, R2, -R6.reuse, 1 ;  /* 0x3ff000000208742b */ /* 0x082fe40000000806 */
[----:B--2345:R-:W-:-:S06]  /*5c50*/  DMUL R4, R4, R6 ;  /* 0x0000000604047228 */ /* 0x03cfcc0000000000 */
        /* <DEDUP_REMOVED lines=15> */
.L_x_4497:
[----:B------:R-:W-:Y:S05]  /*5d50*/  BSYNC B0 ;  /* 0x0000000000007941 */ /* 0x000fea0003800000 */
.L_x_4496:
[----:B------:R-:W-:Y:S02]  /*5d60*/  IMAD.MOV.U32 R4, RZ, RZ, R2 ;  /* 0x000000ffff047224 */ /* 0x000fe400078e0002 */
[----:B------:R-:W-:-:S07]  /*5d70*/  IMAD.MOV.U32 R5, RZ, RZ, R3 ;  /* 0x000000ffff057224 */ /* 0x000fce00078e0003 */
.L_x_4495:
        /* <DEDUP_REMOVED lines=15> */
.L_x_4501:
[----:B------:R-:W0:Y:S02]  /*5e70*/  F2I.S64.F64.TRUNC R4, R4 ;  /* 0x0000000400047311 */ /* 0x000e24000030d900 */
[----:B0-----:R-:W-:-:S05]  /*5e80*/  IMAD.MOV.U32 R3, RZ, RZ, R4 ;  /* 0x000000ffff037224 */ /* 0x001fca00078e0004 */
[----:B------:R3:W-:Y:S01]  /*5e90*/  STG.E.U8 desc[UR36][R16.64], R3 ;  /* 0x0000000310007986 */ /* 0x0007e2000c101124 */
[----:B------:R-:W-:Y:S05]  /*5ea0*/  BRA `(.L_x_4503) ;  /* 0x0000000c00f87947 */ /* 0x000fea0003800000 */
.L_x_4500:
        /* <DEDUP_REMOVED lines=9> */
.L_x_4505:
[----:B------:R-:W0:Y:S02]  /*5f40*/  F2I.F64.TRUNC R5, R4 ;  /* 0x0000000400057311 */ /* 0x000e24000030d100 */
[----:B0-----:R2:W-:Y:S01]  /*5f50*/  STG.E desc[UR36][R16.64], R5 ;  /* 0x0000000510007986 */ /* 0x0015e2000c101924 */
[----:B------:R-:W-:Y:S05]  /*5f60*/  BRA `(.L_x_4503) ;  /* 0x0000000c00c87947 */ /* 0x000fea0003800000 */
.L_x_4504:
[----:B------:R-:W0:Y:S02]  /*5f70*/  F2I.F64.TRUNC R5, R4 ;  /* 0x0000000400057311 */ /* 0x000e24000030d100 */
[----:B0-----:R0:W-:Y:S01]  /*5f80*/  STG.E.U16 desc[UR36][R16.64], R5 ;  /* 0x0000000510007986 */ /* 0x0011e2000c101524 */
[----:B------:R-:W-:Y:S05]  /*5f90*/  BRA `(.L_x_4503) ;  /* 0x0000000c00bc7947 */ /* 0x000fea0003800000 */
.L_x_4499:
        /* <DEDUP_REMOVED lines=13> */
.L_x_4507:
        /* <DEDUP_REMOVED lines=8> */
.L_x_4506:
        /* <DEDUP_REMOVED lines=14> */
.L_x_4509:
        /* <DEDUP_REMOVED lines=9> */
.L_x_4508:
[----:B------:R0:W-:Y:S01]  /*6260*/  STG.E.64 desc[UR36][R16.64], R4 ;  /* 0x0000000410007986 */ /* 0x0001e2000c101b24 */
[----:B------:R-:W-:Y:S05]  /*6270*/  BRA `(.L_x_4503) ;  /* 0x0000000c00047947 */ /* 0x000fea0003800000 */
.L_x_4498:
        /* <DEDUP_REMOVED lines=12> */
.L_x_4512:
[----:B------:R-:W-:-:S05]  /*6340*/  CS2R R6, SRZ ;  /* 0x0000000000067805 */ /* 0x000fca000001ff00 */
[----:B------:R0:W-:Y:S01]  /*6350*/  STG.E.128 desc[UR36][R16.64], R4 ;  /* 0x0000000410007986 */ /* 0x0001e2000c101d24 */
[----:B------:R-:W-:Y:S05]  /*6360*/  BRA `(.L_x_4503) ;  /* 0x0000000800c87947 */ /* 0x000fea0003800000 */
.L_x_4511:
        /* <DEDUP_REMOVED lines=25> */
.L_x_4516:
[----:B------:R-:W-:Y:S05]  /*6500*/  BSYNC B0 ;  /* 0x0000000000007941 */ /* 0x000fea0003800000 */
.L_x_4515:
[----:B------:R-:W-:-:S05]  /*6510*/  LOP3.LUT R3, R0, R3, RZ, 0xfc, !PT ;  /* 0x0000000300037212 */ /* 0x000fca00078efcff */
[----:B------:R0:W-:Y:S01]  /*6520*/  STG.E.U8 desc[UR36][R16.64], R3 ;  /* 0x0000000310007986 */ /* 0x0001e2000c101124 */
[----:B------:R-:W-:Y:S05]  /*6530*/  BRA `(.L_x_4503) ;  /* 0x0000000800547947 */ /* 0x000fea0003800000 */
.L_x_4514:
        /* <DEDUP_REMOVED lines=17> */
.L_x_4518:
[----:B------:R-:W-:Y:S01]  /*6650*/  IMAD.MOV.U32 R0, RZ, RZ, 0x7f ;  /* 0x0000007fff007424 */ /* 0x000fe200078e00ff */
[----:B------:R-:W-:-:S04]  /*6660*/  ISETP.GT.U32.AND P0, PT, R2, 0x7f800000, PT ;  /* 0x7f8000000200780c */ /* 0x000fc80003f04070 */
[----:B------:R-:W-:-:S09]  /*6670*/  SEL R0, R0, 0x7c, P0 ;  /* 0x0000007c00007807 */ /* 0x000fd20000000000 */
.L_x_4519:
[----:B------:R-:W-:Y:S05]  /*6680*/  BSYNC B0 ;  /* 0x0000000000007941 */ /* 0x000fea0003800000 */
.L_x_4517:
[----:B------:R-:W-:-:S04]  /*6690*/  LOP3.LUT R2, R3, 0x80000000, RZ, 0xc0, !PT ;  /* 0x8000000003027812 */ /* 0x000fc800078ec0ff */
[----:B------:R-:W-:-:S04]  /*66a0*/  SHF.R.U32.HI R3, RZ, 0x18, R2 ;  /* 0x00000018ff037819 */ /* 0x000fc80000011602 */
[----:B------:R-:W-:-:S05]  /*66b0*/  LOP3.LUT R3, R0, R3, RZ, 0xfc, !PT ;  /* 0x0000000300037212 */ /* 0x000fca00078efcff */
[----:B------:R0:W-:Y:S01]  /*66c0*/  STG.E.U8 desc[UR36][R16.64], R3 ;  /* 0x0000000310007986 */ /* 0x0001e2000c101124 */
[----:B------:R-:W-:Y:S05]  /*66d0*/  BRA `(.L_x_4503) ;  /* 0x0000000400ec7947 */ /* 0x000fea0003800000 */
.L_x_4513:
        /* <DEDUP_REMOVED lines=8> */
.L_x_4510:
        /* <DEDUP_REMOVED lines=11> */
.L_x_4522:
        /* <DEDUP_REMOVED lines=21> */
.L_x_4525:
[----:B------:R-:W-:-:S04]  /*6960*/  LOP3.LUT R2, R3, 0x80000000, RZ, 0xc0, !PT ;  /* 0x8000000003027812 */ /* 0x000fc800078ec0ff */
[----:B------:R-:W-:-:S04]  /*6970*/  SHF.R.U32.HI R3, RZ, 0x18, R2 ;  /* 0x00000018ff037819 */ /* 0x000fc80000011602 */
[----:B------:R-:W-:-:S04]  /*6980*/  LOP3.LUT R0, R0, R3, RZ, 0xfc, !PT ;  /* 0x0000000300007212 */ /* 0x000fc800078efcff */
[----:B------:R-:W-:-:S07]  /*6990*/  PRMT R8, R0, 0x7610, R8 ;  /* 0x0000761000087816 */ /* 0x000fce0000000008 */
.L_x_4524:
[----:B------:R-:W-:Y:S05]  /*69a0*/  BSYNC B0 ;  /* 0x0000000000007941 */ /* 0x000fea0003800000 */
.L_x_4523:
[----:B------:R0:W-:Y:S01]  /*69b0*/  STG.E.U8 desc[UR36][R16.64], R8 ;  /* 0x0000000810007986 */ /* 0x0001e2000c101124 */
[----:B------:R-:W-:Y:S05]  /*69c0*/  BRA `(.L_x_4503) ;  /* 0x0000000400307947 */ /* 0x000fea0003800000 */
.L_x_4521:
        /* <DEDUP_REMOVED lines=21> */
.L_x_4528:
[----:B------:R-:W-:-:S04]  /*6b20*/  LOP3.LUT R2, R3, 0x80000000, RZ, 0xc0, !PT ;  /* 0x8000000003027812 */ /* 0x000fc800078ec0ff */
[----:B------:R-:W-:-:S04]  /*6b30*/  SHF.R.U32.HI R3, RZ, 0x18, R2 ;  /* 0x00000018ff037819 */ /* 0x000fc80000011602 */
[----:B------:R-:W-:-:S04]  /*6b40*/  LOP3.LUT R0, R0, R3, RZ, 0xfc, !PT ;  /* 0x0000000300007212 */ /* 0x000fc800078efcff */
[----:B------:R-:W-:-:S07]  /*6b50*/  PRMT R8, R0, 0x7610, R8 ;  /* 0x0000761000087816 */ /* 0x000fce0000000008 */
.L_x_4527:
[----:B------:R-:W-:Y:S05]  /*6b60*/  BSYNC B0 ;  /* 0x0000000000007941 */ /* 0x000fea0003800000 */
.L_x_4526:
[----:B------:R0:W-:Y:S01]  /*6b70*/  STG.E.U8 desc[UR36][R16.64], R8 ;  /* 0x0000000810007986 */ /* 0x0001e2000c101124 */
[----:B------:R-:W-:Y:S05]  /*6b80*/  BRA `(.L_x_4503) ;  /* 0x0000000000c07947 */ /* 0x000fea0003800000 */
.L_x_4520:
        /* <DEDUP_REMOVED lines=16> */
[----:B------:R-:W-:Y:S01]  /*6c90*/  HFMA2.MMA R3, -RZ, RZ, 0, 1.5199184417724609375e-05 ;  /* 0x000000ffff037435 */ /* 0x000fe200000001ff */
        /* <DEDUP_REMOVED lines=9> */
.L_x_4502:
        /* <DEDUP_REMOVED lines=16> */
.L_x_4531:
[----:B------:R-:W-:Y:S05]  /*6e30*/  BRA `(.L_x_4503) ;  /* 0x0000000000147947 */ /* 0x000fea0003800000 */
.L_x_4530:
[----:B------:R-:W0:Y:S02]  /*6e40*/  F2I.U64.F64.TRUNC R4, R4 ;  /* 0x0000000400047311 */ /* 0x000e24000030d800 */
[----:B0-----:R0:W-:Y:S01]  /*6e50*/  STG.E.64 desc[UR36][R16.64], R4 ;  /* 0x0000000410007986 */ /* 0x0011e2000c101b24 */
[----:B------:R-:W-:Y:S05]  /*6e60*/  BRA `(.L_x_4503) ;  /* 0x0000000000087947 */ /* 0x000fea0003800000 */
.L_x_4529:
[----:B------:R-:W0:Y:S02]  /*6e70*/  F2I.U32.F64.TRUNC R5, R4 ;  /* 0x0000000400057311 */ /* 0x000e24000030d000 */
[----:B0-----:R0:W-:Y:S02]  /*6e80*/  STG.E desc[UR36][R16.64], R5 ;  /* 0x0000000510007986 */ /* 0x0011e4000c101924 */
.L_x_4503:
[----:B------:R-:W-:-:S07]  /*6e90*/  VIADD R23, R23, 0x80 ;  /* 0x0000008017177836 */ /* 0x000fce0000000000 */
.L_x_4457:
[----:B------:R-:W-:Y:S05]  /*6ea0*/  BSYNC B6 ;  /* 0x0000000000067941 */ /* 0x000fea0003800000 */
.L_x_4456:
        /* <DEDUP_REMOVED lines=307> */
.L_x_4534:
        /* <DEDUP_REMOVED lines=19> */
[----:B--2---:R2:W3:Y:S01]  /*8310*/  I2F.F64.S16 R4, R2 ;  /* 0x0000000200047312 */ /* 0x0044e20000101c00 */
[----:B------:R-:W-:Y:S05]  /*8320*/  BRA `(.L_x_4540) ;  /* 0x0000000c007c7947 */ /* 0x000fea0003800000 */
.L_x_4538:
[----:B------:R-:W2:Y:S02]  /*8330*/  LDG.E.U8 R2, desc[UR36][R2.64] ;  /* 0x0000002402027981 */ /* 0x000ea4000c1e1100 */
[----:B--2---:R0:W1:Y:S01]  /*8340*/  I2F.F64.U16 R4, R2 ;  /* 0x0000000200047312 */ /* 0x0040620000101800 */
[----:B------:R-:W-:Y:S05]  /*8350*/  BRA `(.L_x_4540) ;  /* 0x0000000c00707947 */ /* 0x000fea0003800000 */
.L_x_4537:
        /* <DEDUP_REMOVED lines=9> */
.L_x_4542:
[----:B------:R-:W2:Y:S02]  /*83f0*/  LDG.E R2, desc[UR36][R2.64] ;  /* 0x0000002402027981 */ /* 0x000ea4000c1e1900 */
[----:B--2---:R0:W1:Y:S01]  /*8400*/  I2F.F64 R4, R2 ;  /* 0x0000000200047312 */ /* 0x0040620000201c00 */
[----:B------:R-:W-:Y:S05]  /*8410*/  BRA `(.L_x_4540) ;  /* 0x0000000c00407947 */ /* 0x000fea0003800000 */
.L_x_4541:
[----:B------:R-:W2:Y:S02]  /*8420*/  LDG.E.U16 R2, desc[UR36][R2.64] ;  /* 0x0000002402027981 */ /* 0x000ea4000c1e1500 */
[----:B--2---:R4:W0:Y:S01]  /*8430*/  I2F.F64.S16 R4, R2 ;  /* 0x0000000200047312 */ /* 0x0048220000101c00 */
[----:B------:R-:W-:Y:S05]  /*8440*/  BRA `(.L_x_4540) ;  /* 0x0000000c00347947 */ /* 0x000fea0003800000 */
.L_x_4536:
        /* <DEDUP_REMOVED lines=10> */
.L_x_4544:
[----:B------:R-:W2:Y:S02]  /*84f0*/  LDG.E.U16 R0, desc[UR36][R2.64] ;  /* 0x0000002402007981 */ /* 0x000ea4000c1e1500 */
[----:B--2---:R-:W-:-:S05]  /*8500*/  HADD2.F32 R0, -RZ, R0.H0_H0 ;  /* 0x20000000ff007230 */ /* 0x004fca0000004100 */
[----:B------:R-:W-:-:S04]  /*8510*/  FMUL.FTZ R0, R0, 1 ;  /* 0x3f80000000007820 */ /* 0x000fc80000410000 */
[----:B------:R0:W1:Y:S01]  /*8520*/  F2F.F64.F32 R4, R0 ;  /* 0x0000000000047310 */ /* 0x0000620000201800 */
[----:B------:R-:W-:Y:S05]  /*8530*/  BRA `(.L_x_4540) ;  /* 0x0000000800f87947 */ /* 0x000fea0003800000 */
.L_x_4543:
        /* <DEDUP_REMOVED lines=10> */
.L_x_4546:
[----:B------:R-:W2:Y:S02]  /*85e0*/  LDG.E.U16 R2, desc[UR36][R2.64] ;  /* 0x0000002402027981 */ /* 0x000ea4000c1e1500 */
[----:B--2---:R-:W-:-:S05]  /*85f0*/  HADD2.F32 R0, -RZ, R2.H0_H0 ;  /* 0x20000002ff007230 */ /* 0x004fca0000004100 */
[----:B------:R-:W-:-:S04]  /*8600*/  FMUL.FTZ R0, R0, 1 ;  /* 0x3f80000000007820 */ /* 0x000fc80000410000 */
[----:B------:R0:W1:Y:S01]  /*8610*/  F2F.F64.F32 R4, R0 ;  /* 0x0000000000047310 */ /* 0x0000620000201800 */
[----:B------:R-:W-:Y:S05]  /*8620*/  BRA `(.L_x_4540) ;  /* 0x0000000800bc7947 */ /* 0x000fea0003800000 */
.L_x_4545:
[----:B------:R0:W5:Y:S01]  /*8630*/  LDG.E.64 R4, desc[UR36][R2.64] ;  /* 0x0000002402047981 */ /* 0x000162000c1e1b00 */
[----:B------:R-:W-:Y:S05]  /*8640*/  BRA `(.L_x_4540) ;  /* 0x0000000800b47947 */ /* 0x000fea0003800000 */
.L_x_4535:
        /* <DEDUP_REMOVED lines=13> */
.L_x_4549:
[----:B------:R0:W5:Y:S01]  /*8720*/  LDG.E.64 R4, desc[UR36][R2.64] ;  /* 0x0000002402047981 */ /* 0x000162000c1e1b00 */
[----:B------:R-:W-:Y:S05]  /*8730*/  BRA `(.L_x_4540) ;  /* 0x0000000800787947 */ /* 0x000fea0003800000 */
.L_x_4548:
        /* <DEDUP_REMOVED lines=11> */
[C---:B------:R-:W-:Y:S01]  /*87f0*/  IADD3 R6, R4.reuse, 0x1000000, RZ ;  /* 0x0100000004067810 */ /* 0x040fe20007ffe0ff */
        /* <DEDUP_REMOVED lines=16> */
.L_x_4551:
        /* <DEDUP_REMOVED lines=15> */
.L_x_4550:
[----:B------:R-:W2:Y:S02]  /*89f0*/  LDG.E.U16 R0, desc[UR36][R2.64] ;  /* 0x0000002402007981 */ /* 0x000ea4000c1e1500 */
[----:B--2---:R-:W-:-:S04]  /*8a00*/  IMAD.U32 R0, R0, 0x10000, RZ ;  /* 0x0001000000007824 */ /* 0x004fc800078e00ff */
[----:B------:R-:W-:-:S04]  /*8a10*/  FMUL.FTZ R0, R0, 1 ;  /* 0x3f80000000007820 */ /* 0x000fc80000410000 */
[----:B------:R0:W1:Y:S01]  /*8a20*/  F2F.F64.F32 R4, R0 ;  /* 0x0000000000047310 */ /* 0x0000620000201800 */
[----:B------:R-:W-:Y:S05]  /*8a30*/  BRA `(.L_x_4540) ;  /* 0x0000000400b87947 */ /* 0x000fea0003800000 */
.L_x_4547:
        /* <DEDUP_REMOVED lines=11> */
.L_x_4554:
        /* <DEDUP_REMOVED lines=21> */
.L_x_4558:
[----:B------:R-:W-:Y:S05]  /*8c40*/  BSYNC B1 ;  /* 0x0000000000017941 */ /* 0x000fea0003800000 */
.L_x_4557:
[----:B------:R-:W-:Y:S01]  /*8c50*/  LEA R3, R0, 0x3b800000, 0x17 ;  /* 0x3b80000000037811 */ /* 0x000fe200078eb8ff */
[----:B------:R-:W-:-:S05]  /*8c60*/  IMAD.SHL.U32 R0, R2, 0x100000, RZ ;  /* 0x0010000002007824 */ /* 0x000fca00078e00ff */
[----:B------:R-:W-:-:S07]  /*8c70*/  LOP3.LUT R0, R3, R0, R4, 0xfe, !PT ;  /* 0x0000000003007212 */ /* 0x000fce00078efe04 */
.L_x_4556:
[----:B------:R-:W-:Y:S05]  /*8c80*/  BSYNC B0 ;  /* 0x0000000000007941 */ /* 0x000fea0003800000 */
.L_x_4555:
[----:B------:R-:W-:-:S04]  /*8c90*/  FMUL.FTZ R0, R0, 1 ;  /* 0x3f80000000007820 */ /* 0x000fc80000410000 */
[----:B------:R0:W1:Y:S01]  /*8ca0*/  F2F.F64.F32 R4, R0 ;  /* 0x0000000000047310 */ /* 0x0000620000201800 */
[----:B------:R-:W-:Y:S05]  /*8cb0*/  BRA `(.L_x_4540) ;  /* 0x0000000400187947 */ /* 0x000fea0003800000 */
.L_x_4553:
        /* <DEDUP_REMOVED lines=21> */
.L_x_4562:
[----:B------:R-:W-:Y:S05]  /*8e10*/  BSYNC B1 ;  /* 0x0000000000017941 */ /* 0x000fea0003800000 */
.L_x_4561:
[----:B------:R-:W-:Y:S01]  /*8e20*/  LEA R3, R0, 0x37800000, 0x17 ;  /* 0x3780000000037811 */ /* 0x000fe200078eb8ff */
[----:B------:R-:W-:-:S05]  /*8e30*/  IMAD.SHL.U32 R0, R2, 0x200000, RZ ;  /* 0x0020000002007824 */ /* 0x000fca00078e00ff */
[----:B------:R-:W-:-:S07]  /*8e40*/  LOP3.LUT R0, R3, R0, R4, 0xfe, !PT ;  /* 0x0000000003007212 */ /* 0x000fce00078efe04 */
.L_x_4560:
[----:B------:R-:W-:Y:S05]  /*8e50*/  BSYNC B0 ;  /* 0x0000000000007941 */ /* 0x000fea0003800000 */
.L_x_4559:
[----:B------:R-:W-:-:S04]  /*8e60*/  FMUL.FTZ R0, R0, 1 ;  /* 0x3f80000000007820 */ /* 0x000fc80000410000 */
[----:B------:R0:W1:Y:S01]  /*8e70*/  F2F.F64.F32 R4, R0 ;  /* 0x0000000000047310 */ /* 0x0000620000201800 */
[----:B------:R-:W-:Y:S05]  /*8e80*/  BRA `(.L_x_4540) ;  /* 0x0000000000a47947 */ /* 0x000fea0003800000 */
.L_x_4552:
        /* <DEDUP_REMOVED lines=12> */
[----:B------:R-:W-:Y:S01]  /*8f50*/  @!P0 MOV R0, 0x7f800001 ;  /* 0x7f80000100008802 */ /* 0x000fe20000000f00 */
[----:B------:R-:W-:-:S07]  /*8f60*/  @P0 IMAD.SHL.U32 R0, R2, 0x800000, RZ ;  /* 0x0080000002000824 */ /* 0x000fce00078e00ff */
.L_x_4566:
[----:B------:R-:W-:Y:S05]  /*8f70*/  BSYNC B0 ;  /* 0x0000000000007941 */ /* 0x000fea0003800000 */
.L_x_4565:
[----:B------:R-:W-:-:S04]  /*8f80*/  FMUL.FTZ R0, R0, 1 ;  /* 0x3f80000000007820 */ /* 0x000fc80000410000 */
[----:B------:R0:W1:Y:S01]  /*8f90*/  F2F.F64.F32 R4, R0 ;  /* 0x0000000000047310 */ /* 0x0000620000201800 */
[----:B------:R-:W-:Y:S05]  /*8fa0*/  BRA `(.L_x_4540) ;  /* 0x00000000005c7947 */ /* 0x000fea0003800000 */
.L_x_4539:
        /* <DEDUP_REMOVED lines=16> */
.L_x_4567:
[----:B------:R-:W-:Y:S01]  /*90b0*/  CS2R R4, SRZ ;  /* 0x0000000000047805 */ /* 0x000fe2000001ff00 */
[----:B------:R-:W-:Y:S06]  /*90c0*/  BRA `(.L_x_4540) ;  /* 0x0000000000147947 */ /* 0x000fec0003800000 */
.L_x_4564:
[----:B------:R-:W2:Y:S02]  /*90d0*/  LDG.E.64 R4, desc[UR36][R2.64] ;  /* 0x0000002402047981 */ /* 0x000ea4000c1e1b00 */
[----:B--2---:R-:W0:Y:S01]  /*90e0*/  I2F.F64.U64 R4, R4 ;  /* 0x0000000400047312 */ /* 0x004e220000301800 */
[----:B------:R-:W-:Y:S05]  /*90f0*/  BRA `(.L_x_4540) ;  /* 0x0000000000087947 */ /* 0x000fea0003800000 */
.L_x_4563:
[----:B------:R-:W2:Y:S02]  /*9100*/  LDG.E R2, desc[UR36][R2.64] ;  /* 0x0000002402027981 */ /* 0x000ea4000c1e1900 */
[----:B--2---:R0:W1:Y:S02]  /*9110*/  I2F.F64.U32 R4, R2 ;  /* 0x0000000200047312 */ /* 0x0040640000201800 */
.L_x_4540:
[----:B------:R-:W-:Y:S02]  /*9120*/  ULDC.U8 UR4, c[0x0][0x428] ;  /* 0x00010a0000047ab9 */ /* 0x000fe40000000000 */
[----:B------:R-:W-:-:S13]  /*9130*/  ISETP.NE.AND P0, PT, RZ, UR4, PT ;  /* 0x00000004ff007c0c */ /* 0x000fda000bf05270 */
[----:B------:R-:W-:Y:S05]  /*9140*/  @!P0 BRA `(.L_x_4568) ;  /* 0x0000000000648947 */ /* 0x000fea0003800000 */
[----:B------:R-:W1:Y:S01]  /*9150*/  LDC.64 R6, c[0x0][0x420] ;  /* 0x00010800ff067b82 */ /* 0x000e620000000a00 */
[----:B------:R-:W-:Y:S01]  /*9160*/  ULDC UR4, c[0x0][0x424] ;  /* 0x0001090000047ab9 */ /* 0x000fe20000000800 */
[----:B0-2-4-:R-:W-:Y:S01]  /*9170*/  IMAD.MOV.U32 R2, RZ, RZ, 0x1 ;  /* 0x00000001ff027424 */ /* 0x015fe200078e00ff */
[----:B------:R-:W0:Y:S01]  /*9180*/  MUFU.RCP64H R3, UR4 ;  /* 0x0000000400037d08 */ /* 0x000e220008001800 */
[----:B-1-3-5:R-:W-:Y:S01]  /*9190*/  FSETP.GEU.AND P1, PT, |R5|, 6.5827683646048100446e-37, PT ;  /* 0x036000000500780b */ /* 0x02afe20003f2e200 */
        /* <DEDUP_REMOVED lines=15> */
.L_x_4570:
[----:B------:R-:W-:Y:S05]  /*9290*/  BSYNC B0 ;  /* 0x0000000000007941 */ /* 0x000fea0003800000 */
.L_x_4569:
[----:B------:R-:W0:Y:S01]  /*92a0*/  FRND.F64 R2, R2 ;  /* 0x0000000200027313 */ /* 0x000e220000301800 */
[----:B------:R-:W-:Y:S02]  /*92b0*/  ULDC.64 UR4, c[0x0][0x420] ;  /* 0x0001080000047ab9 */ /* 0x000fe40000000a00 */
[----:B0-----:R-:W-:Y:S01]  /*92c0*/  DMUL R4, R2, UR4 ;  /* 0x0000000402047c28 */ /* 0x001fe20008000000 */
[----:B------:R-:W-:Y:S10]  /*92d0*/  BRA `(.L_x_4571) ;  /* 0x0000000000647947 */ /* 0x000ff40003800000 */
.L_x_4568:
[----:B------:R-:W1:Y:S01]  /*92e0*/  LDC.64 R6, c[0x0][0x420] ;  /* 0x00010800ff067b82 */ /* 0x000e620000000a00 */
[----:B------:R-:W-:Y:S01]  /*92f0*/  ULDC UR4, c[0x0][0x424] ;  /* 0x0001090000047ab9 */ /* 0x000fe20000000800 */
[----:B0-2-4-:R-:W-:Y:S01]  /*9300*/  IMAD.MOV.U32 R2, RZ, RZ, 0x1 ;  /* 0x00000001ff027424 */ /* 0x015fe200078e00ff */
[----:B------:R-:W1:Y:S01]  /*9310*/  MUFU.RCP64H R3, UR4 ;  /* 0x0000000400037d08 */ /* 0x000e620008001800 */
[----:B------:R-:W-:Y:S04]  /*9320*/  BSSY B0, `(.L_x_4572) ;  /* 0x0000012000007945 */ /* 0x000fe80003800000 */
[-C--:B-1----:R-:W-:Y:S02]  /*9330*/  DFMA R8, R2, -R6.reuse, 1 ;  /* 0x3ff000000208742b */ /* 0x082fe40000000806 */
[----:B---3-5:R-:W-:-:S06]  /*9340*/  DMUL R4, R4, R6 ;  /* 0x0000000604047228 */ /* 0x028fcc0000000000 */
        /* <DEDUP_REMOVED lines=15> */
.L_x_4573:
[----:B------:R-:W-:Y:S05]  /*9440*/  BSYNC B0 ;  /* 0x0000000000007941 */ /* 0x000fea0003800000 */
.L_x_4572:
[----:B------:R-:W-:Y:S02]  /*9450*/  IMAD.MOV.U32 R4, RZ, RZ, R2 ;  /* 0x000000ffff047224 */ /* 0x000fe400078e0002 */
[----:B------:R-:W-:-:S07]  /*9460*/  IMAD.MOV.U32 R5, RZ, RZ, R3 ;  /* 0x000000ffff057224 */ /* 0x000fce00078e0003 */
.L_x_4571:
        /* <DEDUP_REMOVED lines=15> */
.L_x_4577:
[----:B------:R-:W0:Y:S02]  /*9560*/  F2I.S64.F64.TRUNC R4, R4 ;  /* 0x0000000400047311 */ /* 0x000e24000030d900 */
[----:B0-----:R-:W-:-:S05]  /*9570*/  IMAD.MOV.U32 R3, RZ, RZ, R4 ;  /* 0x000000ffff037224 */ /* 0x001fca00078e0004 */
[----:B------:R0:W-:Y:S01]  /*9580*/  STG.E.U8 desc[UR36][R16.64], R3 ;  /* 0x0000000310007986 */ /* 0x0001e2000c101124 */
[----:B------:R-:W-:Y:S05]  /*9590*/  BRA `(.L_x_4579) ;  /* 0x0000000c00f87947 */ /* 0x000fea0003800000 */
.L_x_4576:
        /* <DEDUP_REMOVED lines=9> */
.L_x_4581:
[----:B------:R-:W0:Y:S02]  /*9630*/  F2I.F64.TRUNC R5, R4 ;  /* 0x0000000400057311 */ /* 0x000e24000030d100 */
[----:B0-----:R0:W-:Y:S01]  /*9640*/  STG.E desc[UR36][R16.64], R5 ;  /* 0x0000000510007986 */ /* 0x0011e2000c101924 */
[----:B------:R-:W-:Y:S05]  /*9650*/  BRA `(.L_x_4579) ;  /* 0x0000000c00c87947 */ /* 0x000fea0003800000 */
.L_x_4580:
[----:B------:R-:W0:Y:S02]  /*9660*/  F2I.F64.TRUNC R5, R4 ;  /* 0x0000000400057311 */ /* 0x000e24000030d100 */
[----:B0-----:R0:W-:Y:S01]  /*9670*/  STG.E.U16 desc[UR36][R16.64], R5 ;  /* 0x0000000510007986 */ /* 0x0011e2000c101524 */
[----:B------:R-:W-:Y:S05]  /*9680*/  BRA `(.L_x_4579) ;  /* 0x0000000c00bc7947 */ /* 0x000fea0003800000 */
.L_x_4575:
        /* <DEDUP_REMOVED lines=13> */
.L_x_4583:
        /* <DEDUP_REMOVED lines=8> */
.L_x_4582:
        /* <DEDUP_REMOVED lines=10> */
[----:B------:R-:W-:-:S13]  /*9880*/  MOV R3, RZ ;  /* 0x000000ff00037202 */ /* 0x000fda0000000f00 */
[----:B0-----:R-:W-:-:S05]  /*9890*/  @!P0 FMUL R2, R2, 1.175494350822287508e-38 ;  /* 0x0080000002028820 */ /* 0x001fca0000400000 */
[----:B------:R0:W-:Y:S01]  /*98a0*/  STG.E.64 desc[UR36][R16.64], R2 ;  /* 0x0000000210007986 */ /* 0x0001e2000c101b24 */
[----:B------:R-:W-:Y:S05]  /*98b0*/  BRA `(.L_x_4579) ;  /* 0x0000000c00307947 */ /* 0x000fea0003800000 */
.L_x_4585:
        /* <DEDUP_REMOVED lines=9> */
.L_x_4584:
[----:B------:R0:W-:Y:S01]  /*9950*/  STG.E.64 desc[UR36][R16.64], R4 ;  /* 0x0000000410007986 */ /* 0x0001e2000c101b24 */
[----:B------:R-:W-:Y:S05]  /*9960*/  BRA `(.L_x_4579) ;  /* 0x0000000c00047947 */ /* 0x000fea0003800000 */
.L_x_4574:
        /* <DEDUP_REMOVED lines=12> */
.L_x_4588:
[----:B------:R-:W-:-:S05]  /*9a30*/  CS2R R6, SRZ ;  /* 0x0000000000067805 */ /* 0x000fca000001ff00 */
[----:B------:R4:W-:Y:S01]  /*9a40*/  STG.E.128 desc[UR36][R16.64], R4 ;  /* 0x0000000410007986 */ /* 0x0009e2000c101d24 */
[----:B------:R-:W-:Y:S05]  /*9a50*/  BRA `(.L_x_4579) ;  /* 0x0000000800c87947 */ /* 0x000fea0003800000 */
.L_x_4587:
        /* <DEDUP_REMOVED lines=25> */
.L_x_4592:
[----:B------:R-:W-:Y:S05]  /*9bf0*/  BSYNC B0 ;  /* 0x0000000000007941 */ /* 0x000fea0003800000 */
.L_x_4591:
[----:B------:R-:W-:-:S05]  /*9c00*/  LOP3.LUT R3, R0, R3, RZ, 0xfc, !PT ;  /* 0x0000000300037212 */ /* 0x000fca00078efcff */
[----:B------:R0:W-:Y:S01]  /*9c10*/  STG.E.U8 desc[UR36][R16.64], R3 ;  /* 0x0000000310007986 */ /* 0x0001e2000c101124 */
[----:B------:R-:W-:Y:S05]  /*9c20*/  BRA `(.L_x_4579) ;  /* 0x0000000800547947 */ /* 0x000fea0003800000 */
.L_x_4590:
        /* <DEDUP_REMOVED lines=17> */
.L_x_4594:
[----:B------:R-:W-:Y:S01]  /*9d40*/  IMAD.MOV.U32 R0, RZ, RZ, 0x7f ;  /* 0x0000007fff007424 */ /* 0x000fe200078e00ff */
[----:B------:R-:W-:-:S04]  /*9d50*/  ISETP.GT.U32.AND P0, PT, R2, 0x7f800000, PT ;  /* 0x7f8000000200780c */ /* 0x000fc80003f04070 */
[----:B------:R-:W-:-:S09]  /*9d60*/  SEL R0, R0, 0x7c, P0 ;  /* 0x0000007c00007807 */ /* 0x000fd20000000000 */
.L_x_4595:
[----:B------:R-:W-:Y:S05]  /*9d70*/  BSYNC B0 ;  /* 0x0000000000007941 */ /* 0x000fea0003800000 */
.L_x_4593:
[----:B------:R-:W-:-:S04]  /*9d80*/  LOP3.LUT R2, R3, 0x80000000, RZ, 0xc0, !PT ;  /* 0x8000000003027812 */ /* 0x000fc800078ec0ff */
[----:B------:R-:W-:-:S04]  /*9d90*/  SHF.R.U32.HI R3, RZ, 0x18, R2 ;  /* 0x00000018ff037819 */ /* 0x000fc80000011602 */
[----:B------:R-:W-:-:S05]  /*9da0*/  LOP3.LUT R3, R0, R3, RZ, 0xfc, !PT ;  /* 0x0000000300037212 */ /* 0x000fca00078efcff */
[----:B------:R1:W-:Y:S01]  /*9db0*/  STG.E.U8 desc[UR36][R16.64], R3 ;  /* 0x0000000310007986 */ /* 0x0003e2000c101124 */
[----:B------:R-:W-:Y:S05]  /*9dc0*/  BRA `(.L_x_4579) ;  /* 0x0000000400ec7947 */ /* 0x000fea0003800000 */
.L_x_4589:
        /* <DEDUP_REMOVED lines=8> */
.L_x_4586:
        /* <DEDUP_REMOVED lines=11> */
.L_x_4598:
        /* <DEDUP_REMOVED lines=21> */
.L_x_4601:
[----:B------:R-:W-:-:S04]  /*a050*/  LOP3.LUT R2, R3, 0x80000000, RZ, 0xc0, !PT ;  /* 0x8000000003027812 */ /* 0x000fc800078ec0ff */
[----:B------:R-:W-:-:S04]  /*a060*/  SHF.R.U32.HI R3, RZ, 0x18, R2 ;  /* 0x00000018ff037819 */ /* 0x000fc80000011602 */
[----:B------:R-:W-:-:S04]  /*a070*/  LOP3.LUT R0, R0, R3, RZ, 0xfc, !PT ;  /* 0x0000000300007212 */ /* 0x000fc800078efcff */
[----:B------:R-:W-:-:S07]  /*a080*/  PRMT R8, R0, 0x7610, R8 ;  /* 0x0000761000087816 */ /* 0x000fce0000000008 */
.L_x_4600:
[----:B------:R-:W-:Y:S05]  /*a090*/  BSYNC B0 ;  /* 0x0000000000007941 */ /* 0x000fea0003800000 */
.L_x_4599:
[----:B------:R0:W-:Y:S01]  /*a0a0*/  STG.E.U8 desc[UR36][R16.64], R8 ;  /* 0x0000000810007986 */ /* 0x0001e2000c101124 */
[----:B------:R-:W-:Y:S05]  /*a0b0*/  BRA `(.L_x_4579) ;  /* 0x0000000400307947 */ /* 0x000fea0003800000 */
.L_x_4597:
        /* <DEDUP_REMOVED lines=21> */
.L_x_4604:
[----:B------:R-:W-:-:S04]  /*a210*/  LOP3.LUT R2, R3, 0x80000000, RZ, 0xc0, !PT ;  /* 0x8000000003027812 */ /* 0x000fc800078ec0ff */
[----:B------:R-:W-:-:S04]  /*a220*/  SHF.R.U32.HI R3, RZ, 0x18, R2 ;  /* 0x00000018ff037819 */ /* 0x000fc80000011602 */
[----:B------:R-:W-:-:S04]  /*a230*/  LOP3.LUT R0, R0, R3, RZ, 0xfc, !PT ;  /* 0x0000000300007212 */ /* 0x000fc800078efcff */
[----:B------:R-:W-:-:S07]  /*a240*/  PRMT R8, R0, 0x7610, R8 ;  /* 0x0000761000087816 */ /* 0x000fce0000000008 */
.L_x_4603:
[----:B------:R-:W-:Y:S05]  /*a250*/  BSYNC B0 ;  /* 0x0000000000007941 */ /* 0x000fea0003800000 */
.L_x_4602:
[----:B------:R0:W-:Y:S01]  /*a260*/  STG.E.U8 desc[UR36][R16.64], R8 ;  /* 0x0000000810007986 */ /* 0x0001e2000c101124 */
[----:B------:R-:W-:Y:S05]  /*a270*/  BRA `(.L_x_4579) ;  /* 0x0000000000c07947 */ /* 0x000fea0003800000 */
.L_x_4596:
        /* <DEDUP_REMOVED lines=26> */
.L_x_4578:
[----:B------:R-:W-:Y:S01]  /*a420*/  MOV R2, 0x0 ;  /* 0x0000000000027802 */ /* 0x000fe20000000f00 */
[----:B------:R-:W-:Y:S01]  /*a430*/  ULDC.64 UR4, c[0x4][0x148] ;  /* 0x0100520000047ab9 */ /* 0x000fe20000000a00 */
[----:B------:R-:W-:Y:S01]  /*a440*/  ULDC.64 UR6, c[0x4][0x10] ;  /* 0x0100040000067ab9 */ /* 0x000fe20000000a00 */
[----:B------:R-:W-:Y:S01]  /*a450*/  IMAD.U32 R4, RZ, RZ, UR4 ;  /* 0x00000004ff047e24 */ /* 0x000fe2000f8e00ff */
[----:B------:R-:W-:Y:S01]  /*a460*/  HFMA2.MMA R12, -RZ, RZ, 0, 5.9604644775390625e-08 ;  /* 0x00000001ff0c7435 */ /* 0x000fe200000001ff */
        /* <DEDUP_REMOVED lines=8> */
[----:B------:R-:W-:-:S07]  /*a4f0*/  IMAD.MOV.U32 R13, RZ, RZ, RZ ;  /* 0x000000ffff0d7224 */ /* 0x000fce00078e00ff */
[----:B------:R-:W-:-:S07]  /*a500*/  LEPC R20, `(.L_x_4607) ;  /* 0x000000001014794e */ /* 0x000fce0000000000 */
[----:B0-----:R-:W-:Y:S05]  /*a510*/  CALL.ABS.NOINC R2 ;  /* 0x0000000002007343 */ /* 0x001fea0003c00000 */
.L_x_4607:
[----:B------:R-:W-:Y:S05]  /*a520*/  BRA `(.L_x_4579) ;  /* 0x0000000000147947 */ /* 0x000fea0003800000 */
.L_x_4606:
[----:B------:R-:W0:Y:S02]  /*a530*/  F2I.U64.F64.TRUNC R4, R4 ;  /* 0x0000000400047311 */ /* 0x000e24000030d800 */
[----:B0-----:R0:W-:Y:S01]  /*a540*/  STG.E.64 desc[UR36][R16.64], R4 ;  /* 0x0000000410007986 */ /* 0x0011e2000c101b24 */
[----:B------:R-:W-:Y:S05]  /*a550*/  BRA `(.L_x_4579) ;  /* 0x0000000000087947 */ /* 0x000fea0003800000 */
.L_x_4605:
[----:B------:R-:W0:Y:S02]  /*a560*/  F2I.U32.F64.TRUNC R5, R4 ;  /* 0x0000000400057311 */ /* 0x000e24000030d000 */
[----:B0-----:R0:W-:Y:S02]  /*a570*/  STG.E desc[UR36][R16.64], R5 ;  /* 0x0000000510007986 */ /* 0x0011e4000c101924 */
.L_x_4579:
[----:B------:R-:W-:-:S07]  /*a580*/  VIADD R23, R23, 0x80 ;  /* 0x0000008017177836 */ /* 0x000fce0000000000 */
.L_x_4533:
[----:B------:R-:W-:Y:S05]  /*a590*/  BSYNC B6 ;  /* 0x0000000000067941 */ /* 0x000fea0003800000 */
.L_x_4532:
[----:B------:R-:W-:Y:S02]  /*a5a0*/  ULDC UR4, c[0x0][0x210] ;  /* 0x0000840000047ab9 */ /* 0x000fe40000000800 */
[----:B------:R-:W-:-:S13]  /*a5b0*/  ISETP.GE.AND P0, PT, R23, UR4, PT ;  /* 0x0000000417007c0c */ /* 0x000fda000bf06270 */
[----:B------:R-:W-:Y:S05]  /*a5c0*/  @P0 EXIT ;  /* 0x000000000000094d */ /* 0x000fea0003800000 */
[----:B0--34-:R-:W0:Y:S01]  /*a5d0*/  LDC R6, c[0x0][0x218] ;  /* 0x00008600ff067b82 */ /* 0x019e220000000800 */
[----:B--2---:R-:W-:Y:S02]  /*a5e0*/  IMAD.MOV.U32 R0, RZ, RZ, RZ ;  /* 0x000000ffff007224 */ /* 0x004fe400078e00ff */
[----:B-1----:R-:W-:Y:S01]  /*a5f0*/  IMAD.MOV.U32 R16, RZ, RZ, RZ ;  /* 0x000000ffff107224 */ /* 0x002fe200078e00ff */
        /* <DEDUP_REMOVED lines=294> */
[----:B------:R-:W-:-:S04]  /*b860*/  SHF.R.U32.HI R2, RZ, UR5, R2 ;  /* 0x00000005ff027c19 */ /* 0x000fc80008011602 */
[----:B------:R-:W-:-:S05]  /*b870*/  IADD3 R3, -R2, RZ, RZ ;  /* 0x000000ff02037210 */ /* 0x000fca0007ffe1ff */
[----:B------:R-:W-:Y:S01]  /*b880*/  IMAD R5, R3, UR4, R5 ;  /* 0x0000000403057c24 */ /* 0x000fe2000f8e0205 */
[----:B------:R-:W-:-:S03]  /*b890*/  ULDC.64 UR4, c[0x0][0x408] ;  /* 0x0001020000047ab9 */ /* 0x000fc60000000a00 */
[C---:B------:R-:W-:Y:S02]  /*b8a0*/  IMAD R16, R5.reuse, UR4, R16 ;  /* 0x0000000405107c24 */ /* 0x040fe4000f8e0210 */
[----:B------:R-:W-:-:S07]  /*b8b0*/  IMAD R0, R5, UR5, R0 ;  /* 0x0000000505007c24 */ /* 0x000fce000f8e0200 */
.L_x_4608:
        /* <DEDUP_REMOVED lines=21> */
.L_x_4612:
[----:B------:R-:W2:Y:S02]  /*ba10*/  LDG.E.U8 R2, desc[UR36][R2.64] ;  /* 0x0000002402027981 */ /* 0x000ea4000c1e1100 */
[----:B--2---:R0:W1:Y:S01]  /*ba20*/  I2F.F64.U16 R4, R2 ;  /* 0x0000000200047312 */ /* 0x0040620000101800 */
[----:B------:R-:W-:Y:S05]  /*ba30*/  BRA `(.L_x_4614) ;  /* 0x0000000c00707947 */ /* 0x000fea0003800000 */
.L_x_4611:
        /* <DEDUP_REMOVED lines=9> */
.L_x_4616:
[----:B------:R-:W2:Y:S02]  /*bad0*/  LDG.E R2, desc[UR36][R2.64] ;  /* 0x0000002402027981 */ /* 0x000ea4000c1e1900 */
[----:B--2---:R0:W1:Y:S01]  /*bae0*/  I2F.F64 R4, R2 ;  /* 0x0000000200047312 */ /* 0x0040620000201c00 */
[----:B------:R-:W-:Y:S05]  /*baf0*/  BRA `(.L_x_4614) ;  /* 0x0000000c00407947 */ /* 0x000fea0003800000 */
.L_x_4615:
[----:B------:R-:W2:Y:S02]  /*bb00*/  LDG.E.U16 R2, desc[UR36][R2.64] ;  /* 0x0000002402027981 */ /* 0x000ea4000c1e1500 */
[----:B--2---:R0:W1:Y:S01]  /*bb10*/  I2F.F64.S16 R4, R2 ;  /* 0x0000000200047312 */ /* 0x0040620000101c00 */
[----:B------:R-:W-:Y:S05]  /*bb20*/  BRA `(.L_x_4614) ;  /* 0x0000000c00347947 */ /* 0x000fea0003800000 */
.L_x_4610:
        /* <DEDUP_REMOVED lines=8> */
[----:B------:R-:W2:Y:S01]  /*bbb0*/  F2F.F64.F32 R4, R4 ;  /* 0x0000000400047310 */ /* 0x000ea20000201800 */
[----:B------:R-:W-:Y:S05]  /*bbc0*/  BRA `(.L_x_4614) ;  /* 0x0000000c000c7947 */ /* 0x000fea0003800000 */
.L_x_4618:
[----:B------:R-:W2:Y:S02]  /*bbd0*/  LDG.E.U16 R0, desc[UR36][R2.64] ;  /* 0x0000002402007981 */ /* 0x000ea4000c1e1500 */
[----:B--2---:R-:W-:-:S05]  /*bbe0*/  HADD2.F32 R0, -RZ, R0.H0_H0 ;  /* 0x20000000ff007230 */ /* 0x004fca0000004100 */
[----:B------:R-:W-:-:S04]  /*bbf0*/  FMUL.FTZ R0, R0, 1 ;  /* 0x3f80000000007820 */ /* 0x000fc80000410000 */
[----:B------:R0:W1:Y:S01]  /*bc00*/  F2F.F64.F32 R4, R0 ;  /* 0x0000000000047310 */ /* 0x0000620000201800 */
[----:B------:R-:W-:Y:S05]  /*bc10*/  BRA `(.L_x_4614) ;  /* 0x0000000800f87947 */ /* 0x000fea0003800000 */
.L_x_4617:
        /* <DEDUP_REMOVED lines=8> */
[----:B------:R-:W3:Y:S01]  /*bca0*/  F2F.F64.F32 R4, R4 ;  /* 0x0000000400047310 */ /* 0x000ee20000201800 */
[----:B------:R-:W-:Y:S05]  /*bcb0*/  BRA `(.L_x_4614) ;  /* 0x0000000800d07947 */ /* 0x000fea0003800000 */
.L_x_4620:
[----:B------:R-:W2:Y:S02]  /*bcc0*/  LDG.E.U16 R2, desc[UR36][R2.64] ;  /* 0x0000002402027981 */ /* 0x000ea4000c1e1500 */
[----:B--2---:R-:W-:-:S05]  /*bcd0*/  HADD2.F32 R0, -RZ, R2.H0_H0 ;  /* 0x20000002ff007230 */ /* 0x004fca0000004100 */
[----:B------:R-:W-:-:S04]  /*bce0*/  FMUL.FTZ R0, R0, 1 ;  /* 0x3f80000000007820 */ /* 0x000fc80000410000 */
[----:B------:R4:W0:Y:S01]  /*bcf0*/  F2F.F64.F32 R4, R0 ;  /* 0x0000000000047310 */ /* 0x0008220000201800 */
[----:B------:R-:W-:Y:S05]  /*bd00*/  BRA `(.L_x_4614) ;  /* 0x0000000800bc7947 */ /* 0x000fea0003800000 */
.L_x_4619:
[----:B------:R0:W5:Y:S01]  /*bd10*/  LDG.E.64 R4, desc[UR36][R2.64] ;  /* 0x0000002402047981 */ /* 0x000162000c1e1b00 */
[----:B------:R-:W-:Y:S05]  /*bd20*/  BRA `(.L_x_4614) ;  /* 0x0000000800b47947 */ /* 0x000fea0003800000 */
.L_x_4609:
        /* <DEDUP_REMOVED lines=13> */
.L_x_4623:
[----:B------:R0:W5:Y:S01]  /*be00*/  LDG.E.64 R4, desc[UR36][R2.64] ;  /* 0x0000002402047981 */ /* 0x000162000c1e1b00 */
[----:B------:R-:W-:Y:S05]  /*be10*/  BRA `(.L_x_4614) ;  /* 0x0000000800787947 */ /* 0x000fea0003800000 */
.L_x_4622:
        /* <DEDUP_REMOVED lines=28> */
.L_x_4625:
        /* <DEDUP_REMOVED lines=15> */
.L_x_4624:
[----:B------:R-:W2:Y:S02]  /*c0d0*/  LDG.E.U16 R0, desc[UR36][R2.64] ;  /* 0x0000002402007981 */ /* 0x000ea4000c1e1500 */
[----:B--2---:R-:W-:-:S04]  /*c0e0*/  IMAD.U32 R0, R0, 0x10000, RZ ;  /* 0x0001000000007824 */ /* 0x004fc800078e00ff */
[----:B------:R-:W-:-:S04]  /*c0f0*/  FMUL.FTZ R0, R0, 1 ;  /* 0x3f80000000007820 */ /* 0x000fc80000410000 */
[----:B------:R0:W1:Y:S01]  /*c100*/  F2F.F64.F32 R4, R0 ;  /* 0x0000000000047310 */ /* 0x0000620000201800 */
[----:B------:R-:W-:Y:S05]  /*c110*/  BRA `(.L_x_4614) ;  /* 0x0000000400b87947 */ /* 0x000fea0003800000 */
.L_x_4621:
        /* <DEDUP_REMOVED lines=11> */
.L_x_4628:
        /* <DEDUP_REMOVED lines=21> */
.L_x_4632:
[----:B------:R-:W-:Y:S05]  /*c320*/  BSYNC B1 ;  /* 0x0000000000017941 */ /* 0x000fea0003800000 */
.L_x_4631:
[----:B------:R-:W-:Y:S02]  /*c330*/  LEA R3, R0, 0x3b800000, 0x17 ;  /* 0x3b80000000037811 */ /* 0x000fe400078eb8ff */
[----:B------:R-:W-:-:S04]  /*c340*/  SHF.L.U32 R0, R2, 0x14, RZ ;  /* 0x0000001402007819 */ /* 0x000fc800000006ff */
[----:B------:R-:W-:-:S07]  /*c350*/  LOP3.LUT R0, R3, R0, R4, 0xfe, !PT ;  /* 0x0000000003007212 */ /* 0x000fce00078efe04 */
.L_x_4630:
[----:B------:R-:W-:Y:S05]  /*c360*/  BSYNC B0 ;  /* 0x0000000000007941 */ /* 0x000fea0003800000 */
.L_x_4629:
[----:B------:R-:W-:-:S04]  /*c370*/  FMUL.FTZ R0, R0, 1 ;  /* 0x3f80000000007820 */ /* 0x000fc80000410000 */
[----:B------:R0:W1:Y:S01]  /*c380*/  F2F.F64.F32 R4, R0 ;  /* 0x0000000000047310 */ /* 0x0000620000201800 */
[----:B------:R-:W-:Y:S05]  /*c390*/  BRA `(.L_x_4614) ;  /* 0x0000000400187947 */ /* 0x000fea0003800000 */
.L_x_4627:
        /* <DEDUP_REMOVED lines=21> */
.L_x_4636:
[----:B------:R-:W-:Y:S05]  /*c4f0*/  BSYNC B1 ;  /* 0x0000000000017941 */ /* 0x000fea0003800000 */
.L_x_4635:
[----:B------:R-:W-:Y:S01]  /*c500*/  LEA R3, R0, 0x37800000, 0x17 ;  /* 0x3780000000037811 */ /* 0x000fe200078eb8ff */
[----:B------:R-:W-:-:S05]  /*c510*/  IMAD.SHL.U32 R0, R2, 0x200000, RZ ;  /* 0x0020000002007824 */ /* 0x000fca00078e00ff */
[----:B------:R-:W-:-:S07]  /*c520*/  LOP3.LUT R0, R3, R0, R4, 0xfe, !PT ;  /* 0x0000000003007212 */ /* 0x000fce00078efe04 */
.L_x_4634:
[----:B------:R-:W-:Y:S05]  /*c530*/  BSYNC B0 ;  /* 0x0000000000007941 */ /* 0x000fea0003800000 */
.L_x_4633:
[----:B------:R-:W-:-:S04]  /*c540*/  FMUL.FTZ R0, R0, 1 ;  /* 0x3f80000000007820 */ /* 0x000fc80000410000 */
[----:B------:R0:W1:Y:S01]  /*c550*/  F2F.F64.F32 R4, R0 ;  /* 0x0000000000047310 */ /* 0x0000620000201800 */
[----:B------:R-:W-:Y:S05]  /*c560*/  BRA `(.L_x_4614) ;  /* 0x0000000000a47947 */ /* 0x000fea0003800000 */
.L_x_4626:
        /* <DEDUP_REMOVED lines=14> */
.L_x_4640:
[----:B------:R-:W-:Y:S05]  /*c650*/  BSYNC B0 ;  /* 0x0000000000007941 */ /* 0x000fea0003800000 */
.L_x_4639:
[----:B------:R-:W-:-:S04]  /*c660*/  FMUL.FTZ R0, R0, 1 ;  /* 0x3f80000000007820 */ /* 0x000fc80000410000 */
[----:B------:R0:W1:Y:S01]  /*c670*/  F2F.F64.F32 R4, R0 ;  /* 0x0000000000047310 */ /* 0x0000620000201800 */
[----:B------:R-:W-:Y:S05]  /*c680*/  BRA `(.L_x_4614) ;  /* 0x00000000005c7947 */ /* 0x000fea0003800000 */
.L_x_4613:
        /* <DEDUP_REMOVED lines=16> */
.L_x_4641:
[----:B------:R-:W-:Y:S01]  /*c790*/  CS2R R4, SRZ ;  /* 0x0000000000047805 */ /* 0x000fe2000001ff00 */
[----:B------:R-:W-:Y:S06]  /*c7a0*/  BRA `(.L_x_4614) ;  /* 0x0000000000147947 */ /* 0x000fec0003800000 */
.L_x_4638:
[----:B------:R-:W2:Y:S02]  /*c7b0*/  LDG.E.64 R4, desc[UR36][R2.64] ;  /* 0x0000002402047981 */ /* 0x000ea4000c1e1b00 */
[----:B--2---:R-:W0:Y:S01]  /*c7c0*/  I2F.F64.U64 R4, R4 ;  /* 0x0000000400047312 */ /* 0x004e220000301800 */
[----:B------:R-:W-:Y:S05]  /*c7d0*/  BRA `(.L_x_4614) ;  /* 0x0000000000087947 */ /* 0x000fea0003800000 */
.L_x_4637:
[----:B------:R-:W2:Y:S02]  /*c7e0*/  LDG.E R2, desc[UR36][R2.64] ;  /* 0x0000002402027981 */ /* 0x000ea4000c1e1900 */
[----:B--2---:R0:W1:Y:S02]  /*c7f0*/  I2F.F64.U32 R4, R2 ;  /* 0x0000000200047312 */ /* 0x0040640000201800 */
.L_x_4614:
[----:B------:R-:W-:Y:S02]  /*c800*/  ULDC.U8 UR4, c[0x0][0x428] ;  /* 0x00010a0000047ab9 */ /* 0x000fe40000000000 */
[----:B------:R-:W-:-:S13]  /*c810*/  ISETP.NE.AND P0, PT, RZ, UR4, PT ;  /* 0x00000004ff007c0c */ /* 0x000fda000bf05270 */
[----:B------:R-:W-:Y:S05]  /*c820*/  @!P0 BRA `(.L_x_4642) ;  /* 0x0000000000648947 */ /* 0x000fea0003800000 */
[----:B------:R-:W4:Y:S01]  /*c830*/  LDC.64 R6, c[0x0][0x420] ;  /* 0x00010800ff067b82 */ /* 0x000f220000000a00 */
[----:B------:R-:W-:Y:S01]  /*c840*/  ULDC UR4, c[0x0][0x424] ;  /* 0x0001090000047ab9 */ /* 0x000fe20000000800 */
[----:B0-----:R-:W-:Y:S01]  /*c850*/  HFMA2.MMA R2, -RZ, RZ, 0, 5.9604644775390625e-08 ;  /* 0x00000001ff027435 */ /* 0x001fe200000001ff */
[----:B------:R-:W4:Y:S01]  /*c860*/  MUFU.RCP64H R3, UR4 ;  /* 0x0000000400037d08 */ /* 0x000f220008001800 */
[----:B-123-5:R-:W-:Y:S01]  /*c870*/  FSETP.GEU.AND P1, PT, |R5|, 6.5827683646048100446e-37, PT ;  /* 0x036000000500780b */ /* 0x02efe20003f2e200 */
[----:B------:R-:W-:Y:S05]  /*c880*/  BSSY B0, `(.L_x_4643) ;  /* 0x000000f000007945 */ /* 0x000fea0003800000 */
[----:B----4-:R-:W-:-:S08]  /*c890*/  DFMA R8, R2, -R6, 1 ;  /* 0x3ff000000208742b */ /* 0x010fd00000000806 */
        /* <DEDUP_REMOVED lines=13> */
.L_x_4644:
[----:B------:R-:W-:Y:S05]  /*c970*/  BSYNC B0 ;  /* 0x0000000000007941 */ /* 0x000fea0003800000 */
.L_x_4643:
[----:B------:R-:W0:Y:S01]  /*c980*/  FRND.F64 R2, R2 ;  /* 0x0000000200027313 */ /* 0x000e220000301800 */
[----:B------:R-:W-:Y:S02]  /*c990*/  ULDC.64 UR4, c[0x0][0x420] ;  /* 0x0001080000047ab9 */ /* 0x000fe40000000a00 */
[----:B0-----:R-:W-:Y:S01]  /*c9a0*/  DMUL R4, R2, UR4 ;  /* 0x0000000402047c28 */ /* 0x001fe20008000000 */
[----:B------:R-:W-:Y:S10]  /*c9b0*/  BRA `(.L_x_4645) ;  /* 0x0000000000647947 */ /* 0x000ff40003800000 */
.L_x_4642:
[----:B------:R-:W1:Y:S01]  /*c9c0*/  LDC.64 R6, c[0x0][0x420] ;  /* 0x00010800ff067b82 */ /* 0x000e620000000a00 */
[----:B------:R-:W-:Y:S01]  /*c9d0*/  ULDC UR4, c[0x0][0x424] ;  /* 0x0001090000047ab9 */ /* 0x000fe20000000800 */
[----:B0-----:R-:W-:Y:S01]  /*c9e0*/  IMAD.MOV.U32 R2, RZ, RZ, 0x1 ;  /* 0x00000001ff027424 */ /* 0x001fe200078e00ff */
[----:B------:R-:W1:Y:S01]  /*c9f0*/  MUFU.RCP64H R3, UR4 ;  /* 0x0000000400037d08 */ /* 0x000e620008001800 */
[----:B------:R-:W-:Y:S04]  /*ca00*/  BSSY B0, `(.L_x_4646) ;  /* 0x0000012000007945 */ /* 0x000fe80003800000 */
[-C--:B-1----:R-:W-:Y:S02]  /*ca10*/  DFMA R8, R2, -R6.reuse, 1 ;  /* 0x3ff000000208742b */ /* 0x082fe40000000806 */
[----:B--23-5:R-:W-:-:S06]  /*ca20*/  DMUL R4, R4, R6 ;  /* 0x0000000604047228 */ /* 0x02cfcc0000000000 */
        /* <DEDUP_REMOVED lines=9> */
[----:B----4-:R-:W-:-:S05]  /*cac0*/  FFMA R0, RZ, UR4, R3 ;  /* 0x00000004ff007c23 */ /* 0x010fca0008000003 */
[----:B------:R-:W-:-:S13]  /*cad0*/  FSETP.GT.AND P0, PT, |R0|, 1.469367938527859385e-39, PT ;  /* 0x001000000000780b */ /* 0x000fda0003f04200 */
[----:B------:R-:W-:Y:S05]  /*cae0*/  @P0 BRA P1, `(.L_x_4647) ;  /* 0x00000000000c0947 */ /* 0x000fea0000800000 */
[----:B------:R-:W-:-:S07]  /*caf0*/  MOV R0, 0xcb10 ;  /* 0x0000cb1000007802 */ /* 0x000fce0000000f00 */
[----:B------:R-:W-:Y:S05]  /*cb00*/  CALL.REL.NOINC `($__internal_0_$__cuda_sm20_div_rn_f64_full) ;  /* 0x0000001000587944 */ /* 0x000fea0003c00000 */
[----:B------:R-:W-:-:S07]  /*cb10*/  IMAD.MOV.U32 R2, RZ, RZ, R8 ;  /* 0x000000ffff027224 */ /* 0x000fce00078e0008 */
.L_x_4647:
[----:B------:R-:W-:Y:S05]  /*cb20*/  BSYNC B0 ;  /* 0x0000000000007941 */ /* 0x000fea0003800000 */
.L_x_4646:
[----:B------:R-:W-:Y:S02]  /*cb30*/  IMAD.MOV.U32 R4, RZ, RZ, R2 ;  /* 0x000000ffff047224 */ /* 0x000fe400078e0002 */
[----:B------:R-:W-:-:S07]  /*cb40*/  IMAD.MOV.U32 R5, RZ, RZ, R3 ;  /* 0x000000ffff057224 */ /* 0x000fce00078e0003 */
.L_x_4645:
        /* <DEDUP_REMOVED lines=15> */
.L_x_4651:
[----:B------:R-:W0:Y:S02]  /*cc40*/  F2I.S64.F64.TRUNC R4, R4 ;  /* 0x0000000400047311 */ /* 0x000e24000030d900 */
[----:B0-----:R-:W-:-:S05]  /*cc50*/  IMAD.MOV.U32 R3, RZ, RZ, R4 ;  /* 0x000000ffff037224 */ /* 0x001fca00078e0004 */
[----:B------:R-:W-:Y:S01]  /*cc60*/  STG.E.U8 desc[UR36][R16.64], R3 ;  /* 0x0000000310007986 */ /* 0x000fe2000c101124 */
[----:B------:R-:W-:Y:S05]  /*cc70*/  EXIT ;  /* 0x000000000000794d */ /* 0x000fea0003800000 */
.L_x_4650:
        /* <DEDUP_REMOVED lines=9> */
.L_x_4654:
[----:B------:R-:W0:Y:S02]  /*cd10*/  F2I.F64.TRUNC R5, R4 ;  /* 0x0000000400057311 */ /* 0x000e24000030d100 */
[----:B0-----:R-:W-:Y:S01]  /*cd20*/  STG.E desc[UR36][R16.64], R5 ;  /* 0x0000000510007986 */ /* 0x001fe2000c101924 */
[----:B------:R-:W-:Y:S05]  /*cd30*/  EXIT ;  /* 0x000000000000794d */ /* 0x000fea0003800000 */
.L_x_4653:
[----:B------:R-:W0:Y:S02]  /*cd40*/  F2I.F64.TRUNC R5, R4 ;  /* 0x0000000400057311 */ /* 0x000e24000030d100 */
[----:B0-----:R-:W-:Y:S01]  /*cd50*/  STG.E.U16 desc[UR36][R16.64], R5 ;  /* 0x0000000510007986 */ /* 0x001fe2000c101524 */
[----:B------:R-:W-:Y:S05]  /*cd60*/  EXIT ;  /* 0x000000000000794d */ /* 0x000fea0003800000 */
.L_x_4649:
        /* <DEDUP_REMOVED lines=13> */
.L_x_4656:
        /* <DEDUP_REMOVED lines=8> */
.L_x_4655:
        /* <DEDUP_REMOVED lines=14> */
.L_x_4658:
        /* <DEDUP_REMOVED lines=9> */
.L_x_4657:
[----:B------:R-:W-:Y:S01]  /*d030*/  STG.E.64 desc[UR36][R16.64], R4 ;  /* 0x0000000410007986 */ /* 0x000fe2000c101b24 */
[----:B------:R-:W-:Y:S05]  /*d040*/  EXIT ;  /* 0x000000000000794d */ /* 0x000fea0003800000 */
.L_x_4648:
        /* <DEDUP_REMOVED lines=12> */
.L_x_4661:
[----:B------:R-:W-:-:S05]  /*d110*/  CS2R R6, SRZ ;  /* 0x0000000000067805 */ /* 0x000fca000001ff00 */
[----:B------:R-:W-:Y:S01]  /*d120*/  STG.E.128 desc[UR36][R16.64], R4 ;  /* 0x0000000410007986 */ /* 0x000fe2000c101d24 */
[----:B------:R-:W-:Y:S05]  /*d130*/  EXIT ;  /* 0x000000000000794d */ /* 0x000fea0003800000 */
.L_x_4660:
        /* <DEDUP_REMOVED lines=25> */
.L_x_4665:
[----:B------:R-:W-:Y:S05]  /*d2d0*/  BSYNC B0 ;  /* 0x0000000000007941 */ /* 0x000fea0003800000 */
.L_x_4664:
[----:B------:R-:W-:-:S05]  /*d2e0*/  LOP3.LUT R3, R0, R3, RZ, 0xfc, !PT ;  /* 0x0000000300037212 */ /* 0x000fca00078efcff */
[----:B------:R-:W-:Y:S01]  /*d2f0*/  STG.E.U8 desc[UR36][R16.64], R3 ;  /* 0x0000000310007986 */ /* 0x000fe2000c101124 */
[----:B------:R-:W-:Y:S05]  /*d300*/  EXIT ;  /* 0x000000000000794d */ /* 0x000fea0003800000 */
.L_x_4663:
        /* <DEDUP_REMOVED lines=17> */
.L_x_4667:
[----:B------:R-:W-:Y:S01]  /*d420*/  IMAD.MOV.U32 R0, RZ, RZ, 0x7f ;  /* 0x0000007fff007424 */ /* 0x000fe200078e00ff */
[----:B------:R-:W-:-:S04]  /*d430*/  ISETP.GT.U32.AND P0, PT, R2, 0x7f800000, PT ;  /* 0x7f8000000200780c */ /* 0x000fc80003f04070 */
[----:B------:R-:W-:-:S09]  /*d440*/  SEL R0, R0, 0x7c, P0 ;  /* 0x0000007c00007807 */ /* 0x000fd20000000000 */
.L_x_4668:
[----:B------:R-:W-:Y:S05]  /*d450*/  BSYNC B0 ;  /* 0x0000000000007941 */ /* 0x000fea0003800000 */
.L_x_4666:
[----:B------:R-:W-:-:S04]  /*d460*/  LOP3.LUT R2, R3, 0x80000000, RZ, 0xc0, !PT ;  /* 0x8000000003027812 */ /* 0x000fc800078ec0ff */
[----:B------:R-:W-:-:S04]  /*d470*/  SHF.R.U32.HI R3, RZ, 0x18, R2 ;  /* 0x00000018ff037819 */ /* 0x000fc80000011602 */
[----:B------:R-:W-:-:S05]  /*d480*/  LOP3.LUT R3, R0, R3, RZ, 0xfc, !PT ;  /* 0x0000000300037212 */ /* 0x000fca00078efcff */
[----:B------:R-:W-:Y:S01]  /*d490*/  STG.E.U8 desc[UR36][R16.64], R3 ;  /* 0x0000000310007986 */ /* 0x000fe2000c101124 */
[----:B------:R-:W-:Y:S05]  /*d4a0*/  EXIT ;  /* 0x000000000000794d */ /* 0x000fea0003800000 */
.L_x_4662:
        /* <DEDUP_REMOVED lines=8> */
.L_x_4659:
        /* <DEDUP_REMOVED lines=11> */
.L_x_4671:
        /* <DEDUP_REMOVED lines=21> */
.L_x_4674:
[----:B------:R-:W-:-:S04]  /*d730*/  LOP3.LUT R2, R3, 0x80000000, RZ, 0xc0, !PT ;  /* 0x8000000003027812 */ /* 0x000fc800078ec0ff */
[----:B------:R-:W-:-:S04]  /*d740*/  SHF.R.U32.HI R3, RZ, 0x18, R2 ;  /* 0x00000018ff037819 */ /* 0x000fc80000011602 */
[----:B------:R-:W-:-:S04]  /*d750*/  LOP3.LUT R0, R0, R3, RZ, 0xfc, !PT ;  /* 0x0000000300007212 */ /* 0x000fc800078efcff */
[----:B------:R-:W-:-:S07]  /*d760*/  PRMT R8, R0, 0x7610, R8 ;  /* 0x0000761000087816 */ /* 0x000fce0000000008 */
.L_x_4673:
[----:B------:R-:W-:Y:S05]  /*d770*/  BSYNC B0 ;  /* 0x0000000000007941 */ /* 0x000fea0003800000 */
.L_x_4672:
[----:B------:R-:W-:Y:S01]  /*d780*/  STG.E.U8 desc[UR36][R16.64], R8 ;  /* 0x0000000810007986 */ /* 0x000fe2000c101124 */
[----:B------:R-:W-:Y:S05]  /*d790*/  EXIT ;  /* 0x000000000000794d */ /* 0x000fea0003800000 */
.L_x_4670:
        /* <DEDUP_REMOVED lines=21> */
.L_x_4677:
[----:B------:R-:W-:-:S04]  /*d8f0*/  LOP3.LUT R2, R3, 0x80000000, RZ, 0xc0, !PT ;  /* 0x8000000003027812 */ /* 0x000fc800078ec0ff */
[----:B------:R-:W-:-:S04]  /*d900*/  SHF.R.U32.HI R3, RZ, 0x18, R2 ;  /* 0x00000018ff037819 */ /* 0x000fc80000011602 */
[----:B------:R-:W-:-:S04]  /*d910*/  LOP3.LUT R0, R0, R3, RZ, 0xfc, !PT ;  /* 0x0000000300007212 */ /* 0x000fc800078efcff */
[----:B------:R-:W-:-:S07]  /*d920*/  PRMT R8, R0, 0x7610, R8 ;  /* 0x0000761000087816 */ /* 0x000fce0000000008 */
.L_x_4676:
[----:B------:R-:W-:Y:S05]  /*d930*/  BSYNC B0 ;  /* 0x0000000000007941 */ /* 0x000fea0003800000 */
.L_x_4675:
[----:B------:R-:W-:Y:S01]  /*d940*/  STG.E.U8 desc[UR36][R16.64], R8 ;  /* 0x0000000810007986 */ /* 0x000fe2000c101124 */
[----:B------:R-:W-:Y:S05]  /*d950*/  EXIT ;  /* 0x000000000000794d */ /* 0x000fea0003800000 */
.L_x_4669:
        /* <DEDUP_REMOVED lines=26> */
.L_x_4652:
[----:B------:R-:W-:Y:S01]  /*db00*/  MOV R0, 0x0 ;  /* 0x0000000000007802 */ /* 0x000fe20000000f00 */
[----:B------:R-:W-:Y:S01]  /*db10*/  ULDC.64 UR4, c[0x4][0x148] ;  /* 0x0100520000047ab9 */ /* 0x000fe20000000a00 */
[----:B------:R-:W-:Y:S01]  /*db20*/  ULDC.64 UR6, c[0x4][0x10] ;  /* 0x0100040000067ab9 */ /* 0x000fe20000000a00 */
[----:B------:R-:W-:Y:S01]  /*db30*/  MOV R4, UR4 ;  /* 0x0000000400047c02 */ /* 0x000fe20008000f00 */
        /* <DEDUP_REMOVED lines=12> */
.L_x_4680:
[----:B------:R-:W-:Y:S05]  /*dc00*/  EXIT ;  /* 0x000000000000794d */ /* 0x000fea0003800000 */
.L_x_4679:
[----:B------:R-:W0:Y:S02]  /*dc10*/  F2I.U64.F64.TRUNC R4, R4 ;  /* 0x0000000400047311 */ /* 0x000e24000030d800 */
[----:B0-----:R-:W-:Y:S01]  /*dc20*/  STG.E.64 desc[UR36][R16.64], R4 ;  /* 0x0000000410007986 */ /* 0x001fe2000c101b24 */
[----:B------:R-:W-:Y:S05]  /*dc30*/  EXIT ;  /* 0x000000000000794d */ /* 0x000fea0003800000 */
.L_x_4678:
[----:B------:R-:W0:Y:S02]  /*dc40*/  F2I.U32.F64.TRUNC R5, R4 ;  /* 0x0000000400057311 */ /* 0x000e24000030d000 */
[----:B0-----:R-:W-:Y:S01]  /*dc50*/  STG.E desc[UR36][R16.64], R5 ;  /* 0x0000000510007986 */ /* 0x001fe2000c101924 */
[----:B------:R-:W-:Y:S05]  /*dc60*/  EXIT ;  /* 0x000000000000794d */ /* 0x000fea0003800000 */
        .weak           $__internal_0_$__cuda_sm20_div_rn_f64_full
        .type           $__internal_0_$__cuda_sm20_div_rn_f64_full,@function
        .size           $__internal_0_$__cuda_sm20_div_rn_f64_full,(.L_x_19526 - $__internal_0_$__cuda_sm20_div_rn_f64_full)
$__internal_0_$__cuda_sm20_div_rn_f64_full:
[C---:B------:R-:W-:Y:S01]  /*dc70*/  FSETP.GEU.AND P0, PT, |R19|.reuse, 1.469367938527859385e-39, PT ;  /* 0x001000001300780b */ /* 0x040fe20003f0e200 */
[----:B------:R-:W-:Y:S01]  /*dc80*/  IMAD.U32 R28, RZ, RZ, UR38 ;  /* 0x00000026ff1c7e24 */ /* 0x000fe2000f8e00ff */
[----:B------:R-:W-:Y:S01]  /*dc90*/  LOP3.LUT R3, R19, 0x800fffff, RZ, 0xc0, !PT ;  /* 0x800fffff13037812 */ /* 0x000fe200078ec0ff */
[----:B------:R-:W-:Y:S01]  /*dca0*/  IMAD.MOV.U32 R29, RZ, RZ, R19 ;  /* 0x000000ffff1d7224 */ /* 0x000fe200078e0013 */
[----:B------:R-:W-:Y:S01]  /*dcb0*/  FSETP.GEU.AND P2, PT, |R5|, 1.469367938527859385e-39, PT ;  /* 0x001000000500780b */ /* 0x000fe20003f4e200 */
[----:B------:R-:W-:Y:S01]  /*dcc0*/  IMAD.U32 R26, RZ, RZ, UR38 ;  /* 0x00000026ff1a7e24 */ /* 0x000fe2000f8e00ff */
[----:B------:R-:W-:Y:S01]  /*dcd0*/  LOP3.LUT R27, R3, 0x3ff00000, RZ, 0xfc, !PT ;  /* 0x3ff00000031b7812 */ /* 0x000fe200078efcff */
[----:B------:R-:W-:Y:S01]  /*dce0*/  IMAD.MOV.U32 R6, RZ, RZ, 0x1 ;  /* 0x00000001ff067424 */ /* 0x000fe200078e00ff */
[----:B------:R-:W-:Y:S01]  /*dcf0*/  LOP3.LUT R3, R5, 0x7ff00000, RZ, 0xc0, !PT ;  /* 0x7ff0000005037812 */ /* 0x000fe200078ec0ff */
[----:B------:R-:W-:Y:S01]  /*dd00*/  IMAD.MOV.U32 R14, RZ, RZ, 0x1ca00000 ;  /* 0x1ca00000ff0e7424 */ /* 0x000fe200078e00ff */
[----:B------:R-:W-:Y:S01]  /*dd10*/  LOP3.LUT R18, R19, 0x7ff00000, RZ, 0xc0, !PT ;  /* 0x7ff0000013127812 */ /* 0x000fe200078ec0ff */
[----:B------:R-:W-:Y:S02]  /*dd20*/  BSSY B1, `(.L_x_4681) ;  /* 0x000004e000017945 */ /* 0x000fe40003800000 */
[----:B------:R-:W-:Y:S01]  /*dd30*/  @!P0 DMUL R26, R28, 8.98846567431157953865e+307 ;  /* 0x7fe000001c1a8828 */ /* 0x000fe20000000000 */
[----:B------:R-:W-:Y:S01]  /*dd40*/  ISETP.GE.U32.AND P1, PT, R3, R18, PT ;  /* 0x000000120300720c */ /* 0x000fe20003f26070 */
[----:B------:R-:W-:-:S02]  /*dd50*/  IMAD.MOV.U32 R15, RZ, RZ, R3 ;  /* 0x000000ffff0f7224 */ /* 0x000fc400078e0003 */
[----:B------:R-:W-:Y:S02]  /*dd60*/  @!P2 LOP3.LUT R8, R29, 0x7ff00000, RZ, 0xc0, !PT ;  /* 0x7ff000001d08a812 */ /* 0x000fe400078ec0ff */
[----:B------:R-:W0:Y:S02]  /*dd70*/  MUFU.RCP64H R7, R27 ;  /* 0x0000001b00077308 */ /* 0x000e240000001800 */
[----:B------:R-:W-:Y:S02]  /*dd80*/  @!P2 ISETP.GE.U32.AND P3, PT, R3, R8, PT ;  /* 0x000000080300a20c */ /* 0x000fe40003f66070 */
[----:B------:R-:W-:Y:S02]  /*dd90*/  @!P0 LOP3.LUT R18, R27, 0x7ff00000, RZ, 0xc0, !PT ;  /* 0x7ff000001b128812 */ /* 0x000fe400078ec0ff */
[----:B------:R-:W-:Y:S02]  /*dda0*/  @!P2 SEL R9, R14, 0x63400000, !P3 ;  /* 0x634000000e09a807 */ /* 0x000fe40005800000 */
[----:B------:R-:W-:-:S02]  /*ddb0*/  IADD3 R21, R18, -0x1, RZ ;  /* 0xffffffff12157810 */ /* 0x000fc40007ffe0ff */
[----:B------:R-:W-:-:S04]  /*ddc0*/  @!P2 LOP3.LUT R12, R9, 0x80000000, R5, 0xf8, !PT ;  /* 0x80000000090ca812 */ /* 0x000fc800078ef805 */
[----:B------:R-:W-:Y:S01]  /*ddd0*/  @!P2 LOP3.LUT R13, R12, 0x100000, RZ, 0xfc, !PT ;  /* 0x001000000c0da812 */ /* 0x000fe200078efcff */
[----:B------:R-:W-:Y:S01]  /*dde0*/  @!P2 IMAD.MOV.U32 R12, RZ, RZ, RZ ;  /* 0x000000ffff0ca224 */ /* 0x000fe200078e00ff */
[----:B0-----:R-:W-:-:S08]  /*ddf0*/  DFMA R10, R6, -R26, 1 ;  /* 0x3ff00000060a742b */ /* 0x001fd0000000081a */
[----:B------:R-:W-:-:S08]  /*de00*/  DFMA R10, R10, R10, R10 ;  /* 0x0000000a0a0a722b */ /* 0x000fd0000000000a */
[----:B------:R-:W-:Y:S01]  /*de10*/  DFMA R10, R6, R10, R6 ;  /* 0x0000000a060a722b */ /* 0x000fe20000000006 */
[----:B------:R-:W-:Y:S01]  /*de20*/  SEL R7, R14, 0x63400000, !P1 ;  /* 0x634000000e077807 */ /* 0x000fe20004800000 */
[----:B------:R-:W-:-:S03]  /*de30*/  IMAD.MOV.U32 R6, RZ, RZ, R4 ;  /* 0x000000ffff067224 */ /* 0x000fc600078e0004 */
[----:B------:R-:W-:-:S03]  /*de40*/  LOP3.LUT R7, R7, 0x800fffff, R5, 0xf8, !PT ;  /* 0x800fffff07077812 */ /* 0x000fc600078ef805 */
[----:B------:R-:W-:-:S03]  /*de50*/  DFMA R8, R10, -R26, 1 ;  /* 0x3ff000000a08742b */ /* 0x000fc6000000081a */
[----:B------:R-:W-:-:S05]  /*de60*/  @!P2 DFMA R6, R6, 2, -R12 ;  /* 0x400000000606a82b */ /* 0x000fca000000080c */
[----:B------:R-:W-:-:S05]  /*de70*/  DFMA R8, R10, R8, R10 ;  /* 0x000000080a08722b */ /* 0x000fca000000000a */
[----:B------:R-:W-:-:S03]  /*de80*/  @!P2 LOP3.LUT R15, R7, 0x7ff00000, RZ, 0xc0, !PT ;  /* 0x7ff00000070fa812 */ /* 0x000fc600078ec0ff */
[----:B------:R-:W-:Y:S02]  /*de90*/  DMUL R10, R8, R6 ;  /* 0x00000006080a7228 */ /* 0x000fe40000000000 */
[----:B------:R-:W-:-:S05]  /*dea0*/  VIADD R20, R15, 0xffffffff ;  /* 0xffffffff0f147836 */ /* 0x000fca0000000000 */
[----:B------:R-:W-:Y:S01]  /*deb0*/  ISETP.GT.U32.AND P0, PT, R20, 0x7feffffe, PT ;  /* 0x7feffffe1400780c */ /* 0x000fe20003f04070 */
[----:B------:R-:W-:-:S03]  /*dec0*/  DFMA R12, R10, -R26, R6 ;  /* 0x8000001a0a0c722b */ /* 0x000fc60000000006 */
[----:B------:R-:W-:-:S05]  /*ded0*/  ISETP.GT.U32.OR P0, PT, R21, 0x7feffffe, P0 ;  /* 0x7feffffe1500780c */ /* 0x000fca0000704470 */
[----:B------:R-:W-:-:S08]  /*dee0*/  DFMA R12, R8, R12, R10 ;  /* 0x0000000c080c722b */ /* 0x000fd0000000000a */
[----:B------:R-:W-:Y:S05]  /*def0*/  @P0 BRA `(.L_x_4682) ;  /* 0x00000000006c0947 */ /* 0x000fea0003800000 */
[----:B------:R-:W-:-:S04]  /*df00*/  LOP3.LUT R8, R29, 0x7ff00000, RZ, 0xc0, !PT ;  /* 0x7ff000001d087812 */ /* 0x000fc800078ec0ff */
[CC--:B------:R-:W-:Y:S02]  /*df10*/  VIADDMNMX R4, R3.reuse, -R8.reuse, 0xb9600000, !PT ;  /* 0xb960000003047446 */ /* 0x0c0fe40007800908 */
[----:B------:R-:W-:Y:S02]  /*df20*/  ISETP.GE.U32.AND P0, PT, R3, R8, PT ;  /* 0x000000080300720c */ /* 0x000fe40003f06070 */
[----:B------:R-:W-:Y:S01]  /*df30*/  VIMNMX R3, R4, 0x46a00000, PT ;  /* 0x46a0000004037848 */ /* 0x000fe20003fe0100 */
[----:B------:R-:W-:Y:S01]  /*df40*/  IMAD.MOV.U32 R4, RZ, RZ, RZ ;  /* 0x000000ffff047224 */ /* 0x000fe200078e00ff */
[----:B------:R-:W-:-:S05]  /*df50*/  SEL R14, R14, 0x63400000, !P0 ;  /* 0x634000000e0e7807 */ /* 0x000fca0004000000 */
[----:B------:R-:W-:-:S04]  /*df60*/  IMAD.IADD R3, R3, 0x1, -R14 ;  /* 0x0000000103037824 */ /* 0x000fc800078e0a0e */
[----:B------:R-:W-:-:S06]  /*df70*/  VIADD R5, R3, 0x7fe00000 ;  /* 0x7fe0000003057836 */ /* 0x000fcc0000000000 */
[----:B------:R-:W-:-:S10]  /*df80*/  DMUL R8, R12, R4 ;  /* 0x000000040c087228 */ /* 0x000fd40000000000 */
[----:B------:R-:W-:-:S13]  /*df90*/  FSETP.GTU.AND P0, PT, |R9|, 1.469367938527859385e-39, PT ;  /* 0x001000000900780b */ /* 0x000fda0003f0c200 */
[----:B------:R-:W-:Y:S05]  /*dfa0*/  @P0 BRA `(.L_x_4683) ;  /* 0x0000000000940947 */ /* 0x000fea0003800000 */
[----:B------:R-:W-:Y:S01]  /*dfb0*/  DFMA R6, R12, -R26, R6 ;  /* 0x8000001a0c06722b */ /* 0x000fe20000000006 */
[----:B------:R-:W-:-:S09]  /*dfc0*/  IMAD.MOV.U32 R4, RZ, RZ, RZ ;  /* 0x000000ffff047224 */ /* 0x000fd200078e00ff */
[C---:B------:R-:W-:Y:S02]  /*dfd0*/  FSETP.NEU.AND P0, PT, R7.reuse, RZ, PT ;  /* 0x000000ff0700720b */ /* 0x040fe40003f0d000 */
[----:B------:R-:W-:-:S04]  /*dfe0*/  LOP3.LUT R11, R7, 0x80000000, R29, 0x48, !PT ;  /* 0x80000000070b7812 */ /* 0x000fc800078e481d */
[----:B------:R-:W-:-:S07]  /*dff0*/  LOP3.LUT R5, R11, R5, RZ, 0xfc, !PT ;  /* 0x000000050b057212 */ /* 0x000fce00078efcff */
[----:B------:R-:W-:Y:S05]  /*e000*/  @!P0 BRA `(.L_x_4683) ;  /* 0x00000000007c8947 */ /* 0x000fea0003800000 */
[----:B------:R-:W-:Y:S01]  /*e010*/  IMAD.MOV R7, RZ, RZ, -R3 ;  /* 0x000000ffff077224 */ /* 0x000fe200078e0a03 */
[----:B------:R-:W-:Y:S01]  /*e020*/  DMUL.RP R4, R12, R4 ;  /* 0x000000040c047228 */ /* 0x000fe20000008000 */
[----:B------:R-:W-:Y:S01]  /*e030*/  IMAD.MOV.U32 R6, RZ, RZ, RZ ;  /* 0x000000ffff067224 */ /* 0x000fe200078e00ff */
[----:B------:R-:W-:-:S05]  /*e040*/  IADD3 R3, -R3, -0x43300000, RZ ;  /* 0xbcd0000003037810 */ /* 0x000fca0007ffe1ff */
[----:B------:R-:W-:-:S03]  /*e050*/  DFMA R6, R8, -R6, R12 ;  /* 0x800000060806722b */ /* 0x000fc6000000000c */
[----:B------:R-:W-:-:S07]  /*e060*/  LOP3.LUT R11, R5, R11, RZ, 0x3c, !PT ;  /* 0x0000000b050b7212 */ /* 0x000fce00078e3cff */
[----:B------:R-:W-:-:S04]  /*e070*/  FSETP.NEU.AND P0, PT, |R7|, R3, PT ;  /* 0x000000030700720b */ /* 0x000fc80003f0d200 */
[----:B------:R-:W-:Y:S02]  /*e080*/  FSEL R8, R4, R8, !P0 ;  /* 0x0000000804087208 */ /* 0x000fe40004000000 */
[----:B------:R-:W-:Y:S01]  /*e090*/  FSEL R9, R11, R9, !P0 ;  /* 0x000000090b097208 */ /* 0x000fe20004000000 */
[----:B------:R-:W-:Y:S06]  /*e0a0*/  BRA `(.L_x_4683) ;  /* 0x0000000000547947 */ /* 0x000fec0003800000 */
.L_x_4682:
[----:B------:R-:W-:-:S14]  /*e0b0*/  DSETP.NAN.AND P0, PT, R4, R4, PT ;  /* 0x000000040400722a */ /* 0x000fdc0003f08000 */
[----:B------:R-:W-:Y:S05]  /*e0c0*/  @P0 BRA `(.L_x_4684) ;  /* 0x0000000000440947 */ /* 0x000fea0003800000 */
[----:B------:R-:W-:-:S14]  /*e0d0*/  DSETP.NAN.AND P0, PT, R28, R28, PT ;  /* 0x0000001c1c00722a */ /* 0x000fdc0003f08000 */
[----:B------:R-:W-:Y:S05]  /*e0e0*/  @P0 BRA `(.L_x_4685) ;  /* 0x0000000000300947 */ /* 0x000fea0003800000 */
[----:B------:R-:W-:Y:S01]  /*e0f0*/  ISETP.NE.AND P0, PT, R15, R18, PT ;  /* 0x000000120f00720c */ /* 0x000fe20003f05270 */
[----:B------:R-:W-:Y:S02]  /*e100*/  IMAD.MOV.U32 R8, RZ, RZ, 0x0 ;  /* 0x00000000ff087424 */ /* 0x000fe400078e00ff */
[----:B------:R-:W-:-:S10]  /*e110*/  IMAD.MOV.U32 R9, RZ, RZ, -0x80000 ;  /* 0xfff80000ff097424 */ /* 0x000fd400078e00ff */
[----:B------:R-:W-:Y:S05]  /*e120*/  @!P0 BRA `(.L_x_4683) ;  /* 0x0000000000348947 */ /* 0x000fea0003800000 */
[----:B------:R-:W-:Y:S02]  /*e130*/  ISETP.NE.AND P0, PT, R15, 0x7ff00000, PT ;  /* 0x7ff000000f00780c */ /* 0x000fe40003f05270 */
[----:B------:R-:W-:Y:S02]  /*e140*/  LOP3.LUT R9, R5, 0x80000000, R29, 0x48, !PT ;  /* 0x8000000005097812 */ /* 0x000fe400078e481d */
[----:B------:R-:W-:-:S13]  /*e150*/  ISETP.EQ.OR P0, PT, R18, RZ, !P0 ;  /* 0x000000ff1200720c */ /* 0x000fda0004702670 */
[----:B------:R-:W-:Y:S01]  /*e160*/  @P0 LOP3.LUT R3, R9, 0x7ff00000, RZ, 0xfc, !PT ;  /* 0x7ff0000009030812 */ /* 0x000fe200078efcff */
[----:B------:R-:W-:Y:S02]  /*e170*/  @!P0 IMAD.MOV.U32 R8, RZ, RZ, RZ ;  /* 0x000000ffff088224 */ /* 0x000fe400078e00ff */
[----:B------:R-:W-:Y:S02]  /*e180*/  @P0 IMAD.MOV.U32 R8, RZ, RZ, RZ ;  /* 0x000000ffff080224 */ /* 0x000fe400078e00ff */
[----:B------:R-:W-:Y:S01]  /*e190*/  @P0 IMAD.MOV.U32 R9, RZ, RZ, R3 ;  /* 0x000000ffff090224 */ /* 0x000fe200078e0003 */
[----:B------:R-:W-:Y:S06]  /*e1a0*/  BRA `(.L_x_4683) ;  /* 0x0000000000147947 */ /* 0x000fec0003800000 */
.L_x_4685:
[----:B------:R-:W-:Y:S01]  /*e1b0*/  LOP3.LUT R9, R29, 0x80000, RZ, 0xfc, !PT ;  /* 0x000800001d097812 */ /* 0x000fe200078efcff */
[----:B------:R-:W-:Y:S01]  /*e1c0*/  IMAD.MOV.U32 R8, RZ, RZ, R28 ;  /* 0x000000ffff087224 */ /* 0x000fe200078e001c */
[----:B------:R-:W-:Y:S06]  /*e1d0*/  BRA `(.L_x_4683) ;  /* 0x0000000000087947 */ /* 0x000fec0003800000 */
.L_x_4684:
[----:B------:R-:W-:Y:S01]  /*e1e0*/  LOP3.LUT R9, R5, 0x80000, RZ, 0xfc, !PT ;  /* 0x0008000005097812 */ /* 0x000fe200078efcff */
[----:B------:R-:W-:-:S07]  /*e1f0*/  IMAD.MOV.U32 R8, RZ, RZ, R4 ;  /* 0x000000ffff087224 */ /* 0x000fce00078e0004 */
.L_x_4683:
[----:B------:R-:W-:Y:S05]  /*e200*/  BSYNC B1 ;  /* 0x0000000000017941 */ /* 0x000fea0003800000 */
.L_x_4681:
[----:B------:R-:W-:Y:S02]  /*e210*/  IMAD.MOV.U32 R4, RZ, RZ, R0 ;  /* 0x000000ffff047224 */ /* 0x000fe400078e0000 */
[----:B------:R-:W-:Y:S02]  /*e220*/  IMAD.MOV.U32 R5, RZ, RZ, 0x0 ;  /* 0x00000000ff057424 */ /* 0x000fe400078e00ff */
[----:B------:R-:W-:Y:S02]  /*e230*/  IMAD.MOV.U32 R3, RZ, RZ, R9 ;  /* 0x000000ffff037224 */ /* 0x000fe400078e0009 */
[----:B------:R-:W-:Y:S05]  /*e240*/  RET.REL.NODEC R4 `(_ZN2at6native18elementwise_kernelILi128ELi4EZNS0_15gpu_kernel_implIZZZNS0_26round_decimals_kernel_cudaERNS_18TensorIteratorBaseElENKUlvE_clEvENKUlvE_clEvEUldE_EEvS4_RKT_EUliE_EEviT1_) ;  /* 0xffffff1c046c7950 */ /* 0x000fea0003c3ffff */
.L_x_4686:
        /* <DEDUP_REMOVED lines=11> */
.L_x_19526:


//--------------------- .text._ZN2at6native27unrolled_elementwise_kernelIZZZNS0_26round_decimals_kernel_cudaERNS_18TensorIteratorBaseElENKUlvE_clEvENKUlvE_clEvEUldE_St5arrayIPcLm2EELi4E23TrivialOffsetCalculatorILi1EjESB_NS0_6memory12LoadWithCastILi1EEENSC_13StoreWithCastILi1EEEEEviT_T0_T2_T3_T4_T5_ --------------------------
	.section	.text._ZN2at6native27unrolled_elementwise_kernelIZZZNS0_26round_decimals_kernel_cudaERNS_18TensorIteratorBaseElENKUlvE_clEvENKUlvE_clEvEUldE_St5arrayIPcLm2EELi4E23TrivialOffsetCalculatorILi1EjESB_NS0_6memory12LoadWithCastILi1EEENSC_13StoreWithCastILi1EEEEEviT_T0_T2_T3_T4_T5_,"ax",@progbits
	.align	128
        .global         _ZN2at6native27unrolled_elementwise_kernelIZZZNS0_26round_decimals_kernel_cudaERNS_18TensorIteratorBaseElENKUlvE_clEvENKUlvE_clEvEUldE_St5arrayIPcLm2EELi4E23TrivialOffsetCalculatorILi1EjESB_NS0_6memory12LoadWithCastILi1EEENSC_13StoreWithCastILi1EEEEEviT_T0_T2_T3_T4_T5_
        .type           _ZN2at6native27unrolled_elementwise_kernelIZZZNS0_26round_decimals_kernel_cudaERNS_18TensorIteratorBaseElENKUlvE_clEvENKUlvE_clEvEUldE_St5arrayIPcLm2EELi4E23TrivialOffsetCalculatorILi1EjESB_NS0_6memory12LoadWithCastILi1EEENSC_13StoreWithCastILi1EEEEEviT_T0_T2_T3_T4_T5_,@function
        .size           _ZN2at6native27unrolled_elementwise_kernelIZZZNS0_26round_decimals_kernel_cudaERNS_18TensorIteratorBaseElENKUlvE_clEvENKUlvE_clEvEUldE_St5arrayIPcLm2EELi4E23TrivialOffsetCalculatorILi1EjESB_NS0_6memory12LoadWithCastILi1EEENSC_13StoreWithCastILi1EEEEEviT_T0_T2_T3_T4_T5_,(.L_x_19527 - _ZN2at6native27unrolled_elementwise_kernelIZZZNS0_26round_decimals_kernel_cudaERNS_18TensorIteratorBaseElENKUlvE_clEvENKUlvE_clEvEUldE_St5arrayIPcLm2EELi4E23TrivialOffsetCalculatorILi1EjESB_NS0_6memory12LoadWithCastILi1EEENSC_13StoreWithCastILi1EEEEEviT_T0_T2_T3_T4_T5_)
        .other          _ZN2at6native27unrolled_elementwise_kernelIZZZNS0_26round_decimals_kernel_cudaERNS_18TensorIteratorBaseElENKUlvE_clEvENKUlvE_clEvEUldE_St5arrayIPcLm2EELi4E23TrivialOffsetCalculatorILi1EjESB_NS0_6memory12LoadWithCastILi1EEENSC_13StoreWithCastILi1EEEEEviT_T0_T2_T3_T4_T5_,@"STO_CUDA_ENTRY STV_DEFAULT"
_ZN2at6native27unrolled_elementwise_kernelIZZZNS0_26round_decimals_kernel_cudaERNS_18TensorIteratorBaseElENKUlvE_clEvENKUlvE_clEvEUldE_St5arrayIPcLm2EELi4E23TrivialOffsetCalculatorILi1EjESB_NS0_6memory12LoadWithCastILi1EEENSC_13StoreWithCastILi1EEEEEviT_T0_T2_T3_T4_T5_:
.text._ZN2at6native27unrolled_elementwise_kernelIZZZNS0_26round_decimals_kernel_cudaERNS_18TensorIteratorBaseElENKUlvE_clEvENKUlvE_clEvEUldE_St5arrayIPcLm2EELi4E23TrivialOffsetCalculatorILi1EjESB_NS0_6memory12LoadWithCastILi1EEENSC_13StoreWithCastILi1EEEEEviT_T0_T2_T3_T4_T5_:
        /* <DEDUP_REMOVED lines=32> */
.L_x_4692:
[----:B------:R-:W2:Y:S02]  /*0200*/  LDG.E.U8 R4, desc[UR36][R4.64] ;  /* 0x0000002404047981 */ /* 0x000ea4000c1e1100 */
[----:B--2---:R0:W1:Y:S01]  /*0210*/  I2F.F64.U16 R26, R4 ;  /* 0x00000004001a7312 */ /* 0x0040620000101800 */
[----:B------:R-:W-:Y:S05]  /*0220*/  BRA `(.L_x_4694) ;  /* 0x0000000c00747947 */ /* 0x000fea0003800000 */
.L_x_4691:
        /* <DEDUP_REMOVED lines=9> */
.L_x_4696:
[----:B------:R-:W2:Y:S02]  /*02c0*/  LDG.E R4, desc[UR36][R4.64] ;  /* 0x0000002404047981 */ /* 0x000ea4000c1e1900 */
[----:B--2---:R1:W2:Y:S01]  /*02d0*/  I2F.F64 R26, R4 ;  /* 0x00000004001a7312 */ /* 0x0042a20000201c00 */
[----:B------:R-:W-:Y:S05]  /*02e0*/  BRA `(.L_x_4694) ;  /* 0x0000000c00447947 */ /* 0x000fea0003800000 */
.L_x_4695:
[----:B------:R-:W2:Y:S02]  /*02f0*/  LDG.E.U16 R4, desc[UR36][R4.64] ;  /* 0x0000002404047981 */ /* 0x000ea4000c1e1500 */
[----:B--2---:R3:W4:Y:S01]  /*0300*/  I2F.F64.S16 R26, R4 ;  /* 0x00000004001a7312 */ /* 0x0047220000101c00 */
[----:B------:R-:W-:Y:S05]  /*0310*/  BRA `(.L_x_4694) ;  /* 0x0000000c00387947 */ /* 0x000fea0003800000 */
.L_x_4690:
        /* <DEDUP_REMOVED lines=10> */
.L_x_4698:
[----:B------:R-:W2:Y:S02]  /*03c0*/  LDG.E.U16 R0, desc[UR36][R4.64] ;  /* 0x0000002404007981 */ /* 0x000ea4000c1e1500 */
[----:B--2---:R-:W-:-:S05]  /*03d0*/  HADD2.F32 R0, -RZ, R0.H0_H0 ;  /* 0x20000000ff007230 */ /* 0x004fca0000004100 */
[----:B------:R-:W-:-:S04]  /*03e0*/  FMUL.FTZ R0, R0, 1 ;  /* 0x3f80000000007820 */ /* 0x000fc80000410000 */
[----:B------:R0:W1:Y:S01]  /*03f0*/  F2F.F64.F32 R26, R0 ;  /* 0x00000000001a7310 */ /* 0x0000620000201800 */
[----:B------:R-:W-:Y:S05]  /*0400*/  BRA `(.L_x_4694) ;  /* 0x0000000800fc7947 */ /* 0x000fea0003800000 */
.L_x_4697:
        /* <DEDUP_REMOVED lines=10> */
.L_x_4700:
[----:B------:R-:W2:Y:S02]  /*04b0*/  LDG.E.U16 R4, desc[UR36][R4.64] ;  /* 0x0000002404047981 */ /* 0x000ea4000c1e1500 */
[----:B--2---:R-:W-:-:S05]  /*04c0*/  HADD2.F32 R0, -RZ, R4.H0_H0 ;  /* 0x20000004ff007230 */ /* 0x004fca0000004100 */
[----:B------:R-:W-:-:S04]  /*04d0*/  FMUL.FTZ R0, R0, 1 ;  /* 0x3f80000000007820 */ /* 0x000fc80000410000 */
[----:B------:R0:W1:Y:S01]  /*04e0*/  F2F.F64.F32 R26, R0 ;  /* 0x00000000001a7310 */ /* 0x0000620000201800 */
[----:B------:R-:W-:Y:S05]  /*04f0*/  BRA `(.L_x_4694) ;  /* 0x0000000800c07947 */ /* 0x000fea0003800000 */
.L_x_4699:
[----:B------:R0:W5:Y:S01]  /*0500*/  LDG.E.64 R26, desc[UR36][R4.64] ;  /* 0x00000024041a7981 */ /* 0x000162000c1e1b00 */
[----:B------:R-:W-:Y:S05]  /*0510*/  BRA `(.L_x_4694) ;  /* 0x0000000800b87947 */ /* 0x000fea0003800000 */
.L_x_4689:
        /* <DEDUP_REMOVED lines=13> */
.L_x_4703:
[----:B------:R0:W5:Y:S01]  /*05f0*/  LDG.E.64 R26, desc[UR36][R4.64] ;  /* 0x00000024041a7981 */ /* 0x000162000c1e1b00 */
[----:B------:R-:W-:Y:S05]  /*0600*/  BRA `(.L_x_4694) ;  /* 0x00000008007c7947 */ /* 0x000fea0003800000 */
.L_x_4702:
        /* <DEDUP_REMOVED lines=28> */
.L_x_4705:
        /* <DEDUP_REMOVED lines=16> */
.L_x_4704:
[----:B------:R-:W2:Y:S02]  /*08d0*/  LDG.E.U16 R0, desc[UR36][R4.64] ;  /* 0x0000002404007981 */ /* 0x000ea4000c1e1500 */
[----:B--2---:R-:W-:-:S04]  /*08e0*/  IMAD.U32 R0, R0, 0x10000, RZ ;  /* 0x0001000000007824 */ /* 0x004fc800078e00ff */
[----:B------:R-:W-:-:S04]  /*08f0*/  FMUL.FTZ R0, R0, 1 ;  /* 0x3f80000000007820 */ /* 0x000fc80000410000 */
[----:B------:R0:W1:Y:S01]  /*0900*/  F2F.F64.F32 R26, R0 ;  /* 0x00000000001a7310 */ /* 0x0000620000201800 */
[----:B------:R-:W-:Y:S05]  /*0910*/  BRA `(.L_x_4694) ;  /* 0x0000000400b87947 */ /* 0x000fea0003800000 */
.L_x_4701:
        /* <DEDUP_REMOVED lines=11> */
.L_x_4708:
        /* <DEDUP_REMOVED lines=21> */
.L_x_4712:
[----:B------:R-:W-:Y:S05]  /*0b20*/  BSYNC B1 ;  /* 0x0000000000017941 */ /* 0x000fea0003800000 */
.L_x_4711:
[----:B------:R-:W-:Y:S01]  /*0b30*/  LEA R5, R0, 0x3b800000, 0x17 ;  /* 0x3b80000000057811 */ /* 0x000fe200078eb8ff */
[----:B------:R-:W-:-:S05]  /*0b40*/  IMAD.SHL.U32 R0, R3, 0x100000, RZ ;  /* 0x0010000003007824 */ /* 0x000fca00078e00ff */
[----:B------:R-:W-:-:S07]  /*0b50*/  LOP3.LUT R0, R5, R0, R6, 0xfe, !PT ;  /* 0x0000000005007212 */ /* 0x000fce00078efe06 */
.L_x_4710:
[----:B------:R-:W-:Y:S05]  /*0b60*/  BSYNC B0 ;  /* 0x0000000000007941 */ /* 0x000fea0003800000 */
.L_x_4709:
[----:B------:R-:W-:-:S04]  /*0b70*/  FMUL.FTZ R0, R0, 1 ;  /* 0x3f80000000007820 */ /* 0x000fc80000410000 */
[----:B------:R0:W1:Y:S01]  /*0b80*/  F2F.F64.F32 R26, R0 ;  /* 0x00000000001a7310 */ /* 0x0000620000201800 */
[----:B------:R-:W-:Y:S05]  /*0b90*/  BRA `(.L_x_4694) ;  /* 0x0000000400187947 */ /* 0x000fea0003800000 */
.L_x_4707:
        /* <DEDUP_REMOVED lines=21> */
.L_x_4716:
[----:B------:R-:W-:Y:S05]  /*0cf0*/  BSYNC B1 ;  /* 0x0000000000017941 */ /* 0x000fea0003800000 */
.L_x_4715:
[----:B------:R-:W-:Y:S01]  /*0d00*/  LEA R5, R0, 0x37800000, 0x17 ;  /* 0x3780000000057811 */ /* 0x000fe200078eb8ff */
[----:B------:R-:W-:-:S05]  /*0d10*/  IMAD.SHL.U32 R0, R3, 0x200000, RZ ;  /* 0x0020000003007824 */ /* 0x000fca00078e00ff */
[----:B------:R-:W-:-:S07]  /*0d20*/  LOP3.LUT R0, R5, R0, R6, 0xfe, !PT ;  /* 0x0000000005007212 */ /* 0x000fce00078efe06 */
.L_x_4714:
[----:B------:R-:W-:Y:S05]  /*0d30*/  BSYNC B0 ;  /* 0x0000000000007941 */ /* 0x000fea0003800000 */
.L_x_4713:
[----:B------:R-:W-:-:S04]  /*0d40*/  FMUL.FTZ R0, R0, 1 ;  /* 0x3f80000000007820 */ /* 0x000fc80000410000 */
[----:B------:R0:W1:Y:S01]  /*0d50*/  F2F.F64.F32 R26, R0 ;  /* 0x00000000001a7310 */ /* 0x0000620000201800 */
[----:B------:R-:W-:Y:S05]  /*0d60*/  BRA `(.L_x_4694) ;  /* 0x0000000000a47947 */ /* 0x000fea0003800000 */
.L_x_4706:
        /* <DEDUP_REMOVED lines=14> */
.L_x_4720:
[----:B------:R-:W-:Y:S05]  /*0e50*/  BSYNC B0 ;  /* 0x0000000000007941 */ /* 0x000fea0003800000 */
.L_x_4719:
[----:B------:R-:W-:-:S04]  /*0e60*/  FMUL.FTZ R0, R0, 1 ;  /* 0x3f80000000007820 */ /* 0x000fc80000410000 */
[----:B------:R0:W1:Y:S01]  /*0e70*/  F2F.F64.F32 R26, R0 ;  /* 0x00000000001a7310 */ /* 0x0000620000201800 */
[----:B------:R-:W-:Y:S05]  /*0e80*/  BRA `(.L_x_4694) ;  /* 0x00000000005c7947 */ /* 0x000fea0003800000 */
.L_x_4693:
        /* <DEDUP_REMOVED lines=16> */
.L_x_4721:
[----:B------:R-:W-:Y:S01]  /*0f90*/  CS2R R26, SRZ ;  /* 0x00000000001a7805 */ /* 0x000fe2000001ff00 */
[----:B------:R-:W-:Y:S06]  /*0fa0*/  BRA `(.L_x_4694) ;  /* 0x0000000000147947 */ /* 0x000fec0003800000 */
.L_x_4718:
[----:B------:R-:W2:Y:S02]  /*0fb0*/  LDG.E.64 R26, desc[UR36][R4.64] ;  /* 0x00000024041a7981 */ /* 0x000ea4000c1e1b00 */
[----:B--2---:R-:W0:Y:S01]  /*0fc0*/  I2F.F64.U64 R26, R26 ;  /* 0x0000001a001a7312 */ /* 0x004e220000301800 */
[----:B------:R-:W-:Y:S05]  /*0fd0*/  BRA `(.L_x_4694) ;  /* 0x0000000000087947 */ /* 0x000fea0003800000 */
.L_x_4717:
[----:B------:R-:W2:Y:S02]  /*0fe0*/  LDG.E R4, desc[UR36][R4.64] ;  /* 0x0000002404047981 */ /* 0x000ea4000c1e1900 */
[----:B--2---:R0:W1:Y:S02]  /*0ff0*/  I2F.F64.U32 R26, R4 ;  /* 0x00000004001a7312 */ /* 0x0040640000201800 */
.L_x_4694:
[----:B------:R-:W3:Y:S02]  /*1000*/  S2R R29, SR_TID.X ;  /* 0x00000000001d7919 */ /* 0x000ee40000002100 */
[----:B---3--:R-:W-:-:S07]  /*1010*/  VIADD R29, R29, 0x80 ;  /* 0x000000801d1d7836 */ /* 0x008fce0000000000 */
.L_x_4688:
[----:B------:R-:W-:Y:S05]  /*1020*/  BSYNC B6 ;  /* 0x0000000000067941 */ /* 0x000fea0003800000 */
.L_x_4687:
        /* <DEDUP_REMOVED lines=24> */
.L_x_4727:
[----:B------:R-:W3:Y:S02]  /*11b0*/  LDG.E.U8 R4, desc[UR36][R4.64] ;  /* 0x0000002404047981 */ /* 0x000ee4000c1e1100 */
[----:B---3--:R0:W1:Y:S01]  /*11c0*/  I2F.F64.U16 R24, R4 ;  /* 0x0000000400187312 */ /* 0x0080620000101800 */
[----:B------:R-:W-:Y:S05]  /*11d0*/  BRA `(.L_x_4729) ;  /* 0x0000000c00707947 */ /* 0x000fea0003800000 */
.L_x_4726:
        /* <DEDUP_REMOVED lines=9> */
.L_x_4731:
[----:B------:R-:W3:Y:S02]  /*1270*/  LDG.E R4, desc[UR36][R4.64] ;  /* 0x0000002404047981 */ /* 0x000ee4000c1e1900 */
[----:B---3--:R0:W1:Y:S01]  /*1280*/  I2F.F64 R24, R4 ;  /* 0x0000000400187312 */ /* 0x0080620000201c00 */
[----:B------:R-:W-:Y:S05]  /*1290*/  BRA `(.L_x_4729) ;  /* 0x0000000c00407947 */ /* 0x000fea0003800000 */
.L_x_4730:
[----:B------:R-:W3:Y:S02]  /*12a0*/  LDG.E.U16 R4, desc[UR36][R4.64] ;  /* 0x0000002404047981 */ /* 0x000ee4000c1e1500 */
[----:B---3--:R0:W1:Y:S01]  /*12b0*/  I2F.F64.S16 R24, R4 ;  /* 0x0000000400187312 */ /* 0x0080620000101c00 */
[----:B------:R-:W-:Y:S05]  /*12c0*/  BRA `(.L_x_4729) ;  /* 0x0000000c00347947 */ /* 0x000fea0003800000 */
.L_x_4725:
        /* <DEDUP_REMOVED lines=10> */
.L_x_4733:
[----:B------:R-:W3:Y:S02]  /*1370*/  LDG.E.U16 R0, desc[UR36][R4.64] ;  /* 0x0000002404007981 */ /* 0x000ee4000c1e1500 */
[----:B---3--:R-:W-:-:S05]  /*1380*/  HADD2.F32 R0, -RZ, R0.H0_H0 ;  /* 0x20000000ff007230 */ /* 0x008fca0000004100 */
[----:B------:R-:W-:-:S04]  /*1390*/  FMUL.FTZ R0, R0, 1 ;  /* 0x3f80000000007820 */ /* 0x000fc80000410000 */
[----:B------:R0:W1:Y:S01]  /*13a0*/  F2F.F64.F32 R24, R0 ;  /* 0x0000000000187310 */ /* 0x0000620000201800 */
[----:B------:R-:W-:Y:S05]  /*13b0*/  BRA `(.L_x_4729) ;  /* 0x0000000800f87947 */ /* 0x000fea0003800000 */
.L_x_4732:
        /* <DEDUP_REMOVED lines=10> */
.L_x_4735:
[----:B------:R-:W3:Y:S02]  /*1460*/  LDG.E.U16 R4, desc[UR36][R4.64] ;  /* 0x0000002404047981 */ /* 0x000ee4000c1e1500 */
[----:B---3--:R-:W-:-:S05]  /*1470*/  HADD2.F32 R0, -RZ, R4.H0_H0 ;  /* 0x20000004ff007230 */ /* 0x008fca0000004100 */
[----:B------:R-:W-:-:S04]  /*1480*/  FMUL.FTZ R0, R0, 1 ;  /* 0x3f80000000007820 */ /* 0x000fc80000410000 */
[----:B------:R0:W1:Y:S01]  /*1490*/  F2F.F64.F32 R24, R0 ;  /* 0x0000000000187310 */ /* 0x0000620000201800 */
[----:B------:R-:W-:Y:S05]  /*14a0*/  BRA `(.L_x_4729) ;  /* 0x0000000800bc7947 */ /* 0x000fea0003800000 */
.L_x_4734:
[----:B------:R0:W5:Y:S01]  /*14b0*/  LDG.E.64 R24, desc[UR36][R4.64] ;  /* 0x0000002404187981 */ /* 0x000162000c1e1b00 */
[----:B------:R-:W-:Y:S05]  /*14c0*/  BRA `(.L_x_4729) ;  /* 0x0000000800b47947 */ /* 0x000fea0003800000 */
.L_x_4724:
        /* <DEDUP_REMOVED lines=13> */
.L_x_4738:
[----:B------:R0:W5:Y:S01]  /*15a0*/  LDG.E.64 R24, desc[UR36][R4.64] ;  /* 0x0000002404187981 */ /* 0x000162000c1e1b00 */
[----:B------:R-:W-:Y:S05]  /*15b0*/  BRA `(.L_x_4729) ;  /* 0x0000000800787947 */ /* 0x000fea0003800000 */
.L_x_4737:
        /* <DEDUP_REMOVED lines=28> */
.L_x_4740:
        /* <DEDUP_REMOVED lines=15> */
.L_x_4739:
[----:B------:R-:W3:Y:S02]  /*1870*/  LDG.E.U16 R0, desc[UR36][R4.64] ;  /* 0x0000002404007981 */ /* 0x000ee4000c1e1500 */
[----:B---3--:R-:W-:-:S04]  /*1880*/  IMAD.U32 R0, R0, 0x10000, RZ ;  /* 0x0001000000007824 */ /* 0x008fc800078e00ff */
[----:B------:R-:W-:-:S04]  /*1890*/  FMUL.FTZ R0, R0, 1 ;  /* 0x3f80000000007820 */ /* 0x000fc80000410000 */
[----:B------:R0:W1:Y:S01]  /*18a0*/  F2F.F64.F32 R24, R0 ;  /* 0x0000000000187310 */ /* 0x0000620000201800 */
[----:B------:R-:W-:Y:S05]  /*18b0*/  BRA `(.L_x_4729) ;  /* 0x0000000400b87947 */ /* 0x000fea0003800000 */
.L_x_4736:
        /* <DEDUP_REMOVED lines=11> */
.L_x_4743:
        /* <DEDUP_REMOVED lines=21> */
.L_x_4747:
[----:B------:R-:W-:Y:S05]  /*1ac0*/  BSYNC B1 ;  /* 0x0000000000017941 */ /* 0x000fea0003800000 */
.L_x_4746:
[----:B------:R-:W-:Y:S01]  /*1ad0*/  LEA R5, R0, 0x3b800000, 0x17 ;  /* 0x3b80000000057811 */ /* 0x000fe200078eb8ff */
[----:B------:R-:W-:-:S05]  /*1ae0*/  IMAD.SHL.U32 R0, R3, 0x100000, RZ ;  /* 0x0010000003007824 */ /* 0x000fca00078e00ff */
[----:B------:R-:W-:-:S07]  /*1af0*/  LOP3.LUT R0, R5, R0, R6, 0xfe, !PT ;  /* 0x0000000005007212 */ /* 0x000fce00078efe06 */
.L_x_4745:
[----:B------:R-:W-:Y:S05]  /*1b00*/  BSYNC B0 ;  /* 0x0000000000007941 */ /* 0x000fea0003800000 */
.L_x_4744:
[----:B------:R-:W-:-:S04]  /*1b10*/  FMUL.FTZ R0, R0, 1 ;  /* 0x3f80000000007820 */ /* 0x000fc80000410000 */
[----:B------:R0:W1:Y:S01]  /*1b20*/  F2F.F64.F32 R24, R0 ;  /* 0x0000000000187310 */ /* 0x0000620000201800 */
[----:B------:R-:W-:Y:S05]  /*1b30*/  BRA `(.L_x_4729) ;  /* 0x0000000400187947 */ /* 0x000fea0003800000 */
.L_x_4742:
        /* <DEDUP_REMOVED lines=21> */
.L_x_4751:
[----:B------:R-:W-:Y:S05]  /*1c90*/  BSYNC B1 ;  /* 0x0000000000017941 */ /* 0x000fea0003800000 */
.L_x_4750:
[----:B------:R-:W-:Y:S01]  /*1ca0*/  LEA R5, R0, 0x37800000, 0x17 ;  /* 0x3780000000057811 */ /* 0x000fe200078eb8ff */
[----:B------:R-:W-:-:S05]  /*1cb0*/  IMAD.SHL.U32 R0, R3, 0x200000, RZ ;  /* 0x0020000003007824 */ /* 0x000fca00078e00ff */
[----:B------:R-:W-:-:S07]  /*1cc0*/  LOP3.LUT R0, R5, R0, R6, 0xfe, !PT ;  /* 0x0000000005007212 */ /* 0x000fce00078efe06 */
.L_x_4749:
[----:B------:R-:W-:Y:S05]  /*1cd0*/  BSYNC B0 ;  /* 0x0000000000007941 */ /* 0x000fea0003800000 */
.L_x_4748:
[----:B------:R-:W-:-:S04]  /*1ce0*/  FMUL.FTZ R0, R0, 1 ;  /* 0x3f80000000007820 */ /* 0x000fc80000410000 */
[----:B------:R0:W1:Y:S01]  /*1cf0*/  F2F.F64.F32 R24, R0 ;  /* 0x0000000000187310 */ /* 0x0000620000201800 */
[----:B------:R-:W-:Y:S05]  /*1d00*/  BRA `(.L_x_4729) ;  /* 0x0000000000a47947 */ /* 0x000fea0003800000 */
.L_x_4741:
        /* <DEDUP_REMOVED lines=14> */
.L_x_4755:
[----:B------:R-:W-:Y:S05]  /*1df0*/  BSYNC B0 ;  /* 0x0000000000007941 */ /* 0x000fea0003800000 */
.L_x_4754:
[----:B------:R-:W-:-:S04]  /*1e00*/  FMUL.FTZ R0, R0, 1 ;  /* 0x3f80000000007820 */ /* 0x000fc80000410000 */
[----:B------:R0:W1:Y:S01]  /*1e10*/  F2F.F64.F32 R24, R0 ;  /* 0x0000000000187310 */ /* 0x0000620000201800 */
[----:B------:R-:W-:Y:S05]  /*1e20*/  BRA `(.L_x_4729) ;  /* 0x00000000005c7947 */ /* 0x000fea0003800000 */
.L_x_4728:
        /* <DEDUP_REMOVED lines=16> */
.L_x_4756:
[----:B------:R-:W-:Y:S01]  /*1f30*/  CS2R R24, SRZ ;  /* 0x0000000000187805 */ /* 0x000fe2000001ff00 */
[----:B------:R-:W-:Y:S06]  /*1f40*/  BRA `(.L_x_4729) ;  /* 0x0000000000147947 */ /* 0x000fec0003800000 */
.L_x_4753:
[----:B------:R-:W3:Y:S02]  /*1f50*/  LDG.E.64 R24, desc[UR36][R4.64] ;  /* 0x0000002404187981 */ /* 0x000ee4000c1e1b00 */
[----:B---3--:R-:W0:Y:S01]  /*1f60*/  I2F.F64.U64 R24, R24 ;  /* 0x0000001800187312 */ /* 0x008e220000301800 */
[----:B------:R-:W-:Y:S05]  /*1f70*/  BRA `(.L_x_4729) ;  /* 0x0000000000087947 */ /* 0x000fea0003800000 */
.L_x_4752:
[----:B------:R-:W3:Y:S02]  /*1f80*/  LDG.E R4, desc[UR36][R4.64] ;  /* 0x0000002404047981 */ /* 0x000ee4000c1e1900 */
[----:B---3--:R0:W1:Y:S02]  /*1f90*/  I2F.F64.U32 R24, R4 ;  /* 0x0000000400187312 */ /* 0x0080640000201800 */
.L_x_4729:
[----:B------:R-:W-:-:S07]  /*1fa0*/  VIADD R29, R29, 0x80 ;  /* 0x000000801d1d7836 */ /* 0x000fce0000000000 */
.L_x_4723:
[----:B------:R-:W-:Y:S05]  /*1fb0*/  BSYNC B6 ;  /* 0x0000000000067941 */ /* 0x000fea0003800000 */
.L_x_4722:
        /* <DEDUP_REMOVED lines=26> */
.L_x_4762:
[----:B------:R-:W3:Y:S02]  /*2160*/  LDG.E.U8 R4, desc[UR36][R4.64] ;  /* 0x0000002404047981 */ /* 0x000ee4000c1e1100 */
[----:B---3--:R0:W1:Y:S01]  /*2170*/  I2F.F64.U16 R18, R4 ;  /* 0x0000000400127312 */ /* 0x0080620000101800 */
[----:B------:R-:W-:Y:S05]  /*2180*/  BRA `(.L_x_4764) ;  /* 0x0000000c00707947 */ /* 0x000fea0003800000 */
.L_x_4761:
        /* <DEDUP_REMOVED lines=9> */
.L_x_4766:
[----:B------:R-:W3:Y:S02]  /*2220*/  LDG.E R4, desc[UR36][R4.64] ;  /* 0x0000002404047981 */ /* 0x000ee4000c1e1900 */
[----:B---3--:R0:W1:Y:S01]  /*2230*/  I2F.F64 R18, R4 ;  /* 0x0000000400127312 */ /* 0x0080620000201c00 */
[----:B------:R-:W-:Y:S05]  /*2240*/  BRA `(.L_x_4764) ;  /* 0x0000000c00407947 */ /* 0x000fea0003800000 */
.L_x_4765:
[----:B------:R-:W3:Y:S02]  /*2250*/  LDG.E.U16 R4, desc[UR36][R4.64] ;  /* 0x0000002404047981 */ /* 0x000ee4000c1e1500 */
[----:B---3--:R0:W1:Y:S01]  /*2260*/  I2F.F64.S16 R18, R4 ;  /* 0x0000000400127312 */ /* 0x0080620000101c00 */
[----:B------:R-:W-:Y:S05]  /*2270*/  BRA `(.L_x_4764) ;  /* 0x0000000c00347947 */ /* 0x000fea0003800000 */
.L_x_4760:
        /* <DEDUP_REMOVED lines=10> */
.L_x_4768:
[----:B------:R-:W3:Y:S02]  /*2320*/  LDG.E.U16 R0, desc[UR36][R4.64] ;  /* 0x0000002404007981 */ /* 0x000ee4000c1e1500 */
[----:B---3--:R-:W-:-:S05]  /*2330*/  HADD2.F32 R0, -RZ, R0.H0_H0 ;  /* 0x20000000ff007230 */ /* 0x008fca0000004100 */
[----:B------:R-:W-:-:S04]  /*2340*/  FMUL.FTZ R0, R0, 1 ;  /* 0x3f80000000007820 */ /* 0x000fc80000410000 */
[----:B------:R0:W1:Y:S01]  /*2350*/  F2F.F64.F32 R18, R0 ;  /* 0x0000000000127310 */ /* 0x0000620000201800 */
[----:B------:R-:W-:Y:S05]  /*2360*/  BRA `(.L_x_4764) ;  /* 0x0000000800f87947 */ /* 0x000fea0003800000 */
.L_x_4767:
        /* <DEDUP_REMOVED lines=10> */
.L_x_4770:
[----:B------:R-:W3:Y:S02]  /*2410*/  LDG.E.U16 R4, desc[UR36][R4.64] ;  /* 0x0000002404047981 */ /* 0x000ee4000c1e1500 */
[----:B---3--:R-:W-:-:S05]  /*2420*/  HADD2.F32 R0, -RZ, R4.H0_H0 ;  /* 0x20000004ff007230 */ /* 0x008fca0000004100 */
[----:B------:R-:W-:-:S04]  /*2430*/  FMUL.FTZ R0, R0, 1 ;  /* 0x3f80000000007820 */ /* 0x000fc80000410000 */
[----:B------:R0:W1:Y:S01]  /*2440*/  F2F.F64.F32 R18, R0 ;  /* 0x0000000000127310 */ /* 0x0000620000201800 */
[----:B------:R-:W-:Y:S05]  /*2450*/  BRA `(.L_x_4764) ;  /* 0x0000000800bc7947 */ /* 0x000fea0003800000 */
.L_x_4769:
[----:B------:R0:W5:Y:S01]  /*2460*/  LDG.E.64 R18, desc[UR36][R4.64] ;  /* 0x0000002404127981 */ /* 0x000162000c1e1b00 */
[----:B------:R-:W-:Y:S05]  /*2470*/  BRA `(.L_x_4764) ;  /* 0x0000000800b47947 */ /* 0x000fea0003800000 */
.L_x_4759:
        /* <DEDUP_REMOVED lines=13> */
.L_x_4773:
[----:B------:R0:W5:Y:S01]  /*2550*/  LDG.E.64 R18, desc[UR36][R4.64] ;  /* 0x0000002404127981 */ /* 0x000162000c1e1b00 */
[----:B------:R-:W-:Y:S05]  /*2560*/  BRA `(.L_x_4764) ;  /* 0x0000000800787947 */ /* 0x000fea0003800000 */
.L_x_4772:
        /* <DEDUP_REMOVED lines=28> */
.L_x_4775:
        /* <DEDUP_REMOVED lines=15> */
.L_x_4774:
[----:B------:R-:W3:Y:S02]  /*2820*/  LDG.E.U16 R0, desc[UR36][R4.64] ;  /* 0x0000002404007981 */ /* 0x000ee4000c1e1500 */
[----:B---3--:R-:W-:-:S04]  /*2830*/  IMAD.U32 R0, R0, 0x10000, RZ ;  /* 0x0001000000007824 */ /* 0x008fc800078e00ff */
[----:B------:R-:W-:-:S04]  /*2840*/  FMUL.FTZ R0, R0, 1 ;  /* 0x3f80000000007820 */ /* 0x000fc80000410000 */
[----:B------:R0:W1:Y:S01]  /*2850*/  F2F.F64.F32 R18, R0 ;  /* 0x0000000000127310 */ /* 0x0000620000201800 */
[----:B------:R-:W-:Y:S05]  /*2860*/  BRA `(.L_x_4764) ;  /* 0x0000000400b87947 */ /* 0x000fea0003800000 */
.L_x_4771:
        /* <DEDUP_REMOVED lines=11> */
.L_x_4778:
        /* <DEDUP_REMOVED lines=21> */
.L_x_4782:
[----:B------:R-:W-:Y:S05]  /*2a70*/  BSYNC B1 ;  /* 0x0000000000017941 */ /* 0x000fea0003800000 */
.L_x_4781:
[----:B------:R-:W-:Y:S01]  /*2a80*/  LEA R5, R0, 0x3b800000, 0x17 ;  /* 0x3b80000000057811 */ /* 0x000fe200078eb8ff */
[----:B------:R-:W-:-:S05]  /*2a90*/  IMAD.SHL.U32 R0, R3, 0x100000, RZ ;  /* 0x0010000003007824 */ /* 0x000fca00078e00ff */
[----:B------:R-:W-:-:S07]  /*2aa0*/  LOP3.LUT R0, R5, R0, R6, 0xfe, !PT ;  /* 0x0000000005007212 */ /* 0x000fce00078efe06 */
.L_x_4780:
[----:B------:R-:W-:Y:S05]  /*2ab0*/  BSYNC B0 ;  /* 0x0000000000007941 */ /* 0x000fea0003800000 */
.L_x_4779:
[----:B------:R-:W-:-:S04]  /*2ac0*/  FMUL.FTZ R0, R0, 1 ;  /* 0x3f80000000007820 */ /* 0x000fc80000410000 */
[----:B------:R3:W0:Y:S01]  /*2ad0*/  F2F.F64.F32 R18, R0 ;  /* 0x0000000000127310 */ /* 0x0006220000201800 */
[----:B------:R-:W-:Y:S05]  /*2ae0*/  BRA `(.L_x_4764) ;  /* 0x0000000400187947 */ /* 0x000fea0003800000 */
.L_x_4777:
        /* <DEDUP_REMOVED lines=21> */
.L_x_4786:
[----:B------:R-:W-:Y:S05]  /*2c40*/  BSYNC B1 ;  /* 0x0000000000017941 */ /* 0x000fea0003800000 */
.L_x_4785:
[----:B------:R-:W-:Y:S01]  /*2c50*/  LEA R5, R0, 0x37800000, 0x17 ;  /* 0x3780000000057811 */ /* 0x000fe200078eb8ff */
[----:B------:R-:W-:-:S05]  /*2c60*/  IMAD.SHL.U32 R0, R3, 0x200000, RZ ;  /* 0x0020000003007824 */ /* 0x000fca00078e00ff */
[----:B------:R-:W-:-:S07]  /*2c70*/  LOP3.LUT R0, R5, R0, R6, 0xfe, !PT ;  /* 0x0000000005007212 */ /* 0x000fce00078efe06 */
.L_x_4784:
[----:B------:R-:W-:Y:S05]  /*2c80*/  BSYNC B0 ;  /* 0x0000000000007941 */ /* 0x000fea0003800000 */
.L_x_4783:
[----:B------:R-:W-:-:S04]  /*2c90*/  FMUL.FTZ R0, R0, 1 ;  /* 0x3f80000000007820 */ /* 0x000fc80000410000 */
[----:B------:R0:W1:Y:S01]  /*2ca0*/  F2F.F64.F32 R18, R0 ;  /* 0x0000000000127310 */ /* 0x0000620000201800 */
[----:B------:R-:W-:Y:S05]  /*2cb0*/  BRA `(.L_x_4764) ;  /* 0x0000000000a47947 */ /* 0x000fea0003800000 */
.L_x_4776:
        /* <DEDUP_REMOVED lines=14> */
.L_x_4790:
[----:B------:R-:W-:Y:S05]  /*2da0*/  BSYNC B0 ;  /* 0x0000000000007941 */ /* 0x000fea0003800000 */
.L_x_4789:
[----:B------:R-:W-:-:S04]  /*2db0*/  FMUL.FTZ R0, R0, 1 ;  /* 0x3f80000000007820 */ /* 0x000fc80000410000 */
[----:B------:R0:W1:Y:S01]  /*2dc0*/  F2F.F64.F32 R18, R0 ;  /* 0x0000000000127310 */ /* 0x0000620000201800 */
[----:B------:R-:W-:Y:S05]  /*2dd0*/  BRA `(.L_x_4764) ;  /* 0x00000000005c7947 */ /* 0x000fea0003800000 */
.L_x_4763:
        /* <DEDUP_REMOVED lines=16> */
.L_x_4791:
[----:B------:R-:W-:Y:S01]  /*2ee0*/  CS2R R18, SRZ ;  /* 0x0000000000127805 */ /* 0x000fe2000001ff00 */
[----:B------:R-:W-:Y:S06]  /*2ef0*/  BRA `(.L_x_4764) ;  /* 0x0000000000147947 */ /* 0x000fec0003800000 */
.L_x_4788:
[----:B------:R-:W3:Y:S02]  /*2f00*/  LDG.E.64 R18, desc[UR36][R4.64] ;  /* 0x0000002404127981 */ /* 0x000ee4000c1e1b00 */
[----:B---3--:R-:W0:Y:S01]  /*2f10*/  I2F.F64.U64 R18, R18 ;  /* 0x0000001200127312 */ /* 0x008e220000301800 */
[----:B------:R-:W-:Y:S05]  /*2f20*/  BRA `(.L_x_4764) ;  /* 0x0000000000087947 */ /* 0x000fea0003800000 */
.L_x_4787:
[----:B------:R-:W3:Y:S02]  /*2f30*/  LDG.E R4, desc[UR36][R4.64] ;  /* 0x0000002404047981 */ /* 0x000ee4000c1e1900 */
[----:B---3--:R0:W1:Y:S02]  /*2f40*/  I2F.F64.U32 R18, R4 ;  /* 0x0000000400127312 */ /* 0x0080640000201800 */
.L_x_4764:
[----:B------:R-:W-:-:S07]  /*2f50*/  VIADD R29, R29, 0x80 ;  /* 0x000000801d1d7836 */ /* 0x000fce0000000000 */
.L_x_4758:
[----:B------:R-:W-:Y:S05]  /*2f60*/  BSYNC B6 ;  /* 0x0000000000067941 */ /* 0x000fea0003800000 */
.L_x_4757:
[----:B------:R-:W0:Y:S01]  /*2f70*/  LDC.U8 R28, c[0x0][0x220] ;  /* 0x00008800ff1c7b82 */ /* 0x000e220000000000 */
        /* <DEDUP_REMOVED lines=23> */
.L_x_4797:
[----:B------:R-:W3:Y:S02]  /*30f0*/  LDG.E.U8 R4, desc[UR36][R4.64] ;  /* 0x0000002404047981 */ /* 0x000ee4000c1e1100 */
[----:B---3--:R0:W1:Y:S01]  /*3100*/  I2F.F64.U16 R16, R4 ;  /* 0x0000000400107312 */ /* 0x0080620000101800 */
[----:B------:R-:W-:Y:S05]  /*3110*/  BRA `(.L_x_4793) ;  /* 0x0000000c006c7947 */ /* 0x000fea0003800000 */
.L_x_4796:
        /* <DEDUP_REMOVED lines=9> */
.L_x_4800:
[----:B------:R-:W3:Y:S02]  /*31b0*/  LDG.E R4, desc[UR36][R4.64] ;  /* 0x0000002404047981 */ /* 0x000ee4000c1e1900 */
[----:B---3--:R0:W1:Y:S01]  /*31c0*/  I2F.F64 R16, R4 ;  /* 0x0000000400107312 */ /* 0x0080620000201c00 */
[----:B------:R-:W-:Y:S05]  /*31d0*/  BRA `(.L_x_4793) ;  /* 0x0000000c003c7947 */ /* 0x000fea0003800000 */
.L_x_4799:
[----:B------:R-:W3:Y:S02]  /*31e0*/  LDG.E.U16 R4, desc[UR36][R4.64] ;  /* 0x0000002404047981 */ /* 0x000ee4000c1e1500 */
[----:B---3--:R0:W1:Y:S01]  /*31f0*/  I2F.F64.S16 R16, R4 ;  /* 0x0000000400107312 */ /* 0x0080620000101c00 */
[----:B------:R-:W-:Y:S05]  /*3200*/  BRA `(.L_x_4793) ;  /* 0x0000000c00307947 */ /* 0x000fea0003800000 */
.L_x_4795:
        /* <DEDUP_REMOVED lines=10> */
.L_x_4802:
[----:B------:R-:W3:Y:S02]  /*32b0*/  LDG.E.U16 R0, desc[UR36][R4.64] ;  /* 0x0000002404007981 */ /* 0x000ee4000c1e1500 */
[----:B---3--:R-:W-:-:S05]  /*32c0*/  HADD2.F32 R0, -RZ, R0.H0_H0 ;  /* 0x20000000ff007230 */ /* 0x008fca0000004100 */
[----:B------:R-:W-:-:S04]  /*32d0*/  FMUL.FTZ R0, R0, 1 ;  /* 0x3f80000000007820 */ /* 0x000fc80000410000 */
[----:B------:R0:W1:Y:S01]  /*32e0*/  F2F.F64.F32 R16, R0 ;  /* 0x0000000000107310 */ /* 0x0000620000201800 */
[----:B------:R-:W-:Y:S05]  /*32f0*/  BRA `(.L_x_4793) ;  /* 0x0000000800f47947 */ /* 0x000fea0003800000 */
.L_x_4801:
        /* <DEDUP_REMOVED lines=10> */
.L_x_4804:
[----:B------:R-:W3:Y:S02]  /*33a0*/  LDG.E.U16 R4, desc[UR36][R4.64] ;  /* 0x0000002404047981 */ /* 0x000ee4000c1e1500 */
[----:B---3--:R-:W-:-:S05]  /*33b0*/  HADD2.F32 R0, -RZ, R4.H0_H0 ;  /* 0x20000004ff007230 */ /* 0x008fca0000004100 */
[----:B------:R-:W-:-:S04]  /*33c0*/  FMUL.FTZ R0, R0, 1 ;  /* 0x3f80000000007820 */ /* 0x000fc80000410000 */
[----:B------:R0:W1:Y:S01]  /*33d0*/  F2F.F64.F32 R16, R0 ;  /* 0x0000000000107310 */ /* 0x0000620000201800 */
[----:B------:R-:W-:Y:S05]  /*33e0*/  BRA `(.L_x_4793) ;  /* 0x0000000800b87947 */ /* 0x000fea0003800000 */
.L_x_4803:
[----:B------:R0:W5:Y:S01]  /*33f0*/  LDG.E.64 R16, desc[UR36][R4.64] ;  /* 0x0000002404107981 */ /* 0x000162000c1e1b00 */
[----:B------:R-:W-:Y:S05]  /*3400*/  BRA `(.L_x_4793) ;  /* 0x0000000800b07947 */ /* 0x000fea0003800000 */
.L_x_4794:
        /* <DEDUP_REMOVED lines=13> */
.L_x_4807:
[----:B------:R0:W5:Y:S01]  /*34e0*/  LDG.E.64 R16, desc[UR36][R4.64] ;  /* 0x0000002404107981 */ /* 0x000162000c1e1b00 */
[----:B------:R-:W-:Y:S05]  /*34f0*/  BRA `(.L_x_4793) ;  /* 0x0000000800747947 */ /* 0x000fea0003800000 */
.L_x_4806:
        /* <DEDUP_REMOVED lines=28> */
.L_x_4809:
        /* <DEDUP_REMOVED lines=15> */
.L_x_4808:
[----:B------:R-:W3:Y:S02]  /*37b0*/  LDG.E.U16 R0, desc[UR36][R4.64] ;  /* 0x0000002404007981 */ /* 0x000ee4000c1e1500 */
[----:B---3--:R-:W-:-:S04]  /*37c0*/  IMAD.U32 R0, R0, 0x10000, RZ ;  /* 0x0001000000007824 */ /* 0x008fc800078e00ff */
[----:B------:R-:W-:-:S04]  /*37d0*/  FMUL.FTZ R0, R0, 1 ;  /* 0x3f80000000007820 */ /* 0x000fc80000410000 */
[----:B------:R0:W1:Y:S01]  /*37e0*/  F2F.F64.F32 R16, R0 ;  /* 0x0000000000107310 */ /* 0x0000620000201800 */
[----:B------:R-:W-:Y:S05]  /*37f0*/  BRA `(.L_x_4793) ;  /* 0x0000000400b47947 */ /* 0x000fea0003800000 */
.L_x_4805:
        /* <DEDUP_REMOVED lines=11> */
.L_x_4812:
        /* <DEDUP_REMOVED lines=21> */
.L_x_4816:
[----:B------:R-:W-:Y:S05]  /*3a00*/  BSYNC B1 ;  /* 0x0000000000017941 */ /* 0x000fea0003800000 */
.L_x_4815:
[----:B------:R-:W-:Y:S01]  /*3a10*/  LEA R5, R0, 0x3b800000, 0x17 ;  /* 0x3b80000000057811 */ /* 0x000fe200078eb8ff */
[----:B------:R-:W-:-:S05]  /*3a20*/  IMAD.SHL.U32 R0, R3, 0x100000, RZ ;  /* 0x0010000003007824 */ /* 0x000fca00078e00ff */
[----:B------:R-:W-:-:S07]  /*3a30*/  LOP3.LUT R0, R5, R0, R6, 0xfe, !PT ;  /* 0x0000000005007212 */ /* 0x000fce00078efe06 */
.L_x_4814:
[----:B------:R-:W-:Y:S05]  /*3a40*/  BSYNC B0 ;  /* 0x0000000000007941 */ /* 0x000fea0003800000 */
.L_x_4813:
[----:B------:R-:W-:-:S04]  /*3a50*/  FMUL.FTZ R0, R0, 1 ;  /* 0x3f80000000007820 */ /* 0x000fc80000410000 */
[----:B------:R0:W1:Y:S01]  /*3a60*/  F2F.F64.F32 R16, R0 ;  /* 0x0000000000107310 */ /* 0x0000620000201800 */
[----:B------:R-:W-:Y:S05]  /*3a70*/  BRA `(.L_x_4793) ;  /* 0x0000000400147947 */ /* 0x000fea0003800000 */
.L_x_4811:
        /* <DEDUP_REMOVED lines=21> */
.L_x_4820:
[----:B------:R-:W-:Y:S05]  /*3bd0*/  BSYNC B1 ;  /* 0x0000000000017941 */ /* 0x000fea0003800000 */
.L_x_4819:
[----:B------:R-:W-:Y:S01]  /*3be0*/  LEA R5, R0, 0x37800000, 0x17 ;  /* 0x3780000000057811 */ /* 0x000fe200078eb8ff */
[----:B------:R-:W-:-:S05]  /*3bf0*/  IMAD.SHL.U32 R0, R3, 0x200000, RZ ;  /* 0x0020000003007824 */ /* 0x000fca00078e00ff */
[----:B------:R-:W-:-:S07]  /*3c00*/  LOP3.LUT R0, R5, R0, R6, 0xfe, !PT ;  /* 0x0000000005007212 */ /* 0x000fce00078efe06 */
.L_x_4818:
[----:B------:R-:W-:Y:S05]  /*3c10*/  BSYNC B0 ;  /* 0x0000000000007941 */ /* 0x000fea0003800000 */
.L_x_4817:
[----:B------:R-:W-:-:S04]  /*3c20*/  FMUL.FTZ R0, R0, 1 ;  /* 0x3f80000000007820 */ /* 0x000fc80000410000 */
[----:B------:R0:W1:Y:S01]  /*3c30*/  F2F.F64.F32 R16, R0 ;  /* 0x0000000000107310 */ /* 0x0000620000201800 */
[----:B------:R-:W-:Y:S05]  /*3c40*/  BRA `(.L_x_4793) ;  /* 0x0000000000a07947 */ /* 0x000fea0003800000 */
.L_x_4810:
        /* <DEDUP_REMOVED lines=14> */
.L_x_4824:
[----:B------:R-:W-:Y:S05]  /*3d30*/  BSYNC B0 ;  /* 0x0000000000007941 */ /* 0x000fea0003800000 */
.L_x_4823:
[----:B------:R-:W-:-:S04]  /*3d40*/  FMUL.FTZ R0, R0, 1 ;  /* 0x3f80000000007820 */ /* 0x000fc80000410000 */
[----:B------:R0:W1:Y:S01]  /*3d50*/  F2F.F64.F32 R16, R0 ;  /* 0x0000000000107310 */ /* 0x0000620000201800 */
[----:B------:R-:W-:Y:S05]  /*3d60*/  BRA `(.L_x_4793) ;  /* 0x0000000000587947 */ /* 0x000fea0003800000 */
.L_x_4798:
        /* <DEDUP_REMOVED lines=16> */
.L_x_4825:
[----:B------:R-:W-:Y:S05]  /*3e70*/  BRA `(.L_x_4793) ;  /* 0x0000000000147947 */ /* 0x000fea0003800000 */
.L_x_4822:
[----:B------:R-:W3:Y:S02]  /*3e80*/  LDG.E.64 R16, desc[UR36][R4.64] ;  /* 0x0000002404107981 */ /* 0x000ee4000c1e1b00 */
[----:B---3--:R-:W0:Y:S01]  /*3e90*/  I2F.F64.U64 R16, R16 ;  /* 0x0000001000107312 */ /* 0x008e220000301800 */
[----:B------:R-:W-:Y:S05]  /*3ea0*/  BRA `(.L_x_4793) ;  /* 0x0000000000087947 */ /* 0x000fea0003800000 */
.L_x_4821:
[----:B------:R-:W3:Y:S02]  /*3eb0*/  LDG.E R4, desc[UR36][R4.64] ;  /* 0x0000002404047981 */ /* 0x000ee4000c1e1900 */
[----:B---3--:R0:W1:Y:S02]  /*3ec0*/  I2F.F64.U32 R16, R4 ;  /* 0x0000000400107312 */ /* 0x0080640000201800 */
.L_x_4793:
[----:B------:R-:W-:Y:S05]  /*3ed0*/  BSYNC B6 ;  /* 0x0000000000067941 */ /* 0x000fea0003800000 */
.L_x_4792:
[----:B0--3--:R-:W0:Y:S01]  /*3ee0*/  LDC R0, c[0x0][0x218] ;  /* 0x00008600ff007b82 */ /* 0x009e220000000800 */
[----:B------:R-:W-:Y:S01]  /*3ef0*/  ISETP.NE.AND P0, PT, R28, RZ, PT ;  /* 0x000000ff1c00720c */ /* 0x000fe20003f05270 */
[----:B------:R-:W-:Y:S06]  /*3f00*/  BSSY B0, `(.L_x_4826) ;  /* 0x00000f4000007945 */ /* 0x000fec0003800000 */
[----:B------:R-:W3:Y:S06]  /*3f10*/  LDC R3, c[0x0][0x21c] ;  /* 0x00008700ff037b82 */ /* 0x000eec0000000800 */
[----:B------:R-:W-:Y:S05]  /*3f20*/  @!P0 BRA `(.L_x_4827) ;  /* 0x0000000400fc8947 */ /* 0x000fea0003800000 */
[----:B------:R-:W1:Y:S01]  /*3f30*/  S2R R7, SR_TID.X ;  /* 0x0000000000077919 */ /* 0x000e620000002100 */
[----:B------:R-:W-:Y:S01]  /*3f40*/  BSSY B2, `(.L_x_4828) ;  /* 0x000001e000027945 */ /* 0x000fe20003800000 */
[----:B-1----:R-:W-:-:S13]  /*3f50*/  ISETP.GE.AND P0, PT, R7, R2, PT ;  /* 0x000000020700720c */ /* 0x002fda0003f06270 */
[----:B------:R-:W-:Y:S05]  /*3f60*/  @P0 BRA `(.L_x_4829) ;  /* 0x00000000006c0947 */ /* 0x000fea0003800000 */
[----:B------:R-:W1:Y:S01]  /*3f70*/  LDC.64 R10, c[0x0][0x218] ;  /* 0x00008600ff0a7b82 */ /* 0x000e620000000a00 */
[----:B------:R-:W-:Y:S01]  /*3f80*/  ULDC UR4, c[0x0][0x21c] ;  /* 0x0000870000047ab9 */ /* 0x000fe20000000800 */
[----:B------:R-:W-:Y:S01]  /*3f90*/  IMAD.MOV.U32 R4, RZ, RZ, 0x1 ;  /* 0x00000001ff047424 */ /* 0x000fe200078e00ff */
[----:B------:R-:W1:Y:S01]  /*3fa0*/  MUFU.RCP64H R5, UR4 ;  /* 0x0000000400057d08 */ /* 0x000e620008001800 */
[----:B--2-45:R-:W-:Y:S01]  /*3fb0*/  FSETP.GEU.AND P1, PT, |R27|, 6.5827683646048100446e-37, PT ;  /* 0x036000001b00780b */ /* 0x034fe20003f2e200 */
[----:B------:R-:W-:Y:S03]  /*3fc0*/  BSSY B3, `(.L_x_4830) ;  /* 0x0000012000037945 */ /* 0x000fe60003800000 */
[----:B-1----:R-:W-:-:S08]  /*3fd0*/  DFMA R8, R4, -R10, 1 ;  /* 0x3ff000000408742b */ /* 0x002fd0000000080a */
        /* <DEDUP_REMOVED lines=10> */
[----:B------:R-:W-:Y:S01]  /*4080*/  IMAD.MOV.U32 R12, RZ, RZ, R26 ;  /* 0x000000ffff0c7224 */ /* 0x000fe200078e001a */
[----:B------:R-:W-:Y:S01]  /*4090*/  MOV R6, 0x40c0 ;  /* 0x000040c000067802 */ /* 0x000fe20000000f00 */
[----:B------:R-:W-:-:S07]  /*40a0*/  IMAD.MOV.U32 R13, RZ, RZ, R27 ;  /* 0x000000ffff0d7224 */ /* 0x000fce00078e001b */
[----:B0--3--:R-:W-:Y:S05]  /*40b0*/  CALL.REL.NOINC `($__internal_1_$__cuda_sm20_div_rn_f64_full) ;  /* 0x0000005400007944 */ /* 0x009fea0003c00000 */
[----:B------:R-:W-:Y:S02]  /*40c0*/  IMAD.MOV.U32 R8, RZ, RZ, R20 ;  /* 0x000000ffff087224 */ /* 0x000fe400078e0014 */
[----:B------:R-:W-:-:S07]  /*40d0*/  IMAD.MOV.U32 R9, RZ, RZ, R21 ;  /* 0x000000ffff097224 */ /* 0x000fce00078e0015 */
.L_x_4831:
[----:B------:R-:W-:Y:S05]  /*40e0*/  BSYNC B3 ;  /* 0x0000000000037941 */ /* 0x000fea0003800000 */
.L_x_4830:
[----:B------:R-:W1:Y:S01]  /*40f0*/  FRND.F64 R4, R8 ;  /* 0x0000000800047313 */ /* 0x000e620000301800 */
[----:B------:R-:W-:Y:S02]  /*4100*/  ULDC.64 UR4, c[0x0][0x218] ;  /* 0x0000860000047ab9 */ /* 0x000fe40000000a00 */
[----:B-1----:R-:W-:-:S11]  /*4110*/  DMUL R4, R4, UR4 ;  /* 0x0000000404047c28 */ /* 0x002fd60008000000 */
.L_x_4829:
[----:B------:R-:W-:Y:S05]  /*4120*/  BSYNC B2 ;  /* 0x0000000000027941 */ /* 0x000fea0003800000 */
.L_x_4828:
[----:B------:R-:W-:Y:S01]  /*4130*/  VIADD R9, R7, 0x80 ;  /* 0x0000008007097836 */ /* 0x000fe20000000000 */
[----:B------:R-:W-:Y:S04]  /*4140*/  BSSY B2, `(.L_x_4832) ;  /* 0x000001e000027945 */ /* 0x000fe80003800000 */
[----:B------:R-:W-:-:S13]  /*4150*/  ISETP.GE.AND P0, PT, R9, R2, PT ;  /* 0x000000020900720c */ /* 0x000fda0003f06270 */
[----:B------:R-:W-:Y:S05]  /*4160*/  @P0 BRA `(.L_x_4833) ;  /* 0x00000000006c0947 */ /* 0x000fea0003800000 */
[----:B------:R-:W1:Y:S01]  /*4170*/  LDC.64 R10, c[0x0][0x218] ;  /* 0x00008600ff0a7b82 */ /* 0x000e620000000a00 */
[----:B------:R-:W-:Y:S01]  /*4180*/  ULDC UR4, c[0x0][0x21c] ;  /* 0x0000870000047ab9 */ /* 0x000fe20000000800 */
[----:B------:R-:W-:Y:S01]  /*4190*/  IMAD.MOV.U32 R8, RZ, RZ, 0x1 ;  /* 0x00000001ff087424 */ /* 0x000fe200078e00ff */
[----:B------:R-:W1:Y:S01]  /*41a0*/  MUFU.RCP64H R9, UR4 ;  /* 0x0000000400097d08 */ /* 0x000e620008001800 */
[----:B-----5:R-:W-:Y:S01]  /*41b0*/  FSETP.GEU.AND P1, PT, |R25|, 6.5827683646048100446e-37, PT ;  /* 0x036000001900780b */ /* 0x020fe20003f2e200 */
        /* <DEDUP_REMOVED lines=15> */
[----:B0-234-:R-:W-:Y:S05]  /*42b0*/  CALL.REL.NOINC `($__internal_1_$__cuda_sm20_div_rn_f64_full) ;  /* 0x0000005000807944 */ /* 0x01dfea0003c00000 */
[----:B------:R-:W-:Y:S02]  /*42c0*/  IMAD.MOV.U32 R8, RZ, RZ, R20 ;  /* 0x000000ffff087224 */ /* 0x000fe400078e0014 */
[----:B------:R-:W-:-:S07]  /*42d0*/  IMAD.MOV.U32 R9, RZ, RZ, R21 ;  /* 0x000000ffff097224 */ /* 0x000fce00078e0015 */
.L_x_4835:
[----:B------:R-:W-:Y:S05]  /*42e0*/  BSYNC B3 ;  /* 0x0000000000037941 */ /* 0x000fea0003800000 */
.L_x_4834:
[----:B------:R-:W1:Y:S01]  /*42f0*/  FRND.F64 R8, R8 ;  /* 0x0000000800087313 */ /* 0x000e620000301800 */
[----:B------:R-:W-:Y:S02]  /*4300*/  ULDC.64 UR4, c[0x0][0x218] ;  /* 0x0000860000047ab9 */ /* 0x000fe40000000a00 */
[----:B-1----:R-:W-:-:S11]  /*4310*/  DMUL R28, R8, UR4 ;  /* 0x00000004081c7c28 */ /* 0x002fd60008000000 */
.L_x_4833:
[----:B------:R-:W-:Y:S05]  /*4320*/  BSYNC B2 ;  /* 0x0000000000027941 */ /* 0x000fea0003800000 */
.L_x_4832:
        /* <DEDUP_REMOVED lines=27> */
.L_x_4839:
[----:B------:R-:W-:Y:S05]  /*44e0*/  BSYNC B3 ;  /* 0x0000000000037941 */ /* 0x000fea0003800000 */
.L_x_4838:
[----:B------:R-:W1:Y:S01]  /*44f0*/  FRND.F64 R8, R8 ;  /* 0x0000000800087313 */ /* 0x000e620000301800 */
[----:B------:R-:W-:Y:S02]  /*4500*/  ULDC.64 UR4, c[0x0][0x218] ;  /* 0x0000860000047ab9 */ /* 0x000fe40000000a00 */
[----:B-1----:R-:W-:-:S11]  /*4510*/  DMUL R24, R8, UR4 ;  /* 0x0000000408187c28 */ /* 0x002fd60008000000 */
.L_x_4837:
[----:B------:R-:W-:Y:S05]  /*4520*/  BSYNC B2 ;  /* 0x0000000000027941 */ /* 0x000fea0003800000 */
.L_x_4836:
[----:B------:R-:W-:-:S05]  /*4530*/  VIADD R7, R7, 0x180 ;  /* 0x0000018007077836 */ /* 0x000fca0000000000 */
        /* <DEDUP_REMOVED lines=25> */
.L_x_4842:
[----:B------:R-:W-:Y:S05]  /*46d0*/  BSYNC B2 ;  /* 0x0000000000027941 */ /* 0x000fea0003800000 */
.L_x_4841:
[----:B------:R-:W1:Y:S01]  /*46e0*/  FRND.F64 R6, R6 ;  /* 0x0000000600067313 */ /* 0x000e620000301800 */
[----:B------:R-:W-:Y:S02]  /*46f0*/  ULDC.64 UR4, c[0x0][0x218] ;  /* 0x0000860000047ab9 */ /* 0x000fe40000000a00 */
[----:B-1----:R-:W-:Y:S01]  /*4700*/  DMUL R16, R6, UR4 ;  /* 0x0000000406107c28 */ /* 0x002fe20008000000 */
[----:B------:R-:W-:Y:S10]  /*4710*/  BRA `(.L_x_4840) ;  /* 0x0000000400c87947 */ /* 0x000ff40003800000 */
.L_x_4827:
        /* <DEDUP_REMOVED lines=8> */
[----:B------:R-:W-:Y:S04]  /*47a0*/  BSSY B3, `(.L_x_4844) ;  /* 0x0000013000037945 */ /* 0x000fe80003800000 */
[-C--:B-1----:R-:W-:Y:S02]  /*47b0*/  DFMA R10, R8, -R4.reuse, 1 ;  /* 0x3ff00000080a742b */ /* 0x082fe40000000804 */
[----:B--2-45:R-:W-:-:S06]  /*47c0*/  DMUL R26, R26, R4 ;  /* 0x000000041a1a7228 */ /* 0x034fcc0000000000 */
[----:B------:R-:W-:Y:S01]  /*47d0*/  DFMA R10, R10, R10, R10 ;  /* 0x0000000a0a0a722b */ /* 0x000fe2000000000a */
[----:B------:R-:W1:Y:S07]  /*47e0*/  FRND.F64 R12, R26 ;  /* 0x0000001a000c7313 */ /* 0x000e6e0000301800 */
[----:B------:R-:W-:-:S08]  /*47f0*/  DFMA R10, R8, R10, R8 ;  /* 0x0000000a080a722b */ /* 0x000fd00000000008 */
[----:B------:R-:W-:Y:S01]  /*4800*/  DFMA R8, R10, -R4, 1 ;  /* 0x3ff000000a08742b */ /* 0x000fe20000000804 */
[----:B-1----:R-:W-:-:S07]  /*4810*/  FSETP.GEU.AND P1, PT, |R13|, 6.5827683646048100446e-37, PT ;  /* 0x036000000d00780b */ /* 0x002fce0003f2e200 */
        /* <DEDUP_REMOVED lines=8> */
[----:B0--3--:R-:W-:Y:S05]  /*48a0*/  CALL.REL.NOINC `($__internal_1_$__cuda_sm20_div_rn_f64_full) ;  /* 0x0000004c00047944 */ /* 0x009fea0003c00000 */
[----:B------:R-:W-:Y:S02]  /*48b0*/  IMAD.MOV.U32 R4, RZ, RZ, R20 ;  /* 0x000000ffff047224 */ /* 0x000fe400078e0014 */
[----:B------:R-:W-:-:S07]  /*48c0*/  IMAD.MOV.U32 R5, RZ, RZ, R21 ;  /* 0x000000ffff057224 */ /* 0x000fce00078e0015 */
.L_x_4845:
[----:B------:R-:W-:Y:S05]  /*48d0*/  BSYNC B3 ;  /* 0x0000000000037941 */ /* 0x000fea0003800000 */
.L_x_4844:
[----:B------:R-:W-:Y:S05]  /*48e0*/  BSYNC B2 ;  /* 0x0000000000027941 */ /* 0x000fea0003800000 */
.L_x_4843:
        /* <DEDUP_REMOVED lines=8> */
[----:B------:R-:W-:Y:S04]  /*4970*/  BSSY B3, `(.L_x_4847) ;  /* 0x0000013000037945 */ /* 0x000fe80003800000 */
[-C--:B-1----:R-:W-:Y:S02]  /*4980*/  DFMA R12, R10, -R8.reuse, 1 ;  /* 0x3ff000000a0c742b */ /* 0x082fe40000000808 */
[----:B-----5:R-:W-:-:S06]  /*4990*/  DMUL R24, R24, R8 ;  /* 0x0000000818187228 */ /* 0x020fcc0000000000 */
[----:B------:R-:W-:-:S08]  /*49a0*/  DFMA R12, R12, R12, R12 ;  /* 0x0000000c0c0c722b */ /* 0x000fd0000000000c */
[----:B------:R-:W-:Y:S02]  /*49b0*/  DFMA R10, R10, R12, R10 ;  /* 0x0000000c0a0a722b */ /* 0x000fe4000000000a */
[----:B------:R-:W1:Y:S06]  /*49c0*/  FRND.F64 R12, R24 ;  /* 0x00000018000c7313 */ /* 0x000e6c0000301800 */
[----:B------:R-:W-:-:S08]  /*49d0*/  DFMA R14, R10, -R8, 1 ;  /* 0x3ff000000a0e742b */ /* 0x000fd00000000808 */
[----:B------:R-:W-:Y:S01]  /*49e0*/  DFMA R14, R10, R14, R10 ;  /* 0x0000000e0a0e722b */ /* 0x000fe2000000000a */
[----:B-1----:R-:W-:-:S07]  /*49f0*/  FSETP.GEU.AND P1, PT, |R13|, 6.5827683646048100446e-37, PT ;  /* 0x036000000d00780b */ /* 0x002fce0003f2e200 */
[----:B------:R-:W-:-:S08]  /*4a00*/  DMUL R28, R14, R12 ;  /* 0x0000000c0e1c7228 */ /* 0x000fd00000000000 */
[----:B------:R-:W-:-:S08]  /*4a10*/  DFMA R8, R28, -R8, R12 ;  /* 0x800000081c08722b */ /* 0x000fd0000000000c */
[----:B------:R-:W-:-:S10]  /*4a20*/  DFMA R28, R14, R8, R28 ;  /* 0x000000080e1c722b */ /* 0x000fd4000000001c */
[----:B------:R-:W-:-:S05]  /*4a30*/  FFMA R6, RZ, UR4, R29 ;  /* 0x00000004ff067c23 */ /* 0x000fca000800001d */
[----:B------:R-:W-:-:S13]  /*4a40*/  FSETP.GT.AND P0, PT, |R6|, 1.469367938527859385e-39, PT ;  /* 0x001000000600780b */ /* 0x000fda0003f04200 */
[----:B------:R-:W-:Y:S05]  /*4a50*/  @P0 BRA P1, `(.L_x_4848) ;  /* 0x0000000000100947 */ /* 0x000fea0000800000 */
[----:B------:R-:W-:-:S07]  /*4a60*/  MOV R6, 0x4a80 ;  /* 0x00004a8000067802 */ /* 0x000fce0000000f00 */
[----:B0-234-:R-:W-:Y:S05]  /*4a70*/  CALL.REL.NOINC `($__internal_1_$__cuda_sm20_div_rn_f64_full) ;  /* 0x0000004800907944 */ /* 0x01dfea0003c00000 */
[----:B------:R-:W-:Y:S02]  /*4a80*/  IMAD.MOV.U32 R28, RZ, RZ, R20 ;  /* 0x000000ffff1c7224 */ /* 0x000fe400078e0014 */
[----:B------:R-:W-:-:S07]  /*4a90*/  IMAD.MOV.U32 R29, RZ, RZ, R21 ;  /* 0x000000ffff1d7224 */ /* 0x000fce00078e0015 */
.L_x_4848:
[----:B------:R-:W-:Y:S05]  /*4aa0*/  BSYNC B3 ;  /* 0x0000000000037941 */ /* 0x000fea0003800000 */
.L_x_4847:
[----:B------:R-:W-:Y:S05]  /*4ab0*/  BSYNC B2 ;  /* 0x0000000000027941 */ /* 0x000fea0003800000 */
.L_x_4846:
        /* <DEDUP_REMOVED lines=27> */
.L_x_4851:
[----:B------:R-:W-:Y:S05]  /*4c70*/  BSYNC B3 ;  /* 0x0000000000037941 */ /* 0x000fea0003800000 */
.L_x_4850:
[----:B------:R-:W-:Y:S05]  /*4c80*/  BSYNC B2 ;  /* 0x0000000000027941 */ /* 0x000fea0003800000 */
.L_x_4849:
[----:B------:R-:W-:-:S05]  /*4c90*/  VIADD R7, R7, 0x180 ;  /* 0x0000018007077836 */ /* 0x000fca0000000000 */
[----:B------:R-:W-:-:S13]  /*4ca0*/  ISETP.GE.AND P0, PT, R7, R2, PT ;  /* 0x000000020700720c */ /* 0x000fda0003f06270 */
[----:B------:R-:W-:Y:S05]  /*4cb0*/  @P0 BRA `(.L_x_4840) ;  /* 0x0000000000600947 */ /* 0x000fea0003800000 */
[----:B------:R-:W1:Y:S01]  /*4cc0*/  LDC.64 R8, c[0x0][0x218] ;  /* 0x00008600ff087b82 */ /* 0x000e620000000a00 */
[----:B------:R-:W-:Y:S01]  /*4cd0*/  ULDC UR4, c[0x0][0x21c] ;  /* 0x0000870000047ab9 */ /* 0x000fe20000000800 */
[----:B------:R-:W-:Y:S01]  /*4ce0*/  IMAD.MOV.U32 R6, RZ, RZ, 0x1 ;  /* 0x00000001ff067424 */ /* 0x000fe200078e00ff */
[----:B------:R-:W1:Y:S01]  /*4cf0*/  MUFU.RCP64H R7, UR4 ;  /* 0x0000000400077d08 */ /* 0x000e620008001800 */
[----:B------:R-:W-:Y:S04]  /*4d00*/  BSSY B2, `(.L_x_4840) ;  /* 0x0000013000027945 */ /* 0x000fe80003800000 */
[----:B-1----:R-:W-:-:S08]  /*4d10*/  DFMA R10, R6, -R8, 1 ;  /* 0x3ff00000060a742b */ /* 0x002fd00000000808 */
[----:B------:R-:W-:-:S08]  /*4d20*/  DFMA R10, R10, R10, R10 ;  /* 0x0000000a0a0a722b */ /* 0x000fd0000000000a */
[----:B------:R-:W-:Y:S02]  /*4d30*/  DFMA R10, R6, R10, R6 ;  /* 0x0000000a060a722b */ /* 0x000fe40000000006 */
[----:B-----5:R-:W-:-:S06]  /*4d40*/  DMUL R6, R16, R8 ;  /* 0x0000000810067228 */ /* 0x020fcc0000000000 */
[C---:B------:R-:W-:Y:S01]  /*4d50*/  DFMA R14, R10.reuse, -R8, 1 ;  /* 0x3ff000000a0e742b */ /* 0x040fe20000000808 */
[----:B------:R-:W1:Y:S07]  /*4d60*/  FRND.F64 R12, R6 ;  /* 0x00000006000c7313 */ /* 0x000e6e0000301800 */
[----:B------:R-:W-:-:S08]  /*4d70*/  DFMA R14, R10, R14, R10 ;  /* 0x0000000e0a0e722b */ /* 0x000fd0000000000a */
[----:B-1----:R-:W-:Y:S01]  /*4d80*/  DMUL R16, R14, R12 ;  /* 0x0000000c0e107228 */ /* 0x002fe20000000000 */
[----:B------:R-:W-:-:S07]  /*4d90*/  FSETP.GEU.AND P1, PT, |R13|, 6.5827683646048100446e-37, PT ;  /* 0x036000000d00780b */ /* 0x000fce0003f2e200 */
        /* <DEDUP_REMOVED lines=9> */
.L_x_4852:
[----:B------:R-:W-:Y:S05]  /*4e30*/  BSYNC B2 ;  /* 0x0000000000027941 */ /* 0x000fea0003800000 */
.L_x_4840:
[----:B------:R-:W-:Y:S05]  /*4e40*/  BSYNC B0 ;  /* 0x0000000000007941 */ /* 0x000fea0003800000 */
.L_x_4826:
[----:B-----5:R-:W1:Y:S01]  /*4e50*/  S2R R19, SR_TID.X ;  /* 0x0000000000137919 */ /* 0x020e620000002100 */
[----:B------:R-:W0:Y:S01]  /*4e60*/  LDC.U8 R18, c[0x0][0x24c] ;  /* 0x00009300ff127b82 */ /* 0x000e220000000000 */
[----:B------:R-:W-:Y:S01]  /*4e70*/  BSSY B6, `(.L_x_4853) ;  /* 0x0000119000067945 */ /* 0x000fe20003800000 */
[----:B-1----:R-:W-:-:S13]  /*4e80*/  ISETP.GE.AND P0, PT, R19, R2, PT ;  /* 0x000000021300720c */ /* 0x002fda0003f06270 */
[----:B------:R-:W-:Y:S05]  /*4e90*/  @P0 BRA `(.L_x_4854) ;  /* 0x0000001000580947 */ /* 0x000fea0003800000 */
[----:B------:R-:W1:Y:S01]  /*4ea0*/  LDC.64 R8, c[0x0][0x230] ;  /* 0x00008c00ff087b82 */ /* 0x000e620000000a00 */
[----:B0-----:R-:W-:Y:S01]  /*4eb0*/  IMAD R0, R22, 0x200, R19 ;  /* 0x0000020016007824 */ /* 0x001fe200078e0213 */
[----:B------:R-:W-:Y:S01]  /*4ec0*/  PRMT R6, R18, 0x9910, RZ ;  /* 0x0000991012067816 */ /* 0x000fe200000000ff */
[----:B------:R-:W-:Y:S02]  /*4ed0*/  ULDC UR4, c[0x0][0x250] ;  /* 0x0000940000047ab9 */ /* 0x000fe40000000800 */
[----:B---3--:R-:W-:Y:S02]  /*4ee0*/  IMAD R3, R0, UR4, RZ ;  /* 0x0000000400037c24 */ /* 0x008fe4000f8e02ff */
        /* <DEDUP_REMOVED lines=16> */
.L_x_4858:
[----:B------:R-:W0:Y:S02]  /*4ff0*/  F2I.S64.F64.TRUNC R4, R4 ;  /* 0x0000000400047311 */ /* 0x000e24000030d900 */
[----:B0-----:R-:W-:-:S05]  /*5000*/  IMAD.MOV.U32 R3, RZ, RZ, R4 ;  /* 0x000000ffff037224 */ /* 0x001fca00078e0004 */
[----:B------:R0:W-:Y:S01]  /*5010*/  STG.E.U8 desc[UR36][R8.64], R3 ;  /* 0x0000000308007986 */ /* 0x0001e2000c101124 */
[----:B------:R-:W-:Y:S05]  /*5020*/  BRA `(.L_x_4860) ;  /* 0x0000000c00f07947 */ /* 0x000fea0003800000 */
.L_x_4857:
        /* <DEDUP_REMOVED lines=9> */
.L_x_4862:
[----:B------:R-:W0:Y:S02]  /*50c0*/  F2I.F64.TRUNC R5, R4 ;  /* 0x0000000400057311 */ /* 0x000e24000030d100 */
[----:B0-----:R3:W-:Y:S01]  /*50d0*/  STG.E desc[UR36][R8.64], R5 ;  /* 0x0000000508007986 */ /* 0x0017e2000c101924 */
[----:B------:R-:W-:Y:S05]  /*50e0*/  BRA `(.L_x_4860) ;  /* 0x0000000c00c07947 */ /* 0x000fea0003800000 */
.L_x_4861:
[----:B------:R-:W0:Y:S02]  /*50f0*/  F2I.F64.TRUNC R5, R4 ;  /* 0x0000000400057311 */ /* 0x000e24000030d100 */
[----:B0-----:R0:W-:Y:S01]  /*5100*/  STG.E.U16 desc[UR36][R8.64], R5 ;  /* 0x0000000508007986 */ /* 0x0011e2000c101524 */
[----:B------:R-:W-:Y:S05]  /*5110*/  BRA `(.L_x_4860) ;  /* 0x0000000c00b47947 */ /* 0x000fea0003800000 */
.L_x_4856:
        /* <DEDUP_REMOVED lines=13> */
.L_x_4864:
        /* <DEDUP_REMOVED lines=8> */
.L_x_4863:
        /* <DEDUP_REMOVED lines=14> */
.L_x_4866:
        /* <DEDUP_REMOVED lines=9> */
.L_x_4865:
[----:B------:R0:W-:Y:S01]  /*53e0*/  STG.E.64 desc[UR36][R8.64], R4 ;  /* 0x0000000408007986 */ /* 0x0001e2000c101b24 */
[----:B------:R-:W-:Y:S05]  /*53f0*/  BRA `(.L_x_4860) ;  /* 0x0000000800fc7947 */ /* 0x000fea0003800000 */
.L_x_4855:
        /* <DEDUP_REMOVED lines=12> */
.L_x_4869:
[----:B------:R-:W-:-:S05]  /*54c0*/  CS2R R6, SRZ ;  /* 0x0000000000067805 */ /* 0x000fca000001ff00 */
[----:B------:R0:W-:Y:S01]  /*54d0*/  STG.E.128 desc[UR36][R8.64], R4 ;  /* 0x0000000408007986 */ /* 0x0001e2000c101d24 */
[----:B------:R-:W-:Y:S05]  /*54e0*/  BRA `(.L_x_4860) ;  /* 0x0000000800c07947 */ /* 0x000fea0003800000 */
.L_x_4868:
        /* <DEDUP_REMOVED lines=25> */
.L_x_4873:
[----:B------:R-:W-:Y:S05]  /*5680*/  BSYNC B0 ;  /* 0x0000000000007941 */ /* 0x000fea0003800000 */
.L_x_4872:
[----:B------:R-:W-:-:S05]  /*5690*/  LOP3.LUT R7, R0, R7, RZ, 0xfc, !PT ;  /* 0x0000000700077212 */ /* 0x000fca00078efcff */
[----:B------:R0:W-:Y:S01]  /*56a0*/  STG.E.U8 desc[UR36][R8.64], R7 ;  /* 0x0000000708007986 */ /* 0x0001e2000c101124 */
[----:B------:R-:W-:Y:S05]  /*56b0*/  BRA `(.L_x_4860) ;  /* 0x00000008004c7947 */ /* 0x000fea0003800000 */
.L_x_4871:
        /* <DEDUP_REMOVED lines=17> */
.L_x_4875:
[----:B------:R-:W-:Y:S01]  /*57d0*/  IMAD.MOV.U32 R0, RZ, RZ, 0x7f ;  /* 0x0000007fff007424 */ /* 0x000fe200078e00ff */
[----:B------:R-:W-:-:S04]  /*57e0*/  ISETP.GT.U32.AND P0, PT, R3, 0x7f800000, PT ;  /* 0x7f8000000300780c */ /* 0x000fc80003f04070 */
[----:B------:R-:W-:-:S09]  /*57f0*/  SEL R0, R0, 0x7c, P0 ;  /* 0x0000007c00007807 */ /* 0x000fd20000000000 */
.L_x_4876:
[----:B------:R-:W-:Y:S05]  /*5800*/  BSYNC B0 ;  /* 0x0000000000007941 */ /* 0x000fea0003800000 */
.L_x_4874:
[----:B------:R-:W-:-:S04]  /*5810*/  LOP3.LUT R3, R7, 0x80000000, RZ, 0xc0, !PT ;  /* 0x8000000007037812 */ /* 0x000fc800078ec0ff */
[----:B------:R-:W-:-:S04]  /*5820*/  SHF.R.U32.HI R3, RZ, 0x18, R3 ;  /* 0x00000018ff037819 */ /* 0x000fc80000011603 */
[----:B------:R-:W-:-:S05]  /*5830*/  LOP3.LUT R3, R0, R3, RZ, 0xfc, !PT ;  /* 0x0000000300037212 */ /* 0x000fca00078efcff */
[----:B------:R0:W-:Y:S01]  /*5840*/  STG.E.U8 desc[UR36][R8.64], R3 ;  /* 0x0000000308007986 */ /* 0x0001e2000c101124 */
[----:B------:R-:W-:Y:S05]  /*5850*/  BRA `(.L_x_4860) ;  /* 0x0000000400e47947 */ /* 0x000fea0003800000 */
.L_x_4870:
        /* <DEDUP_REMOVED lines=8> */
.L_x_4867:
        /* <DEDUP_REMOVED lines=11> */
.L_x_4879:
        /* <DEDUP_REMOVED lines=21> */
.L_x_4882:
[----:B------:R-:W-:-:S04]  /*5ae0*/  LOP3.LUT R0, R7, 0x80000000, RZ, 0xc0, !PT ;  /* 0x8000000007007812 */ /* 0x000fc800078ec0ff */
[----:B------:R-:W-:-:S04]  /*5af0*/  SHF.R.U32.HI R0, RZ, 0x18, R0 ;  /* 0x00000018ff007819 */ /* 0x000fc80000011600 */
[----:B------:R-:W-:-:S07]  /*5b00*/  LOP3.LUT R0, R3, R0, RZ, 0xfc, !PT ;  /* 0x0000000003007212 */ /* 0x000fce00078efcff */
.L_x_4881:
[----:B------:R-:W-:Y:S05]  /*5b10*/  BSYNC B0 ;  /* 0x0000000000007941 */ /* 0x000fea0003800000 */
.L_x_4880:
[----:B------:R0:W-:Y:S01]  /*5b20*/  STG.E.U8 desc[UR36][R8.64], R0 ;  /* 0x0000000008007986 */ /* 0x0001e2000c101124 */
[----:B------:R-:W-:Y:S05]  /*5b30*/  BRA `(.L_x_4860) ;  /* 0x00000004002c7947 */ /* 0x000fea0003800000 */
.L_x_4878:
        /* <DEDUP_REMOVED lines=21> */
.L_x_4885:
[----:B------:R-:W-:-:S04]  /*5c90*/  LOP3.LUT R0, R7, 0x80000000, RZ, 0xc0, !PT ;  /* 0x8000000007007812 */ /* 0x000fc800078ec0ff */
[----:B------:R-:W-:-:S04]  /*5ca0*/  SHF.R.U32.HI R0, RZ, 0x18, R0 ;  /* 0x00000018ff007819 */ /* 0x000fc80000011600 */
[----:B------:R-:W-:-:S07]  /*5cb0*/  LOP3.LUT R0, R3, R0, RZ, 0xfc, !PT ;  /* 0x0000000003007212 */ /* 0x000fce00078efcff */
.L_x_4884:
[----:B------:R-:W-:Y:S05]  /*5cc0*/  BSYNC B0 ;  /* 0x0000000000007941 */ /* 0x000fea0003800000 */
.L_x_4883:
[----:B------:R0:W-:Y:S01]  /*5cd0*/  STG.E.U8 desc[UR36][R8.64], R0 ;  /* 0x0000000008007986 */ /* 0x0001e2000c101124 */
[----:B------:R-:W-:Y:S05]  /*5ce0*/  BRA `(.L_x_4860) ;  /* 0x0000000000c07947 */ /* 0x000fea0003800000 */
.L_x_4877:
        /* <DEDUP_REMOVED lines=26> */
.L_x_4859:
        /* <DEDUP_REMOVED lines=15> */
[----:B0-2-4-:R-:W-:Y:S05]  /*5f80*/  CALL.ABS.NOINC R14 ;  /* 0x000000000e007343 */ /* 0x015fea0003c00000 */
.L_x_4888:
[----:B------:R-:W-:Y:S05]  /*5f90*/  BRA `(.L_x_4860) ;  /* 0x0000000000147947 */ /* 0x000fea0003800000 */
.L_x_4887:
[----:B------:R-:W0:Y:S02]  /*5fa0*/  F2I.U64.F64.TRUNC R4, R4 ;  /* 0x0000000400047311 */ /* 0x000e24000030d800 */
[----:B0-----:R0:W-:Y:S01]  /*5fb0*/  STG.E.64 desc[UR36][R8.64], R4 ;  /* 0x0000000408007986 */ /* 0x0011e2000c101b24 */
[----:B------:R-:W-:Y:S05]  /*5fc0*/  BRA `(.L_x_4860) ;  /* 0x0000000000087947 */ /* 0x000fea0003800000 */
.L_x_4886:
[----:B------:R-:W0:Y:S02]  /*5fd0*/  F2I.U32.F64.TRUNC R5, R4 ;  /* 0x0000000400057311 */ /* 0x000e24000030d000 */
[----:B0-----:R0:W-:Y:S02]  /*5fe0*/  STG.E desc[UR36][R8.64], R5 ;  /* 0x0000000508007986 */ /* 0x0011e4000c101924 */
.L_x_4860:
[----:B------:R-:W-:-:S07]  /*5ff0*/  VIADD R19, R19, 0x80 ;  /* 0x0000008013137836 */ /* 0x000fce0000000000 */
.L_x_4854:
[----:B------:R-:W-:Y:S05]  /*6000*/  BSYNC B6 ;  /* 0x0000000000067941 */ /* 0x000fea0003800000 */
.L_x_4853:
[----:B------:R-:W-:Y:S01]  /*6010*/  ISETP.GE.AND P0, PT, R19, R2, PT ;  /* 0x000000021300720c */ /* 0x000fe20003f06270 */
[----:B------:R-:W-:-:S12]  /*6020*/  BSSY B6, `(.L_x_4889) ;  /* 0x0000230000067945 */ /* 0x000fd80003800000 */
[----:B------:R-:W-:Y:S05]  /*6030*/  @P0 BRA `(.L_x_4890) ;  /* 0x0000002000b80947 */ /* 0x000fea0003800000 */
[----:B01-3--:R-:W0:Y:S01]  /*6040*/  LDC.64 R4, c[0x0][0x230] ;  /* 0x00008c00ff047b82 */ /* 0x00be220000000a00 */
        /* <DEDUP_REMOVED lines=20> */
.L_x_4894:
[----:B------:R-:W0:Y:S02]  /*6190*/  F2I.S64.F64.TRUNC R28, R28 ;  /* 0x0000001c001c7311 */ /* 0x000e24000030d900 */
[----:B0-----:R-:W-:-:S05]  /*61a0*/  IMAD.MOV.U32 R3, RZ, RZ, R28 ;  /* 0x000000ffff037224 */ /* 0x001fca00078e001c */
[----:B------:R0:W-:Y:S01]  /*61b0*/  STG.E.U8 desc[UR36][R4.64], R3 ;  /* 0x0000000304007986 */ /* 0x0001e2000c101124 */
[----:B------:R-:W-:Y:S05]  /*61c0*/  BRA `(.L_x_4896) ;  /* 0x0000000c00f07947 */ /* 0x000fea0003800000 */
.L_x_4893:
        /* <DEDUP_REMOVED lines=9> */
.L_x_4898:
[----:B------:R-:W0:Y:S02]  /*6260*/  F2I.F64.TRUNC R29, R28 ;  /* 0x0000001c001d7311 */ /* 0x000e24000030d100 */
[----:B0-----:R0:W-:Y:S01]  /*6270*/  STG.E desc[UR36][R4.64], R29 ;  /* 0x0000001d04007986 */ /* 0x0011e2000c101924 */
[----:B------:R-:W-:Y:S05]  /*6280*/  BRA `(.L_x_4896) ;  /* 0x0000000c00c07947 */ /* 0x000fea0003800000 */
.L_x_4897:
[----:B------:R-:W0:Y:S02]  /*6290*/  F2I.F64.TRUNC R29, R28 ;  /* 0x0000001c001d7311 */ /* 0x000e24000030d100 */
[----:B0-----:R0:W-:Y:S01]  /*62a0*/  STG.E.U16 desc[UR36][R4.64], R29 ;  /* 0x0000001d04007986 */ /* 0x0011e2000c101524 */
[----:B------:R-:W-:Y:S05]  /*62b0*/  BRA `(.L_x_4896) ;  /* 0x0000000c00b47947 */ /* 0x000fea0003800000 */
.L_x_4892:
        /* <DEDUP_REMOVED lines=13> */
.L_x_4900:
        /* <DEDUP_REMOVED lines=8> */
.L_x_4899:
        /* <DEDUP_REMOVED lines=14> */
.L_x_4902:
        /* <DEDUP_REMOVED lines=9> */
.L_x_4901:
[----:B------:R0:W-:Y:S01]  /*6580*/  STG.E.64 desc[UR36][R4.64], R28 ;  /* 0x0000001c04007986 */ /* 0x0001e2000c101b24 */
[----:B------:R-:W-:Y:S05]  /*6590*/  BRA `(.L_x_4896) ;  /* 0x0000000800fc7947 */ /* 0x000fea0003800000 */
.L_x_4891:
        /* <DEDUP_REMOVED lines=12> */
.L_x_4905:
[----:B------:R-:W-:-:S05]  /*6660*/  CS2R R30, SRZ ;  /* 0x00000000001e7805 */ /* 0x000fca000001ff00 */
[----:B------:R0:W-:Y:S01]  /*6670*/  STG.E.128 desc[UR36][R4.64], R28 ;  /* 0x0000001c04007986 */ /* 0x0001e2000c101d24 */
[----:B------:R-:W-:Y:S05]  /*6680*/  BRA `(.L_x_4896) ;  /* 0x0000000800c07947 */ /* 0x000fea0003800000 */
.L_x_4904:
        /* <DEDUP_REMOVED lines=25> */
.L_x_4909:
[----:B------:R-:W-:Y:S05]  /*6820*/  BSYNC B0 ;  /* 0x0000000000007941 */ /* 0x000fea0003800000 */
.L_x_4908:
[----:B------:R-:W-:-:S05]  /*6830*/  LOP3.LUT R7, R0, R7, RZ, 0xfc, !PT ;  /* 0x0000000700077212 */ /* 0x000fca00078efcff */
[----:B------:R0:W-:Y:S01]  /*6840*/  STG.E.U8 desc[UR36][R4.64], R7 ;  /* 0x0000000704007986 */ /* 0x0001e2000c101124 */
[----:B------:R-:W-:Y:S05]  /*6850*/  BRA `(.L_x_4896) ;  /* 0x00000008004c7947 */ /* 0x000fea0003800000 */
.L_x_4907:
        /* <DEDUP_REMOVED lines=17> */
.L_x_4911:
[----:B------:R-:W-:Y:S01]  /*6970*/  IMAD.MOV.U32 R0, RZ, RZ, 0x7f ;  /* 0x0000007fff007424 */ /* 0x000fe200078e00ff */
[----:B------:R-:W-:-:S04]  /*6980*/  ISETP.GT.U32.AND P0, PT, R3, 0x7f800000, PT ;  /* 0x7f8000000300780c */ /* 0x000fc80003f04070 */
[----:B------:R-:W-:-:S09]  /*6990*/  SEL R0, R0, 0x7c, P0 ;  /* 0x0000007c00007807 */ /* 0x000fd20000000000 */
.L_x_4912:
[----:B------:R-:W-:Y:S05]  /*69a0*/  BSYNC B0 ;  /* 0x0000000000007941 */ /* 0x000fea0003800000 */
.L_x_4910:
[----:B------:R-:W-:-:S04]  /*69b0*/  LOP3.LUT R3, R7, 0x80000000, RZ, 0xc0, !PT ;  /* 0x8000000007037812 */ /* 0x000fc800078ec0ff */
[----:B------:R-:W-:-:S04]  /*69c0*/  SHF.R.U32.HI R3, RZ, 0x18, R3 ;  /* 0x00000018ff037819 */ /* 0x000fc80000011603 */
[----:B------:R-:W-:-:S05]  /*69d0*/  LOP3.LUT R3, R0, R3, RZ, 0xfc, !PT ;  /* 0x0000000300037212 */ /* 0x000fca00078efcff */
[----:B------:R0:W-:Y:S01]  /*69e0*/  STG.E.U8 desc[UR36][R4.64], R3 ;  /* 0x0000000304007986 */ /* 0x0001e2000c101124 */
[----:B------:R-:W-:Y:S05]  /*69f0*/  BRA `(.L_x_4896) ;  /* 0x0000000400e47947 */ /* 0x000fea0003800000 */
.L_x_4906:
        /* <DEDUP_REMOVED lines=8> */
.L_x_4903:
        /* <DEDUP_REMOVED lines=11> */
.L_x_4915:
        /* <DEDUP_REMOVED lines=21> */
.L_x_4918:
[----:B------:R-:W-:-:S04]  /*6c80*/  LOP3.LUT R0, R7, 0x80000000, RZ, 0xc0, !PT ;  /* 0x8000000007007812 */ /* 0x000fc800078ec0ff */
[----:B------:R-:W-:-:S04]  /*6c90*/  SHF.R.U32.HI R0, RZ, 0x18, R0 ;  /* 0x00000018ff007819 */ /* 0x000fc80000011600 */
[----:B------:R-:W-:-:S07]  /*6ca0*/  LOP3.LUT R0, R3, R0, RZ, 0xfc, !PT ;  /* 0x0000000003007212 */ /* 0x000fce00078efcff */
.L_x_4917:
[----:B------:R-:W-:Y:S05]  /*6cb0*/  BSYNC B0 ;  /* 0x0000000000007941 */ /* 0x000fea0003800000 */
.L_x_4916:
[----:B------:R0:W-:Y:S01]  /*6cc0*/  STG.E.U8 desc[UR36][R4.64], R0 ;  /* 0x0000000004007986 */ /* 0x0001e2000c101124 */
[----:B------:R-:W-:Y:S05]  /*6cd0*/  BRA `(.L_x_4896) ;  /* 0x00000004002c7947 */ /* 0x000fea0003800000 */
.L_x_4914:
        /* <DEDUP_REMOVED lines=21> */
.L_x_4921:
[----:B------:R-:W-:-:S04]  /*6e30*/  LOP3.LUT R0, R7, 0x80000000, RZ, 0xc0, !PT ;  /* 0x8000000007007812 */ /* 0x000fc800078ec0ff */
[----:B------:R-:W-:-:S04]  /*6e40*/  SHF.R.U32.HI R0, RZ, 0x18, R0 ;  /* 0x00000018ff007819 */ /* 0x000fc80000011600 */
[----:B------:R-:W-:-:S07]  /*6e50*/  LOP3.LUT R0, R3, R0, RZ, 0xfc, !PT ;  /* 0x0000000003007212 */ /* 0x000fce00078efcff */
.L_x_4920:
[----:B------:R-:W-:Y:S05]  /*6e60*/  BSYNC B0 ;  /* 0x0000000000007941 */ /* 0x000fea0003800000 */
.L_x_4919:
[----:B------:R0:W-:Y:S01]  /*6e70*/  STG.E.U8 desc[UR36][R4.64], R0 ;  /* 0x0000000004007986 */ /* 0x0001e2000c101124 */
[----:B------:R-:W-:Y:S05]  /*6e80*/  BRA `(.L_x_4896) ;  /* 0x0000000000c07947 */ /* 0x000fea0003800000 */
.L_x_4913:
        /* <DEDUP_REMOVED lines=26> */
.L_x_4895:
        /* <DEDUP_REMOVED lines=16> */
.L_x_4924:
[----:B------:R-:W-:Y:S05]  /*7130*/  BRA `(.L_x_4896) ;  /* 0x0000000000147947 */ /* 0x000fea0003800000 */
.L_x_4923:
[----:B------:R-:W0:Y:S02]  /*7140*/  F2I.U64.F64.TRUNC R28, R28 ;  /* 0x0000001c001c7311 */ /* 0x000e24000030d800 */
[----:B0-----:R3:W-:Y:S01]  /*7150*/  STG.E.64 desc[UR36][R4.64], R28 ;  /* 0x0000001c04007986 */ /* 0x0017e2000c101b24 */
[----:B------:R-:W-:Y:S05]  /*7160*/  BRA `(.L_x_4896) ;  /* 0x0000000000087947 */ /* 0x000fea0003800000 */
.L_x_4922:
[----:B------:R-:W0:Y:S02]  /*7170*/  F2I.U32.F64.TRUNC R29, R28 ;  /* 0x0000001c001d7311 */ /* 0x000e24000030d000 */
[----:B0-----:R0:W-:Y:S02]  /*7180*/  STG.E desc[UR36][R4.64], R29 ;  /* 0x0000001d04007986 */ /* 0x0011e4000c101924 */
.L_x_4896:
[----:B------:R-:W-:-:S05]  /*7190*/  VIADD R19, R19, 0x80 ;  /* 0x0000008013137836 */ /* 0x000fca0000000000 */
[----:B------:R-:W-:-:S13]  /*71a0*/  ISETP.GE.AND P0, PT, R19, R2, PT ;  /* 0x000000021300720c */ /* 0x000fda0003f06270 */
        /* <DEDUP_REMOVED lines=22> */
.L_x_4928:
[----:B------:R-:W0:Y:S02]  /*7310*/  F2I.S64.F64.TRUNC R24, R24 ;  /* 0x0000001800187311 */ /* 0x000e24000030d900 */
[----:B0-----:R-:W-:-:S05]  /*7320*/  IMAD.MOV.U32 R3, RZ, RZ, R24 ;  /* 0x000000ffff037224 */ /* 0x001fca00078e0018 */
[----:B------:R0:W-:Y:S01]  /*7330*/  STG.E.U8 desc[UR36][R4.64], R3 ;  /* 0x0000000304007986 */ /* 0x0001e2000c101124 */
[----:B------:R-:W-:Y:S05]  /*7340*/  BRA `(.L_x_4930) ;  /* 0x0000000c00f07947 */ /* 0x000fea0003800000 */
.L_x_4927:
        /* <DEDUP_REMOVED lines=9> */
.L_x_4932:
[----:B------:R-:W0:Y:S02]  /*73e0*/  F2I.F64.TRUNC R25, R24 ;  /* 0x0000001800197311 */ /* 0x000e24000030d100 */
[----:B0-----:R0:W-:Y:S01]  /*73f0*/  STG.E desc[UR36][R4.64], R25 ;  /* 0x0000001904007986 */ /* 0x0011e2000c101924 */
[----:B------:R-:W-:Y:S05]  /*7400*/  BRA `(.L_x_4930) ;  /* 0x0000000c00c07947 */ /* 0x000fea0003800000 */
.L_x_4931:
[----:B------:R-:W0:Y:S02]  /*7410*/  F2I.F64.TRUNC R25, R24 ;  /* 0x0000001800197311 */ /* 0x000e24000030d100 */
[----:B0-----:R0:W-:Y:S01]  /*7420*/  STG.E.U16 desc[UR36][R4.64], R25 ;  /* 0x0000001904007986 */ /* 0x0011e2000c101524 */
[----:B------:R-:W-:Y:S05]  /*7430*/  BRA `(.L_x_4930) ;  /* 0x0000000c00b47947 */ /* 0x000fea0003800000 */
.L_x_4926:
        /* <DEDUP_REMOVED lines=13> */
.L_x_4934:
        /* <DEDUP_REMOVED lines=8> */
.L_x_4933:
        /* <DEDUP_REMOVED lines=14> */
.L_x_4936:
        /* <DEDUP_REMOVED lines=9> */
.L_x_4935:
[----:B------:R0:W-:Y:S01]  /*7700*/  STG.E.64 desc[UR36][R4.64], R24 ;  /* 0x0000001804007986 */ /* 0x0001e2000c101b24 */
[----:B------:R-:W-:Y:S05]  /*7710*/  BRA `(.L_x_4930) ;  /* 0x0000000800fc7947 */ /* 0x000fea0003800000 */
.L_x_4925:
        /* <DEDUP_REMOVED lines=12> */
.L_x_4939:
[----:B--2-4-:R-:W-:-:S05]  /*77e0*/  CS2R R26, SRZ ;  /* 0x00000000001a7805 */ /* 0x014fca000001ff00 */
[----:B------:R0:W-:Y:S01]  /*77f0*/  STG.E.128 desc[UR36][R4.64], R24 ;  /* 0x0000001804007986 */ /* 0x0001e2000c101d24 */
[----:B------:R-:W-:Y:S05]  /*7800*/  BRA `(.L_x_4930) ;  /* 0x0000000800c07947 */ /* 0x000fea0003800000 */
.L_x_4938:
        /* <DEDUP_REMOVED lines=25> */
.L_x_4943:
[----:B------:R-:W-:Y:S05]  /*79a0*/  BSYNC B0 ;  /* 0x0000000000007941 */ /* 0x000fea0003800000 */
.L_x_4942:
[----:B------:R-:W-:-:S05]  /*79b0*/  LOP3.LUT R7, R0, R7, RZ, 0xfc, !PT ;  /* 0x0000000700077212 */ /* 0x000fca00078efcff */
[----:B------:R0:W-:Y:S01]  /*79c0*/  STG.E.U8 desc[UR36][R4.64], R7 ;  /* 0x0000000704007986 */ /* 0x0001e2000c101124 */
[----:B------:R-:W-:Y:S05]  /*79d0*/  BRA `(.L_x_4930) ;  /* 0x00000008004c7947 */ /* 0x000fea0003800000 */
.L_x_4941:
        /* <DEDUP_REMOVED lines=17> */
.L_x_4945:
[----:B------:R-:W-:Y:S01]  /*7af0*/  IMAD.MOV.U32 R0, RZ, RZ, 0x7f ;  /* 0x0000007fff007424 */ /* 0x000fe200078e00ff */
[----:B------:R-:W-:-:S04]  /*7b00*/  ISETP.GT.U32.AND P0, PT, R3, 0x7f800000, PT ;  /* 0x7f8000000300780c */ /* 0x000fc80003f04070 */
[----:B------:R-:W-:-:S09]  /*7b10*/  SEL R0, R0, 0x7c, P0 ;  /* 0x0000007c00007807 */ /* 0x000fd20000000000 */
.L_x_4946:
[----:B------:R-:W-:Y:S05]  /*7b20*/  BSYNC B0 ;  /* 0x0000000000007941 */ /* 0x000fea0003800000 */
.L_x_4944:
[----:B------:R-:W-:-:S04]  /*7b30*/  LOP3.LUT R3, R7, 0x80000000, RZ, 0xc0, !PT ;  /* 0x8000000007037812 */ /* 0x000fc800078ec0ff */
[----:B------:R-:W-:-:S04]  /*7b40*/  SHF.R.U32.HI R3, RZ, 0x18, R3 ;  /* 0x00000018ff037819 */ /* 0x000fc80000011603 */
[----:B------:R-:W-:-:S05]  /*7b50*/  LOP3.LUT R3, R0, R3, RZ, 0xfc, !PT ;  /* 0x0000000300037212 */ /* 0x000fca00078efcff */
[----:B------:R0:W-:Y:S01]  /*7b60*/  STG.E.U8 desc[UR36][R4.64], R3 ;  /* 0x0000000304007986 */ /* 0x0001e2000c101124 */
[----:B------:R-:W-:Y:S05]  /*7b70*/  BRA `(.L_x_4930) ;  /* 0x0000000400e47947 */ /* 0x000fea0003800000 */
.L_x_4940:
        /* <DEDUP_REMOVED lines=8> */
.L_x_4937:
        /* <DEDUP_REMOVED lines=11> */
.L_x_4949:
        /* <DEDUP_REMOVED lines=21> */
.L_x_4952:
[----:B------:R-:W-:-:S04]  /*7e00*/  LOP3.LUT R0, R7, 0x80000000, RZ, 0xc0, !PT ;  /* 0x8000000007007812 */ /* 0x000fc800078ec0ff */
[----:B------:R-:W-:-:S04]  /*7e10*/  SHF.R.U32.HI R0, RZ, 0x18, R0 ;  /* 0x00000018ff007819 */ /* 0x000fc80000011600 */
[----:B------:R-:W-:-:S07]  /*7e20*/  LOP3.LUT R0, R3, R0, RZ, 0xfc, !PT ;  /* 0x0000000003007212 */ /* 0x000fce00078efcff */
.L_x_4951:
[----:B------:R-:W-:Y:S05]  /*7e30*/  BSYNC B0 ;  /* 0x0000000000007941 */ /* 0x000fea0003800000 */
.L_x_4950:
[----:B------:R0:W-:Y:S01]  /*7e40*/  STG.E.U8 desc[UR36][R4.64], R0 ;  /* 0x0000000004007986 */ /* 0x0001e2000c101124 */
[----:B------:R-:W-:Y:S05]  /*7e50*/  BRA `(.L_x_4930) ;  /* 0x00000004002c7947 */ /* 0x000fea0003800000 */
.L_x_4948:
        /* <DEDUP_REMOVED lines=21> */
.L_x_4955:
[----:B------:R-:W-:-:S04]  /*7fb0*/  LOP3.LUT R0, R7, 0x80000000, RZ, 0xc0, !PT ;  /* 0x8000000007007812 */ /* 0x000fc800078ec0ff */
[----:B------:R-:W-:-:S04]  /*7fc0*/  SHF.R.U32.HI R0, RZ, 0x18, R0 ;  /* 0x00000018ff007819 */ /* 0x000fc80000011600 */
[----:B------:R-:W-:-:S07]  /*7fd0*/  LOP3.LUT R0, R3, R0, RZ, 0xfc, !PT ;  /* 0x0000000003007212 */ /* 0x000fce00078efcff */
.L_x_4954:
[----:B------:R-:W-:Y:S05]  /*7fe0*/  BSYNC B0 ;  /* 0x0000000000007941 */ /* 0x000fea0003800000 */
.L_x_4953:
[----:B------:R0:W-:Y:S01]  /*7ff0*/  STG.E.U8 desc[UR36][R4.64], R0 ;  /* 0x0000000004007986 */ /* 0x0001e2000c101124 */
[----:B------:R-:W-:Y:S05]  /*8000*/  BRA `(.L_x_4930) ;  /* 0x0000000000c07947 */ /* 0x000fea0003800000 */
.L_x_4947:
        /* <DEDUP_REMOVED lines=26> */
.L_x_4929:
        /* <DEDUP_REMOVED lines=16> */
.L_x_4958:
[----:B------:R-:W-:Y:S05]  /*82b0*/  BRA `(.L_x_4930) ;  /* 0x0000000000147947 */ /* 0x000fea0003800000 */
.L_x_4957:
[----:B------:R-:W0:Y:S02]  /*82c0*/  F2I.U64.F64.TRUNC R24, R24 ;  /* 0x0000001800187311 */ /* 0x000e24000030d800 */
[----:B0-----:R0:W-:Y:S01]  /*82d0*/  STG.E.64 desc[UR36][R4.64], R24 ;  /* 0x0000001804007986 */ /* 0x0011e2000c101b24 */
[----:B------:R-:W-:Y:S05]  /*82e0*/  BRA `(.L_x_4930) ;  /* 0x0000000000087947 */ /* 0x000fea0003800000 */
.L_x_4956:
[----:B------:R-:W0:Y:S02]  /*82f0*/  F2I.U32.F64.TRUNC R25, R24 ;  /* 0x0000001800197311 */ /* 0x000e24000030d000 */
[----:B0-----:R0:W-:Y:S02]  /*8300*/  STG.E desc[UR36][R4.64], R25 ;  /* 0x0000001904007986 */ /* 0x0011e4000c101924 */
.L_x_4930:
[----:B------:R-:W-:-:S07]  /*8310*/  VIADD R19, R19, 0x80 ;  /* 0x0000008013137836 */ /* 0x000fce0000000000 */
.L_x_4890:
[----:B------:R-:W-:Y:S05]  /*8320*/  BSYNC B6 ;  /* 0x0000000000067941 */ /* 0x000fea0003800000 */
.L_x_4889:
[----:B------:R-:W-:-:S13]  /*8330*/  ISETP.GE.AND P0, PT, R19, R2, PT ;  /* 0x000000021300720c */ /* 0x000fda0003f06270 */
[----:B------:R-:W-:Y:S05]  /*8340*/  @P0 EXIT ;  /* 0x000000000000094d */ /* 0x000fea0003800000 */
[----:B01-3--:R-:W0:Y:S01]  /*8350*/  LDC.64 R2, c[0x0][0x230] ;  /* 0x00008c00ff027b82 */ /* 0x00be220000000a00 */
        /* <DEDUP_REMOVED lines=19> */
.L_x_4962:
[----:B------:R-:W0:Y:S02]  /*8490*/  F2I.S64.F64.TRUNC R16, R16 ;  /* 0x0000001000107311 */ /* 0x000e24000030d900 */
[----:B0-----:R-:W-:-:S05]  /*84a0*/  IMAD.MOV.U32 R5, RZ, RZ, R16 ;  /* 0x000000ffff057224 */ /* 0x001fca00078e0010 */
[----:B------:R-:W-:Y:S01]  /*84b0*/  STG.E.U8 desc[UR36][R2.64], R5 ;  /* 0x0000000502007986 */ /* 0x000fe2000c101124 */
[----:B------:R-:W-:Y:S05]  /*84c0*/  EXIT ;  /* 0x000000000000794d */ /* 0x000fea0003800000 */
.L_x_4961:
        /* <DEDUP_REMOVED lines=9> */
.L_x_4965:
[----:B------:R-:W0:Y:S02]  /*8560*/  F2I.F64.TRUNC R17, R16 ;  /* 0x0000001000117311 */ /* 0x000e24000030d100 */
[----:B0-----:R-:W-:Y:S01]  /*8570*/  STG.E desc[UR36][R2.64], R17 ;  /* 0x0000001102007986 */ /* 0x001fe2000c101924 */
[----:B------:R-:W-:Y:S05]  /*8580*/  EXIT ;  /* 0x000000000000794d */ /* 0x000fea0003800000 */
.L_x_4964:
[----:B------:R-:W0:Y:S02]  /*8590*/  F2I.F64.TRUNC R17, R16 ;  /* 0x0000001000117311 */ /* 0x000e24000030d100 */
[----:B0-----:R-:W-:Y:S01]  /*85a0*/  STG.E.U16 desc[UR36][R2.64], R17 ;  /* 0x0000001102007986 */ /* 0x001fe2000c101524 */
[----:B------:R-:W-:Y:S05]  /*85b0*/  EXIT ;  /* 0x000000000000794d */ /* 0x000fea0003800000 */
.L_x_4960:
        /* <DEDUP_REMOVED lines=13> */
.L_x_4967:
        /* <DEDUP_REMOVED lines=8> */
.L_x_4966:
        /* <DEDUP_REMOVED lines=14> */
.L_x_4969:
        /* <DEDUP_REMOVED lines=9> */
.L_x_4968:
[----:B------:R-:W-:Y:S01]  /*8880*/  STG.E.64 desc[UR36][R2.64], R16 ;  /* 0x0000001002007986 */ /* 0x000fe2000c101b24 */
[----:B------:R-:W-:Y:S05]  /*8890*/  EXIT ;  /* 0x000000000000794d */ /* 0x000fea0003800000 */
.L_x_4959:
        /* <DEDUP_REMOVED lines=12> */
.L_x_4972:
[----:B------:R-:W-:-:S05]  /*8960*/  CS2R R18, SRZ ;  /* 0x0000000000127805 */ /* 0x000fca000001ff00 */
[----:B------:R-:W-:Y:S01]  /*8970*/  STG.E.128 desc[UR36][R2.64], R16 ;  /* 0x0000001002007986 */ /* 0x000fe2000c101d24 */
[----:B------:R-:W-:Y:S05]  /*8980*/  EXIT ;  /* 0x000000000000794d */ /* 0x000fea0003800000 */
.L_x_4971:
        /* <DEDUP_REMOVED lines=25> */
.L_x_4976:
[----:B------:R-:W-:Y:S05]  /*8b20*/  BSYNC B0 ;  /* 0x0000000000007941 */ /* 0x000fea0003800000 */
.L_x_4975:
[----:B------:R-:W-:-:S05]  /*8b30*/  LOP3.LUT R5, R0, R5, RZ, 0xfc, !PT ;  /* 0x0000000500057212 */ /* 0x000fca00078efcff */
[----:B------:R-:W-:Y:S01]  /*8b40*/  STG.E.U8 desc[UR36][R2.64], R5 ;  /* 0x0000000502007986 */ /* 0x000fe2000c101124 */
[----:B------:R-:W-:Y:S05]  /*8b50*/  EXIT ;  /* 0x000000000000794d */ /* 0x000fea0003800000 */
.L_x_4974:
        /* <DEDUP_REMOVED lines=17> */
.L_x_4978:
[----:B------:R-:W-:Y:S01]  /*8c70*/  IMAD.MOV.U32 R0, RZ, RZ, 0x7f ;  /* 0x0000007fff007424 */ /* 0x000fe200078e00ff */
[----:B------:R-:W-:-:S04]  /*8c80*/  ISETP.GT.U32.AND P0, PT, R4, 0x7f800000, PT ;  /* 0x7f8000000400780c */ /* 0x000fc80003f04070 */
[----:B------:R-:W-:-:S09]  /*8c90*/  SEL R0, R0, 0x7c, P0 ;  /* 0x0000007c00007807 */ /* 0x000fd20000000000 */
.L_x_4979:
[----:B------:R-:W-:Y:S05]  /*8ca0*/  BSYNC B0 ;  /* 0x0000000000007941 */ /* 0x000fea0003800000 */
.L_x_4977:
[----:B------:R-:W-:-:S04]  /*8cb0*/  LOP3.LUT R4, R5, 0x80000000, RZ, 0xc0, !PT ;  /* 0x8000000005047812 */ /* 0x000fc800078ec0ff */
[----:B------:R-:W-:-:S04]  /*8cc0*/  SHF.R.U32.HI R5, RZ, 0x18, R4 ;  /* 0x00000018ff057819 */ /* 0x000fc80000011604 */
[----:B------:R-:W-:-:S05]  /*8cd0*/  LOP3.LUT R5, R0, R5, RZ, 0xfc, !PT ;  /* 0x0000000500057212 */ /* 0x000fca00078efcff */
[----:B------:R-:W-:Y:S01]  /*8ce0*/  STG.E.U8 desc[UR36][R2.64], R5 ;  /* 0x0000000502007986 */ /* 0x000fe2000c101124 */
[----:B------:R-:W-:Y:S05]  /*8cf0*/  EXIT ;  /* 0x000000000000794d */ /* 0x000fea0003800000 */
.L_x_4973:
        /* <DEDUP_REMOVED lines=8> */
.L_x_4970:
        /* <DEDUP_REMOVED lines=11> */
.L_x_4982:
        /* <DEDUP_REMOVED lines=21> */
.L_x_4985:
[----:B------:R-:W-:-:S04]  /*8f80*/  LOP3.LUT R0, R7, 0x80000000, RZ, 0xc0, !PT ;  /* 0x8000000007007812 */ /* 0x000fc800078ec0ff */
[----:B------:R-:W-:-:S04]  /*8f90*/  SHF.R.U32.HI R5, RZ, 0x18, R0 ;  /* 0x00000018ff057819 */ /* 0x000fc80000011600 */
[----:B------:R-:W-:-:S04]  /*8fa0*/  LOP3.LUT R4, R4, R5, RZ, 0xfc, !PT ;  /* 0x0000000504047212 */ /* 0x000fc800078efcff */
[----:B------:R-:W-:-:S07]  /*8fb0*/  PRMT R0, R4, 0x7610, R0 ;  /* 0x0000761004007816 */ /* 0x000fce0000000000 */
.L_x_4984:
[----:B------:R-:W-:Y:S05]  /*8fc0*/  BSYNC B0 ;  /* 0x0000000000007941 */ /* 0x000fea0003800000 */
.L_x_4983:
[----:B------:R-:W-:Y:S01]  /*8fd0*/  STG.E.U8 desc[UR36][R2.64], R0 ;  /* 0x0000000002007986 */ /* 0x000fe2000c101124 */
[----:B------:R-:W-:Y:S05]  /*8fe0*/  EXIT ;  /* 0x000000000000794d */ /* 0x000fea0003800000 */
.L_x_4981:
        /* <DEDUP_REMOVED lines=21> */
.L_x_4988:
[----:B------:R-:W-:-:S04]  /*9140*/  LOP3.LUT R0, R7, 0x80000000, RZ, 0xc0, !PT ;  /* 0x8000000007007812 */ /* 0x000fc800078ec0ff */
[----:B------:R-:W-:-:S04]  /*9150*/  SHF.R.U32.HI R5, RZ, 0x18, R0 ;  /* 0x00000018ff057819 */ /* 0x000fc80000011600 */
[----:B------:R-:W-:-:S04]  /*9160*/  LOP3.LUT R4, R4, R5, RZ, 0xfc, !PT ;  /* 0x0000000504047212 */ /* 0x000fc800078efcff */
[----:B------:R-:W-:-:S07]  /*9170*/  PRMT R0, R4, 0x7610, R0 ;  /* 0x0000761004007816 */ /* 0x000fce0000000000 */
.L_x_4987:
[----:B------:R-:W-:Y:S05]  /*9180*/  BSYNC B0 ;  /* 0x0000000000007941 */ /* 0x000fea0003800000 */
.L_x_4986:
[----:B------:R-:W-:Y:S01]  /*9190*/  STG.E.U8 desc[UR36][R2.64], R0 ;  /* 0x0000000002007986 */ /* 0x000fe2000c101124 */
[----:B------:R-:W-:Y:S05]  /*91a0*/  EXIT ;  /* 0x000000000000794d */ /* 0x000fea0003800000 */
.L_x_4980:
        /* <DEDUP_REMOVED lines=26> */
.L_x_4963:
        /* <DEDUP_REMOVED lines=16> */
.L_x_4991:
[----:B------:R-:W-:Y:S05]  /*9450*/  EXIT ;  /* 0x000000000000794d */ /* 0x000fea0003800000 */
.L_x_4990:
[----:B------:R-:W0:Y:S02]  /*9460*/  F2I.U64.F64.TRUNC R16, R16 ;  /* 0x0000001000107311 */ /* 0x000e24000030d800 */
[----:B0-----:R-:W-:Y:S01]  /*9470*/  STG.E.64 desc[UR36][R2.64], R16 ;  /* 0x0000001002007986 */ /* 0x001fe2000c101b24 */
[----:B------:R-:W-:Y:S05]  /*9480*/  EXIT ;  /* 0x000000000000794d */ /* 0x000fea0003800000 */
.L_x_4989:
[----:B------:R-:W0:Y:S02]  /*9490*/  F2I.U32.F64.TRUNC R17, R16 ;  /* 0x0000001000117311 */ /* 0x000e24000030d000 */
[----:B0-----:R-:W-:Y:S01]  /*94a0*/  STG.E desc[UR36][R2.64], R17 ;  /* 0x0000001102007986 */ /* 0x001fe2000c101924 */
[----:B------:R-:W-:Y:S05]  /*94b0*/  EXIT ;  /* 0x000000000000794d */ /* 0x000fea0003800000 */
        .weak           $__internal_1_$__cuda_sm20_div_rn_f64_full
        .type           $__internal_1_$__cuda_sm20_div_rn_f64_full,@function
        .size           $__internal_1_$__cuda_sm20_div_rn_f64_full,(.L_x_19527 - $__internal_1_$__cuda_sm20_div_rn_f64_full)
$__internal_1_$__cuda_sm20_div_rn_f64_full:
[C---:B------:R-:W-:Y:S01]  /*94c0*/  FSETP.GEU.AND P0, PT, |R3|.reuse, 1.469367938527859385e-39, PT ;  /* 0x001000000300780b */ /* 0x040fe20003f0e200 */
[--C-:B------:R-:W-:Y:S01]  /*94d0*/  IMAD.MOV.U32 R10, RZ, RZ, R0.reuse ;  /* 0x000000ffff0a7224 */ /* 0x100fe200078e0000 */
[----:B------:R-:W-:Y:S01]  /*94e0*/  LOP3.LUT R8, R3, 0x800fffff, RZ, 0xc0, !PT ;  /* 0x800fffff03087812 */ /* 0x000fe200078ec0ff */
[----:B------:R-:W-:Y:S01]  /*94f0*/  IMAD.MOV.U32 R11, RZ, RZ, R3 ;  /* 0x000000ffff0b7224 */ /* 0x000fe200078e0003 */
[C---:B------:R-:W-:Y:S01]  /*9500*/  FSETP.GEU.AND P2, PT, |R13|.reuse, 1.469367938527859385e-39, PT ;  /* 0x001000000d00780b */ /* 0x040fe20003f4e200 */
[----:B------:R-:W-:Y:S01]  /*9510*/  IMAD.MOV.U32 R14, RZ, RZ, 0x1 ;  /* 0x00000001ff0e7424 */ /* 0x000fe200078e00ff */
[----:B------:R-:W-:Y:S01]  /*9520*/  LOP3.LUT R9, R8, 0x3ff00000, RZ, 0xfc, !PT ;  /* 0x3ff0000008097812 */ /* 0x000fe200078efcff */
[----:B------:R-:W-:Y:S01]  /*9530*/  IMAD.MOV.U32 R8, RZ, RZ, R0 ;  /* 0x000000ffff087224 */ /* 0x000fe200078e0000 */
[----:B------:R-:W-:Y:S01]  /*9540*/  LOP3.LUT R23, R13, 0x7ff00000, RZ, 0xc0, !PT ;  /* 0x7ff000000d177812 */ /* 0x000fe200078ec0ff */
[----:B------:R-:W-:Y:S01]  /*9550*/  IMAD.MOV.U32 R32, RZ, RZ, 0x1ca00000 ;  /* 0x1ca00000ff207424 */ /* 0x000fe200078e00ff */
[----:B------:R-:W-:Y:S01]  /*9560*/  LOP3.LUT R34, R3, 0x7ff00000, RZ, 0xc0, !PT ;  /* 0x7ff0000003227812 */ /* 0x000fe200078ec0ff */
[----:B------:R-:W-:Y:S02]  /*9570*/  BSSY B1, `(.L_x_4992) ;  /* 0x000004e000017945 */ /* 0x000fe40003800000 */
[----:B------:R-:W-:Y:S01]  /*9580*/  @!P0 DMUL R8, R10, 8.98846567431157953865e+307 ;  /* 0x7fe000000a088828 */ /* 0x000fe20000000000 */
[----:B------:R-:W-:-:S03]  /*9590*/  ISETP.GE.U32.AND P1, PT, R23, R34, PT ;  /* 0x000000221700720c */ /* 0x000fc60003f26070 */
[----:B------:R-:W-:Y:S02]  /*95a0*/  @!P2 LOP3.LUT R20, R11, 0x7ff00000, RZ, 0xc0, !PT ;  /* 0x7ff000000b14a812 */ /* 0x000fe400078ec0ff */
[----:B------:R-:W0:Y:S02]  /*95b0*/  MUFU.RCP64H R15, R9 ;  /* 0x00000009000f7308 */ /* 0x000e240000001800 */
[----:B------:R-:W-:Y:S02]  /*95c0*/  @!P2 ISETP.GE.U32.AND P3, PT, R23, R20, PT ;  /* 0x000000141700a20c */ /* 0x000fe40003f66070 */
[----:B------:R-:W-:Y:S02]  /*95d0*/  @!P0 LOP3.LUT R34, R9, 0x7ff00000, RZ, 0xc0, !PT ;  /* 0x7ff0000009228812 */ /* 0x000fe400078ec0ff */
[----:B------:R-:W-:-:S04]  /*95e0*/  @!P2 SEL R21, R32, 0x63400000, !P3 ;  /* 0x634000002015a807 */ /* 0x000fc80005800000 */
        /* <DEDUP_REMOVED lines=11> */
[----:B------:R-:W-:-:S08]  /*96a0*/  DFMA R20, R26, R20, R26 ;  /* 0x000000141a14722b */ /* 0x000fd0000000001a */
[----:B------:R-:W-:-:S08]  /*96b0*/  DMUL R26, R20, R14 ;  /* 0x0000000e141a7228 */ /* 0x000fd00000000000 */
[----:B------:R-:W-:-:S08]  /*96c0*/  DFMA R30, R26, -R8, R14 ;  /* 0x800000081a1e722b */ /* 0x000fd0000000000e */
[----:B------:R-:W-:Y:S01]  /*96d0*/  DFMA R30, R20, R30, R26 ;  /* 0x0000001e141e722b */ /* 0x000fe2000000001a */
[----:B------:R-:W-:Y:S01]  /*96e0*/  IMAD.MOV.U32 R26, RZ, RZ, R23 ;  /* 0x000000ffff1a7224 */ /* 0x000fe200078e0017 */
[----:B------:R-:W-:Y:S01]  /*96f0*/  @!P2 LOP3.LUT R26, R15, 0x7ff00000, RZ, 0xc0, !PT ;  /* 0x7ff000000f1aa812 */ /* 0x000fe200078ec0ff */
[----:B------:R-:W-:-:S04]  /*9700*/  VIADD R21, R34, 0xffffffff ;  /* 0xffffffff22157836 */ /* 0x000fc80000000000 */
[----:B------:R-:W-:-:S05]  /*9710*/  VIADD R20, R26, 0xffffffff ;  /* 0xffffffff1a147836 */ /* 0x000fca0000000000 */
[----:B------:R-:W-:-:S04]  /*9720*/  ISETP.GT.U32.AND P0, PT, R20, 0x7feffffe, PT ;  /* 0x7feffffe1400780c */ /* 0x000fc80003f04070 */
[----:B------:R-:W-:-:S13]  /*9730*/  ISETP.GT.U32.OR P0, PT, R21, 0x7feffffe, P0 ;  /* 0x7feffffe1500780c */ /* 0x000fda0000704470 */
[----:B------:R-:W-:Y:S05]  /*9740*/  @P0 BRA `(.L_x_4993) ;  /* 0x00000000006c0947 */ /* 0x000fea0003800000 */
[----:B------:R-:W-:-:S04]  /*9750*/  LOP3.LUT R20, R11, 0x7ff00000, RZ, 0xc0, !PT ;  /* 0x7ff000000b147812 */ /* 0x000fc800078ec0ff */
[CC--:B------:R-:W-:Y:S02]  /*9760*/  VIADDMNMX R12, R23.reuse, -R20.reuse, 0xb9600000, !PT ;  /* 0xb9600000170c7446 */ /* 0x0c0fe40007800914 */
[----:B------:R-:W-:Y:S02]  /*9770*/  ISETP.GE.U32.AND P0, PT, R23, R20, PT ;  /* 0x000000141700720c */ /* 0x000fe40003f06070 */
[----:B------:R-:W-:Y:S02]  /*9780*/  VIMNMX R12, R12, 0x46a00000, PT ;  /* 0x46a000000c0c7848 */ /* 0x000fe40003fe0100 */
[----:B------:R-:W-:-:S05]  /*9790*/  SEL R23, R32, 0x63400000, !P0 ;  /* 0x6340000020177807 */ /* 0x000fca0004000000 */
[----:B------:R-:W-:Y:S02]  /*97a0*/  IMAD.IADD R23, R12, 0x1, -R23 ;  /* 0x000000010c177824 */ /* 0x000fe400078e0a17 */
[----:B------:R-:W-:Y:S02]  /*97b0*/  IMAD.MOV.U32 R12, RZ, RZ, RZ ;  /* 0x000000ffff0c7224 */ /* 0x000fe400078e00ff */
        /* <DEDUP_REMOVED lines=20> */
.L_x_4993:
        /* <DEDUP_REMOVED lines=16> */
.L_x_4996:
[----:B------:R-:W-:Y:S01]  /*9a00*/  LOP3.LUT R21, R11, 0x80000, RZ, 0xfc, !PT ;  /* 0x000800000b157812 */ /* 0x000fe200078efcff */
[----:B------:R-:W-:Y:S01]  /*9a10*/  IMAD.MOV.U32 R20, RZ, RZ, R10 ;  /* 0x000000ffff147224 */ /* 0x000fe200078e000a */
[----:B------:R-:W-:Y:S06]  /*9a20*/  BRA `(.L_x_4994) ;  /* 0x0000000000087947 */ /* 0x000fec0003800000 */
.L_x_4995:
[----:B------:R-:W-:Y:S01]  /*9a30*/  LOP3.LUT R21, R13, 0x80000, RZ, 0xfc, !PT ;  /* 0x000800000d157812 */ /* 0x000fe200078efcff */
[----:B------:R-:W-:-:S07]  /*9a40*/  IMAD.MOV.U32 R20, RZ, RZ, R12 ;  /* 0x000000ffff147224 */ /* 0x000fce00078e000c */
.L_x_4994:
[----:B------:R-:W-:Y:S05]  /*9a50*/  BSYNC B1 ;  /* 0x0000000000017941 */ /* 0x000fea0003800000 */
.L_x_4992:
[----:B------:R-:W-:Y:S02]  /*9a60*/  IMAD.MOV.U32 R8, RZ, RZ, R6 ;  /* 0x000000ffff087224 */ /* 0x000fe400078e0006 */
[----:B------:R-:W-:-:S04]  /*9a70*/  IMAD.MOV.U32 R9, RZ, RZ, 0x0 ;  /* 0x00000000ff097424 */ /* 0x000fc800078e00ff */
[----:B------:R-:W-:Y:S05]  /*9a80*/  RET.REL.NODEC R8 `(_ZN2at6native27unrolled_elementwise_kernelIZZZNS0_26round_decimals_kernel_cudaERNS_18TensorIteratorBaseElENKUlvE_clEvENKUlvE_clEvEUldE_St5arrayIPcLm2EELi4E23TrivialOffsetCalculatorILi1EjESB_NS0_6memory12LoadWithCastILi1EEENSC_13StoreWithCastILi1EEEEEviT_T0_T2_T3_T4_T5_) ;  /* 0xffffff64085c7950 */ /* 0x000fea0003c3ffff */
.L_x_4997:
        /* <DEDUP_REMOVED lines=15> */
.L_x_19527:


//--------------------- .text._ZN2at6native18elementwise_kernelILi128ELi2EZNS0_22gpu_kernel_impl_nocastIZZZNS0_26round_decimals_kernel_cudaERNS_18TensorIteratorBaseElENKUlvE_clEvENKUlvE_clEvEUldE_EEvS4_RKT_EUliE_EEviT1_ --------------------------
	.section	.text._ZN2at6native18elementwise_kernelILi128ELi2EZNS0_22gpu_kernel_impl_nocastIZZZNS0_26round_decimals_kernel_cudaERNS_18TensorIteratorBaseElENKUlvE_clEvENKUlvE_clEvEUldE_EEvS4_RKT_EUliE_EEviT1_,"ax",@progbits
	.align	128
        .global         _ZN2at6native18elementwise_kernelILi128ELi2EZNS0_22gpu_kernel_impl_nocastIZZZNS0_26round_decimals_kernel_cudaERNS_18TensorIteratorBaseElENKUlvE_clEvENKUlvE_clEvEUldE_EEvS4_RKT_EUliE_EEviT1_
        .type           _ZN2at6native18elementwise_kernelILi128ELi2EZNS0_22gpu_kernel_impl_nocastIZZZNS0_26round_decimals_kernel_cudaERNS_18TensorIteratorBaseElENKUlvE_clEvENKUlvE_clEvEUldE_EEvS4_RKT_EUliE_EEviT1_,@function
        .size           _ZN2at6native18elementwise_kernelILi128ELi2EZNS0_22gpu_kernel_impl_nocastIZZZNS0_26round_decimals_kernel_cudaERNS_18TensorIteratorBaseElENKUlvE_clEvENKUlvE_clEvEUldE_EEvS4_RKT_EUliE_EEviT1_,(.L_x_19528 - _ZN2at6native18elementwise_kernelILi128ELi2EZNS0_22gpu_kernel_impl_nocastIZZZNS0_26round_decimals_kernel_cudaERNS_18TensorIteratorBaseElENKUlvE_clEvENKUlvE_clEvEUldE_EEvS4_RKT_EUliE_EEviT1_)
        .other          _ZN2at6native18elementwise_kernelILi128ELi2EZNS0_22gpu_kernel_impl_nocastIZZZNS0_26round_decimals_kernel_cudaERNS_18TensorIteratorBaseElENKUlvE_clEvENKUlvE_clEvEUldE_EEvS4_RKT_EUliE_EEviT1_,@"STO_CUDA_ENTRY STV_DEFAULT"
_ZN2at6native18elementwise_kernelILi128ELi2EZNS0_22gpu_kernel_impl_nocastIZZZNS0_26round_decimals_kernel_cudaERNS_18TensorIteratorBaseElENKUlvE_clEvENKUlvE_clEvEUldE_EEvS4_RKT_EUliE_EEviT1_:
.text._ZN2at6native18elementwise_kernelILi128ELi2EZNS0_22gpu_kernel_impl_nocastIZZZNS0_26round_decimals_kernel_cudaERNS_18TensorIteratorBaseElENKUlvE_clEvENKUlvE_clEvEUldE_EEvS4_RKT_EUliE_EEviT1_:
[----:B------:R-:W-:Y:S01]  /*0000*/  LDC R1, c[0x0][0x28] ;  /* 0x00000a00ff017b82 */ /* 0x000fe20000000800 */
[----:B------:R-:W0:Y:S07]  /*0010*/  S2R R21, SR_CTAID.X ;  /* 0x0000000000157919 */ /* 0x000e2e0000002500 */
[----:B------:R-:W1:Y:S01]  /*0020*/  LDC R5, c[0x0][0x424] ;  /* 0x00010900ff057b82 */ /* 0x000e620000000800 */
[----:B------:R-:W-:Y:S01]  /*0030*/  ULDC UR4, c[0x0][0x210] ;  /* 0x0000840000047ab9 */ /* 0x000fe20000000800 */
[----:B------:R-:W-:Y:S01]  /*0040*/  ULDC.U8 UR6, c[0x0][0x428] ;  /* 0x00010a0000067ab9 */ /* 0x000fe20000000000 */
[----:B------:R-:W0:Y:S01]  /*0050*/  S2R R20, SR_TID.X ;  /* 0x0000000000147919 */ /* 0x000e220000002100 */
[----:B------:R-:W-:Y:S01]  /*0060*/  ULDC UR7, c[0x0][0x420] ;  /* 0x0001080000077ab9 */ /* 0x000fe20000000800 */
[----:B------:R-:W-:Y:S01]  /*0070*/  BSSY B0, `(.L_x_4998) ;  /* 0x0000172000007945 */ /* 0x000fe20003800000 */
[----:B0-----:R-:W-:-:S04]  /*0080*/  LEA R7, R21, R20, 0x8 ;  /* 0x0000001415077211 */ /* 0x001fc800078e40ff */
[----:B------:R-:W-:Y:S01]  /*0090*/  ISETP.GE.AND P0, PT, R7, UR4, PT ;  /* 0x0000000407007c0c */ /* 0x000fe2000bf06270 */
[----:B------:R-:W-:-:S12]  /*00a0*/  ULDC.64 UR4, c[0x0][0x208] ;  /* 0x0000820000047ab9 */ /* 0x000fd80000000a00 */
[----:B-1----:R-:W-:Y:S05]  /*00b0*/  @P0 BRA `(.L_x_4999) ;  /* 0x0000001400b40947 */ /* 0x002fea0003800000 */
[----:B------:R-:W0:Y:S01]  /*00c0*/  LDC R4, c[0x0][0x218] ;  /* 0x00008600ff047b82 */ /* 0x000e220000000800 */
[----:B------:R-:W-:Y:S01]  /*00d0*/  HFMA2.MMA R11, -RZ, RZ, 0, 0 ;  /* 0x00000000ff0b7435 */ /* 0x000fe200000001ff */
[----:B------:R-:W-:Y:S01]  /*00e0*/  IMAD.MOV.U32 R0, RZ, RZ, RZ ;  /* 0x000000ffff007224 */ /* 0x000fe200078e00ff */
[----:B0-----:R-:W-:-:S13]  /*00f0*/  ISETP.NE.AND P0, PT, R4, RZ, PT ;  /* 0x000000ff0400720c */ /* 0x001fda0003f05270 */
[----:B------:R-:W-:Y:S05]  /*0100*/  @!P0 BRA `(.L_x_5000) ;  /* 0x0000001000a88947 */ /* 0x000fea0003800000 */
[----:B------:R-:W-:Y:S01]  /*0110*/  MOV R3, R7 ;  /* 0x0000000700037202 */ /* 0x000fe20000000f00 */
        /* <DEDUP_REMOVED lines=281> */
[----:B------:R-:W-:Y:S01]  /*12b0*/  SHF.R.U32.HI R9, RZ, UR8, R8 ;  /* 0x00000008ff097c19 */ /* 0x000fe20008011608 */
[----:B------:R-:W-:Y:S02]  /*12c0*/  ULDC.64 UR8, c[0x0][0x400] ;  /* 0x0001000000087ab9 */ /* 0x000fe40000000a00 */
[----:B------:R-:W0:Y:S01]  /*12d0*/  @P0 LDC.64 R14, c[0x0][0x340] ;  /* 0x0000d000ff0e0b82 */ /* 0x000e220000000a00 */
[----:B------:R-:W-:Y:S02]  /*12e0*/  @P0 MOV R8, RZ ;  /* 0x000000ff00080202 */ /* 0x000fe40000000f00 */
[----:B------:R-:W-:-:S05]  /*12f0*/  IADD3 R13, -R9, RZ, RZ ;  /* 0x000000ff090d7210 */ /* 0x000fca0007ffe1ff */
[----:B------:R-:W1:Y:S08]  /*1300*/  @P0 LDC R17, c[0x0][0x33c] ;  /* 0x0000cf00ff110b82 */ /* 0x000e700000000800 */
[----:B------:R-:W2:Y:S01]  /*1310*/  @P0 LDC.64 R6, c[0x0][0x408] ;  /* 0x00010200ff060b82 */ /* 0x000ea20000000a00 */
[----:B0-----:R-:W-:-:S05]  /*1320*/  @P0 IMAD.HI.U32 R2, R9, R14, R8 ;  /* 0x0000000e09020227 */ /* 0x001fca00078e0008 */
[----:B------:R-:W-:Y:S01]  /*1330*/  @P0 SHF.R.U32.HI R4, RZ, R15, R2 ;  /* 0x0000000fff040219 */ /* 0x000fe20000011602 */
[----:B------:R-:W-:-:S04]  /*1340*/  IMAD R2, R13, UR10, R3 ;  /* 0x0000000a0d027c24 */ /* 0x000fc8000f8e0203 */
[----:B------:R-:W-:Y:S02]  /*1350*/  @P0 IMAD.MOV R8, RZ, RZ, -R4 ;  /* 0x000000ffff080224 */ /* 0x000fe400078e0a04 */
[----:B------:R-:W-:Y:S02]  /*1360*/  IMAD R11, R2, UR8, R11 ;  /* 0x00000008020b7c24 */ /* 0x000fe4000f8e020b */
[----:B-1----:R-:W-:Y:S02]  /*1370*/  @P0 IMAD R8, R8, R17, R9 ;  /* 0x0000001108080224 */ /* 0x002fe400078e0209 */
[----:B------:R-:W-:Y:S02]  /*1380*/  IMAD R0, R2, UR9, R0 ;  /* 0x0000000902007c24 */ /* 0x000fe4000f8e0200 */
[C---:B--2---:R-:W-:Y:S02]  /*1390*/  @P0 IMAD R11, R8.reuse, R6, R11 ;  /* 0x00000006080b0224 */ /* 0x044fe400078e020b */
[----:B------:R-:W-:-:S07]  /*13a0*/  @P0 IMAD R0, R8, R7, R0 ;  /* 0x0000000708000224 */ /* 0x000fce00078e0200 */
.L_x_5000:
[----:B------:R-:W-:Y:S02]  /*13b0*/  ULDC.64 UR8, c[0x0][0x418] ;  /* 0x0001060000087ab9 */ /* 0x000fe40000000a00 */
[----:B------:R-:W-:-:S04]  /*13c0*/  IADD3 R6, P0, R0, UR8, RZ ;  /* 0x0000000800067c10 */ /* 0x000fc8000ff1e0ff */
[----:B------:R-:W-:Y:S01]  /*13d0*/  IADD3.X R7, RZ, UR9, RZ, P0, !PT ;  /* 0x00000009ff077c10 */ /* 0x000fe200087fe4ff */
[----:B------:R-:W-:-:S05]  /*13e0*/  ULDC.64 UR8, c[0x0][0x410] ;  /* 0x0001040000087ab9 */ /* 0x000fca0000000a00 */
[----:B------:R-:W5:Y:S01]  /*13f0*/  LDG.E.64 R6, desc[UR4][R6.64] ;  /* 0x0000000406067981 */ /* 0x000f62000c1e1b00 */
[----:B------:R-:W-:Y:S02]  /*1400*/  ISETP.NE.AND P0, PT, RZ, UR6, PT ;  /* 0x00000006ff007c0c */ /* 0x000fe4000bf05270 */
[----:B------:R-:W-:-:S04]  /*1410*/  IADD3 R10, P1, R11, UR8, RZ ;  /* 0x000000080b0a7c10 */ /* 0x000fc8000ff3e0ff */
[----:B------:R-:W-:-:S07]  /*1420*/  IADD3.X R11, RZ, UR9, RZ, P1, !PT ;  /* 0x00000009ff0b7c10 */ /* 0x000fce0008ffe4ff */
[----:B------:R-:W-:Y:S05]  /*1430*/  @!P0 BRA `(.L_x_5001) ;  /* 0x0000000000688947 */ /* 0x000fea0003800000 */
[----:B------:R-:W0:Y:S01]  /*1440*/  LDC.64 R12, c[0x0][0x420] ;  /* 0x00010800ff0c7b82 */ /* 0x000e220000000a00 */
[----:B------:R-:W-:Y:S01]  /*1450*/  ULDC UR8, c[0x0][0x424] ;  /* 0x0001090000087ab9 */ /* 0x000fe20000000800 */
[----:B------:R-:W-:Y:S01]  /*1460*/  IMAD.MOV.U32 R2, RZ, RZ, 0x1 ;  /* 0x00000001ff027424 */ /* 0x000fe200078e00ff */
[----:B------:R-:W0:Y:S01]  /*1470*/  MUFU.RCP64H R3, UR8 ;  /* 0x0000000800037d08 */ /* 0x000e220008001800 */
[----:B-----5:R-:W-:Y:S01]  /*1480*/  FSETP.GEU.AND P1, PT, |R7|, 6.5827683646048100446e-37, PT ;  /* 0x036000000700780b */ /* 0x020fe20003f2e200 */
        /* <DEDUP_REMOVED lines=13> */
[----:B------:R-:W-:Y:S05]  /*1560*/  CALL.REL.NOINC `($__internal_2_$__cuda_sm20_div_rn_f64_full) ;  /* 0x0000001800487944 */ /* 0x000fea0003c00000 */
[----:B------:R-:W-:Y:S02]  /*1570*/  MOV R2, R12 ;  /* 0x0000000c00027202 */ /* 0x000fe40000000f00 */
[----:B------:R-:W-:-:S07]  /*1580*/  MOV R3, R13 ;  /* 0x0000000d00037202 */ /* 0x000fce0000000f00 */
.L_x_5003:
[----:B------:R-:W-:Y:S05]  /*1590*/  BSYNC B1 ;  /* 0x0000000000017941 */ /* 0x000fea0003800000 */
.L_x_5002:
[----:B------:R-:W0:Y:S01]  /*15a0*/  FRND.F64 R2, R2 ;  /* 0x0000000200027313 */ /* 0x000e220000301800 */
[----:B------:R-:W-:Y:S02]  /*15b0*/  ULDC.64 UR8, c[0x0][0x420] ;  /* 0x0001080000087ab9 */ /* 0x000fe40000000a00 */
[----:B0-----:R-:W-:Y:S01]  /*15c0*/  DMUL R2, R2, UR8 ;  /* 0x0000000802027c28 */ /* 0x001fe20008000000 */
[----:B------:R-:W-:Y:S10]  /*15d0*/  BRA `(.L_x_5004) ;  /* 0x0000000000607947 */ /* 0x000ff40003800000 */
.L_x_5001:
[----:B------:R-:W0:Y:S01]  /*15e0*/  LDC.64 R2, c[0x0][0x420] ;  /* 0x00010800ff027b82 */ /* 0x000e220000000a00 */
[----:B------:R-:W-:Y:S01]  /*15f0*/  ULDC UR8, c[0x0][0x424] ;  /* 0x0001090000087ab9 */ /* 0x000fe20000000800 */
[----:B------:R-:W-:Y:S01]  /*1600*/  IMAD.MOV.U32 R8, RZ, RZ, 0x1 ;  /* 0x00000001ff087424 */ /* 0x000fe200078e00ff */
[----:B------:R-:W0:Y:S01]  /*1610*/  MUFU.RCP64H R9, UR8 ;  /* 0x0000000800097d08 */ /* 0x000e220008001800 */
[----:B------:R-:W-:Y:S04]  /*1620*/  BSSY B1, `(.L_x_5004) ;  /* 0x0000013000017945 */ /* 0x000fe80003800000 */
[-C--:B0-----:R-:W-:Y:S02]  /*1630*/  DFMA R12, R8, -R2.reuse, 1 ;  /* 0x3ff00000080c742b */ /* 0x081fe40000000802 */
[----:B-----5:R-:W-:-:S06]  /*1640*/  DMUL R6, R6, R2 ;  /* 0x0000000206067228 */ /* 0x020fcc0000000000 */
        /* <DEDUP_REMOVED lines=16> */
.L_x_5005:
[----:B------:R-:W-:Y:S05]  /*1750*/  BSYNC B1 ;  /* 0x0000000000017941 */ /* 0x000fea0003800000 */
.L_x_5004:
[----:B------:R0:W-:Y:S01]  /*1760*/  STG.E.64 desc[UR4][R10.64], R2 ;  /* 0x000000020a007986 */ /* 0x0001e2000c101b04 */
[----:B------:R-:W-:-:S05]  /*1770*/  IMAD R7, R21, 0x100, R20 ;  /* 0x0000010015077824 */ /* 0x000fca00078e0214 */
[----:B------:R-:W-:-:S07]  /*1780*/  IADD3 R7, R7, 0x80, RZ ;  /* 0x0000008007077810 */ /* 0x000fce0007ffe0ff */
.L_x_4999:
[----:B------:R-:W-:Y:S05]  /*1790*/  BSYNC B0 ;  /* 0x0000000000007941 */ /* 0x000fea0003800000 */
.L_x_4998:
[----:B------:R-:W-:Y:S02]  /*17a0*/  ULDC UR8, c[0x0][0x210] ;  /* 0x0000840000087ab9 */ /* 0x000fe40000000800 */
[----:B------:R-:W-:-:S13]  /*17b0*/  ISETP.GE.AND P0, PT, R7, UR8, PT ;  /* 0x0000000807007c0c */ /* 0x000fda000bf06270 */
[----:B------:R-:W-:Y:S05]  /*17c0*/  @P0 EXIT ;  /* 0x000000000000094d */ /* 0x000fea0003800000 */
[----:B------:R-:W1:Y:S01]  /*17d0*/  LDC R4, c[0x0][0x218] ;  /* 0x00008600ff047b82 */ /* 0x000e620000000800 */
[----:B------:R-:W-:Y:S01]  /*17e0*/  HFMA2.MMA R0, -RZ, RZ, 0, 0 ;  /* 0x00000000ff007435 */ /* 0x000fe200000001ff */
[----:B0-----:R-:W-:Y:S01]  /*17f0*/  IMAD.MOV.U32 R11, RZ, RZ, RZ ;  /* 0x000000ffff0b7224 */ /* 0x001fe200078e00ff */
        /* <DEDUP_REMOVED lines=295> */
[C---:B------:R-:W-:Y:S02]  /*2a70*/  IMAD R11, R2.reuse, UR8, R11 ;  /* 0x00000008020b7c24 */ /* 0x040fe4000f8e020b */
[----:B-1----:R-:W-:Y:S02]  /*2a80*/  @P0 IMAD R8, R17, R8, R9 ;  /* 0x0000000811080224 */ /* 0x002fe400078e0209 */
[----:B------:R-:W-:Y:S02]  /*2a90*/  IMAD R0, R2, UR9, R0 ;  /* 0x0000000902007c24 */ /* 0x000fe4000f8e0200 */
[C---:B--2---:R-:W-:Y:S02]  /*2aa0*/  @P0 IMAD R11, R8.reuse, R6, R11 ;  /* 0x00000006080b0224 */ /* 0x044fe400078e020b */
[----:B------:R-:W-:-:S07]  /*2ab0*/  @P0 IMAD R0, R8, R7, R0 ;  /* 0x0000000708000224 */ /* 0x000fce00078e0200 */
.L_x_5006:
        /* <DEDUP_REMOVED lines=30> */
.L_x_5009:
[----:B------:R-:W-:Y:S05]  /*2ca0*/  BSYNC B0 ;  /* 0x0000000000007941 */ /* 0x000fea0003800000 */
.L_x_5008:
[----:B------:R-:W0:Y:S01]  /*2cb0*/  FRND.F64 R2, R2 ;  /* 0x0000000200027313 */ /* 0x000e220000301800 */
[----:B------:R-:W-:Y:S02]  /*2cc0*/  ULDC.64 UR6, c[0x0][0x420] ;  /* 0x0001080000067ab9 */ /* 0x000fe40000000a00 */
[----:B0-----:R-:W-:Y:S01]  /*2cd0*/  DMUL R2, R2, UR6 ;  /* 0x0000000602027c28 */ /* 0x001fe20008000000 */
[----:B------:R-:W-:Y:S10]  /*2ce0*/  BRA `(.L_x_5010) ;  /* 0x0000000000607947 */ /* 0x000ff40003800000 */
.L_x_5007:
        /* <DEDUP_REMOVED lines=23> */
.L_x_5011:
[----:B------:R-:W-:Y:S05]  /*2e60*/  BSYNC B0 ;  /* 0x0000000000007941 */ /* 0x000fea0003800000 */
.L_x_5010:
[----:B------:R-:W-:Y:S01]  /*2e70*/  STG.E.64 desc[UR4][R10.64], R2 ;  /* 0x000000020a007986 */ /* 0x000fe2000c101b04 */
[----:B------:R-:W-:Y:S05]  /*2e80*/  EXIT ;  /* 0x000000000000794d */ /* 0x000fea0003800000 */
        .weak           $__internal_2_$__cuda_sm20_div_rn_f64_full
        .type           $__internal_2_$__cuda_sm20_div_rn_f64_full,@function
        .size           $__internal_2_$__cuda_sm20_div_rn_f64_full,(.L_x_19528 - $__internal_2_$__cuda_sm20_div_rn_f64_full)
$__internal_2_$__cuda_sm20_div_rn_f64_full:
[C---:B------:R-:W-:Y:S01]  /*2e90*/  FSETP.GEU.AND P0, PT, |R5|.reuse, 1.469367938527859385e-39, PT ;  /* 0x001000000500780b */ /* 0x040fe20003f0e200 */
[----:B------:R-:W-:Y:S01]  /*2ea0*/  IMAD.U32 R2, RZ, RZ, UR7 ;  /* 0x00000007ff027e24 */ /* 0x000fe2000f8e00ff */
[----:B------:R-:W-:Y:S01]  /*2eb0*/  MOV R4, UR7 ;  /* 0x0000000700047c02 */ /* 0x000fe20008000f00 */
[----:B------:R-:W-:Y:S01]  /*2ec0*/  BSSY B2, `(.L_x_5012) ;  /* 0x0000055000027945 */ /* 0x000fe20003800000 */
[----:B------:R-:W-:Y:S02]  /*2ed0*/  LOP3.LUT R3, R5, 0x800fffff, RZ, 0xc0, !PT ;  /* 0x800fffff05037812 */ /* 0x000fe400078ec0ff */
[----:B------:R-:W-:Y:S02]  /*2ee0*/  FSETP.GEU.AND P2, PT, |R7|, 1.469367938527859385e-39, PT ;  /* 0x001000000700780b */ /* 0x000fe40003f4e200 */
[----:B------:R-:W-:Y:S02]  /*2ef0*/  LOP3.LUT R3, R3, 0x3ff00000, RZ, 0xfc, !PT ;  /* 0x3ff0000003037812 */ /* 0x000fe400078efcff */
[----:B------:R-:W-:-:S02]  /*2f00*/  MOV R14, 0x1 ;  /* 0x00000001000e7802 */ /* 0x000fc40000000f00 */
[----:B------:R-:W-:Y:S01]  /*2f10*/  LOP3.LUT R12, R7, 0x7ff00000, RZ, 0xc0, !PT ;  /* 0x7ff00000070c7812 */ /* 0x000fe200078ec0ff */
[----:B------:R-:W-:Y:S01]  /*2f20*/  @!P0 DMUL R2, R4, 8.98846567431157953865e+307 ;  /* 0x7fe0000004028828 */ /* 0x000fe20000000000 */
[----:B------:R-:W-:-:S03]  /*2f30*/  LOP3.LUT R23, R5, 0x7ff00000, RZ, 0xc0, !PT ;  /* 0x7ff0000005177812 */ /* 0x000fc600078ec0ff */
[----:B------:R-:W-:Y:S01]  /*2f40*/  IMAD.MOV.U32 R22, RZ, RZ, R12 ;  /* 0x000000ffff167224 */ /* 0x000fe200078e000c */
[----:B------:R-:W-:Y:S01]  /*2f50*/  ISETP.GE.U32.AND P1, PT, R12, R23, PT ;  /* 0x000000170c00720c */ /* 0x000fe20003f26070 */
[----:B------:R-:W0:Y:S01]  /*2f60*/  MUFU.RCP64H R15, R3 ;  /* 0x00000003000f7308 */ /* 0x000e220000001800 */
[----:B------:R-:W-:-:S03]  /*2f70*/  @!P2 LOP3.LUT R13, R5, 0x7ff00000, RZ, 0xc0, !PT ;  /* 0x7ff00000050da812 */ /* 0x000fc600078ec0ff */
[----:B------:R-:W-:Y:S02]  /*2f80*/  @!P0 LOP3.LUT R23, R3, 0x7ff00000, RZ, 0xc0, !PT ;  /* 0x7ff0000003178812 */ /* 0x000fe400078ec0ff */
[----:B------:R-:W-:Y:S01]  /*2f90*/  @!P2 ISETP.GE.U32.AND P3, PT, R12, R13, PT ;  /* 0x0000000d0c00a20c */ /* 0x000fe20003f66070 */
[----:B------:R-:W-:Y:S01]  /*2fa0*/  IMAD.MOV.U32 R13, RZ, RZ, 0x1ca00000 ;  /* 0x1ca00000ff0d7424 */ /* 0x000fe200078e00ff */
[----:B------:R-:W-:-:S04]  /*2fb0*/  IADD3 R25, R23, -0x1, RZ ;  /* 0xffffffff17197810 */ /* 0x000fc80007ffe0ff */
[----:B------:R-:W-:-:S04]  /*2fc0*/  @!P2 SEL R17, R13, 0x63400000, !P3 ;  /* 0x634000000d11a807 */ /* 0x000fc80005800000 */
[----:B------:R-:W-:Y:S01]  /*2fd0*/  @!P2 LOP3.LUT R18, R17, 0x80000000, R7, 0xf8, !PT ;  /* 0x800000001112a812 */ /* 0x000fe200078ef807 */
[----:B0-----:R-:W-:-:S03]  /*2fe0*/  DFMA R8, R14, -R2, 1 ;  /* 0x3ff000000e08742b */ /* 0x001fc60000000802 */
[----:B------:R-:W-:Y:S02]  /*2ff0*/  @!P2 LOP3.LUT R19, R18, 0x100000, RZ, 0xfc, !PT ;  /* 0x001000001213a812 */ /* 0x000fe400078efcff */
[----:B------:R-:W-:-:S03]  /*3000*/  @!P2 MOV R18, RZ ;  /* 0x000000ff0012a202 */ /* 0x000fc60000000f00 */
[----:B------:R-:W-:-:S08]  /*3010*/  DFMA R8, R8, R8, R8 ;  /* 0x000000080808722b */ /* 0x000fd00000000008 */
[----:B------:R-:W-:Y:S01]  /*3020*/  DFMA R14, R14, R8, R14 ;  /* 0x000000080e0e722b */ /* 0x000fe2000000000e */
[----:B------:R-:W-:Y:S02]  /*3030*/  SEL R9, R13, 0x63400000, !P1 ;  /* 0x634000000d097807 */ /* 0x000fe40004800000 */
[----:B------:R-:W-:Y:S02]  /*3040*/  MOV R8, R6 ;  /* 0x0000000600087202 */ /* 0x000fe40000000f00 */
[----:B------:R-:W-:-:S03]  /*3050*/  LOP3.LUT R9, R9, 0x800fffff, R7, 0xf8, !PT ;  /* 0x800fffff09097812 */ /* 0x000fc600078ef807 */
[----:B------:R-:W-:-:S03]  /*3060*/  DFMA R16, R14, -R2, 1 ;  /* 0x3ff000000e10742b */ /* 0x000fc60000000802 */
[----:B------:R-:W-:-:S05]  /*3070*/  @!P2 DFMA R8, R8, 2, -R18 ;  /* 0x400000000808a82b */ /* 0x000fca0000000812 */
[----:B------:R-:W-:-:S05]  /*3080*/  DFMA R16, R14, R16, R14 ;  /* 0x000000100e10722b */ /* 0x000fca000000000e */
[----:B------:R-:W-:-:S03]  /*3090*/  @!P2 LOP3.LUT R22, R9, 0x7ff00000, RZ, 0xc0, !PT ;  /* 0x7ff000000916a812 */ /* 0x000fc600078ec0ff */
[----:B------:R-:W-:Y:S01]  /*30a0*/  DMUL R14, R16, R8 ;  /* 0x00000008100e7228 */ /* 0x000fe20000000000 */
[----:B------:R-:W-:-:S04]  /*30b0*/  IADD3 R24, R22, -0x1, RZ ;  /* 0xffffffff16187810 */ /* 0x000fc80007ffe0ff */
[----:B------:R-:W-:-:S03]  /*30c0*/  ISETP.GT.U32.AND P0, PT, R24, 0x7feffffe, PT ;  /* 0x7feffffe1800780c */ /* 0x000fc60003f04070 */
[----:B------:R-:W-:Y:S01]  /*30d0*/  DFMA R18, R14, -R2, R8 ;  /* 0x800000020e12722b */ /* 0x000fe20000000008 */
[----:B------:R-:W-:-:S07]  /*30e0*/  ISETP.GT.U32.OR P0, PT, R25, 0x7feffffe, P0 ;  /* 0x7feffffe1900780c */ /* 0x000fce0000704470 */
[----:B------:R-:W-:-:S06]  /*30f0*/  DFMA R18, R16, R18, R14 ;  /* 0x000000121012722b */ /* 0x000fcc000000000e */
[----:B------:R-:W-:Y:S05]  /*3100*/  @P0 BRA `(.L_x_5013) ;  /* 0x00000000006c0947 */ /* 0x000fea0003800000 */
[----:B------:R-:W-:Y:S02]  /*3110*/  LOP3.LUT R7, R5, 0x7ff00000, RZ, 0xc0, !PT ;  /* 0x7ff0000005077812 */ /* 0x000fe400078ec0ff */
[----:B------:R-:W-:Y:S02]  /*3120*/  MOV R14, RZ ;  /* 0x000000ff000e7202 */ /* 0x000fe40000000f00 */
[CC--:B------:R-:W-:Y:S02]  /*3130*/  VIADDMNMX R6, R12.reuse, -R7.reuse, 0xb9600000, !PT ;  /* 0xb96000000c067446 */ /* 0x0c0fe40007800907 */
[----:B------:R-:W-:Y:S02]  /*3140*/  ISETP.GE.U32.AND P0, PT, R12, R7, PT ;  /* 0x000000070c00720c */ /* 0x000fe40003f06070 */
[----:B------:R-:W-:Y:S02]  /*3150*/  VIMNMX R6, R6, 0x46a00000, PT ;  /* 0x46a0000006067848 */ /* 0x000fe40003fe0100 */
[----:B------:R-:W-:-:S05]  /*3160*/  SEL R13, R13, 0x63400000, !P0 ;  /* 0x634000000d0d7807 */ /* 0x000fca0004000000 */
[----:B------:R-:W-:-:S05]  /*3170*/  IMAD.IADD R6, R6, 0x1, -R13 ;  /* 0x0000000106067824 */ /* 0x000fca00078e0a0d */
[----:B------:R-:W-:-:S06]  /*3180*/  IADD3 R15, R6, 0x7fe00000, RZ ;  /* 0x7fe00000060f7810 */ /* 0x000fcc0007ffe0ff */
        /* <DEDUP_REMOVED lines=9> */
[----:B------:R-:W-:Y:S01]  /*3220*/  IADD3 R3, -R6, RZ, RZ ;  /* 0x000000ff06037210 */ /* 0x000fe20007ffe1ff */
[----:B------:R-:W-:Y:S01]  /*3230*/  DMUL.RP R14, R18, R14 ;  /* 0x0000000e120e7228 */ /* 0x000fe20000008000 */
[----:B------:R-:W-:-:S06]  /*3240*/  MOV R2, RZ ;  /* 0x000000ff00027202 */ /* 0x000fcc0000000f00 */
[----:B------:R-:W-:-:S03]  /*3250*/  DFMA R2, R12, -R2, R18 ;  /* 0x800000020c02722b */ /* 0x000fc60000000012 */
[----:B------:R-:W-:-:S03]  /*3260*/  LOP3.LUT R7, R15, R7, RZ, 0x3c, !PT ;  /* 0x000000070f077212 */ /* 0x000fc600078e3cff */
[----:B------:R-:W-:-:S04]  /*3270*/  IADD3 R2, -R6, -0x43300000, RZ ;  /* 0xbcd0000006027810 */ /* 0x000fc80007ffe1ff */
[----:B------:R-:W-:-:S04]  /*3280*/  FSETP.NEU.AND P0, PT, |R3|, R2, PT ;  /* 0x000000020300720b */ /* 0x000fc80003f0d200 */
[----:B------:R-:W-:Y:S02]  /*3290*/  FSEL R12, R14, R12, !P0 ;  /* 0x0000000c0e0c7208 */ /* 0x000fe40004000000 */
[----:B------:R-:W-:Y:S01]  /*32a0*/  FSEL R13, R7, R13, !P0 ;  /* 0x0000000d070d7208 */ /* 0x000fe20004000000 */
[----:B------:R-:W-:Y:S06]  /*32b0*/  BRA `(.L_x_5014) ;  /* 0x0000000000547947 */ /* 0x000fec0003800000 */
.L_x_5013:
[----:B------:R-:W-:-:S14]  /*32c0*/  DSETP.NAN.AND P0, PT, R6, R6, PT ;  /* 0x000000060600722a */ /* 0x000fdc0003f08000 */
[----:B------:R-:W-:Y:S05]  /*32d0*/  @P0 BRA `(.L_x_5015) ;  /* 0x0000000000440947 */ /* 0x000fea0003800000 */
[----:B------:R-:W-:-:S14]  /*32e0*/  DSETP.NAN.AND P0, PT, R4, R4, PT ;  /* 0x000000040400722a */ /* 0x000fdc0003f08000 */
[----:B------:R-:W-:Y:S05]  /*32f0*/  @P0 BRA `(.L_x_5016) ;  /* 0x0000000000300947 */ /* 0x000fea0003800000 */
[----:B------:R-:W-:Y:S01]  /*3300*/  ISETP.NE.AND P0, PT, R22, R23, PT ;  /* 0x000000171600720c */ /* 0x000fe20003f05270 */
[----:B------:R-:W-:Y:S01]  /*3310*/  IMAD.MOV.U32 R12, RZ, RZ, 0x0 ;  /* 0x00000000ff0c7424 */ /* 0x000fe200078e00ff */
[----:B------:R-:W-:-:S11]  /*3320*/  MOV R13, 0xfff80000 ;  /* 0xfff80000000d7802 */ /* 0x000fd60000000f00 */
[----:B------:R-:W-:Y:S05]  /*3330*/  @!P0 BRA `(.L_x_5014) ;  /* 0x0000000000348947 */ /* 0x000fea0003800000 */
[----:B------:R-:W-:Y:S02]  /*3340*/  ISETP.NE.AND P0, PT, R22, 0x7ff00000, PT ;  /* 0x7ff000001600780c */ /* 0x000fe40003f05270 */
[----:B------:R-:W-:Y:S02]  /*3350*/  LOP3.LUT R13, R7, 0x80000000, R5, 0x48, !PT ;  /* 0x80000000070d7812 */ /* 0x000fe400078e4805 */
[----:B------:R-:W-:-:S13]  /*3360*/  ISETP.EQ.OR P0, PT, R23, RZ, !P0 ;  /* 0x000000ff1700720c */ /* 0x000fda0004702670 */
[----:B------:R-:W-:Y:S02]  /*3370*/  @P0 LOP3.LUT R2, R13, 0x7ff00000, RZ, 0xfc, !PT ;  /* 0x7ff000000d020812 */ /* 0x000fe400078efcff */
[----:B------:R-:W-:Y:S01]  /*3380*/  @!P0 MOV R12, RZ ;  /* 0x000000ff000c8202 */ /* 0x000fe20000000f00 */
[----:B------:R-:W-:Y:S01]  /*3390*/  @P0 IMAD.MOV.U32 R12, RZ, RZ, RZ ;  /* 0x000000ffff0c0224 */ /* 0x000fe200078e00ff */
[----:B------:R-:W-:Y:S01]  /*33a0*/  @P0 MOV R13, R2 ;  /* 0x00000002000d0202 */ /* 0x000fe20000000f00 */
[----:B------:R-:W-:Y:S06]  /*33b0*/  BRA `(.L_x_5014) ;  /* 0x0000000000147947 */ /* 0x000fec0003800000 */
.L_x_5016:
[----:B------:R-:W-:Y:S02]  /*33c0*/  LOP3.LUT R13, R5, 0x80000, RZ, 0xfc, !PT ;  /* 0x00080000050d7812 */ /* 0x000fe400078efcff */
[----:B------:R-:W-:Y:S01]  /*33d0*/  MOV R12, R4 ;  /* 0x00000004000c7202 */ /* 0x000fe20000000f00 */
[----:B------:R-:W-:Y:S06]  /*33e0*/  BRA `(.L_x_5014) ;  /* 0x0000000000087947 */ /* 0x000fec0003800000 */
.L_x_5015:
[----:B------:R-:W-:Y:S01]  /*33f0*/  LOP3.LUT R13, R7, 0x80000, RZ, 0xfc, !PT ;  /* 0x00080000070d7812 */ /* 0x000fe200078efcff */
[----:B------:R-:W-:-:S07]  /*3400*/  IMAD.MOV.U32 R12, RZ, RZ, R6 ;  /* 0x000000ffff0c7224 */ /* 0x000fce00078e0006 */
.L_x_5014:
[----:B------:R-:W-:Y:S05]  /*3410*/  BSYNC B2 ;  /* 0x0000000000027941 */ /* 0x000fea0003800000 */
.L_x_5012:
[----:B------:R-:W-:Y:S01]  /*3420*/  HFMA2.MMA R3, -RZ, RZ, 0, 0 ;  /* 0x00000000ff037435 */ /* 0x000fe200000001ff */
[----:B------:R-:W-:-:S05]  /*3430*/  MOV R2, R0 ;  /* 0x0000000000027202 */ /* 0x000fca0000000f00 */
[----:B------:R-:W-:Y:S05]  /*3440*/  RET.REL.NODEC R2 `(_ZN2at6native18elementwise_kernelILi128ELi2EZNS0_22gpu_kernel_impl_nocastIZZZNS0_26round_decimals_kernel_cudaERNS_18TensorIteratorBaseElENKUlvE_clEvENKUlvE_clEvEUldE_EEvS4_RKT_EUliE_EEviT1_) ;  /* 0xffffffc802ec7950 */ /* 0x000fea0003c3ffff */
.L_x_5017:
        /* <DEDUP_REMOVED lines=11> */
.L_x_19528:


//--------------------- .text._ZN2at6native27unrolled_elementwise_kernelIZZZNS0_26round_decimals_kernel_cudaERNS_18TensorIteratorBaseElENKUlvE_clEvENKUlvE_clEvEUldE_St5arrayIPcLm2EELi4E23TrivialOffsetCalculatorILi1EjESB_NS0_6memory15LoadWithoutCastENSC_16StoreWithoutCastEEEviT_T0_T2_T3_T4_T5_ --------------------------
	.section	.text._ZN2at6native27unrolled_elementwise_kernelIZZZNS0_26round_decimals_kernel_cudaERNS_18TensorIteratorBaseElENKUlvE_clEvENKUlvE_clEvEUldE_St5arrayIPcLm2EELi4E23TrivialOffsetCalculatorILi1EjESB_NS0_6memory15LoadWithoutCastENSC_16StoreWithoutCastEEEviT_T0_T2_T3_T4_T5_,"ax",@progbits
	.align	128
        .global         _ZN2at6native27unrolled_elementwise_kernelIZZZNS0_26round_decimals_kernel_cudaERNS_18TensorIteratorBaseElENKUlvE_clEvENKUlvE_clEvEUldE_St5arrayIPcLm2EELi4E23TrivialOffsetCalculatorILi1EjESB_NS0_6memory15LoadWithoutCastENSC_16StoreWithoutCastEEEviT_T0_T2_T3_T4_T5_
        .type           _ZN2at6native27unrolled_elementwise_kernelIZZZNS0_26round_decimals_kernel_cudaERNS_18TensorIteratorBaseElENKUlvE_clEvENKUlvE_clEvEUldE_St5arrayIPcLm2EELi4E23TrivialOffsetCalculatorILi1EjESB_NS0_6memory15LoadWithoutCastENSC_16StoreWithoutCastEEEviT_T0_T2_T3_T4_T5_,@function
        .size           _ZN2at6native27unrolled_elementwise_kernelIZZZNS0_26round_decimals_kernel_cudaERNS_18TensorIteratorBaseElENKUlvE_clEvENKUlvE_clEvEUldE_St5arrayIPcLm2EELi4E23TrivialOffsetCalculatorILi1EjESB_NS0_6memory15LoadWithoutCastENSC_16StoreWithoutCastEEEviT_T0_T2_T3_T4_T5_,(.L_x_19529 - _ZN2at6native27unrolled_elementwise_kernelIZZZNS0_26round_decimals_kernel_cudaERNS_18TensorIteratorBaseElENKUlvE_clEvENKUlvE_clEvEUldE_St5arrayIPcLm2EELi4E23TrivialOffsetCalculatorILi1EjESB_NS0_6memory15LoadWithoutCastENSC_16StoreWithoutCastEEEviT_T0_T2_T3_T4_T5_)
        .other          _ZN2at6native27unrolled_elementwise_kernelIZZZNS0_26round_decimals_kernel_cudaERNS_18TensorIteratorBaseElENKUlvE_clEvENKUlvE_clEvEUldE_St5arrayIPcLm2EELi4E23TrivialOffsetCalculatorILi1EjESB_NS0_6memory15LoadWithoutCastENSC_16StoreWithoutCastEEEviT_T0_T2_T3_T4_T5_,@"STO_CUDA_ENTRY STV_DEFAULT"
_ZN2at6native27unrolled_elementwise_kernelIZZZNS0_26round_decimals_kernel_cudaERNS_18TensorIteratorBaseElENKUlvE_clEvENKUlvE_clEvEUldE_St5arrayIPcLm2EELi4E23TrivialOffsetCalculatorILi1EjESB_NS0_6memory15LoadWithoutCastENSC_16StoreWithoutCastEEEviT_T0_T2_T3_T4_T5_:
.text._ZN2at6native27unrolled_elementwise_kernelIZZZNS0_26round_decimals_kernel_cudaERNS_18TensorIteratorBaseElENKUlvE_clEvENKUlvE_clEvEUldE_St5arrayIPcLm2EELi4E23TrivialOffsetCalculatorILi1EjESB_NS0_6memory15LoadWithoutCastENSC_16StoreWithoutCastEEEviT_T0_T2_T3_T4_T5_:
[----:B------:R-:W-:Y:S01]  /*0000*/  LDC R1, c[0x0][0x28] ;  /* 0x00000a00ff017b82 */ /* 0x000fe20000000800 */
[----:B------:R-:W0:Y:S07]  /*0010*/  S2R R2, SR_CTAID.X ;  /* 0x0000000000027919 */ /* 0x000e2e0000002500 */
[----:B------:R-:W0:Y:S01]  /*0020*/  LDC R5, c[0x0][0x210] ;  /* 0x00008400ff057b82 */ /* 0x000e220000000800 */
[----:B------:R-:W-:Y:S01]  /*0030*/  ULDC.64 UR4, c[0x0][0x208] ;  /* 0x0000820000047ab9 */ /* 0x000fe20000000a00 */
[----:B------:R-:W-:Y:S01]  /*0040*/  CS2R R28, SRZ ;  /* 0x00000000001c7805 */ /* 0x000fe2000001ff00 */
[----:B------:R-:W1:Y:S01]  /*0050*/  S2R R3, SR_TID.X ;  /* 0x0000000000037919 */ /* 0x000e620000002100 */
[----:B------:R-:W-:Y:S01]  /*0060*/  ULDC.U8 UR6, c[0x0][0x220] ;  /* 0x0000880000067ab9 */ /* 0x000fe20000000000 */
[----:B0-----:R-:W-:-:S02]  /*0070*/  IMAD R4, R2, -0x200, R5 ;  /* 0xfffffe0002047824 */ /* 0x001fc400078e0205 */
[----:B-1----:R-:W-:-:S03]  /*0080*/  IMAD.MOV.U32 R5, RZ, RZ, R3 ;  /* 0x000000ffff057224 */ /* 0x002fc600078e0003 */
[----:B------:R-:W-:-:S13]  /*0090*/  ISETP.GE.AND P0, PT, R3, R4, PT ;  /* 0x000000040300720c */ /* 0x000fda0003f06270 */
[----:B------:R-:W-:Y:S01]  /*00a0*/  @!P0 IMAD R13, R2, 0x200, R5 ;  /* 0x00000200020d8824 */ /* 0x000fe200078e0205 */
[----:B------:R-:W0:Y:S01]  /*00b0*/  @!P0 LDC.64 R6, c[0x0][0x238] ;  /* 0x00008e00ff068b82 */ /* 0x000e220000000a00 */
[----:B------:R-:W-:-:S05]  /*00c0*/  @!P0 VIADD R5, R5, 0x80 ;  /* 0x0000008005058836 */ /* 0x000fca0000000000 */
[----:B------:R-:W-:-:S13]  /*00d0*/  ISETP.GE.AND P1, PT, R5, R4, PT ;  /* 0x000000040500720c */ /* 0x000fda0003f26270 */
[----:B------:R-:W-:Y:S01]  /*00e0*/  @!P1 IMAD R17, R2, 0x200, R5 ;  /* 0x0000020002119824 */ /* 0x000fe200078e0205 */
[----:B------:R-:W1:Y:S01]  /*00f0*/  @!P1 LDC.64 R8, c[0x0][0x238] ;  /* 0x00008e00ff089b82 */ /* 0x000e620000000a00 */
[----:B------:R-:W-:Y:S02]  /*0100*/  @!P1 VIADD R5, R5, 0x80 ;  /* 0x0000008005059836 */ /* 0x000fe40000000000 */
[----:B0-----:R-:W-:Y:S01]  /*0110*/  @!P0 IMAD.WIDE.U32 R6, R13, 0x8, R6 ;  /* 0x000000080d068825 */ /* 0x001fe200078e0006 */
[----:B------:R-:W-:Y:S02]  /*0120*/  CS2R R12, SRZ ;  /* 0x00000000000c7805 */ /* 0x000fe4000001ff00 */
[----:B------:R-:W-:-:S04]  /*0130*/  ISETP.GE.AND P3, PT, R5, R4, PT ;  /* 0x000000040500720c */ /* 0x000fc80003f66270 */
[----:B------:R0:W5:Y:S09]  /*0140*/  @!P0 LDG.E.64 R12, desc[UR4][R6.64] ;  /* 0x00000004060c8981 */ /* 0x000172000c1e1b00 */
[----:B------:R-:W-:Y:S01]  /*0150*/  @!P3 IMAD R19, R2, 0x200, R5 ;  /* 0x000002000213b824 */ /* 0x000fe200078e0205 */
[----:B------:R-:W2:Y:S01]  /*0160*/  @!P3 LDC.64 R10, c[0x0][0x238] ;  /* 0x00008e00ff0abb82 */ /* 0x000ea20000000a00 */
[----:B------:R-:W-:-:S02]  /*0170*/  @!P3 VIADD R5, R5, 0x80 ;  /* 0x000000800505b836 */ /* 0x000fc40000000000 */
[----:B-1----:R-:W-:Y:S01]  /*0180*/  @!P1 IMAD.WIDE.U32 R16, R17, 0x8, R8 ;  /* 0x0000000811109825 */ /* 0x002fe200078e0008 */
[----:B------:R-:W-:Y:S02]  /*0190*/  CS2R R8, SRZ ;  /* 0x0000000000087805 */ /* 0x000fe4000001ff00 */
[----:B------:R-:W-:Y:S02]  /*01a0*/  ISETP.GE.AND P2, PT, R5, R4, PT ;  /* 0x000000040500720c */ /* 0x000fe40003f46270 */
[----:B------:R0:W5:Y:S11]  /*01b0*/  @!P1 LDG.E.64 R28, desc[UR4][R16.64] ;  /* 0x00000004101c9981 */ /* 0x000176000c1e1b00 */
[----:B------:R-:W1:Y:S01]  /*01c0*/  @!P2 LDC.64 R14, c[0x0][0x238] ;  /* 0x00008e00ff0eab82 */ /* 0x000e620000000a00 */
[----:B------:R-:W-:Y:S01]  /*01d0*/  @!P2 LEA R5, R2, R5, 0x9 ;  /* 0x000000050205a211 */ /* 0x000fe200078e48ff */
[----:B--2---:R-:W-:Y:S01]  /*01e0*/  @!P3 IMAD.WIDE.U32 R18, R19, 0x8, R10 ;  /* 0x000000081312b825 */ /* 0x004fe200078e000a */
[----:B------:R-:W-:-:S04]  /*01f0*/  CS2R R10, SRZ ;  /* 0x00000000000a7805 */ /* 0x000fc8000001ff00 */
[----:B------:R0:W5:Y:S01]  /*0200*/  @!P3 LDG.E.64 R8, desc[UR4][R18.64] ;  /* 0x000000041208b981 */ /* 0x000162000c1e1b00 */
[----:B-1----:R-:W-:-:S05]  /*0210*/  @!P2 IMAD.WIDE.U32 R14, R5, 0x8, R14 ;  /* 0x00000008050ea825 */ /* 0x002fca00078e000e */
[----:B------:R0:W5:Y:S01]  /*0220*/  @!P2 LDG.E.64 R10, desc[UR4][R14.64] ;  /* 0x000000040e0aa981 */ /* 0x000162000c1e1b00 */
[----:B------:R-:W1:Y:S01]  /*0230*/  LDC R5, c[0x0][0x21c] ;  /* 0x00008700ff057b82 */ /* 0x000e620000000800 */
[----:B------:R-:W-:Y:S01]  /*0240*/  ISETP.NE.AND P1, PT, RZ, UR6, PT ;  /* 0x00000006ff007c0c */ /* 0x000fe2000bf25270 */
[----:B------:R-:W-:Y:S01]  /*0250*/  ULDC UR6, c[0x0][0x218] ;  /* 0x0000860000067ab9 */ /* 0x000fe20000000800 */
[----:B------:R-:W-:Y:S11]  /*0260*/  BSSY B0, `(.L_x_5018) ;  /* 0x00000f1000007945 */ /* 0x000ff60003800000 */
[----:B0-----:R-:W-:Y:S05]  /*0270*/  @!P1 BRA `(.L_x_5019) ;  /* 0x0000000400f49947 */ /* 0x001fea0003800000 */
[----:B------:R-:W-:Y:S04]  /*0280*/  BSSY B2, `(.L_x_5020) ;  /* 0x000001d000027945 */ /* 0x000fe80003800000 */
[----:B------:R-:W-:Y:S05]  /*0290*/  @P0 BRA `(.L_x_5021) ;  /* 0x00000000006c0947 */ /* 0x000fea0003800000 */
        /* <DEDUP_REMOVED lines=20> */
[----:B-1----:R-:W-:Y:S05]  /*03e0*/  CALL.REL.NOINC `($__internal_3_$__cuda_sm20_div_rn_f64_full) ;  /* 0x0000000c00d87944 */ /* 0x002fea0003c00000 */
[----:B------:R-:W-:Y:S02]  /*03f0*/  IMAD.MOV.U32 R6, RZ, RZ, R14 ;  /* 0x000000ffff067224 */ /* 0x000fe400078e000e */
[----:B------:R-:W-:-:S07]  /*0400*/  IMAD.MOV.U32 R7, RZ, RZ, R15 ;  /* 0x000000ffff077224 */ /* 0x000fce00078e000f */
.L_x_5023:
[----:B------:R-:W-:Y:S05]  /*0410*/  BSYNC B3 ;  /* 0x0000000000037941 */ /* 0x000fea0003800000 */
.L_x_5022:
[----:B------:R-:W0:Y:S01]  /*0420*/  FRND.F64 R6, R6 ;  /* 0x0000000600067313 */ /* 0x000e220000301800 */
[----:B------:R-:W-:Y:S02]  /*0430*/  ULDC.64 UR8, c[0x0][0x218] ;  /* 0x0000860000087ab9 */ /* 0x000fe40000000a00 */
[----:B0-----:R-:W-:-:S11]  /*0440*/  DMUL R12, R6, UR8 ;  /* 0x00000008060c7c28 */ /* 0x001fd60008000000 */
.L_x_5021:
[----:B------:R-:W-:Y:S05]  /*0450*/  BSYNC B2 ;  /* 0x0000000000027941 */ /* 0x000fea0003800000 */
.L_x_5020:
[----:B------:R-:W-:Y:S01]  /*0460*/  VIADD R7, R3, 0x80 ;  /* 0x0000008003077836 */ /* 0x000fe20000000000 */
[----:B------:R-:W-:Y:S04]  /*0470*/  BSSY B2, `(.L_x_5024) ;  /* 0x000001e000027945 */ /* 0x000fe80003800000 */
[----:B------:R-:W-:-:S13]  /*0480*/  ISETP.GE.AND P0, PT, R7, R4, PT ;  /* 0x000000040700720c */ /* 0x000fda0003f06270 */
        /* <DEDUP_REMOVED lines=18> */
[----:B------:R-:W-:Y:S01]  /*05b0*/  MOV R6, R28 ;  /* 0x0000001c00067202 */ /* 0x000fe20000000f00 */
[----:B------:R-:W-:Y:S01]  /*05c0*/  IMAD.MOV.U32 R7, RZ, RZ, R29 ;  /* 0x000000ffff077224 */ /* 0x000fe200078e001d */
[----:B------:R-:W-:-:S07]  /*05d0*/  MOV R0, 0x5f0 ;  /* 0x000005f000007802 */ /* 0x000fce0000000f00 */
[----:B-1----:R-:W-:Y:S05]  /*05e0*/  CALL.REL.NOINC `($__internal_3_$__cuda_sm20_div_rn_f64_full) ;  /* 0x0000000c00587944 */ /* 0x002fea0003c00000 */
[----:B------:R-:W-:Y:S02]  /*05f0*/  IMAD.MOV.U32 R6, RZ, RZ, R14 ;  /* 0x000000ffff067224 */ /* 0x000fe400078e000e */
[----:B------:R-:W-:-:S07]  /*0600*/  IMAD.MOV.U32 R7, RZ, RZ, R15 ;  /* 0x000000ffff077224 */ /* 0x000fce00078e000f */
.L_x_5027:
[----:B------:R-:W-:Y:S05]  /*0610*/  BSYNC B3 ;  /* 0x0000000000037941 */ /* 0x000fea0003800000 */
.L_x_5026:
[----:B------:R-:W0:Y:S01]  /*0620*/  FRND.F64 R6, R6 ;  /* 0x0000000600067313 */ /* 0x000e220000301800 */
[----:B------:R-:W-:Y:S02]  /*0630*/  ULDC.64 UR8, c[0x0][0x218] ;  /* 0x0000860000087ab9 */ /* 0x000fe40000000a00 */
[----:B0-----:R-:W-:-:S11]  /*0640*/  DMUL R28, R6, UR8 ;  /* 0x00000008061c7c28 */ /* 0x001fd60008000000 */
.L_x_5025:
[----:B------:R-:W-:Y:S05]  /*0650*/  BSYNC B2 ;  /* 0x0000000000027941 */ /* 0x000fea0003800000 */
.L_x_5024:
        /* <DEDUP_REMOVED lines=25> */
[----:B------:R-:W-:Y:S01]  /*07f0*/  MOV R6, R14 ;  /* 0x0000000e00067202 */ /* 0x000fe20000000f00 */
[----:B------:R-:W-:-:S07]  /*0800*/  IMAD.MOV.U32 R7, RZ, RZ, R15 ;  /* 0x000000ffff077224 */ /* 0x000fce00078e000f */
.L_x_5031:
[----:B------:R-:W-:Y:S05]  /*0810*/  BSYNC B3 ;  /* 0x0000000000037941 */ /* 0x000fea0003800000 */
.L_x_5030:
[----:B------:R-:W0:Y:S01]  /*0820*/  FRND.F64 R6, R6 ;  /* 0x0000000600067313 */ /* 0x000e220000301800 */
[----:B------:R-:W-:Y:S02]  /*0830*/  ULDC.64 UR8, c[0x0][0x218] ;  /* 0x0000860000087ab9 */ /* 0x000fe40000000a00 */
[----:B0-----:R-:W-:-:S11]  /*0840*/  DMUL R8, R6, UR8 ;  /* 0x0000000806087c28 */ /* 0x001fd60008000000 */
.L_x_5029:
[----:B------:R-:W-:Y:S05]  /*0850*/  BSYNC B2 ;  /* 0x0000000000027941 */ /* 0x000fea0003800000 */
.L_x_5028:
[----:B------:R-:W-:-:S05]  /*0860*/  VIADD R3, R3, 0x180 ;  /* 0x0000018003037836 */ /* 0x000fca0000000000 */
        /* <DEDUP_REMOVED lines=23> */
[----:B------:R-:W-:Y:S01]  /*09e0*/  IMAD.MOV.U32 R6, RZ, RZ, R14 ;  /* 0x000000ffff067224 */ /* 0x000fe200078e000e */
[----:B------:R-:W-:-:S07]  /*09f0*/  MOV R7, R15 ;  /* 0x0000000f00077202 */ /* 0x000fce0000000f00 */
.L_x_5034:
[----:B------:R-:W-:Y:S05]  /*0a00*/  BSYNC B2 ;  /* 0x0000000000027941 */ /* 0x000fea0003800000 */
.L_x_5033:
[----:B------:R-:W0:Y:S01]  /*0a10*/  FRND.F64 R6, R6 ;  /* 0x0000000600067313 */ /* 0x000e220000301800 */
[----:B------:R-:W-:Y:S02]  /*0a20*/  ULDC.64 UR8, c[0x0][0x218] ;  /* 0x0000860000087ab9 */ /* 0x000fe40000000a00 */
[----:B0-----:R-:W-:Y:S01]  /*0a30*/  DMUL R6, R6, UR8 ;  /* 0x0000000806067c28 */ /* 0x001fe20008000000 */
[----:B------:R-:W-:Y:S10]  /*0a40*/  BRA `(.L_x_5032) ;  /* 0x0000000400c87947 */ /* 0x000ff40003800000 */
.L_x_5019:
[----:B------:R-:W-:Y:S04]  /*0a50*/  BSSY B2, `(.L_x_5035) ;  /* 0x000001a000027945 */ /* 0x000fe80003800000 */
[----:B------:R-:W-:Y:S05]  /*0a60*/  @P0 BRA `(.L_x_5036) ;  /* 0x0000000000600947 */ /* 0x000fea0003800000 */
[----:B------:R-:W0:Y:S01]  /*0a70*/  LDC.64 R14, c[0x0][0x218] ;  /* 0x00008600ff0e7b82 */ /* 0x000e220000000a00 */
[----:B------:R-:W-:Y:S01]  /*0a80*/  ULDC UR7, c[0x0][0x21c] ;  /* 0x0000870000077ab9 */ /* 0x000fe20000000800 */
[----:B------:R-:W-:Y:S01]  /*0a90*/  IMAD.MOV.U32 R6, RZ, RZ, 0x1 ;  /* 0x00000001ff067424 */ /* 0x000fe200078e00ff */
[----:B------:R-:W0:Y:S01]  /*0aa0*/  MUFU.RCP64H R7, UR7 ;  /* 0x0000000700077d08 */ /* 0x000e220008001800 */
[----:B------:R-:W-:Y:S04]  /*0ab0*/  BSSY B3, `(.L_x_5036) ;  /* 0x0000013000037945 */ /* 0x000fe80003800000 */
[----:B0-----:R-:W-:-:S08]  /*0ac0*/  DFMA R16, R6, -R14, 1 ;  /* 0x3ff000000610742b */ /* 0x001fd0000000080e */
[----:B------:R-:W-:-:S08]  /*0ad0*/  DFMA R16, R16, R16, R16 ;  /* 0x000000101010722b */ /* 0x000fd00000000010 */
[----:B------:R-:W-:Y:S02]  /*0ae0*/  DFMA R16, R6, R16, R6 ;  /* 0x000000100610722b */ /* 0x000fe40000000006 */
[----:B-----5:R-:W-:-:S06]  /*0af0*/  DMUL R6, R12, R14 ;  /* 0x0000000e0c067228 */ /* 0x020fcc0000000000 */
[----:B------:R-:W-:-:S04]  /*0b00*/  DFMA R12, R16, -R14, 1 ;  /* 0x3ff00000100c742b */ /* 0x000fc8000000080e */
[----:B------:R-:W0:Y:S04]  /*0b10*/  FRND.F64 R6, R6 ;  /* 0x0000000600067313 */ /* 0x000e280000301800 */
[----:B------:R-:W-:-:S08]  /*0b20*/  DFMA R16, R16, R12, R16 ;  /* 0x0000000c1010722b */ /* 0x000fd00000000010 */
[----:B0-----:R-:W-:Y:S01]  /*0b30*/  DMUL R12, R16, R6 ;  /* 0x00000006100c7228 */ /* 0x001fe20000000000 */
[----:B------:R-:W-:-:S07]  /*0b40*/  FSETP.GEU.AND P1, PT, |R7|, 6.5827683646048100446e-37, PT ;  /* 0x036000000700780b */ /* 0x000fce0003f2e200 */
[----:B------:R-:W-:-:S08]  /*0b50*/  DFMA R14, R12, -R14, R6 ;  /* 0x8000000e0c0e722b */ /* 0x000fd00000000006 */
[----:B------:R-:W-:-:S10]  /*0b60*/  DFMA R12, R16, R14, R12 ;  /* 0x0000000e100c722b */ /* 0x000fd4000000000c */
[----:B------:R-:W-:-:S05]  /*0b70*/  FFMA R0, RZ, UR7, R13 ;  /* 0x00000007ff007c23 */ /* 0x000fca000800000d */
[----:B------:R-:W-:-:S13]  /*0b80*/  FSETP.GT.AND P0, PT, |R0|, 1.469367938527859385e-39, PT ;  /* 0x001000000000780b */ /* 0x000fda0003f04200 */
[----:B------:R-:W-:Y:S05]  /*0b90*/  @P0 BRA P1, `(.L_x_5037) ;  /* 0x0000000000100947 */ /* 0x000fea0000800000 */
[----:B------:R-:W-:-:S07]  /*0ba0*/  MOV R0, 0xbc0 ;  /* 0x00000bc000007802 */ /* 0x000fce0000000f00 */
[----:B-1----:R-:W-:Y:S05]  /*0bb0*/  CALL.REL.NOINC `($__internal_3_$__cuda_sm20_div_rn_f64_full) ;  /* 0x0000000400e47944 */ /* 0x002fea0003c00000 */
[----:B------:R-:W-:Y:S02]  /*0bc0*/  IMAD.MOV.U32 R12, RZ, RZ, R14 ;  /* 0x000000ffff0c7224 */ /* 0x000fe400078e000e */
[----:B------:R-:W-:-:S07]  /*0bd0*/  IMAD.MOV.U32 R13, RZ, RZ, R15 ;  /* 0x000000ffff0d7224 */ /* 0x000fce00078e000f */
.L_x_5037:
[----:B------:R-:W-:Y:S05]  /*0be0*/  BSYNC B3 ;  /* 0x0000000000037941 */ /* 0x000fea0003800000 */
.L_x_5036:
[----:B------:R-:W-:Y:S05]  /*0bf0*/  BSYNC B2 ;  /* 0x0000000000027941 */ /* 0x000fea0003800000 */
.L_x_5035:
        /* <DEDUP_REMOVED lines=25> */
[----:B------:R-:W-:Y:S01]  /*0d90*/  IMAD.MOV.U32 R28, RZ, RZ, R14 ;  /* 0x000000ffff1c7224 */ /* 0x000fe200078e000e */
[----:B------:R-:W-:-:S07]  /*0da0*/  MOV R29, R15 ;  /* 0x0000000f001d7202 */ /* 0x000fce0000000f00 */
.L_x_5040:
[----:B------:R-:W-:Y:S05]  /*0db0*/  BSYNC B3 ;  /* 0x0000000000037941 */ /* 0x000fea0003800000 */
.L_x_5039:
[----:B------:R-:W-:Y:S05]  /*0dc0*/  BSYNC B2 ;  /* 0x0000000000027941 */ /* 0x000fea0003800000 */
.L_x_5038:
        /* <DEDUP_REMOVED lines=27> */
.L_x_5043:
[----:B------:R-:W-:Y:S05]  /*0f80*/  BSYNC B3 ;  /* 0x0000000000037941 */ /* 0x000fea0003800000 */
.L_x_5042:
[----:B------:R-:W-:Y:S05]  /*0f90*/  BSYNC B2 ;  /* 0x0000000000027941 */ /* 0x000fea0003800000 */
.L_x_5041:
[----:B------:R-:W-:-:S05]  /*0fa0*/  VIADD R3, R3, 0x180 ;  /* 0x0000018003037836 */ /* 0x000fca0000000000 */
[----:B------:R-:W-:-:S13]  /*0fb0*/  ISETP.GE.AND P0, PT, R3, R4, PT ;  /* 0x000000040300720c */ /* 0x000fda0003f06270 */
[----:B------:R-:W-:Y:S05]  /*0fc0*/  @P0 BRA `(.L_x_5032) ;  /* 0x0000000000680947 */ /* 0x000fea0003800000 */
        /* <DEDUP_REMOVED lines=25> */
.L_x_5044:
[----:B------:R-:W-:Y:S05]  /*1160*/  BSYNC B2 ;  /* 0x0000000000027941 */ /* 0x000fea0003800000 */
.L_x_5032:
[----:B------:R-:W-:Y:S05]  /*1170*/  BSYNC B0 ;  /* 0x0000000000007941 */ /* 0x000fea0003800000 */
.L_x_5018:
[----:B-1----:R-:W0:Y:S01]  /*1180*/  S2R R5, SR_TID.X ;  /* 0x0000000000057919 */ /* 0x002e220000002100 */
[----:B------:R-:W-:Y:S01]  /*1190*/  BSSY B0, `(.L_x_5045) ;  /* 0x0000014000007945 */ /* 0x000fe20003800000 */
[----:B0-----:R-:W-:Y:S01]  /*11a0*/  ISETP.GE.AND P1, PT, R5, R4, PT ;  /* 0x000000040500720c */ /* 0x001fe20003f26270 */
[----:B------:R-:W-:-:S12]  /*11b0*/  IMAD.MOV.U32 R3, RZ, RZ, R5 ;  /* 0x000000ffff037224 */ /* 0x000fd800078e0005 */
[----:B-----5:R-:W0:Y:S01]  /*11c0*/  @!P1 LDC.64 R10, c[0x0][0x230] ;  /* 0x00008c00ff0a9b82 */ /* 0x020e220000000a00 */
[----:B------:R-:W-:Y:S02]  /*11d0*/  @!P1 VIADD R3, R5, 0x80 ;  /* 0x0000008005039836 */ /* 0x000fe40000000000 */
[----:B------:R-:W-:-:S03]  /*11e0*/  @!P1 IMAD R5, R2, 0x200, R5 ;  /* 0x0000020002059824 */ /* 0x000fc600078e0205 */
[----:B------:R-:W-:Y:S01]  /*11f0*/  ISETP.GE.AND P0, PT, R3, R4, PT ;  /* 0x000000040300720c */ /* 0x000fe20003f06270 */
[----:B0-----:R-:W-:-:S05]  /*1200*/  @!P1 IMAD.WIDE.U32 R10, R5, 0x8, R10 ;  /* 0x00000008050a9825 */ /* 0x001fca00078e000a */
[----:B------:R0:W-:Y:S07]  /*1210*/  @!P1 STG.E.64 desc[UR4][R10.64], R12 ;  /* 0x0000000c0a009986 */ /* 0x0001ee000c101b04 */
[----:B------:R-:W-:Y:S05]  /*1220*/  @P0 BRA `(.L_x_5046) ;  /* 0x0000000000280947 */ /* 0x000fea0003800000 */
[----:B0-----:R-:W0:Y:S01]  /*1230*/  LDC.64 R12, c[0x0][0x230] ;  /* 0x00008c00ff0c7b82 */ /* 0x001e220000000a00 */
[----:B------:R-:W-:Y:S01]  /*1240*/  LEA R11, R2, R3, 0x9 ;  /* 0x00000003020b7211 */ /* 0x000fe200078e48ff */
[----:B------:R-:W-:-:S05]  /*1250*/  VIADD R3, R3, 0x80 ;  /* 0x0000008003037836 */ /* 0x000fca0000000000 */
[----:B------:R-:W-:-:S13]  /*1260*/  ISETP.GE.AND P0, PT, R3, R4, PT ;  /* 0x000000040300720c */ /* 0x000fda0003f06270 */
[----:B------:R-:W-:Y:S02]  /*1270*/  @!P0 IMAD R5, R2, 0x200, R3 ;  /* 0x0000020002058824 */ /* 0x000fe400078e0203 */
[----:B------:R-:W-:Y:S02]  /*1280*/  @!P0 VIADD R3, R3, 0x80 ;  /* 0x0000008003038836 */ /* 0x000fe40000000000 */
[----:B0-----:R-:W-:-:S04]  /*1290*/  IMAD.WIDE.U32 R10, R11, 0x8, R12 ;  /* 0x000000080b0a7825 */ /* 0x001fc800078e000c */
[----:B------:R-:W-:Y:S01]  /*12a0*/  @!P0 IMAD.WIDE.U32 R12, R5, 0x8, R12 ;  /* 0x00000008050c8825 */ /* 0x000fe200078e000c */
[----:B------:R1:W-:Y:S04]  /*12b0*/  STG.E.64 desc[UR4][R10.64], R28 ;  /* 0x0000001c0a007986 */ /* 0x0003e8000c101b04 */
[----:B------:R1:W-:Y:S02]  /*12c0*/  @!P0 STG.E.64 desc[UR4][R12.64], R8 ;  /* 0x000000080c008986 */ /* 0x0003e4000c101b04 */
.L_x_5046:
[----:B------:R-:W-:Y:S05]  /*12d0*/  BSYNC B0 ;  /* 0x0000000000007941 */ /* 0x000fea0003800000 */
.L_x_5045:
[----:B------:R-:W-:-:S13]  /*12e0*/  ISETP.GE.AND P0, PT, R3, R4, PT ;  /* 0x000000040300720c */ /* 0x000fda0003f06270 */
[----:B------:R-:W-:Y:S05]  /*12f0*/  @P0 EXIT ;  /* 0x000000000000094d */ /* 0x000fea0003800000 */
[----:B------:R-:W2:Y:S01]  /*1300*/  LDC.64 R4, c[0x0][0x230] ;  /* 0x00008c00ff047b82 */ /* 0x000ea20000000a00 */
[----:B------:R-:W-:-:S04]  /*1310*/  IMAD R3, R2, 0x200, R3 ;  /* 0x0000020002037824 */ /* 0x000fc800078e0203 */
[----:B--2---:R-:W-:-:S05]  /*1320*/  IMAD.WIDE.U32 R2, R3, 0x8, R4 ;  /* 0x0000000803027825 */ /* 0x004fca00078e0004 */
[----:B------:R-:W-:Y:S01]  /*1330*/  STG.E.64 desc[UR4][R2.64], R6 ;  /* 0x0000000602007986 */ /* 0x000fe2000c101b04 */
[----:B------:R-:W-:Y:S05]  /*1340*/  EXIT ;  /* 0x000000000000794d */ /* 0x000fea0003800000 */
        .weak           $__internal_3_$__cuda_sm20_div_rn_f64_full
        .type           $__internal_3_$__cuda_sm20_div_rn_f64_full,@function
        .size           $__internal_3_$__cuda_sm20_div_rn_f64_full,(.L_x_19529 - $__internal_3_$__cuda_sm20_div_rn_f64_full)
$__internal_3_$__cuda_sm20_div_rn_f64_full:
[C---:B------:R-:W-:Y:S01]  /*1350*/  FSETP.GEU.AND P0, PT, |R5|.reuse, 1.469367938527859385e-39, PT ;  /* 0x001000000500780b */ /* 0x040fe20003f0e200 */
[----:B------:R-:W-:Y:S01]  /*1360*/  IMAD.U32 R16, RZ, RZ, UR6 ;  /* 0x00000006ff107e24 */ /* 0x000fe2000f8e00ff */
[----:B------:R-:W-:Y:S01]  /*1370*/  MOV R17, R5 ;  /* 0x0000000500117202 */ /* 0x000fe20000000f00 */
[----:B------:R-:W-:Y:S01]  /*1380*/  IMAD.U32 R14, RZ, RZ, UR6 ;  /* 0x00000006ff0e7e24 */ /* 0x000fe2000f8e00ff */
[C---:B------:R-:W-:Y:S01]  /*1390*/  LOP3.LUT R15, R5.reuse, 0x800fffff, RZ, 0xc0, !PT ;  /* 0x800fffff050f7812 */ /* 0x040fe200078ec0ff */
[----:B------:R-:W-:Y:S01]  /*13a0*/  IMAD.MOV.U32 R19, RZ, RZ, R7 ;  /* 0x000000ffff137224 */ /* 0x000fe200078e0007 */
[----:B------:R-:W-:Y:S01]  /*13b0*/  LOP3.LUT R31, R5, 0x7ff00000, RZ, 0xc0, !PT ;  /* 0x7ff00000051f7812 */ /* 0x000fe200078ec0ff */
[----:B------:R-:W-:Y:S01]  /*13c0*/  IMAD.MOV.U32 R20, RZ, RZ, 0x1 ;  /* 0x00000001ff147424 */ /* 0x000fe200078e00ff */
[----:B------:R-:W-:Y:S01]  /*13d0*/  LOP3.LUT R15, R15, 0x3ff00000, RZ, 0xfc, !PT ;  /* 0x3ff000000f0f7812 */ /* 0x000fe200078efcff */
[----:B------:R-:W-:Y:S01]  /*13e0*/  IMAD.MOV.U32 R18, RZ, RZ, R6 ;  /* 0x000000ffff127224 */ /* 0x000fe200078e0006 */
[C---:B------:R-:W-:Y:S01]  /*13f0*/  FSETP.GEU.AND P2, PT, |R19|.reuse, 1.469367938527859385e-39, PT ;  /* 0x001000001300780b */ /* 0x040fe20003f4e200 */
[----:B------:R-:W-:Y:S01]  /*1400*/  BSSY B1, `(.L_x_5047) ;  /* 0x0000050000017945 */ /* 0x000fe20003800000 */
[----:B------:R-:W-:Y:S01]  /*1410*/  LOP3.LUT R6, R19, 0x7ff00000, RZ, 0xc0, !PT ;  /* 0x7ff0000013067812 */ /* 0x000fe200078ec0ff */
[----:B------:R-:W-:-:S03]  /*1420*/  @!P0 DMUL R14, R16, 8.98846567431157953865e+307 ;  /* 0x7fe00000100e8828 */ /* 0x000fc60000000000 */
[C---:B------:R-:W-:Y:S02]  /*1430*/  ISETP.GE.U32.AND P1, PT, R6.reuse, R31, PT ;  /* 0x0000001f0600720c */ /* 0x040fe40003f26070 */
[----:B------:R-:W-:Y:S01]  /*1440*/  MOV R30, R6 ;  /* 0x00000006001e7202 */ /* 0x000fe20000000f00 */
[----:B------:R-:W0:Y:S04]  /*1450*/  MUFU.RCP64H R21, R15 ;  /* 0x0000000f00157308 */ /* 0x000e280000001800 */
[----:B------:R-:W-:Y:S01]  /*1460*/  @!P2 LOP3.LUT R7, R17, 0x7ff00000, RZ, 0xc0, !PT ;  /* 0x7ff000001107a812 */ /* 0x000fe200078ec0ff */
[----:B------:R-:W-:Y:S01]  /*1470*/  @!P2 IMAD.MOV.U32 R24, RZ, RZ, RZ ;  /* 0x000000ffff18a224 */ /* 0x000fe200078e00ff */
[----:B------:R-:W-:Y:S02]  /*1480*/  @!P0 LOP3.LUT R31, R15, 0x7ff00000, RZ, 0xc0, !PT ;  /* 0x7ff000000f1f8812 */ /* 0x000fe400078ec0ff */
[----:B------:R-:W-:Y:S01]  /*1490*/  @!P2 ISETP.GE.U32.AND P3, PT, R6, R7, PT ;  /* 0x000000070600a20c */ /* 0x000fe20003f66070 */
[----:B------:R-:W-:-:S02]  /*14a0*/  IMAD.MOV.U32 R7, RZ, RZ, 0x1ca00000 ;  /* 0x1ca00000ff077424 */ /* 0x000fc400078e00ff */
[----:B------:R-:W-:-:S03]  /*14b0*/  VIADD R32, R31, 0xffffffff ;  /* 0xffffffff1f207836 */ /* 0x000fc60000000000 */
[----:B------:R-:W-:Y:S01]  /*14c0*/  @!P2 SEL R25, R7, 0x63400000, !P3 ;  /* 0x634000000719a807 */ /* 0x000fe20005800000 */
[----:B0-----:R-:W-:-:S03]  /*14d0*/  DFMA R22, R20, -R14, 1 ;  /* 0x3ff000001416742b */ /* 0x001fc6000000080e */
[----:B------:R-:W-:-:S04]  /*14e0*/  @!P2 LOP3.LUT R25, R25, 0x80000000, R19, 0xf8, !PT ;  /* 0x800000001919a812 */ /* 0x000fc800078ef813 */
[----:B------:R-:W-:Y:S01]  /*14f0*/  @!P2 LOP3.LUT R25, R25, 0x100000, RZ, 0xfc, !PT ;  /* 0x001000001919a812 */ /* 0x000fe200078efcff */
        /* <DEDUP_REMOVED lines=34> */
[----:B------:R-:W-:Y:S01]  /*1720*/  IMAD.MOV.U32 R14, RZ, RZ, RZ ;  /* 0x000000ffff0e7224 */ /* 0x000fe200078e00ff */
[----:B------:R-:W-:-:S05]  /*1730*/  DMUL.RP R18, R24, R18 ;  /* 0x0000001218127228 */ /* 0x000fca0000008000 */
[----:B------:R-:W-:-:S05]  /*1740*/  DFMA R14, R6, -R14, R24 ;  /* 0x8000000e060e722b */ /* 0x000fca0000000018 */
[----:B------:R-:W-:Y:S02]  /*1750*/  LOP3.LUT R17, R19, R17, RZ, 0x3c, !PT ;  /* 0x0000001113117212 */ /* 0x000fe400078e3cff */
[----:B------:R-:W-:-:S04]  /*1760*/  IADD3 R14, -R22, -0x43300000, RZ ;  /* 0xbcd00000160e7810 */ /* 0x000fc80007ffe1ff */
[----:B------:R-:W-:-:S04]  /*1770*/  FSETP.NEU.AND P0, PT, |R15|, R14, PT ;  /* 0x0000000e0f00720b */ /* 0x000fc80003f0d200 */
[----:B------:R-:W-:Y:S02]  /*1780*/  FSEL R6, R18, R6, !P0 ;  /* 0x0000000612067208 */ /* 0x000fe40004000000 */
[----:B------:R-:W-:Y:S01]  /*1790*/  FSEL R7, R17, R7, !P0 ;  /* 0x0000000711077208 */ /* 0x000fe20004000000 */
[----:B------:R-:W-:Y:S06]  /*17a0*/  BRA `(.L_x_5049) ;  /* 0x0000000000547947 */ /* 0x000fec0003800000 */
.L_x_5048:
        /* <DEDUP_REMOVED lines=16> */
.L_x_5051:
[----:B------:R-:W-:Y:S02]  /*18b0*/  LOP3.LUT R7, R17, 0x80000, RZ, 0xfc, !PT ;  /* 0x0008000011077812 */ /* 0x000fe400078efcff */
[----:B------:R-:W-:Y:S01]  /*18c0*/  MOV R6, R16 ;  /* 0x0000001000067202 */ /* 0x000fe20000000f00 */
[----:B------:R-:W-:Y:S06]  /*18d0*/  BRA `(.L_x_5049) ;  /* 0x0000000000087947 */ /* 0x000fec0003800000 */
.L_x_5050:
[----:B------:R-:W-:Y:S01]  /*18e0*/  LOP3.LUT R7, R19, 0x80000, RZ, 0xfc, !PT ;  /* 0x0008000013077812 */ /* 0x000fe200078efcff */
[----:B------:R-:W-:-:S07]  /*18f0*/  IMAD.MOV.U32 R6, RZ, RZ, R18 ;  /* 0x000000ffff067224 */ /* 0x000fce00078e0012 */
.L_x_5049:
[----:B------:R-:W-:Y:S05]  /*1900*/  BSYNC B1 ;  /* 0x0000000000017941 */ /* 0x000fea0003800000 */
.L_x_5047:
[----:B------:R-:W-:Y:S02]  /*1910*/  IMAD.MOV.U32 R14, RZ, RZ, R6 ;  /* 0x000000ffff0e7224 */ /* 0x000fe400078e0006 */
[----:B------:R-:W-:Y:S02]  /*1920*/  IMAD.MOV.U32 R15, RZ, RZ, R7 ;  /* 0x000000ffff0f7224 */ /* 0x000fe400078e0007 */
[----:B------:R-:W-:Y:S02]  /*1930*/  IMAD.MOV.U32 R6, RZ, RZ, R0 ;  /* 0x000000ffff067224 */ /* 0x000fe400078e0000 */
[----:B------:R-:W-:-:S04]  /*1940*/  IMAD.MOV.U32 R7, RZ, RZ, 0x0 ;  /* 0x00000000ff077424 */ /* 0x000fc800078e00ff */
[----:B------:R-:W-:Y:S05]  /*1950*/  RET.REL.NODEC R6 `(_ZN2at6native27unrolled_elementwise_kernelIZZZNS0_26round_decimals_kernel_cudaERNS_18TensorIteratorBaseElENKUlvE_clEvENKUlvE_clEvEUldE_St5arrayIPcLm2EELi4E23TrivialOffsetCalculatorILi1EjESB_NS0_6memory15LoadWithoutCastENSC_16StoreWithoutCastEEEviT_T0_T2_T3_T4_T5_) ;  /* 0xffffffe406a87950 */ /* 0x000fea0003c3ffff */
.L_x_5052:
        /* <DEDUP_REMOVED lines=10> */
.L_x_19529:


//--------------------- .text._ZN2at6native29vectorized_elementwise_kernelILi2EZZZNS0_26round_decimals_kernel_cudaERNS_18TensorIteratorBaseElENKUlvE_clEvENKUlvE_clEvEUldE_St5arrayIPcLm2EEEEviT0_T1_ --------------------------
	.section	.text._ZN2at6native29vectorized_elementwise_kernelILi2EZZZNS0_26round_decimals_kernel_cudaERNS_18TensorIteratorBaseElENKUlvE_clEvENKUlvE_clEvEUldE_St5arrayIPcLm2EEEEviT0_T1_,"ax",@progbits
	.align	128
        .global         _ZN2at6native29vectorized_elementwise_kernelILi2EZZZNS0_26round_decimals_kernel_cudaERNS_18TensorIteratorBaseElENKUlvE_clEvENKUlvE_clEvEUldE_St5arrayIPcLm2EEEEviT0_T1_
        .type           _ZN2at6native29vectorized_elementwise_kernelILi2EZZZNS0_26round_decimals_kernel_cudaERNS_18TensorIteratorBaseElENKUlvE_clEvENKUlvE_clEvEUldE_St5arrayIPcLm2EEEEviT0_T1_,@function
        .size           _ZN2at6native29vectorized_elementwise_kernelILi2EZZZNS0_26round_decimals_kernel_cudaERNS_18TensorIteratorBaseElENKUlvE_clEvENKUlvE_clEvEUldE_St5arrayIPcLm2EEEEviT0_T1_,(.L_x_19530 - _ZN2at6native29vectorized_elementwise_kernelILi2EZZZNS0_26round_decimals_kernel_cudaERNS_18TensorIteratorBaseElENKUlvE_clEvENKUlvE_clEvEUldE_St5arrayIPcLm2EEEEviT0_T1_)
        .other          _ZN2at6native29vectorized_elementwise_kernelILi2EZZZNS0_26round_decimals_kernel_cudaERNS_18TensorIteratorBaseElENKUlvE_clEvENKUlvE_clEvEUldE_St5arrayIPcLm2EEEEviT0_T1_,@"STO_CUDA_ENTRY STV_DEFAULT"
_ZN2at6native29vectorized_elementwise_kernelILi2EZZZNS0_26round_decimals_kernel_cudaERNS_18TensorIteratorBaseElENKUlvE_clEvENKUlvE_clEvEUldE_St5arrayIPcLm2EEEEviT0_T1_:
.text._ZN2at6native29vectorized_elementwise_kernelILi2EZZZNS0_26round_decimals_kernel_cudaERNS_18TensorIteratorBaseElENKUlvE_clEvENKUlvE_clEvEUldE_St5arrayIPcLm2EEEEviT0_T1_:
[----:B------:R-:W0:Y:S01]  /*0000*/  LDC R1, c[0x0][0x28] ;  /* 0x00000a00ff017b82 */ /* 0x000e220000000800 */
[----:B------:R-:W1:Y:S01]  /*0010*/  S2R R0, SR_CTAID.X ;  /* 0x0000000000007919 */ /* 0x000e620000002500 */
[----:B------:R-:W-:Y:S01]  /*0020*/  ULDC UR4, c[0x0][0x210] ;  /* 0x0000840000047ab9 */ /* 0x000fe20000000800 */
[----:B------:R-:W-:Y:S01]  /*0030*/  ULDC.U8 UR7, c[0x0][0x220] ;  /* 0x0000880000077ab9 */ /* 0x000fe20000000000 */
[----:B------:R-:W-:Y:S01]  /*0040*/  ULDC UR6, c[0x0][0x218] ;  /* 0x0000860000067ab9 */ /* 0x000fe20000000800 */
[----:B0-----:R-:W-:Y:S02]  /*0050*/  VIADD R1, R1, 0xfffffff8 ;  /* 0xfffffff801017836 */ /* 0x001fe40000000000 */
[----:B-1----:R-:W-:-:S05]  /*0060*/  IMAD.SHL.U32 R0, R0, 0x400, RZ ;  /* 0x0000040000007824 */ /* 0x002fca00078e00ff */
        /* <DEDUP_REMOVED lines=9> */
[----:B------:R0:W5:Y:S04]  /*0100*/  LDG.E.128 R16, desc[UR4][R2.64+0x800] ;  /* 0x0008000402107981 */ /* 0x000168000c1e1d00 */
[----:B------:R0:W5:Y:S04]  /*0110*/  LDG.E.128 R12, desc[UR4][R2.64+0x1000] ;  /* 0x00100004020c7981 */ /* 0x000168000c1e1d00 */
[----:B------:R0:W5:Y:S01]  /*0120*/  LDG.E.128 R8, desc[UR4][R2.64+0x1800] ;  /* 0x0018000402087981 */ /* 0x000162000c1e1d00 */
[----:B------:R-:W-:-:S13]  /*0130*/  ISETP.NE.AND P0, PT, RZ, UR7, PT ;  /* 0x00000007ff007c0c */ /* 0x000fda000bf05270 */
[----:B0-----:R-:W-:Y:S05]  /*0140*/  @!P0 BRA `(.L_x_5054) ;  /* 0x0000000c00288947 */ /* 0x001fea0003800000 */
        /* <DEDUP_REMOVED lines=18> */
[----:B------:R-:W-:Y:S02]  /*0270*/  MOV R3, R21 ;  /* 0x0000001500037202 */ /* 0x000fe40000000f00 */
[----:B------:R-:W-:-:S07]  /*0280*/  MOV R0, 0x2a0 ;  /* 0x000002a000007802 */ /* 0x000fce0000000f00 */
[----:B------:R-:W-:Y:S05]  /*0290*/  CALL.REL.NOINC `($__internal_4_$__cuda_sm20_div_rn_f64_full) ;  /* 0x0000003c00e87944 */ /* 0x000fea0003c00000 */
[----:B------:R-:W-:Y:S02]  /*02a0*/  IMAD.MOV.U32 R4, RZ, RZ, R2 ;  /* 0x000000ffff047224 */ /* 0x000fe400078e0002 */
[----:B------:R-:W-:-:S07]  /*02b0*/  IMAD.MOV.U32 R5, RZ, RZ, R3 ;  /* 0x000000ffff057224 */ /* 0x000fce00078e0003 */
.L_x_5056:
[----:B------:R-:W-:Y:S05]  /*02c0*/  BSYNC B1 ;  /* 0x0000000000017941 */ /* 0x000fea0003800000 */
.L_x_5055:
[----:B------:R-:W0:Y:S01]  /*02d0*/  LDC.64 R28, c[0x0][0x218] ;  /* 0x00008600ff1c7b82 */ /* 0x000e220000000a00 */
[----:B------:R-:W-:Y:S01]  /*02e0*/  ULDC UR7, c[0x0][0x21c] ;  /* 0x0000870000077ab9 */ /* 0x000fe20000000800 */
[----:B------:R-:W-:Y:S01]  /*02f0*/  IMAD.MOV.U32 R2, RZ, RZ, 0x1 ;  /* 0x00000001ff027424 */ /* 0x000fe200078e00ff */
[----:B------:R-:W0:Y:S01]  /*0300*/  MUFU.RCP64H R3, UR7 ;  /* 0x0000000700037d08 */ /* 0x000e220008001800 */
[----:B------:R-:W-:Y:S01]  /*0310*/  FSETP.GEU.AND P1, PT, |R23|, 6.5827683646048100446e-37, PT ;  /* 0x036000001700780b */ /* 0x000fe20003f2e200 */
[----:B------:R-:W-:Y:S06]  /*0320*/  BSSY B1, `(.L_x_5057) ;  /* 0x0000012000017945 */ /* 0x000fec0003800000 */
[----:B------:R-:W1:Y:S01]  /*0330*/  FRND.F64 R4, R4 ;  /* 0x0000000400047313 */ /* 0x000e620000301800 */
[----:B0-----:R-:W-:-:S08]  /*0340*/  DFMA R6, R2, -R28, 1 ;  /* 0x3ff000000206742b */ /* 0x001fd0000000081c */
[----:B------:R-:W-:-:S08]  /*0350*/  DFMA R6, R6, R6, R6 ;  /* 0x000000060606722b */ /* 0x000fd00000000006 */
[----:B------:R-:W-:-:S08]  /*0360*/  DFMA R6, R2, R6, R2 ;  /* 0x000000060206722b */ /* 0x000fd00000000002 */
[----:B------:R-:W-:-:S08]  /*0370*/  DFMA R2, R6, -R28, 1 ;  /* 0x3ff000000602742b */ /* 0x000fd0000000081c */
[----:B------:R-:W-:-:S08]  /*0380*/  DFMA R20, R6, R2, R6 ;  /* 0x000000020614722b */ /* 0x000fd00000000006 */
[----:B------:R-:W-:-:S08]  /*0390*/  DMUL R2, R22, R20 ;  /* 0x0000001416027228 */ /* 0x000fd00000000000 */
[-C--:B------:R-:W-:Y:S02]  /*03a0*/  DFMA R6, R2, -R28.reuse, R22 ;  /* 0x8000001c0206722b */ /* 0x080fe40000000016 */
[----:B-1----:R-:W-:-:S06]  /*03b0*/  DMUL R28, R4, R28 ;  /* 0x0000001c041c7228 */ /* 0x002fcc0000000000 */
        /* <DEDUP_REMOVED lines=8> */
.L_x_5058:
[----:B------:R-:W-:Y:S05]  /*0440*/  BSYNC B1 ;  /* 0x0000000000017941 */ /* 0x000fea0003800000 */
.L_x_5057:
        /* <DEDUP_REMOVED lines=20> */
[----:B------:R-:W-:Y:S01]  /*0590*/  MOV R0, 0x5c0 ;  /* 0x000005c000007802 */ /* 0x000fe20000000f00 */
[----:B------:R-:W-:-:S07]  /*05a0*/  IMAD.MOV.U32 R3, RZ, RZ, R17 ;  /* 0x000000ffff037224 */ /* 0x000fce00078e0011 */
[----:B------:R-:W-:Y:S05]  /*05b0*/  CALL.REL.NOINC `($__internal_4_$__cuda_sm20_div_rn_f64_full) ;  /* 0x0000003c00207944 */ /* 0x000fea0003c00000 */
[----:B------:R-:W-:Y:S01]  /*05c0*/  IMAD.MOV.U32 R4, RZ, RZ, R2 ;  /* 0x000000ffff047224 */ /* 0x000fe200078e0002 */
[----:B------:R-:W-:-:S07]  /*05d0*/  MOV R5, R3 ;  /* 0x0000000300057202 */ /* 0x000fce0000000f00 */
.L_x_5060:
[----:B------:R-:W-:Y:S05]  /*05e0*/  BSYNC B1 ;  /* 0x0000000000017941 */ /* 0x000fea0003800000 */
.L_x_5059:
        /* <DEDUP_REMOVED lines=23> */
.L_x_5062:
[----:B------:R-:W-:Y:S05]  /*0760*/  BSYNC B1 ;  /* 0x0000000000017941 */ /* 0x000fea0003800000 */
.L_x_5061:
        /* <DEDUP_REMOVED lines=19> */
[----:B------:R-:W-:Y:S01]  /*08a0*/  MOV R2, R12 ;  /* 0x0000000c00027202 */ /* 0x000fe20000000f00 */
[----:B------:R-:W-:Y:S01]  /*08b0*/  IMAD.MOV.U32 R3, RZ, RZ, R13 ;  /* 0x000000ffff037224 */ /* 0x000fe200078e000d */
[----:B------:R-:W-:-:S07]  /*08c0*/  MOV R0, 0x8e0 ;  /* 0x000008e000007802 */ /* 0x000fce0000000f00 */
[----:B------:R-:W-:Y:S05]  /*08d0*/  CALL.REL.NOINC `($__internal_4_$__cuda_sm20_div_rn_f64_full) ;  /* 0x0000003800587944 */ /* 0x000fea0003c00000 */
[----:B------:R-:W-:Y:S02]  /*08e0*/  IMAD.MOV.U32 R4, RZ, RZ, R2 ;  /* 0x000000ffff047224 */ /* 0x000fe400078e0002 */
[----:B------:R-:W-:-:S07]  /*08f0*/  IMAD.MOV.U32 R5, RZ, RZ, R3 ;  /* 0x000000ffff057224 */ /* 0x000fce00078e0003 */
.L_x_5064:
[----:B------:R-:W-:Y:S05]  /*0900*/  BSYNC B1 ;  /* 0x0000000000017941 */ /* 0x000fea0003800000 */
.L_x_5063:
        /* <DEDUP_REMOVED lines=23> */
.L_x_5066:
[----:B------:R-:W-:Y:S05]  /*0a80*/  BSYNC B1 ;  /* 0x0000000000017941 */ /* 0x000fea0003800000 */
.L_x_5065:
        /* <DEDUP_REMOVED lines=23> */
[----:B------:R-:W-:Y:S01]  /*0c00*/  MOV R4, R2 ;  /* 0x0000000200047202 */ /* 0x000fe20000000f00 */
[----:B------:R-:W-:-:S07]  /*0c10*/  IMAD.MOV.U32 R5, RZ, RZ, R3 ;  /* 0x000000ffff057224 */ /* 0x000fce00078e0003 */
.L_x_5068:
[----:B------:R-:W-:Y:S05]  /*0c20*/  BSYNC B1 ;  /* 0x0000000000017941 */ /* 0x000fea0003800000 */
.L_x_5067:
        /* <DEDUP_REMOVED lines=23> */
.L_x_5070:
[----:B------:R-:W-:Y:S05]  /*0da0*/  BSYNC B1 ;  /* 0x0000000000017941 */ /* 0x000fea0003800000 */
.L_x_5069:
[----:B------:R-:W0:Y:S01]  /*0db0*/  FRND.F64 R2, R2 ;  /* 0x0000000200027313 */ /* 0x000e220000301800 */
[----:B------:R-:W-:Y:S02]  /*0dc0*/  ULDC.64 UR6, c[0x0][0x218] ;  /* 0x0000860000067ab9 */ /* 0x000fe40000000a00 */
[----:B0-----:R-:W-:Y:S01]  /*0dd0*/  DMUL R10, R2, UR6 ;  /* 0x00000006020a7c28 */ /* 0x001fe20008000000 */
[----:B------:R-:W-:Y:S10]  /*0de0*/  BRA `(.L_x_5071) ;  /* 0x0000000c00407947 */ /* 0x000ff40003800000 */
.L_x_5054:
[----:B------:R-:W0:Y:S01]  /*0df0*/  LDC.64 R2, c[0x0][0x218] ;  /* 0x00008600ff027b82 */ /* 0x000e220000000a00 */
[----:B------:R-:W-:Y:S01]  /*0e00*/  ULDC UR7, c[0x0][0x21c] ;  /* 0x0000870000077ab9 */ /* 0x000fe20000000800 */
[----:B------:R-:W-:Y:S01]  /*0e10*/  MOV R4, 0x1 ;  /* 0x0000000100047802 */ /* 0x000fe20000000f00 */
        /* <DEDUP_REMOVED lines=20> */
[----:B------:R-:W-:Y:S02]  /*0f60*/  IMAD.MOV.U32 R28, RZ, RZ, R2 ;  /* 0x000000ffff1c7224 */ /* 0x000fe400078e0002 */
[----:B------:R-:W-:-:S07]  /*0f70*/  IMAD.MOV.U32 R29, RZ, RZ, R3 ;  /* 0x000000ffff1d7224 */ /* 0x000fce00078e0003 */
.L_x_5073:
[----:B------:R-:W-:Y:S05]  /*0f80*/  BSYNC B1 ;  /* 0x0000000000017941 */ /* 0x000fea0003800000 */
.L_x_5072:
        /* <DEDUP_REMOVED lines=8> */
[----:B------:R-:W-:-:S06]  /*1010*/  DMUL R4, R22, R2 ;  /* 0x0000000216047228 */ /* 0x000fcc0000000000 */
        /* <DEDUP_REMOVED lines=14> */
.L_x_5075:
[----:B------:R-:W-:Y:S05]  /*1100*/  BSYNC B1 ;  /* 0x0000000000017941 */ /* 0x000fea0003800000 */
.L_x_5074:
[----:B------:R-:W0:Y:S01]  /*1110*/  LDC.64 R4, c[0x0][0x218] ;  /* 0x00008600ff047b82 */ /* 0x000e220000000a00 */
[----:B------:R-:W-:Y:S01]  /*1120*/  ULDC UR7, c[0x0][0x21c] ;  /* 0x0000870000077ab9 */ /* 0x000fe20000000800 */
[----:B------:R-:W-:Y:S01]  /*1130*/  IMAD.MOV.U32 R6, RZ, RZ, 0x1 ;  /* 0x00000001ff067424 */ /* 0x000fe200078e00ff */
[----:B------:R-:W0:Y:S01]  /*1140*/  MUFU.RCP64H R7, UR7 ;  /* 0x0000000700077d08 */ /* 0x000e220008001800 */
[----:B------:R-:W-:Y:S01]  /*1150*/  BSSY B1, `(.L_x_5076) ;  /* 0x0000017000017945 */ /* 0x000fe20003800000 */
[----:B------:R-:W-:Y:S01]  /*1160*/  IMAD.MOV.U32 R30, RZ, RZ, R2 ;  /* 0x000000ffff1e7224 */ /* 0x000fe200078e0002 */
[----:B------:R-:W-:Y:S02]  /*1170*/  MOV R31, R3 ;  /* 0x00000003001f7202 */ /* 0x000fe40000000f00 */
        /* <DEDUP_REMOVED lines=20> */
.L_x_5077:
[----:B------:R-:W-:Y:S05]  /*12c0*/  BSYNC B1 ;  /* 0x0000000000017941 */ /* 0x000fea0003800000 */
.L_x_5076:
[----:B------:R-:W0:Y:S01]  /*12d0*/  LDC.64 R2, c[0x0][0x218] ;  /* 0x00008600ff027b82 */ /* 0x000e220000000a00 */
[----:B------:R-:W-:Y:S01]  /*12e0*/  ULDC UR7, c[0x0][0x21c] ;  /* 0x0000870000077ab9 */ /* 0x000fe20000000800 */
[----:B------:R-:W-:Y:S01]  /*12f0*/  HFMA2.MMA R4, -RZ, RZ, 0, 5.9604644775390625e-08 ;  /* 0x00000001ff047435 */ /* 0x000fe200000001ff */
[----:B------:R-:W0:Y:S01]  /*1300*/  MUFU.RCP64H R5, UR7 ;  /* 0x0000000700057d08 */ /* 0x000e220008001800 */
[----:B------:R-:W-:Y:S06]  /*1310*/  BSSY B1, `(.L_x_5078) ;  /* 0x0000013000017945 */ /* 0x000fec0003800000 */
        /* <DEDUP_REMOVED lines=18> */
.L_x_5079:
[----:B------:R-:W-:Y:S05]  /*1440*/  BSYNC B1 ;  /* 0x0000000000017941 */ /* 0x000fea0003800000 */
.L_x_5078:
        /* <DEDUP_REMOVED lines=15> */
[----:B------:R-:W-:Y:S01]  /*1540*/  DFMA R12, R18, R4, R12 ;  /* 0x00000004120c722b */ /* 0x000fe2000000000c */
[----:B------:R-:W-:Y:S01]  /*1550*/  IMAD.MOV.U32 R18, RZ, RZ, R2 ;  /* 0x000000ffff127224 */ /* 0x000fe200078e0002 */
[----:B------:R-:W-:-:S08]  /*1560*/  MOV R19, R3 ;  /* 0x0000000300137202 */ /* 0x000fd00000000f00 */
        /* <DEDUP_REMOVED lines=9> */
.L_x_5081:
[----:B------:R-:W-:Y:S05]  /*1600*/  BSYNC B1 ;  /* 0x0000000000017941 */ /* 0x000fea0003800000 */
.L_x_5080:
        /* <DEDUP_REMOVED lines=23> */
.L_x_5083:
[----:B------:R-:W-:Y:S05]  /*1780*/  BSYNC B1 ;  /* 0x0000000000017941 */ /* 0x000fea0003800000 */
.L_x_5082:
        /* <DEDUP_REMOVED lines=27> */
.L_x_5085:
[----:B------:R-:W-:Y:S05]  /*1940*/  BSYNC B1 ;  /* 0x0000000000017941 */ /* 0x000fea0003800000 */
.L_x_5084:
        /* <DEDUP_REMOVED lines=23> */
.L_x_5087:
[----:B------:R-:W-:Y:S05]  /*1ac0*/  BSYNC B1 ;  /* 0x0000000000017941 */ /* 0x000fea0003800000 */
.L_x_5086:
[----:B------:R-:W-:Y:S02]  /*1ad0*/  IMAD.MOV.U32 R10, RZ, RZ, R2 ;  /* 0x000000ffff0a7224 */ /* 0x000fe400078e0002 */
[----:B------:R-:W-:-:S07]  /*1ae0*/  IMAD.MOV.U32 R11, RZ, RZ, R3 ;  /* 0x000000ffff0b7224 */ /* 0x000fce00078e0003 */
.L_x_5071:
[----:B------:R-:W0:Y:S01]  /*1af0*/  S2R R0, SR_CTAID.X ;  /* 0x0000000000007919 */ /* 0x000e220000002500 */
[----:B------:R-:W1:Y:S01]  /*1b00*/  LDC.64 R2, c[0x0][0x230] ;  /* 0x00008c00ff027b82 */ /* 0x000e620000000a00 */
[----:B0-----:R-:W-:-:S05]  /*1b10*/  SHF.L.U32 R0, R0, 0xa, RZ ;  /* 0x0000000a00007819 */ /* 0x001fca00000006ff */
[----:B-1----:R-:W-:-:S04]  /*1b20*/  IMAD.WIDE.U32 R2, R0, 0x8, R2 ;  /* 0x0000000800027825 */ /* 0x002fc800078e0002 */
[----:B------:R-:W-:-:S05]  /*1b30*/  IMAD.WIDE R2, R26, 0x10, R2 ;  /* 0x000000101a027825 */ /* 0x000fca00078e0202 */
[----:B------:R-:W-:Y:S04]  /*1b40*/  STG.E.128 desc[UR4][R2.64], R28 ;  /* 0x0000001c02007986 */ /* 0x000fe8000c101d04 */
[----:B------:R-:W-:Y:S04]  /*1b50*/  STG.E.128 desc[UR4][R2.64+0x800], R16 ;  /* 0x0008001002007986 */ /* 0x000fe8000c101d04 */
[----:B------:R-:W-:Y:S04]  /*1b60*/  STG.E.128 desc[UR4][R2.64+0x1000], R12 ;  /* 0x0010000c02007986 */ /* 0x000fe8000c101d04 */
[----:B------:R-:W-:Y:S01]  /*1b70*/  STG.E.128 desc[UR4][R2.64+0x1800], R8 ;  /* 0x0018000802007986 */ /* 0x000fe2000c101d04 */
[----:B------:R-:W-:Y:S05]  /*1b80*/  EXIT ;  /* 0x000000000000794d */ /* 0x000fea0003800000 */
.L_x_5053:
[----:B------:R-:W0:Y:S01]  /*1b90*/  S2R R20, SR_TID.X ;  /* 0x0000000000147919 */ /* 0x000e220000002100 */
[----:B------:R-:W-:Y:S01]  /*1ba0*/  CS2R R8, SRZ ;  /* 0x0000000000087805 */ /* 0x000fe2000001ff00 */
[----:B------:R-:W1:Y:S01]  /*1bb0*/  S2R R0, SR_CTAID.X ;  /* 0x0000000000007919 */ /* 0x000e620000002500 */
[----:B0-----:R-:W-:Y:S01]  /*1bc0*/  ISETP.GE.AND P0, PT, R20, R26, PT ;  /* 0x0000001a1400720c */ /* 0x001fe20003f06270 */
[----:B------:R-:W-:Y:S02]  /*1bd0*/  IMAD.MOV.U32 R27, RZ, RZ, R20 ;  /* 0x000000ffff1b7224 */ /* 0x000fe400078e0014 */
[----:B-1----:R-:W-:-:S10]  /*1be0*/  IMAD.SHL.U32 R0, R0, 0x400, RZ ;  /* 0x0000040000007824 */ /* 0x002fd400078e00ff */
[----:B------:R-:W-:Y:S01]  /*1bf0*/  @!P0 VIADD R27, R20, 0x80 ;  /* 0x00000080141b8836 */ /* 0x000fe20000000000 */
[----:B------:R-:W0:Y:S04]  /*1c00*/  @!P0 LDC.64 R6, c[0x0][0x238] ;  /* 0x00008e00ff068b82 */ /* 0x000e280000000a00 */
[----:B------:R-:W-:-:S13]  /*1c10*/  ISETP.GE.AND P6, PT, R27, R26, PT ;  /* 0x0000001a1b00720c */ /* 0x000fda0003fc6270 */
[----:B------:R-:W-:Y:S01]  /*1c20*/  @!P6 IMAD.IADD R3, R0, 0x1, R27 ;  /* 0x000000010003e824 */ /* 0x000fe200078e021b */
[----:B------:R-:W-:Y:S01]  /*1c30*/  @!P6 IADD3 R27, R27, 0x80, RZ ;  /* 0x000000801b1be810 */ /* 0x000fe20007ffe0ff */
[----:B------:R-:W1:Y:S03]  /*1c40*/  @!P6 LDC.64 R12, c[0x0][0x238] ;  /* 0x00008e00ff0ceb82 */ /* 0x000e660000000a00 */
[----:B------:R-:W-:-:S13]  /*1c50*/  ISETP.GE.AND P5, PT, R27, R26, PT ;  /* 0x0000001a1b00720c */ /* 0x000fda0003fa6270 */
[----:B------:R-:W-:Y:S01]  /*1c60*/  @!P5 IMAD.IADD R29, R0, 0x1, R27 ;  /* 0x00000001001dd824 */ /* 0x000fe200078e021b */
[----:B------:R-:W2:Y:S01]  /*1c70*/  @!P5 LDC.64 R18, c[0x0][0x238] ;  /* 0x00008e00ff12db82 */ /* 0x000ea20000000a00 */
[----:B------:R-:W-:-:S05]  /*1c80*/  @!P5 VIADD R27, R27, 0x80 ;  /* 0x000000801b1bd836 */ /* 0x000fca0000000000 */
[----:B------:R-:W-:Y:S01]  /*1c90*/  ISETP.GE.AND P4, PT, R27, R26, PT ;  /* 0x0000001a1b00720c */ /* 0x000fe20003f86270 */
[----:B-1----:R-:W-:-:S05]  /*1ca0*/  @!P6 IMAD.WIDE.U32 R12, R3, 0x8, R12 ;  /* 0x00000008030ce825 */ /* 0x002fca00078e000c */
[----:B------:R1:W5:Y:S07]  /*1cb0*/  @!P6 LDG.E.64 R8, desc[UR4][R12.64] ;  /* 0x000000040c08e981 */ /* 0x00036e000c1e1b00 */
[----:B------:R-:W-:Y:S01]  /*1cc0*/  @!P4 IMAD.IADD R31, R0, 0x1, R27 ;  /* 0x00000001001fc824 */ /* 0x000fe200078e021b */
[----:B------:R-:W3:Y:S01]  /*1cd0*/  @!P4 LDC.64 R10, c[0x0][0x238] ;  /* 0x00008e00ff0acb82 */ /* 0x000ee20000000a00 */
[----:B------:R-:W-:-:S05]  /*1ce0*/  @!P4 VIADD R27, R27, 0x80 ;  /* 0x000000801b1bc836 */ /* 0x000fca0000000000 */
[----:B------:R-:W-:-:S13]  /*1cf0*/  ISETP.GE.AND P3, PT, R27, R26, PT ;  /* 0x0000001a1b00720c */ /* 0x000fda0003f66270 */
[----:B------:R-:W-:Y:S01]  /*1d00*/  @!P3 IADD3 R25, R0, R27, RZ ;  /* 0x0000001b0019b210 */ /* 0x000fe20007ffe0ff */
[----:B------:R-:W-:Y:S01]  /*1d10*/  @!P3 VIADD R27, R27, 0x80 ;  /* 0x000000801b1bb836 */ /* 0x000fe20000000000 */
[----:B------:R-:W4:Y:S04]  /*1d20*/  @!P3 LDC.64 R2, c[0x0][0x238] ;  /* 0x00008e00ff02bb82 */ /* 0x000f280000000a00 */
[----:B------:R-:W-:-:S13]  /*1d30*/  ISETP.GE.AND P2, PT, R27, R26, PT ;  /* 0x0000001a1b00720c */ /* 0x000fda0003f46270 */
[----:B------:R-:W-:Y:S01]  /*1d40*/  @!P2 IMAD.IADD R23, R0, 0x1, R27 ;  /* 0x000000010017a824 */ /* 0x000fe200078e021b */
[----:B------:R-:W0:Y:S01]  /*1d50*/  @!P2 LDC.64 R4, c[0x0][0x238] ;  /* 0x00008e00ff04ab82 */ /* 0x000e220000000a00 */
[----:B------:R-:W-:-:S05]  /*1d60*/  @!P2 VIADD R27, R27, 0x80 ;  /* 0x000000801b1ba836 */ /* 0x000fca0000000000 */
[----:B------:R-:W-:-:S13]  /*1d70*/  ISETP.GE.AND P1, PT, R27, R26, PT ;  /* 0x0000001a1b00720c */ /* 0x000fda0003f26270 */
[----:B------:R-:W-:Y:S01]  /*1d80*/  @!P1 IMAD.IADD R21, R0, 0x1, R27 ;  /* 0x0000000100159824 */ /* 0x000fe200078e021b */
[----:B------:R-:W-:Y:S01]  /*1d90*/  @!P1 IADD3 R27, R27, 0x80, RZ ;  /* 0x000000801b1b9810 */ /* 0x000fe20007ffe0ff */
[----:B------:R-:W3:Y:S03]  /*1da0*/  @!P1 LDC.64 R16, c[0x0][0x238] ;  /* 0x00008e00ff109b82 */ /* 0x000ee60000000a00 */
[----:B------:R-:W-:-:S13]  /*1db0*/  ISETP.GE.AND P6, PT, R27, R26, PT ;  /* 0x0000001a1b00720c */ /* 0x000fda0003fc6270 */
[----:B------:R-:W3:Y:S01]  /*1dc0*/  @!P6 LDC.64 R14, c[0x0][0x238] ;  /* 0x00008e00ff0eeb82 */ /* 0x000ee20000000a00 */
[----:B--2---:R-:W-:-:S04]  /*1dd0*/  @!P5 IMAD.WIDE.U32 R18, R29, 0x8, R18 ;  /* 0x000000081d12d825 */ /* 0x004fc800078e0012 */
[C---:B------:R-:W-:Y:S02]  /*1de0*/  @!P6 IMAD.IADD R27, R0.reuse, 0x1, R27 ;  /* 0x00000001001be824 */ /* 0x040fe400078e021b */
[----:B------:R-:W-:Y:S02]  /*1df0*/  @!P0 IMAD.IADD R29, R0, 0x1, R20 ;  /* 0x00000001001d8824 */ /* 0x000fe400078e0214 */
[----:B----4-:R-:W-:Y:S01]  /*1e00*/  @!P3 IMAD.WIDE.U32 R2, R25, 0x8, R2 ;  /* 0x000000081902b825 */ /* 0x010fe200078e0002 */
[----:B-1----:R-:W-:-:S03]  /*1e10*/  CS2R R12, SRZ ;  /* 0x00000000000c7805 */ /* 0x002fc6000001ff00 */
[----:B0-----:R-:W-:Y:S01]  /*1e20*/  @!P2 IMAD.WIDE.U32 R4, R23, 0x8, R4 ;  /* 0x000000081704a825 */ /* 0x001fe200078e0004 */
[----:B------:R-:W-:-:S03]  /*1e30*/  CS2R R22, SRZ ;  /* 0x0000000000167805 */ /* 0x000fc6000001ff00 */
[----:B---3--:R-:W-:Y:S01]  /*1e40*/  @!P1 IMAD.WIDE.U32 R20, R21, 0x8, R16 ;  /* 0x0000000815149825 */ /* 0x008fe200078e0010 */
[----:B------:R-:W-:-:S03]  /*1e50*/  CS2R R16, SRZ ;  /* 0x0000000000107805 */ /* 0x000fc6000001ff00 */
[----:B------:R-:W-:Y:S01]  /*1e60*/  @!P0 IMAD.WIDE.U32 R28, R29, 0x8, R6 ;  /* 0x000000081d1c8825 */ /* 0x000fe200078e0006 */
[----:B------:R-:W-:Y:S02]  /*1e70*/  CS2R R6, SRZ ;  /* 0x0000000000067805 */ /* 0x000fe4000001ff00 */
[----:B------:R-:W5:Y:S01]  /*1e80*/  @!P2 LDG.E.64 R16, desc[UR4][R4.64] ;  /* 0x000000040410a981 */ /* 0x000f62000c1e1b00 */
[----:B------:R-:W-:Y:S01]  /*1e90*/  @!P6 IMAD.WIDE.U32 R24, R27, 0x8, R14 ;  /* 0x000000081b18e825 */ /* 0x000fe200078e000e */
[----:B------:R-:W-:Y:S02]  /*1ea0*/  CS2R R14, SRZ ;  /* 0x00000000000e7805 */ /* 0x000fe4000001ff00 */
[----:B------:R-:W5:Y:S01]  /*1eb0*/  @!P0 LDG.E.64 R6, desc[UR4][R28.64] ;  /* 0x000000041c068981 */ /* 0x000f62000c1e1b00 */
[----:B------:R-:W-:-:S03]  /*1ec0*/  @!P4 IMAD.WIDE.U32 R30, R31, 0x8, R10 ;  /* 0x000000081f1ec825 */ /* 0x000fc600078e000a */
[----:B------:R-:W5:Y:S04]  /*1ed0*/  @!P3 LDG.E.64 R14, desc[UR4][R2.64] ;  /* 0x00000004020eb981 */ /* 0x000f68000c1e1b00 */
[----:B------:R-:W5:Y:S04]  /*1ee0*/  @!P4 LDG.E.64 R12, desc[UR4][R30.64] ;  /* 0x000000041e0cc981 */ /* 0x000f68000c1e1b00 */
[----:B------:R-:W5:Y:S01]  /*1ef0*/  @!P6 LDG.E.64 R22, desc[UR4][R24.64] ;  /* 0x000000041816e981 */ /* 0x000f62000c1e1b00 */
[----:B------:R-:W-:-:S06]  /*1f00*/  CS2R R10, SRZ ;  /* 0x00000000000a7805 */ /* 0x000fcc000001ff00 */
[----:B------:R0:W5:Y:S02]  /*1f10*/  @!P5 LDG.E.64 R10, desc[UR4][R18.64] ;  /* 0x00000004120ad981 */ /* 0x000164000c1e1b00 */
[----:B0-----:R-:W-:-:S06]  /*1f20*/  CS2R R18, SRZ ;  /* 0x0000000000127805 */ /* 0x001fcc000001ff00 */
[----:B------:R0:W5:Y:S01]  /*1f30*/  @!P1 LDG.E.64 R18, desc[UR4][R20.64] ;  /* 0x0000000414129981 */ /* 0x000162000c1e1b00 */
[----:B------:R-:W-:Y:S01]  /*1f40*/  ISETP.NE.AND P1, PT, RZ, UR7, PT ;  /* 0x00000007ff007c0c */ /* 0x000fe2000bf25270 */
[----:B------:R-:W-:-:S12]  /*1f50*/  BSSY B1, `(.L_x_5088) ;  /* 0x00001ef000017945 */ /* 0x000fd80003800000 */
        /* <DEDUP_REMOVED lines=24> */
.L_x_5093:
[----:B------:R-:W-:Y:S05]  /*20e0*/  BSYNC B3 ;  /* 0x0000000000037941 */ /* 0x000fea0003800000 */
.L_x_5092:
[----:B------:R-:W0:Y:S01]  /*20f0*/  FRND.F64 R2, R2 ;  /* 0x0000000200027313 */ /* 0x000e220000301800 */
[----:B------:R-:W-:Y:S02]  /*2100*/  ULDC.64 UR8, c[0x0][0x218] ;  /* 0x0000860000087ab9 */ /* 0x000fe40000000a00 */
[----:B0-----:R-:W-:-:S11]  /*2110*/  DMUL R36, R2, UR8 ;  /* 0x0000000802247c28 */ /* 0x001fd60008000000 */
.L_x_5091:
[----:B------:R-:W-:Y:S05]  /*2120*/  BSYNC B2 ;  /* 0x0000000000027941 */ /* 0x000fea0003800000 */
.L_x_5090:
[----:B------:R-:W0:Y:S01]  /*2130*/  S2R R0, SR_TID.X ;  /* 0x0000000000007919 */ /* 0x000e220000002100 */
[----:B------:R-:W-:Y:S01]  /*2140*/  BSSY B2, `(.L_x_5094) ;  /* 0x000001d000027945 */ /* 0x000fe20003800000 */
[----:B0-----:R-:W-:-:S05]  /*2150*/  VIADD R3, R0, 0x80 ;  /* 0x0000008000037836 */ /* 0x001fca0000000000 */
        /* <DEDUP_REMOVED lines=23> */
.L_x_5097:
[----:B------:R-:W-:Y:S05]  /*22d0*/  BSYNC B3 ;  /* 0x0000000000037941 */ /* 0x000fea0003800000 */
.L_x_5096:
[----:B------:R-:W0:Y:S01]  /*22e0*/  FRND.F64 R2, R2 ;  /* 0x0000000200027313 */ /* 0x000e220000301800 */
[----:B------:R-:W-:Y:S02]  /*22f0*/  ULDC.64 UR8, c[0x0][0x218] ;  /* 0x0000860000087ab9 */ /* 0x000fe40000000a00 */
[----:B0-----:R-:W-:-:S11]  /*2300*/  DMUL R34, R2, UR8 ;  /* 0x0000000802227c28 */ /* 0x001fd60008000000 */
.L_x_5095:
[----:B------:R-:W-:Y:S05]  /*2310*/  BSYNC B2 ;  /* 0x0000000000027941 */ /* 0x000fea0003800000 */
.L_x_5094:
[----:B------:R-:W0:Y:S01]  /*2320*/  S2R R0, SR_TID.X ;  /* 0x0000000000007919 */ /* 0x000e220000002100 */
[----:B------:R-:W-:Y:S01]  /*2330*/  BSSY B2, `(.L_x_5098) ;  /* 0x000001d000027945 */ /* 0x000fe20003800000 */
[----:B0-----:R-:W-:-:S04]  /*2340*/  IADD3 R3, R0, 0x100, RZ ;  /* 0x0000010000037810 */ /* 0x001fc80007ffe0ff */
        /* <DEDUP_REMOVED lines=23> */
.L_x_5101:
[----:B------:R-:W-:Y:S05]  /*24c0*/  BSYNC B3 ;  /* 0x0000000000037941 */ /* 0x000fea0003800000 */
.L_x_5100:
[----:B------:R-:W0:Y:S01]  /*24d0*/  FRND.F64 R2, R2 ;  /* 0x0000000200027313 */ /* 0x000e220000301800 */
[----:B------:R-:W-:Y:S02]  /*24e0*/  ULDC.64 UR8, c[0x0][0x218] ;  /* 0x0000860000087ab9 */ /* 0x000fe40000000a00 */
[----:B0-----:R-:W-:-:S11]  /*24f0*/  DMUL R30, R2, UR8 ;  /* 0x00000008021e7c28 */ /* 0x001fd60008000000 */
.L_x_5099:
[----:B------:R-:W-:Y:S05]  /*2500*/  BSYNC B2 ;  /* 0x0000000000027941 */ /* 0x000fea0003800000 */
.L_x_5098:
[----:B------:R-:W0:Y:S01]  /*2510*/  S2R R0, SR_TID.X ;  /* 0x0000000000007919 */ /* 0x000e220000002100 */
[----:B------:R-:W-:Y:S01]  /*2520*/  BSSY B2, `(.L_x_5102) ;  /* 0x000001d000027945 */ /* 0x000fe20003800000 */
[----:B0-----:R-:W-:-:S05]  /*2530*/  VIADD R3, R0, 0x180 ;  /* 0x0000018000037836 */ /* 0x001fca0000000000 */
[----:B------:R-:W-:-:S13]  /*2540*/  ISETP.GE.AND P0, PT, R3, R26, PT ;  /* 0x0000001a0300720c */ /* 0x000fda0003f06270 */
[----:B------:R-:W-:Y:S05]  /*2550*/  @P0 BRA `(.L_x_5103) ;  /* 0x0000000000640947 */ /* 0x000fea0003800000 */
[----:B------:R-:W0:Y:S01]  /*2560*/  LDC.64 R2, c[0x0][0x218] ;  /* 0x00008600ff027b82 */ /* 0x000e220000000a00 */
[----:B------:R-:W-:Y:S01]  /*2570*/  ULDC UR7, c[0x0][0x21c] ;  /* 0x0000870000077ab9 */ /* 0x000fe20000000800 */
[----:B------:R-:W-:Y:S01]  /*2580*/  MOV R4, 0x1 ;  /* 0x0000000100047802 */ /* 0x000fe20000000f00 */
        /* <DEDUP_REMOVED lines=18> */
.L_x_5105:
[----:B------:R-:W-:Y:S05]  /*26b0*/  BSYNC B3 ;  /* 0x0000000000037941 */ /* 0x000fea0003800000 */
.L_x_5104:
[----:B------:R-:W0:Y:S01]  /*26c0*/  FRND.F64 R2, R2 ;  /* 0x0000000200027313 */ /* 0x000e220000301800 */
[----:B------:R-:W-:Y:S02]  /*26d0*/  ULDC.64 UR8, c[0x0][0x218] ;  /* 0x0000860000087ab9 */ /* 0x000fe40000000a00 */
[----:B0-----:R-:W-:-:S11]  /*26e0*/  DMUL R28, R2, UR8 ;  /* 0x00000008021c7c28 */ /* 0x001fd60008000000 */
.L_x_5103:
[----:B------:R-:W-:Y:S05]  /*26f0*/  BSYNC B2 ;  /* 0x0000000000027941 */ /* 0x000fea0003800000 */
.L_x_5102:
        /* <DEDUP_REMOVED lines=26> */
.L_x_5109:
[----:B------:R-:W-:Y:S05]  /*28a0*/  BSYNC B3 ;  /* 0x0000000000037941 */ /* 0x000fea0003800000 */
.L_x_5108:
[----:B------:R-:W0:Y:S01]  /*28b0*/  FRND.F64 R2, R2 ;  /* 0x0000000200027313 */ /* 0x000e220000301800 */
[----:B------:R-:W-:Y:S02]  /*28c0*/  ULDC.64 UR8, c[0x0][0x218] ;  /* 0x0000860000087ab9 */ /* 0x000fe40000000a00 */
[----:B0-----:R-:W-:-:S11]  /*28d0*/  DMUL R12, R2, UR8 ;  /* 0x00000008020c7c28 */ /* 0x001fd60008000000 */
.L_x_5107:
[----:B------:R-:W-:Y:S05]  /*28e0*/  BSYNC B2 ;  /* 0x0000000000027941 */ /* 0x000fea0003800000 */
.L_x_5106:
        /* <DEDUP_REMOVED lines=26> */
.L_x_5113:
[----:B------:R-:W-:Y:S05]  /*2a90*/  BSYNC B3 ;  /* 0x0000000000037941 */ /* 0x000fea0003800000 */
.L_x_5112:
[----:B------:R-:W0:Y:S01]  /*2aa0*/  FRND.F64 R2, R2 ;  /* 0x0000000200027313 */ /* 0x000e220000301800 */
[----:B------:R-:W-:Y:S02]  /*2ab0*/  ULDC.64 UR8, c[0x0][0x218] ;  /* 0x0000860000087ab9 */ /* 0x000fe40000000a00 */
[----:B0-----:R-:W-:-:S11]  /*2ac0*/  DMUL R10, R2, UR8 ;  /* 0x00000008020a7c28 */ /* 0x001fd60008000000 */
.L_x_5111:
[----:B------:R-:W-:Y:S05]  /*2ad0*/  BSYNC B2 ;  /* 0x0000000000027941 */ /* 0x000fea0003800000 */
.L_x_5110:
        /* <DEDUP_REMOVED lines=26> */
.L_x_5117:
[----:B------:R-:W-:Y:S05]  /*2c80*/  BSYNC B3 ;  /* 0x0000000000037941 */ /* 0x000fea0003800000 */
.L_x_5116:
[----:B------:R-:W0:Y:S01]  /*2c90*/  FRND.F64 R2, R2 ;  /* 0x0000000200027313 */ /* 0x000e220000301800 */
[----:B------:R-:W-:Y:S02]  /*2ca0*/  ULDC.64 UR8, c[0x0][0x218] ;  /* 0x0000860000087ab9 */ /* 0x000fe40000000a00 */
[----:B0-----:R-:W-:-:S11]  /*2cb0*/  DMUL R8, R2, UR8 ;  /* 0x0000000802087c28 */ /* 0x001fd60008000000 */
.L_x_5115:
[----:B------:R-:W-:Y:S05]  /*2cc0*/  BSYNC B2 ;  /* 0x0000000000027941 */ /* 0x000fea0003800000 */
.L_x_5114:
[----:B------:R-:W0:Y:S02]  /*2cd0*/  S2R R0, SR_TID.X ;  /* 0x0000000000007919 */ /* 0x000e240000002100 */
        /* <DEDUP_REMOVED lines=24> */
.L_x_5120:
[----:B------:R-:W-:Y:S05]  /*2e60*/  BSYNC B2 ;  /* 0x0000000000027941 */ /* 0x000fea0003800000 */
.L_x_5119:
[----:B------:R-:W0:Y:S01]  /*2e70*/  FRND.F64 R2, R2 ;  /* 0x0000000200027313 */ /* 0x000e220000301800 */
[----:B------:R-:W-:Y:S02]  /*2e80*/  ULDC.64 UR8, c[0x0][0x218] ;  /* 0x0000860000087ab9 */ /* 0x000fe40000000a00 */
[----:B0-----:R-:W-:Y:S01]  /*2e90*/  DMUL R2, R2, UR8 ;  /* 0x0000000802027c28 */ /* 0x001fe20008000000 */
[----:B------:R-:W-:Y:S10]  /*2ea0*/  BRA `(.L_x_5118) ;  /* 0x0000000c00e47947 */ /* 0x000ff40003800000 */
.L_x_5089:
        /* <DEDUP_REMOVED lines=25> */
.L_x_5124:
[----:B------:R-:W-:Y:S05]  /*3040*/  BSYNC B3 ;  /* 0x0000000000037941 */ /* 0x000fea0003800000 */
.L_x_5123:
[----:B------:R-:W-:Y:S02]  /*3050*/  IMAD.MOV.U32 R36, RZ, RZ, R2 ;  /* 0x000000ffff247224 */ /* 0x000fe400078e0002 */
[----:B------:R-:W-:-:S07]  /*3060*/  IMAD.MOV.U32 R37, RZ, RZ, R3 ;  /* 0x000000ffff257224 */ /* 0x000fce00078e0003 */
.L_x_5122:
[----:B------:R-:W-:Y:S05]  /*3070*/  BSYNC B2 ;  /* 0x0000000000027941 */ /* 0x000fea0003800000 */
.L_x_5121:
        /* <DEDUP_REMOVED lines=9> */
[----:B------:R-:W-:Y:S04]  /*3110*/  BSSY B3, `(.L_x_5127) ;  /* 0x0000013000037945 */ /* 0x000fe80003800000 */
[----:B0----5:R-:W-:-:S08]  /*3120*/  DFMA R6, R4, -R2, 1 ;  /* 0x3ff000000406742b */ /* 0x021fd00000000802 */
        /* <DEDUP_REMOVED lines=17> */
.L_x_5128:
[----:B------:R-:W-:Y:S05]  /*3240*/  BSYNC B3 ;  /* 0x0000000000037941 */ /* 0x000fea0003800000 */
.L_x_5127:
[----:B------:R-:W-:Y:S01]  /*3250*/  IMAD.MOV.U32 R34, RZ, RZ, R2 ;  /* 0x000000ffff227224 */ /* 0x000fe200078e0002 */
[----:B------:R-:W-:-:S07]  /*3260*/  MOV R35, R3 ;  /* 0x0000000300237202 */ /* 0x000fce0000000f00 */
.L_x_5126:
[----:B------:R-:W-:Y:S05]  /*3270*/  BSYNC B2 ;  /* 0x0000000000027941 */ /* 0x000fea0003800000 */
.L_x_5125:
        /* <DEDUP_REMOVED lines=28> */
.L_x_5132:
[----:B------:R-:W-:Y:S05]  /*3440*/  BSYNC B3 ;  /* 0x0000000000037941 */ /* 0x000fea0003800000 */
.L_x_5131:
[----:B------:R-:W-:Y:S02]  /*3450*/  IMAD.MOV.U32 R30, RZ, RZ, R2 ;  /* 0x000000ffff1e7224 */ /* 0x000fe400078e0002 */
[----:B------:R-:W-:-:S07]  /*3460*/  IMAD.MOV.U32 R31, RZ, RZ, R3 ;  /* 0x000000ffff1f7224 */ /* 0x000fce00078e0003 */
.L_x_5130:
[----:B------:R-:W-:Y:S05]  /*3470*/  BSYNC B2 ;  /* 0x0000000000027941 */ /* 0x000fea0003800000 */
.L_x_5129:
        /* <DEDUP_REMOVED lines=28> */
.L_x_5136:
[----:B------:R-:W-:Y:S05]  /*3640*/  BSYNC B3 ;  /* 0x0000000000037941 */ /* 0x000fea0003800000 */
.L_x_5135:
[----:B------:R-:W-:Y:S01]  /*3650*/  IMAD.MOV.U32 R28, RZ, RZ, R2 ;  /* 0x000000ffff1c7224 */ /* 0x000fe200078e0002 */
[----:B------:R-:W-:-:S07]  /*3660*/  MOV R29, R3 ;  /* 0x00000003001d7202 */ /* 0x000fce0000000f00 */
.L_x_5134:
[----:B------:R-:W-:Y:S05]  /*3670*/  BSYNC B2 ;  /* 0x0000000000027941 */ /* 0x000fea0003800000 */
.L_x_5133:
        /* <DEDUP_REMOVED lines=28> */
.L_x_5140:
[----:B------:R-:W-:Y:S05]  /*3840*/  BSYNC B3 ;  /* 0x0000000000037941 */ /* 0x000fea0003800000 */
.L_x_5139:
[----:B------:R-:W-:Y:S02]  /*3850*/  IMAD.MOV.U32 R12, RZ, RZ, R2 ;  /* 0x000000ffff0c7224 */ /* 0x000fe400078e0002 */
[----:B------:R-:W-:-:S07]  /*3860*/  IMAD.MOV.U32 R13, RZ, RZ, R3 ;  /* 0x000000ffff0d7224 */ /* 0x000fce00078e0003 */
.L_x_5138:
[----:B------:R-:W-:Y:S05]  /*3870*/  BSYNC B2 ;  /* 0x0000000000027941 */ /* 0x000fea0003800000 */
.L_x_5137:
        /* <DEDUP_REMOVED lines=28> */
.L_x_5144:
[----:B------:R-:W-:Y:S05]  /*3a40*/  BSYNC B3 ;  /* 0x0000000000037941 */ /* 0x000fea0003800000 */
.L_x_5143:
[----:B------:R-:W-:Y:S01]  /*3a50*/  IMAD.MOV.U32 R10, RZ, RZ, R2 ;  /* 0x000000ffff0a7224 */ /* 0x000fe200078e0002 */
[----:B------:R-:W-:-:S07]  /*3a60*/  MOV R11, R3 ;  /* 0x00000003000b7202 */ /* 0x000fce0000000f00 */
.L_x_5142:
[----:B------:R-:W-:Y:S05]  /*3a70*/  BSYNC B2 ;  /* 0x0000000000027941 */ /* 0x000fea0003800000 */
.L_x_5141:
        /* <DEDUP_REMOVED lines=28> */
.L_x_5148:
[----:B------:R-:W-:Y:S05]  /*3c40*/  BSYNC B3 ;  /* 0x0000000000037941 */ /* 0x000fea0003800000 */
.L_x_5147:
[----:B------:R-:W-:Y:S02]  /*3c50*/  IMAD.MOV.U32 R8, RZ, RZ, R2 ;  /* 0x000000ffff087224 */ /* 0x000fe400078e0002 */
[----:B------:R-:W-:-:S07]  /*3c60*/  IMAD.MOV.U32 R9, RZ, RZ, R3 ;  /* 0x000000ffff097224 */ /* 0x000fce00078e0003 */
.L_x_5146:
[----:B------:R-:W-:Y:S05]  /*3c70*/  BSYNC B2 ;  /* 0x0000000000027941 */ /* 0x000fea0003800000 */
.L_x_5145:
[----:B------:R-:W0:Y:S02]  /*3c80*/  S2R R0, SR_TID.X ;  /* 0x0000000000007919 */ /* 0x000e240000002100 */
        /* <DEDUP_REMOVED lines=26> */
.L_x_5149:
[----:B------:R-:W-:Y:S05]  /*3e30*/  BSYNC B2 ;  /* 0x0000000000027941 */ /* 0x000fea0003800000 */
.L_x_5118:
[----:B------:R-:W-:Y:S05]  /*3e40*/  BSYNC B1 ;  /* 0x0000000000017941 */ /* 0x000fea0003800000 */
.L_x_5088:
[----:B------:R-:W0:Y:S01]  /*3e50*/  S2R R5, SR_TID.X ;  /* 0x0000000000057919 */ /* 0x000e220000002100 */
[----:B------:R-:W-:Y:S04]  /*3e60*/  BSSY B0, `(.L_x_5150) ;  /* 0x0000035000007945 */ /* 0x000fe80003800000 */
[----:B------:R-:W-:Y:S01]  /*3e70*/  BSSY B1, `(.L_x_5151) ;  /* 0x000002d000017945 */ /* 0x000fe20003800000 */
[----:B------:R-:W1:Y:S01]  /*3e80*/  S2R R0, SR_CTAID.X ;  /* 0x0000000000007919 */ /* 0x000e620000002500 */
[----:B0-----:R-:W-:Y:S01]  /*3e90*/  ISETP.GE.AND P0, PT, R5, R26, PT ;  /* 0x0000001a0500720c */ /* 0x001fe20003f06270 */
[----:B-1----:R-:W-:-:S12]  /*3ea0*/  IMAD.SHL.U32 R0, R0, 0x400, RZ ;  /* 0x0000040000007824 */ /* 0x002fd800078e00ff */
[----:B-----5:R-:W0:Y:S01]  /*3eb0*/  @!P0 LDC.64 R6, c[0x0][0x230] ;  /* 0x00008c00ff068b82 */ /* 0x020e220000000a00 */
[----:B------:R-:W-:Y:S01]  /*3ec0*/  @!P0 IADD3 R15, R0, R5, RZ ;  /* 0x00000005000f8210 */ /* 0x000fe20007ffe0ff */
[----:B------:R-:W-:-:S04]  /*3ed0*/  @!P0 VIADD R5, R5, 0x80 ;  /* 0x0000008005058836 */ /* 0x000fc80000000000 */
[----:B0-----:R-:W-:-:S05]  /*3ee0*/  @!P0 IMAD.WIDE.U32 R6, R15, 0x8, R6 ;  /* 0x000000080f068825 */ /* 0x001fca00078e0006 */
[----:B------:R0:W-:Y:S01]  /*3ef0*/  @!P0 STG.E.64 desc[UR4][R6.64], R36 ;  /* 0x0000002406008986 */ /* 0x0001e2000c101b04 */
[----:B------:R-:W-:-:S13]  /*3f00*/  ISETP.GE.AND P0, PT, R5, R26, PT ;  /* 0x0000001a0500720c */ /* 0x000fda0003f06270 */
[----:B0-----:R-:W-:Y:S05]  /*3f10*/  @P0 BRA `(.L_x_5152) ;  /* 0x0000000000300947 */ /* 0x001fea0003800000 */
[----:B------:R-:W0:Y:S01]  /*3f20*/  LDC.64 R6, c[0x0][0x230] ;  /* 0x00008c00ff067b82 */ /* 0x000e220000000a00 */
[----:B------:R-:W-:Y:S02]  /*3f30*/  IMAD.IADD R15, R0, 0x1, R5 ;  /* 0x00000001000f7824 */ /* 0x000fe400078e0205 */
[----:B------:R-:W-:-:S05]  /*3f40*/  VIADD R5, R5, 0x80 ;  /* 0x0000008005057836 */ /* 0x000fca0000000000 */
[----:B------:R-:W-:Y:S01]  /*3f50*/  ISETP.GE.AND P0, PT, R5, R26, PT ;  /* 0x0000001a0500720c */ /* 0x000fe20003f06270 */
[----:B0-----:R-:W-:-:S05]  /*3f60*/  IMAD.WIDE.U32 R6, R15, 0x8, R6 ;  /* 0x000000080f067825 */ /* 0x001fca00078e0006 */
[----:B------:R0:W-:Y:S07]  /*3f70*/  STG.E.64 desc[UR4][R6.64], R34 ;  /* 0x0000002206007986 */ /* 0x0001ee000c101b04 */
[----:B------:R-:W-:Y:S05]  /*3f80*/  @P0 BRA `(.L_x_5153) ;  /* 0x0000000000300947 */ /* 0x000fea0003800000 */
[----:B0-----:R-:W0:Y:S01]  /*3f90*/  LDC.64 R6, c[0x0][0x230] ;  /* 0x00008c00ff067b82 */ /* 0x001e220000000a00 */
[----:B------:R-:W-:Y:S01]  /*3fa0*/  IADD3 R15, R0, R5, RZ ;  /* 0x00000005000f7210 */ /* 0x000fe20007ffe0ff */
[----:B------:R-:W-:-:S04]  /*3fb0*/  VIADD R5, R5, 0x80 ;  /* 0x0000008005057836 */ /* 0x000fc80000000000 */
[----:B0-----:R-:W-:-:S05]  /*3fc0*/  IMAD.WIDE.U32 R6, R15, 0x8, R6 ;  /* 0x000000080f067825 */ /* 0x001fca00078e0006 */
[----:B------:R0:W-:Y:S02]  /*3fd0*/  STG.E.64 desc[UR4][R6.64], R30 ;  /* 0x0000001e06007986 */ /* 0x0001e4000c101b04 */
.L_x_5152:
[----:B------:R-:W-:-:S13]  /*3fe0*/  ISETP.GE.AND P0, PT, R5, R26, PT ;  /* 0x0000001a0500720c */ /* 0x000fda0003f06270 */
[----:B------:R-:W-:Y:S05]  /*3ff0*/  @P0 BRA `(.L_x_5154) ;  /* 0x0000000000300947 */ /* 0x000fea0003800000 */
[----:B0-----:R-:W0:Y:S01]  /*4000*/  LDC.64 R6, c[0x0][0x230] ;  /* 0x00008c00ff067b82 */ /* 0x001e220000000a00 */
[----:B------:R-:W-:Y:S02]  /*4010*/  IMAD.IADD R15, R0, 0x1, R5 ;  /* 0x00000001000f7824 */ /* 0x000fe400078e0205 */
[----:B------:R-:W-:Y:S02]  /*4020*/  VIADD R5, R5, 0x80 ;  /* 0x0000008005057836 */ /* 0x000fe40000000000 */
[----:B0-----:R-:W-:-:S05]  /*4030*/  IMAD.WIDE.U32 R6, R15, 0x8, R6 ;  /* 0x000000080f067825 */ /* 0x001fca00078e0006 */
[----:B------:R1:W-:Y:S02]  /*4040*/  STG.E.64 desc[UR4][R6.64], R28 ;  /* 0x0000001c06007986 */ /* 0x0003e4000c101b04 */
.L_x_5153:
[----:B------:R-:W-:-:S13]  /*4050*/  ISETP.GE.AND P0, PT, R5, R26, PT ;  /* 0x0000001a0500720c */ /* 0x000fda0003f06270 */
[----:B------:R-:W-:Y:S05]  /*4060*/  @P0 BRA `(.L_x_5155) ;  /* 0x0000000000340947 */ /* 0x000fea0003800000 */
[----:B01----:R-:W0:Y:S01]  /*4070*/  LDC.64 R6, c[0x0][0x230] ;  /* 0x00008c00ff067b82 */ /* 0x003e220000000a00 */
[----:B------:R-:W-:Y:S01]  /*4080*/  IADD3 R15, R0, R5, RZ ;  /* 0x00000005000f7210 */ /* 0x000fe20007ffe0ff */
[----:B------:R-:W-:-:S04]  /*4090*/  VIADD R5, R5, 0x80 ;  /* 0x0000008005057836 */ /* 0x000fc80000000000 */
[----:B0-----:R-:W-:-:S05]  /*40a0*/  IMAD.WIDE.U32 R6, R15, 0x8, R6 ;  /* 0x000000080f067825 */ /* 0x001fca00078e0006 */
[----:B------:R1:W-:Y:S02]  /*40b0*/  STG.E.64 desc[UR4][R6.64], R12 ;  /* 0x0000000c06007986 */ /* 0x0003e4000c101b04 */
.L_x_5154:
[----:B------:R-:W-:-:S13]  /*40c0*/  ISETP.GE.AND P0, PT, R5, R26, PT ;  /* 0x0000001a0500720c */ /* 0x000fda0003f06270 */
[----:B------:R-:W-:Y:S05]  /*40d0*/  @P0 BREAK B1 ;  /* 0x0000000000010942 */ /* 0x000fea0003800000 */
[----:B------:R-:W-:Y:S05]  /*40e0*/  @P0 BRA `(.L_x_5156) ;  /* 0x0000000000300947 */ /* 0x000fea0003800000 */
[----:B01----:R-:W0:Y:S01]  /*40f0*/  LDC.64 R6, c[0x0][0x230] ;  /* 0x00008c00ff067b82 */ /* 0x003e220000000a00 */
[----:B------:R-:W-:Y:S02]  /*4100*/  IMAD.IADD R13, R0, 0x1, R5 ;  /* 0x00000001000d7824 */ /* 0x000fe400078e0205 */
[----:B------:R-:W-:Y:S02]  /*4110*/  VIADD R5, R5, 0x80 ;  /* 0x0000008005057836 */ /* 0x000fe40000000000 */
[----:B0-----:R-:W-:-:S05]  /*4120*/  IMAD.WIDE.U32 R6, R13, 0x8, R6 ;  /* 0x000000080d067825 */ /* 0x001fca00078e0006 */
[----:B------:R2:W-:Y:S02]  /*4130*/  STG.E.64 desc[UR4][R6.64], R10 ;  /* 0x0000000a06007986 */ /* 0x0005e4000c101b04 */
.L_x_5155:
[----:B------:R-:W-:Y:S05]  /*4140*/  BSYNC B1 ;  /* 0x0000000000017941 */ /* 0x000fea0003800000 */
.L_x_5151:
[----:B------:R-:W-:-:S13]  /*4150*/  ISETP.GE.AND P0, PT, R5, R26, PT ;  /* 0x0000001a0500720c */ /* 0x000fda0003f06270 */
[----:B012---:R-:W0:Y:S01]  /*4160*/  @!P0 LDC.64 R6, c[0x0][0x230] ;  /* 0x00008c00ff068b82 */ /* 0x007e220000000a00 */
[----:B------:R-:W-:Y:S01]  /*4170*/  @!P0 IADD3 R11, R0, R5, RZ ;  /* 0x00000005000b8210 */ /* 0x000fe20007ffe0ff */
[----:B------:R-:W-:-:S04]  /*4180*/  @!P0 VIADD R5, R5, 0x80 ;  /* 0x0000008005058836 */ /* 0x000fc80000000000 */
[----:B0-----:R-:W-:-:S05]  /*4190*/  @!P0 IMAD.WIDE.U32 R6, R11, 0x8, R6 ;  /* 0x000000080b068825 */ /* 0x001fca00078e0006 */
[----:B------:R2:W-:Y:S02]  /*41a0*/  @!P0 STG.E.64 desc[UR4][R6.64], R8 ;  /* 0x0000000806008986 */ /* 0x0005e4000c101b04 */
.L_x_5156:
[----:B------:R-:W-:Y:S05]  /*41b0*/  BSYNC B0 ;  /* 0x0000000000007941 */ /* 0x000fea0003800000 */
.L_x_5150:
[----:B------:R-:W-:Y:S05]  /*41c0*/  WARPSYNC.ALL ;  /* 0x0000000000007948 */ /* 0x000fea0003800000 */
[----:B------:R-:W-:-:S13]  /*41d0*/  ISETP.GE.AND P0, PT, R5, R26, PT ;  /* 0x0000001a0500720c */ /* 0x000fda0003f06270 */
[----:B------:R-:W-:Y:S05]  /*41e0*/  @P0 EXIT ;  /* 0x000000000000094d */ /* 0x000fea0003800000 */
[----:B012---:R-:W0:Y:S01]  /*41f0*/  LDC.64 R6, c[0x0][0x230] ;  /* 0x00008c00ff067b82 */ /* 0x007e220000000a00 */
[----:B------:R-:W-:-:S04]  /*4200*/  IMAD.IADD R5, R0, 0x1, R5 ;  /* 0x0000000100057824 */ /* 0x000fc800078e0205 */
[----:B0-----:R-:W-:-:S05]  /*4210*/  IMAD.WIDE.U32 R4, R5, 0x8, R6 ;  /* 0x0000000805047825 */ /* 0x001fca00078e0006 */
[----:B------:R-:W-:Y:S01]  /*4220*/  STG.E.64 desc[UR4][R4.64], R2 ;  /* 0x0000000204007986 */ /* 0x000fe2000c101b04 */
[----:B------:R-:W-:Y:S05]  /*4230*/  EXIT ;  /* 0x000000000000794d */ /* 0x000fea0003800000 */
        .weak           $__internal_4_$__cuda_sm20_div_rn_f64_full
        .type           $__internal_4_$__cuda_sm20_div_rn_f64_full,@function
        .size           $__internal_4_$__cuda_sm20_div_rn_f64_full,(.L_x_19530 - $__internal_4_$__cuda_sm20_div_rn_f64_full)
$__internal_4_$__cuda_sm20_div_rn_f64_full:
[----:B------:R-:W0:Y:S01]  /*4240*/  LDC R27, c[0x0][0x21c] ;  /* 0x00008700ff1b7b82 */ /* 0x000e220000000800 */
[C---:B------:R-:W-:Y:S01]  /*4250*/  FSETP.GEU.AND P2, PT, |R3|.reuse, 1.469367938527859385e-39, PT ;  /* 0x001000000300780b */ /* 0x040fe20003f4e200 */
[----:B------:R-:W-:Y:S01]  /*4260*/  IMAD.U32 R6, RZ, RZ, UR6 ;  /* 0x00000006ff067e24 */ /* 0x000fe2000f8e00ff */
[----:B------:R-:W-:Y:S01]  /*4270*/  MOV R4, UR6 ;  /* 0x0000000600047c02 */ /* 0x000fe20008000f00 */
[----:B------:R-:W-:Y:S01]  /*4280*/  IMAD.MOV.U32 R25, RZ, RZ, 0x1ca00000 ;  /* 0x1ca00000ff197424 */ /* 0x000fe200078e00ff */
[----:B------:R-:W-:-:S05]  /*4290*/  LOP3.LUT R21, R3, 0x7ff00000, RZ, 0xc0, !PT ;  /* 0x7ff0000003157812 */ /* 0x000fca00078ec0ff */
[----:B------:R1:W-:Y:S01]  /*42a0*/  STL [R1+0x4], R21 ;  /* 0x0000041501007387 */ /* 0x0003e20000100800 */
[C---:B0-----:R-:W-:Y:S01]  /*42b0*/  FSETP.GEU.AND P0, PT, |R27|.reuse, 1.469367938527859385e-39, PT ;  /* 0x001000001b00780b */ /* 0x041fe20003f0e200 */
[----:B------:R-:W-:Y:S01]  /*42c0*/  IMAD.MOV.U32 R7, RZ, RZ, R27 ;  /* 0x000000ffff077224 */ /* 0x000fe200078e001b */
[C---:B------:R-:W-:Y:S02]  /*42d0*/  LOP3.LUT R5, R27.reuse, 0x800fffff, RZ, 0xc0, !PT ;  /* 0x800fffff1b057812 */ /* 0x040fe400078ec0ff */
[----:B------:R-:W-:Y:S02]  /*42e0*/  LOP3.LUT R24, R27, 0x7ff00000, RZ, 0xc0, !PT ;  /* 0x7ff000001b187812 */ /* 0x000fe400078ec0ff */
[----:B------:R-:W-:Y:S02]  /*42f0*/  LOP3.LUT R5, R5, 0x3ff00000, RZ, 0xfc, !PT ;  /* 0x3ff0000005057812 */ /* 0x000fe400078efcff */
[----:B------:R-:W-:Y:S02]  /*4300*/  @!P2 LOP3.LUT R20, R7, 0x7ff00000, RZ, 0xc0, !PT ;  /* 0x7ff000000714a812 */ /* 0x000fe400078ec0ff */
[----:B------:R-:W-:-:S02]  /*4310*/  ISETP.GE.U32.AND P1, PT, R21, R24, PT ;  /* 0x000000181500720c */ /* 0x000fc40003f26070 */
[----:B------:R-:W-:Y:S01]  /*4320*/  @!P2 ISETP.GE.U32.AND P3, PT, R21, R20, PT ;  /* 0x000000141500a20c */ /* 0x000fe20003f66070 */
[----:B------:R-:W-:Y:S01]  /*4330*/  @!P0 DMUL R4, R6, 8.98846567431157953865e+307 ;  /* 0x7fe0000006048828 */ /* 0x000fe20000000000 */
[----:B------:R-:W-:Y:S01]  /*4340*/  IMAD.MOV.U32 R20, RZ, RZ, 0x1 ;  /* 0x00000001ff147424 */ /* 0x000fe200078e00ff */
[C---:B------:R-:W-:Y:S02]  /*4350*/  SEL R6, R25.reuse, 0x63400000, !P1 ;  /* 0x6340000019067807 */ /* 0x040fe40004800000 */
[----:B------:R-:W-:Y:S02]  /*4360*/  @!P2 SEL R24, R25, 0x63400000, !P3 ;  /* 0x634000001918a807 */ /* 0x000fe40005800000 */
[----:B-1----:R-:W0:Y:S01]  /*4370*/  MUFU.RCP64H R21, R5 ;  /* 0x0000000500157308 */ /* 0x002e220000001800 */
[--C-:B------:R-:W-:Y:S01]  /*4380*/  LOP3.LUT R7, R6, 0x800fffff, R3.reuse, 0xf8, !PT ;  /* 0x800fffff06077812 */ /* 0x100fe200078ef803 */
[----:B------:R-:W-:Y:S01]  /*4390*/  IMAD.MOV.U32 R6, RZ, RZ, R2 ;  /* 0x000000ffff067224 */ /* 0x000fe200078e0002 */
[----:B------:R-:W-:-:S04]  /*43a0*/  @!P2 LOP3.LUT R24, R24, 0x80000000, R3, 0xf8, !PT ;  /* 0x800000001818a812 */ /* 0x000fc800078ef803 */
[----:B------:R-:W-:Y:S02]  /*43b0*/  @!P2 LOP3.LUT R25, R24, 0x100000, RZ, 0xfc, !PT ;  /* 0x001000001819a812 */ /* 0x000fe400078efcff */
[----:B------:R-:W-:-:S06]  /*43c0*/  @!P2 MOV R24, RZ ;  /* 0x000000ff0018a202 */ /* 0x000fcc0000000f00 */
[----:B------:R-:W-:Y:S02]  /*43d0*/  @!P2 DFMA R6, R6, 2, -R24 ;  /* 0x400000000606a82b */ /* 0x000fe40000000818 */
[----:B0-----:R-:W-:-:S08]  /*43e0*/  DFMA R24, R20, -R4, 1 ;  /* 0x3ff000001418742b */ /* 0x001fd00000000804 */
[----:B------:R-:W-:-:S08]  /*43f0*/  DFMA R24, R24, R24, R24 ;  /* 0x000000181818722b */ /* 0x000fd00000000018 */
[----:B------:R-:W-:-:S08]  /*4400*/  DFMA R20, R20, R24, R20 ;  /* 0x000000181414722b */ /* 0x000fd00000000014 */
[----:B------:R-:W-:-:S08]  /*4410*/  DFMA R24, R20, -R4, 1 ;  /* 0x3ff000001418742b */ /* 0x000fd00000000804 */
[----:B------:R-:W-:-:S08]  /*4420*/  DFMA R20, R20, R24, R20 ;  /* 0x000000181414722b */ /* 0x000fd00000000014 */
[----:B------:R-:W-:-:S08]  /*4430*/  DMUL R32, R20, R6 ;  /* 0x0000000614207228 */ /* 0x000fd00000000000 */
[----:B------:R-:W-:-:S08]  /*4440*/  DFMA R24, R32, -R4, R6 ;  /* 0x800000042018722b */ /* 0x000fd00000000006 */
[----:B------:R-:W-:Y:S02]  /*4450*/  DFMA R32, R20, R24, R32 ;  /* 0x000000181420722b */ /* 0x000fe40000000020 */
[----:B------:R-:W2:Y:S01]  /*4460*/  LDL R24, [R1+0x4] ;  /* 0x0000040001187983 */ /* 0x000ea20000100800 */
[----:B------:R-:W-:Y:S02]  /*4470*/  LOP3.LUT R25, R27, 0x7ff00000, RZ, 0xc0, !PT ;  /* 0x7ff000001b197812 */ /* 0x000fe400078ec0ff */
[----:B------:R-:W-:-:S05]  /*4480*/  @!P0 LOP3.LUT R25, R5, 0x7ff00000, RZ, 0xc0, !PT ;  /* 0x7ff0000005198812 */ /* 0x000fca00078ec0ff */
[----:B------:R0:W-:Y:S01]  /*4490*/  STL [R1], R25 ;  /* 0x0000001901007387 */ /* 0x0001e20000100800 */
[----:B------:R-:W-:Y:S01]  /*44a0*/  BSSY B0, `(.L_x_5157) ;  /* 0x0000043000007945 */ /* 0x000fe20003800000 */
[----:B--2---:R-:W-:Y:S01]  /*44b0*/  IMAD.MOV.U32 R27, RZ, RZ, R24 ;  /* 0x000000ffff1b7224 */ /* 0x004fe200078e0018 */
[----:B------:R-:W-:-:S05]  /*44c0*/  @!P2 LOP3.LUT R27, R7, 0x7ff00000, RZ, 0xc0, !PT ;  /* 0x7ff00000071ba812 */ /* 0x000fca00078ec0ff */
[----:B------:R-:W-:-:S05]  /*44d0*/  VIADD R20, R27, 0xffffffff ;  /* 0xffffffff1b147836 */ /* 0x000fca0000000000 */
[----:B------:R-:W-:Y:S02]  /*44e0*/  ISETP.GT.U32.AND P0, PT, R20, 0x7feffffe, PT ;  /* 0x7feffffe1400780c */ /* 0x000fe40003f04070 */
[----:B------:R-:W-:Y:S02]  /*44f0*/  MOV R20, R25 ;  /* 0x0000001900147202 */ /* 0x000fe40000000f00 */
[----:B0-----:R-:W0:Y:S03]  /*4500*/  LDC R25, c[0x0][0x21c] ;  /* 0x00008700ff197b82 */ /* 0x001e260000000800 */
[----:B------:R-:W-:-:S05]  /*4510*/  VIADD R20, R20, 0xffffffff ;  /* 0xffffffff14147836 */ /* 0x000fca0000000000 */
[----:B------:R-:W-:Y:S01]  /*4520*/  ISETP.GT.U32.OR P0, PT, R20, 0x7feffffe, P0 ;  /* 0x7feffffe1400780c */ /* 0x000fe20000704470 */
[----:B------:R-:W-:Y:S02]  /*4530*/  IMAD.U32 R20, RZ, RZ, UR6 ;  /* 0x00000006ff147e24 */ /* 0x000fe4000f8e00ff */
[----:B0-----:R-:W-:-:S10]  /*4540*/  IMAD.MOV.U32 R21, RZ, RZ, R25 ;  /* 0x000000ffff157224 */ /* 0x001fd400078e0019 */
[----:B------:R-:W-:Y:S05]  /*4550*/  @P0 BRA `(.L_x_5158) ;  /* 0x0000000000780947 */ /* 0x000fea0003800000 */
[----:B------:R-:W-:Y:S02]  /*4560*/  LOP3.LUT R2, R21, 0x7ff00000, RZ, 0xc0, !PT ;  /* 0x7ff0000015027812 */ /* 0x000fe400078ec0ff */
[----:B------:R-:W-:Y:S02]  /*4570*/  MOV R25, 0x1ca00000 ;  /* 0x1ca0000000197802 */ /* 0x000fe40000000f00 */
[CC--:B------:R-:W-:Y:S02]  /*4580*/  ISETP.GE.U32.AND P0, PT, R24.reuse, R2.reuse, PT ;  /* 0x000000021800720c */ /* 0x0c0fe40003f06070 */
[----:B------:R-:W-:Y:S02]  /*4590*/  VIADDMNMX R2, R24, -R2, 0xb9600000, !PT ;  /* 0xb960000018027446 */ /* 0x000fe40007800902 */
[----:B------:R-:W-:Y:S02]  /*45a0*/  SEL R27, R25, 0x63400000, !P0 ;  /* 0x63400000191b7807 */ /* 0x000fe40004000000 */
[----:B------:R-:W-:-:S05]  /*45b0*/  VIMNMX R2, R2, 0x46a00000, PT ;  /* 0x46a0000002027848 */ /* 0x000fca0003fe0100 */
[----:B------:R-:W-:Y:S02]  /*45c0*/  IMAD.IADD R27, R2, 0x1, -R27 ;  /* 0x00000001021b7824 */ /* 0x000fe400078e0a1b */
[----:B------:R-:W-:Y:S02]  /*45d0*/  IMAD.MOV.U32 R2, RZ, RZ, RZ ;  /* 0x000000ffff027224 */ /* 0x000fe400078e00ff */
[----:B------:R-:W-:-:S06]  /*45e0*/  VIADD R3, R27, 0x7fe00000 ;  /* 0x7fe000001b037836 */ /* 0x000fcc0000000000 */
[----:B------:R-:W-:-:S10]  /*45f0*/  DMUL R24, R32, R2 ;  /* 0x0000000220187228 */ /* 0x000fd40000000000 */
[----:B------:R-:W-:-:S13]  /*4600*/  FSETP.GTU.AND P0, PT, |R25|, 1.469367938527859385e-39, PT ;  /* 0x001000001900780b */ /* 0x000fda0003f0c200 */
[----:B------:R-:W-:Y:S05]  /*4610*/  @P0 BRA `(.L_x_5159) ;  /* 0x0000000000ac0947 */ /* 0x000fea0003800000 */
[----:B------:R-:W-:-:S06]  /*4620*/  DFMA R4, R32, -R4, R6 ;  /* 0x800000042004722b */ /* 0x000fcc0000000006 */
[----:B------:R-:W-:-:S04]  /*4630*/  MOV R4, RZ ;  /* 0x000000ff00047202 */ /* 0x000fc80000000f00 */
        /* <DEDUP_REMOVED lines=12> */
[----:B------:R-:W-:-:S05]  /*4700*/  FSEL R24, R6, R25, !P0 ;  /* 0x0000001906187208 */ /* 0x000fca0004000000 */
[----:B------:R-:W-:Y:S01]  /*4710*/  IMAD.MOV.U32 R25, RZ, RZ, R24 ;  /* 0x000000ffff197224 */ /* 0x000fe200078e0018 */
[----:B------:R-:W-:Y:S01]  /*4720*/  MOV R24, R4 ;  /* 0x0000000400187202 */ /* 0x000fe20000000f00 */
[----:B------:R-:W-:Y:S06]  /*4730*/  BRA `(.L_x_5159) ;  /* 0x0000000000647947 */ /* 0x000fec0003800000 */
.L_x_5158:
[----:B------:R-:W-:-:S14]  /*4740*/  DSETP.NAN.AND P0, PT, R2, R2, PT ;  /* 0x000000020200722a */ /* 0x000fdc0003f08000 */
[----:B------:R-:W-:Y:S05]  /*4750*/  @P0 BRA `(.L_x_5160) ;  /* 0x0000000000500947 */ /* 0x000fea0003800000 */
[----:B------:R-:W-:-:S14]  /*4760*/  DSETP.NAN.AND P0, PT, R20, R20, PT ;  /* 0x000000141400722a */ /* 0x000fdc0003f08000 */
[----:B------:R-:W-:Y:S05]  /*4770*/  @P0 BRA `(.L_x_5161) ;  /* 0x0000000000380947 */ /* 0x000fea0003800000 */
[----:B------:R-:W2:Y:S01]  /*4780*/  LDL R4, [R1] ;  /* 0x0000000001047983 */ /* 0x000ea20000100800 */
[----:B------:R-:W-:Y:S02]  /*4790*/  IMAD.MOV.U32 R24, RZ, RZ, 0x0 ;  /* 0x00000000ff187424 */ /* 0x000fe400078e00ff */
[----:B------:R-:W-:Y:S01]  /*47a0*/  IMAD.MOV.U32 R25, RZ, RZ, -0x80000 ;  /* 0xfff80000ff197424 */ /* 0x000fe200078e00ff */
[----:B--2---:R-:W-:-:S13]  /*47b0*/  ISETP.NE.AND P0, PT, R27, R4, PT ;  /* 0x000000041b00720c */ /* 0x004fda0003f05270 */
[----:B------:R-:W-:Y:S05]  /*47c0*/  @!P0 BRA `(.L_x_5159) ;  /* 0x0000000000408947 */ /* 0x000fea0003800000 */
[----:B------:R-:W-:Y:S02]  /*47d0*/  ISETP.NE.AND P0, PT, R27, 0x7ff00000, PT ;  /* 0x7ff000001b00780c */ /* 0x000fe40003f05270 */
[----:B------:R-:W-:Y:S02]  /*47e0*/  LOP3.LUT R2, R3, 0x80000000, R21, 0x48, !PT ;  /* 0x8000000003027812 */ /* 0x000fe400078e4815 */
[----:B------:R-:W-:-:S13]  /*47f0*/  ISETP.EQ.OR P0, PT, R4, RZ, !P0 ;  /* 0x000000ff0400720c */ /* 0x000fda0004702670 */
[----:B------:R-:W-:Y:S01]  /*4800*/  @P0 LOP3.LUT R3, R2, 0x7ff00000, RZ, 0xfc, !PT ;  /* 0x7ff0000002030812 */ /* 0x000fe200078efcff */
[----:B------:R-:W-:Y:S01]  /*4810*/  @!P0 IMAD.MOV.U32 R24, RZ, RZ, RZ ;  /* 0x000000ffff188224 */ /* 0x000fe200078e00ff */
[----:B------:R-:W-:Y:S01]  /*4820*/  @!P0 MOV R25, R2 ;  /* 0x0000000200198202 */ /* 0x000fe20000000f00 */
[----:B------:R-:W-:Y:S02]  /*4830*/  @P0 IMAD.MOV.U32 R24, RZ, RZ, RZ ;  /* 0x000000ffff180224 */ /* 0x000fe400078e00ff */
[----:B------:R-:W-:Y:S01]  /*4840*/  @P0 IMAD.MOV.U32 R25, RZ, RZ, R3 ;  /* 0x000000ffff190224 */ /* 0x000fe200078e0003 */
[----:B------:R-:W-:Y:S06]  /*4850*/  BRA `(.L_x_5159) ;  /* 0x00000000001c7947 */ /* 0x000fec0003800000 */
.L_x_5161:
[----:B------:R-:W-:-:S05]  /*4860*/  LOP3.LUT R24, R21, 0x80000, RZ, 0xfc, !PT ;  /* 0x0008000015187812 */ /* 0x000fca00078efcff */
[----:B------:R-:W-:Y:S01]  /*4870*/  IMAD.MOV.U32 R25, RZ, RZ, R24 ;  /* 0x000000ffff197224 */ /* 0x000fe200078e0018 */
[----:B------:R-:W-:Y:S01]  /*4880*/  MOV R24, R20 ;  /* 0x0000001400187202 */ /* 0x000fe20000000f00 */
[----:B------:R-:W-:Y:S06]  /*4890*/  BRA `(.L_x_5159) ;  /* 0x00000000000c7947 */ /* 0x000fec0003800000 */
.L_x_5160:
[----:B------:R-:W-:-:S05]  /*48a0*/  LOP3.LUT R24, R3, 0x80000, RZ, 0xfc, !PT ;  /* 0x0008000003187812 */ /* 0x000fca00078efcff */
[----:B------:R-:W-:Y:S02]  /*48b0*/  IMAD.MOV.U32 R25, RZ, RZ, R24 ;  /* 0x000000ffff197224 */ /* 0x000fe400078e0018 */
[----:B------:R-:W-:-:S07]  /*48c0*/  IMAD.MOV.U32 R24, RZ, RZ, R2 ;  /* 0x000000ffff187224 */ /* 0x000fce00078e0002 */
.L_x_5159:
[----:B------:R-:W-:Y:S05]  /*48d0*/  BSYNC B0 ;  /* 0x0000000000007941 */ /* 0x000fea0003800000 */
.L_x_5157:
[----:B------:R-:W-:Y:S01]  /*48e0*/  IMAD.MOV.U32 R4, RZ, RZ, R0 ;  /* 0x000000ffff047224 */ /* 0x000fe200078e0000 */
[----:B------:R-:W-:Y:S01]  /*48f0*/  MOV R3, R25 ;  /* 0x0000001900037202 */ /* 0x000fe20000000f00 */
[----:B------:R-:W-:Y:S02]  /*4900*/  IMAD.MOV.U32 R5, RZ, RZ, 0x0 ;  /* 0x00000000ff057424 */ /* 0x000fe400078e00ff */
[----:B------:R-:W-:Y:S02]  /*4910*/  IMAD.MOV.U32 R2, RZ, RZ, R24 ;  /* 0x000000ffff027224 */ /* 0x000fe400078e0018 */
[----:B------:R-:W-:Y:S05]  /*4920*/  RET.REL.NODEC R4 `(_ZN2at6native29vectorized_elementwise_kernelILi2EZZZNS0_26round_decimals_kernel_cudaERNS_18TensorIteratorBaseElENKUlvE_clEvENKUlvE_clEvEUldE_St5arrayIPcLm2EEEEviT0_T1_) ;  /* 0xffffffb404b47950 */ /* 0x000fea0003c3ffff */
.L_x_5162:
        /* <DEDUP_REMOVED lines=13> */
.L_x_19530:


//--------------------- .text._ZN2at6native29vectorized_elementwise_kernelILi4EZZZNS0_26round_decimals_kernel_cudaERNS_18TensorIteratorBaseElENKUlvE_clEvENKUlvE_clEvEUldE_St5arrayIPcLm2EEEEviT0_T1_ --------------------------
	.section	.text._ZN2at6native29vectorized_elementwise_kernelILi4EZZZNS0_26round_decimals_kernel_cudaERNS_18TensorIteratorBaseElENKUlvE_clEvENKUlvE_clEvEUldE_St5arrayIPcLm2EEEEviT0_T1_,"ax",@progbits
	.align	128
        .global         _ZN2at6native29vectorized_elementwise_kernelILi4EZZZNS0_26round_decimals_kernel_cudaERNS_18TensorIteratorBaseElENKUlvE_clEvENKUlvE_clEvEUldE_St5arrayIPcLm2EEEEviT0_T1_
        .type           _ZN2at6native29vectorized_elementwise_kernelILi4EZZZNS0_26round_decimals_kernel_cudaERNS_18TensorIteratorBaseElENKUlvE_clEvENKUlvE_clEvEUldE_St5arrayIPcLm2EEEEviT0_T1_,@function
        .size           _ZN2at6native29vectorized_elementwise_kernelILi4EZZZNS0_26round_decimals_kernel_cudaERNS_18TensorIteratorBaseElENKUlvE_clEvENKUlvE_clEvEUldE_St5arrayIPcLm2EEEEviT0_T1_,(.L_x_19531 - _ZN2at6native29vectorized_elementwise_kernelILi4EZZZNS0_26round_decimals_kernel_cudaERNS_18TensorIteratorBaseElENKUlvE_clEvENKUlvE_clEvEUldE_St5arrayIPcLm2EEEEviT0_T1_)
        .other          _ZN2at6native29vectorized_elementwise_kernelILi4EZZZNS0_26round_decimals_kernel_cudaERNS_18TensorIteratorBaseElENKUlvE_clEvENKUlvE_clEvEUldE_St5arrayIPcLm2EEEEviT0_T1_,@"STO_CUDA_ENTRY STV_DEFAULT"
_ZN2at6native29vectorized_elementwise_kernelILi4EZZZNS0_26round_decimals_kernel_cudaERNS_18TensorIteratorBaseElENKUlvE_clEvENKUlvE_clEvEUldE_St5arrayIPcLm2EEEEviT0_T1_:
.text._ZN2at6native29vectorized_elementwise_kernelILi4EZZZNS0_26round_decimals_kernel_cudaERNS_18TensorIteratorBaseElENKUlvE_clEvENKUlvE_clEvEUldE_St5arrayIPcLm2EEEEviT0_T1_:
        /* <DEDUP_REMOVED lines=41> */
[----:B------:R-:W-:Y:S05]  /*0290*/  CALL.REL.NOINC `($__internal_5_$__cuda_sm20_div_rn_f64_full) ;  /* 0x0000003c00e87944 */ /* 0x000fea0003c00000 */
[----:B------:R-:W-:Y:S02]  /*02a0*/  IMAD.MOV.U32 R4, RZ, RZ, R2 ;  /* 0x000000ffff047224 */ /* 0x000fe400078e0002 */
[----:B------:R-:W-:-:S07]  /*02b0*/  IMAD.MOV.U32 R5, RZ, RZ, R3 ;  /* 0x000000ffff057224 */ /* 0x000fce00078e0003 */
.L_x_5166:
[----:B------:R-:W-:Y:S05]  /*02c0*/  BSYNC B1 ;  /* 0x0000000000017941 */ /* 0x000fea0003800000 */
.L_x_5165:
        /* <DEDUP_REMOVED lines=23> */
.L_x_5168:
[----:B------:R-:W-:Y:S05]  /*0440*/  BSYNC B1 ;  /* 0x0000000000017941 */ /* 0x000fea0003800000 */
.L_x_5167:
        /* <DEDUP_REMOVED lines=22> */
[----:B------:R-:W-:Y:S05]  /*05b0*/  CALL.REL.NOINC `($__internal_5_$__cuda_sm20_div_rn_f64_full) ;  /* 0x0000003c00207944 */ /* 0x000fea0003c00000 */
[----:B------:R-:W-:Y:S01]  /*05c0*/  IMAD.MOV.U32 R4, RZ, RZ, R2 ;  /* 0x000000ffff047224 */ /* 0x000fe200078e0002 */
[----:B------:R-:W-:-:S07]  /*05d0*/  MOV R5, R3 ;  /* 0x0000000300057202 */ /* 0x000fce0000000f00 */
.L_x_5170:
[----:B------:R-:W-:Y:S05]  /*05e0*/  BSYNC B1 ;  /* 0x0000000000017941 */ /* 0x000fea0003800000 */
.L_x_5169:
        /* <DEDUP_REMOVED lines=23> */
.L_x_5172:
[----:B------:R-:W-:Y:S05]  /*0760*/  BSYNC B1 ;  /* 0x0000000000017941 */ /* 0x000fea0003800000 */
.L_x_5171:
        /* <DEDUP_REMOVED lines=22> */
[----:B------:R-:W-:Y:S05]  /*08d0*/  CALL.REL.NOINC `($__internal_5_$__cuda_sm20_div_rn_f64_full) ;  /* 0x0000003800587944 */ /* 0x000fea0003c00000 */
[----:B------:R-:W-:Y:S02]  /*08e0*/  IMAD.MOV.U32 R4, RZ, RZ, R2 ;  /* 0x000000ffff047224 */ /* 0x000fe400078e0002 */
[----:B------:R-:W-:-:S07]  /*08f0*/  IMAD.MOV.U32 R5, RZ, RZ, R3 ;  /* 0x000000ffff057224 */ /* 0x000fce00078e0003 */
.L_x_5174:
[----:B------:R-:W-:Y:S05]  /*0900*/  BSYNC B1 ;  /* 0x0000000000017941 */ /* 0x000fea0003800000 */
.L_x_5173:
        /* <DEDUP_REMOVED lines=23> */
.L_x_5176:
[----:B------:R-:W-:Y:S05]  /*0a80*/  BSYNC B1 ;  /* 0x0000000000017941 */ /* 0x000fea0003800000 */
.L_x_5175:
        /* <DEDUP_REMOVED lines=23> */
[----:B------:R-:W-:Y:S01]  /*0c00*/  MOV R4, R2 ;  /* 0x0000000200047202 */ /* 0x000fe20000000f00 */
[----:B------:R-:W-:-:S07]  /*0c10*/  IMAD.MOV.U32 R5, RZ, RZ, R3 ;  /* 0x000000ffff057224 */ /* 0x000fce00078e0003 */
.L_x_5178:
[----:B------:R-:W-:Y:S05]  /*0c20*/  BSYNC B1 ;  /* 0x0000000000017941 */ /* 0x000fea0003800000 */
.L_x_5177:
        /* <DEDUP_REMOVED lines=23> */
.L_x_5180:
[----:B------:R-:W-:Y:S05]  /*0da0*/  BSYNC B1 ;  /* 0x0000000000017941 */ /* 0x000fea0003800000 */
.L_x_5179:
[----:B------:R-:W0:Y:S01]  /*0db0*/  FRND.F64 R2, R2 ;  /* 0x0000000200027313 */ /* 0x000e220000301800 */
[----:B------:R-:W-:Y:S02]  /*0dc0*/  ULDC.64 UR6, c[0x0][0x218] ;  /* 0x0000860000067ab9 */ /* 0x000fe40000000a00 */
[----:B0-----:R-:W-:Y:S01]  /*0dd0*/  DMUL R10, R2, UR6 ;  /* 0x00000006020a7c28 */ /* 0x001fe20008000000 */
[----:B------:R-:W-:Y:S10]  /*0de0*/  BRA `(.L_x_5181) ;  /* 0x0000000c00407947 */ /* 0x000ff40003800000 */
.L_x_5164:
        /* <DEDUP_REMOVED lines=23> */
[----:B------:R-:W-:Y:S02]  /*0f60*/  IMAD.MOV.U32 R28, RZ, RZ, R2 ;  /* 0x000000ffff1c7224 */ /* 0x000fe400078e0002 */
[----:B------:R-:W-:-:S07]  /*0f70*/  IMAD.MOV.U32 R29, RZ, RZ, R3 ;  /* 0x000000ffff1d7224 */ /* 0x000fce00078e0003 */
.L_x_5183:
[----:B------:R-:W-:Y:S05]  /*0f80*/  BSYNC B1 ;  /* 0x0000000000017941 */ /* 0x000fea0003800000 */
.L_x_5182:
        /* <DEDUP_REMOVED lines=23> */
.L_x_5185:
[----:B------:R-:W-:Y:S05]  /*1100*/  BSYNC B1 ;  /* 0x0000000000017941 */ /* 0x000fea0003800000 */
.L_x_5184:
        /* <DEDUP_REMOVED lines=27> */
.L_x_5187:
[----:B------:R-:W-:Y:S05]  /*12c0*/  BSYNC B1 ;  /* 0x0000000000017941 */ /* 0x000fea0003800000 */
.L_x_5186:
        /* <DEDUP_REMOVED lines=23> */
.L_x_5189:
[----:B------:R-:W-:Y:S05]  /*1440*/  BSYNC B1 ;  /* 0x0000000000017941 */ /* 0x000fea0003800000 */
.L_x_5188:
        /* <DEDUP_REMOVED lines=27> */
.L_x_5191:
[----:B------:R-:W-:Y:S05]  /*1600*/  BSYNC B1 ;  /* 0x0000000000017941 */ /* 0x000fea0003800000 */
.L_x_5190:
        /* <DEDUP_REMOVED lines=23> */
.L_x_5193:
[----:B------:R-:W-:Y:S05]  /*1780*/  BSYNC B1 ;  /* 0x0000000000017941 */ /* 0x000fea0003800000 */
.L_x_5192:
        /* <DEDUP_REMOVED lines=27> */
.L_x_5195:
[----:B------:R-:W-:Y:S05]  /*1940*/  BSYNC B1 ;  /* 0x0000000000017941 */ /* 0x000fea0003800000 */
.L_x_5194:
        /* <DEDUP_REMOVED lines=23> */
.L_x_5197:
[----:B------:R-:W-:Y:S05]  /*1ac0*/  BSYNC B1 ;  /* 0x0000000000017941 */ /* 0x000fea0003800000 */
.L_x_5196:
[----:B------:R-:W-:Y:S02]  /*1ad0*/  IMAD.MOV.U32 R10, RZ, RZ, R2 ;  /* 0x000000ffff0a7224 */ /* 0x000fe400078e0002 */
[----:B------:R-:W-:-:S07]  /*1ae0*/  IMAD.MOV.U32 R11, RZ, RZ, R3 ;  /* 0x000000ffff0b7224 */ /* 0x000fce00078e0003 */
.L_x_5181:
        /* <DEDUP_REMOVED lines=10> */
.L_x_5163:
        /* <DEDUP_REMOVED lines=85> */
.L_x_5203:
[----:B------:R-:W-:Y:S05]  /*20e0*/  BSYNC B3 ;  /* 0x0000000000037941 */ /* 0x000fea0003800000 */
.L_x_5202:
[----:B------:R-:W0:Y:S01]  /*20f0*/  FRND.F64 R2, R2 ;  /* 0x0000000200027313 */ /* 0x000e220000301800 */
[----:B------:R-:W-:Y:S02]  /*2100*/  ULDC.64 UR8, c[0x0][0x218] ;  /* 0x0000860000087ab9 */ /* 0x000fe40000000a00 */
[----:B0-----:R-:W-:-:S11]  /*2110*/  DMUL R36, R2, UR8 ;  /* 0x0000000802247c28 */ /* 0x001fd60008000000 */
.L_x_5201:
[----:B------:R-:W-:Y:S05]  /*2120*/  BSYNC B2 ;  /* 0x0000000000027941 */ /* 0x000fea0003800000 */
.L_x_5200:
        /* <DEDUP_REMOVED lines=26> */
.L_x_5207:
[----:B------:R-:W-:Y:S05]  /*22d0*/  BSYNC B3 ;  /* 0x0000000000037941 */ /* 0x000fea0003800000 */
.L_x_5206:
[----:B------:R-:W0:Y:S01]  /*22e0*/  FRND.F64 R2, R2 ;  /* 0x0000000200027313 */ /* 0x000e220000301800 */
[----:B------:R-:W-:Y:S02]  /*22f0*/  ULDC.64 UR8, c[0x0][0x218] ;  /* 0x0000860000087ab9 */ /* 0x000fe40000000a00 */
[----:B0-----:R-:W-:-:S11]  /*2300*/  DMUL R34, R2, UR8 ;  /* 0x0000000802227c28 */ /* 0x001fd60008000000 */
.L_x_5205:
[----:B------:R-:W-:Y:S05]  /*2310*/  BSYNC B2 ;  /* 0x0000000000027941 */ /* 0x000fea0003800000 */
.L_x_5204:
        /* <DEDUP_REMOVED lines=26> */
.L_x_5211:
[----:B------:R-:W-:Y:S05]  /*24c0*/  BSYNC B3 ;  /* 0x0000000000037941 */ /* 0x000fea0003800000 */
.L_x_5210:
[----:B------:R-:W0:Y:S01]  /*24d0*/  FRND.F64 R2, R2 ;  /* 0x0000000200027313 */ /* 0x000e220000301800 */
[----:B------:R-:W-:Y:S02]  /*24e0*/  ULDC.64 UR8, c[0x0][0x218] ;  /* 0x0000860000087ab9 */ /* 0x000fe40000000a00 */
[----:B0-----:R-:W-:-:S11]  /*24f0*/  DMUL R30, R2, UR8 ;  /* 0x00000008021e7c28 */ /* 0x001fd60008000000 */
.L_x_5209:
[----:B------:R-:W-:Y:S05]  /*2500*/  BSYNC B2 ;  /* 0x0000000000027941 */ /* 0x000fea0003800000 */
.L_x_5208:
        /* <DEDUP_REMOVED lines=26> */
.L_x_5215:
[----:B------:R-:W-:Y:S05]  /*26b0*/  BSYNC B3 ;  /* 0x0000000000037941 */ /* 0x000fea0003800000 */
.L_x_5214:
[----:B------:R-:W0:Y:S01]  /*26c0*/  FRND.F64 R2, R2 ;  /* 0x0000000200027313 */ /* 0x000e220000301800 */
[----:B------:R-:W-:Y:S02]  /*26d0*/  ULDC.64 UR8, c[0x0][0x218] ;  /* 0x0000860000087ab9 */ /* 0x000fe40000000a00 */
[----:B0-----:R-:W-:-:S11]  /*26e0*/  DMUL R28, R2, UR8 ;  /* 0x00000008021c7c28 */ /* 0x001fd60008000000 */
.L_x_5213:
[----:B------:R-:W-:Y:S05]  /*26f0*/  BSYNC B2 ;  /* 0x0000000000027941 */ /* 0x000fea0003800000 */
.L_x_5212:
        /* <DEDUP_REMOVED lines=26> */
.L_x_5219:
[----:B------:R-:W-:Y:S05]  /*28a0*/  BSYNC B3 ;  /* 0x0000000000037941 */ /* 0x000fea0003800000 */
.L_x_5218:
[----:B------:R-:W0:Y:S01]  /*28b0*/  FRND.F64 R2, R2 ;  /* 0x0000000200027313 */ /* 0x000e220000301800 */
[----:B------:R-:W-:Y:S02]  /*28c0*/  ULDC.64 UR8, c[0x0][0x218] ;  /* 0x0000860000087ab9 */ /* 0x000fe40000000a00 */
[----:B0-----:R-:W-:-:S11]  /*28d0*/  DMUL R12, R2, UR8 ;  /* 0x00000008020c7c28 */ /* 0x001fd60008000000 */
.L_x_5217:
[----:B------:R-:W-:Y:S05]  /*28e0*/  BSYNC B2 ;  /* 0x0000000000027941 */ /* 0x000fea0003800000 */
.L_x_5216:
        /* <DEDUP_REMOVED lines=26> */
.L_x_5223:
[----:B------:R-:W-:Y:S05]  /*2a90*/  BSYNC B3 ;  /* 0x0000000000037941 */ /* 0x000fea0003800000 */
.L_x_5222:
[----:B------:R-:W0:Y:S01]  /*2aa0*/  FRND.F64 R2, R2 ;  /* 0x0000000200027313 */ /* 0x000e220000301800 */
[----:B------:R-:W-:Y:S02]  /*2ab0*/  ULDC.64 UR8, c[0x0][0x218] ;  /* 0x0000860000087ab9 */ /* 0x000fe40000000a00 */
[----:B0-----:R-:W-:-:S11]  /*2ac0*/  DMUL R10, R2, UR8 ;  /* 0x00000008020a7c28 */ /* 0x001fd60008000000 */
.L_x_5221:
[----:B------:R-:W-:Y:S05]  /*2ad0*/  BSYNC B2 ;  /* 0x0000000000027941 */ /* 0x000fea0003800000 */
.L_x_5220:
        /* <DEDUP_REMOVED lines=26> */
.L_x_5227:
[----:B------:R-:W-:Y:S05]  /*2c80*/  BSYNC B3 ;  /* 0x0000000000037941 */ /* 0x000fea0003800000 */
.L_x_5226:
[----:B------:R-:W0:Y:S01]  /*2c90*/  FRND.F64 R2, R2 ;  /* 0x0000000200027313 */ /* 0x000e220000301800 */
[----:B------:R-:W-:Y:S02]  /*2ca0*/  ULDC.64 UR8, c[0x0][0x218] ;  /* 0x0000860000087ab9 */ /* 0x000fe40000000a00 */
[----:B0-----:R-:W-:-:S11]  /*2cb0*/  DMUL R8, R2, UR8 ;  /* 0x0000000802087c28 */ /* 0x001fd60008000000 */
.L_x_5225:
[----:B------:R-:W-:Y:S05]  /*2cc0*/  BSYNC B2 ;  /* 0x0000000000027941 */ /* 0x000fea0003800000 */
.L_x_5224:
        /* <DEDUP_REMOVED lines=25> */
.L_x_5230:
[----:B------:R-:W-:Y:S05]  /*2e60*/  BSYNC B2 ;  /* 0x0000000000027941 */ /* 0x000fea0003800000 */
.L_x_5229:
[----:B------:R-:W0:Y:S01]  /*2e70*/  FRND.F64 R2, R2 ;  /* 0x0000000200027313 */ /* 0x000e220000301800 */
[----:B------:R-:W-:Y:S02]  /*2e80*/  ULDC.64 UR8, c[0x0][0x218] ;  /* 0x0000860000087ab9 */ /* 0x000fe40000000a00 */
[----:B0-----:R-:W-:Y:S01]  /*2e90*/  DMUL R2, R2, UR8 ;  /* 0x0000000802027c28 */ /* 0x001fe20008000000 */
[----:B------:R-:W-:Y:S10]  /*2ea0*/  BRA `(.L_x_5228) ;  /* 0x0000000c00e47947 */ /* 0x000ff40003800000 */
.L_x_5199:
        /* <DEDUP_REMOVED lines=25> */
.L_x_5234:
[----:B------:R-:W-:Y:S05]  /*3040*/  BSYNC B3 ;  /* 0x0000000000037941 */ /* 0x000fea0003800000 */
.L_x_5233:
[----:B------:R-:W-:Y:S02]  /*3050*/  IMAD.MOV.U32 R36, RZ, RZ, R2 ;  /* 0x000000ffff247224 */ /* 0x000fe400078e0002 */
[----:B------:R-:W-:-:S07]  /*3060*/  IMAD.MOV.U32 R37, RZ, RZ, R3 ;  /* 0x000000ffff257224 */ /* 0x000fce00078e0003 */
.L_x_5232:
[----:B------:R-:W-:Y:S05]  /*3070*/  BSYNC B2 ;  /* 0x0000000000027941 */ /* 0x000fea0003800000 */
.L_x_5231:
        /* <DEDUP_REMOVED lines=28> */
.L_x_5238:
[----:B------:R-:W-:Y:S05]  /*3240*/  BSYNC B3 ;  /* 0x0000000000037941 */ /* 0x000fea0003800000 */
.L_x_5237:
[----:B------:R-:W-:Y:S01]  /*3250*/  IMAD.MOV.U32 R34, RZ, RZ, R2 ;  /* 0x000000ffff227224 */ /* 0x000fe200078e0002 */
[----:B------:R-:W-:-:S07]  /*3260*/  MOV R35, R3 ;  /* 0x0000000300237202 */ /* 0x000fce0000000f00 */
.L_x_5236:
[----:B------:R-:W-:Y:S05]  /*3270*/  BSYNC B2 ;  /* 0x0000000000027941 */ /* 0x000fea0003800000 */
.L_x_5235:
        /* <DEDUP_REMOVED lines=28> */
.L_x_5242:
[----:B------:R-:W-:Y:S05]  /*3440*/  BSYNC B3 ;  /* 0x0000000000037941 */ /* 0x000fea0003800000 */
.L_x_5241:
[----:B------:R-:W-:Y:S02]  /*3450*/  IMAD.MOV.U32 R30, RZ, RZ, R2 ;  /* 0x000000ffff1e7224 */ /* 0x000fe400078e0002 */
[----:B------:R-:W-:-:S07]  /*3460*/  IMAD.MOV.U32 R31, RZ, RZ, R3 ;  /* 0x000000ffff1f7224 */ /* 0x000fce00078e0003 */
.L_x_5240:
[----:B------:R-:W-:Y:S05]  /*3470*/  BSYNC B2 ;  /* 0x0000000000027941 */ /* 0x000fea0003800000 */
.L_x_5239:
        /* <DEDUP_REMOVED lines=28> */
.L_x_5246:
[----:B------:R-:W-:Y:S05]  /*3640*/  BSYNC B3 ;  /* 0x0000000000037941 */ /* 0x000fea0003800000 */
.L_x_5245:
[----:B------:R-:W-:Y:S01]  /*3650*/  IMAD.MOV.U32 R28, RZ, RZ, R2 ;  /* 0x000000ffff1c7224 */ /* 0x000fe200078e0002 */
[----:B------:R-:W-:-:S07]  /*3660*/  MOV R29, R3 ;  /* 0x00000003001d7202 */ /* 0x000fce0000000f00 */
.L_x_5244:
[----:B------:R-:W-:Y:S05]  /*3670*/  BSYNC B2 ;  /* 0x0000000000027941 */ /* 0x000fea0003800000 */
.L_x_5243:
        /* <DEDUP_REMOVED lines=28> */
.L_x_5250:
[----:B------:R-:W-:Y:S05]  /*3840*/  BSYNC B3 ;  /* 0x0000000000037941 */ /* 0x000fea0003800000 */
.L_x_5249:
[----:B------:R-:W-:Y:S02]  /*3850*/  IMAD.MOV.U32 R12, RZ, RZ, R2 ;  /* 0x000000ffff0c7224 */ /* 0x000fe400078e0002 */
[----:B------:R-:W-:-:S07]  /*3860*/  IMAD.MOV.U32 R13, RZ, RZ, R3 ;  /* 0x000000ffff0d7224 */ /* 0x000fce00078e0003 */
.L_x_5248:
[----:B------:R-:W-:Y:S05]  /*3870*/  BSYNC B2 ;  /* 0x0000000000027941 */ /* 0x000fea0003800000 */
.L_x_5247:
        /* <DEDUP_REMOVED lines=28> */
.L_x_5254:
[----:B------:R-:W-:Y:S05]  /*3a40*/  BSYNC B3 ;  /* 0x0000000000037941 */ /* 0x000fea0003800000 */
.L_x_5253:
[----:B------:R-:W-:Y:S01]  /*3a50*/  IMAD.MOV.U32 R10, RZ, RZ, R2 ;  /* 0x000000ffff0a7224 */ /* 0x000fe200078e0002 */
[----:B------:R-:W-:-:S07]  /*3a60*/  MOV R11, R3 ;  /* 0x00000003000b7202 */ /* 0x000fce0000000f00 */
.L_x_5252:
[----:B------:R-:W-:Y:S05]  /*3a70*/  BSYNC B2 ;  /* 0x0000000000027941 */ /* 0x000fea0003800000 */
.L_x_5251:
        /* <DEDUP_REMOVED lines=28> */
.L_x_5258:
[----:B------:R-:W-:Y:S05]  /*3c40*/  BSYNC B3 ;  /* 0x0000000000037941 */ /* 0x000fea0003800000 */
.L_x_5257:
[----:B------:R-:W-:Y:S02]  /*3c50*/  IMAD.MOV.U32 R8, RZ, RZ, R2 ;  /* 0x000000ffff087224 */ /* 0x000fe400078e0002 */
[----:B------:R-:W-:-:S07]  /*3c60*/  IMAD.MOV.U32 R9, RZ, RZ, R3 ;  /* 0x000000ffff097224 */ /* 0x000fce00078e0003 */
.L_x_5256:
[----:B------:R-:W-:Y:S05]  /*3c70*/  BSYNC B2 ;  /* 0x0000000000027941 */ /* 0x000fea0003800000 */
.L_x_5255:
        /* <DEDUP_REMOVED lines=27> */
.L_x_5259:
[----:B------:R-:W-:Y:S05]  /*3e30*/  BSYNC B2 ;  /* 0x0000000000027941 */ /* 0x000fea0003800000 */
.L_x_5228:
[----:B------:R-:W-:Y:S05]  /*3e40*/  BSYNC B1 ;  /* 0x0000000000017941 */ /* 0x000fea0003800000 */
.L_x_5198:
        /* <DEDUP_REMOVED lines=25> */
.L_x_5262:
[----:B------:R-:W-:-:S13]  /*3fe0*/  ISETP.GE.AND P0, PT, R5, R26, PT ;  /* 0x0000001a0500720c */ /* 0x000fda0003f06270 */
[----:B------:R-:W-:Y:S05]  /*3ff0*/  @P0 BRA `(.L_x_5264) ;  /* 0x0000000000300947 */ /* 0x000fea0003800000 */
[----:B0-----:R-:W0:Y:S01]  /*4000*/  LDC.64 R6, c[0x0][0x230] ;  /* 0x00008c00ff067b82 */ /* 0x001e220000000a00 */
[----:B------:R-:W-:Y:S02]  /*4010*/  IMAD.IADD R15, R0, 0x1, R5 ;  /* 0x00000001000f7824 */ /* 0x000fe400078e0205 */
[----:B------:R-:W-:Y:S02]  /*4020*/  VIADD R5, R5, 0x80 ;  /* 0x0000008005057836 */ /* 0x000fe40000000000 */
[----:B0-----:R-:W-:-:S05]  /*4030*/  IMAD.WIDE.U32 R6, R15, 0x8, R6 ;  /* 0x000000080f067825 */ /* 0x001fca00078e0006 */
[----:B------:R1:W-:Y:S02]  /*4040*/  STG.E.64 desc[UR4][R6.64], R28 ;  /* 0x0000001c06007986 */ /* 0x0003e4000c101b04 */
.L_x_5263:
[----:B------:R-:W-:-:S13]  /*4050*/  ISETP.GE.AND P0, PT, R5, R26, PT ;  /* 0x0000001a0500720c */ /* 0x000fda0003f06270 */
[----:B------:R-:W-:Y:S05]  /*4060*/  @P0 BRA `(.L_x_5265) ;  /* 0x0000000000340947 */ /* 0x000fea0003800000 */
[----:B01----:R-:W0:Y:S01]  /*4070*/  LDC.64 R6, c[0x0][0x230] ;  /* 0x00008c00ff067b82 */ /* 0x003e220000000a00 */
[----:B------:R-:W-:Y:S01]  /*4080*/  IADD3 R15, R0, R5, RZ ;  /* 0x00000005000f7210 */ /* 0x000fe20007ffe0ff */
[----:B------:R-:W-:-:S04]  /*4090*/  VIADD R5, R5, 0x80 ;  /* 0x0000008005057836 */ /* 0x000fc80000000000 */
[----:B0-----:R-:W-:-:S05]  /*40a0*/  IMAD.WIDE.U32 R6, R15, 0x8, R6 ;  /* 0x000000080f067825 */ /* 0x001fca00078e0006 */
[----:B------:R1:W-:Y:S02]  /*40b0*/  STG.E.64 desc[UR4][R6.64], R12 ;  /* 0x0000000c06007986 */ /* 0x0003e4000c101b04 */
.L_x_5264:
        /* <DEDUP_REMOVED lines=8> */
.L_x_5265:
[----:B------:R-:W-:Y:S05]  /*4140*/  BSYNC B1 ;  /* 0x0000000000017941 */ /* 0x000fea0003800000 */
.L_x_5261:
[----:B------:R-:W-:-:S13]  /*4150*/  ISETP.GE.AND P0, PT, R5, R26, PT ;  /* 0x0000001a0500720c */ /* 0x000fda0003f06270 */
[----:B012---:R-:W0:Y:S01]  /*4160*/  @!P0 LDC.64 R6, c[0x0][0x230] ;  /* 0x00008c00ff068b82 */ /* 0x007e220000000a00 */
[----:B------:R-:W-:Y:S01]  /*4170*/  @!P0 IADD3 R11, R0, R5, RZ ;  /* 0x00000005000b8210 */ /* 0x000fe20007ffe0ff */
[----:B------:R-:W-:-:S04]  /*4180*/  @!P0 VIADD R5, R5, 0x80 ;  /* 0x0000008005058836 */ /* 0x000fc80000000000 */
[----:B0-----:R-:W-:-:S05]  /*4190*/  @!P0 IMAD.WIDE.U32 R6, R11, 0x8, R6 ;  /* 0x000000080b068825 */ /* 0x001fca00078e0006 */
[----:B------:R2:W-:Y:S02]  /*41a0*/  @!P0 STG.E.64 desc[UR4][R6.64], R8 ;  /* 0x0000000806008986 */ /* 0x0005e4000c101b04 */
.L_x_5266:
[----:B------:R-:W-:Y:S05]  /*41b0*/  BSYNC B0 ;  /* 0x0000000000007941 */ /* 0x000fea0003800000 */
.L_x_5260:
        /* <DEDUP_REMOVED lines=8> */
        .weak           $__internal_5_$__cuda_sm20_div_rn_f64_full
        .type           $__internal_5_$__cuda_sm20_div_rn_f64_full,@function
        .size           $__internal_5_$__cuda_sm20_div_rn_f64_full,(.L_x_19531 - $__internal_5_$__cuda_sm20_div_rn_f64_full)
$__internal_5_$__cuda_sm20_div_rn_f64_full:
        /* <DEDUP_REMOVED lines=80> */
.L_x_5268:
        /* <DEDUP_REMOVED lines=18> */
.L_x_5271:
[----:B------:R-:W-:-:S05]  /*4860*/  LOP3.LUT R24, R21, 0x80000, RZ, 0xfc, !PT ;  /* 0x0008000015187812 */ /* 0x000fca00078efcff */
[----:B------:R-:W-:Y:S01]  /*4870*/  IMAD.MOV.U32 R25, RZ, RZ, R24 ;  /* 0x000000ffff197224 */ /* 0x000fe200078e0018 */
[----:B------:R-:W-:Y:S01]  /*4880*/  MOV R24, R20 ;  /* 0x0000001400187202 */ /* 0x000fe20000000f00 */
[----:B------:R-:W-:Y:S06]  /*4890*/  BRA `(.L_x_5269) ;  /* 0x00000000000c7947 */ /* 0x000fec0003800000 */
.L_x_5270:
[----:B------:R-:W-:-:S05]  /*48a0*/  LOP3.LUT R24, R3, 0x80000, RZ, 0xfc, !PT ;  /* 0x0008000003187812 */ /* 0x000fca00078efcff */
[----:B------:R-:W-:Y:S02]  /*48b0*/  IMAD.MOV.U32 R25, RZ, RZ, R24 ;  /* 0x000000ffff197224 */ /* 0x000fe400078e0018 */
[----:B------:R-:W-:-:S07]  /*48c0*/  IMAD.MOV.U32 R24, RZ, RZ, R2 ;  /* 0x000000ffff187224 */ /* 0x000fce00078e0002 */
.L_x_5269:
[----:B------:R-:W-:Y:S05]  /*48d0*/  BSYNC B0 ;  /* 0x0000000000007941 */ /* 0x000fea0003800000 */
.L_x_5267:
[----:B------:R-:W-:Y:S01]  /*48e0*/  IMAD.MOV.U32 R4, RZ, RZ, R0 ;  /* 0x000000ffff047224 */ /* 0x000fe200078e0000 */
[----:B------:R-:W-:Y:S01]  /*48f0*/  MOV R3, R25 ;  /* 0x0000001900037202 */ /* 0x000fe20000000f00 */
[----:B------:R-:W-:Y:S02]  /*4900*/  IMAD.MOV.U32 R5, RZ, RZ, 0x0 ;  /* 0x00000000ff057424 */ /* 0x000fe400078e00ff */
[----:B------:R-:W-:Y:S02]  /*4910*/  IMAD.MOV.U32 R2, RZ, RZ, R24 ;  /* 0x000000ffff027224 */ /* 0x000fe400078e0018 */
[----:B------:R-:W-:Y:S05]  /*4920*/  RET.REL.NODEC R4 `(_ZN2at6native29vectorized_elementwise_kernelILi4EZZZNS0_26round_decimals_kernel_cudaERNS_18TensorIteratorBaseElENKUlvE_clEvENKUlvE_clEvEUldE_St5arrayIPcLm2EEEEviT0_T1_) ;  /* 0xffffffb404b47950 */ /* 0x000fea0003c3ffff */
.L_x_5272:
        /* <DEDUP_REMOVED lines=13> */
.L_x_19531:


//--------------------- .text._ZN2at6native29vectorized_elementwise_kernelILi8EZZZNS0_26round_decimals_kernel_cudaERNS_18TensorIteratorBaseElENKUlvE_clEvENKUlvE_clEvEUldE_St5arrayIPcLm2EEEEviT0_T1_ --------------------------
	.section	.text._ZN2at6native29vectorized_elementwise_kernelILi8EZZZNS0_26round_decimals_kernel_cudaERNS_18TensorIteratorBaseElENKUlvE_clEvENKUlvE_clEvEUldE_St5arrayIPcLm2EEEEviT0_T1_,"ax",@progbits
	.align	128
        .global         _ZN2at6native29vectorized_elementwise_kernelILi8EZZZNS0_26round_decimals_kernel_cudaERNS_18TensorIteratorBaseElENKUlvE_clEvENKUlvE_clEvEUldE_St5arrayIPcLm2EEEEviT0_T1_
        .type           _ZN2at6native29vectorized_elementwise_kernelILi8EZZZNS0_26round_decimals_kernel_cudaERNS_18TensorIteratorBaseElENKUlvE_clEvENKUlvE_clEvEUldE_St5arrayIPcLm2EEEEviT0_T1_,@function
        .size           _ZN2at6native29vectorized_elementwise_kernelILi8EZZZNS0_26round_decimals_kernel_cudaERNS_18TensorIteratorBaseElENKUlvE_clEvENKUlvE_clEvEUldE_St5arrayIPcLm2EEEEviT0_T1_,(.L_x_19532 - _ZN2at6native29vectorized_elementwise_kernelILi8EZZZNS0_26round_decimals_kernel_cudaERNS_18TensorIteratorBaseElENKUlvE_clEvENKUlvE_clEvEUldE_St5arrayIPcLm2EEEEviT0_T1_)
        .other          _ZN2at6native29vectorized_elementwise_kernelILi8EZZZNS0_26round_decimals_kernel_cudaERNS_18TensorIteratorBaseElENKUlvE_clEvENKUlvE_clEvEUldE_St5arrayIPcLm2EEEEviT0_T1_,@"STO_CUDA_ENTRY STV_DEFAULT"
_ZN2at6native29vectorized_elementwise_kernelILi8EZZZNS0_26round_decimals_kernel_cudaERNS_18TensorIteratorBaseElENKUlvE_clEvENKUlvE_clEvEUldE_St5arrayIPcLm2EEEEviT0_T1_:
.text._ZN2at6native29vectorized_elementwise_kernelILi8EZZZNS0_26round_decimals_kernel_cudaERNS_18TensorIteratorBaseElENKUlvE_clEvENKUlvE_clEvEUldE_St5arrayIPcLm2EEEEviT0_T1_:
        /* <DEDUP_REMOVED lines=41> */
[----:B------:R-:W-:Y:S05]  /*0290*/  CALL.REL.NOINC `($__internal_6_$__cuda_sm20_div_rn_f64_full) ;  /* 0x0000003c00e87944 */ /* 0x000fea0003c00000 */
[----:B------:R-:W-:Y:S02]  /*02a0*/  IMAD.MOV.U32 R4, RZ, RZ, R2 ;  /* 0x000000ffff047224 */ /* 0x000fe400078e0002 */
[----:B------:R-:W-:-:S07]  /*02b0*/  IMAD.MOV.U32 R5, RZ, RZ, R3 ;  /* 0x000000ffff057224 */ /* 0x000fce00078e0003 */
.L_x_5276:
[----:B------:R-:W-:Y:S05]  /*02c0*/  BSYNC B1 ;  /* 0x0000000000017941 */ /* 0x000fea0003800000 */
.L_x_5275:
        /* <DEDUP_REMOVED lines=23> */
.L_x_5278:
[----:B------:R-:W-:Y:S05]  /*0440*/  BSYNC B1 ;  /* 0x0000000000017941 */ /* 0x000fea0003800000 */
.L_x_5277:
        /* <DEDUP_REMOVED lines=22> */
[----:B------:R-:W-:Y:S05]  /*05b0*/  CALL.REL.NOINC `($__internal_6_$__cuda_sm20_div_rn_f64_full) ;  /* 0x0000003c00207944 */ /* 0x000fea0003c00000 */
[----:B------:R-:W-:Y:S01]  /*05c0*/  IMAD.MOV.U32 R4, RZ, RZ, R2 ;  /* 0x000000ffff047224 */ /* 0x000fe200078e0002 */
[----:B------:R-:W-:-:S07]  /*05d0*/  MOV R5, R3 ;  /* 0x0000000300057202 */ /* 0x000fce0000000f00 */
.L_x_5280:
[----:B------:R-:W-:Y:S05]  /*05e0*/  BSYNC B1 ;  /* 0x0000000000017941 */ /* 0x000fea0003800000 */
.L_x_5279:
        /* <DEDUP_REMOVED lines=23> */
.L_x_5282:
[----:B------:R-:W-:Y:S05]  /*0760*/  BSYNC B1 ;  /* 0x0000000000017941 */ /* 0x000fea0003800000 */
.L_x_5281:
        /* <DEDUP_REMOVED lines=22> */
[----:B------:R-:W-:Y:S05]  /*08d0*/  CALL.REL.NOINC `($__internal_6_$__cuda_sm20_div_rn_f64_full) ;  /* 0x0000003800587944 */ /* 0x000fea0003c00000 */
[----:B------:R-:W-:Y:S02]  /*08e0*/  IMAD.MOV.U32 R4, RZ, RZ, R2 ;  /* 0x000000ffff047224 */ /* 0x000fe400078e0002 */
[----:B------:R-:W-:-:S07]  /*08f0*/  IMAD.MOV.U32 R5, RZ, RZ, R3 ;  /* 0x000000ffff057224 */ /* 0x000fce00078e0003 */
.L_x_5284:
[----:B------:R-:W-:Y:S05]  /*0900*/  BSYNC B1 ;  /* 0x0000000000017941 */ /* 0x000fea0003800000 */
.L_x_5283:
        /* <DEDUP_REMOVED lines=23> */
.L_x_5286:
[----:B------:R-:W-:Y:S05]  /*0a80*/  BSYNC B1 ;  /* 0x0000000000017941 */ /* 0x000fea0003800000 */
.L_x_5285:
        /* <DEDUP_REMOVED lines=23> */
[----:B------:R-:W-:Y:S01]  /*0c00*/  MOV R4, R2 ;  /* 0x0000000200047202 */ /* 0x000fe20000000f00 */
[----:B------:R-:W-:-:S07]  /*0c10*/  IMAD.MOV.U32 R5, RZ, RZ, R3 ;  /* 0x000000ffff057224 */ /* 0x000fce00078e0003 */
.L_x_5288:
[----:B------:R-:W-:Y:S05]  /*0c20*/  BSYNC B1 ;  /* 0x0000000000017941 */ /* 0x000fea0003800000 */
.L_x_5287:
        /* <DEDUP_REMOVED lines=23> */
.L_x_5290:
[----:B------:R-:W-:Y:S05]  /*0da0*/  BSYNC B1 ;  /* 0x0000000000017941 */ /* 0x000fea0003800000 */
.L_x_5289:
[----:B------:R-:W0:Y:S01]  /*0db0*/  FRND.F64 R2, R2 ;  /* 0x0000000200027313 */ /* 0x000e220000301800 */
[----:B------:R-:W-:Y:S02]  /*0dc0*/  ULDC.64 UR6, c[0x0][0x218] ;  /* 0x0000860000067ab9 */ /* 0x000fe40000000a00 */
[----:B0-----:R-:W-:Y:S01]  /*0dd0*/  DMUL R10, R2, UR6 ;  /* 0x00000006020a7c28 */ /* 0x001fe20008000000 */
[----:B------:R-:W-:Y:S10]  /*0de0*/  BRA `(.L_x_5291) ;  /* 0x0000000c00407947 */ /* 0x000ff40003800000 */
.L_x_5274:
        /* <DEDUP_REMOVED lines=23> */
[----:B------:R-:W-:Y:S02]  /*0f60*/  IMAD.MOV.U32 R28, RZ, RZ, R2 ;  /* 0x000000ffff1c7224 */ /* 0x000fe400078e0002 */
[----:B------:R-:W-:-:S07]  /*0f70*/  IMAD.MOV.U32 R29, RZ, RZ, R3 ;  /* 0x000000ffff1d7224 */ /* 0x000fce00078e0003 */
.L_x_5293:
[----:B------:R-:W-:Y:S05]  /*0f80*/  BSYNC B1 ;  /* 0x0000000000017941 */ /* 0x000fea0003800000 */
.L_x_5292:
        /* <DEDUP_REMOVED lines=23> */
.L_x_5295:
[----:B------:R-:W-:Y:S05]  /*1100*/  BSYNC B1 ;  /* 0x0000000000017941 */ /* 0x000fea0003800000 */
.L_x_5294:
        /* <DEDUP_REMOVED lines=27> */
.L_x_5297:
[----:B------:R-:W-:Y:S05]  /*12c0*/  BSYNC B1 ;  /* 0x0000000000017941 */ /* 0x000fea0003800000 */
.L_x_5296:
        /* <DEDUP_REMOVED lines=23> */
.L_x_5299:
[----:B------:R-:W-:Y:S05]  /*1440*/  BSYNC B1 ;  /* 0x0000000000017941 */ /* 0x000fea0003800000 */
.L_x_5298:
        /* <DEDUP_REMOVED lines=27> */
.L_x_5301:
[----:B------:R-:W-:Y:S05]  /*1600*/  BSYNC B1 ;  /* 0x0000000000017941 */ /* 0x000fea0003800000 */
.L_x_5300:
        /* <DEDUP_REMOVED lines=23> */
.L_x_5303:
[----:B------:R-:W-:Y:S05]  /*1780*/  BSYNC B1 ;  /* 0x0000000000017941 */ /* 0x000fea0003800000 */
.L_x_5302:
        /* <DEDUP_REMOVED lines=27> */
.L_x_5305:
[----:B------:R-:W-:Y:S05]  /*1940*/  BSYNC B1 ;  /* 0x0000000000017941 */ /* 0x000fea0003800000 */
.L_x_5304:
        /* <DEDUP_REMOVED lines=23> */
.L_x_5307:
[----:B------:R-:W-:Y:S05]  /*1ac0*/  BSYNC B1 ;  /* 0x0000000000017941 */ /* 0x000fea0003800000 */
.L_x_5306:
[----:B------:R-:W-:Y:S02]  /*1ad0*/  IMAD.MOV.U32 R10, RZ, RZ, R2 ;  /* 0x000000ffff0a7224 */ /* 0x000fe400078e0002 */
[----:B------:R-:W-:-:S07]  /*1ae0*/  IMAD.MOV.U32 R11, RZ, RZ, R3 ;  /* 0x000000ffff0b7224 */ /* 0x000fce00078e0003 */
.L_x_5291:
        /* <DEDUP_REMOVED lines=10> */
.L_x_5273:
        /* <DEDUP_REMOVED lines=85> */
.L_x_5313:
[----:B------:R-:W-:Y:S05]  /*20e0*/  BSYNC B3 ;  /* 0x0000000000037941 */ /* 0x000fea0003800000 */
.L_x_5312:
[----:B------:R-:W0:Y:S01]  /*20f0*/  FRND.F64 R2, R2 ;  /* 0x0000000200027313 */ /* 0x000e220000301800 */
[----:B------:R-:W-:Y:S02]  /*2100*/  ULDC.64 UR8, c[0x0][0x218] ;  /* 0x0000860000087ab9 */ /* 0x000fe40000000a00 */
[----:B0-----:R-:W-:-:S11]  /*2110*/  DMUL R36, R2, UR8 ;  /* 0x0000000802247c28 */ /* 0x001fd60008000000 */
.L_x_5311:
[----:B------:R-:W-:Y:S05]  /*2120*/  BSYNC B2 ;  /* 0x0000000000027941 */ /* 0x000fea0003800000 */
.L_x_5310:
        /* <DEDUP_REMOVED lines=26> */
.L_x_5317:
[----:B------:R-:W-:Y:S05]  /*22d0*/  BSYNC B3 ;  /* 0x0000000000037941 */ /* 0x000fea0003800000 */
.L_x_5316:
[----:B------:R-:W0:Y:S01]  /*22e0*/  FRND.F64 R2, R2 ;  /* 0x0000000200027313 */ /* 0x000e220000301800 */
[----:B------:R-:W-:Y:S02]  /*22f0*/  ULDC.64 UR8, c[0x0][0x218] ;  /* 0x0000860000087ab9 */ /* 0x000fe40000000a00 */
[----:B0-----:R-:W-:-:S11]  /*2300*/  DMUL R34, R2, UR8 ;  /* 0x0000000802227c28 */ /* 0x001fd60008000000 */
.L_x_5315:
[----:B------:R-:W-:Y:S05]  /*2310*/  BSYNC B2 ;  /* 0x0000000000027941 */ /* 0x000fea0003800000 */
.L_x_5314:
        /* <DEDUP_REMOVED lines=26> */
.L_x_5321:
[----:B------:R-:W-:Y:S05]  /*24c0*/  BSYNC B3 ;  /* 0x0000000000037941 */ /* 0x000fea0003800000 */
.L_x_5320:
[----:B------:R-:W0:Y:S01]  /*24d0*/  FRND.F64 R2, R2 ;  /* 0x0000000200027313 */ /* 0x000e220000301800 */
[----:B------:R-:W-:Y:S02]  /*24e0*/  ULDC.64 UR8, c[0x0][0x218] ;  /* 0x0000860000087ab9 */ /* 0x000fe40000000a00 */
[----:B0-----:R-:W-:-:S11]  /*24f0*/  DMUL R30, R2, UR8 ;  /* 0x00000008021e7c28 */ /* 0x001fd60008000000 */
.L_x_5319:
[----:B------:R-:W-:Y:S05]  /*2500*/  BSYNC B2 ;  /* 0x0000000000027941 */ /* 0x000fea0003800000 */
.L_x_5318:
        /* <DEDUP_REMOVED lines=26> */
.L_x_5325:
[----:B------:R-:W-:Y:S05]  /*26b0*/  BSYNC B3 ;  /* 0x0000000000037941 */ /* 0x000fea0003800000 */
.L_x_5324:
[----:B------:R-:W0:Y:S01]  /*26c0*/  FRND.F64 R2, R2 ;  /* 0x0000000200027313 */ /* 0x000e220000301800 */
[----:B------:R-:W-:Y:S02]  /*26d0*/  ULDC.64 UR8, c[0x0][0x218] ;  /* 0x0000860000087ab9 */ /* 0x000fe40000000a00 */
[----:B0-----:R-:W-:-:S11]  /*26e0*/  DMUL R28, R2, UR8 ;  /* 0x00000008021c7c28 */ /* 0x001fd60008000000 */
.L_x_5323:
[----:B------:R-:W-:Y:S05]  /*26f0*/  BSYNC B2 ;  /* 0x0000000000027941 */ /* 0x000fea0003800000 */
.L_x_5322:
        /* <DEDUP_REMOVED lines=26> */
.L_x_5329:
[----:B------:R-:W-:Y:S05]  /*28a0*/  BSYNC B3 ;  /* 0x0000000000037941 */ /* 0x000fea0003800000 */
.L_x_5328:
[----:B------:R-:W0:Y:S01]  /*28b0*/  FRND.F64 R2, R2 ;  /* 0x0000000200027313 */ /* 0x000e220000301800 */
[----:B------:R-:W-:Y:S02]  /*28c0*/  ULDC.64 UR8, c[0x0][0x218] ;  /* 0x0000860000087ab9 */ /* 0x000fe40000000a00 */
[----:B0-----:R-:W-:-:S11]  /*28d0*/  DMUL R12, R2, UR8 ;  /* 0x00000008020c7c28 */ /* 0x001fd60008000000 */
.L_x_5327:
[----:B------:R-:W-:Y:S05]  /*28e0*/  BSYNC B2 ;  /* 0x0000000000027941 */ /* 0x000fea0003800000 */
.L_x_5326:
        /* <DEDUP_REMOVED lines=26> */
.L_x_5333:
[----:B------:R-:W-:Y:S05]  /*2a90*/  BSYNC B3 ;  /* 0x0000000000037941 */ /* 0x000fea0003800000 */
.L_x_5332:
[----:B------:R-:W0:Y:S01]  /*2aa0*/  FRND.F64 R2, R2 ;  /* 0x0000000200027313 */ /* 0x000e220000301800 */
[----:B------:R-:W-:Y:S02]  /*2ab0*/  ULDC.64 UR8, c[0x0][0x218] ;  /* 0x0000860000087ab9 */ /* 0x000fe40000000a00 */
[----:B0-----:R-:W-:-:S11]  /*2ac0*/  DMUL R10, R2, UR8 ;  /* 0x00000008020a7c28 */ /* 0x001fd60008000000 */
.L_x_5331:
[----:B------:R-:W-:Y:S05]  /*2ad0*/  BSYNC B2 ;  /* 0x0000000000027941 */ /* 0x000fea0003800000 */
.L_x_5330:
        /* <DEDUP_REMOVED lines=26> */
.L_x_5337:
[----:B------:R-:W-:Y:S05]  /*2c80*/  BSYNC B3 ;  /* 0x0000000000037941 */ /* 0x000fea0003800000 */
.L_x_5336:
[----:B------:R-:W0:Y:S01]  /*2c90*/  FRND.F64 R2, R2 ;  /* 0x0000000200027313 */ /* 0x000e220000301800 */
[----:B------:R-:W-:Y:S02]  /*2ca0*/  ULDC.64 UR8, c[0x0][0x218] ;  /* 0x0000860000087ab9 */ /* 0x000fe40000000a00 */
[----:B0-----:R-:W-:-:S11]  /*2cb0*/  DMUL R8, R2, UR8 ;  /* 0x0000000802087c28 */ /* 0x001fd60008000000 */
.L_x_5335:
[----:B------:R-:W-:Y:S05]  /*2cc0*/  BSYNC B2 ;  /* 0x0000000000027941 */ /* 0x000fea0003800000 */
.L_x_5334:
        /* <DEDUP_REMOVED lines=25> */
.L_x_5340:
[----:B------:R-:W-:Y:S05]  /*2e60*/  BSYNC B2 ;  /* 0x0000000000027941 */ /* 0x000fea0003800000 */
.L_x_5339:
[----:B------:R-:W0:Y:S01]  /*2e70*/  FRND.F64 R2, R2 ;  /* 0x0000000200027313 */ /* 0x000e220000301800 */
[----:B------:R-:W-:Y:S02]  /*2e80*/  ULDC.64 UR8, c[0x0][0x218] ;  /* 0x0000860000087ab9 */ /* 0x000fe40000000a00 */
[----:B0-----:R-:W-:Y:S01]  /*2e90*/  DMUL R2, R2, UR8 ;  /* 0x0000000802027c28 */ /* 0x001fe20008000000 */
[----:B------:R-:W-:Y:S10]  /*2ea0*/  BRA `(.L_x_5338) ;  /* 0x0000000c00e47947 */ /* 0x000ff40003800000 */
.L_x_5309:
        /* <DEDUP_REMOVED lines=25> */
.L_x_5344:
[----:B------:R-:W-:Y:S05]  /*3040*/  BSYNC B3 ;  /* 0x0000000000037941 */ /* 0x000fea0003800000 */
.L_x_5343:
[----:B------:R-:W-:Y:S02]  /*3050*/  IMAD.MOV.U32 R36, RZ, RZ, R2 ;  /* 0x000000ffff247224 */ /* 0x000fe400078e0002 */
[----:B------:R-:W-:-:S07]  /*3060*/  IMAD.MOV.U32 R37, RZ, RZ, R3 ;  /* 0x000000ffff257224 */ /* 0x000fce00078e0003 */
.L_x_5342:
[----:B------:R-:W-:Y:S05]  /*3070*/  BSYNC B2 ;  /* 0x0000000000027941 */ /* 0x000fea0003800000 */
.L_x_5341:
        /* <DEDUP_REMOVED lines=28> */
.L_x_5348:
[----:B------:R-:W-:Y:S05]  /*3240*/  BSYNC B3 ;  /* 0x0000000000037941 */ /* 0x000fea0003800000 */
.L_x_5347:
[----:B------:R-:W-:Y:S01]  /*3250*/  IMAD.MOV.U32 R34, RZ, RZ, R2 ;  /* 0x000000ffff227224 */ /* 0x000fe200078e0002 */
[----:B------:R-:W-:-:S07]  /*3260*/  MOV R35, R3 ;  /* 0x0000000300237202 */ /* 0x000fce0000000f00 */
.L_x_5346:
[----:B------:R-:W-:Y:S05]  /*3270*/  BSYNC B2 ;  /* 0x0000000000027941 */ /* 0x000fea0003800000 */
.L_x_5345:
        /* <DEDUP_REMOVED lines=28> */
.L_x_5352:
[----:B------:R-:W-:Y:S05]  /*3440*/  BSYNC B3 ;  /* 0x0000000000037941 */ /* 0x000fea0003800000 */
.L_x_5351:
[----:B------:R-:W-:Y:S02]  /*3450*/  IMAD.MOV.U32 R30, RZ, RZ, R2 ;  /* 0x000000ffff1e7224 */ /* 0x000fe400078e0002 */
[----:B------:R-:W-:-:S07]  /*3460*/  IMAD.MOV.U32 R31, RZ, RZ, R3 ;  /* 0x000000ffff1f7224 */ /* 0x000fce00078e0003 */
.L_x_5350:
[----:B------:R-:W-:Y:S05]  /*3470*/  BSYNC B2 ;  /* 0x0000000000027941 */ /* 0x000fea0003800000 */
.L_x_5349:
        /* <DEDUP_REMOVED lines=28> */
.L_x_5356:
[----:B------:R-:W-:Y:S05]  /*3640*/  BSYNC B3 ;  /* 0x0000000000037941 */ /* 0x000fea0003800000 */
.L_x_5355:
[----:B------:R-:W-:Y:S01]  /*3650*/  IMAD.MOV.U32 R28, RZ, RZ, R2 ;  /* 0x000000ffff1c7224 */ /* 0x000fe200078e0002 */
[----:B------:R-:W-:-:S07]  /*3660*/  MOV R29, R3 ;  /* 0x00000003001d7202 */ /* 0x000fce0000000f00 */
.L_x_5354:
[----:B------:R-:W-:Y:S05]  /*3670*/  BSYNC B2 ;  /* 0x0000000000027941 */ /* 0x000fea0003800000 */
.L_x_5353:
        /* <DEDUP_REMOVED lines=28> */
.L_x_5360:
[----:B------:R-:W-:Y:S05]  /*3840*/  BSYNC B3 ;  /* 0x0000000000037941 */ /* 0x000fea0003800000 */
.L_x_5359:
[----:B------:R-:W-:Y:S02]  /*3850*/  IMAD.MOV.U32 R12, RZ, RZ, R2 ;  /* 0x000000ffff0c7224 */ /* 0x000fe400078e0002 */
[----:B------:R-:W-:-:S07]  /*3860*/  IMAD.MOV.U32 R13, RZ, RZ, R3 ;  /* 0x000000ffff0d7224 */ /* 0x000fce00078e0003 */
.L_x_5358:
[----:B------:R-:W-:Y:S05]  /*3870*/  BSYNC B2 ;  /* 0x0000000000027941 */ /* 0x000fea0003800000 */
.L_x_5357:
        /* <DEDUP_REMOVED lines=28> */
.L_x_5364:
[----:B------:R-:W-:Y:S05]  /*3a40*/  BSYNC B3 ;  /* 0x0000000000037941 */ /* 0x000fea0003800000 */
.L_x_5363:
[----:B------:R-:W-:Y:S01]  /*3a50*/  IMAD.MOV.U32 R10, RZ, RZ, R2 ;  /* 0x000000ffff0a7224 */ /* 0x000fe200078e0002 */
[----:B------:R-:W-:-:S07]  /*3a60*/  MOV R11, R3 ;  /* 0x00000003000b7202 */ /* 0x000fce0000000f00 */
.L_x_5362:
[----:B------:R-:W-:Y:S05]  /*3a70*/  BSYNC B2 ;  /* 0x0000000000027941 */ /* 0x000fea0003800000 */
.L_x_5361:
        /* <DEDUP_REMOVED lines=28> */
.L_x_5368:
[----:B------:R-:W-:Y:S05]  /*3c40*/  BSYNC B3 ;  /* 0x0000000000037941 */ /* 0x000fea0003800000 */
.L_x_5367:
[----:B------:R-:W-:Y:S02]  /*3c50*/  IMAD.MOV.U32 R8, RZ, RZ, R2 ;  /* 0x000000ffff087224 */ /* 0x000fe400078e0002 */
[----:B------:R-:W-:-:S07]  /*3c60*/  IMAD.MOV.U32 R9, RZ, RZ, R3 ;  /* 0x000000ffff097224 */ /* 0x000fce00078e0003 */
.L_x_5366:
[----:B------:R-:W-:Y:S05]  /*3c70*/  BSYNC B2 ;  /* 0x0000000000027941 */ /* 0x000fea0003800000 */
.L_x_5365:
        /* <DEDUP_REMOVED lines=27> */
.L_x_5369:
[----:B------:R-:W-:Y:S05]  /*3e30*/  BSYNC B2 ;  /* 0x0000000000027941 */ /* 0x000fea0003800000 */
.L_x_5338:
[----:B------:R-:W-:Y:S05]  /*3e40*/  BSYNC B1 ;  /* 0x0000000000017941 */ /* 0x000fea0003800000 */
.L_x_5308:
        /* <DEDUP_REMOVED lines=25> */
.L_x_5372:
[----:B------:R-:W-:-:S13]  /*3fe0*/  ISETP.GE.AND P0, PT, R5, R26, PT ;  /* 0x0000001a0500720c */ /* 0x000fda0003f06270 */
[----:B------:R-:W-:Y:S05]  /*3ff0*/  @P0 BRA `(.L_x_5374) ;  /* 0x0000000000300947 */ /* 0x000fea0003800000 */
[----:B0-----:R-:W0:Y:S01]  /*4000*/  LDC.64 R6, c[0x0][0x230] ;  /* 0x00008c00ff067b82 */ /* 0x001e220000000a00 */
[----:B------:R-:W-:Y:S02]  /*4010*/  IMAD.IADD R15, R0, 0x1, R5 ;  /* 0x00000001000f7824 */ /* 0x000fe400078e0205 */
[----:B------:R-:W-:Y:S02]  /*4020*/  VIADD R5, R5, 0x80 ;  /* 0x0000008005057836 */ /* 0x000fe40000000000 */
[----:B0-----:R-:W-:-:S05]  /*4030*/  IMAD.WIDE.U32 R6, R15, 0x8, R6 ;  /* 0x000000080f067825 */ /* 0x001fca00078e0006 */
[----:B------:R1:W-:Y:S02]  /*4040*/  STG.E.64 desc[UR4][R6.64], R28 ;  /* 0x0000001c06007986 */ /* 0x0003e4000c101b04 */
.L_x_5373:
[----:B------:R-:W-:-:S13]  /*4050*/  ISETP.GE.AND P0, PT, R5, R26, PT ;  /* 0x0000001a0500720c */ /* 0x000fda0003f06270 */
[----:B------:R-:W-:Y:S05]  /*4060*/  @P0 BRA `(.L_x_5375) ;  /* 0x0000000000340947 */ /* 0x000fea0003800000 */
[----:B01----:R-:W0:Y:S01]  /*4070*/  LDC.64 R6, c[0x0][0x230] ;  /* 0x00008c00ff067b82 */ /* 0x003e220000000a00 */
[----:B------:R-:W-:Y:S01]  /*4080*/  IADD3 R15, R0, R5, RZ ;  /* 0x00000005000f7210 */ /* 0x000fe20007ffe0ff */
[----:B------:R-:W-:-:S04]  /*4090*/  VIADD R5, R5, 0x80 ;  /* 0x0000008005057836 */ /* 0x000fc80000000000 */
[----:B0-----:R-:W-:-:S05]  /*40a0*/  IMAD.WIDE.U32 R6, R15, 0x8, R6 ;  /* 0x000000080f067825 */ /* 0x001fca00078e0006 */
[----:B------:R1:W-:Y:S02]  /*40b0*/  STG.E.64 desc[UR4][R6.64], R12 ;  /* 0x0000000c06007986 */ /* 0x0003e4000c101b04 */
.L_x_5374:
        /* <DEDUP_REMOVED lines=8> */
.L_x_5375:
[----:B------:R-:W-:Y:S05]  /*4140*/  BSYNC B1 ;  /* 0x0000000000017941 */ /* 0x000fea0003800000 */
.L_x_5371:
[----:B------:R-:W-:-:S13]  /*4150*/  ISETP.GE.AND P0, PT, R5, R26, PT ;  /* 0x0000001a0500720c */ /* 0x000fda0003f06270 */
[----:B012---:R-:W0:Y:S01]  /*4160*/  @!P0 LDC.64 R6, c[0x0][0x230] ;  /* 0x00008c00ff068b82 */ /* 0x007e220000000a00 */
[----:B------:R-:W-:Y:S01]  /*4170*/  @!P0 IADD3 R11, R0, R5, RZ ;  /* 0x00000005000b8210 */ /* 0x000fe20007ffe0ff */
[----:B------:R-:W-:-:S04]  /*4180*/  @!P0 VIADD R5, R5, 0x80 ;  /* 0x0000008005058836 */ /* 0x000fc80000000000 */
[----:B0-----:R-:W-:-:S05]  /*4190*/  @!P0 IMAD.WIDE.U32 R6, R11, 0x8, R6 ;  /* 0x000000080b068825 */ /* 0x001fca00078e0006 */
[----:B------:R2:W-:Y:S02]  /*41a0*/  @!P0 STG.E.64 desc[UR4][R6.64], R8 ;  /* 0x0000000806008986 */ /* 0x0005e4000c101b04 */
.L_x_5376:
[----:B------:R-:W-:Y:S05]  /*41b0*/  BSYNC B0 ;  /* 0x0000000000007941 */ /* 0x000fea0003800000 */
.L_x_5370:
        /* <DEDUP_REMOVED lines=8> */
        .weak           $__internal_6_$__cuda_sm20_div_rn_f64_full
        .type           $__internal_6_$__cuda_sm20_div_rn_f64_full,@function
        .size           $__internal_6_$__cuda_sm20_div_rn_f64_full,(.L_x_19532 - $__internal_6_$__cuda_sm20_div_rn_f64_full)
$__internal_6_$__cuda_sm20_div_rn_f64_full:
        /* <DEDUP_REMOVED lines=80> */
.L_x_5378:
        /* <DEDUP_REMOVED lines=18> */
.L_x_5381:
[----:B------:R-:W-:-:S05]  /*4860*/  LOP3.LUT R24, R21, 0x80000, RZ, 0xfc, !PT ;  /* 0x0008000015187812 */ /* 0x000fca00078efcff */
[----:B------:R-:W-:Y:S01]  /*4870*/  IMAD.MOV.U32 R25, RZ, RZ, R24 ;  /* 0x000000ffff197224 */ /* 0x000fe200078e0018 */
[----:B------:R-:W-:Y:S01]  /*4880*/  MOV R24, R20 ;  /* 0x0000001400187202 */ /* 0x000fe20000000f00 */
[----:B------:R-:W-:Y:S06]  /*4890*/  BRA `(.L_x_5379) ;  /* 0x00000000000c7947 */ /* 0x000fec0003800000 */
.L_x_5380:
[----:B------:R-:W-:-:S05]  /*48a0*/  LOP3.LUT R24, R3, 0x80000, RZ, 0xfc, !PT ;  /* 0x0008000003187812 */ /* 0x000fca00078efcff */
[----:B------:R-:W-:Y:S02]  /*48b0*/  IMAD.MOV.U32 R25, RZ, RZ, R24 ;  /* 0x000000ffff197224 */ /* 0x000fe400078e0018 */
[----:B------:R-:W-:-:S07]  /*48c0*/  IMAD.MOV.U32 R24, RZ, RZ, R2 ;  /* 0x000000ffff187224 */ /* 0x000fce00078e0002 */
.L_x_5379:
[----:B------:R-:W-:Y:S05]  /*48d0*/  BSYNC B0 ;  /* 0x0000000000007941 */ /* 0x000fea0003800000 */
.L_x_5377:
[----:B------:R-:W-:Y:S01]  /*48e0*/  IMAD.MOV.U32 R4, RZ, RZ, R0 ;  /* 0x000000ffff047224 */ /* 0x000fe200078e0000 */
[----:B------:R-:W-:Y:S01]  /*48f0*/  MOV R3, R25 ;  /* 0x0000001900037202 */ /* 0x000fe20000000f00 */
[----:B------:R-:W-:Y:S02]  /*4900*/  IMAD.MOV.U32 R5, RZ, RZ, 0x0 ;  /* 0x00000000ff057424 */ /* 0x000fe400078e00ff */
[----:B------:R-:W-:Y:S02]  /*4910*/  IMAD.MOV.U32 R2, RZ, RZ, R24 ;  /* 0x000000ffff027224 */ /* 0x000fe400078e0018 */
[----:B------:R-:W-:Y:S05]  /*4920*/  RET.REL.NODEC R4 `(_ZN2at6native29vectorized_elementwise_kernelILi8EZZZNS0_26round_decimals_kernel_cudaERNS_18TensorIteratorBaseElENKUlvE_clEvENKUlvE_clEvEUldE_St5arrayIPcLm2EEEEviT0_T1_) ;  /* 0xffffffb404b47950 */ /* 0x000fea0003c3ffff */
.L_x_5382:
        /* <DEDUP_REMOVED lines=13> */
.L_x_19532:


//--------------------- .text._ZN2at6native18elementwise_kernelILi128ELi4EZNS0_15gpu_kernel_implIZZZNS0_17round_kernel_cudaERNS_18TensorIteratorBaseEENKUlvE_clEvENKUlvE2_clEvEUlN3c108BFloat16EE_EEvS4_RKT_EUliE_EEviT1_ --------------------------
	.section	.text._ZN2at6native18elementwise_kernelILi128ELi4EZNS0_15gpu_kernel_implIZZZNS0_17round_kernel_cudaERNS_18TensorIteratorBaseEENKUlvE_clEvENKUlvE2_clEvEUlN3c108BFloat16EE_EEvS4_RKT_EUliE_EEviT1_,"ax",@progbits
	.align	128
        .global         _ZN2at6native18elementwise_kernelILi128ELi4EZNS0_15gpu_kernel_implIZZZNS0_17round_kernel_cudaERNS_18TensorIteratorBaseEENKUlvE_clEvENKUlvE2_clEvEUlN3c108BFloat16EE_EEvS4_RKT_EUliE_EEviT1_
        .type           _ZN2at6native18elementwise_kernelILi128ELi4EZNS0_15gpu_kernel_implIZZZNS0_17round_kernel_cudaERNS_18TensorIteratorBaseEENKUlvE_clEvENKUlvE2_clEvEUlN3c108BFloat16EE_EEvS4_RKT_EUliE_EEviT1_,@function
        .size           _ZN2at6native18elementwise_kernelILi128ELi4EZNS0_15gpu_kernel_implIZZZNS0_17round_kernel_cudaERNS_18TensorIteratorBaseEENKUlvE_clEvENKUlvE2_clEvEUlN3c108BFloat16EE_EEvS4_RKT_EUliE_EEviT1_,(.L_x_19610 - _ZN2at6native18elementwise_kernelILi128ELi4EZNS0_15gpu_kernel_implIZZZNS0_17round_kernel_cudaERNS_18TensorIteratorBaseEENKUlvE_clEvENKUlvE2_clEvEUlN3c108BFloat16EE_EEvS4_RKT_EUliE_EEviT1_)
        .other          _ZN2at6native18elementwise_kernelILi128ELi4EZNS0_15gpu_kernel_implIZZZNS0_17round_kernel_cudaERNS_18TensorIteratorBaseEENKUlvE_clEvENKUlvE2_clEvEUlN3c108BFloat16EE_EEvS4_RKT_EUliE_EEviT1_,@"STO_CUDA_ENTRY STV_DEFAULT"
_ZN2at6native18elementwise_kernelILi128ELi4EZNS0_15gpu_kernel_implIZZZNS0_17round_kernel_cudaERNS_18TensorIteratorBaseEENKUlvE_clEvENKUlvE2_clEvEUlN3c108BFloat16EE_EEvS4_RKT_EUliE_EEviT1_:
.text._ZN2at6native18elementwise_kernelILi128ELi4EZNS0_15gpu_kernel_implIZZZNS0_17round_kernel_cudaERNS_18TensorIteratorBaseEENKUlvE_clEvENKUlvE2_clEvEUlN3c108BFloat16EE_EEvS4_RKT_EUliE_EEviT1_:
        /* <DEDUP_REMOVED lines=313> */
.L_x_5385:
        /* <DEDUP_REMOVED lines=22> */
.L_x_5389:
[----:B------:R-:W2:Y:S02]  /*14f0*/  LDG.E.U8 R2, desc[UR36][R2.64] ;  /* 0x0000002402027981 */ /* 0x000ea4000c1e1100 */
[----:B--2---:R-:W-:-:S04]  /*1500*/  I2FP.F32.U32 R0, R2 ;  /* 0x0000000200007245 */ /* 0x004fc80000201000 */
[----:B------:R-:W-:Y:S01]  /*1510*/  F2FP.BF16.F32.PACK_AB R0, RZ, R0 ;  /* 0x00000000ff00723e */ /* 0x000fe200000010ff */
[----:B------:R-:W-:Y:S06]  /*1520*/  BRA `(.L_x_5391) ;  /* 0x0000000c00907947 */ /* 0x000fec0003800000 */
.L_x_5388:
        /* <DEDUP_REMOVED lines=10> */
.L_x_5393:
[----:B------:R-:W2:Y:S02]  /*15d0*/  LDG.E R2, desc[UR36][R2.64] ;  /* 0x0000002402027981 */ /* 0x000ea4000c1e1900 */
[----:B--2---:R-:W-:-:S04]  /*15e0*/  I2FP.F32.S32 R0, R2 ;  /* 0x0000000200007245 */ /* 0x004fc80000201400 */
[----:B------:R-:W-:Y:S01]  /*15f0*/  F2FP.BF16.F32.PACK_AB R0, RZ, R0 ;  /* 0x00000000ff00723e */ /* 0x000fe200000010ff */
[----:B------:R-:W-:Y:S06]  /*1600*/  BRA `(.L_x_5391) ;  /* 0x0000000c00587947 */ /* 0x000fec0003800000 */
.L_x_5392:
[----:B------:R-:W2:Y:S02]  /*1610*/  LDG.E.U16 R2, desc[UR36][R2.64] ;  /* 0x0000002402027981 */ /* 0x000ea4000c1e1500 */
[----:B--2---:R-:W0:Y:S02]  /*1620*/  I2F.S16 R0, R2 ;  /* 0x0000000200007306 */ /* 0x004e240000101400 */
[----:B0-----:R-:W-:Y:S01]  /*1630*/  F2FP.BF16.F32.PACK_AB R0, RZ, R0 ;  /* 0x00000000ff00723e */ /* 0x001fe200000010ff */
[----:B------:R-:W-:Y:S06]  /*1640*/  BRA `(.L_x_5391) ;  /* 0x0000000c00487947 */ /* 0x000fec0003800000 */
.L_x_5387:
        /* <DEDUP_REMOVED lines=9> */
.L_x_5395:
[----:B------:R-:W2:Y:S02]  /*16e0*/  LDG.E.U16 R0, desc[UR36][R2.64] ;  /* 0x0000002402007981 */ /* 0x000ea4000c1e1500 */
[----:B--2---:R-:W-:-:S05]  /*16f0*/  HADD2.F32 R0, -RZ, R0.H0_H0 ;  /* 0x20000000ff007230 */ /* 0x004fca0000004100 */
[----:B------:R-:W-:Y:S01]  /*1700*/  F2FP.BF16.F32.PACK_AB R0, RZ, R0 ;  /* 0x00000000ff00723e */ /* 0x000fe200000010ff */
[----:B------:R-:W-:Y:S06]  /*1710*/  BRA `(.L_x_5391) ;  /* 0x0000000c00147947 */ /* 0x000fec0003800000 */
.L_x_5394:
        /* <DEDUP_REMOVED lines=9> */
.L_x_5397:
[----:B------:R-:W2:Y:S02]  /*17b0*/  LDG.E.U16 R2, desc[UR36][R2.64] ;  /* 0x0000002402027981 */ /* 0x000ea4000c1e1500 */
[----:B--2---:R-:W-:-:S05]  /*17c0*/  HADD2.F32 R0, -RZ, R2.H0_H0 ;  /* 0x20000002ff007230 */ /* 0x004fca0000004100 */
[----:B------:R-:W-:Y:S01]  /*17d0*/  F2FP.BF16.F32.PACK_AB R0, RZ, R0 ;  /* 0x00000000ff00723e */ /* 0x000fe200000010ff */
[----:B------:R-:W-:Y:S06]  /*17e0*/  BRA `(.L_x_5391) ;  /* 0x0000000800e07947 */ /* 0x000fec0003800000 */
.L_x_5396:
        /* <DEDUP_REMOVED lines=8> */
.L_x_5386:
        /* <DEDUP_REMOVED lines=13> */
.L_x_5400:
        /* <DEDUP_REMOVED lines=8> */
.L_x_5399:
        /* <DEDUP_REMOVED lines=28> */
.L_x_5402:
        /* <DEDUP_REMOVED lines=15> */
.L_x_5401:
[----:B------:R0:W5:Y:S01]  /*1c70*/  LDG.E.U16 R0, desc[UR36][R2.64] ;  /* 0x0000002402007981 */ /* 0x000162000c1e1500 */
[----:B------:R-:W-:Y:S05]  /*1c80*/  BRA `(.L_x_5391) ;  /* 0x0000000400b87947 */ /* 0x000fea0003800000 */
.L_x_5398:
        /* <DEDUP_REMOVED lines=12> */
.L_x_5405:
        /* <DEDUP_REMOVED lines=21> */
.L_x_5409:
[----:B------:R-:W-:Y:S05]  /*1ea0*/  BSYNC B1 ;  /* 0x0000000000017941 */ /* 0x000fea0003800000 */
.L_x_5408:
[----:B------:R-:W-:Y:S01]  /*1eb0*/  LEA R3, R0, 0x3b800000, 0x17 ;  /* 0x3b80000000037811 */ /* 0x000fe200078eb8ff */
[----:B------:R-:W-:-:S05]  /*1ec0*/  IMAD.SHL.U32 R0, R2, 0x100000, RZ ;  /* 0x0010000002007824 */ /* 0x000fca00078e00ff */
[----:B------:R-:W-:-:S07]  /*1ed0*/  LOP3.LUT R0, R3, R0, R4, 0xfe, !PT ;  /* 0x0000000003007212 */ /* 0x000fce00078efe04 */
.L_x_5407:
[----:B------:R-:W-:Y:S05]  /*1ee0*/  BSYNC B0 ;  /* 0x0000000000007941 */ /* 0x000fea0003800000 */
.L_x_5406:
[----:B------:R-:W-:Y:S01]  /*1ef0*/  F2FP.BF16.F32.PACK_AB R0, RZ, R0 ;  /* 0x00000000ff00723e */ /* 0x000fe200000010ff */
[----:B------:R-:W-:Y:S06]  /*1f00*/  BRA `(.L_x_5391) ;  /* 0x0000000400187947 */ /* 0x000fec0003800000 */
.L_x_5404:
        /* <DEDUP_REMOVED lines=21> */
.L_x_5413:
[----:B------:R-:W-:Y:S05]  /*2060*/  BSYNC B1 ;  /* 0x0000000000017941 */ /* 0x000fea0003800000 */
.L_x_5412:
[----:B------:R-:W-:Y:S01]  /*2070*/  LEA R3, R0, 0x37800000, 0x17 ;  /* 0x3780000000037811 */ /* 0x000fe200078eb8ff */
[----:B------:R-:W-:-:S05]  /*2080*/  IMAD.SHL.U32 R0, R2, 0x200000, RZ ;  /* 0x0020000002007824 */ /* 0x000fca00078e00ff */
[----:B------:R-:W-:-:S07]  /*2090*/  LOP3.LUT R0, R3, R0, R4, 0xfe, !PT ;  /* 0x0000000003007212 */ /* 0x000fce00078efe04 */
.L_x_5411:
[----:B------:R-:W-:Y:S05]  /*20a0*/  BSYNC B0 ;  /* 0x0000000000007941 */ /* 0x000fea0003800000 */
.L_x_5410:
[----:B------:R-:W-:Y:S01]  /*20b0*/  F2FP.BF16.F32.PACK_AB R0, RZ, R0 ;  /* 0x00000000ff00723e */ /* 0x000fe200000010ff */
[----:B------:R-:W-:Y:S06]  /*20c0*/  BRA `(.L_x_5391) ;  /* 0x0000000000a87947 */ /* 0x000fec0003800000 */
.L_x_5403:
        /* <DEDUP_REMOVED lines=14> */
.L_x_5417:
[----:B------:R-:W-:Y:S05]  /*21b0*/  BSYNC B0 ;  /* 0x0000000000007941 */ /* 0x000fea0003800000 */
.L_x_5416:
[----:B------:R-:W-:Y:S01]  /*21c0*/  F2FP.BF16.F32.PACK_AB R0, RZ, R0 ;  /* 0x00000000ff00723e */ /* 0x000fe200000010ff */
[----:B------:R-:W-:Y:S06]  /*21d0*/  BRA `(.L_x_5391) ;  /* 0x0000000000647947 */ /* 0x000fec0003800000 */
.L_x_5390:
        /* <DEDUP_REMOVED lines=16> */
.L_x_5418:
[----:B------:R-:W-:Y:S01]  /*22e0*/  PRMT R0, RZ, 0x7610, R0 ;  /* 0x00007610ff007816 */ /* 0x000fe20000000000 */
[----:B------:R-:W-:Y:S06]  /*22f0*/  BRA `(.L_x_5391) ;  /* 0x00000000001c7947 */ /* 0x000fec0003800000 */
.L_x_5415:
[----:B------:R-:W2:Y:S02]  /*2300*/  LDG.E.64 R2, desc[UR36][R2.64] ;  /* 0x0000002402027981 */ /* 0x000ea4000c1e1b00 */
[----:B--2---:R-:W0:Y:S02]  /*2310*/  I2F.U64 R0, R2 ;  /* 0x0000000200007312 */ /* 0x004e240000301000 */
[----:B0-----:R-:W-:Y:S01]  /*2320*/  F2FP.BF16.F32.PACK_AB R0, RZ, R0 ;  /* 0x00000000ff00723e */ /* 0x001fe200000010ff */
[----:B------:R-:W-:Y:S06]  /*2330*/  BRA `(.L_x_5391) ;  /* 0x00000000000c7947 */ /* 0x000fec0003800000 */
.L_x_5414:
[----:B------:R-:W2:Y:S02]  /*2340*/  LDG.E R2, desc[UR36][R2.64] ;  /* 0x0000002402027981 */ /* 0x000ea4000c1e1900 */
[----:B--2---:R-:W-:-:S04]  /*2350*/  I2FP.F32.U32 R0, R2 ;  /* 0x0000000200007245 */ /* 0x004fc80000201000 */
[----:B------:R-:W-:-:S07]  /*2360*/  F2FP.BF16.F32.PACK_AB R0, RZ, R0 ;  /* 0x00000000ff00723e */ /* 0x000fce00000010ff */
.L_x_5391:
[----:B------:R-:W1:Y:S01]  /*2370*/  LDC.U8 R4, c[0x0][0x421] ;  /* 0x00010840ff047b82 */ /* 0x000e620000000000 */
[----:B-----5:R-:W-:-:S06]  /*2380*/  IMAD.U32 R0, R0, 0x10000, RZ ;  /* 0x0001000000007824 */ /* 0x020fcc00078e00ff */
[----:B------:R-:W0:Y:S08]  /*2390*/  FRND R0, R0 ;  /* 0x0000000000007307 */ /* 0x000e300000201000 */
        /* <DEDUP_REMOVED lines=16> */
.L_x_5422:
[----:B------:R-:W-:-:S06]  /*24a0*/  IMAD.U32 R3, R3, 0x10000, RZ ;  /* 0x0001000003037824 */ /* 0x000fcc00078e00ff */
[----:B------:R-:W0:Y:S02]  /*24b0*/  F2I.S64.TRUNC R2, R3 ;  /* 0x0000000300027311 */ /* 0x000e24000020d900 */
[----:B0-----:R3:W-:Y:S01]  /*24c0*/  STG.E.U8 desc[UR36][R16.64], R2 ;  /* 0x0000000210007986 */ /* 0x0017e2000c101124 */
[----:B------:R-:W-:Y:S05]  /*24d0*/  BRA `(.L_x_5424) ;  /* 0x0000000c00847947 */ /* 0x000fea0003800000 */
.L_x_5421:
        /* <DEDUP_REMOVED lines=10> */
.L_x_5426:
[----:B------:R-:W-:-:S06]  /*2580*/  IMAD.U32 R3, R3, 0x10000, RZ ;  /* 0x0001000003037824 */ /* 0x000fcc00078e00ff */
[----:B------:R-:W0:Y:S02]  /*2590*/  F2I.FTZ.TRUNC.NTZ R3, R3 ;  /* 0x0000000300037305 */ /* 0x000e24000021f100 */
[----:B0-----:R1:W-:Y:S01]  /*25a0*/  STG.E desc[UR36][R16.64], R3 ;  /* 0x0000000310007986 */ /* 0x0013e2000c101924 */
[----:B------:R-:W-:Y:S05]  /*25b0*/  BRA `(.L_x_5424) ;  /* 0x0000000c004c7947 */ /* 0x000fea0003800000 */
.L_x_5425:
[----:B------:R-:W-:-:S06]  /*25c0*/  IMAD.U32 R3, R3, 0x10000, RZ ;  /* 0x0001000003037824 */ /* 0x000fcc00078e00ff */
[----:B------:R-:W0:Y:S02]  /*25d0*/  F2I.FTZ.TRUNC.NTZ R3, R3 ;  /* 0x0000000300037305 */ /* 0x000e24000021f100 */
[----:B0-----:R2:W-:Y:S01]  /*25e0*/  STG.E.U16 desc[UR36][R16.64], R3 ;  /* 0x0000000310007986 */ /* 0x0015e2000c101524 */
[----:B------:R-:W-:Y:S05]  /*25f0*/  BRA `(.L_x_5424) ;  /* 0x0000000c003c7947 */ /* 0x000fea0003800000 */
.L_x_5420:
        /* <DEDUP_REMOVED lines=9> */
.L_x_5428:
[----:B------:R-:W-:-:S05]  /*2690*/  IMAD.U32 R0, R3, 0x10000, RZ ;  /* 0x0001000003007824 */ /* 0x000fca00078e00ff */
[----:B------:R-:W-:-:S05]  /*26a0*/  F2FP.F16.F32.PACK_AB R0, RZ, R0 ;  /* 0x00000000ff00723e */ /* 0x000fca00000000ff */
[----:B------:R0:W-:Y:S01]  /*26b0*/  STG.E.U16 desc[UR36][R16.64], R0 ;  /* 0x0000000010007986 */ /* 0x0001e2000c101524 */
[----:B------:R-:W-:Y:S05]  /*26c0*/  BRA `(.L_x_5424) ;  /* 0x0000000c00087947 */ /* 0x000fea0003800000 */
.L_x_5427:
        /* <DEDUP_REMOVED lines=10> */
.L_x_5430:
[----:B------:R-:W-:-:S05]  /*2770*/  IMAD.U32 R3, R3, 0x10000, RZ ;  /* 0x0001000003037824 */ /* 0x000fca00078e00ff */
[----:B------:R-:W-:-:S04]  /*2780*/  F2FP.F16.F32.PACK_AB R3, RZ, R3 ;  /* 0x00000003ff03723e */ /* 0x000fc800000000ff */
[----:B------:R-:W-:-:S05]  /*2790*/  PRMT R3, R3, 0x5410, RZ ;  /* 0x0000541003037816 */ /* 0x000fca00000000ff */
[----:B------:R0:W-:Y:S01]  /*27a0*/  STG.E desc[UR36][R16.64], R3 ;  /* 0x0000000310007986 */ /* 0x0001e2000c101924 */
[----:B------:R-:W-:Y:S05]  /*27b0*/  BRA `(.L_x_5424) ;  /* 0x0000000800cc7947 */ /* 0x000fea0003800000 */
.L_x_5429:
[----:B------:R-:W-:-:S04]  /*27c0*/  IMAD.U32 R2, R3, 0x10000, RZ ;  /* 0x0001000003027824 */ /* 0x000fc800078e00ff */
[----:B------:R-:W-:-:S06]  /*27d0*/  FMUL.FTZ R2, R2, 1 ;  /* 0x3f80000002027820 */ /* 0x000fcc0000410000 */
[----:B------:R-:W0:Y:S02]  /*27e0*/  F2F.F64.F32 R2, R2 ;  /* 0x0000000200027310 */ /* 0x000e240000201800 */
[----:B0-----:R0:W-:Y:S01]  /*27f0*/  STG.E.64 desc[UR36][R16.64], R2 ;  /* 0x0000000210007986 */ /* 0x0011e2000c101b24 */
[----:B------:R-:W-:Y:S05]  /*2800*/  BRA `(.L_x_5424) ;  /* 0x0000000800b87947 */ /* 0x000fea0003800000 */
.L_x_5419:
        /* <DEDUP_REMOVED lines=13> */
.L_x_5433:
[----:B------:R-:W-:Y:S01]  /*28e0*/  IMAD.U32 R3, R3, 0x10000, RZ ;  /* 0x0001000003037824 */ /* 0x000fe200078e00ff */
[----:B------:R-:W-:-:S03]  /*28f0*/  CS2R R6, SRZ ;  /* 0x0000000000067805 */ /* 0x000fc6000001ff00 */
[----:B------:R-:W-:-:S04]  /*2900*/  FMUL.FTZ R3, R3, 1 ;  /* 0x3f80000003037820 */ /* 0x000fc80000410000 */
[----:B------:R-:W0:Y:S02]  /*2910*/  F2F.F64.F32 R4, R3 ;  /* 0x0000000300047310 */ /* 0x000e240000201800 */
[----:B0-----:R0:W-:Y:S01]  /*2920*/  STG.E.128 desc[UR36][R16.64], R4 ;  /* 0x0000000410007986 */ /* 0x0011e2000c101d24 */
[----:B------:R-:W-:Y:S05]  /*2930*/  BRA `(.L_x_5424) ;  /* 0x00000008006c7947 */ /* 0x000fea0003800000 */
.L_x_5432:
        /* <DEDUP_REMOVED lines=21> */
.L_x_5437:
[----:B------:R-:W-:Y:S05]  /*2a90*/  BSYNC B0 ;  /* 0x0000000000007941 */ /* 0x000fea0003800000 */
.L_x_5436:
[----:B------:R-:W-:-:S05]  /*2aa0*/  LOP3.LUT R3, R0, R3, RZ, 0xfc, !PT ;  /* 0x0000000300037212 */ /* 0x000fca00078efcff */
[----:B------:R0:W-:Y:S01]  /*2ab0*/  STG.E.U8 desc[UR36][R16.64], R3 ;  /* 0x0000000310007986 */ /* 0x0001e2000c101124 */
[----:B------:R-:W-:Y:S05]  /*2ac0*/  BRA `(.L_x_5424) ;  /* 0x0000000800087947 */ /* 0x000fea0003800000 */
.L_x_5435:
        /* <DEDUP_REMOVED lines=13> */
.L_x_5439:
[----:B------:R-:W-:Y:S01]  /*2ba0*/  IMAD.MOV.U32 R0, RZ, RZ, 0x7f ;  /* 0x0000007fff007424 */ /* 0x000fe200078e00ff */
[----:B------:R-:W-:-:S04]  /*2bb0*/  ISETP.GT.U32.AND P0, PT, R2, 0x7f800000, PT ;  /* 0x7f8000000200780c */ /* 0x000fc80003f04070 */
[----:B------:R-:W-:-:S09]  /*2bc0*/  SEL R0, R0, 0x7c, P0 ;  /* 0x0000007c00007807 */ /* 0x000fd20000000000 */
.L_x_5440:
[----:B------:R-:W-:Y:S05]  /*2bd0*/  BSYNC B0 ;  /* 0x0000000000007941 */ /* 0x000fea0003800000 */
.L_x_5438:
[----:B------:R-:W-:-:S04]  /*2be0*/  LOP3.LUT R2, R3, 0x80000000, RZ, 0xc0, !PT ;  /* 0x8000000003027812 */ /* 0x000fc800078ec0ff */
[----:B------:R-:W-:-:S04]  /*2bf0*/  SHF.R.U32.HI R3, RZ, 0x18, R2 ;  /* 0x00000018ff037819 */ /* 0x000fc80000011602 */
[----:B------:R-:W-:-:S05]  /*2c00*/  LOP3.LUT R3, R0, R3, RZ, 0xfc, !PT ;  /* 0x0000000300037212 */ /* 0x000fca00078efcff */
[----:B------:R0:W-:Y:S01]  /*2c10*/  STG.E.U8 desc[UR36][R16.64], R3 ;  /* 0x0000000310007986 */ /* 0x0001e2000c101124 */
[----:B------:R-:W-:Y:S05]  /*2c20*/  BRA `(.L_x_5424) ;  /* 0x0000000400b07947 */ /* 0x000fea0003800000 */
.L_x_5434:
[----:B------:R0:W-:Y:S01]  /*2c30*/  STG.E.U16 desc[UR36][R16.64], R3 ;  /* 0x0000000310007986 */ /* 0x0001e2000c101524 */
[----:B------:R-:W-:Y:S05]  /*2c40*/  BRA `(.L_x_5424) ;  /* 0x0000000400a87947 */ /* 0x000fea0003800000 */
.L_x_5431:
        /* <DEDUP_REMOVED lines=12> */
.L_x_5443:
        /* <DEDUP_REMOVED lines=17> */
.L_x_5446:
[----:B------:R-:W-:-:S04]  /*2e20*/  LOP3.LUT R2, R3, 0x80000000, RZ, 0xc0, !PT ;  /* 0x8000000003027812 */ /* 0x000fc800078ec0ff */
[----:B------:R-:W-:-:S04]  /*2e30*/  SHF.R.U32.HI R3, RZ, 0x18, R2 ;  /* 0x00000018ff037819 */ /* 0x000fc80000011602 */
[----:B------:R-:W-:-:S04]  /*2e40*/  LOP3.LUT R0, R0, R3, RZ, 0xfc, !PT ;  /* 0x0000000300007212 */ /* 0x000fc800078efcff */
[----:B------:R-:W-:-:S07]  /*2e50*/  PRMT R8, R0, 0x7610, R8 ;  /* 0x0000761000087816 */ /* 0x000fce0000000008 */
.L_x_5445:
[----:B------:R-:W-:Y:S05]  /*2e60*/  BSYNC B0 ;  /* 0x0000000000007941 */ /* 0x000fea0003800000 */
.L_x_5444:
[----:B------:R0:W-:Y:S01]  /*2e70*/  STG.E.U8 desc[UR36][R16.64], R8 ;  /* 0x0000000810007986 */ /* 0x0001e2000c101124 */
[----:B------:R-:W-:Y:S05]  /*2e80*/  BRA `(.L_x_5424) ;  /* 0x0000000400187947 */ /* 0x000fea0003800000 */
.L_x_5442:
        /* <DEDUP_REMOVED lines=17> */
.L_x_5449:
[----:B------:R-:W-:-:S04]  /*2fa0*/  LOP3.LUT R2, R3, 0x80000000, RZ, 0xc0, !PT ;  /* 0x8000000003027812 */ /* 0x000fc800078ec0ff */
[----:B------:R-:W-:-:S04]  /*2fb0*/  SHF.R.U32.HI R3, RZ, 0x18, R2 ;  /* 0x00000018ff037819 */ /* 0x000fc80000011602 */
[----:B------:R-:W-:-:S04]  /*2fc0*/  LOP3.LUT R0, R0, R3, RZ, 0xfc, !PT ;  /* 0x0000000300007212 */ /* 0x000fc800078efcff */
[----:B------:R-:W-:-:S07]  /*2fd0*/  PRMT R8, R0, 0x7610, R8 ;  /* 0x0000761000087816 */ /* 0x000fce0000000008 */
.L_x_5448:
[----:B------:R-:W-:Y:S05]  /*2fe0*/  BSYNC B0 ;  /* 0x0000000000007941 */ /* 0x000fea0003800000 */
.L_x_5447:
[----:B------:R0:W-:Y:S01]  /*2ff0*/  STG.E.U8 desc[UR36][R16.64], R8 ;  /* 0x0000000810007986 */ /* 0x0001e2000c101124 */
[----:B------:R-:W-:Y:S05]  /*3000*/  BRA `(.L_x_5424) ;  /* 0x0000000000b87947 */ /* 0x000fea0003800000 */
.L_x_5441:
        /* <DEDUP_REMOVED lines=22> */
.L_x_5423:
        /* <DEDUP_REMOVED lines=16> */
.L_x_5452:
[----:B------:R-:W-:Y:S05]  /*3270*/  BRA `(.L_x_5424) ;  /* 0x00000000001c7947 */ /* 0x000fea0003800000 */
.L_x_5451:
[----:B------:R-:W-:-:S06]  /*3280*/  IMAD.U32 R3, R3, 0x10000, RZ ;  /* 0x0001000003037824 */ /* 0x000fcc00078e00ff */
[----:B------:R-:W0:Y:S02]  /*3290*/  F2I.U64.TRUNC R2, R3 ;  /* 0x0000000300027311 */ /* 0x000e24000020d800 */
[----:B0-----:R0:W-:Y:S01]  /*32a0*/  STG.E.64 desc[UR36][R16.64], R2 ;  /* 0x0000000210007986 */ /* 0x0011e2000c101b24 */
[----:B------:R-:W-:Y:S05]  /*32b0*/  BRA `(.L_x_5424) ;  /* 0x00000000000c7947 */ /* 0x000fea0003800000 */
.L_x_5450:
[----:B------:R-:W-:-:S06]  /*32c0*/  IMAD.U32 R3, R3, 0x10000, RZ ;  /* 0x0001000003037824 */ /* 0x000fcc00078e00ff */
[----:B------:R-:W0:Y:S02]  /*32d0*/  F2I.FTZ.U32.TRUNC.NTZ R3, R3 ;  /* 0x0000000300037305 */ /* 0x000e24000021f000 */
[----:B0-----:R0:W-:Y:S02]  /*32e0*/  STG.E desc[UR36][R16.64], R3 ;  /* 0x0000000310007986 */ /* 0x0011e4000c101924 */
.L_x_5424:
[----:B------:R-:W-:-:S04]  /*32f0*/  IMAD R18, R23, 0x200, R18 ;  /* 0x0000020017127824 */ /* 0x000fc800078e0212 */
[----:B------:R-:W-:-:S07]  /*3300*/  VIADD R19, R18, 0x80 ;  /* 0x0000008012137836 */ /* 0x000fce0000000000 */
.L_x_5384:
[----:B------:R-:W-:Y:S05]  /*3310*/  BSYNC B6 ;  /* 0x0000000000067941 */ /* 0x000fea0003800000 */
.L_x_5383:
        /* <DEDUP_REMOVED lines=307> */
.L_x_5455:
        /* <DEDUP_REMOVED lines=22> */
.L_x_5459:
[----:B------:R-:W2:Y:S02]  /*47b0*/  LDG.E.U8 R2, desc[UR36][R2.64] ;  /* 0x0000002402027981 */ /* 0x000ea4000c1e1100 */
[----:B--2---:R-:W-:-:S04]  /*47c0*/  I2FP.F32.U32 R0, R2 ;  /* 0x0000000200007245 */ /* 0x004fc80000201000 */
[----:B------:R-:W-:Y:S01]  /*47d0*/  F2FP.BF16.F32.PACK_AB R0, RZ, R0 ;  /* 0x00000000ff00723e */ /* 0x000fe200000010ff */
[----:B------:R-:W-:Y:S06]  /*47e0*/  BRA `(.L_x_5461) ;  /* 0x0000000c00907947 */ /* 0x000fec0003800000 */
.L_x_5458:
        /* <DEDUP_REMOVED lines=10> */
.L_x_5463:
[----:B------:R-:W2:Y:S02]  /*4890*/  LDG.E R2, desc[UR36][R2.64] ;  /* 0x0000002402027981 */ /* 0x000ea4000c1e1900 */
[----:B--2---:R-:W-:-:S04]  /*48a0*/  I2FP.F32.S32 R0, R2 ;  /* 0x0000000200007245 */ /* 0x004fc80000201400 */
[----:B------:R-:W-:Y:S01]  /*48b0*/  F2FP.BF16.F32.PACK_AB R0, RZ, R0 ;  /* 0x00000000ff00723e */ /* 0x000fe200000010ff */
[----:B------:R-:W-:Y:S06]  /*48c0*/  BRA `(.L_x_5461) ;  /* 0x0000000c00587947 */ /* 0x000fec0003800000 */
.L_x_5462:
[----:B------:R-:W2:Y:S02]  /*48d0*/  LDG.E.U16 R2, desc[UR36][R2.64] ;  /* 0x0000002402027981 */ /* 0x000ea4000c1e1500 */
[----:B--2---:R-:W0:Y:S02]  /*48e0*/  I2F.S16 R0, R2 ;  /* 0x0000000200007306 */ /* 0x004e240000101400 */
[----:B0-----:R-:W-:Y:S01]  /*48f0*/  F2FP.BF16.F32.PACK_AB R0, RZ, R0 ;  /* 0x00000000ff00723e */ /* 0x001fe200000010ff */
[----:B------:R-:W-:Y:S06]  /*4900*/  BRA `(.L_x_5461) ;  /* 0x0000000c00487947 */ /* 0x000fec0003800000 */
.L_x_5457:
        /* <DEDUP_REMOVED lines=9> */
.L_x_5465:
[----:B------:R-:W2:Y:S02]  /*49a0*/  LDG.E.U16 R0, desc[UR36][R2.64] ;  /* 0x0000002402007981 */ /* 0x000ea4000c1e1500 */
[----:B--2---:R-:W-:-:S05]  /*49b0*/  HADD2.F32 R0, -RZ, R0.H0_H0 ;  /* 0x20000000ff007230 */ /* 0x004fca0000004100 */
[----:B------:R-:W-:Y:S01]  /*49c0*/  F2FP.BF16.F32.PACK_AB R0, RZ, R0 ;  /* 0x00000000ff00723e */ /* 0x000fe200000010ff */
[----:B------:R-:W-:Y:S06]  /*49d0*/  BRA `(.L_x_5461) ;  /* 0x0000000c00147947 */ /* 0x000fec0003800000 */
.L_x_5464:
        /* <DEDUP_REMOVED lines=9> */
.L_x_5467:
[----:B------:R-:W2:Y:S02]  /*4a70*/  LDG.E.U16 R2, desc[UR36][R2.64] ;  /* 0x0000002402027981 */ /* 0x000ea4000c1e1500 */
[----:B--2---:R-:W-:-:S05]  /*4a80*/  HADD2.F32 R0, -RZ, R2.H0_H0 ;  /* 0x20000002ff007230 */ /* 0x004fca0000004100 */
[----:B------:R-:W-:Y:S01]  /*4a90*/  F2FP.BF16.F32.PACK_AB R0, RZ, R0 ;  /* 0x00000000ff00723e */ /* 0x000fe200000010ff */
[----:B------:R-:W-:Y:S06]  /*4aa0*/  BRA `(.L_x_5461) ;  /* 0x0000000800e07947 */ /* 0x000fec0003800000 */
.L_x_5466:
        /* <DEDUP_REMOVED lines=8> */
.L_x_5456:
        /* <DEDUP_REMOVED lines=13> */
.L_x_5470:
        /* <DEDUP_REMOVED lines=8> */
.L_x_5469:
        /* <DEDUP_REMOVED lines=28> */
.L_x_5472:
        /* <DEDUP_REMOVED lines=15> */
.L_x_5471:
[----:B------:R0:W5:Y:S01]  /*4f30*/  LDG.E.U16 R0, desc[UR36][R2.64] ;  /* 0x0000002402007981 */ /* 0x000162000c1e1500 */
[----:B------:R-:W-:Y:S05]  /*4f40*/  BRA `(.L_x_5461) ;  /* 0x0000000400b87947 */ /* 0x000fea0003800000 */
.L_x_5468:
        /* <DEDUP_REMOVED lines=12> */
.L_x_5475:
        /* <DEDUP_REMOVED lines=21> */
.L_x_5479:
[----:B------:R-:W-:Y:S05]  /*5160*/  BSYNC B1 ;  /* 0x0000000000017941 */ /* 0x000fea0003800000 */
.L_x_5478:
[----:B------:R-:W-:Y:S01]  /*5170*/  LEA R3, R0, 0x3b800000, 0x17 ;  /* 0x3b80000000037811 */ /* 0x000fe200078eb8ff */
[----:B------:R-:W-:-:S05]  /*5180*/  IMAD.SHL.U32 R0, R2, 0x100000, RZ ;  /* 0x0010000002007824 */ /* 0x000fca00078e00ff */
[----:B------:R-:W-:-:S07]  /*5190*/  LOP3.LUT R0, R3, R0, R4, 0xfe, !PT ;  /* 0x0000000003007212 */ /* 0x000fce00078efe04 */
.L_x_5477:
[----:B------:R-:W-:Y:S05]  /*51a0*/  BSYNC B0 ;  /* 0x0000000000007941 */ /* 0x000fea0003800000 */
.L_x_5476:
[----:B------:R-:W-:Y:S01]  /*51b0*/  F2FP.BF16.F32.PACK_AB R0, RZ, R0 ;  /* 0x00000000ff00723e */ /* 0x000fe200000010ff */
[----:B------:R-:W-:Y:S06]  /*51c0*/  BRA `(.L_x_5461) ;  /* 0x0000000400187947 */ /* 0x000fec0003800000 */
.L_x_5474:
        /* <DEDUP_REMOVED lines=21> */
.L_x_5483:
[----:B------:R-:W-:Y:S05]  /*5320*/  BSYNC B1 ;  /* 0x0000000000017941 */ /* 0x000fea0003800000 */
.L_x_5482:
[----:B------:R-:W-:Y:S01]  /*5330*/  LEA R3, R0, 0x37800000, 0x17 ;  /* 0x3780000000037811 */ /* 0x000fe200078eb8ff */
[----:B------:R-:W-:-:S05]  /*5340*/  IMAD.SHL.U32 R0, R2, 0x200000, RZ ;  /* 0x0020000002007824 */ /* 0x000fca00078e00ff */
[----:B------:R-:W-:-:S07]  /*5350*/  LOP3.LUT R0, R3, R0, R4, 0xfe, !PT ;  /* 0x0000000003007212 */ /* 0x000fce00078efe04 */
.L_x_5481:
[----:B------:R-:W-:Y:S05]  /*5360*/  BSYNC B0 ;  /* 0x0000000000007941 */ /* 0x000fea0003800000 */
.L_x_5480:
[----:B------:R-:W-:Y:S01]  /*5370*/  F2FP.BF16.F32.PACK_AB R0, RZ, R0 ;  /* 0x00000000ff00723e */ /* 0x000fe200000010ff */
[----:B------:R-:W-:Y:S06]  /*5380*/  BRA `(.L_x_5461) ;  /* 0x0000000000a87947 */ /* 0x000fec0003800000 */
.L_x_5473:
        /* <DEDUP_REMOVED lines=14> */
.L_x_5487:
[----:B------:R-:W-:Y:S05]  /*5470*/  BSYNC B0 ;  /* 0x0000000000007941 */ /* 0x000fea0003800000 */
.L_x_5486:
[----:B------:R-:W-:Y:S01]  /*5480*/  F2FP.BF16.F32.PACK_AB R0, RZ, R0 ;  /* 0x00000000ff00723e */ /* 0x000fe200000010ff */
[----:B------:R-:W-:Y:S06]  /*5490*/  BRA `(.L_x_5461) ;  /* 0x0000000000647947 */ /* 0x000fec0003800000 */
.L_x_5460:
        /* <DEDUP_REMOVED lines=16> */
.L_x_5488:
[----:B------:R-:W-:Y:S01]  /*55a0*/  PRMT R0, RZ, 0x7610, R0 ;  /* 0x00007610ff007816 */ /* 0x000fe20000000000 */
[----:B------:R-:W-:Y:S06]  /*55b0*/  BRA `(.L_x_5461) ;  /* 0x00000000001c7947 */ /* 0x000fec0003800000 */
.L_x_5485:
[----:B------:R-:W2:Y:S02]  /*55c0*/  LDG.E.64 R2, desc[UR36][R2.64] ;  /* 0x0000002402027981 */ /* 0x000ea4000c1e1b00 */
[----:B--2---:R-:W0:Y:S02]  /*55d0*/  I2F.U64 R0, R2 ;  /* 0x0000000200007312 */ /* 0x004e240000301000 */
[----:B0-----:R-:W-:Y:S01]  /*55e0*/  F2FP.BF16.F32.PACK_AB R0, RZ, R0 ;  /* 0x00000000ff00723e */ /* 0x001fe200000010ff */
[----:B------:R-:W-:Y:S06]  /*55f0*/  BRA `(.L_x_5461) ;  /* 0x00000000000c7947 */ /* 0x000fec0003800000 */
.L_x_5484:
[----:B------:R-:W2:Y:S02]  /*5600*/  LDG.E R2, desc[UR36][R2.64] ;  /* 0x0000002402027981 */ /* 0x000ea4000c1e1900 */
[----:B--2---:R-:W-:-:S04]  /*5610*/  I2FP.F32.U32 R0, R2 ;  /* 0x0000000200007245 */ /* 0x004fc80000201000 */
[----:B------:R-:W-:-:S07]  /*5620*/  F2FP.BF16.F32.PACK_AB R0, RZ, R0 ;  /* 0x00000000ff00723e */ /* 0x000fce00000010ff */
.L_x_5461:
        /* <DEDUP_REMOVED lines=19> */
.L_x_5492:
[----:B------:R-:W-:-:S06]  /*5760*/  IMAD.U32 R3, R3, 0x10000, RZ ;  /* 0x0001000003037824 */ /* 0x000fcc00078e00ff */
[----:B------:R-:W0:Y:S02]  /*5770*/  F2I.S64.TRUNC R2, R3 ;  /* 0x0000000300027311 */ /* 0x000e24000020d900 */
[----:B0-----:R0:W-:Y:S01]  /*5780*/  STG.E.U8 desc[UR36][R16.64], R2 ;  /* 0x0000000210007986 */ /* 0x0011e2000c101124 */
[----:B------:R-:W-:Y:S05]  /*5790*/  BRA `(.L_x_5494) ;  /* 0x0000000c00847947 */ /* 0x000fea0003800000 */
.L_x_5491:
        /* <DEDUP_REMOVED lines=10> */
.L_x_5496:
[----:B------:R-:W-:-:S06]  /*5840*/  IMAD.U32 R3, R3, 0x10000, RZ ;  /* 0x0001000003037824 */ /* 0x000fcc00078e00ff */
[----:B------:R-:W0:Y:S02]  /*5850*/  F2I.FTZ.TRUNC.NTZ R3, R3 ;  /* 0x0000000300037305 */ /* 0x000e24000021f100 */
[----:B0-----:R0:W-:Y:S01]  /*5860*/  STG.E desc[UR36][R16.64], R3 ;  /* 0x0000000310007986 */ /* 0x0011e2000c101924 */
[----:B------:R-:W-:Y:S05]  /*5870*/  BRA `(.L_x_5494) ;  /* 0x0000000c004c7947 */ /* 0x000fea0003800000 */
.L_x_5495:
[----:B------:R-:W-:-:S06]  /*5880*/  IMAD.U32 R3, R3, 0x10000, RZ ;  /* 0x0001000003037824 */ /* 0x000fcc00078e00ff */
[----:B------:R-:W0:Y:S02]  /*5890*/  F2I.FTZ.TRUNC.NTZ R3, R3 ;  /* 0x0000000300037305 */ /* 0x000e24000021f100 */
[----:B0-----:R0:W-:Y:S01]  /*58a0*/  STG.E.U16 desc[UR36][R16.64], R3 ;  /* 0x0000000310007986 */ /* 0x0011e2000c101524 */
[----:B------:R-:W-:Y:S05]  /*58b0*/  BRA `(.L_x_5494) ;  /* 0x0000000c003c7947 */ /* 0x000fea0003800000 */
.L_x_5490:
        /* <DEDUP_REMOVED lines=9> */
.L_x_5498:
[----:B------:R-:W-:-:S05]  /*5950*/  IMAD.U32 R0, R3, 0x10000, RZ ;  /* 0x0001000003007824 */ /* 0x000fca00078e00ff */
[----:B------:R-:W-:-:S05]  /*5960*/  F2FP.F16.F32.PACK_AB R0, RZ, R0 ;  /* 0x00000000ff00723e */ /* 0x000fca00000000ff */
[----:B------:R0:W-:Y:S01]  /*5970*/  STG.E.U16 desc[UR36][R16.64], R0 ;  /* 0x0000000010007986 */ /* 0x0001e2000c101524 */
[----:B------:R-:W-:Y:S05]  /*5980*/  BRA `(.L_x_5494) ;  /* 0x0000000c00087947 */ /* 0x000fea0003800000 */
.L_x_5497:
        /* <DEDUP_REMOVED lines=10> */
.L_x_5500:
[----:B------:R-:W-:-:S05]  /*5a30*/  IMAD.U32 R3, R3, 0x10000, RZ ;  /* 0x0001000003037824 */ /* 0x000fca00078e00ff */
[----:B------:R-:W-:-:S04]  /*5a40*/  F2FP.F16.F32.PACK_AB R3, RZ, R3 ;  /* 0x00000003ff03723e */ /* 0x000fc800000000ff */
[----:B------:R-:W-:-:S05]  /*5a50*/  PRMT R3, R3, 0x5410, RZ ;  /* 0x0000541003037816 */ /* 0x000fca00000000ff */
[----:B------:R0:W-:Y:S01]  /*5a60*/  STG.E desc[UR36][R16.64], R3 ;  /* 0x0000000310007986 */ /* 0x0001e2000c101924 */
[----:B------:R-:W-:Y:S05]  /*5a70*/  BRA `(.L_x_5494) ;  /* 0x0000000800cc7947 */ /* 0x000fea0003800000 */
.L_x_5499:
[----:B------:R-:W-:-:S04]  /*5a80*/  IMAD.U32 R2, R3, 0x10000, RZ ;  /* 0x0001000003027824 */ /* 0x000fc800078e00ff */
[----:B------:R-:W-:-:S06]  /*5a90*/  FMUL.FTZ R2, R2, 1 ;  /* 0x3f80000002027820 */ /* 0x000fcc0000410000 */
[----:B------:R-:W0:Y:S02]  /*5aa0*/  F2F.F64.F32 R2, R2 ;  /* 0x0000000200027310 */ /* 0x000e240000201800 */
[----:B0-----:R0:W-:Y:S01]  /*5ab0*/  STG.E.64 desc[UR36][R16.64], R2 ;  /* 0x0000000210007986 */ /* 0x0011e2000c101b24 */
[----:B------:R-:W-:Y:S05]  /*5ac0*/  BRA `(.L_x_5494) ;  /* 0x0000000800b87947 */ /* 0x000fea0003800000 */
.L_x_5489:
        /* <DEDUP_REMOVED lines=13> */
.L_x_5503:
[----:B------:R-:W-:Y:S01]  /*5ba0*/  IMAD.U32 R3, R3, 0x10000, RZ ;  /* 0x0001000003037824 */ /* 0x000fe200078e00ff */
[----:B------:R-:W-:-:S03]  /*5bb0*/  CS2R R6, SRZ ;  /* 0x0000000000067805 */ /* 0x000fc6000001ff00 */
[----:B------:R-:W-:-:S04]  /*5bc0*/  FMUL.FTZ R3, R3, 1 ;  /* 0x3f80000003037820 */ /* 0x000fc80000410000 */
[----:B------:R-:W0:Y:S02]  /*5bd0*/  F2F.F64.F32 R4, R3 ;  /* 0x0000000300047310 */ /* 0x000e240000201800 */
[----:B0-----:R0:W-:Y:S01]  /*5be0*/  STG.E.128 desc[UR36][R16.64], R4 ;  /* 0x0000000410007986 */ /* 0x0011e2000c101d24 */
[----:B------:R-:W-:Y:S05]  /*5bf0*/  BRA `(.L_x_5494) ;  /* 0x00000008006c7947 */ /* 0x000fea0003800000 */
.L_x_5502:
        /* <DEDUP_REMOVED lines=21> */
.L_x_5507:
[----:B------:R-:W-:Y:S05]  /*5d50*/  BSYNC B0 ;  /* 0x0000000000007941 */ /* 0x000fea0003800000 */
.L_x_5506:
[----:B------:R-:W-:-:S05]  /*5d60*/  LOP3.LUT R3, R0, R3, RZ, 0xfc, !PT ;  /* 0x0000000300037212 */ /* 0x000fca00078efcff */
[----:B------:R0:W-:Y:S01]  /*5d70*/  STG.E.U8 desc[UR36][R16.64], R3 ;  /* 0x0000000310007986 */ /* 0x0001e2000c101124 */
[----:B------:R-:W-:Y:S05]  /*5d80*/  BRA `(.L_x_5494) ;  /* 0x0000000800087947 */ /* 0x000fea0003800000 */
.L_x_5505:
        /* <DEDUP_REMOVED lines=13> */
.L_x_5509:
[----:B------:R-:W-:Y:S01]  /*5e60*/  IMAD.MOV.U32 R0, RZ, RZ, 0x7f ;  /* 0x0000007fff007424 */ /* 0x000fe200078e00ff */
[----:B------:R-:W-:-:S04]  /*5e70*/  ISETP.GT.U32.AND P0, PT, R2, 0x7f800000, PT ;  /* 0x7f8000000200780c */ /* 0x000fc80003f04070 */
[----:B------:R-:W-:-:S09]  /*5e80*/  SEL R0, R0, 0x7c, P0 ;  /* 0x0000007c00007807 */ /* 0x000fd20000000000 */
.L_x_5510:
[----:B------:R-:W-:Y:S05]  /*5e90*/  BSYNC B0 ;  /* 0x0000000000007941 */ /* 0x000fea0003800000 */
.L_x_5508:
[----:B------:R-:W-:-:S04]  /*5ea0*/  LOP3.LUT R2, R3, 0x80000000, RZ, 0xc0, !PT ;  /* 0x8000000003027812 */ /* 0x000fc800078ec0ff */
[----:B------:R-:W-:-:S04]  /*5eb0*/  SHF.R.U32.HI R3, RZ, 0x18, R2 ;  /* 0x00000018ff037819 */ /* 0x000fc80000011602 */
[----:B------:R-:W-:-:S05]  /*5ec0*/  LOP3.LUT R3, R0, R3, RZ, 0xfc, !PT ;  /* 0x0000000300037212 */ /* 0x000fca00078efcff */
[----:B------:R0:W-:Y:S01]  /*5ed0*/  STG.E.U8 desc[UR36][R16.64], R3 ;  /* 0x0000000310007986 */ /* 0x0001e2000c101124 */
[----:B------:R-:W-:Y:S05]  /*5ee0*/  BRA `(.L_x_5494) ;  /* 0x0000000400b07947 */ /* 0x000fea0003800000 */
.L_x_5504:
[----:B------:R0:W-:Y:S01]  /*5ef0*/  STG.E.U16 desc[UR36][R16.64], R3 ;  /* 0x0000000310007986 */ /* 0x0001e2000c101524 */
[----:B------:R-:W-:Y:S05]  /*5f00*/  BRA `(.L_x_5494) ;  /* 0x0000000400a87947 */ /* 0x000fea0003800000 */
.L_x_5501:
        /* <DEDUP_REMOVED lines=12> */
.L_x_5513:
        /* <DEDUP_REMOVED lines=17> */
.L_x_5516:
[----:B------:R-:W-:-:S04]  /*60e0*/  LOP3.LUT R2, R3, 0x80000000, RZ, 0xc0, !PT ;  /* 0x8000000003027812 */ /* 0x000fc800078ec0ff */
[----:B------:R-:W-:-:S04]  /*60f0*/  SHF.R.U32.HI R3, RZ, 0x18, R2 ;  /* 0x00000018ff037819 */ /* 0x000fc80000011602 */
[----:B------:R-:W-:-:S04]  /*6100*/  LOP3.LUT R0, R0, R3, RZ, 0xfc, !PT ;  /* 0x0000000300007212 */ /* 0x000fc800078efcff */
[----:B------:R-:W-:-:S07]  /*6110*/  PRMT R8, R0, 0x7610, R8 ;  /* 0x0000761000087816 */ /* 0x000fce0000000008 */
.L_x_5515:
[----:B------:R-:W-:Y:S05]  /*6120*/  BSYNC B0 ;  /* 0x0000000000007941 */ /* 0x000fea0003800000 */
.L_x_5514:
[----:B------:R3:W-:Y:S01]  /*6130*/  STG.E.U8 desc[UR36][R16.64], R8 ;  /* 0x0000000810007986 */ /* 0x0007e2000c101124 */
[----:B------:R-:W-:Y:S05]  /*6140*/  BRA `(.L_x_5494) ;  /* 0x0000000400187947 */ /* 0x000fea0003800000 */
.L_x_5512:
        /* <DEDUP_REMOVED lines=17> */
.L_x_5519:
[----:B------:R-:W-:-:S04]  /*6260*/  LOP3.LUT R2, R3, 0x80000000, RZ, 0xc0, !PT ;  /* 0x8000000003027812 */ /* 0x000fc800078ec0ff */
[----:B------:R-:W-:-:S04]  /*6270*/  SHF.R.U32.HI R3, RZ, 0x18, R2 ;  /* 0x00000018ff037819 */ /* 0x000fc80000011602 */
[----:B------:R-:W-:-:S04]  /*6280*/  LOP3.LUT R0, R0, R3, RZ, 0xfc, !PT ;  /* 0x0000000300007212 */ /* 0x000fc800078efcff */
[----:B------:R-:W-:-:S07]  /*6290*/  PRMT R8, R0, 0x7610, R8 ;  /* 0x0000761000087816 */ /* 0x000fce0000000008 */
.L_x_5518:
[----:B------:R-:W-:Y:S05]  /*62a0*/  BSYNC B0 ;  /* 0x0000000000007941 */ /* 0x000fea0003800000 */
.L_x_5517:
[----:B------:R0:W-:Y:S01]  /*62b0*/  STG.E.U8 desc[UR36][R16.64], R8 ;  /* 0x0000000810007986 */ /* 0x0001e2000c101124 */
[----:B------:R-:W-:Y:S05]  /*62c0*/  BRA `(.L_x_5494) ;  /* 0x0000000000b87947 */ /* 0x000fea0003800000 */
.L_x_5511:
        /* <DEDUP_REMOVED lines=22> */
.L_x_5493:
        /* <DEDUP_REMOVED lines=16> */
.L_x_5522:
[----:B------:R-:W-:Y:S05]  /*6530*/  BRA `(.L_x_5494) ;  /* 0x00000000001c7947 */ /* 0x000fea0003800000 */
.L_x_5521:
[----:B------:R-:W-:-:S06]  /*6540*/  IMAD.U32 R3, R3, 0x10000, RZ ;  /* 0x0001000003037824 */ /* 0x000fcc00078e00ff */
[----:B------:R-:W0:Y:S02]  /*6550*/  F2I.U64.TRUNC R2, R3 ;  /* 0x0000000300027311 */ /* 0x000e24000020d800 */
[----:B0-----:R2:W-:Y:S01]  /*6560*/  STG.E.64 desc[UR36][R16.64], R2 ;  /* 0x0000000210007986 */ /* 0x0015e2000c101b24 */
[----:B------:R-:W-:Y:S05]  /*6570*/  BRA `(.L_x_5494) ;  /* 0x00000000000c7947 */ /* 0x000fea0003800000 */
.L_x_5520:
[----:B------:R-:W-:-:S06]  /*6580*/  IMAD.U32 R3, R3, 0x10000, RZ ;  /* 0x0001000003037824 */ /* 0x000fcc00078e00ff */
[----:B------:R-:W0:Y:S02]  /*6590*/  F2I.FTZ.U32.TRUNC.NTZ R3, R3 ;  /* 0x0000000300037305 */ /* 0x000e24000021f000 */
[----:B0-----:R0:W-:Y:S02]  /*65a0*/  STG.E desc[UR36][R16.64], R3 ;  /* 0x0000000310007986 */ /* 0x0011e4000c101924 */
.L_x_5494:
[----:B------:R-:W-:-:S07]  /*65b0*/  VIADD R19, R19, 0x80 ;  /* 0x0000008013137836 */ /* 0x000fce0000000000 */
.L_x_5454:
[----:B------:R-:W-:Y:S05]  /*65c0*/  BSYNC B6 ;  /* 0x0000000000067941 */ /* 0x000fea0003800000 */
.L_x_5453:
        /* <DEDUP_REMOVED lines=307> */
.L_x_5525:
        /* <DEDUP_REMOVED lines=22> */
.L_x_5529:
[----:B------:R-:W2:Y:S02]  /*7a60*/  LDG.E.U8 R2, desc[UR36][R2.64] ;  /* 0x0000002402027981 */ /* 0x000ea4000c1e1100 */
[----:B--2---:R-:W-:-:S04]  /*7a70*/  I2FP.F32.U32 R0, R2 ;  /* 0x0000000200007245 */ /* 0x004fc80000201000 */
[----:B------:R-:W-:Y:S01]  /*7a80*/  F2FP.BF16.F32.PACK_AB R0, RZ, R0 ;  /* 0x00000000ff00723e */ /* 0x000fe200000010ff */
[----:B------:R-:W-:Y:S06]  /*7a90*/  BRA `(.L_x_5531) ;  /* 0x0000000c00907947 */ /* 0x000fec0003800000 */
.L_x_5528:
        /* <DEDUP_REMOVED lines=10> */
.L_x_5533:
[----:B------:R-:W2:Y:S02]  /*7b40*/  LDG.E R2, desc[UR36][R2.64] ;  /* 0x0000002402027981 */ /* 0x000ea4000c1e1900 */
[----:B--2---:R-:W-:-:S04]  /*7b50*/  I2FP.F32.S32 R0, R2 ;  /* 0x0000000200007245 */ /* 0x004fc80000201400 */
[----:B------:R-:W-:Y:S01]  /*7b60*/  F2FP.BF16.F32.PACK_AB R0, RZ, R0 ;  /* 0x00000000ff00723e */ /* 0x000fe200000010ff */
[----:B------:R-:W-:Y:S06]  /*7b70*/  BRA `(.L_x_5531) ;  /* 0x0000000c00587947 */ /* 0x000fec0003800000 */
.L_x_5532:
[----:B------:R-:W2:Y:S02]  /*7b80*/  LDG.E.U16 R2, desc[UR36][R2.64] ;  /* 0x0000002402027981 */ /* 0x000ea4000c1e1500 */
[----:B--2---:R-:W0:Y:S02]  /*7b90*/  I2F.S16 R0, R2 ;  /* 0x0000000200007306 */ /* 0x004e240000101400 */
[----:B0-----:R-:W-:Y:S01]  /*7ba0*/  F2FP.BF16.F32.PACK_AB R0, RZ, R0 ;  /* 0x00000000ff00723e */ /* 0x001fe200000010ff */
[----:B------:R-:W-:Y:S06]  /*7bb0*/  BRA `(.L_x_5531) ;  /* 0x0000000c00487947 */ /* 0x000fec0003800000 */
.L_x_5527:
        /* <DEDUP_REMOVED lines=9> */
.L_x_5535:
[----:B------:R-:W2:Y:S02]  /*7c50*/  LDG.E.U16 R0, desc[UR36][R2.64] ;  /* 0x0000002402007981 */ /* 0x000ea4000c1e1500 */
[----:B--2---:R-:W-:-:S05]  /*7c60*/  HADD2.F32 R0, -RZ, R0.H0_H0 ;  /* 0x20000000ff007230 */ /* 0x004fca0000004100 */
[----:B------:R-:W-:Y:S01]  /*7c70*/  F2FP.BF16.F32.PACK_AB R0, RZ, R0 ;  /* 0x00000000ff00723e */ /* 0x000fe200000010ff */
[----:B------:R-:W-:Y:S06]  /*7c80*/  BRA `(.L_x_5531) ;  /* 0x0000000c00147947 */ /* 0x000fec0003800000 */
.L_x_5534:
        /* <DEDUP_REMOVED lines=9> */
.L_x_5537:
[----:B------:R-:W2:Y:S02]  /*7d20*/  LDG.E.U16 R2, desc[UR36][R2.64] ;  /* 0x0000002402027981 */ /* 0x000ea4000c1e1500 */
[----:B--2---:R-:W-:-:S05]  /*7d30*/  HADD2.F32 R0, -RZ, R2.H0_H0 ;  /* 0x20000002ff007230 */ /* 0x004fca0000004100 */
[----:B------:R-:W-:Y:S01]  /*7d40*/  F2FP.BF16.F32.PACK_AB R0, RZ, R0 ;  /* 0x00000000ff00723e */ /* 0x000fe200000010ff */
[----:B------:R-:W-:Y:S06]  /*7d50*/  BRA `(.L_x_5531) ;  /* 0x0000000800e07947 */ /* 0x000fec0003800000 */
.L_x_5536:
        /* <DEDUP_REMOVED lines=8> */
.L_x_5526:
        /* <DEDUP_REMOVED lines=13> */
.L_x_5540:
        /* <DEDUP_REMOVED lines=8> */
.L_x_5539:
        /* <DEDUP_REMOVED lines=28> */
.L_x_5542:
        /* <DEDUP_REMOVED lines=15> */
.L_x_5541:
[----:B------:R0:W5:Y:S01]  /*81e0*/  LDG.E.U16 R0, desc[UR36][R2.64] ;  /* 0x0000002402007981 */ /* 0x000162000c1e1500 */
[----:B------:R-:W-:Y:S05]  /*81f0*/  BRA `(.L_x_5531) ;  /* 0x0000000400b87947 */ /* 0x000fea0003800000 */
.L_x_5538:
        /* <DEDUP_REMOVED lines=12> */
.L_x_5545:
        /* <DEDUP_REMOVED lines=21> */
.L_x_5549:
[----:B------:R-:W-:Y:S05]  /*8410*/  BSYNC B1 ;  /* 0x0000000000017941 */ /* 0x000fea0003800000 */
.L_x_5548:
[----:B------:R-:W-:Y:S01]  /*8420*/  LEA R3, R0, 0x3b800000, 0x17 ;  /* 0x3b80000000037811 */ /* 0x000fe200078eb8ff */
[----:B------:R-:W-:-:S05]  /*8430*/  IMAD.SHL.U32 R0, R2, 0x100000, RZ ;  /* 0x0010000002007824 */ /* 0x000fca00078e00ff */
[----:B------:R-:W-:-:S07]  /*8440*/  LOP3.LUT R0, R3, R0, R4, 0xfe, !PT ;  /* 0x0000000003007212 */ /* 0x000fce00078efe04 */
.L_x_5547:
[----:B------:R-:W-:Y:S05]  /*8450*/  BSYNC B0 ;  /* 0x0000000000007941 */ /* 0x000fea0003800000 */
.L_x_5546:
[----:B------:R-:W-:Y:S01]  /*8460*/  F2FP.BF16.F32.PACK_AB R0, RZ, R0 ;  /* 0x00000000ff00723e */ /* 0x000fe200000010ff */
[----:B------:R-:W-:Y:S06]  /*8470*/  BRA `(.L_x_5531) ;  /* 0x0000000400187947 */ /* 0x000fec0003800000 */
.L_x_5544:
        /* <DEDUP_REMOVED lines=21> */
.L_x_5553:
[----:B------:R-:W-:Y:S05]  /*85d0*/  BSYNC B1 ;  /* 0x0000000000017941 */ /* 0x000fea0003800000 */
.L_x_5552:
[----:B------:R-:W-:Y:S01]  /*85e0*/  LEA R3, R0, 0x37800000, 0x17 ;  /* 0x3780000000037811 */ /* 0x000fe200078eb8ff */
[----:B------:R-:W-:-:S05]  /*85f0*/  IMAD.SHL.U32 R0, R2, 0x200000, RZ ;  /* 0x0020000002007824 */ /* 0x000fca00078e00ff */
[----:B------:R-:W-:-:S07]  /*8600*/  LOP3.LUT R0, R3, R0, R4, 0xfe, !PT ;  /* 0x0000000003007212 */ /* 0x000fce00078efe04 */
.L_x_5551:
[----:B------:R-:W-:Y:S05]  /*8610*/  BSYNC B0 ;  /* 0x0000000000007941 */ /* 0x000fea0003800000 */
.L_x_5550:
[----:B------:R-:W-:Y:S01]  /*8620*/  F2FP.BF16.F32.PACK_AB R0, RZ, R0 ;  /* 0x00000000ff00723e */ /* 0x000fe200000010ff */
[----:B------:R-:W-:Y:S06]  /*8630*/  BRA `(.L_x_5531) ;  /* 0x0000000000a87947 */ /* 0x000fec0003800000 */
.L_x_5543:
        /* <DEDUP_REMOVED lines=14> */
.L_x_5557:
[----:B------:R-:W-:Y:S05]  /*8720*/  BSYNC B0 ;  /* 0x0000000000007941 */ /* 0x000fea0003800000 */
.L_x_5556:
[----:B------:R-:W-:Y:S01]  /*8730*/  F2FP.BF16.F32.PACK_AB R0, RZ, R0 ;  /* 0x00000000ff00723e */ /* 0x000fe200000010ff */
[----:B------:R-:W-:Y:S06]  /*8740*/  BRA `(.L_x_5531) ;  /* 0x0000000000647947 */ /* 0x000fec0003800000 */
.L_x_5530:
        /* <DEDUP_REMOVED lines=16> */
.L_x_5558:
[----:B------:R-:W-:Y:S01]  /*8850*/  PRMT R0, RZ, 0x7610, R0 ;  /* 0x00007610ff007816 */ /* 0x000fe20000000000 */
[----:B------:R-:W-:Y:S06]  /*8860*/  BRA `(.L_x_5531) ;  /* 0x00000000001c7947 */ /* 0x000fec0003800000 */
.L_x_5555:
[----:B------:R-:W2:Y:S02]  /*8870*/  LDG.E.64 R2, desc[UR36][R2.64] ;  /* 0x0000002402027981 */ /* 0x000ea4000c1e1b00 */
[----:B--2---:R-:W0:Y:S02]  /*8880*/  I2F.U64 R0, R2 ;  /* 0x0000000200007312 */ /* 0x004e240000301000 */
[----:B0-----:R-:W-:Y:S01]  /*8890*/  F2FP.BF16.F32.PACK_AB R0, RZ, R0 ;  /* 0x00000000ff00723e */ /* 0x001fe200000010ff */
[----:B------:R-:W-:Y:S06]  /*88a0*/  BRA `(.L_x_5531) ;  /* 0x00000000000c7947 */ /* 0x000fec0003800000 */
.L_x_5554:
[----:B------:R-:W2:Y:S02]  /*88b0*/  LDG.E R2, desc[UR36][R2.64] ;  /* 0x0000002402027981 */ /* 0x000ea4000c1e1900 */
[----:B--2---:R-:W-:-:S04]  /*88c0*/  I2FP.F32.U32 R0, R2 ;  /* 0x0000000200007245 */ /* 0x004fc80000201000 */
[----:B------:R-:W-:-:S07]  /*88d0*/  F2FP.BF16.F32.PACK_AB R0, RZ, R0 ;  /* 0x00000000ff00723e */ /* 0x000fce00000010ff */
.L_x_5531:
        /* <DEDUP_REMOVED lines=19> */
.L_x_5562:
[----:B------:R-:W-:-:S06]  /*8a10*/  IMAD.U32 R3, R3, 0x10000, RZ ;  /* 0x0001000003037824 */ /* 0x000fcc00078e00ff */
[----:B------:R-:W0:Y:S02]  /*8a20*/  F2I.S64.TRUNC R2, R3 ;  /* 0x0000000300027311 */ /* 0x000e24000020d900 */
[----:B0-----:R3:W-:Y:S01]  /*8a30*/  STG.E.U8 desc[UR36][R16.64], R2 ;  /* 0x0000000210007986 */ /* 0x0017e2000c101124 */
[----:B------:R-:W-:Y:S05]  /*8a40*/  BRA `(.L_x_5564) ;  /* 0x0000000c00847947 */ /* 0x000fea0003800000 */
.L_x_5561:
        /* <DEDUP_REMOVED lines=10> */
.L_x_5566:
[----:B------:R-:W-:-:S06]  /*8af0*/  IMAD.U32 R3, R3, 0x10000, RZ ;  /* 0x0001000003037824 */ /* 0x000fcc00078e00ff */
[----:B------:R-:W0:Y:S02]  /*8b00*/  F2I.FTZ.TRUNC.NTZ R3, R3 ;  /* 0x0000000300037305 */ /* 0x000e24000021f100 */
[----:B0-----:R2:W-:Y:S01]  /*8b10*/  STG.E desc[UR36][R16.64], R3 ;  /* 0x0000000310007986 */ /* 0x0015e2000c101924 */
[----:B------:R-:W-:Y:S05]  /*8b20*/  BRA `(.L_x_5564) ;  /* 0x0000000c004c7947 */ /* 0x000fea0003800000 */
.L_x_5565:
[----:B------:R-:W-:-:S06]  /*8b30*/  IMAD.U32 R3, R3, 0x10000, RZ ;  /* 0x0001000003037824 */ /* 0x000fcc00078e00ff */
[----:B------:R-:W0:Y:S02]  /*8b40*/  F2I.FTZ.TRUNC.NTZ R3, R3 ;  /* 0x0000000300037305 */ /* 0x000e24000021f100 */
[----:B0-----:R0:W-:Y:S01]  /*8b50*/  STG.E.U16 desc[UR36][R16.64], R3 ;  /* 0x0000000310007986 */ /* 0x0011e2000c101524 */
[----:B------:R-:W-:Y:S05]  /*8b60*/  BRA `(.L_x_5564) ;  /* 0x0000000c003c7947 */ /* 0x000fea0003800000 */
.L_x_5560:
        /* <DEDUP_REMOVED lines=9> */
.L_x_5568:
[----:B------:R-:W-:-:S05]  /*8c00*/  IMAD.U32 R0, R3, 0x10000, RZ ;  /* 0x0001000003007824 */ /* 0x000fca00078e00ff */
[----:B------:R-:W-:-:S05]  /*8c10*/  F2FP.F16.F32.PACK_AB R0, RZ, R0 ;  /* 0x00000000ff00723e */ /* 0x000fca00000000ff */
[----:B------:R0:W-:Y:S01]  /*8c20*/  STG.E.U16 desc[UR36][R16.64], R0 ;  /* 0x0000000010007986 */ /* 0x0001e2000c101524 */
[----:B------:R-:W-:Y:S05]  /*8c30*/  BRA `(.L_x_5564) ;  /* 0x0000000c00087947 */ /* 0x000fea0003800000 */
.L_x_5567:
        /* <DEDUP_REMOVED lines=10> */
.L_x_5570:
[----:B------:R-:W-:-:S05]  /*8ce0*/  IMAD.U32 R3, R3, 0x10000, RZ ;  /* 0x0001000003037824 */ /* 0x000fca00078e00ff */
[----:B------:R-:W-:-:S04]  /*8cf0*/  F2FP.F16.F32.PACK_AB R3, RZ, R3 ;  /* 0x00000003ff03723e */ /* 0x000fc800000000ff */
[----:B------:R-:W-:-:S05]  /*8d00*/  PRMT R3, R3, 0x5410, RZ ;  /* 0x0000541003037816 */ /* 0x000fca00000000ff */
[----:B------:R0:W-:Y:S01]  /*8d10*/  STG.E desc[UR36][R16.64], R3 ;  /* 0x0000000310007986 */ /* 0x0001e2000c101924 */
[----:B------:R-:W-:Y:S05]  /*8d20*/  BRA `(.L_x_5564) ;  /* 0x0000000800cc7947 */ /* 0x000fea0003800000 */
.L_x_5569:
[----:B------:R-:W-:-:S04]  /*8d30*/  IMAD.U32 R2, R3, 0x10000, RZ ;  /* 0x0001000003027824 */ /* 0x000fc800078e00ff */
[----:B------:R-:W-:-:S06]  /*8d40*/  FMUL.FTZ R2, R2, 1 ;  /* 0x3f80000002027820 */ /* 0x000fcc0000410000 */
[----:B------:R-:W0:Y:S02]  /*8d50*/  F2F.F64.F32 R2, R2 ;  /* 0x0000000200027310 */ /* 0x000e240000201800 */
[----:B0-----:R0:W-:Y:S01]  /*8d60*/  STG.E.64 desc[UR36][R16.64], R2 ;  /* 0x0000000210007986 */ /* 0x0011e2000c101b24 */
[----:B------:R-:W-:Y:S05]  /*8d70*/  BRA `(.L_x_5564) ;  /* 0x0000000800b87947 */ /* 0x000fea0003800000 */
.L_x_5559:
        /* <DEDUP_REMOVED lines=13> */
.L_x_5573:
[----:B------:R-:W-:Y:S01]  /*8e50*/  IMAD.U32 R3, R3, 0x10000, RZ ;  /* 0x0001000003037824 */ /* 0x000fe200078e00ff */
[----:B------:R-:W-:-:S03]  /*8e60*/  CS2R R6, SRZ ;  /* 0x0000000000067805 */ /* 0x000fc6000001ff00 */
[----:B------:R-:W-:-:S04]  /*8e70*/  FMUL.FTZ R3, R3, 1 ;  /* 0x3f80000003037820 */ /* 0x000fc80000410000 */
[----:B------:R-:W0:Y:S02]  /*8e80*/  F2F.F64.F32 R4, R3 ;  /* 0x0000000300047310 */ /* 0x000e240000201800 */
[----:B0-----:R0:W-:Y:S01]  /*8e90*/  STG.E.128 desc[UR36][R16.64], R4 ;  /* 0x0000000410007986 */ /* 0x0011e2000c101d24 */
[----:B------:R-:W-:Y:S05]  /*8ea0*/  BRA `(.L_x_5564) ;  /* 0x00000008006c7947 */ /* 0x000fea0003800000 */
.L_x_5572:
        /* <DEDUP_REMOVED lines=21> */
.L_x_5577:
[----:B------:R-:W-:Y:S05]  /*9000*/  BSYNC B0 ;  /* 0x0000000000007941 */ /* 0x000fea0003800000 */
.L_x_5576:
[----:B------:R-:W-:-:S05]  /*9010*/  LOP3.LUT R3, R0, R3, RZ, 0xfc, !PT ;  /* 0x0000000300037212 */ /* 0x000fca00078efcff */
[----:B------:R0:W-:Y:S01]  /*9020*/  STG.E.U8 desc[UR36][R16.64], R3 ;  /* 0x0000000310007986 */ /* 0x0001e2000c101124 */
[----:B------:R-:W-:Y:S05]  /*9030*/  BRA `(.L_x_5564) ;  /* 0x0000000800087947 */ /* 0x000fea0003800000 */
.L_x_5575:
        /* <DEDUP_REMOVED lines=13> */
.L_x_5579:
[----:B------:R-:W-:Y:S01]  /*9110*/  IMAD.MOV.U32 R0, RZ, RZ, 0x7f ;  /* 0x0000007fff007424 */ /* 0x000fe200078e00ff */
[----:B------:R-:W-:-:S04]  /*9120*/  ISETP.GT.U32.AND P0, PT, R2, 0x7f800000, PT ;  /* 0x7f8000000200780c */ /* 0x000fc80003f04070 */
[----:B------:R-:W-:-:S09]  /*9130*/  SEL R0, R0, 0x7c, P0 ;  /* 0x0000007c00007807 */ /* 0x000fd20000000000 */
.L_x_5580:
[----:B------:R-:W-:Y:S05]  /*9140*/  BSYNC B0 ;  /* 0x0000000000007941 */ /* 0x000fea0003800000 */
.L_x_5578:
[----:B------:R-:W-:-:S04]  /*9150*/  LOP3.LUT R2, R3, 0x80000000, RZ, 0xc0, !PT ;  /* 0x8000000003027812 */ /* 0x000fc800078ec0ff */
[----:B------:R-:W-:-:S04]  /*9160*/  SHF.R.U32.HI R3, RZ, 0x18, R2 ;  /* 0x00000018ff037819 */ /* 0x000fc80000011602 */
[----:B------:R-:W-:-:S05]  /*9170*/  LOP3.LUT R3, R0, R3, RZ, 0xfc, !PT ;  /* 0x0000000300037212 */ /* 0x000fca00078efcff */
[----:B------:R0:W-:Y:S01]  /*9180*/  STG.E.U8 desc[UR36][R16.64], R3 ;  /* 0x0000000310007986 */ /* 0x0001e2000c101124 */
[----:B------:R-:W-:Y:S05]  /*9190*/  BRA `(.L_x_5564) ;  /* 0x0000000400b07947 */ /* 0x000fea0003800000 */
.L_x_5574:
[----:B------:R0:W-:Y:S01]  /*91a0*/  STG.E.U16 desc[UR36][R16.64], R3 ;  /* 0x0000000310007986 */ /* 0x0001e2000c101524 */
[----:B------:R-:W-:Y:S05]  /*91b0*/  BRA `(.L_x_5564) ;  /* 0x0000000400a87947 */ /* 0x000fea0003800000 */
.L_x_5571:
        /* <DEDUP_REMOVED lines=12> */
.L_x_5583:
        /* <DEDUP_REMOVED lines=17> */
.L_x_5586:
[----:B------:R-:W-:-:S04]  /*9390*/  LOP3.LUT R2, R3, 0x80000000, RZ, 0xc0, !PT ;  /* 0x8000000003027812 */ /* 0x000fc800078ec0ff */
[----:B------:R-:W-:-:S04]  /*93a0*/  SHF.R.U32.HI R3, RZ, 0x18, R2 ;  /* 0x00000018ff037819 */ /* 0x000fc80000011602 */
[----:B------:R-:W-:-:S04]  /*93b0*/  LOP3.LUT R0, R0, R3, RZ, 0xfc, !PT ;  /* 0x0000000300007212 */ /* 0x000fc800078efcff */
[----:B------:R-:W-:-:S07]  /*93c0*/  PRMT R8, R0, 0x7610, R8 ;  /* 0x0000761000087816 */ /* 0x000fce0000000008 */
.L_x_5585:
[----:B------:R-:W-:Y:S05]  /*93d0*/  BSYNC B0 ;  /* 0x0000000000007941 */ /* 0x000fea0003800000 */
.L_x_5584:
[----:B------:R0:W-:Y:S01]  /*93e0*/  STG.E.U8 desc[UR36][R16.64], R8 ;  /* 0x0000000810007986 */ /* 0x0001e2000c101124 */
[----:B------:R-:W-:Y:S05]  /*93f0*/  BRA `(.L_x_5564) ;  /* 0x0000000400187947 */ /* 0x000fea0003800000 */
.L_x_5582:
        /* <DEDUP_REMOVED lines=17> */
.L_x_5589:
[----:B------:R-:W-:-:S04]  /*9510*/  LOP3.LUT R2, R3, 0x80000000, RZ, 0xc0, !PT ;  /* 0x8000000003027812 */ /* 0x000fc800078ec0ff */
[----:B------:R-:W-:-:S04]  /*9520*/  SHF.R.U32.HI R3, RZ, 0x18, R2 ;  /* 0x00000018ff037819 */ /* 0x000fc80000011602 */
[----:B------:R-:W-:-:S04]  /*9530*/  LOP3.LUT R0, R0, R3, RZ, 0xfc, !PT ;  /* 0x0000000300007212 */ /* 0x000fc800078efcff */
[----:B------:R-:W-:-:S07]  /*9540*/  PRMT R8, R0, 0x7610, R8 ;  /* 0x0000761000087816 */ /* 0x000fce0000000008 */
.L_x_5588:
[----:B------:R-:W-:Y:S05]  /*9550*/  BSYNC B0 ;  /* 0x0000000000007941 */ /* 0x000fea0003800000 */
.L_x_5587:
[----:B------:R0:W-:Y:S01]  /*9560*/  STG.E.U8 desc[UR36][R16.64], R8 ;  /* 0x0000000810007986 */ /* 0x0001e2000c101124 */
[----:B------:R-:W-:Y:S05]  /*9570*/  BRA `(.L_x_5564) ;  /* 0x0000000000b87947 */ /* 0x000fea0003800000 */
.L_x_5581:
        /* <DEDUP_REMOVED lines=22> */
.L_x_5563:
        /* <DEDUP_REMOVED lines=16> */
.L_x_5592:
[----:B------:R-:W-:Y:S05]  /*97e0*/  BRA `(.L_x_5564) ;  /* 0x00000000001c7947 */ /* 0x000fea0003800000 */
.L_x_5591:
[----:B------:R-:W-:-:S06]  /*97f0*/  IMAD.U32 R3, R3, 0x10000, RZ ;  /* 0x0001000003037824 */ /* 0x000fcc00078e00ff */
[----:B------:R-:W0:Y:S02]  /*9800*/  F2I.U64.TRUNC R2, R3 ;  /* 0x0000000300027311 */ /* 0x000e24000020d800 */
[----:B0-----:R0:W-:Y:S01]  /*9810*/  STG.E.64 desc[UR36][R16.64], R2 ;  /* 0x0000000210007986 */ /* 0x0011e2000c101b24 */
[----:B------:R-:W-:Y:S05]  /*9820*/  BRA `(.L_x_5564) ;  /* 0x00000000000c7947 */ /* 0x000fea0003800000 */
.L_x_5590:
[----:B------:R-:W-:-:S06]  /*9830*/  IMAD.U32 R3, R3, 0x10000, RZ ;  /* 0x0001000003037824 */ /* 0x000fcc00078e00ff */
[----:B------:R-:W0:Y:S02]  /*9840*/  F2I.FTZ.U32.TRUNC.NTZ R3, R3 ;  /* 0x0000000300037305 */ /* 0x000e24000021f000 */
[----:B0-----:R0:W-:Y:S02]  /*9850*/  STG.E desc[UR36][R16.64], R3 ;  /* 0x0000000310007986 */ /* 0x0011e4000c101924 */
.L_x_5564:
[----:B------:R-:W-:-:S07]  /*9860*/  VIADD R19, R19, 0x80 ;  /* 0x0000008013137836 */ /* 0x000fce0000000000 */
.L_x_5524:
[----:B------:R-:W-:Y:S05]  /*9870*/  BSYNC B6 ;  /* 0x0000000000067941 */ /* 0x000fea0003800000 */
.L_x_5523:
        /* <DEDUP_REMOVED lines=306> */
.L_x_5593:
        /* <DEDUP_REMOVED lines=22> */
.L_x_5597:
[----:B------:R-:W2:Y:S02]  /*ad00*/  LDG.E.U8 R2, desc[UR36][R2.64] ;  /* 0x0000002402027981 */ /* 0x000ea4000c1e1100 */
[----:B--2---:R-:W-:-:S04]  /*ad10*/  I2FP.F32.U32 R0, R2 ;  /* 0x0000000200007245 */ /* 0x004fc80000201000 */
[----:B------:R-:W-:Y:S01]  /*ad20*/  F2FP.BF16.F32.PACK_AB R0, RZ, R0 ;  /* 0x00000000ff00723e */ /* 0x000fe200000010ff */
[----:B------:R-:W-:Y:S06]  /*ad30*/  BRA `(.L_x_5599) ;  /* 0x0000000c00907947 */ /* 0x000fec0003800000 */
.L_x_5596:
        /* <DEDUP_REMOVED lines=10> */
.L_x_5601:
[----:B------:R-:W2:Y:S02]  /*ade0*/  LDG.E R2, desc[UR36][R2.64] ;  /* 0x0000002402027981 */ /* 0x000ea4000c1e1900 */
[----:B--2---:R-:W-:-:S04]  /*adf0*/  I2FP.F32.S32 R0, R2 ;  /* 0x0000000200007245 */ /* 0x004fc80000201400 */
[----:B------:R-:W-:Y:S01]  /*ae00*/  F2FP.BF16.F32.PACK_AB R0, RZ, R0 ;  /* 0x00000000ff00723e */ /* 0x000fe200000010ff */
[----:B------:R-:W-:Y:S06]  /*ae10*/  BRA `(.L_x_5599) ;  /* 0x0000000c00587947 */ /* 0x000fec0003800000 */
.L_x_5600:
[----:B------:R-:W2:Y:S02]  /*ae20*/  LDG.E.U16 R2, desc[UR36][R2.64] ;  /* 0x0000002402027981 */ /* 0x000ea4000c1e1500 */
[----:B--2---:R-:W0:Y:S02]  /*ae30*/  I2F.S16 R0, R2 ;  /* 0x0000000200007306 */ /* 0x004e240000101400 */
[----:B0-----:R-:W-:Y:S01]  /*ae40*/  F2FP.BF16.F32.PACK_AB R0, RZ, R0 ;  /* 0x00000000ff00723e */ /* 0x001fe200000010ff */
[----:B------:R-:W-:Y:S06]  /*ae50*/  BRA `(.L_x_5599) ;  /* 0x0000000c00487947 */ /* 0x000fec0003800000 */
.L_x_5595:
        /* <DEDUP_REMOVED lines=9> */
.L_x_5603:
[----:B------:R-:W2:Y:S02]  /*aef0*/  LDG.E.U16 R0, desc[UR36][R2.64] ;  /* 0x0000002402007981 */ /* 0x000ea4000c1e1500 */
[----:B--2---:R-:W-:-:S05]  /*af00*/  HADD2.F32 R0, -RZ, R0.H0_H0 ;  /* 0x20000000ff007230 */ /* 0x004fca0000004100 */
[----:B------:R-:W-:Y:S01]  /*af10*/  F2FP.BF16.F32.PACK_AB R0, RZ, R0 ;  /* 0x00000000ff00723e */ /* 0x000fe200000010ff */
[----:B------:R-:W-:Y:S06]  /*af20*/  BRA `(.L_x_5599) ;  /* 0x0000000c00147947 */ /* 0x000fec0003800000 */
.L_x_5602:
        /* <DEDUP_REMOVED lines=9> */
.L_x_5605:
[----:B------:R-:W2:Y:S02]  /*afc0*/  LDG.E.U16 R2, desc[UR36][R2.64] ;  /* 0x0000002402027981 */ /* 0x000ea4000c1e1500 */
[----:B--2---:R-:W-:-:S05]  /*afd0*/  HADD2.F32 R0, -RZ, R2.H0_H0 ;  /* 0x20000002ff007230 */ /* 0x004fca0000004100 */
[----:B------:R-:W-:Y:S01]  /*afe0*/  F2FP.BF16.F32.PACK_AB R0, RZ, R0 ;  /* 0x00000000ff00723e */ /* 0x000fe200000010ff */
[----:B------:R-:W-:Y:S06]  /*aff0*/  BRA `(.L_x_5599) ;  /* 0x0000000800e07947 */ /* 0x000fec0003800000 */
.L_x_5604:
        /* <DEDUP_REMOVED lines=8> */
.L_x_5594:
        /* <DEDUP_REMOVED lines=13> */
.L_x_5608:
        /* <DEDUP_REMOVED lines=8> */
.L_x_5607:
        /* <DEDUP_REMOVED lines=28> */
.L_x_5610:
        /* <DEDUP_REMOVED lines=15> */
.L_x_5609:
[----:B------:R0:W5:Y:S01]  /*b480*/  LDG.E.U16 R0, desc[UR36][R2.64] ;  /* 0x0000002402007981 */ /* 0x000162000c1e1500 */
[----:B------:R-:W-:Y:S05]  /*b490*/  BRA `(.L_x_5599) ;  /* 0x0000000400b87947 */ /* 0x000fea0003800000 */
.L_x_5606:
        /* <DEDUP_REMOVED lines=12> */
.L_x_5613:
        /* <DEDUP_REMOVED lines=21> */
.L_x_5617:
[----:B------:R-:W-:Y:S05]  /*b6b0*/  BSYNC B1 ;  /* 0x0000000000017941 */ /* 0x000fea0003800000 */
.L_x_5616:
[----:B------:R-:W-:Y:S01]  /*b6c0*/  LEA R3, R0, 0x3b800000, 0x17 ;  /* 0x3b80000000037811 */ /* 0x000fe200078eb8ff */
[----:B------:R-:W-:-:S05]  /*b6d0*/  IMAD.SHL.U32 R0, R2, 0x100000, RZ ;  /* 0x0010000002007824 */ /* 0x000fca00078e00ff */
[----:B------:R-:W-:-:S07]  /*b6e0*/  LOP3.LUT R0, R3, R0, R4, 0xfe, !PT ;  /* 0x0000000003007212 */ /* 0x000fce00078efe04 */
.L_x_5615:
[----:B------:R-:W-:Y:S05]  /*b6f0*/  BSYNC B0 ;  /* 0x0000000000007941 */ /* 0x000fea0003800000 */
.L_x_5614:
[----:B------:R-:W-:Y:S01]  /*b700*/  F2FP.BF16.F32.PACK_AB R0, RZ, R0 ;  /* 0x00000000ff00723e */ /* 0x000fe200000010ff */
[----:B------:R-:W-:Y:S06]  /*b710*/  BRA `(.L_x_5599) ;  /* 0x0000000400187947 */ /* 0x000fec0003800000 */
.L_x_5612:
        /* <DEDUP_REMOVED lines=21> */
.L_x_5621:
[----:B------:R-:W-:Y:S05]  /*b870*/  BSYNC B1 ;  /* 0x0000000000017941 */ /* 0x000fea0003800000 */
.L_x_5620:
[----:B------:R-:W-:Y:S01]  /*b880*/  LEA R3, R0, 0x37800000, 0x17 ;  /* 0x3780000000037811 */ /* 0x000fe200078eb8ff */
[----:B------:R-:W-:-:S05]  /*b890*/  IMAD.SHL.U32 R0, R2, 0x200000, RZ ;  /* 0x0020000002007824 */ /* 0x000fca00078e00ff */
[----:B------:R-:W-:-:S07]  /*b8a0*/  LOP3.LUT R0, R3, R0, R4, 0xfe, !PT ;  /* 0x0000000003007212 */ /* 0x000fce00078efe04 */
.L_x_5619:
[----:B------:R-:W-:Y:S05]  /*b8b0*/  BSYNC B0 ;  /* 0x0000000000007941 */ /* 0x000fea0003800000 */
.L_x_5618:
[----:B------:R-:W-:Y:S01]  /*b8c0*/  F2FP.BF16.F32.PACK_AB R0, RZ, R0 ;  /* 0x00000000ff00723e */ /* 0x000fe200000010ff */
[----:B------:R-:W-:Y:S06]  /*b8d0*/  BRA `(.L_x_5599) ;  /* 0x0000000000a87947 */ /* 0x000fec0003800000 */
.L_x_5611:
        /* <DEDUP_REMOVED lines=14> */
.L_x_5625:
[----:B------:R-:W-:Y:S05]  /*b9c0*/  BSYNC B0 ;  /* 0x0000000000007941 */ /* 0x000fea0003800000 */
.L_x_5624:
[----:B------:R-:W-:Y:S01]  /*b9d0*/  F2FP.BF16.F32.PACK_AB R0, RZ, R0 ;  /* 0x00000000ff00723e */ /* 0x000fe200000010ff */
[----:B------:R-:W-:Y:S06]  /*b9e0*/  BRA `(.L_x_5599) ;  /* 0x0000000000647947 */ /* 0x000fec0003800000 */
.L_x_5598:
        /* <DEDUP_REMOVED lines=16> */
.L_x_5626:
[----:B------:R-:W-:Y:S01]  /*baf0*/  PRMT R0, RZ, 0x7610, R0 ;  /* 0x00007610ff007816 */ /* 0x000fe20000000000 */
[----:B------:R-:W-:Y:S06]  /*bb00*/  BRA `(.L_x_5599) ;  /* 0x00000000001c7947 */ /* 0x000fec0003800000 */
.L_x_5623:
[----:B------:R-:W2:Y:S02]  /*bb10*/  LDG.E.64 R2, desc[UR36][R2.64] ;  /* 0x0000002402027981 */ /* 0x000ea4000c1e1b00 */
[----:B--2---:R-:W0:Y:S02]  /*bb20*/  I2F.U64 R0, R2 ;  /* 0x0000000200007312 */ /* 0x004e240000301000 */
[----:B0-----:R-:W-:Y:S01]  /*bb30*/  F2FP.BF16.F32.PACK_AB R0, RZ, R0 ;  /* 0x00000000ff00723e */ /* 0x001fe200000010ff */
[----:B------:R-:W-:Y:S06]  /*bb40*/  BRA `(.L_x_5599) ;  /* 0x00000000000c7947 */ /* 0x000fec0003800000 */
.L_x_5622:
[----:B------:R-:W2:Y:S02]  /*bb50*/  LDG.E R2, desc[UR36][R2.64] ;  /* 0x0000002402027981 */ /* 0x000ea4000c1e1900 */
[----:B--2---:R-:W-:-:S04]  /*bb60*/  I2FP.F32.U32 R0, R2 ;  /* 0x0000000200007245 */ /* 0x004fc80000201000 */
[----:B------:R-:W-:-:S07]  /*bb70*/  F2FP.BF16.F32.PACK_AB R0, RZ, R0 ;  /* 0x00000000ff00723e */ /* 0x000fce00000010ff */
.L_x_5599:
        /* <DEDUP_REMOVED lines=19> */
.L_x_5630:
[----:B------:R-:W-:-:S06]  /*bcb0*/  IMAD.U32 R3, R3, 0x10000, RZ ;  /* 0x0001000003037824 */ /* 0x000fcc00078e00ff */
[----:B------:R-:W0:Y:S02]  /*bcc0*/  F2I.S64.TRUNC R2, R3 ;  /* 0x0000000300027311 */ /* 0x000e24000020d900 */
[----:B0-----:R-:W-:Y:S01]  /*bcd0*/  STG.E.U8 desc[UR36][R16.64], R2 ;  /* 0x0000000210007986 */ /* 0x001fe2000c101124 */
[----:B------:R-:W-:Y:S05]  /*bce0*/  EXIT ;  /* 0x000000000000794d */ /* 0x000fea0003800000 */
.L_x_5629:
        /* <DEDUP_REMOVED lines=10> */
.L_x_5633:
[----:B------:R-:W-:-:S06]  /*bd90*/  IMAD.U32 R3, R3, 0x10000, RZ ;  /* 0x0001000003037824 */ /* 0x000fcc00078e00ff */
[----:B------:R-:W0:Y:S02]  /*bda0*/  F2I.FTZ.TRUNC.NTZ R3, R3 ;  /* 0x0000000300037305 */ /* 0x000e24000021f100 */
[----:B0-----:R-:W-:Y:S01]  /*bdb0*/  STG.E desc[UR36][R16.64], R3 ;  /* 0x0000000310007986 */ /* 0x001fe2000c101924 */
[----:B------:R-:W-:Y:S05]  /*bdc0*/  EXIT ;  /* 0x000000000000794d */ /* 0x000fea0003800000 */
.L_x_5632:
[----:B------:R-:W-:-:S06]  /*bdd0*/  IMAD.U32 R3, R3, 0x10000, RZ ;  /* 0x0001000003037824 */ /* 0x000fcc00078e00ff */
[----:B------:R-:W0:Y:S02]  /*bde0*/  F2I.FTZ.TRUNC.NTZ R3, R3 ;  /* 0x0000000300037305 */ /* 0x000e24000021f100 */
[----:B0-----:R-:W-:Y:S01]  /*bdf0*/  STG.E.U16 desc[UR36][R16.64], R3 ;  /* 0x0000000310007986 */ /* 0x001fe2000c101524 */
[----:B------:R-:W-:Y:S05]  /*be00*/  EXIT ;  /* 0x000000000000794d */ /* 0x000fea0003800000 */
.L_x_5628:
        /* <DEDUP_REMOVED lines=9> */
.L_x_5635:
[----:B------:R-:W-:-:S05]  /*bea0*/  IMAD.U32 R0, R3, 0x10000, RZ ;  /* 0x0001000003007824 */ /* 0x000fca00078e00ff */
[----:B------:R-:W-:-:S05]  /*beb0*/  F2FP.F16.F32.PACK_AB R0, RZ, R0 ;  /* 0x00000000ff00723e */ /* 0x000fca00000000ff */
[----:B------:R-:W-:Y:S01]  /*bec0*/  STG.E.U16 desc[UR36][R16.64], R0 ;  /* 0x0000000010007986 */ /* 0x000fe2000c101524 */
[----:B------:R-:W-:Y:S05]  /*bed0*/  EXIT ;  /* 0x000000000000794d */ /* 0x000fea0003800000 */
.L_x_5634:
        /* <DEDUP_REMOVED lines=10> */
.L_x_5637:
[----:B------:R-:W-:-:S05]  /*bf80*/  IMAD.U32 R3, R3, 0x10000, RZ ;  /* 0x0001000003037824 */ /* 0x000fca00078e00ff */
[----:B------:R-:W-:-:S04]  /*bf90*/  F2FP.F16.F32.PACK_AB R3, RZ, R3 ;  /* 0x00000003ff03723e */ /* 0x000fc800000000ff */
[----:B------:R-:W-:-:S05]  /*bfa0*/  PRMT R3, R3, 0x5410, RZ ;  /* 0x0000541003037816 */ /* 0x000fca00000000ff */
[----:B------:R-:W-:Y:S01]  /*bfb0*/  STG.E desc[UR36][R16.64], R3 ;  /* 0x0000000310007986 */ /* 0x000fe2000c101924 */
[----:B------:R-:W-:Y:S05]  /*bfc0*/  EXIT ;  /* 0x000000000000794d */ /* 0x000fea0003800000 */
.L_x_5636:
[----:B------:R-:W-:-:S04]  /*bfd0*/  IMAD.U32 R2, R3, 0x10000, RZ ;  /* 0x0001000003027824 */ /* 0x000fc800078e00ff */
[----:B------:R-:W-:-:S06]  /*bfe0*/  FMUL.FTZ R2, R2, 1 ;  /* 0x3f80000002027820 */ /* 0x000fcc0000410000 */
[----:B------:R-:W0:Y:S02]  /*bff0*/  F2F.F64.F32 R2, R2 ;  /* 0x0000000200027310 */ /* 0x000e240000201800 */
[----:B0-----:R-:W-:Y:S01]  /*c000*/  STG.E.64 desc[UR36][R16.64], R2 ;  /* 0x0000000210007986 */ /* 0x001fe2000c101b24 */
[----:B------:R-:W-:Y:S05]  /*c010*/  EXIT ;  /* 0x000000000000794d */ /* 0x000fea0003800000 */
.L_x_5627:
        /* <DEDUP_REMOVED lines=13> */
.L_x_5640:
[----:B------:R-:W-:Y:S01]  /*c0f0*/  IMAD.U32 R3, R3, 0x10000, RZ ;  /* 0x0001000003037824 */ /* 0x000fe200078e00ff */
[----:B------:R-:W-:-:S03]  /*c100*/  CS2R R6, SRZ ;  /* 0x0000000000067805 */ /* 0x000fc6000001ff00 */
[----:B------:R-:W-:-:S04]  /*c110*/  FMUL.FTZ R3, R3, 1 ;  /* 0x3f80000003037820 */ /* 0x000fc80000410000 */
[----:B------:R-:W0:Y:S02]  /*c120*/  F2F.F64.F32 R4, R3 ;  /* 0x0000000300047310 */ /* 0x000e240000201800 */
[----:B0-----:R-:W-:Y:S01]  /*c130*/  STG.E.128 desc[UR36][R16.64], R4 ;  /* 0x0000000410007986 */ /* 0x001fe2000c101d24 */
[----:B------:R-:W-:Y:S05]  /*c140*/  EXIT ;  /* 0x000000000000794d */ /* 0x000fea0003800000 */
.L_x_5639:
        /* <DEDUP_REMOVED lines=21> */
.L_x_5644:
[----:B------:R-:W-:Y:S05]  /*c2a0*/  BSYNC B0 ;  /* 0x0000000000007941 */ /* 0x000fea0003800000 */
.L_x_5643:
[----:B------:R-:W-:-:S05]  /*c2b0*/  LOP3.LUT R3, R0, R3, RZ, 0xfc, !PT ;  /* 0x0000000300037212 */ /* 0x000fca00078efcff */
[----:B------:R-:W-:Y:S01]  /*c2c0*/  STG.E.U8 desc[UR36][R16.64], R3 ;  /* 0x0000000310007986 */ /* 0x000fe2000c101124 */
[----:B------:R-:W-:Y:S05]  /*c2d0*/  EXIT ;  /* 0x000000000000794d */ /* 0x000fea0003800000 */
.L_x_5642:
        /* <DEDUP_REMOVED lines=13> */
.L_x_5646:
[----:B------:R-:W-:Y:S01]  /*c3b0*/  IMAD.MOV.U32 R0, RZ, RZ, 0x7f ;  /* 0x0000007fff007424 */ /* 0x000fe200078e00ff */
[----:B------:R-:W-:-:S04]  /*c3c0*/  ISETP.GT.U32.AND P0, PT, R2, 0x7f800000, PT ;  /* 0x7f8000000200780c */ /* 0x000fc80003f04070 */
[----:B------:R-:W-:-:S09]  /*c3d0*/  SEL R0, R0, 0x7c, P0 ;  /* 0x0000007c00007807 */ /* 0x000fd20000000000 */
.L_x_5647:
[----:B------:R-:W-:Y:S05]  /*c3e0*/  BSYNC B0 ;  /* 0x0000000000007941 */ /* 0x000fea0003800000 */
.L_x_5645:
[----:B------:R-:W-:-:S04]  /*c3f0*/  LOP3.LUT R2, R3, 0x80000000, RZ, 0xc0, !PT ;  /* 0x8000000003027812 */ /* 0x000fc800078ec0ff */
[----:B------:R-:W-:-:S04]  /*c400*/  SHF.R.U32.HI R3, RZ, 0x18, R2 ;  /* 0x00000018ff037819 */ /* 0x000fc80000011602 */
[----:B------:R-:W-:-:S05]  /*c410*/  LOP3.LUT R3, R0, R3, RZ, 0xfc, !PT ;  /* 0x0000000300037212 */ /* 0x000fca00078efcff */
[----:B------:R-:W-:Y:S01]  /*c420*/  STG.E.U8 desc[UR36][R16.64], R3 ;  /* 0x0000000310007986 */ /* 0x000fe2000c101124 */
[----:B------:R-:W-:Y:S05]  /*c430*/  EXIT ;  /* 0x000000000000794d */ /* 0x000fea0003800000 */
.L_x_5641:
[----:B------:R-:W-:Y:S01]  /*c440*/  STG.E.U16 desc[UR36][R16.64], R3 ;  /* 0x0000000310007986 */ /* 0x000fe2000c101524 */
[----:B------:R-:W-:Y:S05]  /*c450*/  EXIT ;  /* 0x000000000000794d */ /* 0x000fea0003800000 */
.L_x_5638:
        /* <DEDUP_REMOVED lines=12> */
.L_x_5650:
        /* <DEDUP_REMOVED lines=17> */
.L_x_5653:
[----:B------:R-:W-:-:S04]  /*c630*/  LOP3.LUT R2, R3, 0x80000000, RZ, 0xc0, !PT ;  /* 0x8000000003027812 */ /* 0x000fc800078ec0ff */
[----:B------:R-:W-:-:S04]  /*c640*/  SHF.R.U32.HI R3, RZ, 0x18, R2 ;  /* 0x00000018ff037819 */ /* 0x000fc80000011602 */
[----:B------:R-:W-:-:S04]  /*c650*/  LOP3.LUT R0, R0, R3, RZ, 0xfc, !PT ;  /* 0x0000000300007212 */ /* 0x000fc800078efcff */
[----:B------:R-:W-:-:S07]  /*c660*/  PRMT R8, R0, 0x7610, R8 ;  /* 0x0000761000087816 */ /* 0x000fce0000000008 */
.L_x_5652:
[----:B------:R-:W-:Y:S05]  /*c670*/  BSYNC B0 ;  /* 0x0000000000007941 */ /* 0x000fea0003800000 */
.L_x_5651:
[----:B------:R-:W-:Y:S01]  /*c680*/  STG.E.U8 desc[UR36][R16.64], R8 ;  /* 0x0000000810007986 */ /* 0x000fe2000c101124 */
[----:B------:R-:W-:Y:S05]  /*c690*/  EXIT ;  /* 0x000000000000794d */ /* 0x000fea0003800000 */
.L_x_5649:
        /* <DEDUP_REMOVED lines=17> */
.L_x_5656:
[----:B------:R-:W-:-:S04]  /*c7b0*/  LOP3.LUT R2, R3, 0x80000000, RZ, 0xc0, !PT ;  /* 0x8000000003027812 */ /* 0x000fc800078ec0ff */
[----:B------:R-:W-:-:S04]  /*c7c0*/  SHF.R.U32.HI R3, RZ, 0x18, R2 ;  /* 0x00000018ff037819 */ /* 0x000fc80000011602 */
[----:B------:R-:W-:-:S04]  /*c7d0*/  LOP3.LUT R0, R0, R3, RZ, 0xfc, !PT ;  /* 0x0000000300007212 */ /* 0x000fc800078efcff */
[----:B------:R-:W-:-:S07]  /*c7e0*/  PRMT R8, R0, 0x7610, R8 ;  /* 0x0000761000087816 */ /* 0x000fce0000000008 */
.L_x_5655:
[----:B------:R-:W-:Y:S05]  /*c7f0*/  BSYNC B0 ;  /* 0x0000000000007941 */ /* 0x000fea0003800000 */
.L_x_5654:
[----:B------:R-:W-:Y:S01]  /*c800*/  STG.E.U8 desc[UR36][R16.64], R8 ;  /* 0x0000000810007986 */ /* 0x000fe2000c101124 */
[----:B------:R-:W-:Y:S05]  /*c810*/  EXIT ;  /* 0x000000000000794d */ /* 0x000fea0003800000 */
.L_x_5648:
        /* <DEDUP_REMOVED lines=22> */
.L_x_5631:
        /* <DEDUP_REMOVED lines=16> */
.L_x_5659:
[----:B------:R-:W-:Y:S05]  /*ca80*/  EXIT ;  /* 0x000000000000794d */ /* 0x000fea0003800000 */
.L_x_5658:
[----:B------:R-:W-:-:S06]  /*ca90*/  IMAD.U32 R3, R3, 0x10000, RZ ;  /* 0x0001000003037824 */ /* 0x000fcc00078e00ff */
[----:B------:R-:W0:Y:S02]  /*caa0*/  F2I.U64.TRUNC R2, R3 ;  /* 0x0000000300027311 */ /* 0x000e24000020d800 */
[----:B0-----:R-:W-:Y:S01]  /*cab0*/  STG.E.64 desc[UR36][R16.64], R2 ;  /* 0x0000000210007986 */ /* 0x001fe2000c101b24 */
[----:B------:R-:W-:Y:S05]  /*cac0*/  EXIT ;  /* 0x000000000000794d */ /* 0x000fea0003800000 */
.L_x_5657:
[----:B------:R-:W-:-:S06]  /*cad0*/  IMAD.U32 R3, R3, 0x10000, RZ ;  /* 0x0001000003037824 */ /* 0x000fcc00078e00ff */
[----:B------:R-:W0:Y:S02]  /*cae0*/  F2I.FTZ.U32.TRUNC.NTZ R3, R3 ;  /* 0x0000000300037305 */ /* 0x000e24000021f000 */
[----:B0-----:R-:W-:Y:S01]  /*caf0*/  STG.E desc[UR36][R16.64], R3 ;  /* 0x0000000310007986 */ /* 0x001fe2000c101924 */
[----:B------:R-:W-:Y:S05]  /*cb00*/  EXIT ;  /* 0x000000000000794d */ /* 0x000fea0003800000 */
.L_x_5660:
        /* <DEDUP_REMOVED lines=15> */
.L_x_19610:


//--------------------- .text._ZN2at6native27unrolled_elementwise_kernelIZZZNS0_17round_kernel_cudaERNS_18TensorIteratorBaseEENKUlvE_clEvENKUlvE2_clEvEUlN3c108BFloat16EE_St5arrayIPcLm2EELi4E23TrivialOffsetCalculatorILi1EjESD_NS0_6memory12LoadWithCastILi1EEENSE_13StoreWithCastILi1EEEEEviT_T0_T2_T3_T4_T5_ --------------------------
	.section	.text._ZN2at6native27unrolled_elementwise_kernelIZZZNS0_17round_kernel_cudaERNS_18TensorIteratorBaseEENKUlvE_clEvENKUlvE2_clEvEUlN3c108BFloat16EE_St5arrayIPcLm2EELi4E23TrivialOffsetCalculatorILi1EjESD_NS0_6memory12LoadWithCastILi1EEENSE_13StoreWithCastILi1EEEEEviT_T0_T2_T3_T4_T5_,"ax",@progbits
	.align	128
        .global         _ZN2at6native27unrolled_elementwise_kernelIZZZNS0_17round_kernel_cudaERNS_18TensorIteratorBaseEENKUlvE_clEvENKUlvE2_clEvEUlN3c108BFloat16EE_St5arrayIPcLm2EELi4E23TrivialOffsetCalculatorILi1EjESD_NS0_6memory12LoadWithCastILi1EEENSE_13StoreWithCastILi1EEEEEviT_T0_T2_T3_T4_T5_
        .type           _ZN2at6native27unrolled_elementwise_kernelIZZZNS0_17round_kernel_cudaERNS_18TensorIteratorBaseEENKUlvE_clEvENKUlvE2_clEvEUlN3c108BFloat16EE_St5arrayIPcLm2EELi4E23TrivialOffsetCalculatorILi1EjESD_NS0_6memory12LoadWithCastILi1EEENSE_13StoreWithCastILi1EEEEEviT_T0_T2_T3_T4_T5_,@function
        .size           _ZN2at6native27unrolled_elementwise_kernelIZZZNS0_17round_kernel_cudaERNS_18TensorIteratorBaseEENKUlvE_clEvENKUlvE2_clEvEUlN3c108BFloat16EE_St5arrayIPcLm2EELi4E23TrivialOffsetCalculatorILi1EjESD_NS0_6memory12LoadWithCastILi1EEENSE_13StoreWithCastILi1EEEEEviT_T0_T2_T3_T4_T5_,(.L_x_19611 - _ZN2at6native27unrolled_elementwise_kernelIZZZNS0_17round_kernel_cudaERNS_18TensorIteratorBaseEENKUlvE_clEvENKUlvE2_clEvEUlN3c108BFloat16EE_St5arrayIPcLm2EELi4E23TrivialOffsetCalculatorILi1EjESD_NS0_6memory12LoadWithCastILi1EEENSE_13StoreWithCastILi1EEEEEviT_T0_T2_T3_T4_T5_)
        .other          _ZN2at6native27unrolled_elementwise_kernelIZZZNS0_17round_kernel_cudaERNS_18TensorIteratorBaseEENKUlvE_clEvENKUlvE2_clEvEUlN3c108BFloat16EE_St5arrayIPcLm2EELi4E23TrivialOffsetCalculatorILi1EjESD_NS0_6memory12LoadWithCastILi1EEENSE_13StoreWithCastILi1EEEEEviT_T0_T2_T3_T4_T5_,@"STO_CUDA_ENTRY STV_DEFAULT"
_ZN2at6native27unrolled_elementwise_kernelIZZZNS0_17round_kernel_cudaERNS_18TensorIteratorBaseEENKUlvE_clEvENKUlvE2_clEvEUlN3c108BFloat16EE_St5arrayIPcLm2EELi4E23TrivialOffsetCalculatorILi1EjESD_NS0_6memory12LoadWithCastILi1EEENSE_13StoreWithCastILi1EEEEEviT_T0_T2_T3_T4_T5_:
.text._ZN2at6native27unrolled_elementwise_kernelIZZZNS0_17round_kernel_cudaERNS_18TensorIteratorBaseEENKUlvE_clEvENKUlvE2_clEvEUlN3c108BFloat16EE_St5arrayIPcLm2EELi4E23TrivialOffsetCalculatorILi1EjESD_NS0_6memory12LoadWithCastILi1EEENSE_13StoreWithCastILi1EEEEEviT_T0_T2_T3_T4_T5_:
        /* <DEDUP_REMOVED lines=34> */
.L_x_5666:
[----:B------:R-:W2:Y:S02]  /*0220*/  LDG.E.U8 R4, desc[UR36][R4.64] ;  /* 0x0000002404047981 */ /* 0x000ea4000c1e1100 */
[----:B--2---:R-:W-:-:S04]  /*0230*/  I2FP.F32.U32 R0, R4 ;  /* 0x0000000400007245 */ /* 0x004fc80000201000 */
[----:B------:R-:W-:-:S04]  /*0240*/  F2FP.BF16.F32.PACK_AB R0, RZ, R0 ;  /* 0x00000000ff00723e */ /* 0x000fc800000010ff */
[----:B------:R-:W-:Y:S01]  /*0250*/  PRMT R19, R0, 0x7610, R19 ;  /* 0x0000761000137816 */ /* 0x000fe20000000013 */
[----:B------:R-:W-:Y:S06]  /*0260*/  BRA `(.L_x_5668) ;  /* 0x0000000c00cc7947 */ /* 0x000fec0003800000 */
.L_x_5665:
        /* <DEDUP_REMOVED lines=11> */
.L_x_5670:
[----:B------:R-:W2:Y:S02]  /*0320*/  LDG.E R4, desc[UR36][R4.64] ;  /* 0x0000002404047981 */ /* 0x000ea4000c1e1900 */
[----:B--2---:R-:W-:-:S04]  /*0330*/  I2FP.F32.S32 R0, R4 ;  /* 0x0000000400007245 */ /* 0x004fc80000201400 */
[----:B------:R-:W-:-:S04]  /*0340*/  F2FP.BF16.F32.PACK_AB R0, RZ, R0 ;  /* 0x00000000ff00723e */ /* 0x000fc800000010ff */
[----:B------:R-:W-:Y:S01]  /*0350*/  PRMT R19, R0, 0x7610, R19 ;  /* 0x0000761000137816 */ /* 0x000fe20000000013 */
[----:B------:R-:W-:Y:S06]  /*0360*/  BRA `(.L_x_5668) ;  /* 0x0000000c008c7947 */ /* 0x000fec0003800000 */
.L_x_5669:
[----:B------:R-:W2:Y:S02]  /*0370*/  LDG.E.U16 R4, desc[UR36][R4.64] ;  /* 0x0000002404047981 */ /* 0x000ea4000c1e1500 */
[----:B--2---:R-:W0:Y:S02]  /*0380*/  I2F.S16 R0, R4 ;  /* 0x0000000400007306 */ /* 0x004e240000101400 */
[----:B0-----:R-:W-:-:S04]  /*0390*/  F2FP.BF16.F32.PACK_AB R0, RZ, R0 ;  /* 0x00000000ff00723e */ /* 0x001fc800000010ff */
[----:B------:R-:W-:Y:S01]  /*03a0*/  PRMT R19, R0, 0x7610, R19 ;  /* 0x0000761000137816 */ /* 0x000fe20000000013 */
[----:B------:R-:W-:Y:S06]  /*03b0*/  BRA `(.L_x_5668) ;  /* 0x0000000c00787947 */ /* 0x000fec0003800000 */
.L_x_5664:
        /* <DEDUP_REMOVED lines=9> */
.L_x_5672:
[----:B------:R-:W2:Y:S02]  /*0450*/  LDG.E.U16 R0, desc[UR36][R4.64] ;  /* 0x0000002404007981 */ /* 0x000ea4000c1e1500 */
[----:B--2---:R-:W-:-:S05]  /*0460*/  HADD2.F32 R0, -RZ, R0.H0_H0 ;  /* 0x20000000ff007230 */ /* 0x004fca0000004100 */
[----:B------:R-:W-:-:S04]  /*0470*/  F2FP.BF16.F32.PACK_AB R0, RZ, R0 ;  /* 0x00000000ff00723e */ /* 0x000fc800000010ff */
[----:B------:R-:W-:Y:S01]  /*0480*/  PRMT R19, R0, 0x7610, R19 ;  /* 0x0000761000137816 */ /* 0x000fe20000000013 */
[----:B------:R-:W-:Y:S06]  /*0490*/  BRA `(.L_x_5668) ;  /* 0x0000000c00407947 */ /* 0x000fec0003800000 */
.L_x_5671:
        /* <DEDUP_REMOVED lines=9> */
.L_x_5674:
[----:B------:R-:W2:Y:S02]  /*0530*/  LDG.E.U16 R4, desc[UR36][R4.64] ;  /* 0x0000002404047981 */ /* 0x000ea4000c1e1500 */
[----:B--2---:R-:W-:-:S05]  /*0540*/  HADD2.F32 R0, -RZ, R4.H0_H0 ;  /* 0x20000004ff007230 */ /* 0x004fca0000004100 */
[----:B------:R-:W-:-:S04]  /*0550*/  F2FP.BF16.F32.PACK_AB R0, RZ, R0 ;  /* 0x00000000ff00723e */ /* 0x000fc800000010ff */
[----:B------:R-:W-:Y:S01]  /*0560*/  PRMT R19, R0, 0x7610, R19 ;  /* 0x0000761000137816 */ /* 0x000fe20000000013 */
[----:B------:R-:W-:Y:S06]  /*0570*/  BRA `(.L_x_5668) ;  /* 0x0000000c00087947 */ /* 0x000fec0003800000 */
.L_x_5673:
        /* <DEDUP_REMOVED lines=9> */
.L_x_5663:
        /* <DEDUP_REMOVED lines=14> */
.L_x_5677:
        /* <DEDUP_REMOVED lines=9> */
.L_x_5676:
        /* <DEDUP_REMOVED lines=28> */
.L_x_5679:
        /* <DEDUP_REMOVED lines=16> */
.L_x_5678:
[----:B------:R0:W5:Y:S01]  /*0a40*/  LDG.E.U16 R19, desc[UR36][R4.64] ;  /* 0x0000002404137981 */ /* 0x000162000c1e1500 */
[----:B------:R-:W-:Y:S05]  /*0a50*/  BRA `(.L_x_5668) ;  /* 0x0000000400d07947 */ /* 0x000fea0003800000 */
.L_x_5675:
        /* <DEDUP_REMOVED lines=13> */
.L_x_5682:
        /* <DEDUP_REMOVED lines=21> */
.L_x_5686:
[----:B------:R-:W-:Y:S05]  /*0c80*/  BSYNC B1 ;  /* 0x0000000000017941 */ /* 0x000fea0003800000 */
.L_x_5685:
[----:B------:R-:W-:Y:S01]  /*0c90*/  LEA R5, R0, 0x3b800000, 0x17 ;  /* 0x3b80000000057811 */ /* 0x000fe200078eb8ff */
[----:B------:R-:W-:-:S05]  /*0ca0*/  IMAD.SHL.U32 R0, R3, 0x100000, RZ ;  /* 0x0010000003007824 */ /* 0x000fca00078e00ff */
[----:B------:R-:W-:-:S07]  /*0cb0*/  LOP3.LUT R0, R5, R0, R6, 0xfe, !PT ;  /* 0x0000000005007212 */ /* 0x000fce00078efe06 */
.L_x_5684:
[----:B------:R-:W-:Y:S05]  /*0cc0*/  BSYNC B0 ;  /* 0x0000000000007941 */ /* 0x000fea0003800000 */
.L_x_5683:
[----:B------:R-:W-:-:S04]  /*0cd0*/  F2FP.BF16.F32.PACK_AB R0, RZ, R0 ;  /* 0x00000000ff00723e */ /* 0x000fc800000010ff */
[----:B------:R-:W-:Y:S01]  /*0ce0*/  PRMT R19, R0, 0x7610, R19 ;  /* 0x0000761000137816 */ /* 0x000fe20000000013 */
[----:B------:R-:W-:Y:S06]  /*0cf0*/  BRA `(.L_x_5668) ;  /* 0x0000000400287947 */ /* 0x000fec0003800000 */
.L_x_5681:
        /* <DEDUP_REMOVED lines=21> */
.L_x_5690:
[----:B------:R-:W-:Y:S05]  /*0e50*/  BSYNC B1 ;  /* 0x0000000000017941 */ /* 0x000fea0003800000 */
.L_x_5689:
[----:B------:R-:W-:Y:S01]  /*0e60*/  LEA R5, R0, 0x37800000, 0x17 ;  /* 0x3780000000057811 */ /* 0x000fe200078eb8ff */
[----:B------:R-:W-:-:S05]  /*0e70*/  IMAD.SHL.U32 R0, R3, 0x200000, RZ ;  /* 0x0020000003007824 */ /* 0x000fca00078e00ff */
[----:B------:R-:W-:-:S07]  /*0e80*/  LOP3.LUT R0, R5, R0, R6, 0xfe, !PT ;  /* 0x0000000005007212 */ /* 0x000fce00078efe06 */
.L_x_5688:
[----:B------:R-:W-:Y:S05]  /*0e90*/  BSYNC B0 ;  /* 0x0000000000007941 */ /* 0x000fea0003800000 */
.L_x_5687:
[----:B------:R-:W-:-:S04]  /*0ea0*/  F2FP.BF16.F32.PACK_AB R0, RZ, R0 ;  /* 0x00000000ff00723e */ /* 0x000fc800000010ff */
[----:B------:R-:W-:Y:S01]  /*0eb0*/  PRMT R19, R0, 0x7610, R19 ;  /* 0x0000761000137816 */ /* 0x000fe20000000013 */
[----:B------:R-:W-:Y:S06]  /*0ec0*/  BRA `(.L_x_5668) ;  /* 0x0000000000b47947 */ /* 0x000fec0003800000 */
.L_x_5680:
        /* <DEDUP_REMOVED lines=14> */
.L_x_5694:
[----:B------:R-:W-:Y:S05]  /*0fb0*/  BSYNC B0 ;  /* 0x0000000000007941 */ /* 0x000fea0003800000 */
.L_x_5693:
[----:B------:R-:W-:-:S04]  /*0fc0*/  F2FP.BF16.F32.PACK_AB R0, RZ, R0 ;  /* 0x00000000ff00723e */ /* 0x000fc800000010ff */
[----:B------:R-:W-:Y:S01]  /*0fd0*/  PRMT R19, R0, 0x7610, R19 ;  /* 0x0000761000137816 */ /* 0x000fe20000000013 */
[----:B------:R-:W-:Y:S06]  /*0fe0*/  BRA `(.L_x_5668) ;  /* 0x00000000006c7947 */ /* 0x000fec0003800000 */
.L_x_5667:
        /* <DEDUP_REMOVED lines=16> */
.L_x_5695:
[----:B------:R-:W-:Y:S01]  /*10f0*/  PRMT R19, RZ, 0x7610, R19 ;  /* 0x00007610ff137816 */ /* 0x000fe20000000013 */
[----:B------:R-:W-:Y:S06]  /*1100*/  BRA `(.L_x_5668) ;  /* 0x0000000000247947 */ /* 0x000fec0003800000 */
.L_x_5692:
[----:B------:R-:W2:Y:S02]  /*1110*/  LDG.E.64 R4, desc[UR36][R4.64] ;  /* 0x0000002404047981 */ /* 0x000ea4000c1e1b00 */
[----:B--2---:R-:W0:Y:S02]  /*1120*/  I2F.U64 R0, R4 ;  /* 0x0000000400007312 */ /* 0x004e240000301000 */
[----:B0-----:R-:W-:-:S04]  /*1130*/  F2FP.BF16.F32.PACK_AB R0, RZ, R0 ;  /* 0x00000000ff00723e */ /* 0x001fc800000010ff */
[----:B------:R-:W-:Y:S01]  /*1140*/  PRMT R19, R0, 0x7610, R19 ;  /* 0x0000761000137816 */ /* 0x000fe20000000013 */
[----:B------:R-:W-:Y:S06]  /*1150*/  BRA `(.L_x_5668) ;  /* 0x0000000000107947 */ /* 0x000fec0003800000 */
.L_x_5691:
[----:B------:R-:W2:Y:S02]  /*1160*/  LDG.E R4, desc[UR36][R4.64] ;  /* 0x0000002404047981 */ /* 0x000ea4000c1e1900 */
[----:B--2---:R-:W-:-:S04]  /*1170*/  I2FP.F32.U32 R0, R4 ;  /* 0x0000000400007245 */ /* 0x004fc80000201000 */
[----:B------:R-:W-:-:S04]  /*1180*/  F2FP.BF16.F32.PACK_AB R0, RZ, R0 ;  /* 0x00000000ff00723e */ /* 0x000fc800000010ff */
[----:B------:R-:W-:-:S07]  /*1190*/  PRMT R19, R0, 0x7610, R19 ;  /* 0x0000761000137816 */ /* 0x000fce0000000013 */
.L_x_5668:
[----:B------:R-:W1:Y:S02]  /*11a0*/  S2R R23, SR_TID.X ;  /* 0x0000000000177919 */ /* 0x000e640000002100 */
[----:B-1----:R-:W-:-:S07]  /*11b0*/  VIADD R23, R23, 0x80 ;  /* 0x0000008017177836 */ /* 0x002fce0000000000 */
.L_x_5662:
[----:B------:R-:W-:Y:S05]  /*11c0*/  BSYNC B6 ;  /* 0x0000000000067941 */ /* 0x000fea0003800000 */
.L_x_5661:
        /* <DEDUP_REMOVED lines=26> */
.L_x_5701:
[----:B------:R-:W2:Y:S02]  /*1370*/  LDG.E.U8 R4, desc[UR36][R4.64] ;  /* 0x0000002404047981 */ /* 0x000ea4000c1e1100 */
[----:B--2---:R-:W-:-:S04]  /*1380*/  I2FP.F32.U32 R0, R4 ;  /* 0x0000000400007245 */ /* 0x004fc80000201000 */
[----:B------:R-:W-:-:S04]  /*1390*/  F2FP.BF16.F32.PACK_AB R0, RZ, R0 ;  /* 0x00000000ff00723e */ /* 0x000fc800000010ff */
[----:B------:R-:W-:Y:S01]  /*13a0*/  PRMT R17, R0, 0x7610, R17 ;  /* 0x0000761000117816 */ /* 0x000fe20000000011 */
[----:B------:R-:W-:Y:S06]  /*13b0*/  BRA `(.L_x_5703) ;  /* 0x0000000c00c87947 */ /* 0x000fec0003800000 */
.L_x_5700:
        /* <DEDUP_REMOVED lines=11> */
.L_x_5705:
[----:B------:R-:W2:Y:S02]  /*1470*/  LDG.E R4, desc[UR36][R4.64] ;  /* 0x0000002404047981 */ /* 0x000ea4000c1e1900 */
[----:B--2---:R-:W-:-:S04]  /*1480*/  I2FP.F32.S32 R0, R4 ;  /* 0x0000000400007245 */ /* 0x004fc80000201400 */
[----:B------:R-:W-:-:S04]  /*1490*/  F2FP.BF16.F32.PACK_AB R0, RZ, R0 ;  /* 0x00000000ff00723e */ /* 0x000fc800000010ff */
[----:B------:R-:W-:Y:S01]  /*14a0*/  PRMT R17, R0, 0x7610, R17 ;  /* 0x0000761000117816 */ /* 0x000fe20000000011 */
[----:B------:R-:W-:Y:S06]  /*14b0*/  BRA `(.L_x_5703) ;  /* 0x0000000c00887947 */ /* 0x000fec0003800000 */
.L_x_5704:
[----:B------:R-:W2:Y:S02]  /*14c0*/  LDG.E.U16 R4, desc[UR36][R4.64] ;  /* 0x0000002404047981 */ /* 0x000ea4000c1e1500 */
[----:B--2---:R-:W0:Y:S02]  /*14d0*/  I2F.S16 R0, R4 ;  /* 0x0000000400007306 */ /* 0x004e240000101400 */
[----:B0-----:R-:W-:-:S04]  /*14e0*/  F2FP.BF16.F32.PACK_AB R0, RZ, R0 ;  /* 0x00000000ff00723e */ /* 0x001fc800000010ff */
[----:B------:R-:W-:Y:S01]  /*14f0*/  PRMT R17, R0, 0x7610, R17 ;  /* 0x0000761000117816 */ /* 0x000fe20000000011 */
[----:B------:R-:W-:Y:S06]  /*1500*/  BRA `(.L_x_5703) ;  /* 0x0000000c00747947 */ /* 0x000fec0003800000 */
.L_x_5699:
        /* <DEDUP_REMOVED lines=9> */
.L_x_5707:
[----:B------:R-:W2:Y:S02]  /*15a0*/  LDG.E.U16 R0, desc[UR36][R4.64] ;  /* 0x0000002404007981 */ /* 0x000ea4000c1e1500 */
[----:B--2---:R-:W-:-:S05]  /*15b0*/  HADD2.F32 R0, -RZ, R0.H0_H0 ;  /* 0x20000000ff007230 */ /* 0x004fca0000004100 */
[----:B------:R-:W-:-:S04]  /*15c0*/  F2FP.BF16.F32.PACK_AB R0, RZ, R0 ;  /* 0x00000000ff00723e */ /* 0x000fc800000010ff */
[----:B------:R-:W-:Y:S01]  /*15d0*/  PRMT R17, R0, 0x7610, R17 ;  /* 0x0000761000117816 */ /* 0x000fe20000000011 */
[----:B------:R-:W-:Y:S06]  /*15e0*/  BRA `(.L_x_5703) ;  /* 0x0000000c003c7947 */ /* 0x000fec0003800000 */
.L_x_5706:
        /* <DEDUP_REMOVED lines=9> */
.L_x_5709:
[----:B------:R-:W2:Y:S02]  /*1680*/  LDG.E.U16 R4, desc[UR36][R4.64] ;  /* 0x0000002404047981 */ /* 0x000ea4000c1e1500 */
[----:B--2---:R-:W-:-:S05]  /*1690*/  HADD2.F32 R0, -RZ, R4.H0_H0 ;  /* 0x20000004ff007230 */ /* 0x004fca0000004100 */
[----:B------:R-:W-:-:S04]  /*16a0*/  F2FP.BF16.F32.PACK_AB R0, RZ, R0 ;  /* 0x00000000ff00723e */ /* 0x000fc800000010ff */
[----:B------:R-:W-:Y:S01]  /*16b0*/  PRMT R17, R0, 0x7610, R17 ;  /* 0x0000761000117816 */ /* 0x000fe20000000011 */
[----:B------:R-:W-:Y:S06]  /*16c0*/  BRA `(.L_x_5703) ;  /* 0x0000000c00047947 */ /* 0x000fec0003800000 */
.L_x_5708:
        /* <DEDUP_REMOVED lines=9> */
.L_x_5698:
        /* <DEDUP_REMOVED lines=14> */
.L_x_5712:
        /* <DEDUP_REMOVED lines=9> */
.L_x_5711:
        /* <DEDUP_REMOVED lines=28> */
.L_x_5714:
        /* <DEDUP_REMOVED lines=15> */
.L_x_5713:
[----:B------:R0:W5:Y:S01]  /*1b80*/  LDG.E.U16 R17, desc[UR36][R4.64] ;  /* 0x0000002404117981 */ /* 0x000162000c1e1500 */
[----:B------:R-:W-:Y:S05]  /*1b90*/  BRA `(.L_x_5703) ;  /* 0x0000000400d07947 */ /* 0x000fea0003800000 */
.L_x_5710:
        /* <DEDUP_REMOVED lines=13> */
.L_x_5717:
        /* <DEDUP_REMOVED lines=21> */
.L_x_5721:
[----:B------:R-:W-:Y:S05]  /*1dc0*/  BSYNC B1 ;  /* 0x0000000000017941 */ /* 0x000fea0003800000 */
.L_x_5720:
[----:B------:R-:W-:Y:S01]  /*1dd0*/  LEA R5, R0, 0x3b800000, 0x17 ;  /* 0x3b80000000057811 */ /* 0x000fe200078eb8ff */
[----:B------:R-:W-:-:S05]  /*1de0*/  IMAD.SHL.U32 R0, R3, 0x100000, RZ ;  /* 0x0010000003007824 */ /* 0x000fca00078e00ff */
[----:B------:R-:W-:-:S07]  /*1df0*/  LOP3.LUT R0, R5, R0, R6, 0xfe, !PT ;  /* 0x0000000005007212 */ /* 0x000fce00078efe06 */
.L_x_5719:
[----:B------:R-:W-:Y:S05]  /*1e00*/  BSYNC B0 ;  /* 0x0000000000007941 */ /* 0x000fea0003800000 */
.L_x_5718:
[----:B------:R-:W-:-:S04]  /*1e10*/  F2FP.BF16.F32.PACK_AB R0, RZ, R0 ;  /* 0x00000000ff00723e */ /* 0x000fc800000010ff */
[----:B------:R-:W-:Y:S01]  /*1e20*/  PRMT R17, R0, 0x7610, R17 ;  /* 0x0000761000117816 */ /* 0x000fe20000000011 */
[----:B------:R-:W-:Y:S06]  /*1e30*/  BRA `(.L_x_5703) ;  /* 0x0000000400287947 */ /* 0x000fec0003800000 */
.L_x_5716:
        /* <DEDUP_REMOVED lines=21> */
.L_x_5725:
[----:B------:R-:W-:Y:S05]  /*1f90*/  BSYNC B1 ;  /* 0x0000000000017941 */ /* 0x000fea0003800000 */
.L_x_5724:
[----:B------:R-:W-:Y:S01]  /*1fa0*/  LEA R5, R0, 0x37800000, 0x17 ;  /* 0x3780000000057811 */ /* 0x000fe200078eb8ff */
[----:B------:R-:W-:-:S05]  /*1fb0*/  IMAD.SHL.U32 R0, R3, 0x200000, RZ ;  /* 0x0020000003007824 */ /* 0x000fca00078e00ff */
[----:B------:R-:W-:-:S07]  /*1fc0*/  LOP3.LUT R0, R5, R0, R6, 0xfe, !PT ;  /* 0x0000000005007212 */ /* 0x000fce00078efe06 */
.L_x_5723:
[----:B------:R-:W-:Y:S05]  /*1fd0*/  BSYNC B0 ;  /* 0x0000000000007941 */ /* 0x000fea0003800000 */
.L_x_5722:
[----:B------:R-:W-:-:S04]  /*1fe0*/  F2FP.BF16.F32.PACK_AB R0, RZ, R0 ;  /* 0x00000000ff00723e */ /* 0x000fc800000010ff */
[----:B------:R-:W-:Y:S01]  /*1ff0*/  PRMT R17, R0, 0x7610, R17 ;  /* 0x0000761000117816 */ /* 0x000fe20000000011 */
[----:B------:R-:W-:Y:S06]  /*2000*/  BRA `(.L_x_5703) ;  /* 0x0000000000b47947 */ /* 0x000fec0003800000 */
.L_x_5715:
        /* <DEDUP_REMOVED lines=14> */
.L_x_5729:
[----:B------:R-:W-:Y:S05]  /*20f0*/  BSYNC B0 ;  /* 0x0000000000007941 */ /* 0x000fea0003800000 */
.L_x_5728:
[----:B------:R-:W-:-:S04]  /*2100*/  F2FP.BF16.F32.PACK_AB R0, RZ, R0 ;  /* 0x00000000ff00723e */ /* 0x000fc800000010ff */
[----:B------:R-:W-:Y:S01]  /*2110*/  PRMT R17, R0, 0x7610, R17 ;  /* 0x0000761000117816 */ /* 0x000fe20000000011 */
[----:B------:R-:W-:Y:S06]  /*2120*/  BRA `(.L_x_5703) ;  /* 0x00000000006c7947 */ /* 0x000fec0003800000 */
.L_x_5702:
        /* <DEDUP_REMOVED lines=16> */
.L_x_5730:
[----:B------:R-:W-:Y:S01]  /*2230*/  PRMT R17, RZ, 0x7610, R17 ;  /* 0x00007610ff117816 */ /* 0x000fe20000000011 */
[----:B------:R-:W-:Y:S06]  /*2240*/  BRA `(.L_x_5703) ;  /* 0x0000000000247947 */ /* 0x000fec0003800000 */
.L_x_5727:
[----:B------:R-:W2:Y:S02]  /*2250*/  LDG.E.64 R4, desc[UR36][R4.64] ;  /* 0x0000002404047981 */ /* 0x000ea4000c1e1b00 */
[----:B--2---:R-:W0:Y:S02]  /*2260*/  I2F.U64 R0, R4 ;  /* 0x0000000400007312 */ /* 0x004e240000301000 */
[----:B0-----:R-:W-:-:S04]  /*2270*/  F2FP.BF16.F32.PACK_AB R0, RZ, R0 ;  /* 0x00000000ff00723e */ /* 0x001fc800000010ff */
[----:B------:R-:W-:Y:S01]  /*2280*/  PRMT R17, R0, 0x7610, R17 ;  /* 0x0000761000117816 */ /* 0x000fe20000000011 */
[----:B------:R-:W-:Y:S06]  /*2290*/  BRA `(.L_x_5703) ;  /* 0x0000000000107947 */ /* 0x000fec0003800000 */
.L_x_5726:
[----:B------:R-:W2:Y:S02]  /*22a0*/  LDG.E R4, desc[UR36][R4.64] ;  /* 0x0000002404047981 */ /* 0x000ea4000c1e1900 */
[----:B--2---:R-:W-:-:S04]  /*22b0*/  I2FP.F32.U32 R0, R4 ;  /* 0x0000000400007245 */ /* 0x004fc80000201000 */
[----:B------:R-:W-:-:S04]  /*22c0*/  F2FP.BF16.F32.PACK_AB R0, RZ, R0 ;  /* 0x00000000ff00723e */ /* 0x000fc800000010ff */
[----:B------:R-:W-:-:S07]  /*22d0*/  PRMT R17, R0, 0x7610, R17 ;  /* 0x0000761000117816 */ /* 0x000fce0000000011 */
.L_x_5703:
[----:B------:R-:W-:-:S07]  /*22e0*/  VIADD R23, R23, 0x80 ;  /* 0x0000008017177836 */ /* 0x000fce0000000000 */
.L_x_5697:
[----:B------:R-:W-:Y:S05]  /*22f0*/  BSYNC B6 ;  /* 0x0000000000067941 */ /* 0x000fea0003800000 */
.L_x_5696:
        /* <DEDUP_REMOVED lines=28> */
.L_x_5736:
[----:B------:R-:W2:Y:S02]  /*24c0*/  LDG.E.U8 R4, desc[UR36][R4.64] ;  /* 0x0000002404047981 */ /* 0x000ea4000c1e1100 */
[----:B--2---:R-:W-:-:S04]  /*24d0*/  I2FP.F32.U32 R0, R4 ;  /* 0x0000000400007245 */ /* 0x004fc80000201000 */
[----:B------:R-:W-:-:S04]  /*24e0*/  F2FP.BF16.F32.PACK_AB R0, RZ, R0 ;  /* 0x00000000ff00723e */ /* 0x000fc800000010ff */
[----:B------:R-:W-:Y:S01]  /*24f0*/  PRMT R24, R0, 0x7610, R24 ;  /* 0x0000761000187816 */ /* 0x000fe20000000018 */
[----:B------:R-:W-:Y:S06]  /*2500*/  BRA `(.L_x_5738) ;  /* 0x0000000c00c87947 */ /* 0x000fec0003800000 */
.L_x_5735:
        /* <DEDUP_REMOVED lines=11> */
.L_x_5740:
[----:B------:R-:W2:Y:S02]  /*25c0*/  LDG.E R4, desc[UR36][R4.64] ;  /* 0x0000002404047981 */ /* 0x000ea4000c1e1900 */
[----:B--2---:R-:W-:-:S04]  /*25d0*/  I2FP.F32.S32 R0, R4 ;  /* 0x0000000400007245 */ /* 0x004fc80000201400 */
[----:B------:R-:W-:-:S04]  /*25e0*/  F2FP.BF16.F32.PACK_AB R0, RZ, R0 ;  /* 0x00000000ff00723e */ /* 0x000fc800000010ff */
[----:B------:R-:W-:Y:S01]  /*25f0*/  PRMT R24, R0, 0x7610, R24 ;  /* 0x0000761000187816 */ /* 0x000fe20000000018 */
[----:B------:R-:W-:Y:S06]  /*2600*/  BRA `(.L_x_5738) ;  /* 0x0000000c00887947 */ /* 0x000fec0003800000 */
.L_x_5739:
[----:B------:R-:W2:Y:S02]  /*2610*/  LDG.E.U16 R4, desc[UR36][R4.64] ;  /* 0x0000002404047981 */ /* 0x000ea4000c1e1500 */
[----:B--2---:R-:W0:Y:S02]  /*2620*/  I2F.S16 R0, R4 ;  /* 0x0000000400007306 */ /* 0x004e240000101400 */
[----:B0-----:R-:W-:-:S04]  /*2630*/  F2FP.BF16.F32.PACK_AB R0, RZ, R0 ;  /* 0x00000000ff00723e */ /* 0x001fc800000010ff */
[----:B------:R-:W-:Y:S01]  /*2640*/  PRMT R24, R0, 0x7610, R24 ;  /* 0x0000761000187816 */ /* 0x000fe20000000018 */
[----:B------:R-:W-:Y:S06]  /*2650*/  BRA `(.L_x_5738) ;  /* 0x0000000c00747947 */ /* 0x000fec0003800000 */
.L_x_5734:
        /* <DEDUP_REMOVED lines=9> */
.L_x_5742:
[----:B------:R-:W2:Y:S02]  /*26f0*/  LDG.E.U16 R0, desc[UR36][R4.64] ;  /* 0x0000002404007981 */ /* 0x000ea4000c1e1500 */
[----:B--2---:R-:W-:-:S05]  /*2700*/  HADD2.F32 R0, -RZ, R0.H0_H0 ;  /* 0x20000000ff007230 */ /* 0x004fca0000004100 */
[----:B------:R-:W-:-:S04]  /*2710*/  F2FP.BF16.F32.PACK_AB R0, RZ, R0 ;  /* 0x00000000ff00723e */ /* 0x000fc800000010ff */
[----:B------:R-:W-:Y:S01]  /*2720*/  PRMT R24, R0, 0x7610, R24 ;  /* 0x0000761000187816 */ /* 0x000fe20000000018 */
[----:B------:R-:W-:Y:S06]  /*2730*/  BRA `(.L_x_5738) ;  /* 0x0000000c003c7947 */ /* 0x000fec0003800000 */
.L_x_5741:
        /* <DEDUP_REMOVED lines=9> */
.L_x_5744:
[----:B------:R-:W2:Y:S02]  /*27d0*/  LDG.E.U16 R4, desc[UR36][R4.64] ;  /* 0x0000002404047981 */ /* 0x000ea4000c1e1500 */
[----:B--2---:R-:W-:-:S05]  /*27e0*/  HADD2.F32 R0, -RZ, R4.H0_H0 ;  /* 0x20000004ff007230 */ /* 0x004fca0000004100 */
[----:B------:R-:W-:-:S04]  /*27f0*/  F2FP.BF16.F32.PACK_AB R0, RZ, R0 ;  /* 0x00000000ff00723e */ /* 0x000fc800000010ff */
[----:B------:R-:W-:Y:S01]  /*2800*/  PRMT R24, R0, 0x7610, R24 ;  /* 0x0000761000187816 */ /* 0x000fe20000000018 */
[----:B------:R-:W-:Y:S06]  /*2810*/  BRA `(.L_x_5738) ;  /* 0x0000000c00047947 */ /* 0x000fec0003800000 */
.L_x_5743:
        /* <DEDUP_REMOVED lines=9> */
.L_x_5733:
        /* <DEDUP_REMOVED lines=14> */
.L_x_5747:
        /* <DEDUP_REMOVED lines=9> */
.L_x_5746:
        /* <DEDUP_REMOVED lines=28> */
.L_x_5749:
        /* <DEDUP_REMOVED lines=15> */
.L_x_5748:
[----:B------:R0:W5:Y:S01]  /*2cd0*/  LDG.E.U16 R24, desc[UR36][R4.64] ;  /* 0x0000002404187981 */ /* 0x000162000c1e1500 */
[----:B------:R-:W-:Y:S05]  /*2ce0*/  BRA `(.L_x_5738) ;  /* 0x0000000400d07947 */ /* 0x000fea0003800000 */
.L_x_5745:
        /* <DEDUP_REMOVED lines=13> */
.L_x_5752:
        /* <DEDUP_REMOVED lines=21> */
.L_x_5756:
[----:B------:R-:W-:Y:S05]  /*2f10*/  BSYNC B1 ;  /* 0x0000000000017941 */ /* 0x000fea0003800000 */
.L_x_5755:
[----:B------:R-:W-:Y:S01]  /*2f20*/  LEA R5, R0, 0x3b800000, 0x17 ;  /* 0x3b80000000057811 */ /* 0x000fe200078eb8ff */
[----:B------:R-:W-:-:S05]  /*2f30*/  IMAD.SHL.U32 R0, R3, 0x100000, RZ ;  /* 0x0010000003007824 */ /* 0x000fca00078e00ff */
[----:B------:R-:W-:-:S07]  /*2f40*/  LOP3.LUT R0, R5, R0, R6, 0xfe, !PT ;  /* 0x0000000005007212 */ /* 0x000fce00078efe06 */
.L_x_5754:
[----:B------:R-:W-:Y:S05]  /*2f50*/  BSYNC B0 ;  /* 0x0000000000007941 */ /* 0x000fea0003800000 */
.L_x_5753:
[----:B------:R-:W-:-:S04]  /*2f60*/  F2FP.BF16.F32.PACK_AB R0, RZ, R0 ;  /* 0x00000000ff00723e */ /* 0x000fc800000010ff */
[----:B------:R-:W-:Y:S01]  /*2f70*/  PRMT R24, R0, 0x7610, R24 ;  /* 0x0000761000187816 */ /* 0x000fe20000000018 */
[----:B------:R-:W-:Y:S06]  /*2f80*/  BRA `(.L_x_5738) ;  /* 0x0000000400287947 */ /* 0x000fec0003800000 */
.L_x_5751:
        /* <DEDUP_REMOVED lines=21> */
.L_x_5760:
[----:B------:R-:W-:Y:S05]  /*30e0*/  BSYNC B1 ;  /* 0x0000000000017941 */ /* 0x000fea0003800000 */
.L_x_5759:
[----:B------:R-:W-:Y:S01]  /*30f0*/  LEA R5, R0, 0x37800000, 0x17 ;  /* 0x3780000000057811 */ /* 0x000fe200078eb8ff */
[----:B------:R-:W-:-:S05]  /*3100*/  IMAD.SHL.U32 R0, R3, 0x200000, RZ ;  /* 0x0020000003007824 */ /* 0x000fca00078e00ff */
[----:B------:R-:W-:-:S07]  /*3110*/  LOP3.LUT R0, R5, R0, R6, 0xfe, !PT ;  /* 0x0000000005007212 */ /* 0x000fce00078efe06 */
.L_x_5758:
[----:B------:R-:W-:Y:S05]  /*3120*/  BSYNC B0 ;  /* 0x0000000000007941 */ /* 0x000fea0003800000 */
.L_x_5757:
[----:B------:R-:W-:-:S04]  /*3130*/  F2FP.BF16.F32.PACK_AB R0, RZ, R0 ;  /* 0x00000000ff00723e */ /* 0x000fc800000010ff */
[----:B------:R-:W-:Y:S01]  /*3140*/  PRMT R24, R0, 0x7610, R24 ;  /* 0x0000761000187816 */ /* 0x000fe20000000018 */
[----:B------:R-:W-:Y:S06]  /*3150*/  BRA `(.L_x_5738) ;  /* 0x0000000000b47947 */ /* 0x000fec0003800000 */
.L_x_5750:
        /* <DEDUP_REMOVED lines=14> */
.L_x_5764:
[----:B------:R-:W-:Y:S05]  /*3240*/  BSYNC B0 ;  /* 0x0000000000007941 */ /* 0x000fea0003800000 */
.L_x_5763:
[----:B------:R-:W-:-:S04]  /*3250*/  F2FP.BF16.F32.PACK_AB R0, RZ, R0 ;  /* 0x00000000ff00723e */ /* 0x000fc800000010ff */
[----:B------:R-:W-:Y:S01]  /*3260*/  PRMT R24, R0, 0x7610, R24 ;  /* 0x0000761000187816 */ /* 0x000fe20000000018 */
[----:B------:R-:W-:Y:S06]  /*3270*/  BRA `(.L_x_5738) ;  /* 0x00000000006c7947 */ /* 0x000fec0003800000 */
.L_x_5737:
        /* <DEDUP_REMOVED lines=16> */
.L_x_5765:
[----:B------:R-:W-:Y:S01]  /*3380*/  PRMT R24, RZ, 0x7610, R24 ;  /* 0x00007610ff187816 */ /* 0x000fe20000000018 */
[----:B------:R-:W-:Y:S06]  /*3390*/  BRA `(.L_x_5738) ;  /* 0x0000000000247947 */ /* 0x000fec0003800000 */
.L_x_5762:
[----:B------:R-:W2:Y:S02]  /*33a0*/  LDG.E.64 R4, desc[UR36][R4.64] ;  /* 0x0000002404047981 */ /* 0x000ea4000c1e1b00 */
[----:B--2---:R-:W0:Y:S02]  /*33b0*/  I2F.U64 R0, R4 ;  /* 0x0000000400007312 */ /* 0x004e240000301000 */
[----:B0-----:R-:W-:-:S04]  /*33c0*/  F2FP.BF16.F32.PACK_AB R0, RZ, R0 ;  /* 0x00000000ff00723e */ /* 0x001fc800000010ff */
[----:B------:R-:W-:Y:S01]  /*33d0*/  PRMT R24, R0, 0x7610, R24 ;  /* 0x0000761000187816 */ /* 0x000fe20000000018 */
[----:B------:R-:W-:Y:S06]  /*33e0*/  BRA `(.L_x_5738) ;  /* 0x0000000000107947 */ /* 0x000fec0003800000 */
.L_x_5761:
[----:B------:R-:W2:Y:S02]  /*33f0*/  LDG.E R4, desc[UR36][R4.64] ;  /* 0x0000002404047981 */ /* 0x000ea4000c1e1900 */
[----:B--2---:R-:W-:-:S04]  /*3400*/  I2FP.F32.U32 R0, R4 ;  /* 0x0000000400007245 */ /* 0x004fc80000201000 */
[----:B------:R-:W-:-:S04]  /*3410*/  F2FP.BF16.F32.PACK_AB R0, RZ, R0 ;  /* 0x00000000ff00723e */ /* 0x000fc800000010ff */
[----:B------:R-:W-:-:S07]  /*3420*/  PRMT R24, R0, 0x7610, R24 ;  /* 0x0000761000187816 */ /* 0x000fce0000000018 */
.L_x_5738:
[----:B------:R-:W-:-:S07]  /*3430*/  VIADD R23, R23, 0x80 ;  /* 0x0000008017177836 */ /* 0x000fce0000000000 */
.L_x_5732:
[----:B------:R-:W-:Y:S05]  /*3440*/  BSYNC B6 ;  /* 0x0000000000067941 */ /* 0x000fea0003800000 */
.L_x_5731:
        /* <DEDUP_REMOVED lines=25> */
.L_x_5771:
[----:B------:R-:W2:Y:S02]  /*35e0*/  LDG.E.U8 R4, desc[UR36][R4.64] ;  /* 0x0000002404047981 */ /* 0x000ea4000c1e1100 */
[----:B--2---:R-:W-:-:S04]  /*35f0*/  I2FP.F32.U32 R0, R4 ;  /* 0x0000000400007245 */ /* 0x004fc80000201000 */
[----:B------:R-:W-:-:S04]  /*3600*/  F2FP.BF16.F32.PACK_AB R0, RZ, R0 ;  /* 0x00000000ff00723e */ /* 0x000fc800000010ff */
[----:B------:R-:W-:Y:S01]  /*3610*/  PRMT R18, R0, 0x7610, R18 ;  /* 0x0000761000127816 */ /* 0x000fe20000000012 */
[----:B------:R-:W-:Y:S06]  /*3620*/  BRA `(.L_x_5767) ;  /* 0x0000000c00c87947 */ /* 0x000fec0003800000 */
.L_x_5770:
        /* <DEDUP_REMOVED lines=11> */
.L_x_5774:
[----:B------:R-:W2:Y:S02]  /*36e0*/  LDG.E R4, desc[UR36][R4.64] ;  /* 0x0000002404047981 */ /* 0x000ea4000c1e1900 */
[----:B--2---:R-:W-:-:S04]  /*36f0*/  I2FP.F32.S32 R0, R4 ;  /* 0x0000000400007245 */ /* 0x004fc80000201400 */
[----:B------:R-:W-:-:S04]  /*3700*/  F2FP.BF16.F32.PACK_AB R0, RZ, R0 ;  /* 0x00000000ff00723e */ /* 0x000fc800000010ff */
[----:B------:R-:W-:Y:S01]  /*3710*/  PRMT R18, R0, 0x7610, R18 ;  /* 0x0000761000127816 */ /* 0x000fe20000000012 */
[----:B------:R-:W-:Y:S06]  /*3720*/  BRA `(.L_x_5767) ;  /* 0x0000000c00887947 */ /* 0x000fec0003800000 */
.L_x_5773:
[----:B------:R-:W2:Y:S02]  /*3730*/  LDG.E.U16 R4, desc[UR36][R4.64] ;  /* 0x0000002404047981 */ /* 0x000ea4000c1e1500 */
[----:B--2---:R-:W0:Y:S02]  /*3740*/  I2F.S16 R0, R4 ;  /* 0x0000000400007306 */ /* 0x004e240000101400 */
[----:B0-----:R-:W-:-:S04]  /*3750*/  F2FP.BF16.F32.PACK_AB R0, RZ, R0 ;  /* 0x00000000ff00723e */ /* 0x001fc800000010ff */
[----:B------:R-:W-:Y:S01]  /*3760*/  PRMT R18, R0, 0x7610, R18 ;  /* 0x0000761000127816 */ /* 0x000fe20000000012 */
[----:B------:R-:W-:Y:S06]  /*3770*/  BRA `(.L_x_5767) ;  /* 0x0000000c00747947 */ /* 0x000fec0003800000 */
.L_x_5769:
        /* <DEDUP_REMOVED lines=9> */
.L_x_5776:
[----:B------:R-:W2:Y:S02]  /*3810*/  LDG.E.U16 R0, desc[UR36][R4.64] ;  /* 0x0000002404007981 */ /* 0x000ea4000c1e1500 */
[----:B--2---:R-:W-:-:S05]  /*3820*/  HADD2.F32 R0, -RZ, R0.H0_H0 ;  /* 0x20000000ff007230 */ /* 0x004fca0000004100 */
[----:B------:R-:W-:-:S04]  /*3830*/  F2FP.BF16.F32.PACK_AB R0, RZ, R0 ;  /* 0x00000000ff00723e */ /* 0x000fc800000010ff */
[----:B------:R-:W-:Y:S01]  /*3840*/  PRMT R18, R0, 0x7610, R18 ;  /* 0x0000761000127816 */ /* 0x000fe20000000012 */
[----:B------:R-:W-:Y:S06]  /*3850*/  BRA `(.L_x_5767) ;  /* 0x0000000c003c7947 */ /* 0x000fec0003800000 */
.L_x_5775:
        /* <DEDUP_REMOVED lines=9> */
.L_x_5778:
[----:B------:R-:W2:Y:S02]  /*38f0*/  LDG.E.U16 R4, desc[UR36][R4.64] ;  /* 0x0000002404047981 */ /* 0x000ea4000c1e1500 */
[----:B--2---:R-:W-:-:S05]  /*3900*/  HADD2.F32 R0, -RZ, R4.H0_H0 ;  /* 0x20000004ff007230 */ /* 0x004fca0000004100 */
[----:B------:R-:W-:-:S04]  /*3910*/  F2FP.BF16.F32.PACK_AB R0, RZ, R0 ;  /* 0x00000000ff00723e */ /* 0x000fc800000010ff */
[----:B------:R-:W-:Y:S01]  /*3920*/  PRMT R18, R0, 0x7610, R18 ;  /* 0x0000761000127816 */ /* 0x000fe20000000012 */
[----:B------:R-:W-:Y:S06]  /*3930*/  BRA `(.L_x_5767) ;  /* 0x0000000c00047947 */ /* 0x000fec0003800000 */
.L_x_5777:
        /* <DEDUP_REMOVED lines=9> */
.L_x_5768:
        /* <DEDUP_REMOVED lines=14> */
.L_x_5781:
        /* <DEDUP_REMOVED lines=9> */
.L_x_5780:
        /* <DEDUP_REMOVED lines=28> */
.L_x_5783:
        /* <DEDUP_REMOVED lines=15> */
.L_x_5782:
[----:B------:R1:W5:Y:S01]  /*3df0*/  LDG.E.U16 R18, desc[UR36][R4.64] ;  /* 0x0000002404127981 */ /* 0x000362000c1e1500 */
[----:B------:R-:W-:Y:S05]  /*3e00*/  BRA `(.L_x_5767) ;  /* 0x0000000400d07947 */ /* 0x000fea0003800000 */
.L_x_5779:
        /* <DEDUP_REMOVED lines=13> */
.L_x_5786:
        /* <DEDUP_REMOVED lines=21> */
.L_x_5790:
[----:B------:R-:W-:Y:S05]  /*4030*/  BSYNC B1 ;  /* 0x0000000000017941 */ /* 0x000fea0003800000 */
.L_x_5789:
[----:B------:R-:W-:Y:S01]  /*4040*/  LEA R5, R0, 0x3b800000, 0x17 ;  /* 0x3b80000000057811 */ /* 0x000fe200078eb8ff */
[----:B------:R-:W-:-:S05]  /*4050*/  IMAD.SHL.U32 R0, R3, 0x100000, RZ ;  /* 0x0010000003007824 */ /* 0x000fca00078e00ff */
[----:B------:R-:W-:-:S07]  /*4060*/  LOP3.LUT R0, R5, R0, R6, 0xfe, !PT ;  /* 0x0000000005007212 */ /* 0x000fce00078efe06 */
.L_x_5788:
[----:B------:R-:W-:Y:S05]  /*4070*/  BSYNC B0 ;  /* 0x0000000000007941 */ /* 0x000fea0003800000 */
.L_x_5787:
[----:B------:R-:W-:-:S04]  /*4080*/  F2FP.BF16.F32.PACK_AB R0, RZ, R0 ;  /* 0x00000000ff00723e */ /* 0x000fc800000010ff */
[----:B------:R-:W-:Y:S01]  /*4090*/  PRMT R18, R0, 0x7610, R18 ;  /* 0x0000761000127816 */ /* 0x000fe20000000012 */
[----:B------:R-:W-:Y:S06]  /*40a0*/  BRA `(.L_x_5767) ;  /* 0x0000000400287947 */ /* 0x000fec0003800000 */
.L_x_5785:
        /* <DEDUP_REMOVED lines=21> */
.L_x_5794:
[----:B------:R-:W-:Y:S05]  /*4200*/  BSYNC B1 ;  /* 0x0000000000017941 */ /* 0x000fea0003800000 */
.L_x_5793:
[----:B------:R-:W-:Y:S01]  /*4210*/  LEA R5, R0, 0x37800000, 0x17 ;  /* 0x3780000000057811 */ /* 0x000fe200078eb8ff */
[----:B------:R-:W-:-:S05]  /*4220*/  IMAD.SHL.U32 R0, R3, 0x200000, RZ ;  /* 0x0020000003007824 */ /* 0x000fca00078e00ff */
[----:B------:R-:W-:-:S07]  /*4230*/  LOP3.LUT R0, R5, R0, R6, 0xfe, !PT ;  /* 0x0000000005007212 */ /* 0x000fce00078efe06 */
.L_x_5792:
[----:B------:R-:W-:Y:S05]  /*4240*/  BSYNC B0 ;  /* 0x0000000000007941 */ /* 0x000fea0003800000 */
.L_x_5791:
[----:B------:R-:W-:-:S04]  /*4250*/  F2FP.BF16.F32.PACK_AB R0, RZ, R0 ;  /* 0x00000000ff00723e */ /* 0x000fc800000010ff */
[----:B------:R-:W-:Y:S01]  /*4260*/  PRMT R18, R0, 0x7610, R18 ;  /* 0x0000761000127816 */ /* 0x000fe20000000012 */
[----:B------:R-:W-:Y:S06]  /*4270*/  BRA `(.L_x_5767) ;  /* 0x0000000000b47947 */ /* 0x000fec0003800000 */
.L_x_5784:
        /* <DEDUP_REMOVED lines=14> */
.L_x_5798:
[----:B------:R-:W-:Y:S05]  /*4360*/  BSYNC B0 ;  /* 0x0000000000007941 */ /* 0x000fea0003800000 */
.L_x_5797:
[----:B------:R-:W-:-:S04]  /*4370*/  F2FP.BF16.F32.PACK_AB R0, RZ, R0 ;  /* 0x00000000ff00723e */ /* 0x000fc800000010ff */
[----:B------:R-:W-:Y:S01]  /*4380*/  PRMT R18, R0, 0x7610, R18 ;  /* 0x0000761000127816 */ /* 0x000fe20000000012 */
[----:B------:R-:W-:Y:S06]  /*4390*/  BRA `(.L_x_5767) ;  /* 0x00000000006c7947 */ /* 0x000fec0003800000 */
.L_x_5772:
        /* <DEDUP_REMOVED lines=16> */
.L_x_5799:
[----:B------:R-:W-:Y:S01]  /*44a0*/  PRMT R18, RZ, 0x7610, R18 ;  /* 0x00007610ff127816 */ /* 0x000fe20000000012 */
[----:B------:R-:W-:Y:S06]  /*44b0*/  BRA `(.L_x_5767) ;  /* 0x0000000000247947 */ /* 0x000fec0003800000 */
.L_x_5796:
[----:B------:R-:W2:Y:S02]  /*44c0*/  LDG.E.64 R4, desc[UR36][R4.64] ;  /* 0x0000002404047981 */ /* 0x000ea4000c1e1b00 */
[----:B--2---:R-:W0:Y:S02]  /*44d0*/  I2F.U64 R0, R4 ;  /* 0x0000000400007312 */ /* 0x004e240000301000 */
[----:B0-----:R-:W-:-:S04]  /*44e0*/  F2FP.BF16.F32.PACK_AB R0, RZ, R0 ;  /* 0x00000000ff00723e */ /* 0x001fc800000010ff */
[----:B------:R-:W-:Y:S01]  /*44f0*/  PRMT R18, R0, 0x7610, R18 ;  /* 0x0000761000127816 */ /* 0x000fe20000000012 */
[----:B------:R-:W-:Y:S06]  /*4500*/  BRA `(.L_x_5767) ;  /* 0x0000000000107947 */ /* 0x000fec0003800000 */
.L_x_5795:
[----:B------:R-:W2:Y:S02]  /*4510*/  LDG.E R4, desc[UR36][R4.64] ;  /* 0x0000002404047981 */ /* 0x000ea4000c1e1900 */
[----:B--2---:R-:W-:-:S04]  /*4520*/  I2FP.F32.U32 R0, R4 ;  /* 0x0000000400007245 */ /* 0x004fc80000201000 */
[----:B------:R-:W-:-:S04]  /*4530*/  F2FP.BF16.F32.PACK_AB R0, RZ, R0 ;  /* 0x00000000ff00723e */ /* 0x000fc800000010ff */
[----:B------:R-:W-:-:S07]  /*4540*/  PRMT R18, R0, 0x7610, R18 ;  /* 0x0000761000127816 */ /* 0x000fce0000000012 */
.L_x_5767:
[----:B------:R-:W-:Y:S05]  /*4550*/  BSYNC B6 ;  /* 0x0000000000067941 */ /* 0x000fea0003800000 */
.L_x_5766:
        /* <DEDUP_REMOVED lines=12> */
[----:B------:R-:W0:Y:S03]  /*4620*/  @!P3 FRND R0, R0 ;  /* 0x000000000000b307 */ /* 0x000e260000201000 */
[----:B------:R-:W-:Y:S02]  /*4630*/  @!P2 IMAD.U32 R5, R18, 0x10000, RZ ;  /* 0x000100001205a824 */ /* 0x000fe400078e00ff */
[----:B------:R-:W1:Y:S03]  /*4640*/  LDC.U8 R18, c[0x0][0x234] ;  /* 0x00008d00ff127b82 */ /* 0x000e660000000000 */
[----:B------:R-:W2:Y:S08]  /*4650*/  @!P1 FRND R24, R24 ;  /* 0x0000001800189307 */ /* 0x000eb00000201000 */
[----:B------:R-:W3:Y:S08]  /*4660*/  @!P2 FRND R5, R5 ;  /* 0x000000050005a307 */ /* 0x000ef00000201000 */
[----:B------:R-:W4:Y:S08]  /*4670*/  @!P0 FRND R4, R4 ;  /* 0x0000000400048307 */ /* 0x000f300000201000 */
        /* <DEDUP_REMOVED lines=28> */
.L_x_5805:
[----:B------:R-:W-:Y:S02]  /*4840*/  IMAD.U32 R5, R3, 0x10000, RZ ;  /* 0x0001000003057824 */ /* 0x000fe400078e00ff */
[----:B------:R-:W-:-:S04]  /*4850*/  IMAD.MOV.U32 R25, RZ, RZ, R23 ;  /* 0x000000ffff197224 */ /* 0x000fc800078e0017 */
[----:B------:R-:W0:Y:S02]  /*4860*/  F2I.S64.TRUNC R4, R5 ;  /* 0x0000000500047311 */ /* 0x000e24000020d900 */
[----:B0-----:R0:W-:Y:S01]  /*4870*/  STG.E.U8 desc[UR36][R8.64], R4 ;  /* 0x0000000408007986 */ /* 0x0011e2000c101124 */
[----:B------:R-:W-:Y:S05]  /*4880*/  BRA `(.L_x_5801) ;  /* 0x0000000c00d47947 */ /* 0x000fea0003800000 */
.L_x_5804:
        /* <DEDUP_REMOVED lines=11> */
.L_x_5808:
[----:B------:R-:W-:Y:S02]  /*4940*/  IMAD.U32 R3, R3, 0x10000, RZ ;  /* 0x0001000003037824 */ /* 0x000fe400078e00ff */
[----:B------:R-:W-:-:S04]  /*4950*/  IMAD.MOV.U32 R25, RZ, RZ, R23 ;  /* 0x000000ffff197224 */ /* 0x000fc800078e0017 */
[----:B------:R-:W0:Y:S02]  /*4960*/  F2I.FTZ.TRUNC.NTZ R3, R3 ;  /* 0x0000000300037305 */ /* 0x000e24000021f100 */
[----:B0-----:R0:W-:Y:S01]  /*4970*/  STG.E desc[UR36][R8.64], R3 ;  /* 0x0000000308007986 */ /* 0x0011e2000c101924 */
[----:B------:R-:W-:Y:S05]  /*4980*/  BRA `(.L_x_5801) ;  /* 0x0000000c00947947 */ /* 0x000fea0003800000 */
.L_x_5807:
[----:B------:R-:W-:Y:S02]  /*4990*/  IMAD.U32 R3, R3, 0x10000, RZ ;  /* 0x0001000003037824 */ /* 0x000fe400078e00ff */
[----:B------:R-:W-:-:S04]  /*49a0*/  IMAD.MOV.U32 R25, RZ, RZ, R23 ;  /* 0x000000ffff197224 */ /* 0x000fc800078e0017 */
[----:B------:R-:W0:Y:S02]  /*49b0*/  F2I.FTZ.TRUNC.NTZ R3, R3 ;  /* 0x0000000300037305 */ /* 0x000e24000021f100 */
[----:B0-----:R0:W-:Y:S01]  /*49c0*/  STG.E.U16 desc[UR36][R8.64], R3 ;  /* 0x0000000308007986 */ /* 0x0011e2000c101524 */
[----:B------:R-:W-:Y:S05]  /*49d0*/  BRA `(.L_x_5801) ;  /* 0x0000000c00807947 */ /* 0x000fea0003800000 */
.L_x_5803:
        /* <DEDUP_REMOVED lines=10> */
.L_x_5810:
[----:B------:R-:W-:Y:S02]  /*4a80*/  IMAD.U32 R0, R3, 0x10000, RZ ;  /* 0x0001000003007824 */ /* 0x000fe400078e00ff */
[----:B------:R-:W-:-:S03]  /*4a90*/  IMAD.MOV.U32 R25, RZ, RZ, R23 ;  /* 0x000000ffff197224 */ /* 0x000fc600078e0017 */
[----:B------:R-:W-:-:S05]  /*4aa0*/  F2FP.F16.F32.PACK_AB R0, RZ, R0 ;  /* 0x00000000ff00723e */ /* 0x000fca00000000ff */
[----:B------:R0:W-:Y:S01]  /*4ab0*/  STG.E.U16 desc[UR36][R8.64], R0 ;  /* 0x0000000008007986 */ /* 0x0001e2000c101524 */
[----:B------:R-:W-:Y:S05]  /*4ac0*/  BRA `(.L_x_5801) ;  /* 0x0000000c00447947 */ /* 0x000fea0003800000 */
.L_x_5809:
        /* <DEDUP_REMOVED lines=11> */
.L_x_5812:
[----:B------:R-:W-:Y:S02]  /*4b80*/  IMAD.U32 R3, R3, 0x10000, RZ ;  /* 0x0001000003037824 */ /* 0x000fe400078e00ff */
[----:B------:R-:W-:-:S03]  /*4b90*/  IMAD.MOV.U32 R25, RZ, RZ, R23 ;  /* 0x000000ffff197224 */ /* 0x000fc600078e0017 */
[----:B------:R-:W-:-:S04]  /*4ba0*/  F2FP.F16.F32.PACK_AB R3, RZ, R3 ;  /* 0x00000003ff03723e */ /* 0x000fc800000000ff */
[----:B------:R-:W-:-:S05]  /*4bb0*/  PRMT R3, R3, 0x5410, RZ ;  /* 0x0000541003037816 */ /* 0x000fca00000000ff */
[----:B------:R0:W-:Y:S01]  /*4bc0*/  STG.E desc[UR36][R8.64], R3 ;  /* 0x0000000308007986 */ /* 0x0001e2000c101924 */
[----:B------:R-:W-:Y:S05]  /*4bd0*/  BRA `(.L_x_5801) ;  /* 0x0000000c00007947 */ /* 0x000fea0003800000 */
.L_x_5811:
[----:B------:R-:W-:Y:S02]  /*4be0*/  IMAD.U32 R4, R3, 0x10000, RZ ;  /* 0x0001000003047824 */ /* 0x000fe400078e00ff */
[----:B------:R-:W-:Y:S02]  /*4bf0*/  IMAD.MOV.U32 R25, RZ, RZ, R23 ;  /* 0x000000ffff197224 */ /* 0x000fe400078e0017 */
[----:B------:R-:W-:-:S06]  /*4c00*/  FMUL.FTZ R4, R4, 1 ;  /* 0x3f80000004047820 */ /* 0x000fcc0000410000 */
[----:B------:R-:W0:Y:S02]  /*4c10*/  F2F.F64.F32 R4, R4 ;  /* 0x0000000400047310 */ /* 0x000e240000201800 */
[----:B0-----:R0:W-:Y:S01]  /*4c20*/  STG.E.64 desc[UR36][R8.64], R4 ;  /* 0x0000000408007986 */ /* 0x0011e2000c101b24 */
[----:B------:R-:W-:Y:S05]  /*4c30*/  BRA `(.L_x_5801) ;  /* 0x0000000800e87947 */ /* 0x000fea0003800000 */
.L_x_5802:
        /* <DEDUP_REMOVED lines=14> */
.L_x_5815:
[----:B------:R-:W-:Y:S01]  /*4d20*/  IMAD.U32 R3, R3, 0x10000, RZ ;  /* 0x0001000003037824 */ /* 0x000fe200078e00ff */
[----:B------:R-:W-:Y:S01]  /*4d30*/  CS2R R6, SRZ ;  /* 0x0000000000067805 */ /* 0x000fe2000001ff00 */
[----:B------:R-:W-:Y:S02]  /*4d40*/  IMAD.MOV.U32 R25, RZ, RZ, R23 ;  /* 0x000000ffff197224 */ /* 0x000fe400078e0017 */
[----:B------:R-:W-:-:S04]  /*4d50*/  FMUL.FTZ R3, R3, 1 ;  /* 0x3f80000003037820 */ /* 0x000fc80000410000 */
[----:B------:R-:W0:Y:S02]  /*4d60*/  F2F.F64.F32 R4, R3 ;  /* 0x0000000300047310 */ /* 0x000e240000201800 */
[----:B0-----:R0:W-:Y:S01]  /*4d70*/  STG.E.128 desc[UR36][R8.64], R4 ;  /* 0x0000000408007986 */ /* 0x0011e2000c101d24 */
[----:B------:R-:W-:Y:S05]  /*4d80*/  BRA `(.L_x_5801) ;  /* 0x0000000800947947 */ /* 0x000fea0003800000 */
.L_x_5814:
        /* <DEDUP_REMOVED lines=21> */
.L_x_5819:
[----:B------:R-:W-:Y:S05]  /*4ee0*/  BSYNC B0 ;  /* 0x0000000000007941 */ /* 0x000fea0003800000 */
.L_x_5818:
[----:B------:R-:W-:Y:S01]  /*4ef0*/  LOP3.LUT R5, R0, R5, RZ, 0xfc, !PT ;  /* 0x0000000500057212 */ /* 0x000fe200078efcff */
[----:B------:R-:W-:-:S04]  /*4f00*/  IMAD.MOV.U32 R25, RZ, RZ, R23 ;  /* 0x000000ffff197224 */ /* 0x000fc800078e0017 */
[----:B------:R0:W-:Y:S01]  /*4f10*/  STG.E.U8 desc[UR36][R8.64], R5 ;  /* 0x0000000508007986 */ /* 0x0001e2000c101124 */
[----:B------:R-:W-:Y:S05]  /*4f20*/  BRA `(.L_x_5801) ;  /* 0x00000008002c7947 */ /* 0x000fea0003800000 */
.L_x_5817:
        /* <DEDUP_REMOVED lines=13> */
.L_x_5821:
[----:B------:R-:W-:Y:S01]  /*5000*/  IMAD.MOV.U32 R0, RZ, RZ, 0x7f ;  /* 0x0000007fff007424 */ /* 0x000fe200078e00ff */
[----:B------:R-:W-:-:S04]  /*5010*/  ISETP.GT.U32.AND P0, PT, R3, 0x7f800000, PT ;  /* 0x7f8000000300780c */ /* 0x000fc80003f04070 */
[----:B------:R-:W-:-:S09]  /*5020*/  SEL R0, R0, 0x7c, P0 ;  /* 0x0000007c00007807 */ /* 0x000fd20000000000 */
.L_x_5822:
[----:B------:R-:W-:Y:S05]  /*5030*/  BSYNC B0 ;  /* 0x0000000000007941 */ /* 0x000fea0003800000 */
.L_x_5820:
[----:B------:R-:W-:Y:S01]  /*5040*/  LOP3.LUT R3, R5, 0x80000000, RZ, 0xc0, !PT ;  /* 0x8000000005037812 */ /* 0x000fe200078ec0ff */
[----:B------:R-:W-:-:S03]  /*5050*/  IMAD.MOV.U32 R25, RZ, RZ, R23 ;  /* 0x000000ffff197224 */ /* 0x000fc600078e0017 */
[----:B------:R-:W-:-:S04]  /*5060*/  SHF.R.U32.HI R3, RZ, 0x18, R3 ;  /* 0x00000018ff037819 */ /* 0x000fc80000011603 */
[----:B------:R-:W-:-:S05]  /*5070*/  LOP3.LUT R3, R0, R3, RZ, 0xfc, !PT ;  /* 0x0000000300037212 */ /* 0x000fca00078efcff */
[----:B------:R0:W-:Y:S01]  /*5080*/  STG.E.U8 desc[UR36][R8.64], R3 ;  /* 0x0000000308007986 */ /* 0x0001e2000c101124 */
[----:B------:R-:W-:Y:S05]  /*5090*/  BRA `(.L_x_5801) ;  /* 0x0000000400d07947 */ /* 0x000fea0003800000 */
.L_x_5816:
[----:B------:R0:W-:Y:S01]  /*50a0*/  STG.E.U16 desc[UR36][R8.64], R3 ;  /* 0x0000000308007986 */ /* 0x0001e2000c101524 */
[----:B------:R-:W-:Y:S01]  /*50b0*/  IMAD.MOV.U32 R25, RZ, RZ, R23 ;  /* 0x000000ffff197224 */ /* 0x000fe200078e0017 */
[----:B------:R-:W-:Y:S06]  /*50c0*/  BRA `(.L_x_5801) ;  /* 0x0000000400c47947 */ /* 0x000fec0003800000 */
.L_x_5813:
        /* <DEDUP_REMOVED lines=13> */
.L_x_5825:
        /* <DEDUP_REMOVED lines=17> */
.L_x_5828:
[----:B------:R-:W-:-:S04]  /*52b0*/  LOP3.LUT R3, R5, 0x80000000, RZ, 0xc0, !PT ;  /* 0x8000000005037812 */ /* 0x000fc800078ec0ff */
[----:B------:R-:W-:-:S04]  /*52c0*/  SHF.R.U32.HI R3, RZ, 0x18, R3 ;  /* 0x00000018ff037819 */ /* 0x000fc80000011603 */
[----:B------:R-:W-:-:S04]  /*52d0*/  LOP3.LUT R0, R0, R3, RZ, 0xfc, !PT ;  /* 0x0000000300007212 */ /* 0x000fc800078efcff */
[----:B------:R-:W-:-:S07]  /*52e0*/  PRMT R4, R0, 0x7610, R4 ;  /* 0x0000761000047816 */ /* 0x000fce0000000004 */
.L_x_5827:
[----:B------:R-:W-:Y:S05]  /*52f0*/  BSYNC B0 ;  /* 0x0000000000007941 */ /* 0x000fea0003800000 */
.L_x_5826:
[----:B------:R0:W-:Y:S01]  /*5300*/  STG.E.U8 desc[UR36][R8.64], R4 ;  /* 0x0000000408007986 */ /* 0x0001e2000c101124 */
[----:B------:R-:W-:Y:S01]  /*5310*/  IMAD.MOV.U32 R25, RZ, RZ, R23 ;  /* 0x000000ffff197224 */ /* 0x000fe200078e0017 */
[----:B------:R-:W-:Y:S06]  /*5320*/  BRA `(.L_x_5801) ;  /* 0x00000004002c7947 */ /* 0x000fec0003800000 */
.L_x_5824:
        /* <DEDUP_REMOVED lines=17> */
.L_x_5831:
[----:B------:R-:W-:-:S04]  /*5440*/  LOP3.LUT R3, R5, 0x80000000, RZ, 0xc0, !PT ;  /* 0x8000000005037812 */ /* 0x000fc800078ec0ff */
[----:B------:R-:W-:-:S04]  /*5450*/  SHF.R.U32.HI R3, RZ, 0x18, R3 ;  /* 0x00000018ff037819 */ /* 0x000fc80000011603 */
[----:B------:R-:W-:-:S04]  /*5460*/  LOP3.LUT R0, R0, R3, RZ, 0xfc, !PT ;  /* 0x0000000300007212 */ /* 0x000fc800078efcff */
[----:B------:R-:W-:-:S07]  /*5470*/  PRMT R4, R0, 0x7610, R4 ;  /* 0x0000761000047816 */ /* 0x000fce0000000004 */
.L_x_5830:
[----:B------:R-:W-:Y:S05]  /*5480*/  BSYNC B0 ;  /* 0x0000000000007941 */ /* 0x000fea0003800000 */
.L_x_5829:
[----:B------:R0:W-:Y:S01]  /*5490*/  STG.E.U8 desc[UR36][R8.64], R4 ;  /* 0x0000000408007986 */ /* 0x0001e2000c101124 */
[----:B------:R-:W-:Y:S01]  /*54a0*/  IMAD.MOV.U32 R25, RZ, RZ, R23 ;  /* 0x000000ffff197224 */ /* 0x000fe200078e0017 */
[----:B------:R-:W-:Y:S06]  /*54b0*/  BRA `(.L_x_5801) ;  /* 0x0000000000c87947 */ /* 0x000fec0003800000 */
.L_x_5823:
        /* <DEDUP_REMOVED lines=23> */
.L_x_5806:
        /* <DEDUP_REMOVED lines=16> */
.L_x_5834:
[----:B------:R-:W-:Y:S01]  /*5730*/  IMAD.MOV.U32 R25, RZ, RZ, R23 ;  /* 0x000000ffff197224 */ /* 0x000fe200078e0017 */
[----:B------:R-:W-:Y:S06]  /*5740*/  BRA `(.L_x_5801) ;  /* 0x0000000000247947 */ /* 0x000fec0003800000 */
.L_x_5833:
[----:B------:R-:W-:Y:S02]  /*5750*/  IMAD.U32 R4, R3, 0x10000, RZ ;  /* 0x0001000003047824 */ /* 0x000fe400078e00ff */
[----:B------:R-:W-:-:S04]  /*5760*/  IMAD.MOV.U32 R25, RZ, RZ, R23 ;  /* 0x000000ffff197224 */ /* 0x000fc800078e0017 */
[----:B------:R-:W0:Y:S02]  /*5770*/  F2I.U64.TRUNC R4, R4 ;  /* 0x0000000400047311 */ /* 0x000e24000020d800 */
[----:B0-----:R0:W-:Y:S01]  /*5780*/  STG.E.64 desc[UR36][R8.64], R4 ;  /* 0x0000000408007986 */ /* 0x0011e2000c101b24 */
[----:B------:R-:W-:Y:S05]  /*5790*/  BRA `(.L_x_5801) ;  /* 0x0000000000107947 */ /* 0x000fea0003800000 */
.L_x_5832:
[----:B------:R-:W-:Y:S02]  /*57a0*/  IMAD.U32 R3, R3, 0x10000, RZ ;  /* 0x0001000003037824 */ /* 0x000fe400078e00ff */
[----:B------:R-:W-:-:S04]  /*57b0*/  IMAD.MOV.U32 R25, RZ, RZ, R23 ;  /* 0x000000ffff197224 */ /* 0x000fc800078e0017 */
[----:B------:R-:W0:Y:S02]  /*57c0*/  F2I.FTZ.U32.TRUNC.NTZ R3, R3 ;  /* 0x0000000300037305 */ /* 0x000e24000021f000 */
[----:B0-----:R0:W-:Y:S02]  /*57d0*/  STG.E desc[UR36][R8.64], R3 ;  /* 0x0000000308007986 */ /* 0x0011e4000c101924 */
.L_x_5801:
[----:B------:R-:W-:Y:S05]  /*57e0*/  BSYNC B6 ;  /* 0x0000000000067941 */ /* 0x000fea0003800000 */
.L_x_5800:
        /* <DEDUP_REMOVED lines=25> */
.L_x_5840:
[----:B----4-:R-:W-:-:S06]  /*5980*/  IMAD.U32 R5, R22, 0x10000, RZ ;  /* 0x0001000016057824 */ /* 0x010fcc00078e00ff */
[----:B------:R-:W0:Y:S02]  /*5990*/  F2I.S64.TRUNC R4, R5 ;  /* 0x0000000500047311 */ /* 0x000e24000020d900 */
[----:B0-----:R0:W-:Y:S01]  /*59a0*/  STG.E.U8 desc[UR36][R8.64], R4 ;  /* 0x0000000408007986 */ /* 0x0011e2000c101124 */
[----:B------:R-:W-:Y:S05]  /*59b0*/  BRA `(.L_x_5842) ;  /* 0x0000000c00847947 */ /* 0x000fea0003800000 */
.L_x_5839:
        /* <DEDUP_REMOVED lines=10> */
.L_x_5844:
[----:B----4-:R-:W-:-:S04]  /*5a60*/  IMAD.U32 R22, R22, 0x10000, RZ ;  /* 0x0001000016167824 */ /* 0x010fc800078e00ff */
[----:B------:R-:W0:Y:S02]  /*5a70*/  F2I.FTZ.TRUNC.NTZ R3, R22 ;  /* 0x0000001600037305 */ /* 0x000e24000021f100 */
[----:B0-----:R0:W-:Y:S01]  /*5a80*/  STG.E desc[UR36][R8.64], R3 ;  /* 0x0000000308007986 */ /* 0x0011e2000c101924 */
[----:B------:R-:W-:Y:S05]  /*5a90*/  BRA `(.L_x_5842) ;  /* 0x0000000c004c7947 */ /* 0x000fea0003800000 */
.L_x_5843:
[----:B----4-:R-:W-:-:S04]  /*5aa0*/  IMAD.U32 R22, R22, 0x10000, RZ ;  /* 0x0001000016167824 */ /* 0x010fc800078e00ff */
[----:B------:R-:W0:Y:S02]  /*5ab0*/  F2I.FTZ.TRUNC.NTZ R3, R22 ;  /* 0x0000001600037305 */ /* 0x000e24000021f100 */
[----:B0-----:R0:W-:Y:S01]  /*5ac0*/  STG.E.U16 desc[UR36][R8.64], R3 ;  /* 0x0000000308007986 */ /* 0x0011e2000c101524 */
[----:B------:R-:W-:Y:S05]  /*5ad0*/  BRA `(.L_x_5842) ;  /* 0x0000000c003c7947 */ /* 0x000fea0003800000 */
.L_x_5838:
        /* <DEDUP_REMOVED lines=9> */
.L_x_5846:
[----:B----4-:R-:W-:-:S05]  /*5b70*/  IMAD.U32 R0, R22, 0x10000, RZ ;  /* 0x0001000016007824 */ /* 0x010fca00078e00ff */
[----:B------:R-:W-:-:S05]  /*5b80*/  F2FP.F16.F32.PACK_AB R0, RZ, R0 ;  /* 0x00000000ff00723e */ /* 0x000fca00000000ff */
[----:B------:R0:W-:Y:S01]  /*5b90*/  STG.E.U16 desc[UR36][R8.64], R0 ;  /* 0x0000000008007986 */ /* 0x0001e2000c101524 */
[----:B------:R-:W-:Y:S05]  /*5ba0*/  BRA `(.L_x_5842) ;  /* 0x0000000c00087947 */ /* 0x000fea0003800000 */
.L_x_5845:
        /* <DEDUP_REMOVED lines=10> */
.L_x_5848:
[----:B----4-:R-:W-:-:S05]  /*5c50*/  IMAD.U32 R22, R22, 0x10000, RZ ;  /* 0x0001000016167824 */ /* 0x010fca00078e00ff */
[----:B------:R-:W-:-:S04]  /*5c60*/  F2FP.F16.F32.PACK_AB R3, RZ, R22 ;  /* 0x00000016ff03723e */ /* 0x000fc800000000ff */
[----:B------:R-:W-:-:S05]  /*5c70*/  PRMT R3, R3, 0x5410, RZ ;  /* 0x0000541003037816 */ /* 0x000fca00000000ff */
[----:B------:R0:W-:Y:S01]  /*5c80*/  STG.E desc[UR36][R8.64], R3 ;  /* 0x0000000308007986 */ /* 0x0001e2000c101924 */
[----:B------:R-:W-:Y:S05]  /*5c90*/  BRA `(.L_x_5842) ;  /* 0x0000000800cc7947 */ /* 0x000fea0003800000 */
.L_x_5847:
[----:B----4-:R-:W-:-:S04]  /*5ca0*/  IMAD.U32 R4, R22, 0x10000, RZ ;  /* 0x0001000016047824 */ /* 0x010fc800078e00ff */
[----:B------:R-:W-:-:S06]  /*5cb0*/  FMUL.FTZ R4, R4, 1 ;  /* 0x3f80000004047820 */ /* 0x000fcc0000410000 */
[----:B------:R-:W0:Y:S02]  /*5cc0*/  F2F.F64.F32 R4, R4 ;  /* 0x0000000400047310 */ /* 0x000e240000201800 */
[----:B0-----:R0:W-:Y:S01]  /*5cd0*/  STG.E.64 desc[UR36][R8.64], R4 ;  /* 0x0000000408007986 */ /* 0x0011e2000c101b24 */
[----:B------:R-:W-:Y:S05]  /*5ce0*/  BRA `(.L_x_5842) ;  /* 0x0000000800b87947 */ /* 0x000fea0003800000 */
.L_x_5837:
        /* <DEDUP_REMOVED lines=13> */
.L_x_5851:
[----:B----4-:R-:W-:Y:S01]  /*5dc0*/  IMAD.U32 R22, R22, 0x10000, RZ ;  /* 0x0001000016167824 */ /* 0x010fe200078e00ff */
[----:B------:R-:W-:-:S03]  /*5dd0*/  CS2R R6, SRZ ;  /* 0x0000000000067805 */ /* 0x000fc6000001ff00 */
[----:B------:R-:W-:-:S06]  /*5de0*/  FMUL.FTZ R4, R22, 1 ;  /* 0x3f80000016047820 */ /* 0x000fcc0000410000 */
[----:B------:R-:W0:Y:S02]  /*5df0*/  F2F.F64.F32 R4, R4 ;  /* 0x0000000400047310 */ /* 0x000e240000201800 */
[----:B0-----:R0:W-:Y:S01]  /*5e00*/  STG.E.128 desc[UR36][R8.64], R4 ;  /* 0x0000000408007986 */ /* 0x0011e2000c101d24 */
[----:B------:R-:W-:Y:S05]  /*5e10*/  BRA `(.L_x_5842) ;  /* 0x00000008006c7947 */ /* 0x000fea0003800000 */
.L_x_5850:
        /* <DEDUP_REMOVED lines=21> */
.L_x_5855:
[----:B------:R-:W-:Y:S05]  /*5f70*/  BSYNC B0 ;  /* 0x0000000000007941 */ /* 0x000fea0003800000 */
.L_x_5854:
[----:B------:R-:W-:-:S05]  /*5f80*/  LOP3.LUT R5, R0, R5, RZ, 0xfc, !PT ;  /* 0x0000000500057212 */ /* 0x000fca00078efcff */
[----:B------:R0:W-:Y:S01]  /*5f90*/  STG.E.U8 desc[UR36][R8.64], R5 ;  /* 0x0000000508007986 */ /* 0x0001e2000c101124 */
[----:B------:R-:W-:Y:S05]  /*5fa0*/  BRA `(.L_x_5842) ;  /* 0x0000000800087947 */ /* 0x000fea0003800000 */
.L_x_5853:
        /* <DEDUP_REMOVED lines=13> */
.L_x_5857:
[----:B------:R-:W-:Y:S01]  /*6080*/  IMAD.MOV.U32 R0, RZ, RZ, 0x7f ;  /* 0x0000007fff007424 */ /* 0x000fe200078e00ff */
[----:B------:R-:W-:-:S04]  /*6090*/  ISETP.GT.U32.AND P0, PT, R3, 0x7f800000, PT ;  /* 0x7f8000000300780c */ /* 0x000fc80003f04070 */
[----:B------:R-:W-:-:S09]  /*60a0*/  SEL R0, R0, 0x7c, P0 ;  /* 0x0000007c00007807 */ /* 0x000fd20000000000 */
.L_x_5858:
[----:B------:R-:W-:Y:S05]  /*60b0*/  BSYNC B0 ;  /* 0x0000000000007941 */ /* 0x000fea0003800000 */
.L_x_5856:
[----:B------:R-:W-:-:S04]  /*60c0*/  LOP3.LUT R3, R5, 0x80000000, RZ, 0xc0, !PT ;  /* 0x8000000005037812 */ /* 0x000fc800078ec0ff */
[----:B------:R-:W-:-:S04]  /*60d0*/  SHF.R.U32.HI R3, RZ, 0x18, R3 ;  /* 0x00000018ff037819 */ /* 0x000fc80000011603 */
[----:B------:R-:W-:-:S05]  /*60e0*/  LOP3.LUT R3, R0, R3, RZ, 0xfc, !PT ;  /* 0x0000000300037212 */ /* 0x000fca00078efcff */
[----:B------:R0:W-:Y:S01]  /*60f0*/  STG.E.U8 desc[UR36][R8.64], R3 ;  /* 0x0000000308007986 */ /* 0x0001e2000c101124 */
[----:B------:R-:W-:Y:S05]  /*6100*/  BRA `(.L_x_5842) ;  /* 0x0000000400b07947 */ /* 0x000fea0003800000 */
.L_x_5852:
[----:B----4-:R0:W-:Y:S01]  /*6110*/  STG.E.U16 desc[UR36][R8.64], R22 ;  /* 0x0000001608007986 */ /* 0x0101e2000c101524 */
[----:B------:R-:W-:Y:S05]  /*6120*/  BRA `(.L_x_5842) ;  /* 0x0000000400a87947 */ /* 0x000fea0003800000 */
.L_x_5849:
        /* <DEDUP_REMOVED lines=12> */
.L_x_5861:
        /* <DEDUP_REMOVED lines=17> */
.L_x_5864:
[----:B------:R-:W-:-:S04]  /*6300*/  LOP3.LUT R3, R5, 0x80000000, RZ, 0xc0, !PT ;  /* 0x8000000005037812 */ /* 0x000fc800078ec0ff */
[----:B------:R-:W-:-:S04]  /*6310*/  SHF.R.U32.HI R3, RZ, 0x18, R3 ;  /* 0x00000018ff037819 */ /* 0x000fc80000011603 */
[----:B------:R-:W-:-:S04]  /*6320*/  LOP3.LUT R0, R0, R3, RZ, 0xfc, !PT ;  /* 0x0000000300007212 */ /* 0x000fc800078efcff */
[----:B------:R-:W-:-:S07]  /*6330*/  PRMT R4, R0, 0x7610, R4 ;  /* 0x0000761000047816 */ /* 0x000fce0000000004 */
.L_x_5863:
[----:B------:R-:W-:Y:S05]  /*6340*/  BSYNC B0 ;  /* 0x0000000000007941 */ /* 0x000fea0003800000 */
.L_x_5862:
[----:B------:R4:W-:Y:S01]  /*6350*/  STG.E.U8 desc[UR36][R8.64], R4 ;  /* 0x0000000408007986 */ /* 0x0009e2000c101124 */
[----:B------:R-:W-:Y:S05]  /*6360*/  BRA `(.L_x_5842) ;  /* 0x0000000400187947 */ /* 0x000fea0003800000 */
.L_x_5860:
        /* <DEDUP_REMOVED lines=17> */
.L_x_5867:
[----:B------:R-:W-:-:S04]  /*6480*/  LOP3.LUT R3, R5, 0x80000000, RZ, 0xc0, !PT ;  /* 0x8000000005037812 */ /* 0x000fc800078ec0ff */
[----:B------:R-:W-:-:S04]  /*6490*/  SHF.R.U32.HI R3, RZ, 0x18, R3 ;  /* 0x00000018ff037819 */ /* 0x000fc80000011603 */
[----:B------:R-:W-:-:S04]  /*64a0*/  LOP3.LUT R0, R0, R3, RZ, 0xfc, !PT ;  /* 0x0000000300007212 */ /* 0x000fc800078efcff */
[----:B------:R-:W-:-:S07]  /*64b0*/  PRMT R4, R0, 0x7610, R4 ;  /* 0x0000761000047816 */ /* 0x000fce0000000004 */
.L_x_5866:
[----:B------:R-:W-:Y:S05]  /*64c0*/  BSYNC B0 ;  /* 0x0000000000007941 */ /* 0x000fea0003800000 */
.L_x_5865:
[----:B------:R0:W-:Y:S01]  /*64d0*/  STG.E.U8 desc[UR36][R8.64], R4 ;  /* 0x0000000408007986 */ /* 0x0001e2000c101124 */
[----:B------:R-:W-:Y:S05]  /*64e0*/  BRA `(.L_x_5842) ;  /* 0x0000000000b87947 */ /* 0x000fea0003800000 */
.L_x_5859:
        /* <DEDUP_REMOVED lines=22> */
.L_x_5841:
        /* <DEDUP_REMOVED lines=16> */
.L_x_5870:
[----:B------:R-:W-:Y:S05]  /*6750*/  BRA `(.L_x_5842) ;  /* 0x00000000001c7947 */ /* 0x000fea0003800000 */
.L_x_5869:
[----:B----4-:R-:W-:-:S06]  /*6760*/  IMAD.U32 R4, R22, 0x10000, RZ ;  /* 0x0001000016047824 */ /* 0x010fcc00078e00ff */
[----:B------:R-:W0:Y:S02]  /*6770*/  F2I.U64.TRUNC R4, R4 ;  /* 0x0000000400047311 */ /* 0x000e24000020d800 */
[----:B0-----:R2:W-:Y:S01]  /*6780*/  STG.E.64 desc[UR36][R8.64], R4 ;  /* 0x0000000408007986 */ /* 0x0015e2000c101b24 */
[----:B------:R-:W-:Y:S05]  /*6790*/  BRA `(.L_x_5842) ;  /* 0x00000000000c7947 */ /* 0x000fea0003800000 */
.L_x_5868:
[----:B----4-:R-:W-:-:S04]  /*67a0*/  IMAD.U32 R22, R22, 0x10000, RZ ;  /* 0x0001000016167824 */ /* 0x010fc800078e00ff */
[----:B------:R-:W0:Y:S02]  /*67b0*/  F2I.FTZ.U32.TRUNC.NTZ R3, R22 ;  /* 0x0000001600037305 */ /* 0x000e24000021f000 */
[----:B0-----:R0:W-:Y:S02]  /*67c0*/  STG.E desc[UR36][R8.64], R3 ;  /* 0x0000000308007986 */ /* 0x0011e4000c101924 */
.L_x_5842:
        /* <DEDUP_REMOVED lines=25> */
.L_x_5874:
[----:B------:R-:W-:-:S06]  /*6960*/  IMAD.U32 R5, R17, 0x10000, RZ ;  /* 0x0001000011057824 */ /* 0x000fcc00078e00ff */
[----:B------:R-:W0:Y:S02]  /*6970*/  F2I.S64.TRUNC R4, R5 ;  /* 0x0000000500047311 */ /* 0x000e24000020d900 */
[----:B0-----:R4:W-:Y:S01]  /*6980*/  STG.E.U8 desc[UR36][R8.64], R4 ;  /* 0x0000000408007986 */ /* 0x0019e2000c101124 */
[----:B------:R-:W-:Y:S05]  /*6990*/  BRA `(.L_x_5876) ;  /* 0x0000000c00847947 */ /* 0x000fea0003800000 */
.L_x_5873:
        /* <DEDUP_REMOVED lines=10> */
.L_x_5878:
[----:B------:R-:W-:-:S06]  /*6a40*/  IMAD.U32 R17, R17, 0x10000, RZ ;  /* 0x0001000011117824 */ /* 0x000fcc00078e00ff */
[----:B------:R-:W0:Y:S02]  /*6a50*/  F2I.FTZ.TRUNC.NTZ R17, R17 ;  /* 0x0000001100117305 */ /* 0x000e24000021f100 */
[----:B0-----:R2:W-:Y:S01]  /*6a60*/  STG.E desc[UR36][R8.64], R17 ;  /* 0x0000001108007986 */ /* 0x0015e2000c101924 */
[----:B------:R-:W-:Y:S05]  /*6a70*/  BRA `(.L_x_5876) ;  /* 0x0000000c004c7947 */ /* 0x000fea0003800000 */
.L_x_5877:
[----:B------:R-:W-:-:S06]  /*6a80*/  IMAD.U32 R17, R17, 0x10000, RZ ;  /* 0x0001000011117824 */ /* 0x000fcc00078e00ff */
[----:B------:R-:W0:Y:S02]  /*6a90*/  F2I.FTZ.TRUNC.NTZ R17, R17 ;  /* 0x0000001100117305 */ /* 0x000e24000021f100 */
[----:B0-----:R0:W-:Y:S01]  /*6aa0*/  STG.E.U16 desc[UR36][R8.64], R17 ;  /* 0x0000001108007986 */ /* 0x0011e2000c101524 */
[----:B------:R-:W-:Y:S05]  /*6ab0*/  BRA `(.L_x_5876) ;  /* 0x0000000c003c7947 */ /* 0x000fea0003800000 */
.L_x_5872:
        /* <DEDUP_REMOVED lines=9> */
.L_x_5880:
[----:B------:R-:W-:-:S05]  /*6b50*/  IMAD.U32 R0, R17, 0x10000, RZ ;  /* 0x0001000011007824 */ /* 0x000fca00078e00ff */
[----:B------:R-:W-:-:S05]  /*6b60*/  F2FP.F16.F32.PACK_AB R0, RZ, R0 ;  /* 0x00000000ff00723e */ /* 0x000fca00000000ff */
[----:B------:R0:W-:Y:S01]  /*6b70*/  STG.E.U16 desc[UR36][R8.64], R0 ;  /* 0x0000000008007986 */ /* 0x0001e2000c101524 */
[----:B------:R-:W-:Y:S05]  /*6b80*/  BRA `(.L_x_5876) ;  /* 0x0000000c00087947 */ /* 0x000fea0003800000 */
.L_x_5879:
        /* <DEDUP_REMOVED lines=10> */
.L_x_5882:
[----:B------:R-:W-:-:S05]  /*6c30*/  IMAD.U32 R17, R17, 0x10000, RZ ;  /* 0x0001000011117824 */ /* 0x000fca00078e00ff */
[----:B------:R-:W-:-:S04]  /*6c40*/  F2FP.F16.F32.PACK_AB R3, RZ, R17 ;  /* 0x00000011ff03723e */ /* 0x000fc800000000ff */
[----:B------:R-:W-:-:S05]  /*6c50*/  PRMT R3, R3, 0x5410, RZ ;  /* 0x0000541003037816 */ /* 0x000fca00000000ff */
[----:B------:R0:W-:Y:S01]  /*6c60*/  STG.E desc[UR36][R8.64], R3 ;  /* 0x0000000308007986 */ /* 0x0001e2000c101924 */
[----:B------:R-:W-:Y:S05]  /*6c70*/  BRA `(.L_x_5876) ;  /* 0x0000000800cc7947 */ /* 0x000fea0003800000 */
.L_x_5881:
[----:B------:R-:W-:-:S04]  /*6c80*/  IMAD.U32 R4, R17, 0x10000, RZ ;  /* 0x0001000011047824 */ /* 0x000fc800078e00ff */
[----:B------:R-:W-:-:S06]  /*6c90*/  FMUL.FTZ R4, R4, 1 ;  /* 0x3f80000004047820 */ /* 0x000fcc0000410000 */
[----:B------:R-:W0:Y:S02]  /*6ca0*/  F2F.F64.F32 R4, R4 ;  /* 0x0000000400047310 */ /* 0x000e240000201800 */
[----:B0-----:R0:W-:Y:S01]  /*6cb0*/  STG.E.64 desc[UR36][R8.64], R4 ;  /* 0x0000000408007986 */ /* 0x0011e2000c101b24 */
[----:B------:R-:W-:Y:S05]  /*6cc0*/  BRA `(.L_x_5876) ;  /* 0x0000000800b87947 */ /* 0x000fea0003800000 */
.L_x_5871:
        /* <DEDUP_REMOVED lines=13> */
.L_x_5885:
[----:B------:R-:W-:Y:S01]  /*6da0*/  IMAD.U32 R17, R17, 0x10000, RZ ;  /* 0x0001000011117824 */ /* 0x000fe200078e00ff */
[----:B------:R-:W-:-:S03]  /*6db0*/  CS2R R6, SRZ ;  /* 0x0000000000067805 */ /* 0x000fc6000001ff00 */
[----:B------:R-:W-:-:S06]  /*6dc0*/  FMUL.FTZ R4, R17, 1 ;  /* 0x3f80000011047820 */ /* 0x000fcc0000410000 */
[----:B------:R-:W0:Y:S02]  /*6dd0*/  F2F.F64.F32 R4, R4 ;  /* 0x0000000400047310 */ /* 0x000e240000201800 */
[----:B0-----:R0:W-:Y:S01]  /*6de0*/  STG.E.128 desc[UR36][R8.64], R4 ;  /* 0x0000000408007986 */ /* 0x0011e2000c101d24 */
[----:B------:R-:W-:Y:S05]  /*6df0*/  BRA `(.L_x_5876) ;  /* 0x00000008006c7947 */ /* 0x000fea0003800000 */
.L_x_5884:
        /* <DEDUP_REMOVED lines=21> */
.L_x_5889:
[----:B------:R-:W-:Y:S05]  /*6f50*/  BSYNC B0 ;  /* 0x0000000000007941 */ /* 0x000fea0003800000 */
.L_x_5888:
[----:B------:R-:W-:-:S05]  /*6f60*/  LOP3.LUT R5, R0, R5, RZ, 0xfc, !PT ;  /* 0x0000000500057212 */ /* 0x000fca00078efcff */
[----:B------:R0:W-:Y:S01]  /*6f70*/  STG.E.U8 desc[UR36][R8.64], R5 ;  /* 0x0000000508007986 */ /* 0x0001e2000c101124 */
[----:B------:R-:W-:Y:S05]  /*6f80*/  BRA `(.L_x_5876) ;  /* 0x0000000800087947 */ /* 0x000fea0003800000 */
.L_x_5887:
        /* <DEDUP_REMOVED lines=13> */
.L_x_5891:
[----:B------:R-:W-:Y:S01]  /*7060*/  IMAD.MOV.U32 R0, RZ, RZ, 0x7f ;  /* 0x0000007fff007424 */ /* 0x000fe200078e00ff */
[----:B------:R-:W-:-:S04]  /*7070*/  ISETP.GT.U32.AND P0, PT, R3, 0x7f800000, PT ;  /* 0x7f8000000300780c */ /* 0x000fc80003f04070 */
[----:B------:R-:W-:-:S09]  /*7080*/  SEL R0, R0, 0x7c, P0 ;  /* 0x0000007c00007807 */ /* 0x000fd20000000000 */
.L_x_5892:
[----:B------:R-:W-:Y:S05]  /*7090*/  BSYNC B0 ;  /* 0x0000000000007941 */ /* 0x000fea0003800000 */
.L_x_5890:
[----:B------:R-:W-:-:S04]  /*70a0*/  LOP3.LUT R3, R17, 0x80000000, RZ, 0xc0, !PT ;  /* 0x8000000011037812 */ /* 0x000fc800078ec0ff */
[----:B------:R-:W-:-:S04]  /*70b0*/  SHF.R.U32.HI R3, RZ, 0x18, R3 ;  /* 0x00000018ff037819 */ /* 0x000fc80000011603 */
[----:B------:R-:W-:-:S05]  /*70c0*/  LOP3.LUT R3, R0, R3, RZ, 0xfc, !PT ;  /* 0x0000000300037212 */ /* 0x000fca00078efcff */
[----:B------:R0:W-:Y:S01]  /*70d0*/  STG.E.U8 desc[UR36][R8.64], R3 ;  /* 0x0000000308007986 */ /* 0x0001e2000c101124 */
[----:B------:R-:W-:Y:S05]  /*70e0*/  BRA `(.L_x_5876) ;  /* 0x0000000400b07947 */ /* 0x000fea0003800000 */
.L_x_5886:
[----:B------:R0:W-:Y:S01]  /*70f0*/  STG.E.U16 desc[UR36][R8.64], R17 ;  /* 0x0000001108007986 */ /* 0x0001e2000c101524 */
[----:B------:R-:W-:Y:S05]  /*7100*/  BRA `(.L_x_5876) ;  /* 0x0000000400a87947 */ /* 0x000fea0003800000 */
.L_x_5883:
        /* <DEDUP_REMOVED lines=12> */
.L_x_5895:
        /* <DEDUP_REMOVED lines=17> */
.L_x_5898:
[----:B------:R-:W-:-:S04]  /*72e0*/  LOP3.LUT R3, R17, 0x80000000, RZ, 0xc0, !PT ;  /* 0x8000000011037812 */ /* 0x000fc800078ec0ff */
[----:B------:R-:W-:-:S04]  /*72f0*/  SHF.R.U32.HI R3, RZ, 0x18, R3 ;  /* 0x00000018ff037819 */ /* 0x000fc80000011603 */
[----:B------:R-:W-:-:S04]  /*7300*/  LOP3.LUT R0, R0, R3, RZ, 0xfc, !PT ;  /* 0x0000000300007212 */ /* 0x000fc800078efcff */
[----:B------:R-:W-:-:S07]  /*7310*/  PRMT R4, R0, 0x7610, R4 ;  /* 0x0000761000047816 */ /* 0x000fce0000000004 */
.L_x_5897:
[----:B------:R-:W-:Y:S05]  /*7320*/  BSYNC B0 ;  /* 0x0000000000007941 */ /* 0x000fea0003800000 */
.L_x_5896:
[----:B------:R0:W-:Y:S01]  /*7330*/  STG.E.U8 desc[UR36][R8.64], R4 ;  /* 0x0000000408007986 */ /* 0x0001e2000c101124 */
[----:B------:R-:W-:Y:S05]  /*7340*/  BRA `(.L_x_5876) ;  /* 0x0000000400187947 */ /* 0x000fea0003800000 */
.L_x_5894:
        /* <DEDUP_REMOVED lines=17> */
.L_x_5901:
[----:B------:R-:W-:-:S04]  /*7460*/  LOP3.LUT R3, R17, 0x80000000, RZ, 0xc0, !PT ;  /* 0x8000000011037812 */ /* 0x000fc800078ec0ff */
[----:B------:R-:W-:-:S04]  /*7470*/  SHF.R.U32.HI R3, RZ, 0x18, R3 ;  /* 0x00000018ff037819 */ /* 0x000fc80000011603 */
[----:B------:R-:W-:-:S04]  /*7480*/  LOP3.LUT R0, R0, R3, RZ, 0xfc, !PT ;  /* 0x0000000300007212 */ /* 0x000fc800078efcff */
[----:B------:R-:W-:-:S07]  /*7490*/  PRMT R4, R0, 0x7610, R4 ;  /* 0x0000761000047816 */ /* 0x000fce0000000004 */
.L_x_5900:
[----:B------:R-:W-:Y:S05]  /*74a0*/  BSYNC B0 ;  /* 0x0000000000007941 */ /* 0x000fea0003800000 */
.L_x_5899:
[----:B------:R0:W-:Y:S01]  /*74b0*/  STG.E.U8 desc[UR36][R8.64], R4 ;  /* 0x0000000408007986 */ /* 0x0001e2000c101124 */
[----:B------:R-:W-:Y:S05]  /*74c0*/  BRA `(.L_x_5876) ;  /* 0x0000000000b87947 */ /* 0x000fea0003800000 */
.L_x_5893:
        /* <DEDUP_REMOVED lines=22> */
.L_x_5875:
        /* <DEDUP_REMOVED lines=16> */
.L_x_5904:
[----:B------:R-:W-:Y:S05]  /*7730*/  BRA `(.L_x_5876) ;  /* 0x00000000001c7947 */ /* 0x000fea0003800000 */
.L_x_5903:
[----:B------:R-:W-:-:S06]  /*7740*/  IMAD.U32 R4, R17, 0x10000, RZ ;  /* 0x0001000011047824 */ /* 0x000fcc00078e00ff */
[----:B------:R-:W0:Y:S02]  /*7750*/  F2I.U64.TRUNC R4, R4 ;  /* 0x0000000400047311 */ /* 0x000e24000020d800 */
[----:B0-----:R0:W-:Y:S01]  /*7760*/  STG.E.64 desc[UR36][R8.64], R4 ;  /* 0x0000000408007986 */ /* 0x0011e2000c101b24 */
[----:B------:R-:W-:Y:S05]  /*7770*/  BRA `(.L_x_5876) ;  /* 0x00000000000c7947 */ /* 0x000fea0003800000 */
.L_x_5902:
[----:B------:R-:W-:-:S06]  /*7780*/  IMAD.U32 R17, R17, 0x10000, RZ ;  /* 0x0001000011117824 */ /* 0x000fcc00078e00ff */
[----:B------:R-:W0:Y:S02]  /*7790*/  F2I.FTZ.U32.TRUNC.NTZ R17, R17 ;  /* 0x0000001100117305 */ /* 0x000e24000021f000 */
[----:B0-----:R0:W-:Y:S02]  /*77a0*/  STG.E desc[UR36][R8.64], R17 ;  /* 0x0000001108007986 */ /* 0x0011e4000c101924 */
.L_x_5876:
[----:B------:R-:W-:-:S07]  /*77b0*/  VIADD R25, R25, 0x80 ;  /* 0x0000008019197836 */ /* 0x000fce0000000000 */
.L_x_5836:
[----:B------:R-:W-:Y:S05]  /*77c0*/  BSYNC B6 ;  /* 0x0000000000067941 */ /* 0x000fea0003800000 */
.L_x_5835:
        /* <DEDUP_REMOVED lines=23> */
.L_x_5908:
[----:B---3--:R-:W-:-:S06]  /*7940*/  IMAD.U32 R5, R19, 0x10000, RZ ;  /* 0x0001000013057824 */ /* 0x008fcc00078e00ff */
[----:B------:R-:W0:Y:S02]  /*7950*/  F2I.S64.TRUNC R4, R5 ;  /* 0x0000000500047311 */ /* 0x000e24000020d900 */
[----:B0-----:R-:W-:Y:S01]  /*7960*/  STG.E.U8 desc[UR36][R2.64], R4 ;  /* 0x0000000402007986 */ /* 0x001fe2000c101124 */
[----:B------:R-:W-:Y:S05]  /*7970*/  EXIT ;  /* 0x000000000000794d */ /* 0x000fea0003800000 */
.L_x_5907:
        /* <DEDUP_REMOVED lines=10> */
.L_x_5911:
[----:B---3--:R-:W-:-:S06]  /*7a20*/  IMAD.U32 R19, R19, 0x10000, RZ ;  /* 0x0001000013137824 */ /* 0x008fcc00078e00ff */
[----:B------:R-:W0:Y:S02]  /*7a30*/  F2I.FTZ.TRUNC.NTZ R19, R19 ;  /* 0x0000001300137305 */ /* 0x000e24000021f100 */
[----:B0-----:R-:W-:Y:S01]  /*7a40*/  STG.E desc[UR36][R2.64], R19 ;  /* 0x0000001302007986 */ /* 0x001fe2000c101924 */
[----:B------:R-:W-:Y:S05]  /*7a50*/  EXIT ;  /* 0x000000000000794d */ /* 0x000fea0003800000 */
.L_x_5910:
[----:B---3--:R-:W-:-:S06]  /*7a60*/  IMAD.U32 R19, R19, 0x10000, RZ ;  /* 0x0001000013137824 */ /* 0x008fcc00078e00ff */
[----:B------:R-:W0:Y:S02]  /*7a70*/  F2I.FTZ.TRUNC.NTZ R19, R19 ;  /* 0x0000001300137305 */ /* 0x000e24000021f100 */
[----:B0-----:R-:W-:Y:S01]  /*7a80*/  STG.E.U16 desc[UR36][R2.64], R19 ;  /* 0x0000001302007986 */ /* 0x001fe2000c101524 */
[----:B------:R-:W-:Y:S05]  /*7a90*/  EXIT ;  /* 0x000000000000794d */ /* 0x000fea0003800000 */
.L_x_5906:
        /* <DEDUP_REMOVED lines=9> */
.L_x_5913:
[----:B---3--:R-:W-:-:S05]  /*7b30*/  IMAD.U32 R0, R19, 0x10000, RZ ;  /* 0x0001000013007824 */ /* 0x008fca00078e00ff */
[----:B------:R-:W-:-:S05]  /*7b40*/  F2FP.F16.F32.PACK_AB R0, RZ, R0 ;  /* 0x00000000ff00723e */ /* 0x000fca00000000ff */
[----:B------:R-:W-:Y:S01]  /*7b50*/  STG.E.U16 desc[UR36][R2.64], R0 ;  /* 0x0000000002007986 */ /* 0x000fe2000c101524 */
[----:B------:R-:W-:Y:S05]  /*7b60*/  EXIT ;  /* 0x000000000000794d */ /* 0x000fea0003800000 */
.L_x_5912:
        /* <DEDUP_REMOVED lines=10> */
.L_x_5915:
[----:B---3--:R-:W-:-:S05]  /*7c10*/  IMAD.U32 R19, R19, 0x10000, RZ ;  /* 0x0001000013137824 */ /* 0x008fca00078e00ff */
[----:B------:R-:W-:-:S04]  /*7c20*/  F2FP.F16.F32.PACK_AB R5, RZ, R19 ;  /* 0x00000013ff05723e */ /* 0x000fc800000000ff */
[----:B------:R-:W-:-:S05]  /*7c30*/  PRMT R5, R5, 0x5410, RZ ;  /* 0x0000541005057816 */ /* 0x000fca00000000ff */
[----:B------:R-:W-:Y:S01]  /*7c40*/  STG.E desc[UR36][R2.64], R5 ;  /* 0x0000000502007986 */ /* 0x000fe2000c101924 */
[----:B------:R-:W-:Y:S05]  /*7c50*/  EXIT ;  /* 0x000000000000794d */ /* 0x000fea0003800000 */
.L_x_5914:
[----:B---3--:R-:W-:-:S04]  /*7c60*/  IMAD.U32 R4, R19, 0x10000, RZ ;  /* 0x0001000013047824 */ /* 0x008fc800078e00ff */
[----:B------:R-:W-:-:S06]  /*7c70*/  FMUL.FTZ R4, R4, 1 ;  /* 0x3f80000004047820 */ /* 0x000fcc0000410000 */
[----:B------:R-:W0:Y:S02]  /*7c80*/  F2F.F64.F32 R4, R4 ;  /* 0x0000000400047310 */ /* 0x000e240000201800 */
[----:B0-----:R-:W-:Y:S01]  /*7c90*/  STG.E.64 desc[UR36][R2.64], R4 ;  /* 0x0000000402007986 */ /* 0x001fe2000c101b24 */
[----:B------:R-:W-:Y:S05]  /*7ca0*/  EXIT ;  /* 0x000000000000794d */ /* 0x000fea0003800000 */
.L_x_5905:
        /* <DEDUP_REMOVED lines=13> */
.L_x_5918:
[----:B---3--:R-:W-:Y:S01]  /*7d80*/  IMAD.U32 R19, R19, 0x10000, RZ ;  /* 0x0001000013137824 */ /* 0x008fe200078e00ff */
[----:B------:R-:W-:-:S03]  /*7d90*/  CS2R R6, SRZ ;  /* 0x0000000000067805 */ /* 0x000fc6000001ff00 */
[----:B------:R-:W-:-:S06]  /*7da0*/  FMUL.FTZ R4, R19, 1 ;  /* 0x3f80000013047820 */ /* 0x000fcc0000410000 */
[----:B------:R-:W0:Y:S02]  /*7db0*/  F2F.F64.F32 R4, R4 ;  /* 0x0000000400047310 */ /* 0x000e240000201800 */
[----:B0-----:R-:W-:Y:S01]  /*7dc0*/  STG.E.128 desc[UR36][R2.64], R4 ;  /* 0x0000000402007986 */ /* 0x001fe2000c101d24 */
[----:B------:R-:W-:Y:S05]  /*7dd0*/  EXIT ;  /* 0x000000000000794d */ /* 0x000fea0003800000 */
.L_x_5917:
        /* <DEDUP_REMOVED lines=21> */
.L_x_5922:
[----:B------:R-:W-:Y:S05]  /*7f30*/  BSYNC B0 ;  /* 0x0000000000007941 */ /* 0x000fea0003800000 */
.L_x_5921:
[----:B------:R-:W-:-:S05]  /*7f40*/  LOP3.LUT R5, R0, R5, RZ, 0xfc, !PT ;  /* 0x0000000500057212 */ /* 0x000fca00078efcff */
[----:B------:R-:W-:Y:S01]  /*7f50*/  STG.E.U8 desc[UR36][R2.64], R5 ;  /* 0x0000000502007986 */ /* 0x000fe2000c101124 */
[----:B------:R-:W-:Y:S05]  /*7f60*/  EXIT ;  /* 0x000000000000794d */ /* 0x000fea0003800000 */
.L_x_5920:
        /* <DEDUP_REMOVED lines=13> */
.L_x_5924:
[----:B------:R-:W-:Y:S01]  /*8040*/  IMAD.MOV.U32 R0, RZ, RZ, 0x7f ;  /* 0x0000007fff007424 */ /* 0x000fe200078e00ff */
[----:B------:R-:W-:-:S04]  /*8050*/  ISETP.GT.U32.AND P0, PT, R4, 0x7f800000, PT ;  /* 0x7f8000000400780c */ /* 0x000fc80003f04070 */
[----:B------:R-:W-:-:S09]  /*8060*/  SEL R0, R0, 0x7c, P0 ;  /* 0x0000007c00007807 */ /* 0x000fd20000000000 */
.L_x_5925:
[----:B------:R-:W-:Y:S05]  /*8070*/  BSYNC B0 ;  /* 0x0000000000007941 */ /* 0x000fea0003800000 */
.L_x_5923:
[----:B------:R-:W-:-:S04]  /*8080*/  LOP3.LUT R4, R19, 0x80000000, RZ, 0xc0, !PT ;  /* 0x8000000013047812 */ /* 0x000fc800078ec0ff */
[----:B------:R-:W-:-:S04]  /*8090*/  SHF.R.U32.HI R5, RZ, 0x18, R4 ;  /* 0x00000018ff057819 */ /* 0x000fc80000011604 */
[----:B------:R-:W-:-:S05]  /*80a0*/  LOP3.LUT R5, R0, R5, RZ, 0xfc, !PT ;  /* 0x0000000500057212 */ /* 0x000fca00078efcff */
[----:B------:R-:W-:Y:S01]  /*80b0*/  STG.E.U8 desc[UR36][R2.64], R5 ;  /* 0x0000000502007986 */ /* 0x000fe2000c101124 */
[----:B------:R-:W-:Y:S05]  /*80c0*/  EXIT ;  /* 0x000000000000794d */ /* 0x000fea0003800000 */
.L_x_5919:
[----:B---3--:R-:W-:Y:S01]  /*80d0*/  STG.E.U16 desc[UR36][R2.64], R19 ;  /* 0x0000001302007986 */ /* 0x008fe2000c101524 */
[----:B------:R-:W-:Y:S05]  /*80e0*/  EXIT ;  /* 0x000000000000794d */ /* 0x000fea0003800000 */
.L_x_5916:
        /* <DEDUP_REMOVED lines=12> */
.L_x_5928:
        /* <DEDUP_REMOVED lines=17> */
.L_x_5931:
[----:B------:R-:W-:-:S04]  /*82c0*/  LOP3.LUT R0, R19, 0x80000000, RZ, 0xc0, !PT ;  /* 0x8000000013007812 */ /* 0x000fc800078ec0ff */
[----:B------:R-:W-:-:S04]  /*82d0*/  SHF.R.U32.HI R5, RZ, 0x18, R0 ;  /* 0x00000018ff057819 */ /* 0x000fc80000011600 */
[----:B------:R-:W-:-:S04]  /*82e0*/  LOP3.LUT R4, R4, R5, RZ, 0xfc, !PT ;  /* 0x0000000504047212 */ /* 0x000fc800078efcff */
[----:B------:R-:W-:-:S07]  /*82f0*/  PRMT R0, R4, 0x7610, R0 ;  /* 0x0000761004007816 */ /* 0x000fce0000000000 */
.L_x_5930:
[----:B------:R-:W-:Y:S05]  /*8300*/  BSYNC B0 ;  /* 0x0000000000007941 */ /* 0x000fea0003800000 */
.L_x_5929:
[----:B------:R-:W-:Y:S01]  /*8310*/  STG.E.U8 desc[UR36][R2.64], R0 ;  /* 0x0000000002007986 */ /* 0x000fe2000c101124 */
[----:B------:R-:W-:Y:S05]  /*8320*/  EXIT ;  /* 0x000000000000794d */ /* 0x000fea0003800000 */
.L_x_5927:
        /* <DEDUP_REMOVED lines=17> */
.L_x_5934:
[----:B------:R-:W-:-:S04]  /*8440*/  LOP3.LUT R0, R19, 0x80000000, RZ, 0xc0, !PT ;  /* 0x8000000013007812 */ /* 0x000fc800078ec0ff */
[----:B------:R-:W-:-:S04]  /*8450*/  SHF.R.U32.HI R5, RZ, 0x18, R0 ;  /* 0x00000018ff057819 */ /* 0x000fc80000011600 */
[----:B------:R-:W-:-:S04]  /*8460*/  LOP3.LUT R4, R4, R5, RZ, 0xfc, !PT ;  /* 0x0000000504047212 */ /* 0x000fc800078efcff */
[----:B------:R-:W-:-:S07]  /*8470*/  PRMT R0, R4, 0x7610, R0 ;  /* 0x0000761004007816 */ /* 0x000fce0000000000 */
.L_x_5933:
[----:B------:R-:W-:Y:S05]  /*8480*/  BSYNC B0 ;  /* 0x0000000000007941 */ /* 0x000fea0003800000 */
.L_x_5932:
[----:B------:R-:W-:Y:S01]  /*8490*/  STG.E.U8 desc[UR36][R2.64], R0 ;  /* 0x0000000002007986 */ /* 0x000fe2000c101124 */
[----:B------:R-:W-:Y:S05]  /*84a0*/  EXIT ;  /* 0x000000000000794d */ /* 0x000fea0003800000 */
.L_x_5926:
        /* <DEDUP_REMOVED lines=22> */
.L_x_5909:
        /* <DEDUP_REMOVED lines=16> */
.L_x_5937:
[----:B------:R-:W-:Y:S05]  /*8710*/  EXIT ;  /* 0x000000000000794d */ /* 0x000fea0003800000 */
.L_x_5936:
[----:B---3--:R-:W-:-:S06]  /*8720*/  IMAD.U32 R4, R19, 0x10000, RZ ;  /* 0x0001000013047824 */ /* 0x008fcc00078e00ff */
[----:B------:R-:W0:Y:S02]  /*8730*/  F2I.U64.TRUNC R4, R4 ;  /* 0x0000000400047311 */ /* 0x000e24000020d800 */
[----:B0-----:R-:W-:Y:S01]  /*8740*/  STG.E.64 desc[UR36][R2.64], R4 ;  /* 0x0000000402007986 */ /* 0x001fe2000c101b24 */
[----:B------:R-:W-:Y:S05]  /*8750*/  EXIT ;  /* 0x000000000000794d */ /* 0x000fea0003800000 */
.L_x_5935:
[----:B---3--:R-:W-:-:S06]  /*8760*/  IMAD.U32 R19, R19, 0x10000, RZ ;  /* 0x0001000013137824 */ /* 0x008fcc00078e00ff */
[----:B------:R-:W0:Y:S02]  /*8770*/  F2I.FTZ.U32.TRUNC.NTZ R19, R19 ;  /* 0x0000001300137305 */ /* 0x000e24000021f000 */
[----:B0-----:R-:W-:Y:S01]  /*8780*/  STG.E desc[UR36][R2.64], R19 ;  /* 0x0000001302007986 */ /* 0x001fe2000c101924 */
[----:B------:R-:W-:Y:S05]  /*8790*/  EXIT ;  /* 0x000000000000794d */ /* 0x000fea0003800000 */
.L_x_5938:
        /* <DEDUP_REMOVED lines=14> */
.L_x_19611:


//--------------------- .text._ZN2at6native18elementwise_kernelILi128ELi4EZNS0_22gpu_kernel_impl_nocastIZZZNS0_17round_kernel_cudaERNS_18TensorIteratorBaseEENKUlvE_clEvENKUlvE2_clEvEUlN3c108BFloat16EE_EEvS4_RKT_EUliE_EEviT1_ --------------------------
	.section	.text._ZN2at6native18elementwise_kernelILi128ELi4EZNS0_22gpu_kernel_impl_nocastIZZZNS0_17round_kernel_cudaERNS_18TensorIteratorBaseEENKUlvE_clEvENKUlvE2_clEvEUlN3c108BFloat16EE_EEvS4_RKT_EUliE_EEviT1_,"ax",@progbits
	.align	128
        .global         _ZN2at6native18elementwise_kernelILi128ELi4EZNS0_22gpu_kernel_impl_nocastIZZZNS0_17round_kernel_cudaERNS_18TensorIteratorBaseEENKUlvE_clEvENKUlvE2_clEvEUlN3c108BFloat16EE_EEvS4_RKT_EUliE_EEviT1_
        .type           _ZN2at6native18elementwise_kernelILi128ELi4EZNS0_22gpu_kernel_impl_nocastIZZZNS0_17round_kernel_cudaERNS_18TensorIteratorBaseEENKUlvE_clEvENKUlvE2_clEvEUlN3c108BFloat16EE_EEvS4_RKT_EUliE_EEviT1_,@function
        .size           _ZN2at6native18elementwise_kernelILi128ELi4EZNS0_22gpu_kernel_impl_nocastIZZZNS0_17round_kernel_cudaERNS_18TensorIteratorBaseEENKUlvE_clEvENKUlvE2_clEvEUlN3c108BFloat16EE_EEvS4_RKT_EUliE_EEviT1_,(.L_x_19612 - _ZN2at6native18elementwise_kernelILi128ELi4EZNS0_22gpu_kernel_impl_nocastIZZZNS0_17round_kernel_cudaERNS_18TensorIteratorBaseEENKUlvE_clEvENKUlvE2_clEvEUlN3c108BFloat16EE_EEvS4_RKT_EUliE_EEviT1_)
        .other          _ZN2at6native18elementwise_kernelILi128ELi4EZNS0_22gpu_kernel_impl_nocastIZZZNS0_17round_kernel_cudaERNS_18TensorIteratorBaseEENKUlvE_clEvENKUlvE2_clEvEUlN3c108BFloat16EE_EEvS4_RKT_EUliE_EEviT1_,@"STO_CUDA_ENTRY STV_DEFAULT"
_ZN2at6native18elementwise_kernelILi128ELi4EZNS0_22gpu_kernel_impl_nocastIZZZNS0_17round_kernel_cudaERNS_18TensorIteratorBaseEENKUlvE_clEvENKUlvE2_clEvEUlN3c108BFloat16EE_EEvS4_RKT_EUliE_EEviT1_:
.text._ZN2at6native18elementwise_kernelILi128ELi4EZNS0_22gpu_kernel_impl_nocastIZZZNS0_17round_kernel_cudaERNS_18TensorIteratorBaseEENKUlvE_clEvENKUlvE2_clEvEUlN3c108BFloat16EE_EEvS4_RKT_EUliE_EEviT1_:
        /* <DEDUP_REMOVED lines=311> */
.L_x_5941:
        /* <DEDUP_REMOVED lines=9> */
[----:B------:R-:W0:Y:S02]  /*1400*/  FRND R6, R6 ;  /* 0x0000000600067307 */ /* 0x000e240000201000 */
[----:B0-----:R-:W-:-:S05]  /*1410*/  F2FP.BF16.F32.PACK_AB R5, RZ, R6 ;  /* 0x00000006ff05723e */ /* 0x001fca00000010ff */
[----:B------:R0:W-:Y:S02]  /*1420*/  STG.E.U16 desc[UR4][R2.64], R5 ;  /* 0x0000000502007986 */ /* 0x0001e4000c101504 */
.L_x_5940:
[----:B------:R-:W-:Y:S05]  /*1430*/  BSYNC B0 ;  /* 0x0000000000007941 */ /* 0x000fea0003800000 */
.L_x_5939:
        /* <DEDUP_REMOVED lines=305> */
.L_x_5944:
        /* <DEDUP_REMOVED lines=10> */
[----:B------:R-:W0:Y:S02]  /*27f0*/  FRND R6, R6 ;  /* 0x0000000600067307 */ /* 0x000e240000201000 */
        /* <DEDUP_REMOVED lines=305> */
.L_x_5945:
        /* <DEDUP_REMOVED lines=9> */
[----:B------:R-:W0:Y:S02]  /*3ba0*/  FRND R6, R6 ;  /* 0x0000000600067307 */ /* 0x000e240000201000 */
[----:B0-----:R-:W-:-:S05]  /*3bb0*/  F2FP.BF16.F32.PACK_AB R5, RZ, R6 ;  /* 0x00000006ff05723e */ /* 0x001fca00000010ff */
[----:B------:R2:W-:Y:S02]  /*3bc0*/  STG.E.U16 desc[UR4][R2.64], R5 ;  /* 0x0000000502007986 */ /* 0x0005e4000c101504 */
.L_x_5943:
[----:B------:R-:W-:Y:S05]  /*3bd0*/  BSYNC B0 ;  /* 0x0000000000007941 */ /* 0x000fea0003800000 */
.L_x_5942:
        /* <DEDUP_REMOVED lines=304> */
.L_x_5946:
        /* <DEDUP_REMOVED lines=8> */
[----:B------:R-:W0:Y:S02]  /*4f60*/  FRND R0, R0 ;  /* 0x0000000000007307 */ /* 0x000e240000201000 */
[----:B0-----:R-:W-:-:S05]  /*4f70*/  F2FP.BF16.F32.PACK_AB R5, RZ, R0 ;  /* 0x00000000ff05723e */ /* 0x001fca00000010ff */
[----:B------:R-:W-:Y:S01]  /*4f80*/  STG.E.U16 desc[UR4][R2.64], R5 ;  /* 0x0000000502007986 */ /* 0x000fe2000c101504 */
[----:B------:R-:W-:Y:S05]  /*4f90*/  EXIT ;  /* 0x000000000000794d */ /* 0x000fea0003800000 */
.L_x_5947:
        /* <DEDUP_REMOVED lines=14> */
.L_x_19612:


//--------------------- .text._ZN2at6native27unrolled_elementwise_kernelIZZZNS0_17round_kernel_cudaERNS_18TensorIteratorBaseEENKUlvE_clEvENKUlvE2_clEvEUlN3c108BFloat16EE_St5arrayIPcLm2EELi4E23TrivialOffsetCalculatorILi1EjESD_NS0_6memory15LoadWithoutCastENSE_16StoreWithoutCastEEEviT_T0_T2_T3_T4_T5_ --------------------------
	.section	.text._ZN2at6native27unrolled_elementwise_kernelIZZZNS0_17round_kernel_cudaERNS_18TensorIteratorBaseEENKUlvE_clEvENKUlvE2_clEvEUlN3c108BFloat16EE_St5arrayIPcLm2EELi4E23TrivialOffsetCalculatorILi1EjESD_NS0_6memory15LoadWithoutCastENSE_16StoreWithoutCastEEEviT_T0_T2_T3_T4_T5_,"ax",@progbits
	.align	128
        .global         _ZN2at6native27unrolled_elementwise_kernelIZZZNS0_17round_kernel_cudaERNS_18TensorIteratorBaseEENKUlvE_clEvENKUlvE2_clEvEUlN3c108BFloat16EE_St5arrayIPcLm2EELi4E23TrivialOffsetCalculatorILi1EjESD_NS0_6memory15LoadWithoutCastENSE_16StoreWithoutCastEEEviT_T0_T2_T3_T4_T5_
        .type           _ZN2at6native27unrolled_elementwise_kernelIZZZNS0_17round_kernel_cudaERNS_18TensorIteratorBaseEENKUlvE_clEvENKUlvE2_clEvEUlN3c108BFloat16EE_St5arrayIPcLm2EELi4E23TrivialOffsetCalculatorILi1EjESD_NS0_6memory15LoadWithoutCastENSE_16StoreWithoutCastEEEviT_T0_T2_T3_T4_T5_,@function
        .size           _ZN2at6native27unrolled_elementwise_kernelIZZZNS0_17round_kernel_cudaERNS_18TensorIteratorBaseEENKUlvE_clEvENKUlvE2_clEvEUlN3c108BFloat16EE_St5arrayIPcLm2EELi4E23TrivialOffsetCalculatorILi1EjESD_NS0_6memory15LoadWithoutCastENSE_16StoreWithoutCastEEEviT_T0_T2_T3_T4_T5_,(.L_x_19613 - _ZN2at6native27unrolled_elementwise_kernelIZZZNS0_17round_kernel_cudaERNS_18TensorIteratorBaseEENKUlvE_clEvENKUlvE2_clEvEUlN3c108BFloat16EE_St5arrayIPcLm2EELi4E23TrivialOffsetCalculatorILi1EjESD_NS0_6memory15LoadWithoutCastENSE_16StoreWithoutCastEEEviT_T0_T2_T3_T4_T5_)
        .other          _ZN2at6native27unrolled_elementwise_kernelIZZZNS0_17round_kernel_cudaERNS_18TensorIteratorBaseEENKUlvE_clEvENKUlvE2_clEvEUlN3c108BFloat16EE_St5arrayIPcLm2EELi4E23TrivialOffsetCalculatorILi1EjESD_NS0_6memory15LoadWithoutCastENSE_16StoreWithoutCastEEEviT_T0_T2_T3_T4_T5_,@"STO_CUDA_ENTRY STV_DEFAULT"
_ZN2at6native27unrolled_elementwise_kernelIZZZNS0_17round_kernel_cudaERNS_18TensorIteratorBaseEENKUlvE_clEvENKUlvE2_clEvEUlN3c108BFloat16EE_St5arrayIPcLm2EELi4E23TrivialOffsetCalculatorILi1EjESD_NS0_6memory15LoadWithoutCastENSE_16StoreWithoutCastEEEviT_T0_T2_T3_T4_T5_:
.text._ZN2at6native27unrolled_elementwise_kernelIZZZNS0_17round_kernel_cudaERNS_18TensorIteratorBaseEENKUlvE_clEvENKUlvE2_clEvEUlN3c108BFloat16EE_St5arrayIPcLm2EELi4E23TrivialOffsetCalculatorILi1EjESD_NS0_6memory15LoadWithoutCastENSE_16StoreWithoutCastEEEviT_T0_T2_T3_T4_T5_:
        /* <DEDUP_REMOVED lines=47> */
[----:B------:R-:W0:Y:S01]  /*02f0*/  @!P0 FRND R11, R11 ;  /* 0x0000000b000b8307 */ /* 0x000e220000201000 */
[----:B----4-:R-:W-:Y:S01]  /*0300*/  @!P2 IMAD.U32 R8, R8, 0x10000, RZ ;  /* 0x000100000808a824 */ /* 0x010fe200078e00ff */
[----:B0-----:R-:W-:-:S05]  /*0310*/  @!P0 F2FP.BF16.F32.PACK_AB R5, RZ, R11 ;  /* 0x0000000bff05823e */ /* 0x001fca00000010ff */
[----:B------:R1:W-:Y:S01]  /*0320*/  @!P0 STG.E.U16 desc[UR4][R6.64], R5 ;  /* 0x0000000506008986 */ /* 0x0003e2000c101504 */
[----:B------:R-:W0:Y:S01]  /*0330*/  @!P2 FRND R8, R8 ;  /* 0x000000080008a307 */ /* 0x000e220000201000 */
[----:B---3--:R-:W-:-:S07]  /*0340*/  @!P3 SHF.L.U32 R20, R20, 0x10, RZ ;  /* 0x000000101414b819 */ /* 0x008fce00000006ff */
[----:B------:R-:W2:Y:S01]  /*0350*/  @!P3 FRND R20, R20 ;  /* 0x000000140014b307 */ /* 0x000ea20000201000 */
        /* <DEDUP_REMOVED lines=14> */
.L_x_5949:
[----:B------:R-:W-:Y:S05]  /*0440*/  BSYNC B0 ;  /* 0x0000000000007941 */ /* 0x000fea0003800000 */
.L_x_5948:
[----:B------:R-:W-:Y:S01]  /*0450*/  ISETP.GE.AND P0, PT, R9, R2, PT ;  /* 0x000000020900720c */ /* 0x000fe20003f06270 */
[----:B-----5:R-:W-:-:S12]  /*0460*/  @!P1 IMAD.U32 R10, R10, 0x10000, RZ ;  /* 0x000100000a0a9824 */ /* 0x020fd800078e00ff */
[----:B------:R-:W-:Y:S05]  /*0470*/  @P0 EXIT ;  /* 0x000000000000094d */ /* 0x000fea0003800000 */
[----:B0-----:R-:W0:Y:S01]  /*0480*/  LDC.64 R2, c[0x0][0x218] ;  /* 0x00008600ff027b82 */ /* 0x001e220000000a00 */
[----:B------:R-:W1:Y:S01]  /*0490*/  @!P1 FRND R10, R10 ;  /* 0x0000000a000a9307 */ /* 0x000e620000201000 */
[----:B------:R-:W-:Y:S02]  /*04a0*/  LEA R9, R0, R9, 0x9 ;  /* 0x0000000900097211 */ /* 0x000fe400078e48ff */
[----:B-1----:R-:W-:-:S03]  /*04b0*/  @!P1 F2FP.BF16.F32.PACK_AB R4, RZ, R10 ;  /* 0x0000000aff04923e */ /* 0x002fc600000010ff */
[----:B0-----:R-:W-:-:S05]  /*04c0*/  IMAD.WIDE.U32 R2, R9, 0x2, R2 ;  /* 0x0000000209027825 */ /* 0x001fca00078e0002 */
[----:B------:R-:W-:Y:S01]  /*04d0*/  STG.E.U16 desc[UR4][R2.64], R4 ;  /* 0x0000000402007986 */ /* 0x000fe2000c101504 */
[----:B------:R-:W-:Y:S05]  /*04e0*/  EXIT ;  /* 0x000000000000794d */ /* 0x000fea0003800000 */
.L_x_5950:
        /* <DEDUP_REMOVED lines=9> */
.L_x_19613:


//--------------------- .text._ZN2at6native29vectorized_elementwise_kernelILi2EZZZNS0_17round_kernel_cudaERNS_18TensorIteratorBaseEENKUlvE_clEvENKUlvE2_clEvEUlN3c108BFloat16EE_St5arrayIPcLm2EEEEviT0_T1_ --------------------------
	.section	.text._ZN2at6native29vectorized_elementwise_kernelILi2EZZZNS0_17round_kernel_cudaERNS_18TensorIteratorBaseEENKUlvE_clEvENKUlvE2_clEvEUlN3c108BFloat16EE_St5arrayIPcLm2EEEEviT0_T1_,"ax",@progbits
	.align	128
        .global         _ZN2at6native29vectorized_elementwise_kernelILi2EZZZNS0_17round_kernel_cudaERNS_18TensorIteratorBaseEENKUlvE_clEvENKUlvE2_clEvEUlN3c108BFloat16EE_St5arrayIPcLm2EEEEviT0_T1_
        .type           _ZN2at6native29vectorized_elementwise_kernelILi2EZZZNS0_17round_kernel_cudaERNS_18TensorIteratorBaseEENKUlvE_clEvENKUlvE2_clEvEUlN3c108BFloat16EE_St5arrayIPcLm2EEEEviT0_T1_,@function
        .size           _ZN2at6native29vectorized_elementwise_kernelILi2EZZZNS0_17round_kernel_cudaERNS_18TensorIteratorBaseEENKUlvE_clEvENKUlvE2_clEvEUlN3c108BFloat16EE_St5arrayIPcLm2EEEEviT0_T1_,(.L_x_19614 - _ZN2at6native29vectorized_elementwise_kernelILi2EZZZNS0_17round_kernel_cudaERNS_18TensorIteratorBaseEENKUlvE_clEvENKUlvE2_clEvEUlN3c108BFloat16EE_St5arrayIPcLm2EEEEviT0_T1_)
        .other          _ZN2at6native29vectorized_elementwise_kernelILi2EZZZNS0_17round_kernel_cudaERNS_18TensorIteratorBaseEENKUlvE_clEvENKUlvE2_clEvEUlN3c108BFloat16EE_St5arrayIPcLm2EEEEviT0_T1_,@"STO_CUDA_ENTRY STV_DEFAULT"
_ZN2at6native29vectorized_elementwise_kernelILi2EZZZNS0_17round_kernel_cudaERNS_18TensorIteratorBaseEENKUlvE_clEvENKUlvE2_clEvEUlN3c108BFloat16EE_St5arrayIPcLm2EEEEviT0_T1_:
.text._ZN2at6native29vectorized_elementwise_kernelILi2EZZZNS0_17round_kernel_cudaERNS_18TensorIteratorBaseEENKUlvE_clEvENKUlvE2_clEvEUlN3c108BFloat16EE_St5arrayIPcLm2EEEEviT0_T1_:
        /* <DEDUP_REMOVED lines=24> */
[----:B------:R-:W-:Y:S01]  /*0180*/  FRND R2, R2 ;  /* 0x0000000200027307 */ /* 0x000fe20000201000 */
[----:B----4-:R-:W-:-:S03]  /*0190*/  SHF.L.U32 R7, R13, 0x10, RZ ;  /* 0x000000100d077819 */ /* 0x010fc600000006ff */
[----:B------:R-:W-:Y:S01]  /*01a0*/  IMAD.U32 R12, R9, 0x10000, RZ ;  /* 0x00010000090c7824 */ /* 0x000fe200078e00ff */
[----:B------:R-:W-:Y:S01]  /*01b0*/  PRMT R9, R13, 0x7632, R9 ;  /* 0x000076320d097816 */ /* 0x000fe20000000009 */
[----:B-----5:R-:W-:Y:S02]  /*01c0*/  IMAD.U32 R8, R15, 0x10000, RZ ;  /* 0x000100000f087824 */ /* 0x020fe400078e00ff */
[----:B------:R-:W-:Y:S01]  /*01d0*/  FRND R6, R6 ;  /* 0x0000000600067307 */ /* 0x000fe20000201000 */
[----:B------:R-:W-:Y:S02]  /*01e0*/  SHF.L.U32 R14, R9, 0x10, RZ ;  /* 0x00000010090e7819 */ /* 0x000fe400000006ff */
[----:B------:R-:W-:-:S05]  /*01f0*/  PRMT R9, R15, 0x7632, R9 ;  /* 0x000076320f097816 */ /* 0x000fca0000000009 */
[----:B------:R-:W-:Y:S01]  /*0200*/  IMAD.U32 R9, R9, 0x10000, RZ ;  /* 0x0001000009097824 */ /* 0x000fe200078e00ff */
[----:B------:R-:W-:Y:S08]  /*0210*/  FRND R7, R7 ;  /* 0x0000000700077307 */ /* 0x000ff00000201000 */
[----:B------:R-:W-:Y:S08]  /*0220*/  FRND R8, R8 ;  /* 0x0000000800087307 */ /* 0x000ff00000201000 */
[----:B------:R-:W0:Y:S08]  /*0230*/  FRND R11, R10 ;  /* 0x0000000a000b7307 */ /* 0x000e300000201000 */
[----:B------:R-:W1:Y:S01]  /*0240*/  FRND R13, R12 ;  /* 0x0000000c000d7307 */ /* 0x000e620000201000 */
[----:B0-----:R-:W-:-:S07]  /*0250*/  F2FP.BF16.F32.PACK_AB R11, R11, R2 ;  /* 0x000000020b0b723e */ /* 0x001fce00000010ff */
[----:B------:R-:W0:Y:S01]  /*0260*/  FRND R14, R14 ;  /* 0x0000000e000e7307 */ /* 0x000e220000201000 */
[----:B------:R-:W-:Y:S01]  /*0270*/  STG.E desc[UR4][R4.64], R11 ;  /* 0x0000000b04007986 */ /* 0x000fe2000c101904 */
[----:B-1----:R-:W-:-:S06]  /*0280*/  F2FP.BF16.F32.PACK_AB R13, R13, R6 ;  /* 0x000000060d0d723e */ /* 0x002fcc00000010ff */
[----:B------:R-:W1:Y:S01]  /*0290*/  FRND R9, R9 ;  /* 0x0000000900097307 */ /* 0x000e620000201000 */
[----:B------:R-:W-:Y:S01]  /*02a0*/  STG.E desc[UR4][R4.64+0x200], R13 ;  /* 0x0002000d04007986 */ /* 0x000fe2000c101904 */
[----:B0-----:R-:W-:-:S05]  /*02b0*/  F2FP.BF16.F32.PACK_AB R7, R14, R7 ;  /* 0x000000070e07723e */ /* 0x001fca00000010ff */
[----:B------:R-:W-:Y:S01]  /*02c0*/  STG.E desc[UR4][R4.64+0x400], R7 ;  /* 0x0004000704007986 */ /* 0x000fe2000c101904 */
[----:B-1----:R-:W-:-:S05]  /*02d0*/  F2FP.BF16.F32.PACK_AB R3, R9, R8 ;  /* 0x000000080903723e */ /* 0x002fca00000010ff */
[----:B------:R-:W-:Y:S01]  /*02e0*/  STG.E desc[UR4][R4.64+0x600], R3 ;  /* 0x0006000304007986 */ /* 0x000fe2000c101904 */
[----:B------:R-:W-:Y:S05]  /*02f0*/  EXIT ;  /* 0x000000000000794d */ /* 0x000fea0003800000 */
.L_x_5951:
        /* <DEDUP_REMOVED lines=77> */
[----:B------:R-:W0:Y:S01]  /*07d0*/  @!P0 FRND R2, R2 ;  /* 0x0000000200028307 */ /* 0x000e220000201000 */
[----:B---3--:R-:W-:Y:S02]  /*07e0*/  @!P1 SHF.L.U32 R15, R26, 0x10, RZ ;  /* 0x000000101a0f9819 */ /* 0x008fe400000006ff */
[----:B0-----:R-:W-:-:S05]  /*07f0*/  @!P0 F2FP.BF16.F32.PACK_AB R23, RZ, R2 ;  /* 0x00000002ff17823e */ /* 0x001fca00000010ff */
[----:B------:R-:W-:Y:S01]  /*0800*/  @!P1 FRND R15, R15 ;  /* 0x0000000f000f9307 */ /* 0x000fe20000201000 */
[----:B------:R0:W-:Y:S01]  /*0810*/  @!P0 STG.E.U16 desc[UR4][R12.64], R23 ;  /* 0x000000170c008986 */ /* 0x0001e2000c101504 */
[----:B------:R-:W-:Y:S01]  /*0820*/  ISETP.GE.AND P0, PT, R24, R5, PT ;  /* 0x000000051800720c */ /* 0x000fe20003f06270 */
[----:B----4-:R-:W-:-:S05]  /*0830*/  @!P5 IMAD.U32 R28, R28, 0x10000, RZ ;  /* 0x000100001c1cd824 */ /* 0x010fca00078e00ff */
[----:B-----5:R-:W1:Y:S02]  /*0840*/  @!P5 FRND R17, R28 ;  /* 0x0000001c0011d307 */ /* 0x020e640000201000 */
[----:B-1----:R-:W-:Y:S02]  /*0850*/  @!P5 F2FP.BF16.F32.PACK_AB R6, RZ, R17 ;  /* 0x00000011ff06d23e */ /* 0x002fe400000010ff */
[----:B------:R-:W-:Y:S01]  /*0860*/  ISETP.GE.AND P5, PT, R20, R5, PT ;  /* 0x000000051400720c */ /* 0x000fe20003fa6270 */
[----:B------:R-:W-:Y:S02]  /*0870*/  @!P2 IMAD.U32 R16, R27, 0x10000, RZ ;  /* 0x000100001b10a824 */ /* 0x000fe400078e00ff */
[----:B------:R-:W-:Y:S01]  /*0880*/  @!P4 IMAD.U32 R17, R18, 0x10000, RZ ;  /* 0x000100001211c824 */ /* 0x000fe200078e00ff */
[----:B------:R-:W-:Y:S01]  /*0890*/  @!P3 SHF.L.U32 R4, R4, 0x10, RZ ;  /* 0x000000100404b819 */ /* 0x000fe200000006ff */
[----:B------:R-:W-:Y:S02]  /*08a0*/  @!P6 IMAD.U32 R19, R19, 0x10000, RZ ;  /* 0x000100001313e824 */ /* 0x000fe400078e00ff */
[----:B------:R-:W1:Y:S06]  /*08b0*/  @!P2 FRND R16, R16 ;  /* 0x000000100010a307 */ /* 0x000e6c0000201000 */
[----:B------:R-:W-:-:S02]  /*08c0*/  @!P5 IMAD.U32 R0, R0, 0x10000, RZ ;  /* 0x000100000000d824 */ /* 0x000fc400078e00ff */
[----:B------:R-:W2:Y:S08]  /*08d0*/  @!P3 FRND R4, R4 ;  /* 0x000000040004b307 */ /* 0x000eb00000201000 */
[----:B------:R-:W3:Y:S08]  /*08e0*/  @!P4 FRND R17, R17 ;  /* 0x000000110011c307 */ /* 0x000ef00000201000 */
[----:B------:R-:W4:Y:S08]  /*08f0*/  @!P6 FRND R19, R19 ;  /* 0x000000130013e307 */ /* 0x000f300000201000 */
[----:B------:R-:W5:Y:S01]  /*0900*/  @!P5 FRND R0, R0 ;  /* 0x000000000000d307 */ /* 0x000f620000201000 */
        /* <DEDUP_REMOVED lines=19> */
.L_x_5954:
[----:B------:R-:W-:-:S13]  /*0a40*/  ISETP.GE.AND P0, PT, R24, R5, PT ;  /* 0x000000051800720c */ /* 0x000fda0003f06270 */
[----:B------:R-:W-:Y:S05]  /*0a50*/  @P0 BRA `(.L_x_5956) ;  /* 0x0000000000300947 */ /* 0x000fea0003800000 */
[----:B0-----:R-:W0:Y:S01]  /*0a60*/  LDC.64 R6, c[0x0][0x218] ;  /* 0x00008600ff067b82 */ /* 0x001e220000000a00 */
[----:B------:R-:W-:Y:S01]  /*0a70*/  IMAD.IADD R13, R3, 0x1, R24 ;  /* 0x00000001030d7824 */ /* 0x000fe200078e0218 */
[----:B------:R-:W-:-:S03]  /*0a80*/  IADD3 R24, R24, 0x80, RZ ;  /* 0x0000008018187810 */ /* 0x000fc60007ffe0ff */
[----:B0-----:R-:W-:-:S05]  /*0a90*/  IMAD.WIDE.U32 R6, R13, 0x2, R6 ;  /* 0x000000020d067825 */ /* 0x001fca00078e0006 */
[----:B------:R1:W-:Y:S02]  /*0aa0*/  STG.E.U16 desc[UR4][R6.64], R8 ;  /* 0x0000000806007986 */ /* 0x0003e4000c101504 */
.L_x_5955:
[----:B------:R-:W-:-:S13]  /*0ab0*/  ISETP.GE.AND P0, PT, R24, R5, PT ;  /* 0x000000051800720c */ /* 0x000fda0003f06270 */
[----:B------:R-:W-:Y:S05]  /*0ac0*/  @P0 BRA `(.L_x_5957) ;  /* 0x0000000000340947 */ /* 0x000fea0003800000 */
[----:B01----:R-:W0:Y:S01]  /*0ad0*/  LDC.64 R6, c[0x0][0x218] ;  /* 0x00008600ff067b82 */ /* 0x003e220000000a00 */
[----:B------:R-:W-:Y:S02]  /*0ae0*/  IMAD.IADD R13, R3, 0x1, R24 ;  /* 0x00000001030d7824 */ /* 0x000fe400078e0218 */
[----:B------:R-:W-:Y:S02]  /*0af0*/  VIADD R24, R24, 0x80 ;  /* 0x0000008018187836 */ /* 0x000fe40000000000 */
[----:B0-----:R-:W-:-:S05]  /*0b00*/  IMAD.WIDE.U32 R6, R13, 0x2, R6 ;  /* 0x000000020d067825 */ /* 0x001fca00078e0006 */
[----:B------:R1:W-:Y:S02]  /*0b10*/  STG.E.U16 desc[UR4][R6.64], R9 ;  /* 0x0000000906007986 */ /* 0x0003e4000c101504 */
.L_x_5956:
        /* <DEDUP_REMOVED lines=8> */
.L_x_5957:
[----:B------:R-:W-:Y:S05]  /*0ba0*/  BSYNC B1 ;  /* 0x0000000000017941 */ /* 0x000fea0003800000 */
.L_x_5953:
[----:B------:R-:W-:-:S13]  /*0bb0*/  ISETP.GE.AND P0, PT, R24, R5, PT ;  /* 0x000000051800720c */ /* 0x000fda0003f06270 */
[----:B012---:R-:W0:Y:S01]  /*0bc0*/  @!P0 LDC.64 R6, c[0x0][0x218] ;  /* 0x00008600ff068b82 */ /* 0x007e220000000a00 */
[----:B------:R-:W-:Y:S01]  /*0bd0*/  @!P0 IMAD.IADD R9, R3, 0x1, R24 ;  /* 0x0000000103098824 */ /* 0x000fe200078e0218 */
[----:B------:R-:W-:-:S03]  /*0be0*/  @!P0 IADD3 R24, R24, 0x80, RZ ;  /* 0x0000008018188810 */ /* 0x000fc60007ffe0ff */
[----:B0-----:R-:W-:-:S05]  /*0bf0*/  @!P0 IMAD.WIDE.U32 R6, R9, 0x2, R6 ;  /* 0x0000000209068825 */ /* 0x001fca00078e0006 */
[----:B------:R2:W-:Y:S02]  /*0c00*/  @!P0 STG.E.U16 desc[UR4][R6.64], R11 ;  /* 0x0000000b06008986 */ /* 0x0005e4000c101504 */
.L_x_5958:
[----:B------:R-:W-:Y:S05]  /*0c10*/  BSYNC B0 ;  /* 0x0000000000007941 */ /* 0x000fea0003800000 */
.L_x_5952:
        /* <DEDUP_REMOVED lines=8> */
.L_x_5959:
        /* <DEDUP_REMOVED lines=14> */
.L_x_19614:


//--------------------- .text._ZN2at6native29vectorized_elementwise_kernelILi4EZZZNS0_17round_kernel_cudaERNS_18TensorIteratorBaseEENKUlvE_clEvENKUlvE2_clEvEUlN3c108BFloat16EE_St5arrayIPcLm2EEEEviT0_T1_ --------------------------
	.section	.text._ZN2at6native29vectorized_elementwise_kernelILi4EZZZNS0_17round_kernel_cudaERNS_18TensorIteratorBaseEENKUlvE_clEvENKUlvE2_clEvEUlN3c108BFloat16EE_St5arrayIPcLm2EEEEviT0_T1_,"ax",@progbits
	.align	128
        .global         _ZN2at6native29vectorized_elementwise_kernelILi4EZZZNS0_17round_kernel_cudaERNS_18TensorIteratorBaseEENKUlvE_clEvENKUlvE2_clEvEUlN3c108BFloat16EE_St5arrayIPcLm2EEEEviT0_T1_
        .type           _ZN2at6native29vectorized_elementwise_kernelILi4EZZZNS0_17round_kernel_cudaERNS_18TensorIteratorBaseEENKUlvE_clEvENKUlvE2_clEvEUlN3c108BFloat16EE_St5arrayIPcLm2EEEEviT0_T1_,@function
        .size           _ZN2at6native29vectorized_elementwise_kernelILi4EZZZNS0_17round_kernel_cudaERNS_18TensorIteratorBaseEENKUlvE_clEvENKUlvE2_clEvEUlN3c108BFloat16EE_St5arrayIPcLm2EEEEviT0_T1_,(.L_x_19615 - _ZN2at6native29vectorized_elementwise_kernelILi4EZZZNS0_17round_kernel_cudaERNS_18TensorIteratorBaseEENKUlvE_clEvENKUlvE2_clEvEUlN3c108BFloat16EE_St5arrayIPcLm2EEEEviT0_T1_)
        .other          _ZN2at6native29vectorized_elementwise_kernelILi4EZZZNS0_17round_kernel_cudaERNS_18TensorIteratorBaseEENKUlvE_clEvENKUlvE2_clEvEUlN3c108BFloat16EE_St5arrayIPcLm2EEEEviT0_T1_,@"STO_CUDA_ENTRY STV_DEFAULT"
_ZN2at6native29vectorized_elementwise_kernelILi4EZZZNS0_17round_kernel_cudaERNS_18TensorIteratorBaseEENKUlvE_clEvENKUlvE2_clEvEUlN3c108BFloat16EE_St5arrayIPcLm2EEEEviT0_T1_:
.text._ZN2at6native29vectorized_elementwise_kernelILi4EZZZNS0_17round_kernel_cudaERNS_18TensorIteratorBaseEENKUlvE_clEvENKUlvE2_clEvEUlN3c108BFloat16EE_St5arrayIPcLm2EEEEviT0_T1_:
        /* <DEDUP_REMOVED lines=29> */
[----:B------:R-:W-:Y:S08]  /*01d0*/  FRND R10, R10 ;  /* 0x0000000a000a7307 */ /* 0x000ff00000201000 */
[----:B------:R-:W0:Y:S08]  /*01e0*/  FRND R9, R9 ;  /* 0x0000000900097307 */ /* 0x000e300000201000 */
[----:B------:R-:W-:Y:S08]  /*01f0*/  FRND R11, R11 ;  /* 0x0000000b000b7307 */ /* 0x000ff00000201000 */
[----:B------:R-:W1:Y:S08]  /*0200*/  FRND R6, R6 ;  /* 0x0000000600067307 */ /* 0x000e700000201000 */
[----:B------:R-:W-:Y:S08]  /*0210*/  FRND R2, R2 ;  /* 0x0000000200027307 */ /* 0x000ff00000201000 */
[----:B------:R-:W-:Y:S08]  /*0220*/  FRND R8, R14 ;  /* 0x0000000e00087307 */ /* 0x000ff00000201000 */
[----:B------:R-:W2:Y:S08]  /*0230*/  FRND R13, R12 ;  /* 0x0000000c000d7307 */ /* 0x000eb00000201000 */
[----:B------:R-:W3:Y:S01]  /*0240*/  FRND R7, R7 ;  /* 0x0000000700077307 */ /* 0x000ee20000201000 */
[----:B0-----:R-:W-:-:S02]  /*0250*/  F2FP.BF16.F32.PACK_AB R3, R9, R10 ;  /* 0x0000000a0903723e */ /* 0x001fc400000010ff */
[----:B-1----:R-:W-:Y:S02]  /*0260*/  F2FP.BF16.F32.PACK_AB R10, R6, R11 ;  /* 0x0000000b060a723e */ /* 0x002fe400000010ff */
[----:B--2---:R-:W-:Y:S02]  /*0270*/  F2FP.BF16.F32.PACK_AB R2, R13, R2 ;  /* 0x000000020d02723e */ /* 0x004fe400000010ff */
[----:B---3--:R-:W-:-:S03]  /*0280*/  F2FP.BF16.F32.PACK_AB R11, R7, R8 ;  /* 0x00000008070b723e */ /* 0x008fc600000010ff */
[----:B------:R-:W-:Y:S04]  /*0290*/  STG.E.64 desc[UR4][R4.64], R2 ;  /* 0x0000000204007986 */ /* 0x000fe8000c101b04 */
[----:B------:R-:W-:Y:S01]  /*02a0*/  STG.E.64 desc[UR4][R4.64+0x400], R10 ;  /* 0x0004000a04007986 */ /* 0x000fe2000c101b04 */
[----:B------:R-:W-:Y:S05]  /*02b0*/  EXIT ;  /* 0x000000000000794d */ /* 0x000fea0003800000 */
.L_x_5960:
        /* <DEDUP_REMOVED lines=116> */
.L_x_5963:
[----:B------:R-:W-:-:S13]  /*0a00*/  ISETP.GE.AND P0, PT, R24, R5, PT ;  /* 0x000000051800720c */ /* 0x000fda0003f06270 */
[----:B------:R-:W-:Y:S05]  /*0a10*/  @P0 BRA `(.L_x_5965) ;  /* 0x0000000000300947 */ /* 0x000fea0003800000 */
[----:B0-----:R-:W0:Y:S01]  /*0a20*/  LDC.64 R6, c[0x0][0x218] ;  /* 0x00008600ff067b82 */ /* 0x001e220000000a00 */
[----:B------:R-:W-:Y:S01]  /*0a30*/  IMAD.IADD R13, R3, 0x1, R24 ;  /* 0x00000001030d7824 */ /* 0x000fe200078e0218 */
[----:B------:R-:W-:-:S03]  /*0a40*/  IADD3 R24, R24, 0x80, RZ ;  /* 0x0000008018187810 */ /* 0x000fc60007ffe0ff */
[----:B0-----:R-:W-:-:S05]  /*0a50*/  IMAD.WIDE.U32 R6, R13, 0x2, R6 ;  /* 0x000000020d067825 */ /* 0x001fca00078e0006 */
[----:B------:R1:W-:Y:S02]  /*0a60*/  STG.E.U16 desc[UR4][R6.64], R8 ;  /* 0x0000000806007986 */ /* 0x0003e4000c101504 */
.L_x_5964:
[----:B------:R-:W-:-:S13]  /*0a70*/  ISETP.GE.AND P0, PT, R24, R5, PT ;  /* 0x000000051800720c */ /* 0x000fda0003f06270 */
[----:B------:R-:W-:Y:S05]  /*0a80*/  @P0 BRA `(.L_x_5966) ;  /* 0x0000000000340947 */ /* 0x000fea0003800000 */
[----:B01----:R-:W0:Y:S01]  /*0a90*/  LDC.64 R6, c[0x0][0x218] ;  /* 0x00008600ff067b82 */ /* 0x003e220000000a00 */
[----:B------:R-:W-:Y:S02]  /*0aa0*/  IMAD.IADD R13, R3, 0x1, R24 ;  /* 0x00000001030d7824 */ /* 0x000fe400078e0218 */
[----:B------:R-:W-:Y:S02]  /*0ab0*/  VIADD R24, R24, 0x80 ;  /* 0x0000008018187836 */ /* 0x000fe40000000000 */
[----:B0-----:R-:W-:-:S05]  /*0ac0*/  IMAD.WIDE.U32 R6, R13, 0x2, R6 ;  /* 0x000000020d067825 */ /* 0x001fca00078e0006 */
[----:B------:R1:W-:Y:S02]  /*0ad0*/  STG.E.U16 desc[UR4][R6.64], R9 ;  /* 0x0000000906007986 */ /* 0x0003e4000c101504 */
.L_x_5965:
        /* <DEDUP_REMOVED lines=8> */
.L_x_5966:
[----:B------:R-:W-:Y:S05]  /*0b60*/  BSYNC B1 ;  /* 0x0000000000017941 */ /* 0x000fea0003800000 */
.L_x_5962:
[----:B------:R-:W-:-:S13]  /*0b70*/  ISETP.GE.AND P0, PT, R24, R5, PT ;  /* 0x000000051800720c */ /* 0x000fda0003f06270 */
[----:B012---:R-:W0:Y:S01]  /*0b80*/  @!P0 LDC.64 R6, c[0x0][0x218] ;  /* 0x00008600ff068b82 */ /* 0x007e220000000a00 */
[----:B------:R-:W-:Y:S01]  /*0b90*/  @!P0 IMAD.IADD R9, R3, 0x1, R24 ;  /* 0x0000000103098824 */ /* 0x000fe200078e0218 */
[----:B------:R-:W-:-:S03]  /*0ba0*/  @!P0 IADD3 R24, R24, 0x80, RZ ;  /* 0x0000008018188810 */ /* 0x000fc60007ffe0ff */
[----:B0-----:R-:W-:-:S05]  /*0bb0*/  @!P0 IMAD.WIDE.U32 R6, R9, 0x2, R6 ;  /* 0x0000000209068825 */ /* 0x001fca00078e0006 */
[----:B------:R2:W-:Y:S02]  /*0bc0*/  @!P0 STG.E.U16 desc[UR4][R6.64], R11 ;  /* 0x0000000b06008986 */ /* 0x0005e4000c101504 */
.L_x_5967:
[----:B------:R-:W-:Y:S05]  /*0bd0*/  BSYNC B0 ;  /* 0x0000000000007941 */ /* 0x000fea0003800000 */
.L_x_5961:
        /* <DEDUP_REMOVED lines=8> */
.L_x_5968:
        /* <DEDUP_REMOVED lines=10> */
.L_x_19615:


//--------------------- .text._ZN2at6native29vectorized_elementwise_kernelILi8EZZZNS0_17round_kernel_cudaERNS_18TensorIteratorBaseEENKUlvE_clEvENKUlvE2_clEvEUlN3c108BFloat16EE_St5arrayIPcLm2EEEEviT0_T1_ --------------------------
	.section	.text._ZN2at6native29vectorized_elementwise_kernelILi8EZZZNS0_17round_kernel_cudaERNS_18TensorIteratorBaseEENKUlvE_clEvENKUlvE2_clEvEUlN3c108BFloat16EE_St5arrayIPcLm2EEEEviT0_T1_,"ax",@progbits
	.align	128
        .global         _ZN2at6native29vectorized_elementwise_kernelILi8EZZZNS0_17round_kernel_cudaERNS_18TensorIteratorBaseEENKUlvE_clEvENKUlvE2_clEvEUlN3c108BFloat16EE_St5arrayIPcLm2EEEEviT0_T1_
        .type           _ZN2at6native29vectorized_elementwise_kernelILi8EZZZNS0_17round_kernel_cudaERNS_18TensorIteratorBaseEENKUlvE_clEvENKUlvE2_clEvEUlN3c108BFloat16EE_St5arrayIPcLm2EEEEviT0_T1_,@function
        .size           _ZN2at6native29vectorized_elementwise_kernelILi8EZZZNS0_17round_kernel_cudaERNS_18TensorIteratorBaseEENKUlvE_clEvENKUlvE2_clEvEUlN3c108BFloat16EE_St5arrayIPcLm2EEEEviT0_T1_,(.L_x_19616 - _ZN2at6native29vectorized_elementwise_kernelILi8EZZZNS0_17round_kernel_cudaERNS_18TensorIteratorBaseEENKUlvE_clEvENKUlvE2_clEvEUlN3c108BFloat16EE_St5arrayIPcLm2EEEEviT0_T1_)
        .other          _ZN2at6native29vectorized_elementwise_kernelILi8EZZZNS0_17round_kernel_cudaERNS_18TensorIteratorBaseEENKUlvE_clEvENKUlvE2_clEvEUlN3c108BFloat16EE_St5arrayIPcLm2EEEEviT0_T1_,@"STO_CUDA_ENTRY STV_DEFAULT"
_ZN2at6native29vectorized_elementwise_kernelILi8EZZZNS0_17round_kernel_cudaERNS_18TensorIteratorBaseEENKUlvE_clEvENKUlvE2_clEvEUlN3c108BFloat16EE_St5arrayIPcLm2EEEEviT0_T1_:
.text._ZN2at6native29vectorized_elementwise_kernelILi8EZZZNS0_17round_kernel_cudaERNS_18TensorIteratorBaseEENKUlvE_clEvENKUlvE2_clEvEUlN3c108BFloat16EE_St5arrayIPcLm2EEEEviT0_T1_:
        /* <DEDUP_REMOVED lines=26> */
[----:B------:R-:W-:Y:S01]  /*01a0*/  FRND R11, R11 ;  /* 0x0000000b000b7307 */ /* 0x000fe20000201000 */
[----:B------:R-:W-:Y:S01]  /*01b0*/  IMAD.U32 R16, R7, 0x10000, RZ ;  /* 0x0001000007107824 */ /* 0x000fe200078e00ff */
[----:B------:R-:W-:-:S06]  /*01c0*/  SHF.L.U32 R14, R6, 0x10, RZ ;  /* 0x00000010060e7819 */ /* 0x000fcc00000006ff */
[----:B------:R-:W-:Y:S08]  /*01d0*/  FRND R10, R10 ;  /* 0x0000000a000a7307 */ /* 0x000ff00000201000 */
[----:B------:R-:W-:Y:S08]  /*01e0*/  FRND R2, R2 ;  /* 0x0000000200027307 */ /* 0x000ff00000201000 */
[----:B------:R-:W-:Y:S08]  /*01f0*/  FRND R12, R12 ;  /* 0x0000000c000c7307 */ /* 0x000ff00000201000 */
[----:B------:R-:W0:Y:S08]  /*0200*/  FRND R4, R4 ;  /* 0x0000000400047307 */ /* 0x000e300000201000 */
[----:B------:R-:W1:Y:S01]  /*0210*/  FRND R5, R13 ;  /* 0x0000000d00057307 */ /* 0x000e620000201000 */
[----:B0-----:R-:W-:-:S07]  /*0220*/  F2FP.BF16.F32.PACK_AB R4, R4, R11 ;  /* 0x0000000b0404723e */ /* 0x001fce00000010ff */
[----:B------:R-:W0:Y:S01]  /*0230*/  FRND R15, R14 ;  /* 0x0000000e000f7307 */ /* 0x000e220000201000 */
[----:B-1----:R-:W-:-:S07]  /*0240*/  F2FP.BF16.F32.PACK_AB R5, R5, R10 ;  /* 0x0000000a0505723e */ /* 0x002fce00000010ff */
[----:B------:R-:W1:Y:S01]  /*0250*/  FRND R7, R16 ;  /* 0x0000001000077307 */ /* 0x000e620000201000 */
[----:B0-----:R-:W-:Y:S02]  /*0260*/  F2FP.BF16.F32.PACK_AB R6, R15, R2 ;  /* 0x000000020f06723e */ /* 0x001fe400000010ff */
[----:B-1----:R-:W-:-:S05]  /*0270*/  F2FP.BF16.F32.PACK_AB R7, R7, R12 ;  /* 0x0000000c0707723e */ /* 0x002fca00000010ff */
[----:B------:R-:W-:Y:S01]  /*0280*/  STG.E.128 desc[UR4][R8.64], R4 ;  /* 0x0000000408007986 */ /* 0x000fe2000c101d04 */
[----:B------:R-:W-:Y:S05]  /*0290*/  EXIT ;  /* 0x000000000000794d */ /* 0x000fea0003800000 */
.L_x_5969:
        /* <DEDUP_REMOVED lines=116> */
.L_x_5972:
[----:B------:R-:W-:-:S13]  /*09e0*/  ISETP.GE.AND P0, PT, R24, R5, PT ;  /* 0x000000051800720c */ /* 0x000fda0003f06270 */
[----:B------:R-:W-:Y:S05]  /*09f0*/  @P0 BRA `(.L_x_5974) ;  /* 0x0000000000300947 */ /* 0x000fea0003800000 */
[----:B0-----:R-:W0:Y:S01]  /*0a00*/  LDC.64 R6, c[0x0][0x218] ;  /* 0x00008600ff067b82 */ /* 0x001e220000000a00 */
[----:B------:R-:W-:Y:S01]  /*0a10*/  IMAD.IADD R13, R3, 0x1, R24 ;  /* 0x00000001030d7824 */ /* 0x000fe200078e0218 */
[----:B------:R-:W-:-:S03]  /*0a20*/  IADD3 R24, R24, 0x80, RZ ;  /* 0x0000008018187810 */ /* 0x000fc60007ffe0ff */
[----:B0-----:R-:W-:-:S05]  /*0a30*/  IMAD.WIDE.U32 R6, R13, 0x2, R6 ;  /* 0x000000020d067825 */ /* 0x001fca00078e0006 */
[----:B------:R1:W-:Y:S02]  /*0a40*/  STG.E.U16 desc[UR4][R6.64], R8 ;  /* 0x0000000806007986 */ /* 0x0003e4000c101504 */
.L_x_5973:
[----:B------:R-:W-:-:S13]  /*0a50*/  ISETP.GE.AND P0, PT, R24, R5, PT ;  /* 0x000000051800720c */ /* 0x000fda0003f06270 */
[----:B------:R-:W-:Y:S05]  /*0a60*/  @P0 BRA `(.L_x_5975) ;  /* 0x0000000000340947 */ /* 0x000fea0003800000 */
[----:B01----:R-:W0:Y:S01]  /*0a70*/  LDC.64 R6, c[0x0][0x218] ;  /* 0x00008600ff067b82 */ /* 0x003e220000000a00 */
[----:B------:R-:W-:Y:S02]  /*0a80*/  IMAD.IADD R13, R3, 0x1, R24 ;  /* 0x00000001030d7824 */ /* 0x000fe400078e0218 */
[----:B------:R-:W-:Y:S02]  /*0a90*/  VIADD R24, R24, 0x80 ;  /* 0x0000008018187836 */ /* 0x000fe40000000000 */
[----:B0-----:R-:W-:-:S05]  /*0aa0*/  IMAD.WIDE.U32 R6, R13, 0x2, R6 ;  /* 0x000000020d067825 */ /* 0x001fca00078e0006 */
[----:B------:R1:W-:Y:S02]  /*0ab0*/  STG.E.U16 desc[UR4][R6.64], R9 ;  /* 0x0000000906007986 */ /* 0x0003e4000c101504 */
.L_x_5974:
        /* <DEDUP_REMOVED lines=8> */
.L_x_5975:
[----:B------:R-:W-:Y:S05]  /*0b40*/  BSYNC B1 ;  /* 0x0000000000017941 */ /* 0x000fea0003800000 */
.L_x_5971:
[----:B------:R-:W-:-:S13]  /*0b50*/  ISETP.GE.AND P0, PT, R24, R5, PT ;  /* 0x000000051800720c */ /* 0x000fda0003f06270 */
[----:B012---:R-:W0:Y:S01]  /*0b60*/  @!P0 LDC.64 R6, c[0x0][0x218] ;  /* 0x00008600ff068b82 */ /* 0x007e220000000a00 */
[----:B------:R-:W-:Y:S01]  /*0b70*/  @!P0 IMAD.IADD R9, R3, 0x1, R24 ;  /* 0x0000000103098824 */ /* 0x000fe200078e0218 */
[----:B------:R-:W-:-:S03]  /*0b80*/  @!P0 IADD3 R24, R24, 0x80, RZ ;  /* 0x0000008018188810 */ /* 0x000fc60007ffe0ff */
[----:B0-----:R-:W-:-:S05]  /*0b90*/  @!P0 IMAD.WIDE.U32 R6, R9, 0x2, R6 ;  /* 0x0000000209068825 */ /* 0x001fca00078e0006 */
[----:B------:R2:W-:Y:S02]  /*0ba0*/  @!P0 STG.E.U16 desc[UR4][R6.64], R11 ;  /* 0x0000000b06008986 */ /* 0x0005e4000c101504 */
.L_x_5976:
[----:B------:R-:W-:Y:S05]  /*0bb0*/  BSYNC B0 ;  /* 0x0000000000007941 */ /* 0x000fea0003800000 */
.L_x_5970:
        /* <DEDUP_REMOVED lines=8> */
.L_x_5977:
        /* <DEDUP_REMOVED lines=12> */
.L_x_19616:


//--------------------- .text._ZN2at6native18elementwise_kernelILi128ELi4EZNS0_15gpu_kernel_implIZZZNS0_17round_kernel_cudaERNS_18TensorIteratorBaseEENKUlvE_clEvENKUlvE1_clEvEUlN3c104HalfEE_EEvS4_RKT_EUliE_EEviT1_ --------------------------
	.section	.text._ZN2at6native18elementwise_kernelILi128ELi4EZNS0_15gpu_kernel_implIZZZNS0_17round_kernel_cudaERNS_18TensorIteratorBaseEENKUlvE_clEvENKUlvE1_clEvEUlN3c104HalfEE_EEvS4_RKT_EUliE_EEviT1_,"ax",@progbits
	.align	128
        .global         _ZN2at6native18elementwise_kernelILi128ELi4EZNS0_15gpu_kernel_implIZZZNS0_17round_kernel_cudaERNS_18TensorIteratorBaseEENKUlvE_clEvENKUlvE1_clEvEUlN3c104HalfEE_EEvS4_RKT_EUliE_EEviT1_
        .type           _ZN2at6native18elementwise_kernelILi128ELi4EZNS0_15gpu_kernel_implIZZZNS0_17round_kernel_cudaERNS_18TensorIteratorBaseEENKUlvE_clEvENKUlvE1_clEvEUlN3c104HalfEE_EEvS4_RKT_EUliE_EEviT1_,@function
        .size           _ZN2at6native18elementwise_kernelILi128ELi4EZNS0_15gpu_kernel_implIZZZNS0_17round_kernel_cudaERNS_18TensorIteratorBaseEENKUlvE_clEvENKUlvE1_clEvEUlN3c104HalfEE_EEvS4_RKT_EUliE_EEviT1_,(.L_x_19617 - _ZN2at6native18elementwise_kernelILi128ELi4EZNS0_15gpu_kernel_implIZZZNS0_17round_kernel_cudaERNS_18TensorIteratorBaseEENKUlvE_clEvENKUlvE1_clEvEUlN3c104HalfEE_EEvS4_RKT_EUliE_EEviT1_)
        .other          _ZN2at6native18elementwise_kernelILi128ELi4EZNS0_15gpu_kernel_implIZZZNS0_17round_kernel_cudaERNS_18TensorIteratorBaseEENKUlvE_clEvENKUlvE1_clEvEUlN3c104HalfEE_EEvS4_RKT_EUliE_EEviT1_,@"STO_CUDA_ENTRY STV_DEFAULT"
_ZN2at6native18elementwise_kernelILi128ELi4EZNS0_15gpu_kernel_implIZZZNS0_17round_kernel_cudaERNS_18TensorIteratorBaseEENKUlvE_clEvENKUlvE1_clEvEUlN3c104HalfEE_EEvS4_RKT_EUliE_EEviT1_:
.text._ZN2at6native18elementwise_kernelILi128ELi4EZNS0_15gpu_kernel_implIZZZNS0_17round_kernel_cudaERNS_18TensorIteratorBaseEENKUlvE_clEvENKUlvE1_clEvEUlN3c104HalfEE_EEvS4_RKT_EUliE_EEviT1_:
        /* <DEDUP_REMOVED lines=313> */
.L_x_5980:
        /* <DEDUP_REMOVED lines=22> */
.L_x_5984:
[----:B------:R-:W2:Y:S02]  /*14f0*/  LDG.E.U8 R2, desc[UR36][R2.64] ;  /* 0x0000002402027981 */ /* 0x000ea4000c1e1100 */
[----:B--2---:R-:W-:-:S04]  /*1500*/  I2FP.F32.U32 R0, R2 ;  /* 0x0000000200007245 */ /* 0x004fc80000201000 */
[----:B------:R-:W-:Y:S01]  /*1510*/  F2FP.F16.F32.PACK_AB R0, RZ, R0 ;  /* 0x00000000ff00723e */ /* 0x000fe200000000ff */
[----:B------:R-:W-:Y:S06]  /*1520*/  BRA `(.L_x_5986) ;  /* 0x0000000c00887947 */ /* 0x000fec0003800000 */
.L_x_5983:
        /* <DEDUP_REMOVED lines=10> */
.L_x_5988:
[----:B------:R-:W2:Y:S02]  /*15d0*/  LDG.E R2, desc[UR36][R2.64] ;  /* 0x0000002402027981 */ /* 0x000ea4000c1e1900 */
[----:B--2---:R-:W-:-:S04]  /*15e0*/  I2FP.F32.S32 R0, R2 ;  /* 0x0000000200007245 */ /* 0x004fc80000201400 */
[----:B------:R-:W-:Y:S01]  /*15f0*/  F2FP.F16.F32.PACK_AB R0, RZ, R0 ;  /* 0x00000000ff00723e */ /* 0x000fe200000000ff */
[----:B------:R-:W-:Y:S06]  /*1600*/  BRA `(.L_x_5986) ;  /* 0x0000000c00507947 */ /* 0x000fec0003800000 */
.L_x_5987:
[----:B------:R-:W2:Y:S02]  /*1610*/  LDG.E.U16 R2, desc[UR36][R2.64] ;  /* 0x0000002402027981 */ /* 0x000ea4000c1e1500 */
[----:B--2---:R-:W0:Y:S02]  /*1620*/  I2F.S16 R0, R2 ;  /* 0x0000000200007306 */ /* 0x004e240000101400 */
[----:B0-----:R-:W-:Y:S01]  /*1630*/  F2FP.F16.F32.PACK_AB R0, RZ, R0 ;  /* 0x00000000ff00723e */ /* 0x001fe200000000ff */
[----:B------:R-:W-:Y:S06]  /*1640*/  BRA `(.L_x_5986) ;  /* 0x0000000c00407947 */ /* 0x000fec0003800000 */
.L_x_5982:
        /* <DEDUP_REMOVED lines=9> */
.L_x_5990:
[----:B------:R0:W5:Y:S01]  /*16e0*/  LDG.E.U16 R0, desc[UR36][R2.64] ;  /* 0x0000002402007981 */ /* 0x000162000c1e1500 */
[----:B------:R-:W-:Y:S05]  /*16f0*/  BRA `(.L_x_5986) ;  /* 0x0000000c00147947 */ /* 0x000fea0003800000 */
.L_x_5989:
        /* <DEDUP_REMOVED lines=9> */
.L_x_5992:
[----:B------:R1:W5:Y:S01]  /*1790*/  LDG.E.U16 R0, desc[UR36][R2.64] ;  /* 0x0000002402007981 */ /* 0x000362000c1e1500 */
[----:B------:R-:W-:Y:S05]  /*17a0*/  BRA `(.L_x_5986) ;  /* 0x0000000800e87947 */ /* 0x000fea0003800000 */
.L_x_5991:
        /* <DEDUP_REMOVED lines=8> */
.L_x_5981:
        /* <DEDUP_REMOVED lines=13> */
.L_x_5995:
        /* <DEDUP_REMOVED lines=8> */
.L_x_5994:
        /* <DEDUP_REMOVED lines=28> */
.L_x_5997:
        /* <DEDUP_REMOVED lines=15> */
.L_x_5996:
[----:B------:R-:W2:Y:S02]  /*1c30*/  LDG.E.U16 R0, desc[UR36][R2.64] ;  /* 0x0000002402007981 */ /* 0x000ea4000c1e1500 */
[----:B--2---:R-:W-:-:S05]  /*1c40*/  IMAD.U32 R0, R0, 0x10000, RZ ;  /* 0x0001000000007824 */ /* 0x004fca00078e00ff */
[----:B------:R-:W-:Y:S01]  /*1c50*/  F2FP.F16.F32.PACK_AB R0, RZ, R0 ;  /* 0x00000000ff00723e */ /* 0x000fe200000000ff */
[----:B------:R-:W-:Y:S06]  /*1c60*/  BRA `(.L_x_5986) ;  /* 0x0000000400b87947 */ /* 0x000fec0003800000 */
.L_x_5993:
        /* <DEDUP_REMOVED lines=12> */
.L_x_6000:
        /* <DEDUP_REMOVED lines=21> */
.L_x_6004:
[----:B------:R-:W-:Y:S05]  /*1e80*/  BSYNC B1 ;  /* 0x0000000000017941 */ /* 0x000fea0003800000 */
.L_x_6003:
[----:B------:R-:W-:Y:S01]  /*1e90*/  LEA R3, R0, 0x3b800000, 0x17 ;  /* 0x3b80000000037811 */ /* 0x000fe200078eb8ff */
[----:B------:R-:W-:-:S05]  /*1ea0*/  IMAD.SHL.U32 R0, R2, 0x100000, RZ ;  /* 0x0010000002007824 */ /* 0x000fca00078e00ff */
[----:B------:R-:W-:-:S07]  /*1eb0*/  LOP3.LUT R0, R3, R0, R4, 0xfe, !PT ;  /* 0x0000000003007212 */ /* 0x000fce00078efe04 */
.L_x_6002:
[----:B------:R-:W-:Y:S05]  /*1ec0*/  BSYNC B0 ;  /* 0x0000000000007941 */ /* 0x000fea0003800000 */
.L_x_6001:
[----:B------:R-:W-:Y:S01]  /*1ed0*/  F2FP.F16.F32.PACK_AB R0, RZ, R0 ;  /* 0x00000000ff00723e */ /* 0x000fe200000000ff */
[----:B------:R-:W-:Y:S06]  /*1ee0*/  BRA `(.L_x_5986) ;  /* 0x0000000400187947 */ /* 0x000fec0003800000 */
.L_x_5999:
        /* <DEDUP_REMOVED lines=21> */
.L_x_6008:
[----:B------:R-:W-:Y:S05]  /*2040*/  BSYNC B1 ;  /* 0x0000000000017941 */ /* 0x000fea0003800000 */
.L_x_6007:
[----:B------:R-:W-:Y:S01]  /*2050*/  LEA R3, R0, 0x37800000, 0x17 ;  /* 0x3780000000037811 */ /* 0x000fe200078eb8ff */
[----:B------:R-:W-:-:S05]  /*2060*/  IMAD.SHL.U32 R0, R2, 0x200000, RZ ;  /* 0x0020000002007824 */ /* 0x000fca00078e00ff */
[----:B------:R-:W-:-:S07]  /*2070*/  LOP3.LUT R0, R3, R0, R4, 0xfe, !PT ;  /* 0x0000000003007212 */ /* 0x000fce00078efe04 */
.L_x_6006:
[----:B------:R-:W-:Y:S05]  /*2080*/  BSYNC B0 ;  /* 0x0000000000007941 */ /* 0x000fea0003800000 */
.L_x_6005:
[----:B------:R-:W-:Y:S01]  /*2090*/  F2FP.F16.F32.PACK_AB R0, RZ, R0 ;  /* 0x00000000ff00723e */ /* 0x000fe200000000ff */
[----:B------:R-:W-:Y:S06]  /*20a0*/  BRA `(.L_x_5986) ;  /* 0x0000000000a87947 */ /* 0x000fec0003800000 */
.L_x_5998:
        /* <DEDUP_REMOVED lines=14> */
.L_x_6012:
[----:B------:R-:W-:Y:S05]  /*2190*/  BSYNC B0 ;  /* 0x0000000000007941 */ /* 0x000fea0003800000 */
.L_x_6011:
[----:B------:R-:W-:Y:S01]  /*21a0*/  F2FP.F16.F32.PACK_AB R0, RZ, R0 ;  /* 0x00000000ff00723e */ /* 0x000fe200000000ff */
[----:B------:R-:W-:Y:S06]  /*21b0*/  BRA `(.L_x_5986) ;  /* 0x0000000000647947 */ /* 0x000fec0003800000 */
.L_x_5985:
        /* <DEDUP_REMOVED lines=16> */
.L_x_6013:
[----:B------:R-:W-:Y:S01]  /*22c0*/  PRMT R0, RZ, 0x7610, R0 ;  /* 0x00007610ff007816 */ /* 0x000fe20000000000 */
[----:B------:R-:W-:Y:S06]  /*22d0*/  BRA `(.L_x_5986) ;  /* 0x00000000001c7947 */ /* 0x000fec0003800000 */
.L_x_6010:
[----:B------:R-:W2:Y:S02]  /*22e0*/  LDG.E.64 R2, desc[UR36][R2.64] ;  /* 0x0000002402027981 */ /* 0x000ea4000c1e1b00 */
[----:B--2---:R-:W0:Y:S02]  /*22f0*/  I2F.U64 R0, R2 ;  /* 0x0000000200007312 */ /* 0x004e240000301000 */
[----:B0-----:R-:W-:Y:S01]  /*2300*/  F2FP.F16.F32.PACK_AB R0, RZ, R0 ;  /* 0x00000000ff00723e */ /* 0x001fe200000000ff */
[----:B------:R-:W-:Y:S06]  /*2310*/  BRA `(.L_x_5986) ;  /* 0x00000000000c7947 */ /* 0x000fec0003800000 */
.L_x_6009:
[----:B------:R-:W2:Y:S02]  /*2320*/  LDG.E R2, desc[UR36][R2.64] ;  /* 0x0000002402027981 */ /* 0x000ea4000c1e1900 */
[----:B--2---:R-:W-:-:S04]  /*2330*/  I2FP.F32.U32 R0, R2 ;  /* 0x0000000200007245 */ /* 0x004fc80000201000 */
[----:B------:R-:W-:-:S07]  /*2340*/  F2FP.F16.F32.PACK_AB R0, RZ, R0 ;  /* 0x00000000ff00723e */ /* 0x000fce00000000ff */
.L_x_5986:
[----:B------:R-:W2:Y:S01]  /*2350*/  LDC.U8 R4, c[0x0][0x421] ;  /* 0x00010840ff047b82 */ /* 0x000ea20000000000 */
[----:B-----5:R-:W-:-:S06]  /*2360*/  HADD2.F32 R0, -RZ, R0.H0_H0 ;  /* 0x20000000ff007230 */ /* 0x020fcc0000004100 */
[----:B------:R-:W0:Y:S02]  /*2370*/  FRND R0, R0 ;  /* 0x0000000000007307 */ /* 0x000e240000201000 */
        /* <DEDUP_REMOVED lines=16> */
.L_x_6017:
[----:B------:R-:W-:-:S06]  /*2480*/  HADD2.F32 R3, -RZ, R3.H0_H0 ;  /* 0x20000003ff037230 */ /* 0x000fcc0000004100 */
[----:B------:R-:W0:Y:S02]  /*2490*/  F2I.S64.TRUNC R2, R3 ;  /* 0x0000000300027311 */ /* 0x000e24000020d900 */
[----:B0-----:R3:W-:Y:S01]  /*24a0*/  STG.E.U8 desc[UR36][R16.64], R2 ;  /* 0x0000000210007986 */ /* 0x0017e2000c101124 */
[----:B------:R-:W-:Y:S05]  /*24b0*/  BRA `(.L_x_6019) ;  /* 0x0000000c00847947 */ /* 0x000fea0003800000 */
.L_x_6016:
        /* <DEDUP_REMOVED lines=10> */
.L_x_6021:
[----:B------:R-:W-:-:S06]  /*2560*/  HADD2.F32 R3, -RZ, R3.H0_H0 ;  /* 0x20000003ff037230 */ /* 0x000fcc0000004100 */
[----:B------:R-:W0:Y:S02]  /*2570*/  F2I.FTZ.TRUNC.NTZ R3, R3 ;  /* 0x0000000300037305 */ /* 0x000e24000021f100 */
[----:B0-----:R1:W-:Y:S01]  /*2580*/  STG.E desc[UR36][R16.64], R3 ;  /* 0x0000000310007986 */ /* 0x0013e2000c101924 */
[----:B------:R-:W-:Y:S05]  /*2590*/  BRA `(.L_x_6019) ;  /* 0x0000000c004c7947 */ /* 0x000fea0003800000 */
.L_x_6020:
[----:B------:R-:W-:-:S06]  /*25a0*/  HADD2.F32 R3, -RZ, R3.H0_H0 ;  /* 0x20000003ff037230 */ /* 0x000fcc0000004100 */
[----:B------:R-:W0:Y:S02]  /*25b0*/  F2I.FTZ.TRUNC.NTZ R3, R3 ;  /* 0x0000000300037305 */ /* 0x000e24000021f100 */
[----:B0-----:R2:W-:Y:S01]  /*25c0*/  STG.E.U16 desc[UR36][R16.64], R3 ;  /* 0x0000000310007986 */ /* 0x0015e2000c101524 */
[----:B------:R-:W-:Y:S05]  /*25d0*/  BRA `(.L_x_6019) ;  /* 0x0000000c003c7947 */ /* 0x000fea0003800000 */
.L_x_6015:
        /* <DEDUP_REMOVED lines=9> */
.L_x_6023:
[----:B------:R0:W-:Y:S01]  /*2670*/  STG.E.U16 desc[UR36][R16.64], R3 ;  /* 0x0000000310007986 */ /* 0x0001e2000c101524 */
[----:B------:R-:W-:Y:S05]  /*2680*/  BRA `(.L_x_6019) ;  /* 0x0000000c00107947 */ /* 0x000fea0003800000 */
.L_x_6022:
        /* <DEDUP_REMOVED lines=10> */
.L_x_6025:
[----:B------:R-:W-:-:S05]  /*2730*/  HADD2.F32 R0, -RZ, R3.H0_H0 ;  /* 0x20000003ff007230 */ /* 0x000fca0000004100 */
[----:B------:R-:W-:-:S04]  /*2740*/  F2FP.F16.F32.PACK_AB R0, RZ, R0 ;  /* 0x00000000ff00723e */ /* 0x000fc800000000ff */
[----:B------:R-:W-:-:S05]  /*2750*/  PRMT R0, R0, 0x5410, RZ ;  /* 0x0000541000007816 */ /* 0x000fca00000000ff */
[----:B------:R0:W-:Y:S01]  /*2760*/  STG.E desc[UR36][R16.64], R0 ;  /* 0x0000000010007986 */ /* 0x0001e2000c101924 */
[----:B------:R-:W-:Y:S05]  /*2770*/  BRA `(.L_x_6019) ;  /* 0x0000000800d47947 */ /* 0x000fea0003800000 */
.L_x_6024:
[----:B------:R-:W-:-:S05]  /*2780*/  HADD2.F32 R2, -RZ, R3.H0_H0 ;  /* 0x20000003ff027230 */ /* 0x000fca0000004100 */
[----:B------:R-:W-:-:S06]  /*2790*/  FMUL.FTZ R2, R2, 1 ;  /* 0x3f80000002027820 */ /* 0x000fcc0000410000 */
[----:B------:R-:W0:Y:S02]  /*27a0*/  F2F.F64.F32 R2, R2 ;  /* 0x0000000200027310 */ /* 0x000e240000201800 */
[----:B0-----:R0:W-:Y:S01]  /*27b0*/  STG.E.64 desc[UR36][R16.64], R2 ;  /* 0x0000000210007986 */ /* 0x0011e2000c101b24 */
[----:B------:R-:W-:Y:S05]  /*27c0*/  BRA `(.L_x_6019) ;  /* 0x0000000800c07947 */ /* 0x000fea0003800000 */
.L_x_6014:
        /* <DEDUP_REMOVED lines=13> */
.L_x_6028:
[----:B------:R-:W-:Y:S01]  /*28a0*/  HADD2.F32 R3, -RZ, R3.H0_H0 ;  /* 0x20000003ff037230 */ /* 0x000fe20000004100 */
[----:B------:R-:W-:-:S04]  /*28b0*/  CS2R R6, SRZ ;  /* 0x0000000000067805 */ /* 0x000fc8000001ff00 */
[----:B------:R-:W-:-:S04]  /*28c0*/  FMUL.FTZ R3, R3, 1 ;  /* 0x3f80000003037820 */ /* 0x000fc80000410000 */
[----:B------:R-:W0:Y:S02]  /*28d0*/  F2F.F64.F32 R4, R3 ;  /* 0x0000000300047310 */ /* 0x000e240000201800 */
[----:B0-----:R0:W-:Y:S01]  /*28e0*/  STG.E.128 desc[UR36][R16.64], R4 ;  /* 0x0000000410007986 */ /* 0x0011e2000c101d24 */
[----:B------:R-:W-:Y:S05]  /*28f0*/  BRA `(.L_x_6019) ;  /* 0x0000000800747947 */ /* 0x000fea0003800000 */
.L_x_6027:
        /* <DEDUP_REMOVED lines=21> */
.L_x_6032:
[----:B------:R-:W-:Y:S05]  /*2a50*/  BSYNC B0 ;  /* 0x0000000000007941 */ /* 0x000fea0003800000 */
.L_x_6031:
[----:B------:R-:W-:-:S05]  /*2a60*/  LOP3.LUT R3, R0, R3, RZ, 0xfc, !PT ;  /* 0x0000000300037212 */ /* 0x000fca00078efcff */
[----:B------:R0:W-:Y:S01]  /*2a70*/  STG.E.U8 desc[UR36][R16.64], R3 ;  /* 0x0000000310007986 */ /* 0x0001e2000c101124 */
[----:B------:R-:W-:Y:S05]  /*2a80*/  BRA `(.L_x_6019) ;  /* 0x0000000800107947 */ /* 0x000fea0003800000 */
.L_x_6030:
        /* <DEDUP_REMOVED lines=13> */
.L_x_6034:
[----:B------:R-:W-:Y:S01]  /*2b60*/  IMAD.MOV.U32 R0, RZ, RZ, 0x7f ;  /* 0x0000007fff007424 */ /* 0x000fe200078e00ff */
[----:B------:R-:W-:-:S04]  /*2b70*/  ISETP.GT.U32.AND P0, PT, R2, 0x7f800000, PT ;  /* 0x7f8000000200780c */ /* 0x000fc80003f04070 */
[----:B------:R-:W-:-:S09]  /*2b80*/  SEL R0, R0, 0x7c, P0 ;  /* 0x0000007c00007807 */ /* 0x000fd20000000000 */
.L_x_6035:
[----:B------:R-:W-:Y:S05]  /*2b90*/  BSYNC B0 ;  /* 0x0000000000007941 */ /* 0x000fea0003800000 */
.L_x_6033:
[----:B------:R-:W-:-:S04]  /*2ba0*/  LOP3.LUT R2, R3, 0x80000000, RZ, 0xc0, !PT ;  /* 0x8000000003027812 */ /* 0x000fc800078ec0ff */
[----:B------:R-:W-:-:S04]  /*2bb0*/  SHF.R.U32.HI R3, RZ, 0x18, R2 ;  /* 0x00000018ff037819 */ /* 0x000fc80000011602 */
[----:B------:R-:W-:-:S05]  /*2bc0*/  LOP3.LUT R3, R0, R3, RZ, 0xfc, !PT ;  /* 0x0000000300037212 */ /* 0x000fca00078efcff */
[----:B------:R0:W-:Y:S01]  /*2bd0*/  STG.E.U8 desc[UR36][R16.64], R3 ;  /* 0x0000000310007986 */ /* 0x0001e2000c101124 */
[----:B------:R-:W-:Y:S05]  /*2be0*/  BRA `(.L_x_6019) ;  /* 0x0000000400b87947 */ /* 0x000fea0003800000 */
.L_x_6029:
[----:B------:R-:W-:-:S05]  /*2bf0*/  HADD2.F32 R0, -RZ, R3.H0_H0 ;  /* 0x20000003ff007230 */ /* 0x000fca0000004100 */
[----:B------:R-:W-:-:S05]  /*2c00*/  F2FP.BF16.F32.PACK_AB R0, RZ, R0 ;  /* 0x00000000ff00723e */ /* 0x000fca00000010ff */
[----:B------:R0:W-:Y:S01]  /*2c10*/  STG.E.U16 desc[UR36][R16.64], R0 ;  /* 0x0000000010007986 */ /* 0x0001e2000c101524 */
[----:B------:R-:W-:Y:S05]  /*2c20*/  BRA `(.L_x_6019) ;  /* 0x0000000400a87947 */ /* 0x000fea0003800000 */
.L_x_6026:
        /* <DEDUP_REMOVED lines=12> */
.L_x_6038:
        /* <DEDUP_REMOVED lines=17> */
.L_x_6041:
[----:B------:R-:W-:-:S04]  /*2e00*/  LOP3.LUT R2, R3, 0x80000000, RZ, 0xc0, !PT ;  /* 0x8000000003027812 */ /* 0x000fc800078ec0ff */
[----:B------:R-:W-:-:S04]  /*2e10*/  SHF.R.U32.HI R3, RZ, 0x18, R2 ;  /* 0x00000018ff037819 */ /* 0x000fc80000011602 */
[----:B------:R-:W-:-:S04]  /*2e20*/  LOP3.LUT R0, R0, R3, RZ, 0xfc, !PT ;  /* 0x0000000300007212 */ /* 0x000fc800078efcff */
[----:B------:R-:W-:-:S07]  /*2e30*/  PRMT R8, R0, 0x7610, R8 ;  /* 0x0000761000087816 */ /* 0x000fce0000000008 */
.L_x_6040:
[----:B------:R-:W-:Y:S05]  /*2e40*/  BSYNC B0 ;  /* 0x0000000000007941 */ /* 0x000fea0003800000 */
.L_x_6039:
[----:B------:R0:W-:Y:S01]  /*2e50*/  STG.E.U8 desc[UR36][R16.64], R8 ;  /* 0x0000000810007986 */ /* 0x0001e2000c101124 */
[----:B------:R-:W-:Y:S05]  /*2e60*/  BRA `(.L_x_6019) ;  /* 0x0000000400187947 */ /* 0x000fea0003800000 */
.L_x_6037:
        /* <DEDUP_REMOVED lines=17> */
.L_x_6044:
[----:B------:R-:W-:-:S04]  /*2f80*/  LOP3.LUT R2, R3, 0x80000000, RZ, 0xc0, !PT ;  /* 0x8000000003027812 */ /* 0x000fc800078ec0ff */
[----:B------:R-:W-:-:S04]  /*2f90*/  SHF.R.U32.HI R3, RZ, 0x18, R2 ;  /* 0x00000018ff037819 */ /* 0x000fc80000011602 */
[----:B------:R-:W-:-:S04]  /*2fa0*/  LOP3.LUT R0, R0, R3, RZ, 0xfc, !PT ;  /* 0x0000000300007212 */ /* 0x000fc800078efcff */
[----:B------:R-:W-:-:S07]  /*2fb0*/  PRMT R8, R0, 0x7610, R8 ;  /* 0x0000761000087816 */ /* 0x000fce0000000008 */
.L_x_6043:
[----:B------:R-:W-:Y:S05]  /*2fc0*/  BSYNC B0 ;  /* 0x0000000000007941 */ /* 0x000fea0003800000 */
.L_x_6042:
[----:B------:R0:W-:Y:S01]  /*2fd0*/  STG.E.U8 desc[UR36][R16.64], R8 ;  /* 0x0000000810007986 */ /* 0x0001e2000c101124 */
[----:B------:R-:W-:Y:S05]  /*2fe0*/  BRA `(.L_x_6019) ;  /* 0x0000000000b87947 */ /* 0x000fea0003800000 */
.L_x_6036:
        /* <DEDUP_REMOVED lines=22> */
.L_x_6018:
        /* <DEDUP_REMOVED lines=16> */
.L_x_6047:
[----:B------:R-:W-:Y:S05]  /*3250*/  BRA `(.L_x_6019) ;  /* 0x00000000001c7947 */ /* 0x000fea0003800000 */
.L_x_6046:
[----:B------:R-:W-:-:S06]  /*3260*/  HADD2.F32 R3, -RZ, R3.H0_H0 ;  /* 0x20000003ff037230 */ /* 0x000fcc0000004100 */
[----:B------:R-:W0:Y:S02]  /*3270*/  F2I.U64.TRUNC R2, R3 ;  /* 0x0000000300027311 */ /* 0x000e24000020d800 */
[----:B0-----:R0:W-:Y:S01]  /*3280*/  STG.E.64 desc[UR36][R16.64], R2 ;  /* 0x0000000210007986 */ /* 0x0011e2000c101b24 */
[----:B------:R-:W-:Y:S05]  /*3290*/  BRA `(.L_x_6019) ;  /* 0x00000000000c7947 */ /* 0x000fea0003800000 */
.L_x_6045:
[----:B------:R-:W-:-:S06]  /*32a0*/  HADD2.F32 R3, -RZ, R3.H0_H0 ;  /* 0x20000003ff037230 */ /* 0x000fcc0000004100 */
[----:B------:R-:W0:Y:S02]  /*32b0*/  F2I.FTZ.U32.TRUNC.NTZ R3, R3 ;  /* 0x0000000300037305 */ /* 0x000e24000021f000 */
[----:B0-----:R0:W-:Y:S02]  /*32c0*/  STG.E desc[UR36][R16.64], R3 ;  /* 0x0000000310007986 */ /* 0x0011e4000c101924 */
.L_x_6019:
[----:B------:R-:W-:-:S04]  /*32d0*/  IMAD R18, R23, 0x200, R18 ;  /* 0x0000020017127824 */ /* 0x000fc800078e0212 */
[----:B------:R-:W-:-:S07]  /*32e0*/  VIADD R19, R18, 0x80 ;  /* 0x0000008012137836 */ /* 0x000fce0000000000 */
.L_x_5979:
[----:B------:R-:W-:Y:S05]  /*32f0*/  BSYNC B6 ;  /* 0x0000000000067941 */ /* 0x000fea0003800000 */
.L_x_5978:
        /* <DEDUP_REMOVED lines=307> */
.L_x_6050:
        /* <DEDUP_REMOVED lines=22> */
.L_x_6054:
[----:B------:R-:W2:Y:S02]  /*4790*/  LDG.E.U8 R2, desc[UR36][R2.64] ;  /* 0x0000002402027981 */ /* 0x000ea4000c1e1100 */
[----:B--2---:R-:W-:-:S04]  /*47a0*/  I2FP.F32.U32 R0, R2 ;  /* 0x0000000200007245 */ /* 0x004fc80000201000 */
[----:B------:R-:W-:Y:S01]  /*47b0*/  F2FP.F16.F32.PACK_AB R0, RZ, R0 ;  /* 0x00000000ff00723e */ /* 0x000fe200000000ff */
[----:B------:R-:W-:Y:S06]  /*47c0*/  BRA `(.L_x_6056) ;  /* 0x0000000c00887947 */ /* 0x000fec0003800000 */
.L_x_6053:
        /* <DEDUP_REMOVED lines=10> */
.L_x_6058:
[----:B------:R-:W2:Y:S02]  /*4870*/  LDG.E R2, desc[UR36][R2.64] ;  /* 0x0000002402027981 */ /* 0x000ea4000c1e1900 */
[----:B--2---:R-:W-:-:S04]  /*4880*/  I2FP.F32.S32 R0, R2 ;  /* 0x0000000200007245 */ /* 0x004fc80000201400 */
[----:B------:R-:W-:Y:S01]  /*4890*/  F2FP.F16.F32.PACK_AB R0, RZ, R0 ;  /* 0x00000000ff00723e */ /* 0x000fe200000000ff */
[----:B------:R-:W-:Y:S06]  /*48a0*/  BRA `(.L_x_6056) ;  /* 0x0000000c00507947 */ /* 0x000fec0003800000 */
.L_x_6057:
[----:B------:R-:W2:Y:S02]  /*48b0*/  LDG.E.U16 R2, desc[UR36][R2.64] ;  /* 0x0000002402027981 */ /* 0x000ea4000c1e1500 */
[----:B--2---:R-:W0:Y:S02]  /*48c0*/  I2F.S16 R0, R2 ;  /* 0x0000000200007306 */ /* 0x004e240000101400 */
[----:B0-----:R-:W-:Y:S01]  /*48d0*/  F2FP.F16.F32.PACK_AB R0, RZ, R0 ;  /* 0x00000000ff00723e */ /* 0x001fe200000000ff */
[----:B------:R-:W-:Y:S06]  /*48e0*/  BRA `(.L_x_6056) ;  /* 0x0000000c00407947 */ /* 0x000fec0003800000 */
.L_x_6052:
        /* <DEDUP_REMOVED lines=9> */
.L_x_6060:
[----:B------:R0:W5:Y:S01]  /*4980*/  LDG.E.U16 R0, desc[UR36][R2.64] ;  /* 0x0000002402007981 */ /* 0x000162000c1e1500 */
[----:B------:R-:W-:Y:S05]  /*4990*/  BRA `(.L_x_6056) ;  /* 0x0000000c00147947 */ /* 0x000fea0003800000 */
.L_x_6059:
        /* <DEDUP_REMOVED lines=9> */
.L_x_6062:
[----:B------:R1:W5:Y:S01]  /*4a30*/  LDG.E.U16 R0, desc[UR36][R2.64] ;  /* 0x0000002402007981 */ /* 0x000362000c1e1500 */
[----:B------:R-:W-:Y:S05]  /*4a40*/  BRA `(.L_x_6056) ;  /* 0x0000000800e87947 */ /* 0x000fea0003800000 */
.L_x_6061:
        /* <DEDUP_REMOVED lines=8> */
.L_x_6051:
        /* <DEDUP_REMOVED lines=13> */
.L_x_6065:
        /* <DEDUP_REMOVED lines=8> */
.L_x_6064:
        /* <DEDUP_REMOVED lines=28> */
.L_x_6067:
        /* <DEDUP_REMOVED lines=15> */
.L_x_6066:
[----:B------:R-:W2:Y:S02]  /*4ed0*/  LDG.E.U16 R0, desc[UR36][R2.64] ;  /* 0x0000002402007981 */ /* 0x000ea4000c1e1500 */
[----:B--2---:R-:W-:-:S05]  /*4ee0*/  IMAD.U32 R0, R0, 0x10000, RZ ;  /* 0x0001000000007824 */ /* 0x004fca00078e00ff */
[----:B------:R-:W-:Y:S01]  /*4ef0*/  F2FP.F16.F32.PACK_AB R0, RZ, R0 ;  /* 0x00000000ff00723e */ /* 0x000fe200000000ff */
[----:B------:R-:W-:Y:S06]  /*4f00*/  BRA `(.L_x_6056) ;  /* 0x0000000400b87947 */ /* 0x000fec0003800000 */
.L_x_6063:
        /* <DEDUP_REMOVED lines=12> */
.L_x_6070:
        /* <DEDUP_REMOVED lines=21> */
.L_x_6074:
[----:B------:R-:W-:Y:S05]  /*5120*/  BSYNC B1 ;  /* 0x0000000000017941 */ /* 0x000fea0003800000 */
.L_x_6073:
[----:B------:R-:W-:Y:S01]  /*5130*/  LEA R3, R0, 0x3b800000, 0x17 ;  /* 0x3b80000000037811 */ /* 0x000fe200078eb8ff */
[----:B------:R-:W-:-:S05]  /*5140*/  IMAD.SHL.U32 R0, R2, 0x100000, RZ ;  /* 0x0010000002007824 */ /* 0x000fca00078e00ff */
[----:B------:R-:W-:-:S07]  /*5150*/  LOP3.LUT R0, R3, R0, R4, 0xfe, !PT ;  /* 0x0000000003007212 */ /* 0x000fce00078efe04 */
.L_x_6072:
[----:B------:R-:W-:Y:S05]  /*5160*/  BSYNC B0 ;  /* 0x0000000000007941 */ /* 0x000fea0003800000 */
.L_x_6071:
[----:B------:R-:W-:Y:S01]  /*5170*/  F2FP.F16.F32.PACK_AB R0, RZ, R0 ;  /* 0x00000000ff00723e */ /* 0x000fe200000000ff */
[----:B------:R-:W-:Y:S06]  /*5180*/  BRA `(.L_x_6056) ;  /* 0x0000000400187947 */ /* 0x000fec0003800000 */
.L_x_6069:
        /* <DEDUP_REMOVED lines=21> */
.L_x_6078:
[----:B------:R-:W-:Y:S05]  /*52e0*/  BSYNC B1 ;  /* 0x0000000000017941 */ /* 0x000fea0003800000 */
.L_x_6077:
[----:B------:R-:W-:Y:S01]  /*52f0*/  LEA R3, R0, 0x37800000, 0x17 ;  /* 0x3780000000037811 */ /* 0x000fe200078eb8ff */
[----:B------:R-:W-:-:S05]  /*5300*/  IMAD.SHL.U32 R0, R2, 0x200000, RZ ;  /* 0x0020000002007824 */ /* 0x000fca00078e00ff */
[----:B------:R-:W-:-:S07]  /*5310*/  LOP3.LUT R0, R3, R0, R4, 0xfe, !PT ;  /* 0x0000000003007212 */ /* 0x000fce00078efe04 */
.L_x_6076:
[----:B------:R-:W-:Y:S05]  /*5320*/  BSYNC B0 ;  /* 0x0000000000007941 */ /* 0x000fea0003800000 */
.L_x_6075:
[----:B------:R-:W-:Y:S01]  /*5330*/  F2FP.F16.F32.PACK_AB R0, RZ, R0 ;  /* 0x00000000ff00723e */ /* 0x000fe200000000ff */
[----:B------:R-:W-:Y:S06]  /*5340*/  BRA `(.L_x_6056) ;  /* 0x0000000000a87947 */ /* 0x000fec0003800000 */
.L_x_6068:
        /* <DEDUP_REMOVED lines=14> */
.L_x_6082:
[----:B------:R-:W-:Y:S05]  /*5430*/  BSYNC B0 ;  /* 0x0000000000007941 */ /* 0x000fea0003800000 */
.L_x_6081:
[----:B------:R-:W-:Y:S01]  /*5440*/  F2FP.F16.F32.PACK_AB R0, RZ, R0 ;  /* 0x00000000ff00723e */ /* 0x000fe200000000ff */
[----:B------:R-:W-:Y:S06]  /*5450*/  BRA `(.L_x_6056) ;  /* 0x0000000000647947 */ /* 0x000fec0003800000 */
.L_x_6055:
        /* <DEDUP_REMOVED lines=16> */
.L_x_6083:
[----:B------:R-:W-:Y:S01]  /*5560*/  PRMT R0, RZ, 0x7610, R0 ;  /* 0x00007610ff007816 */ /* 0x000fe20000000000 */
[----:B------:R-:W-:Y:S06]  /*5570*/  BRA `(.L_x_6056) ;  /* 0x00000000001c7947 */ /* 0x000fec0003800000 */
.L_x_6080:
[----:B------:R-:W2:Y:S02]  /*5580*/  LDG.E.64 R2, desc[UR36][R2.64] ;  /* 0x0000002402027981 */ /* 0x000ea4000c1e1b00 */
[----:B--2---:R-:W0:Y:S02]  /*5590*/  I2F.U64 R0, R2 ;  /* 0x0000000200007312 */ /* 0x004e240000301000 */
[----:B0-----:R-:W-:Y:S01]  /*55a0*/  F2FP.F16.F32.PACK_AB R0, RZ, R0 ;  /* 0x00000000ff00723e */ /* 0x001fe200000000ff */
[----:B------:R-:W-:Y:S06]  /*55b0*/  BRA `(.L_x_6056) ;  /* 0x00000000000c7947 */ /* 0x000fec0003800000 */
.L_x_6079:
[----:B------:R-:W2:Y:S02]  /*55c0*/  LDG.E R2, desc[UR36][R2.64] ;  /* 0x0000002402027981 */ /* 0x000ea4000c1e1900 */
[----:B--2---:R-:W-:-:S04]  /*55d0*/  I2FP.F32.U32 R0, R2 ;  /* 0x0000000200007245 */ /* 0x004fc80000201000 */
[----:B------:R-:W-:-:S07]  /*55e0*/  F2FP.F16.F32.PACK_AB R0, RZ, R0 ;  /* 0x00000000ff00723e */ /* 0x000fce00000000ff */
.L_x_6056:
        /* <DEDUP_REMOVED lines=19> */
.L_x_6087:
[----:B------:R-:W-:-:S06]  /*5720*/  HADD2.F32 R3, -RZ, R2.H0_H0 ;  /* 0x20000002ff037230 */ /* 0x000fcc0000004100 */
[----:B------:R-:W0:Y:S02]  /*5730*/  F2I.S64.TRUNC R2, R3 ;  /* 0x0000000300027311 */ /* 0x000e24000020d900 */
[----:B0-----:R0:W-:Y:S01]  /*5740*/  STG.E.U8 desc[UR36][R16.64], R2 ;  /* 0x0000000210007986 */ /* 0x0011e2000c101124 */
[----:B------:R-:W-:Y:S05]  /*5750*/  BRA `(.L_x_6089) ;  /* 0x0000000c00847947 */ /* 0x000fea0003800000 */
.L_x_6086:
        /* <DEDUP_REMOVED lines=10> */
.L_x_6091:
[----:B------:R-:W-:-:S04]  /*5800*/  HADD2.F32 R2, -RZ, R2.H0_H0 ;  /* 0x20000002ff027230 */ /* 0x000fc80000004100 */
[----:B------:R-:W0:Y:S02]  /*5810*/  F2I.FTZ.TRUNC.NTZ R3, R2 ;  /* 0x0000000200037305 */ /* 0x000e24000021f100 */
[----:B0-----:R0:W-:Y:S01]  /*5820*/  STG.E desc[UR36][R16.64], R3 ;  /* 0x0000000310007986 */ /* 0x0011e2000c101924 */
[----:B------:R-:W-:Y:S05]  /*5830*/  BRA `(.L_x_6089) ;  /* 0x0000000c004c7947 */ /* 0x000fea0003800000 */
.L_x_6090:
[----:B------:R-:W-:-:S04]  /*5840*/  HADD2.F32 R2, -RZ, R2.H0_H0 ;  /* 0x20000002ff027230 */ /* 0x000fc80000004100 */
[----:B------:R-:W0:Y:S02]  /*5850*/  F2I.FTZ.TRUNC.NTZ R3, R2 ;  /* 0x0000000200037305 */ /* 0x000e24000021f100 */
[----:B0-----:R0:W-:Y:S01]  /*5860*/  STG.E.U16 desc[UR36][R16.64], R3 ;  /* 0x0000000310007986 */ /* 0x0011e2000c101524 */
[----:B------:R-:W-:Y:S05]  /*5870*/  BRA `(.L_x_6089) ;  /* 0x0000000c003c7947 */ /* 0x000fea0003800000 */
.L_x_6085:
        /* <DEDUP_REMOVED lines=9> */
.L_x_6093:
[----:B------:R0:W-:Y:S01]  /*5910*/  STG.E.U16 desc[UR36][R16.64], R2 ;  /* 0x0000000210007986 */ /* 0x0001e2000c101524 */
[----:B------:R-:W-:Y:S05]  /*5920*/  BRA `(.L_x_6089) ;  /* 0x0000000c00107947 */ /* 0x000fea0003800000 */
.L_x_6092:
        /* <DEDUP_REMOVED lines=10> */
.L_x_6095:
[----:B------:R-:W-:-:S05]  /*59d0*/  HADD2.F32 R0, -RZ, R2.H0_H0 ;  /* 0x20000002ff007230 */ /* 0x000fca0000004100 */
[----:B------:R-:W-:-:S04]  /*59e0*/  F2FP.F16.F32.PACK_AB R0, RZ, R0 ;  /* 0x00000000ff00723e */ /* 0x000fc800000000ff */
[----:B------:R-:W-:-:S05]  /*59f0*/  PRMT R0, R0, 0x5410, RZ ;  /* 0x0000541000007816 */ /* 0x000fca00000000ff */
[----:B------:R0:W-:Y:S01]  /*5a00*/  STG.E desc[UR36][R16.64], R0 ;  /* 0x0000000010007986 */ /* 0x0001e2000c101924 */
[----:B------:R-:W-:Y:S05]  /*5a10*/  BRA `(.L_x_6089) ;  /* 0x0000000800d47947 */ /* 0x000fea0003800000 */
.L_x_6094:
[----:B------:R-:W-:-:S05]  /*5a20*/  HADD2.F32 R2, -RZ, R2.H0_H0 ;  /* 0x20000002ff027230 */ /* 0x000fca0000004100 */
[----:B------:R-:W-:-:S06]  /*5a30*/  FMUL.FTZ R2, R2, 1 ;  /* 0x3f80000002027820 */ /* 0x000fcc0000410000 */
[----:B------:R-:W0:Y:S02]  /*5a40*/  F2F.F64.F32 R2, R2 ;  /* 0x0000000200027310 */ /* 0x000e240000201800 */
[----:B0-----:R0:W-:Y:S01]  /*5a50*/  STG.E.64 desc[UR36][R16.64], R2 ;  /* 0x0000000210007986 */ /* 0x0011e2000c101b24 */
[----:B------:R-:W-:Y:S05]  /*5a60*/  BRA `(.L_x_6089) ;  /* 0x0000000800c07947 */ /* 0x000fea0003800000 */
.L_x_6084:
        /* <DEDUP_REMOVED lines=13> */
.L_x_6098:
[----:B------:R-:W-:Y:S01]  /*5b40*/  HADD2.F32 R2, -RZ, R2.H0_H0 ;  /* 0x20000002ff027230 */ /* 0x000fe20000004100 */
[----:B------:R-:W-:-:S04]  /*5b50*/  CS2R R6, SRZ ;  /* 0x0000000000067805 */ /* 0x000fc8000001ff00 */
[----:B------:R-:W-:-:S04]  /*5b60*/  FMUL.FTZ R2, R2, 1 ;  /* 0x3f80000002027820 */ /* 0x000fc80000410000 */
[----:B------:R-:W0:Y:S02]  /*5b70*/  F2F.F64.F32 R4, R2 ;  /* 0x0000000200047310 */ /* 0x000e240000201800 */
[----:B0-----:R0:W-:Y:S01]  /*5b80*/  STG.E.128 desc[UR36][R16.64], R4 ;  /* 0x0000000410007986 */ /* 0x0011e2000c101d24 */
[----:B------:R-:W-:Y:S05]  /*5b90*/  BRA `(.L_x_6089) ;  /* 0x0000000800747947 */ /* 0x000fea0003800000 */
.L_x_6097:
        /* <DEDUP_REMOVED lines=21> */
.L_x_6102:
[----:B------:R-:W-:Y:S05]  /*5cf0*/  BSYNC B0 ;  /* 0x0000000000007941 */ /* 0x000fea0003800000 */
.L_x_6101:
[----:B------:R-:W-:-:S05]  /*5d00*/  LOP3.LUT R3, R0, R3, RZ, 0xfc, !PT ;  /* 0x0000000300037212 */ /* 0x000fca00078efcff */
[----:B------:R0:W-:Y:S01]  /*5d10*/  STG.E.U8 desc[UR36][R16.64], R3 ;  /* 0x0000000310007986 */ /* 0x0001e2000c101124 */
[----:B------:R-:W-:Y:S05]  /*5d20*/  BRA `(.L_x_6089) ;  /* 0x0000000800107947 */ /* 0x000fea0003800000 */
.L_x_6100:
        /* <DEDUP_REMOVED lines=13> */
.L_x_6104:
[----:B------:R-:W-:Y:S01]  /*5e00*/  IMAD.MOV.U32 R0, RZ, RZ, 0x7f ;  /* 0x0000007fff007424 */ /* 0x000fe200078e00ff */
[----:B------:R-:W-:-:S04]  /*5e10*/  ISETP.GT.U32.AND P0, PT, R2, 0x7f800000, PT ;  /* 0x7f8000000200780c */ /* 0x000fc80003f04070 */
[----:B------:R-:W-:-:S09]  /*5e20*/  SEL R0, R0, 0x7c, P0 ;  /* 0x0000007c00007807 */ /* 0x000fd20000000000 */
.L_x_6105:
[----:B------:R-:W-:Y:S05]  /*5e30*/  BSYNC B0 ;  /* 0x0000000000007941 */ /* 0x000fea0003800000 */
.L_x_6103:
[----:B------:R-:W-:-:S04]  /*5e40*/  LOP3.LUT R2, R3, 0x80000000, RZ, 0xc0, !PT ;  /* 0x8000000003027812 */ /* 0x000fc800078ec0ff */
[----:B------:R-:W-:-:S04]  /*5e50*/  SHF.R.U32.HI R3, RZ, 0x18, R2 ;  /* 0x00000018ff037819 */ /* 0x000fc80000011602 */
[----:B------:R-:W-:-:S05]  /*5e60*/  LOP3.LUT R3, R0, R3, RZ, 0xfc, !PT ;  /* 0x0000000300037212 */ /* 0x000fca00078efcff */
[----:B------:R0:W-:Y:S01]  /*5e70*/  STG.E.U8 desc[UR36][R16.64], R3 ;  /* 0x0000000310007986 */ /* 0x0001e2000c101124 */
[----:B------:R-:W-:Y:S05]  /*5e80*/  BRA `(.L_x_6089) ;  /* 0x0000000400b87947 */ /* 0x000fea0003800000 */
.L_x_6099:
[----:B------:R-:W-:-:S05]  /*5e90*/  HADD2.F32 R0, -RZ, R2.H0_H0 ;  /* 0x20000002ff007230 */ /* 0x000fca0000004100 */
[----:B------:R-:W-:-:S05]  /*5ea0*/  F2FP.BF16.F32.PACK_AB R0, RZ, R0 ;  /* 0x00000000ff00723e */ /* 0x000fca00000010ff */
[----:B------:R0:W-:Y:S01]  /*5eb0*/  STG.E.U16 desc[UR36][R16.64], R0 ;  /* 0x0000000010007986 */ /* 0x0001e2000c101524 */
[----:B------:R-:W-:Y:S05]  /*5ec0*/  BRA `(.L_x_6089) ;  /* 0x0000000400a87947 */ /* 0x000fea0003800000 */
.L_x_6096:
        /* <DEDUP_REMOVED lines=12> */
.L_x_6108:
        /* <DEDUP_REMOVED lines=17> */
.L_x_6111:
[----:B------:R-:W-:-:S04]  /*60a0*/  LOP3.LUT R2, R3, 0x80000000, RZ, 0xc0, !PT ;  /* 0x8000000003027812 */ /* 0x000fc800078ec0ff */
[----:B------:R-:W-:-:S04]  /*60b0*/  SHF.R.U32.HI R3, RZ, 0x18, R2 ;  /* 0x00000018ff037819 */ /* 0x000fc80000011602 */
[----:B------:R-:W-:-:S04]  /*60c0*/  LOP3.LUT R0, R0, R3, RZ, 0xfc, !PT ;  /* 0x0000000300007212 */ /* 0x000fc800078efcff */
[----:B------:R-:W-:-:S07]  /*60d0*/  PRMT R8, R0, 0x7610, R8 ;  /* 0x0000761000087816 */ /* 0x000fce0000000008 */
.L_x_6110:
[----:B------:R-:W-:Y:S05]  /*60e0*/  BSYNC B0 ;  /* 0x0000000000007941 */ /* 0x000fea0003800000 */
.L_x_6109:
[----:B------:R3:W-:Y:S01]  /*60f0*/  STG.E.U8 desc[UR36][R16.64], R8 ;  /* 0x0000000810007986 */ /* 0x0007e2000c101124 */
[----:B------:R-:W-:Y:S05]  /*6100*/  BRA `(.L_x_6089) ;  /* 0x0000000400187947 */ /* 0x000fea0003800000 */
.L_x_6107:
        /* <DEDUP_REMOVED lines=17> */
.L_x_6114:
[----:B------:R-:W-:-:S04]  /*6220*/  LOP3.LUT R2, R3, 0x80000000, RZ, 0xc0, !PT ;  /* 0x8000000003027812 */ /* 0x000fc800078ec0ff */
[----:B------:R-:W-:-:S04]  /*6230*/  SHF.R.U32.HI R3, RZ, 0x18, R2 ;  /* 0x00000018ff037819 */ /* 0x000fc80000011602 */
[----:B------:R-:W-:-:S04]  /*6240*/  LOP3.LUT R0, R0, R3, RZ, 0xfc, !PT ;  /* 0x0000000300007212 */ /* 0x000fc800078efcff */
[----:B------:R-:W-:-:S07]  /*6250*/  PRMT R8, R0, 0x7610, R8 ;  /* 0x0000761000087816 */ /* 0x000fce0000000008 */
.L_x_6113:
[----:B------:R-:W-:Y:S05]  /*6260*/  BSYNC B0 ;  /* 0x0000000000007941 */ /* 0x000fea0003800000 */
.L_x_6112:
[----:B------:R0:W-:Y:S01]  /*6270*/  STG.E.U8 desc[UR36][R16.64], R8 ;  /* 0x0000000810007986 */ /* 0x0001e2000c101124 */
[----:B------:R-:W-:Y:S05]  /*6280*/  BRA `(.L_x_6089) ;  /* 0x0000000000b87947 */ /* 0x000fea0003800000 */
.L_x_6106:
        /* <DEDUP_REMOVED lines=22> */
.L_x_6088:
        /* <DEDUP_REMOVED lines=16> */
.L_x_6117:
[----:B------:R-:W-:Y:S05]  /*64f0*/  BRA `(.L_x_6089) ;  /* 0x00000000001c7947 */ /* 0x000fea0003800000 */
.L_x_6116:
[----:B------:R-:W-:-:S06]  /*6500*/  HADD2.F32 R2, -RZ, R2.H0_H0 ;  /* 0x20000002ff027230 */ /* 0x000fcc0000004100 */
[----:B------:R-:W0:Y:S02]  /*6510*/  F2I.U64.TRUNC R2, R2 ;  /* 0x0000000200027311 */ /* 0x000e24000020d800 */
[----:B0-----:R2:W-:Y:S01]  /*6520*/  STG.E.64 desc[UR36][R16.64], R2 ;  /* 0x0000000210007986 */ /* 0x0015e2000c101b24 */
[----:B------:R-:W-:Y:S05]  /*6530*/  BRA `(.L_x_6089) ;  /* 0x00000000000c7947 */ /* 0x000fea0003800000 */
.L_x_6115:
[----:B------:R-:W-:-:S04]  /*6540*/  HADD2.F32 R2, -RZ, R2.H0_H0 ;  /* 0x20000002ff027230 */ /* 0x000fc80000004100 */
[----:B------:R-:W0:Y:S02]  /*6550*/  F2I.FTZ.U32.TRUNC.NTZ R3, R2 ;  /* 0x0000000200037305 */ /* 0x000e24000021f000 */
[----:B0-----:R0:W-:Y:S02]  /*6560*/  STG.E desc[UR36][R16.64], R3 ;  /* 0x0000000310007986 */ /* 0x0011e4000c101924 */
.L_x_6089:
[----:B------:R-:W-:-:S07]  /*6570*/  VIADD R19, R19, 0x80 ;  /* 0x0000008013137836 */ /* 0x000fce0000000000 */
.L_x_6049:
[----:B------:R-:W-:Y:S05]  /*6580*/  BSYNC B6 ;  /* 0x0000000000067941 */ /* 0x000fea0003800000 */
.L_x_6048:
        /* <DEDUP_REMOVED lines=307> */
.L_x_6120:
        /* <DEDUP_REMOVED lines=22> */
.L_x_6124:
[----:B------:R-:W2:Y:S02]  /*7a20*/  LDG.E.U8 R2, desc[UR36][R2.64] ;  /* 0x0000002402027981 */ /* 0x000ea4000c1e1100 */
[----:B--2---:R-:W-:-:S04]  /*7a30*/  I2FP.F32.U32 R0, R2 ;  /* 0x0000000200007245 */ /* 0x004fc80000201000 */
[----:B------:R-:W-:Y:S01]  /*7a40*/  F2FP.F16.F32.PACK_AB R0, RZ, R0 ;  /* 0x00000000ff00723e */ /* 0x000fe200000000ff */
[----:B------:R-:W-:Y:S06]  /*7a50*/  BRA `(.L_x_6126) ;  /* 0x0000000c00887947 */ /* 0x000fec0003800000 */
.L_x_6123:
        /* <DEDUP_REMOVED lines=10> */
.L_x_6128:
[----:B------:R-:W2:Y:S02]  /*7b00*/  LDG.E R2, desc[UR36][R2.64] ;  /* 0x0000002402027981 */ /* 0x000ea4000c1e1900 */
[----:B--2---:R-:W-:-:S04]  /*7b10*/  I2FP.F32.S32 R0, R2 ;  /* 0x0000000200007245 */ /* 0x004fc80000201400 */
[----:B------:R-:W-:Y:S01]  /*7b20*/  F2FP.F16.F32.PACK_AB R0, RZ, R0 ;  /* 0x00000000ff00723e */ /* 0x000fe200000000ff */
[----:B------:R-:W-:Y:S06]  /*7b30*/  BRA `(.L_x_6126) ;  /* 0x0000000c00507947 */ /* 0x000fec0003800000 */
.L_x_6127:
[----:B------:R-:W2:Y:S02]  /*7b40*/  LDG.E.U16 R2, desc[UR36][R2.64] ;  /* 0x0000002402027981 */ /* 0x000ea4000c1e1500 */
[----:B--2---:R-:W0:Y:S02]  /*7b50*/  I2F.S16 R0, R2 ;  /* 0x0000000200007306 */ /* 0x004e240000101400 */
[----:B0-----:R-:W-:Y:S01]  /*7b60*/  F2FP.F16.F32.PACK_AB R0, RZ, R0 ;  /* 0x00000000ff00723e */ /* 0x001fe200000000ff */
[----:B------:R-:W-:Y:S06]  /*7b70*/  BRA `(.L_x_6126) ;  /* 0x0000000c00407947 */ /* 0x000fec0003800000 */
.L_x_6122:
        /* <DEDUP_REMOVED lines=9> */
.L_x_6130:
[----:B------:R1:W5:Y:S01]  /*7c10*/  LDG.E.U16 R0, desc[UR36][R2.64] ;  /* 0x0000002402007981 */ /* 0x000362000c1e1500 */
[----:B------:R-:W-:Y:S05]  /*7c20*/  BRA `(.L_x_6126) ;  /* 0x0000000c00147947 */ /* 0x000fea0003800000 */
.L_x_6129:
        /* <DEDUP_REMOVED lines=9> */
.L_x_6132:
[----:B------:R0:W5:Y:S01]  /*7cc0*/  LDG.E.U16 R0, desc[UR36][R2.64] ;  /* 0x0000002402007981 */ /* 0x000162000c1e1500 */
[----:B------:R-:W-:Y:S05]  /*7cd0*/  BRA `(.L_x_6126) ;  /* 0x0000000800e87947 */ /* 0x000fea0003800000 */
.L_x_6131:
        /* <DEDUP_REMOVED lines=8> */
.L_x_6121:
        /* <DEDUP_REMOVED lines=13> */
.L_x_6135:
        /* <DEDUP_REMOVED lines=8> */
.L_x_6134:
        /* <DEDUP_REMOVED lines=28> */
.L_x_6137:
        /* <DEDUP_REMOVED lines=15> */
.L_x_6136:
[----:B------:R-:W2:Y:S02]  /*8160*/  LDG.E.U16 R0, desc[UR36][R2.64] ;  /* 0x0000002402007981 */ /* 0x000ea4000c1e1500 */
[----:B--2---:R-:W-:-:S05]  /*8170*/  IMAD.U32 R0, R0, 0x10000, RZ ;  /* 0x0001000000007824 */ /* 0x004fca00078e00ff */
[----:B------:R-:W-:Y:S01]  /*8180*/  F2FP.F16.F32.PACK_AB R0, RZ, R0 ;  /* 0x00000000ff00723e */ /* 0x000fe200000000ff */
[----:B------:R-:W-:Y:S06]  /*8190*/  BRA `(.L_x_6126) ;  /* 0x0000000400b87947 */ /* 0x000fec0003800000 */
.L_x_6133:
        /* <DEDUP_REMOVED lines=12> */
.L_x_6140:
        /* <DEDUP_REMOVED lines=21> */
.L_x_6144:
[----:B------:R-:W-:Y:S05]  /*83b0*/  BSYNC B1 ;  /* 0x0000000000017941 */ /* 0x000fea0003800000 */
.L_x_6143:
[----:B------:R-:W-:Y:S01]  /*83c0*/  LEA R3, R0, 0x3b800000, 0x17 ;  /* 0x3b80000000037811 */ /* 0x000fe200078eb8ff */
[----:B------:R-:W-:-:S05]  /*83d0*/  IMAD.SHL.U32 R0, R2, 0x100000, RZ ;  /* 0x0010000002007824 */ /* 0x000fca00078e00ff */
[----:B------:R-:W-:-:S07]  /*83e0*/  LOP3.LUT R0, R3, R0, R4, 0xfe, !PT ;  /* 0x0000000003007212 */ /* 0x000fce00078efe04 */
.L_x_6142:
[----:B------:R-:W-:Y:S05]  /*83f0*/  BSYNC B0 ;  /* 0x0000000000007941 */ /* 0x000fea0003800000 */
.L_x_6141:
[----:B------:R-:W-:Y:S01]  /*8400*/  F2FP.F16.F32.PACK_AB R0, RZ, R0 ;  /* 0x00000000ff00723e */ /* 0x000fe200000000ff */
[----:B------:R-:W-:Y:S06]  /*8410*/  BRA `(.L_x_6126) ;  /* 0x0000000400187947 */ /* 0x000fec0003800000 */
.L_x_6139:
        /* <DEDUP_REMOVED lines=21> */
.L_x_6148:
[----:B------:R-:W-:Y:S05]  /*8570*/  BSYNC B1 ;  /* 0x0000000000017941 */ /* 0x000fea0003800000 */
.L_x_6147:
[----:B------:R-:W-:Y:S01]  /*8580*/  LEA R3, R0, 0x37800000, 0x17 ;  /* 0x3780000000037811 */ /* 0x000fe200078eb8ff */
[----:B------:R-:W-:-:S05]  /*8590*/  IMAD.SHL.U32 R0, R2, 0x200000, RZ ;  /* 0x0020000002007824 */ /* 0x000fca00078e00ff */
[----:B------:R-:W-:-:S07]  /*85a0*/  LOP3.LUT R0, R3, R0, R4, 0xfe, !PT ;  /* 0x0000000003007212 */ /* 0x000fce00078efe04 */
.L_x_6146:
[----:B------:R-:W-:Y:S05]  /*85b0*/  BSYNC B0 ;  /* 0x0000000000007941 */ /* 0x000fea0003800000 */
.L_x_6145:
[----:B------:R-:W-:Y:S01]  /*85c0*/  F2FP.F16.F32.PACK_AB R0, RZ, R0 ;  /* 0x00000000ff00723e */ /* 0x000fe200000000ff */
[----:B------:R-:W-:Y:S06]  /*85d0*/  BRA `(.L_x_6126) ;  /* 0x0000000000a87947 */ /* 0x000fec0003800000 */
.L_x_6138:
        /* <DEDUP_REMOVED lines=14> */
.L_x_6152:
[----:B------:R-:W-:Y:S05]  /*86c0*/  BSYNC B0 ;  /* 0x0000000000007941 */ /* 0x000fea0003800000 */
.L_x_6151:
[----:B------:R-:W-:Y:S01]  /*86d0*/  F2FP.F16.F32.PACK_AB R0, RZ, R0 ;  /* 0x00000000ff00723e */ /* 0x000fe200000000ff */
[----:B------:R-:W-:Y:S06]  /*86e0*/  BRA `(.L_x_6126) ;  /* 0x0000000000647947 */ /* 0x000fec0003800000 */
.L_x_6125:
        /* <DEDUP_REMOVED lines=16> */
.L_x_6153:
[----:B------:R-:W-:Y:S01]  /*87f0*/  PRMT R0, RZ, 0x7610, R0 ;  /* 0x00007610ff007816 */ /* 0x000fe20000000000 */
[----:B------:R-:W-:Y:S06]  /*8800*/  BRA `(.L_x_6126) ;  /* 0x00000000001c7947 */ /* 0x000fec0003800000 */
.L_x_6150:
[----:B------:R-:W2:Y:S02]  /*8810*/  LDG.E.64 R2, desc[UR36][R2.64] ;  /* 0x0000002402027981 */ /* 0x000ea4000c1e1b00 */
[----:B--2---:R-:W0:Y:S02]  /*8820*/  I2F.U64 R0, R2 ;  /* 0x0000000200007312 */ /* 0x004e240000301000 */
[----:B0-----:R-:W-:Y:S01]  /*8830*/  F2FP.F16.F32.PACK_AB R0, RZ, R0 ;  /* 0x00000000ff00723e */ /* 0x001fe200000000ff */
[----:B------:R-:W-:Y:S06]  /*8840*/  BRA `(.L_x_6126) ;  /* 0x00000000000c7947 */ /* 0x000fec0003800000 */
.L_x_6149:
[----:B------:R-:W2:Y:S02]  /*8850*/  LDG.E R2, desc[UR36][R2.64] ;  /* 0x0000002402027981 */ /* 0x000ea4000c1e1900 */
[----:B--2---:R-:W-:-:S04]  /*8860*/  I2FP.F32.U32 R0, R2 ;  /* 0x0000000200007245 */ /* 0x004fc80000201000 */
[----:B------:R-:W-:-:S07]  /*8870*/  F2FP.F16.F32.PACK_AB R0, RZ, R0 ;  /* 0x00000000ff00723e */ /* 0x000fce00000000ff */
.L_x_6126:
        /* <DEDUP_REMOVED lines=19> */
.L_x_6157:
[----:B------:R-:W-:-:S06]  /*89b0*/  HADD2.F32 R3, -RZ, R2.H0_H0 ;  /* 0x20000002ff037230 */ /* 0x000fcc0000004100 */
[----:B------:R-:W0:Y:S02]  /*89c0*/  F2I.S64.TRUNC R2, R3 ;  /* 0x0000000300027311 */ /* 0x000e24000020d900 */
[----:B0-----:R3:W-:Y:S01]  /*89d0*/  STG.E.U8 desc[UR36][R16.64], R2 ;  /* 0x0000000210007986 */ /* 0x0017e2000c101124 */
[----:B------:R-:W-:Y:S05]  /*89e0*/  BRA `(.L_x_6159) ;  /* 0x0000000c00847947 */ /* 0x000fea0003800000 */
.L_x_6156:
        /* <DEDUP_REMOVED lines=10> */
.L_x_6161:
[----:B------:R-:W-:-:S04]  /*8a90*/  HADD2.F32 R2, -RZ, R2.H0_H0 ;  /* 0x20000002ff027230 */ /* 0x000fc80000004100 */
[----:B------:R-:W0:Y:S02]  /*8aa0*/  F2I.FTZ.TRUNC.NTZ R3, R2 ;  /* 0x0000000200037305 */ /* 0x000e24000021f100 */
[----:B0-----:R2:W-:Y:S01]  /*8ab0*/  STG.E desc[UR36][R16.64], R3 ;  /* 0x0000000310007986 */ /* 0x0015e2000c101924 */
[----:B------:R-:W-:Y:S05]  /*8ac0*/  BRA `(.L_x_6159) ;  /* 0x0000000c004c7947 */ /* 0x000fea0003800000 */
.L_x_6160:
[----:B------:R-:W-:-:S04]  /*8ad0*/  HADD2.F32 R2, -RZ, R2.H0_H0 ;  /* 0x20000002ff027230 */ /* 0x000fc80000004100 */
[----:B------:R-:W0:Y:S02]  /*8ae0*/  F2I.FTZ.TRUNC.NTZ R3, R2 ;  /* 0x0000000200037305 */ /* 0x000e24000021f100 */
[----:B0-----:R0:W-:Y:S01]  /*8af0*/  STG.E.U16 desc[UR36][R16.64], R3 ;  /* 0x0000000310007986 */ /* 0x0011e2000c101524 */
[----:B------:R-:W-:Y:S05]  /*8b00*/  BRA `(.L_x_6159) ;  /* 0x0000000c003c7947 */ /* 0x000fea0003800000 */
.L_x_6155:
        /* <DEDUP_REMOVED lines=9> */
.L_x_6163:
[----:B------:R0:W-:Y:S01]  /*8ba0*/  STG.E.U16 desc[UR36][R16.64], R2 ;  /* 0x0000000210007986 */ /* 0x0001e2000c101524 */
[----:B------:R-:W-:Y:S05]  /*8bb0*/  BRA `(.L_x_6159) ;  /* 0x0000000c00107947 */ /* 0x000fea0003800000 */
.L_x_6162:
        /* <DEDUP_REMOVED lines=10> */
.L_x_6165:
[----:B------:R-:W-:-:S05]  /*8c60*/  HADD2.F32 R0, -RZ, R2.H0_H0 ;  /* 0x20000002ff007230 */ /* 0x000fca0000004100 */
[----:B------:R-:W-:-:S04]  /*8c70*/  F2FP.F16.F32.PACK_AB R0, RZ, R0 ;  /* 0x00000000ff00723e */ /* 0x000fc800000000ff */
[----:B------:R-:W-:-:S05]  /*8c80*/  PRMT R0, R0, 0x5410, RZ ;  /* 0x0000541000007816 */ /* 0x000fca00000000ff */
[----:B------:R0:W-:Y:S01]  /*8c90*/  STG.E desc[UR36][R16.64], R0 ;  /* 0x0000000010007986 */ /* 0x0001e2000c101924 */
[----:B------:R-:W-:Y:S05]  /*8ca0*/  BRA `(.L_x_6159) ;  /* 0x0000000800d47947 */ /* 0x000fea0003800000 */
.L_x_6164:
[----:B------:R-:W-:-:S05]  /*8cb0*/  HADD2.F32 R2, -RZ, R2.H0_H0 ;  /* 0x20000002ff027230 */ /* 0x000fca0000004100 */
[----:B------:R-:W-:-:S06]  /*8cc0*/  FMUL.FTZ R2, R2, 1 ;  /* 0x3f80000002027820 */ /* 0x000fcc0000410000 */
[----:B------:R-:W0:Y:S02]  /*8cd0*/  F2F.F64.F32 R2, R2 ;  /* 0x0000000200027310 */ /* 0x000e240000201800 */
[----:B0-----:R0:W-:Y:S01]  /*8ce0*/  STG.E.64 desc[UR36][R16.64], R2 ;  /* 0x0000000210007986 */ /* 0x0011e2000c101b24 */
[----:B------:R-:W-:Y:S05]  /*8cf0*/  BRA `(.L_x_6159) ;  /* 0x0000000800c07947 */ /* 0x000fea0003800000 */
.L_x_6154:
        /* <DEDUP_REMOVED lines=13> */
.L_x_6168:
[----:B------:R-:W-:Y:S01]  /*8dd0*/  HADD2.F32 R2, -RZ, R2.H0_H0 ;  /* 0x20000002ff027230 */ /* 0x000fe20000004100 */
[----:B------:R-:W-:-:S04]  /*8de0*/  CS2R R6, SRZ ;  /* 0x0000000000067805 */ /* 0x000fc8000001ff00 */
[----:B------:R-:W-:-:S04]  /*8df0*/  FMUL.FTZ R2, R2, 1 ;  /* 0x3f80000002027820 */ /* 0x000fc80000410000 */
[----:B------:R-:W0:Y:S02]  /*8e00*/  F2F.F64.F32 R4, R2 ;  /* 0x0000000200047310 */ /* 0x000e240000201800 */
[----:B0-----:R0:W-:Y:S01]  /*8e10*/  STG.E.128 desc[UR36][R16.64], R4 ;  /* 0x0000000410007986 */ /* 0x0011e2000c101d24 */
[----:B------:R-:W-:Y:S05]  /*8e20*/  BRA `(.L_x_6159) ;  /* 0x0000000800747947 */ /* 0x000fea0003800000 */
.L_x_6167:
        /* <DEDUP_REMOVED lines=21> */
.L_x_6172:
[----:B------:R-:W-:Y:S05]  /*8f80*/  BSYNC B0 ;  /* 0x0000000000007941 */ /* 0x000fea0003800000 */
.L_x_6171:
[----:B------:R-:W-:-:S05]  /*8f90*/  LOP3.LUT R3, R0, R3, RZ, 0xfc, !PT ;  /* 0x0000000300037212 */ /* 0x000fca00078efcff */
[----:B------:R0:W-:Y:S01]  /*8fa0*/  STG.E.U8 desc[UR36][R16.64], R3 ;  /* 0x0000000310007986 */ /* 0x0001e2000c101124 */
[----:B------:R-:W-:Y:S05]  /*8fb0*/  BRA `(.L_x_6159) ;  /* 0x0000000800107947 */ /* 0x000fea0003800000 */
.L_x_6170:
        /* <DEDUP_REMOVED lines=13> */
.L_x_6174:
[----:B------:R-:W-:Y:S01]  /*9090*/  IMAD.MOV.U32 R0, RZ, RZ, 0x7f ;  /* 0x0000007fff007424 */ /* 0x000fe200078e00ff */
[----:B------:R-:W-:-:S04]  /*90a0*/  ISETP.GT.U32.AND P0, PT, R2, 0x7f800000, PT ;  /* 0x7f8000000200780c */ /* 0x000fc80003f04070 */
[----:B------:R-:W-:-:S09]  /*90b0*/  SEL R0, R0, 0x7c, P0 ;  /* 0x0000007c00007807 */ /* 0x000fd20000000000 */
.L_x_6175:
[----:B------:R-:W-:Y:S05]  /*90c0*/  BSYNC B0 ;  /* 0x0000000000007941 */ /* 0x000fea0003800000 */
.L_x_6173:
[----:B------:R-:W-:-:S04]  /*90d0*/  LOP3.LUT R2, R3, 0x80000000, RZ, 0xc0, !PT ;  /* 0x8000000003027812 */ /* 0x000fc800078ec0ff */
[----:B------:R-:W-:-:S04]  /*90e0*/  SHF.R.U32.HI R3, RZ, 0x18, R2 ;  /* 0x00000018ff037819 */ /* 0x000fc80000011602 */
[----:B------:R-:W-:-:S05]  /*90f0*/  LOP3.LUT R3, R0, R3, RZ, 0xfc, !PT ;  /* 0x0000000300037212 */ /* 0x000fca00078efcff */
[----:B------:R0:W-:Y:S01]  /*9100*/  STG.E.U8 desc[UR36][R16.64], R3 ;  /* 0x0000000310007986 */ /* 0x0001e2000c101124 */
[----:B------:R-:W-:Y:S05]  /*9110*/  BRA `(.L_x_6159) ;  /* 0x0000000400b87947 */ /* 0x000fea0003800000 */
.L_x_6169:
[----:B------:R-:W-:-:S05]  /*9120*/  HADD2.F32 R0, -RZ, R2.H0_H0 ;  /* 0x20000002ff007230 */ /* 0x000fca0000004100 */
[----:B------:R-:W-:-:S05]  /*9130*/  F2FP.BF16.F32.PACK_AB R0, RZ, R0 ;  /* 0x00000000ff00723e */ /* 0x000fca00000010ff */
[----:B------:R0:W-:Y:S01]  /*9140*/  STG.E.U16 desc[UR36][R16.64], R0 ;  /* 0x0000000010007986 */ /* 0x0001e2000c101524 */
[----:B------:R-:W-:Y:S05]  /*9150*/  BRA `(.L_x_6159) ;  /* 0x0000000400a87947 */ /* 0x000fea0003800000 */
.L_x_6166:
        /* <DEDUP_REMOVED lines=12> */
.L_x_6178:
        /* <DEDUP_REMOVED lines=17> */
.L_x_6181:
[----:B------:R-:W-:-:S04]  /*9330*/  LOP3.LUT R2, R3, 0x80000000, RZ, 0xc0, !PT ;  /* 0x8000000003027812 */ /* 0x000fc800078ec0ff */
[----:B------:R-:W-:-:S04]  /*9340*/  SHF.R.U32.HI R3, RZ, 0x18, R2 ;  /* 0x00000018ff037819 */ /* 0x000fc80000011602 */
[----:B------:R-:W-:-:S04]  /*9350*/  LOP3.LUT R0, R0, R3, RZ, 0xfc, !PT ;  /* 0x0000000300007212 */ /* 0x000fc800078efcff */
[----:B------:R-:W-:-:S07]  /*9360*/  PRMT R8, R0, 0x7610, R8 ;  /* 0x0000761000087816 */ /* 0x000fce0000000008 */
.L_x_6180:
[----:B------:R-:W-:Y:S05]  /*9370*/  BSYNC B0 ;  /* 0x0000000000007941 */ /* 0x000fea0003800000 */
.L_x_6179:
[----:B------:R0:W-:Y:S01]  /*9380*/  STG.E.U8 desc[UR36][R16.64], R8 ;  /* 0x0000000810007986 */ /* 0x0001e2000c101124 */
[----:B------:R-:W-:Y:S05]  /*9390*/  BRA `(.L_x_6159) ;  /* 0x0000000400187947 */ /* 0x000fea0003800000 */
.L_x_6177:
        /* <DEDUP_REMOVED lines=17> */
.L_x_6184:
[----:B------:R-:W-:-:S04]  /*94b0*/  LOP3.LUT R2, R3, 0x80000000, RZ, 0xc0, !PT ;  /* 0x8000000003027812 */ /* 0x000fc800078ec0ff */
[----:B------:R-:W-:-:S04]  /*94c0*/  SHF.R.U32.HI R3, RZ, 0x18, R2 ;  /* 0x00000018ff037819 */ /* 0x000fc80000011602 */
[----:B------:R-:W-:-:S04]  /*94d0*/  LOP3.LUT R0, R0, R3, RZ, 0xfc, !PT ;  /* 0x0000000300007212 */ /* 0x000fc800078efcff */
[----:B------:R-:W-:-:S07]  /*94e0*/  PRMT R8, R0, 0x7610, R8 ;  /* 0x0000761000087816 */ /* 0x000fce0000000008 */
.L_x_6183:
[----:B------:R-:W-:Y:S05]  /*94f0*/  BSYNC B0 ;  /* 0x0000000000007941 */ /* 0x000fea0003800000 */
.L_x_6182:
[----:B------:R0:W-:Y:S01]  /*9500*/  STG.E.U8 desc[UR36][R16.64], R8 ;  /* 0x0000000810007986 */ /* 0x0001e2000c101124 */
[----:B------:R-:W-:Y:S05]  /*9510*/  BRA `(.L_x_6159) ;  /* 0x0000000000b87947 */ /* 0x000fea0003800000 */
.L_x_6176:
        /* <DEDUP_REMOVED lines=22> */
.L_x_6158:
        /* <DEDUP_REMOVED lines=16> */
.L_x_6187:
[----:B------:R-:W-:Y:S05]  /*9780*/  BRA `(.L_x_6159) ;  /* 0x00000000001c7947 */ /* 0x000fea0003800000 */
.L_x_6186:
[----:B------:R-:W-:-:S06]  /*9790*/  HADD2.F32 R2, -RZ, R2.H0_H0 ;  /* 0x20000002ff027230 */ /* 0x000fcc0000004100 */
[----:B------:R-:W0:Y:S02]  /*97a0*/  F2I.U64.TRUNC R2, R2 ;  /* 0x0000000200027311 */ /* 0x000e24000020d800 */
[----:B0-----:R0:W-:Y:S01]  /*97b0*/  STG.E.64 desc[UR36][R16.64], R2 ;  /* 0x0000000210007986 */ /* 0x0011e2000c101b24 */
[----:B------:R-:W-:Y:S05]  /*97c0*/  BRA `(.L_x_6159) ;  /* 0x00000000000c7947 */ /* 0x000fea0003800000 */
.L_x_6185:
[----:B------:R-:W-:-:S04]  /*97d0*/  HADD2.F32 R2, -RZ, R2.H0_H0 ;  /* 0x20000002ff027230 */ /* 0x000fc80000004100 */
[----:B------:R-:W0:Y:S02]  /*97e0*/  F2I.FTZ.U32.TRUNC.NTZ R3, R2 ;  /* 0x0000000200037305 */ /* 0x000e24000021f000 */
[----:B0-----:R0:W-:Y:S02]  /*97f0*/  STG.E desc[UR36][R16.64], R3 ;  /* 0x0000000310007986 */ /* 0x0011e4000c101924 */
.L_x_6159:
[----:B------:R-:W-:-:S07]  /*9800*/  VIADD R19, R19, 0x80 ;  /* 0x0000008013137836 */ /* 0x000fce0000000000 */
.L_x_6119:
[----:B------:R-:W-:Y:S05]  /*9810*/  BSYNC B6 ;  /* 0x0000000000067941 */ /* 0x000fea0003800000 */
.L_x_6118:
        /* <DEDUP_REMOVED lines=306> */
.L_x_6188:
        /* <DEDUP_REMOVED lines=22> */
.L_x_6192:
[----:B------:R-:W2:Y:S02]  /*aca0*/  LDG.E.U8 R2, desc[UR36][R2.64] ;  /* 0x0000002402027981 */ /* 0x000ea4000c1e1100 */
[----:B--2---:R-:W-:-:S04]  /*acb0*/  I2FP.F32.U32 R0, R2 ;  /* 0x0000000200007245 */ /* 0x004fc80000201000 */
[----:B------:R-:W-:Y:S01]  /*acc0*/  F2FP.F16.F32.PACK_AB R0, RZ, R0 ;  /* 0x00000000ff00723e */ /* 0x000fe200000000ff */
[----:B------:R-:W-:Y:S06]  /*acd0*/  BRA `(.L_x_6194) ;  /* 0x0000000c00887947 */ /* 0x000fec0003800000 */
.L_x_6191:
        /* <DEDUP_REMOVED lines=10> */
.L_x_6196:
[----:B------:R-:W2:Y:S02]  /*ad80*/  LDG.E R2, desc[UR36][R2.64] ;  /* 0x0000002402027981 */ /* 0x000ea4000c1e1900 */
[----:B--2---:R-:W-:-:S04]  /*ad90*/  I2FP.F32.S32 R0, R2 ;  /* 0x0000000200007245 */ /* 0x004fc80000201400 */
[----:B------:R-:W-:Y:S01]  /*ada0*/  F2FP.F16.F32.PACK_AB R0, RZ, R0 ;  /* 0x00000000ff00723e */ /* 0x000fe200000000ff */
[----:B------:R-:W-:Y:S06]  /*adb0*/  BRA `(.L_x_6194) ;  /* 0x0000000c00507947 */ /* 0x000fec0003800000 */
.L_x_6195:
[----:B------:R-:W2:Y:S02]  /*adc0*/  LDG.E.U16 R2, desc[UR36][R2.64] ;  /* 0x0000002402027981 */ /* 0x000ea4000c1e1500 */
[----:B--2---:R-:W0:Y:S02]  /*add0*/  I2F.S16 R0, R2 ;  /* 0x0000000200007306 */ /* 0x004e240000101400 */
[----:B0-----:R-:W-:Y:S01]  /*ade0*/  F2FP.F16.F32.PACK_AB R0, RZ, R0 ;  /* 0x00000000ff00723e */ /* 0x001fe200000000ff */
[----:B------:R-:W-:Y:S06]  /*adf0*/  BRA `(.L_x_6194) ;  /* 0x0000000c00407947 */ /* 0x000fec0003800000 */
.L_x_6190:
        /* <DEDUP_REMOVED lines=9> */
.L_x_6198:
[----:B------:R1:W5:Y:S01]  /*ae90*/  LDG.E.U16 R0, desc[UR36][R2.64] ;  /* 0x0000002402007981 */ /* 0x000362000c1e1500 */
[----:B------:R-:W-:Y:S05]  /*aea0*/  BRA `(.L_x_6194) ;  /* 0x0000000c00147947 */ /* 0x000fea0003800000 */
.L_x_6197:
        /* <DEDUP_REMOVED lines=9> */
.L_x_6200:
[----:B------:R0:W5:Y:S01]  /*af40*/  LDG.E.U16 R0, desc[UR36][R2.64] ;  /* 0x0000002402007981 */ /* 0x000162000c1e1500 */
[----:B------:R-:W-:Y:S05]  /*af50*/  BRA `(.L_x_6194) ;  /* 0x0000000800e87947 */ /* 0x000fea0003800000 */
.L_x_6199:
        /* <DEDUP_REMOVED lines=8> */
.L_x_6189:
        /* <DEDUP_REMOVED lines=13> */
.L_x_6203:
        /* <DEDUP_REMOVED lines=8> */
.L_x_6202:
        /* <DEDUP_REMOVED lines=28> */
.L_x_6205:
        /* <DEDUP_REMOVED lines=15> */
.L_x_6204:
[----:B------:R-:W2:Y:S02]  /*b3e0*/  LDG.E.U16 R0, desc[UR36][R2.64] ;  /* 0x0000002402007981 */ /* 0x000ea4000c1e1500 */
[----:B--2---:R-:W-:-:S05]  /*b3f0*/  IMAD.U32 R0, R0, 0x10000, RZ ;  /* 0x0001000000007824 */ /* 0x004fca00078e00ff */
[----:B------:R-:W-:Y:S01]  /*b400*/  F2FP.F16.F32.PACK_AB R0, RZ, R0 ;  /* 0x00000000ff00723e */ /* 0x000fe200000000ff */
[----:B------:R-:W-:Y:S06]  /*b410*/  BRA `(.L_x_6194) ;  /* 0x0000000400b87947 */ /* 0x000fec0003800000 */
.L_x_6201:
        /* <DEDUP_REMOVED lines=12> */
.L_x_6208:
        /* <DEDUP_REMOVED lines=21> */
.L_x_6212:
[----:B------:R-:W-:Y:S05]  /*b630*/  BSYNC B1 ;  /* 0x0000000000017941 */ /* 0x000fea0003800000 */
.L_x_6211:
[----:B------:R-:W-:Y:S01]  /*b640*/  LEA R3, R0, 0x3b800000, 0x17 ;  /* 0x3b80000000037811 */ /* 0x000fe200078eb8ff */
[----:B------:R-:W-:-:S05]  /*b650*/  IMAD.SHL.U32 R0, R2, 0x100000, RZ ;  /* 0x0010000002007824 */ /* 0x000fca00078e00ff */
[----:B------:R-:W-:-:S07]  /*b660*/  LOP3.LUT R0, R3, R0, R4, 0xfe, !PT ;  /* 0x0000000003007212 */ /* 0x000fce00078efe04 */
.L_x_6210:
[----:B------:R-:W-:Y:S05]  /*b670*/  BSYNC B0 ;  /* 0x0000000000007941 */ /* 0x000fea0003800000 */
.L_x_6209:
[----:B------:R-:W-:Y:S01]  /*b680*/  F2FP.F16.F32.PACK_AB R0, RZ, R0 ;  /* 0x00000000ff00723e */ /* 0x000fe200000000ff */
[----:B------:R-:W-:Y:S06]  /*b690*/  BRA `(.L_x_6194) ;  /* 0x0000000400187947 */ /* 0x000fec0003800000 */
.L_x_6207:
        /* <DEDUP_REMOVED lines=21> */
.L_x_6216:
[----:B------:R-:W-:Y:S05]  /*b7f0*/  BSYNC B1 ;  /* 0x0000000000017941 */ /* 0x000fea0003800000 */
.L_x_6215:
[----:B------:R-:W-:Y:S01]  /*b800*/  LEA R3, R0, 0x37800000, 0x17 ;  /* 0x3780000000037811 */ /* 0x000fe200078eb8ff */
[----:B------:R-:W-:-:S05]  /*b810*/  IMAD.SHL.U32 R0, R2, 0x200000, RZ ;  /* 0x0020000002007824 */ /* 0x000fca00078e00ff */
[----:B------:R-:W-:-:S07]  /*b820*/  LOP3.LUT R0, R3, R0, R4, 0xfe, !PT ;  /* 0x0000000003007212 */ /* 0x000fce00078efe04 */
.L_x_6214:
[----:B------:R-:W-:Y:S05]  /*b830*/  BSYNC B0 ;  /* 0x0000000000007941 */ /* 0x000fea0003800000 */
.L_x_6213:
[----:B------:R-:W-:Y:S01]  /*b840*/  F2FP.F16.F32.PACK_AB R0, RZ, R0 ;  /* 0x00000000ff00723e */ /* 0x000fe200000000ff */
[----:B------:R-:W-:Y:S06]  /*b850*/  BRA `(.L_x_6194) ;  /* 0x0000000000a87947 */ /* 0x000fec0003800000 */
.L_x_6206:
        /* <DEDUP_REMOVED lines=14> */
.L_x_6220:
[----:B------:R-:W-:Y:S05]  /*b940*/  BSYNC B0 ;  /* 0x0000000000007941 */ /* 0x000fea0003800000 */
.L_x_6219:
[----:B------:R-:W-:Y:S01]  /*b950*/  F2FP.F16.F32.PACK_AB R0, RZ, R0 ;  /* 0x00000000ff00723e */ /* 0x000fe200000000ff */
[----:B------:R-:W-:Y:S06]  /*b960*/  BRA `(.L_x_6194) ;  /* 0x0000000000647947 */ /* 0x000fec0003800000 */
.L_x_6193:
        /* <DEDUP_REMOVED lines=16> */
.L_x_6221:
[----:B------:R-:W-:Y:S01]  /*ba70*/  PRMT R0, RZ, 0x7610, R0 ;  /* 0x00007610ff007816 */ /* 0x000fe20000000000 */
[----:B------:R-:W-:Y:S06]  /*ba80*/  BRA `(.L_x_6194) ;  /* 0x00000000001c7947 */ /* 0x000fec0003800000 */
.L_x_6218:
[----:B------:R-:W2:Y:S02]  /*ba90*/  LDG.E.64 R2, desc[UR36][R2.64] ;  /* 0x0000002402027981 */ /* 0x000ea4000c1e1b00 */
[----:B--2---:R-:W0:Y:S02]  /*baa0*/  I2F.U64 R0, R2 ;  /* 0x0000000200007312 */ /* 0x004e240000301000 */
[----:B0-----:R-:W-:Y:S01]  /*bab0*/  F2FP.F16.F32.PACK_AB R0, RZ, R0 ;  /* 0x00000000ff00723e */ /* 0x001fe200000000ff */
[----:B------:R-:W-:Y:S06]  /*bac0*/  BRA `(.L_x_6194) ;  /* 0x00000000000c7947 */ /* 0x000fec0003800000 */
.L_x_6217:
[----:B------:R-:W2:Y:S02]  /*bad0*/  LDG.E R2, desc[UR36][R2.64] ;  /* 0x0000002402027981 */ /* 0x000ea4000c1e1900 */
[----:B--2---:R-:W-:-:S04]  /*bae0*/  I2FP.F32.U32 R0, R2 ;  /* 0x0000000200007245 */ /* 0x004fc80000201000 */
[----:B------:R-:W-:-:S07]  /*baf0*/  F2FP.F16.F32.PACK_AB R0, RZ, R0 ;  /* 0x00000000ff00723e */ /* 0x000fce00000000ff */
.L_x_6194:
        /* <DEDUP_REMOVED lines=19> */
.L_x_6225:
[----:B------:R-:W-:-:S06]  /*bc30*/  HADD2.F32 R3, -RZ, R2.H0_H0 ;  /* 0x20000002ff037230 */ /* 0x000fcc0000004100 */
[----:B------:R-:W0:Y:S02]  /*bc40*/  F2I.S64.TRUNC R2, R3 ;  /* 0x0000000300027311 */ /* 0x000e24000020d900 */
[----:B0-----:R-:W-:Y:S01]  /*bc50*/  STG.E.U8 desc[UR36][R16.64], R2 ;  /* 0x0000000210007986 */ /* 0x001fe2000c101124 */
[----:B------:R-:W-:Y:S05]  /*bc60*/  EXIT ;  /* 0x000000000000794d */ /* 0x000fea0003800000 */
.L_x_6224:
        /* <DEDUP_REMOVED lines=10> */
.L_x_6228:
[----:B------:R-:W-:-:S04]  /*bd10*/  HADD2.F32 R2, -RZ, R2.H0_H0 ;  /* 0x20000002ff027230 */ /* 0x000fc80000004100 */
[----:B------:R-:W0:Y:S02]  /*bd20*/  F2I.FTZ.TRUNC.NTZ R3, R2 ;  /* 0x0000000200037305 */ /* 0x000e24000021f100 */
[----:B0-----:R-:W-:Y:S01]  /*bd30*/  STG.E desc[UR36][R16.64], R3 ;  /* 0x0000000310007986 */ /* 0x001fe2000c101924 */
[----:B------:R-:W-:Y:S05]  /*bd40*/  EXIT ;  /* 0x000000000000794d */ /* 0x000fea0003800000 */
.L_x_6227:
[----:B------:R-:W-:-:S04]  /*bd50*/  HADD2.F32 R2, -RZ, R2.H0_H0 ;  /* 0x20000002ff027230 */ /* 0x000fc80000004100 */
[----:B------:R-:W0:Y:S02]  /*bd60*/  F2I.FTZ.TRUNC.NTZ R3, R2 ;  /* 0x0000000200037305 */ /* 0x000e24000021f100 */
[----:B0-----:R-:W-:Y:S01]  /*bd70*/  STG.E.U16 desc[UR36][R16.64], R3 ;  /* 0x0000000310007986 */ /* 0x001fe2000c101524 */
[----:B------:R-:W-:Y:S05]  /*bd80*/  EXIT ;  /* 0x000000000000794d */ /* 0x000fea0003800000 */
.L_x_6223:
        /* <DEDUP_REMOVED lines=9> */
.L_x_6230:
[----:B------:R-:W-:Y:S01]  /*be20*/  STG.E.U16 desc[UR36][R16.64], R2 ;  /* 0x0000000210007986 */ /* 0x000fe2000c101524 */
[----:B------:R-:W-:Y:S05]  /*be30*/  EXIT ;  /* 0x000000000000794d */ /* 0x000fea0003800000 */
.L_x_6229:
        /* <DEDUP_REMOVED lines=10> */
.L_x_6232:
[----:B------:R-:W-:-:S05]  /*bee0*/  HADD2.F32 R0, -RZ, R2.H0_H0 ;  /* 0x20000002ff007230 */ /* 0x000fca0000004100 */
[----:B------:R-:W-:-:S04]  /*bef0*/  F2FP.F16.F32.PACK_AB R0, RZ, R0 ;  /* 0x00000000ff00723e */ /* 0x000fc800000000ff */
[----:B------:R-:W-:-:S05]  /*bf00*/  PRMT R0, R0, 0x5410, RZ ;  /* 0x0000541000007816 */ /* 0x000fca00000000ff */
[----:B------:R-:W-:Y:S01]  /*bf10*/  STG.E desc[UR36][R16.64], R0 ;  /* 0x0000000010007986 */ /* 0x000fe2000c101924 */
[----:B------:R-:W-:Y:S05]  /*bf20*/  EXIT ;  /* 0x000000000000794d */ /* 0x000fea0003800000 */
.L_x_6231:
[----:B------:R-:W-:-:S05]  /*bf30*/  HADD2.F32 R2, -RZ, R2.H0_H0 ;  /* 0x20000002ff027230 */ /* 0x000fca0000004100 */
[----:B------:R-:W-:-:S06]  /*bf40*/  FMUL.FTZ R2, R2, 1 ;  /* 0x3f80000002027820 */ /* 0x000fcc0000410000 */
[----:B------:R-:W0:Y:S02]  /*bf50*/  F2F.F64.F32 R2, R2 ;  /* 0x0000000200027310 */ /* 0x000e240000201800 */
[----:B0-----:R-:W-:Y:S01]  /*bf60*/  STG.E.64 desc[UR36][R16.64], R2 ;  /* 0x0000000210007986 */ /* 0x001fe2000c101b24 */
[----:B------:R-:W-:Y:S05]  /*bf70*/  EXIT ;  /* 0x000000000000794d */ /* 0x000fea0003800000 */
.L_x_6222:
        /* <DEDUP_REMOVED lines=13> */
.L_x_6235:
[----:B------:R-:W-:Y:S01]  /*c050*/  HADD2.F32 R2, -RZ, R2.H0_H0 ;  /* 0x20000002ff027230 */ /* 0x000fe20000004100 */
[----:B------:R-:W-:-:S04]  /*c060*/  CS2R R6, SRZ ;  /* 0x0000000000067805 */ /* 0x000fc8000001ff00 */
[----:B------:R-:W-:-:S04]  /*c070*/  FMUL.FTZ R2, R2, 1 ;  /* 0x3f80000002027820 */ /* 0x000fc80000410000 */
[----:B------:R-:W0:Y:S02]  /*c080*/  F2F.F64.F32 R4, R2 ;  /* 0x0000000200047310 */ /* 0x000e240000201800 */
[----:B0-----:R-:W-:Y:S01]  /*c090*/  STG.E.128 desc[UR36][R16.64], R4 ;  /* 0x0000000410007986 */ /* 0x001fe2000c101d24 */
[----:B------:R-:W-:Y:S05]  /*c0a0*/  EXIT ;  /* 0x000000000000794d */ /* 0x000fea0003800000 */
.L_x_6234:
        /* <DEDUP_REMOVED lines=21> */
.L_x_6239:
[----:B------:R-:W-:Y:S05]  /*c200*/  BSYNC B0 ;  /* 0x0000000000007941 */ /* 0x000fea0003800000 */
.L_x_6238:
[----:B------:R-:W-:-:S05]  /*c210*/  LOP3.LUT R3, R0, R3, RZ, 0xfc, !PT ;  /* 0x0000000300037212 */ /* 0x000fca00078efcff */
[----:B------:R-:W-:Y:S01]  /*c220*/  STG.E.U8 desc[UR36][R16.64], R3 ;  /* 0x0000000310007986 */ /* 0x000fe2000c101124 */
[----:B------:R-:W-:Y:S05]  /*c230*/  EXIT ;  /* 0x000000000000794d */ /* 0x000fea0003800000 */
.L_x_6237:
        /* <DEDUP_REMOVED lines=13> */
.L_x_6241:
[----:B------:R-:W-:Y:S01]  /*c310*/  IMAD.MOV.U32 R0, RZ, RZ, 0x7f ;  /* 0x0000007fff007424 */ /* 0x000fe200078e00ff */
[----:B------:R-:W-:-:S04]  /*c320*/  ISETP.GT.U32.AND P0, PT, R2, 0x7f800000, PT ;  /* 0x7f8000000200780c */ /* 0x000fc80003f04070 */
[----:B------:R-:W-:-:S09]  /*c330*/  SEL R0, R0, 0x7c, P0 ;  /* 0x0000007c00007807 */ /* 0x000fd20000000000 */
.L_x_6242:
[----:B------:R-:W-:Y:S05]  /*c340*/  BSYNC B0 ;  /* 0x0000000000007941 */ /* 0x000fea0003800000 */
.L_x_6240:
[----:B------:R-:W-:-:S04]  /*c350*/  LOP3.LUT R2, R3, 0x80000000, RZ, 0xc0, !PT ;  /* 0x8000000003027812 */ /* 0x000fc800078ec0ff */
[----:B------:R-:W-:-:S04]  /*c360*/  SHF.R.U32.HI R3, RZ, 0x18, R2 ;  /* 0x00000018ff037819 */ /* 0x000fc80000011602 */
[----:B------:R-:W-:-:S05]  /*c370*/  LOP3.LUT R3, R0, R3, RZ, 0xfc, !PT ;  /* 0x0000000300037212 */ /* 0x000fca00078efcff */
[----:B------:R-:W-:Y:S01]  /*c380*/  STG.E.U8 desc[UR36][R16.64], R3 ;  /* 0x0000000310007986 */ /* 0x000fe2000c101124 */
[----:B------:R-:W-:Y:S05]  /*c390*/  EXIT ;  /* 0x000000000000794d */ /* 0x000fea0003800000 */
.L_x_6236:
[----:B------:R-:W-:-:S05]  /*c3a0*/  HADD2.F32 R0, -RZ, R2.H0_H0 ;  /* 0x20000002ff007230 */ /* 0x000fca0000004100 */
[----:B------:R-:W-:-:S05]  /*c3b0*/  F2FP.BF16.F32.PACK_AB R0, RZ, R0 ;  /* 0x00000000ff00723e */ /* 0x000fca00000010ff */
[----:B------:R-:W-:Y:S01]  /*c3c0*/  STG.E.U16 desc[UR36][R16.64], R0 ;  /* 0x0000000010007986 */ /* 0x000fe2000c101524 */
[----:B------:R-:W-:Y:S05]  /*c3d0*/  EXIT ;  /* 0x000000000000794d */ /* 0x000fea0003800000 */
.L_x_6233:
        /* <DEDUP_REMOVED lines=12> */
.L_x_6245:
        /* <DEDUP_REMOVED lines=17> */
.L_x_6248:
[----:B------:R-:W-:-:S04]  /*c5b0*/  LOP3.LUT R2, R3, 0x80000000, RZ, 0xc0, !PT ;  /* 0x8000000003027812 */ /* 0x000fc800078ec0ff */
[----:B------:R-:W-:-:S04]  /*c5c0*/  SHF.R.U32.HI R3, RZ, 0x18, R2 ;  /* 0x00000018ff037819 */ /* 0x000fc80000011602 */
[----:B------:R-:W-:-:S04]  /*c5d0*/  LOP3.LUT R0, R0, R3, RZ, 0xfc, !PT ;  /* 0x0000000300007212 */ /* 0x000fc800078efcff */
[----:B------:R-:W-:-:S07]  /*c5e0*/  PRMT R8, R0, 0x7610, R8 ;  /* 0x0000761000087816 */ /* 0x000fce0000000008 */
.L_x_6247:
[----:B------:R-:W-:Y:S05]  /*c5f0*/  BSYNC B0 ;  /* 0x0000000000007941 */ /* 0x000fea0003800000 */
.L_x_6246:
[----:B------:R-:W-:Y:S01]  /*c600*/  STG.E.U8 desc[UR36][R16.64], R8 ;  /* 0x0000000810007986 */ /* 0x000fe2000c101124 */
[----:B------:R-:W-:Y:S05]  /*c610*/  EXIT ;  /* 0x000000000000794d */ /* 0x000fea0003800000 */
.L_x_6244:
        /* <DEDUP_REMOVED lines=17> */
.L_x_6251:
[----:B------:R-:W-:-:S04]  /*c730*/  LOP3.LUT R2, R3, 0x80000000, RZ, 0xc0, !PT ;  /* 0x8000000003027812 */ /* 0x000fc800078ec0ff */
[----:B------:R-:W-:-:S04]  /*c740*/  SHF.R.U32.HI R3, RZ, 0x18, R2 ;  /* 0x00000018ff037819 */ /* 0x000fc80000011602 */
[----:B------:R-:W-:-:S04]  /*c750*/  LOP3.LUT R0, R0, R3, RZ, 0xfc, !PT ;  /* 0x0000000300007212 */ /* 0x000fc800078efcff */
[----:B------:R-:W-:-:S07]  /*c760*/  PRMT R8, R0, 0x7610, R8 ;  /* 0x0000761000087816 */ /* 0x000fce0000000008 */
.L_x_6250:
[----:B------:R-:W-:Y:S05]  /*c770*/  BSYNC B0 ;  /* 0x0000000000007941 */ /* 0x000fea0003800000 */
.L_x_6249:
[----:B------:R-:W-:Y:S01]  /*c780*/  STG.E.U8 desc[UR36][R16.64], R8 ;  /* 0x0000000810007986 */ /* 0x000fe2000c101124 */
[----:B------:R-:W-:Y:S05]  /*c790*/  EXIT ;  /* 0x000000000000794d */ /* 0x000fea0003800000 */
.L_x_6243:
        /* <DEDUP_REMOVED lines=22> */
.L_x_6226:
        /* <DEDUP_REMOVED lines=16> */
.L_x_6254:
[----:B------:R-:W-:Y:S05]  /*ca00*/  EXIT ;  /* 0x000000000000794d */ /* 0x000fea0003800000 */
.L_x_6253:
[----:B------:R-:W-:-:S06]  /*ca10*/  HADD2.F32 R2, -RZ, R2.H0_H0 ;  /* 0x20000002ff027230 */ /* 0x000fcc0000004100 */
[----:B------:R-:W0:Y:S02]  /*ca20*/  F2I.U64.TRUNC R2, R2 ;  /* 0x0000000200027311 */ /* 0x000e24000020d800 */
[----:B0-----:R-:W-:Y:S01]  /*ca30*/  STG.E.64 desc[UR36][R16.64], R2 ;  /* 0x0000000210007986 */ /* 0x001fe2000c101b24 */
[----:B------:R-:W-:Y:S05]  /*ca40*/  EXIT ;  /* 0x000000000000794d */ /* 0x000fea0003800000 */
.L_x_6252:
[----:B------:R-:W-:-:S04]  /*ca50*/  HADD2.F32 R2, -RZ, R2.H0_H0 ;  /* 0x20000002ff027230 */ /* 0x000fc80000004100 */
[----:B------:R-:W0:Y:S02]  /*ca60*/  F2I.FTZ.U32.TRUNC.NTZ R3, R2 ;  /* 0x0000000200037305 */ /* 0x000e24000021f000 */
[----:B0-----:R-:W-:Y:S01]  /*ca70*/  STG.E desc[UR36][R16.64], R3 ;  /* 0x0000000310007986 */ /* 0x001fe2000c101924 */
[----:B------:R-:W-:Y:S05]  /*ca80*/  EXIT ;  /* 0x000000000000794d */ /* 0x000fea0003800000 */
.L_x_6255:
        /* <DEDUP_REMOVED lines=15> */
.L_x_19617:


//--------------------- .text._ZN2at6native27unrolled_elementwise_kernelIZZZNS0_17round_kernel_cudaERNS_18TensorIteratorBaseEENKUlvE_clEvENKUlvE1_clEvEUlN3c104HalfEE_St5arrayIPcLm2EELi4E23TrivialOffsetCalculatorILi1EjESD_NS0_6memory12LoadWithCastILi1EEENSE_13StoreWithCastILi1EEEEEviT_T0_T2_T3_T4_T5_ --------------------------
	.section	.text._ZN2at6native27unrolled_elementwise_kernelIZZZNS0_17round_kernel_cudaERNS_18TensorIteratorBaseEENKUlvE_clEvENKUlvE1_clEvEUlN3c104HalfEE_St5arrayIPcLm2EELi4E23TrivialOffsetCalculatorILi1EjESD_NS0_6memory12LoadWithCastILi1EEENSE_13StoreWithCastILi1EEEEEviT_T0_T2_T3_T4_T5_,"ax",@progbits
	.align	128
        .global         _ZN2at6native27unrolled_elementwise_kernelIZZZNS0_17round_kernel_cudaERNS_18TensorIteratorBaseEENKUlvE_clEvENKUlvE1_clEvEUlN3c104HalfEE_St5arrayIPcLm2EELi4E23TrivialOffsetCalculatorILi1EjESD_NS0_6memory12LoadWithCastILi1EEENSE_13StoreWithCastILi1EEEEEviT_T0_T2_T3_T4_T5_
        .type           _ZN2at6native27unrolled_elementwise_kernelIZZZNS0_17round_kernel_cudaERNS_18TensorIteratorBaseEENKUlvE_clEvENKUlvE1_clEvEUlN3c104HalfEE_St5arrayIPcLm2EELi4E23TrivialOffsetCalculatorILi1EjESD_NS0_6memory12LoadWithCastILi1EEENSE_13StoreWithCastILi1EEEEEviT_T0_T2_T3_T4_T5_,@function
        .size           _ZN2at6native27unrolled_elementwise_kernelIZZZNS0_17round_kernel_cudaERNS_18TensorIteratorBaseEENKUlvE_clEvENKUlvE1_clEvEUlN3c104HalfEE_St5arrayIPcLm2EELi4E23TrivialOffsetCalculatorILi1EjESD_NS0_6memory12LoadWithCastILi1EEENSE_13StoreWithCastILi1EEEEEviT_T0_T2_T3_T4_T5_,(.L_x_19618 - _ZN2at6native27unrolled_elementwise_kernelIZZZNS0_17round_kernel_cudaERNS_18TensorIteratorBaseEENKUlvE_clEvENKUlvE1_clEvEUlN3c104HalfEE_St5arrayIPcLm2EELi4E23TrivialOffsetCalculatorILi1EjESD_NS0_6memory12LoadWithCastILi1EEENSE_13StoreWithCastILi1EEEEEviT_T0_T2_T3_T4_T5_)
        .other          _ZN2at6native27unrolled_elementwise_kernelIZZZNS0_17round_kernel_cudaERNS_18TensorIteratorBaseEENKUlvE_clEvENKUlvE1_clEvEUlN3c104HalfEE_St5arrayIPcLm2EELi4E23TrivialOffsetCalculatorILi1EjESD_NS0_6memory12LoadWithCastILi1EEENSE_13StoreWithCastILi1EEEEEviT_T0_T2_T3_T4_T5_,@"STO_CUDA_ENTRY STV_DEFAULT"
_ZN2at6native27unrolled_elementwise_kernelIZZZNS0_17round_kernel_cudaERNS_18TensorIteratorBaseEENKUlvE_clEvENKUlvE1_clEvEUlN3c104HalfEE_St5arrayIPcLm2EELi4E23TrivialOffsetCalculatorILi1EjESD_NS0_6memory12LoadWithCastILi1EEENSE_13StoreWithCastILi1EEEEEviT_T0_T2_T3_T4_T5_:
.text._ZN2at6native27unrolled_elementwise_kernelIZZZNS0_17round_kernel_cudaERNS_18TensorIteratorBaseEENKUlvE_clEvENKUlvE1_clEvEUlN3c104HalfEE_St5arrayIPcLm2EELi4E23TrivialOffsetCalculatorILi1EjESD_NS0_6memory12LoadWithCastILi1EEENSE_13StoreWithCastILi1EEEEEviT_T0_T2_T3_T4_T5_:
        /* <DEDUP_REMOVED lines=34> */
.L_x_6261:
[----:B------:R-:W2:Y:S02]  /*0220*/  LDG.E.U8 R2, desc[UR36][R2.64] ;  /* 0x0000002402027981 */ /* 0x000ea4000c1e1100 */
[----:B--2---:R-:W-:-:S04]  /*0230*/  I2FP.F32.U32 R0, R2 ;  /* 0x0000000200007245 */ /* 0x004fc80000201000 */
[----:B------:R-:W-:-:S04]  /*0240*/  F2FP.F16.F32.PACK_AB R0, RZ, R0 ;  /* 0x00000000ff00723e */ /* 0x000fc800000000ff */
[----:B------:R-:W-:Y:S01]  /*0250*/  PRMT R22, R0, 0x7610, R22 ;  /* 0x0000761000167816 */ /* 0x000fe20000000016 */
[----:B------:R-:W-:Y:S06]  /*0260*/  BRA `(.L_x_6263) ;  /* 0x0000000c00c07947 */ /* 0x000fec0003800000 */
.L_x_6260:
        /* <DEDUP_REMOVED lines=11> */
.L_x_6265:
[----:B------:R-:W2:Y:S02]  /*0320*/  LDG.E R2, desc[UR36][R2.64] ;  /* 0x0000002402027981 */ /* 0x000ea4000c1e1900 */
[----:B--2---:R-:W-:-:S04]  /*0330*/  I2FP.F32.S32 R0, R2 ;  /* 0x0000000200007245 */ /* 0x004fc80000201400 */
[----:B------:R-:W-:-:S04]  /*0340*/  F2FP.F16.F32.PACK_AB R0, RZ, R0 ;  /* 0x00000000ff00723e */ /* 0x000fc800000000ff */
[----:B------:R-:W-:Y:S01]  /*0350*/  PRMT R22, R0, 0x7610, R22 ;  /* 0x0000761000167816 */ /* 0x000fe20000000016 */
[----:B------:R-:W-:Y:S06]  /*0360*/  BRA `(.L_x_6263) ;  /* 0x0000000c00807947 */ /* 0x000fec0003800000 */
.L_x_6264:
[----:B------:R-:W2:Y:S02]  /*0370*/  LDG.E.U16 R2, desc[UR36][R2.64] ;  /* 0x0000002402027981 */ /* 0x000ea4000c1e1500 */
[----:B--2---:R-:W0:Y:S02]  /*0380*/  I2F.S16 R0, R2 ;  /* 0x0000000200007306 */ /* 0x004e240000101400 */
[----:B0-----:R-:W-:-:S04]  /*0390*/  F2FP.F16.F32.PACK_AB R0, RZ, R0 ;  /* 0x00000000ff00723e */ /* 0x001fc800000000ff */
[----:B------:R-:W-:Y:S01]  /*03a0*/  PRMT R22, R0, 0x7610, R22 ;  /* 0x0000761000167816 */ /* 0x000fe20000000016 */
[----:B------:R-:W-:Y:S06]  /*03b0*/  BRA `(.L_x_6263) ;  /* 0x0000000c006c7947 */ /* 0x000fec0003800000 */
.L_x_6259:
        /* <DEDUP_REMOVED lines=9> */
.L_x_6267:
[----:B------:R1:W5:Y:S01]  /*0450*/  LDG.E.U16 R22, desc[UR36][R2.64] ;  /* 0x0000002402167981 */ /* 0x000362000c1e1500 */
[----:B------:R-:W-:Y:S05]  /*0460*/  BRA `(.L_x_6263) ;  /* 0x0000000c00407947 */ /* 0x000fea0003800000 */
.L_x_6266:
        /* <DEDUP_REMOVED lines=9> */
.L_x_6269:
[----:B------:R0:W5:Y:S01]  /*0500*/  LDG.E.U16 R22, desc[UR36][R2.64] ;  /* 0x0000002402167981 */ /* 0x000162000c1e1500 */
[----:B------:R-:W-:Y:S05]  /*0510*/  BRA `(.L_x_6263) ;  /* 0x0000000c00147947 */ /* 0x000fea0003800000 */
.L_x_6268:
        /* <DEDUP_REMOVED lines=9> */
.L_x_6258:
        /* <DEDUP_REMOVED lines=14> */
.L_x_6272:
        /* <DEDUP_REMOVED lines=9> */
.L_x_6271:
        /* <DEDUP_REMOVED lines=28> */
.L_x_6274:
        /* <DEDUP_REMOVED lines=16> */
.L_x_6273:
[----:B------:R-:W2:Y:S02]  /*09e0*/  LDG.E.U16 R0, desc[UR36][R2.64] ;  /* 0x0000002402007981 */ /* 0x000ea4000c1e1500 */
[----:B--2---:R-:W-:-:S05]  /*09f0*/  IMAD.U32 R0, R0, 0x10000, RZ ;  /* 0x0001000000007824 */ /* 0x004fca00078e00ff */
[----:B------:R-:W-:-:S04]  /*0a00*/  F2FP.F16.F32.PACK_AB R0, RZ, R0 ;  /* 0x00000000ff00723e */ /* 0x000fc800000000ff */
[----:B------:R-:W-:Y:S01]  /*0a10*/  PRMT R22, R0, 0x7610, R22 ;  /* 0x0000761000167816 */ /* 0x000fe20000000016 */
[----:B------:R-:W-:Y:S06]  /*0a20*/  BRA `(.L_x_6263) ;  /* 0x0000000400d07947 */ /* 0x000fec0003800000 */
.L_x_6270:
        /* <DEDUP_REMOVED lines=13> */
.L_x_6277:
        /* <DEDUP_REMOVED lines=21> */
.L_x_6281:
[----:B------:R-:W-:Y:S05]  /*0c50*/  BSYNC B1 ;  /* 0x0000000000017941 */ /* 0x000fea0003800000 */
.L_x_6280:
[----:B------:R-:W-:Y:S01]  /*0c60*/  LEA R3, R0, 0x3b800000, 0x17 ;  /* 0x3b80000000037811 */ /* 0x000fe200078eb8ff */
[----:B------:R-:W-:-:S05]  /*0c70*/  IMAD.SHL.U32 R0, R2, 0x100000, RZ ;  /* 0x0010000002007824 */ /* 0x000fca00078e00ff */
[----:B------:R-:W-:-:S07]  /*0c80*/  LOP3.LUT R0, R3, R0, R4, 0xfe, !PT ;  /* 0x0000000003007212 */ /* 0x000fce00078efe04 */
.L_x_6279:
[----:B------:R-:W-:Y:S05]  /*0c90*/  BSYNC B0 ;  /* 0x0000000000007941 */ /* 0x000fea0003800000 */
.L_x_6278:
[----:B------:R-:W-:-:S04]  /*0ca0*/  F2FP.F16.F32.PACK_AB R0, RZ, R0 ;  /* 0x00000000ff00723e */ /* 0x000fc800000000ff */
[----:B------:R-:W-:Y:S01]  /*0cb0*/  PRMT R22, R0, 0x7610, R22 ;  /* 0x0000761000167816 */ /* 0x000fe20000000016 */
[----:B------:R-:W-:Y:S06]  /*0cc0*/  BRA `(.L_x_6263) ;  /* 0x0000000400287947 */ /* 0x000fec0003800000 */
.L_x_6276:
        /* <DEDUP_REMOVED lines=21> */
.L_x_6285:
[----:B------:R-:W-:Y:S05]  /*0e20*/  BSYNC B1 ;  /* 0x0000000000017941 */ /* 0x000fea0003800000 */
.L_x_6284:
[----:B------:R-:W-:Y:S01]  /*0e30*/  LEA R3, R0, 0x37800000, 0x17 ;  /* 0x3780000000037811 */ /* 0x000fe200078eb8ff */
[----:B------:R-:W-:-:S05]  /*0e40*/  IMAD.SHL.U32 R0, R2, 0x200000, RZ ;  /* 0x0020000002007824 */ /* 0x000fca00078e00ff */
[----:B------:R-:W-:-:S07]  /*0e50*/  LOP3.LUT R0, R3, R0, R4, 0xfe, !PT ;  /* 0x0000000003007212 */ /* 0x000fce00078efe04 */
.L_x_6283:
[----:B------:R-:W-:Y:S05]  /*0e60*/  BSYNC B0 ;  /* 0x0000000000007941 */ /* 0x000fea0003800000 */
.L_x_6282:
[----:B------:R-:W-:-:S04]  /*0e70*/  F2FP.F16.F32.PACK_AB R0, RZ, R0 ;  /* 0x00000000ff00723e */ /* 0x000fc800000000ff */
[----:B------:R-:W-:Y:S01]  /*0e80*/  PRMT R22, R0, 0x7610, R22 ;  /* 0x0000761000167816 */ /* 0x000fe20000000016 */
[----:B------:R-:W-:Y:S06]  /*0e90*/  BRA `(.L_x_6263) ;  /* 0x0000000000b47947 */ /* 0x000fec0003800000 */
.L_x_6275:
        /* <DEDUP_REMOVED lines=14> */
.L_x_6289:
[----:B------:R-:W-:Y:S05]  /*0f80*/  BSYNC B0 ;  /* 0x0000000000007941 */ /* 0x000fea0003800000 */
.L_x_6288:
[----:B------:R-:W-:-:S04]  /*0f90*/  F2FP.F16.F32.PACK_AB R0, RZ, R0 ;  /* 0x00000000ff00723e */ /* 0x000fc800000000ff */
[----:B------:R-:W-:Y:S01]  /*0fa0*/  PRMT R22, R0, 0x7610, R22 ;  /* 0x0000761000167816 */ /* 0x000fe20000000016 */
[----:B------:R-:W-:Y:S06]  /*0fb0*/  BRA `(.L_x_6263) ;  /* 0x00000000006c7947 */ /* 0x000fec0003800000 */
.L_x_6262:
        /* <DEDUP_REMOVED lines=16> */
.L_x_6290:
[----:B------:R-:W-:Y:S01]  /*10c0*/  PRMT R22, RZ, 0x7610, R22 ;  /* 0x00007610ff167816 */ /* 0x000fe20000000016 */
[----:B------:R-:W-:Y:S06]  /*10d0*/  BRA `(.L_x_6263) ;  /* 0x0000000000247947 */ /* 0x000fec0003800000 */
.L_x_6287:
[----:B------:R-:W2:Y:S02]  /*10e0*/  LDG.E.64 R2, desc[UR36][R2.64] ;  /* 0x0000002402027981 */ /* 0x000ea4000c1e1b00 */
[----:B--2---:R-:W0:Y:S02]  /*10f0*/  I2F.U64 R0, R2 ;  /* 0x0000000200007312 */ /* 0x004e240000301000 */
[----:B0-----:R-:W-:-:S04]  /*1100*/  F2FP.F16.F32.PACK_AB R0, RZ, R0 ;  /* 0x00000000ff00723e */ /* 0x001fc800000000ff */
[----:B------:R-:W-:Y:S01]  /*1110*/  PRMT R22, R0, 0x7610, R22 ;  /* 0x0000761000167816 */ /* 0x000fe20000000016 */
[----:B------:R-:W-:Y:S06]  /*1120*/  BRA `(.L_x_6263) ;  /* 0x0000000000107947 */ /* 0x000fec0003800000 */
.L_x_6286:
[----:B------:R-:W2:Y:S02]  /*1130*/  LDG.E R2, desc[UR36][R2.64] ;  /* 0x0000002402027981 */ /* 0x000ea4000c1e1900 */
[----:B--2---:R-:W-:-:S04]  /*1140*/  I2FP.F32.U32 R0, R2 ;  /* 0x0000000200007245 */ /* 0x004fc80000201000 */
[----:B------:R-:W-:-:S04]  /*1150*/  F2FP.F16.F32.PACK_AB R0, RZ, R0 ;  /* 0x00000000ff00723e */ /* 0x000fc800000000ff */
[----:B------:R-:W-:-:S07]  /*1160*/  PRMT R22, R0, 0x7610, R22 ;  /* 0x0000761000167816 */ /* 0x000fce0000000016 */
.L_x_6263:
[----:B------:R-:W2:Y:S02]  /*1170*/  S2R R19, SR_TID.X ;  /* 0x0000000000137919 */ /* 0x000ea40000002100 */
[----:B--2---:R-:W-:-:S07]  /*1180*/  VIADD R19, R19, 0x80 ;  /* 0x0000008013137836 */ /* 0x004fce0000000000 */
.L_x_6257:
[----:B------:R-:W-:Y:S05]  /*1190*/  BSYNC B6 ;  /* 0x0000000000067941 */ /* 0x000fea0003800000 */
.L_x_6256:
        /* <DEDUP_REMOVED lines=26> */
.L_x_6296:
[----:B------:R-:W2:Y:S02]  /*1340*/  LDG.E.U8 R2, desc[UR36][R2.64] ;  /* 0x0000002402027981 */ /* 0x000ea4000c1e1100 */
[----:B--2---:R-:W-:-:S04]  /*1350*/  I2FP.F32.U32 R0, R2 ;  /* 0x0000000200007245 */ /* 0x004fc80000201000 */
[----:B------:R-:W-:-:S04]  /*1360*/  F2FP.F16.F32.PACK_AB R0, RZ, R0 ;  /* 0x00000000ff00723e */ /* 0x000fc800000000ff */
[----:B------:R-:W-:Y:S01]  /*1370*/  PRMT R23, R0, 0x7610, R23 ;  /* 0x0000761000177816 */ /* 0x000fe20000000017 */
[----:B------:R-:W-:Y:S06]  /*1380*/  BRA `(.L_x_6298) ;  /* 0x0000000c00bc7947 */ /* 0x000fec0003800000 */
.L_x_6295:
        /* <DEDUP_REMOVED lines=11> */
.L_x_6300:
[----:B------:R-:W2:Y:S02]  /*1440*/  LDG.E R2, desc[UR36][R2.64] ;  /* 0x0000002402027981 */ /* 0x000ea4000c1e1900 */
[----:B--2---:R-:W-:-:S04]  /*1450*/  I2FP.F32.S32 R0, R2 ;  /* 0x0000000200007245 */ /* 0x004fc80000201400 */
[----:B------:R-:W-:-:S04]  /*1460*/  F2FP.F16.F32.PACK_AB R0, RZ, R0 ;  /* 0x00000000ff00723e */ /* 0x000fc800000000ff */
[----:B------:R-:W-:Y:S01]  /*1470*/  PRMT R23, R0, 0x7610, R23 ;  /* 0x0000761000177816 */ /* 0x000fe20000000017 */
[----:B------:R-:W-:Y:S06]  /*1480*/  BRA `(.L_x_6298) ;  /* 0x0000000c007c7947 */ /* 0x000fec0003800000 */
.L_x_6299:
[----:B------:R-:W2:Y:S02]  /*1490*/  LDG.E.U16 R2, desc[UR36][R2.64] ;  /* 0x0000002402027981 */ /* 0x000ea4000c1e1500 */
[----:B--2---:R-:W0:Y:S02]  /*14a0*/  I2F.S16 R0, R2 ;  /* 0x0000000200007306 */ /* 0x004e240000101400 */
[----:B0-----:R-:W-:-:S04]  /*14b0*/  F2FP.F16.F32.PACK_AB R0, RZ, R0 ;  /* 0x00000000ff00723e */ /* 0x001fc800000000ff */
[----:B------:R-:W-:Y:S01]  /*14c0*/  PRMT R23, R0, 0x7610, R23 ;  /* 0x0000761000177816 */ /* 0x000fe20000000017 */
[----:B------:R-:W-:Y:S06]  /*14d0*/  BRA `(.L_x_6298) ;  /* 0x0000000c00687947 */ /* 0x000fec0003800000 */
.L_x_6294:
        /* <DEDUP_REMOVED lines=9> */
.L_x_6302:
[----:B------:R0:W5:Y:S01]  /*1570*/  LDG.E.U16 R23, desc[UR36][R2.64] ;  /* 0x0000002402177981 */ /* 0x000162000c1e1500 */
[----:B------:R-:W-:Y:S05]  /*1580*/  BRA `(.L_x_6298) ;  /* 0x0000000c003c7947 */ /* 0x000fea0003800000 */
.L_x_6301:
        /* <DEDUP_REMOVED lines=9> */
.L_x_6304:
[----:B------:R1:W5:Y:S01]  /*1620*/  LDG.E.U16 R23, desc[UR36][R2.64] ;  /* 0x0000002402177981 */ /* 0x000362000c1e1500 */
[----:B------:R-:W-:Y:S05]  /*1630*/  BRA `(.L_x_6298) ;  /* 0x0000000c00107947 */ /* 0x000fea0003800000 */
.L_x_6303:
        /* <DEDUP_REMOVED lines=9> */
.L_x_6293:
        /* <DEDUP_REMOVED lines=14> */
.L_x_6307:
        /* <DEDUP_REMOVED lines=9> */
.L_x_6306:
        /* <DEDUP_REMOVED lines=28> */
.L_x_6309:
        /* <DEDUP_REMOVED lines=15> */
.L_x_6308:
[----:B------:R-:W2:Y:S02]  /*1af0*/  LDG.E.U16 R0, desc[UR36][R2.64] ;  /* 0x0000002402007981 */ /* 0x000ea4000c1e1500 */
[----:B--2---:R-:W-:-:S05]  /*1b00*/  IMAD.U32 R0, R0, 0x10000, RZ ;  /* 0x0001000000007824 */ /* 0x004fca00078e00ff */
[----:B------:R-:W-:-:S04]  /*1b10*/  F2FP.F16.F32.PACK_AB R0, RZ, R0 ;  /* 0x00000000ff00723e */ /* 0x000fc800000000ff */
[----:B------:R-:W-:Y:S01]  /*1b20*/  PRMT R23, R0, 0x7610, R23 ;  /* 0x0000761000177816 */ /* 0x000fe20000000017 */
[----:B------:R-:W-:Y:S06]  /*1b30*/  BRA `(.L_x_6298) ;  /* 0x0000000400d07947 */ /* 0x000fec0003800000 */
.L_x_6305:
        /* <DEDUP_REMOVED lines=13> */
.L_x_6312:
        /* <DEDUP_REMOVED lines=21> */
.L_x_6316:
[----:B------:R-:W-:Y:S05]  /*1d60*/  BSYNC B1 ;  /* 0x0000000000017941 */ /* 0x000fea0003800000 */
.L_x_6315:
[----:B------:R-:W-:Y:S01]  /*1d70*/  LEA R3, R0, 0x3b800000, 0x17 ;  /* 0x3b80000000037811 */ /* 0x000fe200078eb8ff */
[----:B------:R-:W-:-:S05]  /*1d80*/  IMAD.SHL.U32 R0, R2, 0x100000, RZ ;  /* 0x0010000002007824 */ /* 0x000fca00078e00ff */
[----:B------:R-:W-:-:S07]  /*1d90*/  LOP3.LUT R0, R3, R0, R4, 0xfe, !PT ;  /* 0x0000000003007212 */ /* 0x000fce00078efe04 */
.L_x_6314:
[----:B------:R-:W-:Y:S05]  /*1da0*/  BSYNC B0 ;  /* 0x0000000000007941 */ /* 0x000fea0003800000 */
.L_x_6313:
[----:B------:R-:W-:-:S04]  /*1db0*/  F2FP.F16.F32.PACK_AB R0, RZ, R0 ;  /* 0x00000000ff00723e */ /* 0x000fc800000000ff */
[----:B------:R-:W-:Y:S01]  /*1dc0*/  PRMT R23, R0, 0x7610, R23 ;  /* 0x0000761000177816 */ /* 0x000fe20000000017 */
[----:B------:R-:W-:Y:S06]  /*1dd0*/  BRA `(.L_x_6298) ;  /* 0x0000000400287947 */ /* 0x000fec0003800000 */
.L_x_6311:
        /* <DEDUP_REMOVED lines=21> */
.L_x_6320:
[----:B------:R-:W-:Y:S05]  /*1f30*/  BSYNC B1 ;  /* 0x0000000000017941 */ /* 0x000fea0003800000 */
.L_x_6319:
[----:B------:R-:W-:Y:S01]  /*1f40*/  LEA R3, R0, 0x37800000, 0x17 ;  /* 0x3780000000037811 */ /* 0x000fe200078eb8ff */
[----:B------:R-:W-:-:S05]  /*1f50*/  IMAD.SHL.U32 R0, R2, 0x200000, RZ ;  /* 0x0020000002007824 */ /* 0x000fca00078e00ff */
[----:B------:R-:W-:-:S07]  /*1f60*/  LOP3.LUT R0, R3, R0, R4, 0xfe, !PT ;  /* 0x0000000003007212 */ /* 0x000fce00078efe04 */
.L_x_6318:
[----:B------:R-:W-:Y:S05]  /*1f70*/  BSYNC B0 ;  /* 0x0000000000007941 */ /* 0x000fea0003800000 */
.L_x_6317:
[----:B------:R-:W-:-:S04]  /*1f80*/  F2FP.F16.F32.PACK_AB R0, RZ, R0 ;  /* 0x00000000ff00723e */ /* 0x000fc800000000ff */
[----:B------:R-:W-:Y:S01]  /*1f90*/  PRMT R23, R0, 0x7610, R23 ;  /* 0x0000761000177816 */ /* 0x000fe20000000017 */
[----:B------:R-:W-:Y:S06]  /*1fa0*/  BRA `(.L_x_6298) ;  /* 0x0000000000b47947 */ /* 0x000fec0003800000 */
.L_x_6310:
        /* <DEDUP_REMOVED lines=14> */
.L_x_6324:
[----:B------:R-:W-:Y:S05]  /*2090*/  BSYNC B0 ;  /* 0x0000000000007941 */ /* 0x000fea0003800000 */
.L_x_6323:
[----:B------:R-:W-:-:S04]  /*20a0*/  F2FP.F16.F32.PACK_AB R0, RZ, R0 ;  /* 0x00000000ff00723e */ /* 0x000fc800000000ff */
[----:B------:R-:W-:Y:S01]  /*20b0*/  PRMT R23, R0, 0x7610, R23 ;  /* 0x0000761000177816 */ /* 0x000fe20000000017 */
[----:B------:R-:W-:Y:S06]  /*20c0*/  BRA `(.L_x_6298) ;  /* 0x00000000006c7947 */ /* 0x000fec0003800000 */
.L_x_6297:
        /* <DEDUP_REMOVED lines=16> */
.L_x_6325:
[----:B------:R-:W-:Y:S01]  /*21d0*/  PRMT R23, RZ, 0x7610, R23 ;  /* 0x00007610ff177816 */ /* 0x000fe20000000017 */
[----:B------:R-:W-:Y:S06]  /*21e0*/  BRA `(.L_x_6298) ;  /* 0x0000000000247947 */ /* 0x000fec0003800000 */
.L_x_6322:
[----:B------:R-:W2:Y:S02]  /*21f0*/  LDG.E.64 R2, desc[UR36][R2.64] ;  /* 0x0000002402027981 */ /* 0x000ea4000c1e1b00 */
[----:B--2---:R-:W0:Y:S02]  /*2200*/  I2F.U64 R0, R2 ;  /* 0x0000000200007312 */ /* 0x004e240000301000 */
[----:B0-----:R-:W-:-:S04]  /*2210*/  F2FP.F16.F32.PACK_AB R0, RZ, R0 ;  /* 0x00000000ff00723e */ /* 0x001fc800000000ff */
[----:B------:R-:W-:Y:S01]  /*2220*/  PRMT R23, R0, 0x7610, R23 ;  /* 0x0000761000177816 */ /* 0x000fe20000000017 */
[----:B------:R-:W-:Y:S06]  /*2230*/  BRA `(.L_x_6298) ;  /* 0x0000000000107947 */ /* 0x000fec0003800000 */
.L_x_6321:
[----:B------:R-:W2:Y:S02]  /*2240*/  LDG.E R2, desc[UR36][R2.64] ;  /* 0x0000002402027981 */ /* 0x000ea4000c1e1900 */
[----:B--2---:R-:W-:-:S04]  /*2250*/  I2FP.F32.U32 R0, R2 ;  /* 0x0000000200007245 */ /* 0x004fc80000201000 */
[----:B------:R-:W-:-:S04]  /*2260*/  F2FP.F16.F32.PACK_AB R0, RZ, R0 ;  /* 0x00000000ff00723e */ /* 0x000fc800000000ff */
[----:B------:R-:W-:-:S07]  /*2270*/  PRMT R23, R0, 0x7610, R23 ;  /* 0x0000761000177816 */ /* 0x000fce0000000017 */
.L_x_6298:
[----:B------:R-:W-:-:S07]  /*2280*/  VIADD R19, R19, 0x80 ;  /* 0x0000008013137836 */ /* 0x000fce0000000000 */
.L_x_6292:
[----:B------:R-:W-:Y:S05]  /*2290*/  BSYNC B6 ;  /* 0x0000000000067941 */ /* 0x000fea0003800000 */
.L_x_6291:
        /* <DEDUP_REMOVED lines=28> */
.L_x_6331:
[----:B------:R-:W2:Y:S02]  /*2460*/  LDG.E.U8 R2, desc[UR36][R2.64] ;  /* 0x0000002402027981 */ /* 0x000ea4000c1e1100 */
[----:B--2---:R-:W-:-:S04]  /*2470*/  I2FP.F32.U32 R0, R2 ;  /* 0x0000000200007245 */ /* 0x004fc80000201000 */
[----:B------:R-:W-:-:S04]  /*2480*/  F2FP.F16.F32.PACK_AB R0, RZ, R0 ;  /* 0x00000000ff00723e */ /* 0x000fc800000000ff */
[----:B------:R-:W-:Y:S01]  /*2490*/  PRMT R25, R0, 0x7610, R25 ;  /* 0x0000761000197816 */ /* 0x000fe20000000019 */
[----:B------:R-:W-:Y:S06]  /*24a0*/  BRA `(.L_x_6333) ;  /* 0x0000000c00bc7947 */ /* 0x000fec0003800000 */
.L_x_6330:
        /* <DEDUP_REMOVED lines=11> */
.L_x_6335:
[----:B------:R-:W2:Y:S02]  /*2560*/  LDG.E R2, desc[UR36][R2.64] ;  /* 0x0000002402027981 */ /* 0x000ea4000c1e1900 */
[----:B--2---:R-:W-:-:S04]  /*2570*/  I2FP.F32.S32 R0, R2 ;  /* 0x0000000200007245 */ /* 0x004fc80000201400 */
[----:B------:R-:W-:-:S04]  /*2580*/  F2FP.F16.F32.PACK_AB R0, RZ, R0 ;  /* 0x00000000ff00723e */ /* 0x000fc800000000ff */
[----:B------:R-:W-:Y:S01]  /*2590*/  PRMT R25, R0, 0x7610, R25 ;  /* 0x0000761000197816 */ /* 0x000fe20000000019 */
[----:B------:R-:W-:Y:S06]  /*25a0*/  BRA `(.L_x_6333) ;  /* 0x0000000c007c7947 */ /* 0x000fec0003800000 */
.L_x_6334:
[----:B------:R-:W2:Y:S02]  /*25b0*/  LDG.E.U16 R2, desc[UR36][R2.64] ;  /* 0x0000002402027981 */ /* 0x000ea4000c1e1500 */
[----:B--2---:R-:W0:Y:S02]  /*25c0*/  I2F.S16 R0, R2 ;  /* 0x0000000200007306 */ /* 0x004e240000101400 */
[----:B0-----:R-:W-:-:S04]  /*25d0*/  F2FP.F16.F32.PACK_AB R0, RZ, R0 ;  /* 0x00000000ff00723e */ /* 0x001fc800000000ff */
[----:B------:R-:W-:Y:S01]  /*25e0*/  PRMT R25, R0, 0x7610, R25 ;  /* 0x0000761000197816 */ /* 0x000fe20000000019 */
[----:B------:R-:W-:Y:S06]  /*25f0*/  BRA `(.L_x_6333) ;  /* 0x0000000c00687947 */ /* 0x000fec0003800000 */
.L_x_6329:
        /* <DEDUP_REMOVED lines=9> */
.L_x_6337:
[----:B------:R0:W5:Y:S01]  /*2690*/  LDG.E.U16 R25, desc[UR36][R2.64] ;  /* 0x0000002402197981 */ /* 0x000162000c1e1500 */
[----:B------:R-:W-:Y:S05]  /*26a0*/  BRA `(.L_x_6333) ;  /* 0x0000000c003c7947 */ /* 0x000fea0003800000 */
.L_x_6336:
        /* <DEDUP_REMOVED lines=9> */
.L_x_6339:
[----:B------:R1:W5:Y:S01]  /*2740*/  LDG.E.U16 R25, desc[UR36][R2.64] ;  /* 0x0000002402197981 */ /* 0x000362000c1e1500 */
[----:B------:R-:W-:Y:S05]  /*2750*/  BRA `(.L_x_6333) ;  /* 0x0000000c00107947 */ /* 0x000fea0003800000 */
.L_x_6338:
        /* <DEDUP_REMOVED lines=9> */
.L_x_6328:
        /* <DEDUP_REMOVED lines=14> */
.L_x_6342:
        /* <DEDUP_REMOVED lines=9> */
.L_x_6341:
        /* <DEDUP_REMOVED lines=28> */
.L_x_6344:
        /* <DEDUP_REMOVED lines=15> */
.L_x_6343:
[----:B------:R-:W2:Y:S02]  /*2c10*/  LDG.E.U16 R0, desc[UR36][R2.64] ;  /* 0x0000002402007981 */ /* 0x000ea4000c1e1500 */
[----:B--2---:R-:W-:-:S05]  /*2c20*/  IMAD.U32 R0, R0, 0x10000, RZ ;  /* 0x0001000000007824 */ /* 0x004fca00078e00ff */
[----:B------:R-:W-:-:S04]  /*2c30*/  F2FP.F16.F32.PACK_AB R0, RZ, R0 ;  /* 0x00000000ff00723e */ /* 0x000fc800000000ff */
[----:B------:R-:W-:Y:S01]  /*2c40*/  PRMT R25, R0, 0x7610, R25 ;  /* 0x0000761000197816 */ /* 0x000fe20000000019 */
[----:B------:R-:W-:Y:S06]  /*2c50*/  BRA `(.L_x_6333) ;  /* 0x0000000400d07947 */ /* 0x000fec0003800000 */
.L_x_6340:
        /* <DEDUP_REMOVED lines=13> */
.L_x_6347:
        /* <DEDUP_REMOVED lines=21> */
.L_x_6351:
[----:B------:R-:W-:Y:S05]  /*2e80*/  BSYNC B1 ;  /* 0x0000000000017941 */ /* 0x000fea0003800000 */
.L_x_6350:
[----:B------:R-:W-:Y:S01]  /*2e90*/  LEA R3, R0, 0x3b800000, 0x17 ;  /* 0x3b80000000037811 */ /* 0x000fe200078eb8ff */
[----:B------:R-:W-:-:S05]  /*2ea0*/  IMAD.SHL.U32 R0, R2, 0x100000, RZ ;  /* 0x0010000002007824 */ /* 0x000fca00078e00ff */
[----:B------:R-:W-:-:S07]  /*2eb0*/  LOP3.LUT R0, R3, R0, R4, 0xfe, !PT ;  /* 0x0000000003007212 */ /* 0x000fce00078efe04 */
.L_x_6349:
[----:B------:R-:W-:Y:S05]  /*2ec0*/  BSYNC B0 ;  /* 0x0000000000007941 */ /* 0x000fea0003800000 */
.L_x_6348:
[----:B------:R-:W-:-:S04]  /*2ed0*/  F2FP.F16.F32.PACK_AB R0, RZ, R0 ;  /* 0x00000000ff00723e */ /* 0x000fc800000000ff */
[----:B------:R-:W-:Y:S01]  /*2ee0*/  PRMT R25, R0, 0x7610, R25 ;  /* 0x0000761000197816 */ /* 0x000fe20000000019 */
[----:B------:R-:W-:Y:S06]  /*2ef0*/  BRA `(.L_x_6333) ;  /* 0x0000000400287947 */ /* 0x000fec0003800000 */
.L_x_6346:
        /* <DEDUP_REMOVED lines=21> */
.L_x_6355:
[----:B------:R-:W-:Y:S05]  /*3050*/  BSYNC B1 ;  /* 0x0000000000017941 */ /* 0x000fea0003800000 */
.L_x_6354:
[----:B------:R-:W-:Y:S01]  /*3060*/  LEA R3, R0, 0x37800000, 0x17 ;  /* 0x3780000000037811 */ /* 0x000fe200078eb8ff */
[----:B------:R-:W-:-:S05]  /*3070*/  IMAD.SHL.U32 R0, R2, 0x200000, RZ ;  /* 0x0020000002007824 */ /* 0x000fca00078e00ff */
[----:B------:R-:W-:-:S07]  /*3080*/  LOP3.LUT R0, R3, R0, R4, 0xfe, !PT ;  /* 0x0000000003007212 */ /* 0x000fce00078efe04 */
.L_x_6353:
[----:B------:R-:W-:Y:S05]  /*3090*/  BSYNC B0 ;  /* 0x0000000000007941 */ /* 0x000fea0003800000 */
.L_x_6352:
[----:B------:R-:W-:-:S04]  /*30a0*/  F2FP.F16.F32.PACK_AB R0, RZ, R0 ;  /* 0x00000000ff00723e */ /* 0x000fc800000000ff */
[----:B------:R-:W-:Y:S01]  /*30b0*/  PRMT R25, R0, 0x7610, R25 ;  /* 0x0000761000197816 */ /* 0x000fe20000000019 */
[----:B------:R-:W-:Y:S06]  /*30c0*/  BRA `(.L_x_6333) ;  /* 0x0000000000b47947 */ /* 0x000fec0003800000 */
.L_x_6345:
        /* <DEDUP_REMOVED lines=14> */
.L_x_6359:
[----:B------:R-:W-:Y:S05]  /*31b0*/  BSYNC B0 ;  /* 0x0000000000007941 */ /* 0x000fea0003800000 */
.L_x_6358:
[----:B------:R-:W-:-:S04]  /*31c0*/  F2FP.F16.F32.PACK_AB R0, RZ, R0 ;  /* 0x00000000ff00723e */ /* 0x000fc800000000ff */
[----:B------:R-:W-:Y:S01]  /*31d0*/  PRMT R25, R0, 0x7610, R25 ;  /* 0x0000761000197816 */ /* 0x000fe20000000019 */
[----:B------:R-:W-:Y:S06]  /*31e0*/  BRA `(.L_x_6333) ;  /* 0x00000000006c7947 */ /* 0x000fec0003800000 */
.L_x_6332:
        /* <DEDUP_REMOVED lines=16> */
.L_x_6360:
[----:B------:R-:W-:Y:S01]  /*32f0*/  PRMT R25, RZ, 0x7610, R25 ;  /* 0x00007610ff197816 */ /* 0x000fe20000000019 */
[----:B------:R-:W-:Y:S06]  /*3300*/  BRA `(.L_x_6333) ;  /* 0x0000000000247947 */ /* 0x000fec0003800000 */
.L_x_6357:
[----:B------:R-:W2:Y:S02]  /*3310*/  LDG.E.64 R2, desc[UR36][R2.64] ;  /* 0x0000002402027981 */ /* 0x000ea4000c1e1b00 */
[----:B--2---:R-:W0:Y:S02]  /*3320*/  I2F.U64 R0, R2 ;  /* 0x0000000200007312 */ /* 0x004e240000301000 */
[----:B0-----:R-:W-:-:S04]  /*3330*/  F2FP.F16.F32.PACK_AB R0, RZ, R0 ;  /* 0x00000000ff00723e */ /* 0x001fc800000000ff */
[----:B------:R-:W-:Y:S01]  /*3340*/  PRMT R25, R0, 0x7610, R25 ;  /* 0x0000761000197816 */ /* 0x000fe20000000019 */
[----:B------:R-:W-:Y:S06]  /*3350*/  BRA `(.L_x_6333) ;  /* 0x0000000000107947 */ /* 0x000fec0003800000 */
.L_x_6356:
[----:B------:R-:W2:Y:S02]  /*3360*/  LDG.E R2, desc[UR36][R2.64] ;  /* 0x0000002402027981 */ /* 0x000ea4000c1e1900 */
[----:B--2---:R-:W-:-:S04]  /*3370*/  I2FP.F32.U32 R0, R2 ;  /* 0x0000000200007245 */ /* 0x004fc80000201000 */
[----:B------:R-:W-:-:S04]  /*3380*/  F2FP.F16.F32.PACK_AB R0, RZ, R0 ;  /* 0x00000000ff00723e */ /* 0x000fc800000000ff */
[----:B------:R-:W-:-:S07]  /*3390*/  PRMT R25, R0, 0x7610, R25 ;  /* 0x0000761000197816 */ /* 0x000fce0000000019 */
.L_x_6333:
[----:B------:R-:W-:-:S07]  /*33a0*/  VIADD R19, R19, 0x80 ;  /* 0x0000008013137836 */ /* 0x000fce0000000000 */
.L_x_6327:
[----:B------:R-:W-:Y:S05]  /*33b0*/  BSYNC B6 ;  /* 0x0000000000067941 */ /* 0x000fea0003800000 */
.L_x_6326:
        /* <DEDUP_REMOVED lines=25> */
.L_x_6366:
[----:B------:R-:W2:Y:S02]  /*3550*/  LDG.E.U8 R2, desc[UR36][R2.64] ;  /* 0x0000002402027981 */ /* 0x000ea4000c1e1100 */
[----:B--2---:R-:W-:-:S04]  /*3560*/  I2FP.F32.U32 R0, R2 ;  /* 0x0000000200007245 */ /* 0x004fc80000201000 */
[----:B------:R-:W-:-:S04]  /*3570*/  F2FP.F16.F32.PACK_AB R0, RZ, R0 ;  /* 0x00000000ff00723e */ /* 0x000fc800000000ff */
[----:B------:R-:W-:Y:S01]  /*3580*/  PRMT R24, R0, 0x7610, R24 ;  /* 0x0000761000187816 */ /* 0x000fe20000000018 */
[----:B------:R-:W-:Y:S06]  /*3590*/  BRA `(.L_x_6362) ;  /* 0x0000000c00bc7947 */ /* 0x000fec0003800000 */
.L_x_6365:
        /* <DEDUP_REMOVED lines=11> */
.L_x_6369:
[----:B------:R-:W2:Y:S02]  /*3650*/  LDG.E R2, desc[UR36][R2.64] ;  /* 0x0000002402027981 */ /* 0x000ea4000c1e1900 */
[----:B--2---:R-:W-:-:S04]  /*3660*/  I2FP.F32.S32 R0, R2 ;  /* 0x0000000200007245 */ /* 0x004fc80000201400 */
[----:B------:R-:W-:-:S04]  /*3670*/  F2FP.F16.F32.PACK_AB R0, RZ, R0 ;  /* 0x00000000ff00723e */ /* 0x000fc800000000ff */
[----:B------:R-:W-:Y:S01]  /*3680*/  PRMT R24, R0, 0x7610, R24 ;  /* 0x0000761000187816 */ /* 0x000fe20000000018 */
[----:B------:R-:W-:Y:S06]  /*3690*/  BRA `(.L_x_6362) ;  /* 0x0000000c007c7947 */ /* 0x000fec0003800000 */
.L_x_6368:
[----:B------:R-:W2:Y:S02]  /*36a0*/  LDG.E.U16 R2, desc[UR36][R2.64] ;  /* 0x0000002402027981 */ /* 0x000ea4000c1e1500 */
[----:B--2---:R-:W0:Y:S02]  /*36b0*/  I2F.S16 R0, R2 ;  /* 0x0000000200007306 */ /* 0x004e240000101400 */
[----:B0-----:R-:W-:-:S04]  /*36c0*/  F2FP.F16.F32.PACK_AB R0, RZ, R0 ;  /* 0x00000000ff00723e */ /* 0x001fc800000000ff */
[----:B------:R-:W-:Y:S01]  /*36d0*/  PRMT R24, R0, 0x7610, R24 ;  /* 0x0000761000187816 */ /* 0x000fe20000000018 */
[----:B------:R-:W-:Y:S06]  /*36e0*/  BRA `(.L_x_6362) ;  /* 0x0000000c00687947 */ /* 0x000fec0003800000 */
.L_x_6364:
        /* <DEDUP_REMOVED lines=9> */
.L_x_6371:
[----:B------:R2:W5:Y:S01]  /*3780*/  LDG.E.U16 R24, desc[UR36][R2.64] ;  /* 0x0000002402187981 */ /* 0x000562000c1e1500 */
[----:B------:R-:W-:Y:S05]  /*3790*/  BRA `(.L_x_6362) ;  /* 0x0000000c003c7947 */ /* 0x000fea0003800000 */
.L_x_6370:
        /* <DEDUP_REMOVED lines=9> */
.L_x_6373:
[----:B------:R3:W5:Y:S01]  /*3830*/  LDG.E.U16 R24, desc[UR36][R2.64] ;  /* 0x0000002402187981 */ /* 0x000762000c1e1500 */
[----:B------:R-:W-:Y:S05]  /*3840*/  BRA `(.L_x_6362) ;  /* 0x0000000c00107947 */ /* 0x000fea0003800000 */
.L_x_6372:
        /* <DEDUP_REMOVED lines=9> */
.L_x_6363:
        /* <DEDUP_REMOVED lines=14> */
.L_x_6376:
        /* <DEDUP_REMOVED lines=9> */
.L_x_6375:
        /* <DEDUP_REMOVED lines=28> */
.L_x_6378:
        /* <DEDUP_REMOVED lines=15> */
.L_x_6377:
[----:B------:R-:W2:Y:S02]  /*3d00*/  LDG.E.U16 R0, desc[UR36][R2.64] ;  /* 0x0000002402007981 */ /* 0x000ea4000c1e1500 */
[----:B--2---:R-:W-:-:S05]  /*3d10*/  IMAD.U32 R0, R0, 0x10000, RZ ;  /* 0x0001000000007824 */ /* 0x004fca00078e00ff */
[----:B------:R-:W-:-:S04]  /*3d20*/  F2FP.F16.F32.PACK_AB R0, RZ, R0 ;  /* 0x00000000ff00723e */ /* 0x000fc800000000ff */
[----:B------:R-:W-:Y:S01]  /*3d30*/  PRMT R24, R0, 0x7610, R24 ;  /* 0x0000761000187816 */ /* 0x000fe20000000018 */
[----:B------:R-:W-:Y:S06]  /*3d40*/  BRA `(.L_x_6362) ;  /* 0x0000000400d07947 */ /* 0x000fec0003800000 */
.L_x_6374:
        /* <DEDUP_REMOVED lines=13> */
.L_x_6381:
        /* <DEDUP_REMOVED lines=21> */
.L_x_6385:
[----:B------:R-:W-:Y:S05]  /*3f70*/  BSYNC B1 ;  /* 0x0000000000017941 */ /* 0x000fea0003800000 */
.L_x_6384:
[----:B------:R-:W-:Y:S01]  /*3f80*/  LEA R3, R0, 0x3b800000, 0x17 ;  /* 0x3b80000000037811 */ /* 0x000fe200078eb8ff */
[----:B------:R-:W-:-:S05]  /*3f90*/  IMAD.SHL.U32 R0, R2, 0x100000, RZ ;  /* 0x0010000002007824 */ /* 0x000fca00078e00ff */
[----:B------:R-:W-:-:S07]  /*3fa0*/  LOP3.LUT R0, R3, R0, R4, 0xfe, !PT ;  /* 0x0000000003007212 */ /* 0x000fce00078efe04 */
.L_x_6383:
[----:B------:R-:W-:Y:S05]  /*3fb0*/  BSYNC B0 ;  /* 0x0000000000007941 */ /* 0x000fea0003800000 */
.L_x_6382:
[----:B------:R-:W-:-:S04]  /*3fc0*/  F2FP.F16.F32.PACK_AB R0, RZ, R0 ;  /* 0x00000000ff00723e */ /* 0x000fc800000000ff */
[----:B------:R-:W-:Y:S01]  /*3fd0*/  PRMT R24, R0, 0x7610, R24 ;  /* 0x0000761000187816 */ /* 0x000fe20000000018 */
[----:B------:R-:W-:Y:S06]  /*3fe0*/  BRA `(.L_x_6362) ;  /* 0x0000000400287947 */ /* 0x000fec0003800000 */
.L_x_6380:
        /* <DEDUP_REMOVED lines=21> */
.L_x_6389:
[----:B------:R-:W-:Y:S05]  /*4140*/  BSYNC B1 ;  /* 0x0000000000017941 */ /* 0x000fea0003800000 */
.L_x_6388:
[----:B------:R-:W-:Y:S01]  /*4150*/  LEA R3, R0, 0x37800000, 0x17 ;  /* 0x3780000000037811 */ /* 0x000fe200078eb8ff */
[----:B------:R-:W-:-:S05]  /*4160*/  IMAD.SHL.U32 R0, R2, 0x200000, RZ ;  /* 0x0020000002007824 */ /* 0x000fca00078e00ff */
[----:B------:R-:W-:-:S07]  /*4170*/  LOP3.LUT R0, R3, R0, R4, 0xfe, !PT ;  /* 0x0000000003007212 */ /* 0x000fce00078efe04 */
.L_x_6387:
[----:B------:R-:W-:Y:S05]  /*4180*/  BSYNC B0 ;  /* 0x0000000000007941 */ /* 0x000fea0003800000 */
.L_x_6386:
[----:B------:R-:W-:-:S04]  /*4190*/  F2FP.F16.F32.PACK_AB R0, RZ, R0 ;  /* 0x00000000ff00723e */ /* 0x000fc800000000ff */
[----:B------:R-:W-:Y:S01]  /*41a0*/  PRMT R24, R0, 0x7610, R24 ;  /* 0x0000761000187816 */ /* 0x000fe20000000018 */
[----:B------:R-:W-:Y:S06]  /*41b0*/  BRA `(.L_x_6362) ;  /* 0x0000000000b47947 */ /* 0x000fec0003800000 */
.L_x_6379:
        /* <DEDUP_REMOVED lines=14> */
.L_x_6393:
[----:B------:R-:W-:Y:S05]  /*42a0*/  BSYNC B0 ;  /* 0x0000000000007941 */ /* 0x000fea0003800000 */
.L_x_6392:
[----:B------:R-:W-:-:S04]  /*42b0*/  F2FP.F16.F32.PACK_AB R0, RZ, R0 ;  /* 0x00000000ff00723e */ /* 0x000fc800000000ff */
[----:B------:R-:W-:Y:S01]  /*42c0*/  PRMT R24, R0, 0x7610, R24 ;  /* 0x0000761000187816 */ /* 0x000fe20000000018 */
[----:B------:R-:W-:Y:S06]  /*42d0*/  BRA `(.L_x_6362) ;  /* 0x00000000006c7947 */ /* 0x000fec0003800000 */
.L_x_6367:
        /* <DEDUP_REMOVED lines=16> */
.L_x_6394:
[----:B------:R-:W-:Y:S01]  /*43e0*/  PRMT R24, RZ, 0x7610, R24 ;  /* 0x00007610ff187816 */ /* 0x000fe20000000018 */
[----:B------:R-:W-:Y:S06]  /*43f0*/  BRA `(.L_x_6362) ;  /* 0x0000000000247947 */ /* 0x000fec0003800000 */
.L_x_6391:
[----:B------:R-:W2:Y:S02]  /*4400*/  LDG.E.64 R2, desc[UR36][R2.64] ;  /* 0x0000002402027981 */ /* 0x000ea4000c1e1b00 */
[----:B--2---:R-:W0:Y:S02]  /*4410*/  I2F.U64 R0, R2 ;  /* 0x0000000200007312 */ /* 0x004e240000301000 */
[----:B0-----:R-:W-:-:S04]  /*4420*/  F2FP.F16.F32.PACK_AB R0, RZ, R0 ;  /* 0x00000000ff00723e */ /* 0x001fc800000000ff */
[----:B------:R-:W-:Y:S01]  /*4430*/  PRMT R24, R0, 0x7610, R24 ;  /* 0x0000761000187816 */ /* 0x000fe20000000018 */
[----:B------:R-:W-:Y:S06]  /*4440*/  BRA `(.L_x_6362) ;  /* 0x0000000000107947 */ /* 0x000fec0003800000 */
.L_x_6390:
[----:B------:R-:W2:Y:S02]  /*4450*/  LDG.E R2, desc[UR36][R2.64] ;  /* 0x0000002402027981 */ /* 0x000ea4000c1e1900 */
[----:B--2---:R-:W-:-:S04]  /*4460*/  I2FP.F32.U32 R0, R2 ;  /* 0x0000000200007245 */ /* 0x004fc80000201000 */
[----:B------:R-:W-:-:S04]  /*4470*/  F2FP.F16.F32.PACK_AB R0, RZ, R0 ;  /* 0x00000000ff00723e */ /* 0x000fc800000000ff */
[----:B------:R-:W-:-:S07]  /*4480*/  PRMT R24, R0, 0x7610, R24 ;  /* 0x0000761000187816 */ /* 0x000fce0000000018 */
.L_x_6362:
[----:B------:R-:W-:Y:S05]  /*4490*/  BSYNC B6 ;  /* 0x0000000000067941 */ /* 0x000fea0003800000 */
.L_x_6361:
        /* <DEDUP_REMOVED lines=13> */
[----:B------:R-:W0:Y:S03]  /*4570*/  @!P3 FRND R0, R0 ;  /* 0x000000000000b307 */ /* 0x000e260000201000 */
[----:B------:R-:W-:-:S05]  /*4580*/  @!P2 HADD2.F32 R3, -RZ, R24.H0_H0 ;  /* 0x20000018ff03a230 */ /* 0x000fca0000004100 */
[----:B------:R-:W1:Y:S01]  /*4590*/  @!P1 FRND R25, R25 ;  /* 0x0000001900199307 */ /* 0x000e620000201000 */
[----:B0-----:R-:W-:-:S07]  /*45a0*/  @!P3 F2FP.F16.F32.PACK_AB R4, RZ, R0 ;  /* 0x00000000ff04b23e */ /* 0x001fce00000000ff */
[----:B------:R-:W0:Y:S01]  /*45b0*/  @!P2 FRND R3, R3 ;  /* 0x000000030003a307 */ /* 0x000e220000201000 */
[----:B-1----:R-:W-:-:S07]  /*45c0*/  @!P1 F2FP.F16.F32.PACK_AB R23, RZ, R25 ;  /* 0x00000019ff17923e */ /* 0x002fce00000000ff */
[----:B------:R-:W1:Y:S01]  /*45d0*/  @!P0 FRND R2, R2 ;  /* 0x0000000200028307 */ /* 0x000e620000201000 */
        /* <DEDUP_REMOVED lines=26> */
.L_x_6400:
[----:B------:R-:W-:Y:S02]  /*4780*/  HADD2.F32 R5, -RZ, R4.H0_H0 ;  /* 0x20000004ff057230 */ /* 0x000fe40000004100 */
[----:B------:R-:W-:-:S04]  /*4790*/  IMAD.MOV.U32 R17, RZ, RZ, R27 ;  /* 0x000000ffff117224 */ /* 0x000fc800078e001b */
[----:B------:R-:W0:Y:S02]  /*47a0*/  F2I.S64.TRUNC R4, R5 ;  /* 0x0000000500047311 */ /* 0x000e24000020d900 */
[----:B0-----:R0:W-:Y:S01]  /*47b0*/  STG.E.U8 desc[UR36][R2.64], R4 ;  /* 0x0000000402007986 */ /* 0x0011e2000c101124 */
[----:B------:R-:W-:Y:S05]  /*47c0*/  BRA `(.L_x_6396) ;  /* 0x0000000c00d47947 */ /* 0x000fea0003800000 */
.L_x_6399:
        /* <DEDUP_REMOVED lines=11> */
.L_x_6403:
[----:B------:R-:W-:Y:S02]  /*4880*/  HADD2.F32 R4, -RZ, R4.H0_H0 ;  /* 0x20000004ff047230 */ /* 0x000fe40000004100 */
[----:B------:R-:W-:Y:S02]  /*4890*/  IMAD.MOV.U32 R17, RZ, RZ, R27 ;  /* 0x000000ffff117224 */ /* 0x000fe400078e001b */
[----:B------:R-:W0:Y:S02]  /*48a0*/  F2I.FTZ.TRUNC.NTZ R5, R4 ;  /* 0x0000000400057305 */ /* 0x000e24000021f100 */
[----:B0-----:R0:W-:Y:S01]  /*48b0*/  STG.E desc[UR36][R2.64], R5 ;  /* 0x0000000502007986 */ /* 0x0011e2000c101924 */
[----:B------:R-:W-:Y:S05]  /*48c0*/  BRA `(.L_x_6396) ;  /* 0x0000000c00947947 */ /* 0x000fea0003800000 */
.L_x_6402:
[----:B------:R-:W-:Y:S02]  /*48d0*/  HADD2.F32 R4, -RZ, R4.H0_H0 ;  /* 0x20000004ff047230 */ /* 0x000fe40000004100 */
[----:B------:R-:W-:Y:S02]  /*48e0*/  IMAD.MOV.U32 R17, RZ, RZ, R27 ;  /* 0x000000ffff117224 */ /* 0x000fe400078e001b */
[----:B------:R-:W0:Y:S02]  /*48f0*/  F2I.FTZ.TRUNC.NTZ R5, R4 ;  /* 0x0000000400057305 */ /* 0x000e24000021f100 */
[----:B0-----:R0:W-:Y:S01]  /*4900*/  STG.E.U16 desc[UR36][R2.64], R5 ;  /* 0x0000000502007986 */ /* 0x0011e2000c101524 */
[----:B------:R-:W-:Y:S05]  /*4910*/  BRA `(.L_x_6396) ;  /* 0x0000000c00807947 */ /* 0x000fea0003800000 */
.L_x_6398:
        /* <DEDUP_REMOVED lines=10> */
.L_x_6405:
[----:B------:R0:W-:Y:S01]  /*49c0*/  STG.E.U16 desc[UR36][R2.64], R4 ;  /* 0x0000000402007986 */ /* 0x0001e2000c101524 */
[----:B------:R-:W-:Y:S01]  /*49d0*/  IMAD.MOV.U32 R17, RZ, RZ, R27 ;  /* 0x000000ffff117224 */ /* 0x000fe200078e001b */
[----:B------:R-:W-:Y:S06]  /*49e0*/  BRA `(.L_x_6396) ;  /* 0x0000000c004c7947 */ /* 0x000fec0003800000 */
.L_x_6404:
        /* <DEDUP_REMOVED lines=11> */
.L_x_6407:
[----:B------:R-:W-:Y:S02]  /*4aa0*/  HADD2.F32 R0, -RZ, R4.H0_H0 ;  /* 0x20000004ff007230 */ /* 0x000fe40000004100 */
[----:B------:R-:W-:-:S03]  /*4ab0*/  IMAD.MOV.U32 R17, RZ, RZ, R27 ;  /* 0x000000ffff117224 */ /* 0x000fc600078e001b */
[----:B------:R-:W-:-:S04]  /*4ac0*/  F2FP.F16.F32.PACK_AB R0, RZ, R0 ;  /* 0x00000000ff00723e */ /* 0x000fc800000000ff */
[----:B------:R-:W-:-:S05]  /*4ad0*/  PRMT R0, R0, 0x5410, RZ ;  /* 0x0000541000007816 */ /* 0x000fca00000000ff */
[----:B------:R0:W-:Y:S01]  /*4ae0*/  STG.E desc[UR36][R2.64], R0 ;  /* 0x0000000002007986 */ /* 0x0001e2000c101924 */
[----:B------:R-:W-:Y:S05]  /*4af0*/  BRA `(.L_x_6396) ;  /* 0x0000000c00087947 */ /* 0x000fea0003800000 */
.L_x_6406:
[----:B------:R-:W-:Y:S02]  /*4b00*/  HADD2.F32 R4, -RZ, R4.H0_H0 ;  /* 0x20000004ff047230 */ /* 0x000fe40000004100 */
[----:B------:R-:W-:-:S03]  /*4b10*/  IMAD.MOV.U32 R17, RZ, RZ, R27 ;  /* 0x000000ffff117224 */ /* 0x000fc600078e001b */
[----:B------:R-:W-:-:S06]  /*4b20*/  FMUL.FTZ R4, R4, 1 ;  /* 0x3f80000004047820 */ /* 0x000fcc0000410000 */
[----:B------:R-:W0:Y:S02]  /*4b30*/  F2F.F64.F32 R4, R4 ;  /* 0x0000000400047310 */ /* 0x000e240000201800 */
[----:B0-----:R0:W-:Y:S01]  /*4b40*/  STG.E.64 desc[UR36][R2.64], R4 ;  /* 0x0000000402007986 */ /* 0x0011e2000c101b24 */
[----:B------:R-:W-:Y:S05]  /*4b50*/  BRA `(.L_x_6396) ;  /* 0x0000000800f07947 */ /* 0x000fea0003800000 */
.L_x_6397:
        /* <DEDUP_REMOVED lines=14> */
.L_x_6410:
[----:B------:R-:W-:Y:S01]  /*4c40*/  HADD2.F32 R4, -RZ, R4.H0_H0 ;  /* 0x20000004ff047230 */ /* 0x000fe20000004100 */
[----:B------:R-:W-:Y:S01]  /*4c50*/  CS2R R6, SRZ ;  /* 0x0000000000067805 */ /* 0x000fe2000001ff00 */
[----:B------:R-:W-:-:S03]  /*4c60*/  IMAD.MOV.U32 R17, RZ, RZ, R27 ;  /* 0x000000ffff117224 */ /* 0x000fc600078e001b */
[----:B------:R-:W-:-:S06]  /*4c70*/  FMUL.FTZ R4, R4, 1 ;  /* 0x3f80000004047820 */ /* 0x000fcc0000410000 */
[----:B------:R-:W0:Y:S02]  /*4c80*/  F2F.F64.F32 R4, R4 ;  /* 0x0000000400047310 */ /* 0x000e240000201800 */
[----:B0-----:R0:W-:Y:S01]  /*4c90*/  STG.E.128 desc[UR36][R2.64], R4 ;  /* 0x0000000402007986 */ /* 0x0011e2000c101d24 */
[----:B------:R-:W-:Y:S05]  /*4ca0*/  BRA `(.L_x_6396) ;  /* 0x00000008009c7947 */ /* 0x000fea0003800000 */
.L_x_6409:
        /* <DEDUP_REMOVED lines=21> */
.L_x_6414:
[----:B------:R-:W-:Y:S05]  /*4e00*/  BSYNC B0 ;  /* 0x0000000000007941 */ /* 0x000fea0003800000 */
.L_x_6413:
[----:B------:R-:W-:Y:S01]  /*4e10*/  LOP3.LUT R5, R0, R5, RZ, 0xfc, !PT ;  /* 0x0000000500057212 */ /* 0x000fe200078efcff */
[----:B------:R-:W-:-:S04]  /*4e20*/  IMAD.MOV.U32 R17, RZ, RZ, R27 ;  /* 0x000000ffff117224 */ /* 0x000fc800078e001b */
[----:B------:R0:W-:Y:S01]  /*4e30*/  STG.E.U8 desc[UR36][R2.64], R5 ;  /* 0x0000000502007986 */ /* 0x0001e2000c101124 */
[----:B------:R-:W-:Y:S05]  /*4e40*/  BRA `(.L_x_6396) ;  /* 0x0000000800347947 */ /* 0x000fea0003800000 */
.L_x_6412:
        /* <DEDUP_REMOVED lines=13> */
.L_x_6416:
[----:B------:R-:W-:Y:S01]  /*4f20*/  IMAD.MOV.U32 R0, RZ, RZ, 0x7f ;  /* 0x0000007fff007424 */ /* 0x000fe200078e00ff */
[----:B------:R-:W-:-:S04]  /*4f30*/  ISETP.GT.U32.AND P0, PT, R4, 0x7f800000, PT ;  /* 0x7f8000000400780c */ /* 0x000fc80003f04070 */
[----:B------:R-:W-:-:S09]  /*4f40*/  SEL R0, R0, 0x7c, P0 ;  /* 0x0000007c00007807 */ /* 0x000fd20000000000 */
.L_x_6417:
[----:B------:R-:W-:Y:S05]  /*4f50*/  BSYNC B0 ;  /* 0x0000000000007941 */ /* 0x000fea0003800000 */
.L_x_6415:
[----:B------:R-:W-:Y:S01]  /*4f60*/  LOP3.LUT R4, R5, 0x80000000, RZ, 0xc0, !PT ;  /* 0x8000000005047812 */ /* 0x000fe200078ec0ff */
[----:B------:R-:W-:-:S03]  /*4f70*/  IMAD.MOV.U32 R17, RZ, RZ, R27 ;  /* 0x000000ffff117224 */ /* 0x000fc600078e001b */
[----:B------:R-:W-:-:S04]  /*4f80*/  SHF.R.U32.HI R5, RZ, 0x18, R4 ;  /* 0x00000018ff057819 */ /* 0x000fc80000011604 */
[----:B------:R-:W-:-:S05]  /*4f90*/  LOP3.LUT R5, R0, R5, RZ, 0xfc, !PT ;  /* 0x0000000500057212 */ /* 0x000fca00078efcff */
[----:B------:R0:W-:Y:S01]  /*4fa0*/  STG.E.U8 desc[UR36][R2.64], R5 ;  /* 0x0000000502007986 */ /* 0x0001e2000c101124 */
[----:B------:R-:W-:Y:S05]  /*4fb0*/  BRA `(.L_x_6396) ;  /* 0x0000000400d87947 */ /* 0x000fea0003800000 */
.L_x_6411:
[----:B------:R-:W-:Y:S02]  /*4fc0*/  HADD2.F32 R0, -RZ, R4.H0_H0 ;  /* 0x20000004ff007230 */ /* 0x000fe40000004100 */
[----:B------:R-:W-:-:S03]  /*4fd0*/  IMAD.MOV.U32 R17, RZ, RZ, R27 ;  /* 0x000000ffff117224 */ /* 0x000fc600078e001b */
[----:B------:R-:W-:-:S05]  /*4fe0*/  F2FP.BF16.F32.PACK_AB R0, RZ, R0 ;  /* 0x00000000ff00723e */ /* 0x000fca00000010ff */
[----:B------:R0:W-:Y:S01]  /*4ff0*/  STG.E.U16 desc[UR36][R2.64], R0 ;  /* 0x0000000002007986 */ /* 0x0001e2000c101524 */
[----:B------:R-:W-:Y:S05]  /*5000*/  BRA `(.L_x_6396) ;  /* 0x0000000400c47947 */ /* 0x000fea0003800000 */
.L_x_6408:
        /* <DEDUP_REMOVED lines=13> */
.L_x_6420:
        /* <DEDUP_REMOVED lines=17> */
.L_x_6423:
[----:B------:R-:W-:-:S04]  /*51f0*/  LOP3.LUT R0, R7, 0x80000000, RZ, 0xc0, !PT ;  /* 0x8000000007007812 */ /* 0x000fc800078ec0ff */
[----:B------:R-:W-:-:S04]  /*5200*/  SHF.R.U32.HI R5, RZ, 0x18, R0 ;  /* 0x00000018ff057819 */ /* 0x000fc80000011600 */
[----:B------:R-:W-:-:S04]  /*5210*/  LOP3.LUT R4, R4, R5, RZ, 0xfc, !PT ;  /* 0x0000000504047212 */ /* 0x000fc800078efcff */
[----:B------:R-:W-:-:S07]  /*5220*/  PRMT R0, R4, 0x7610, R0 ;  /* 0x0000761004007816 */ /* 0x000fce0000000000 */
.L_x_6422:
[----:B------:R-:W-:Y:S05]  /*5230*/  BSYNC B0 ;  /* 0x0000000000007941 */ /* 0x000fea0003800000 */
.L_x_6421:
[----:B------:R3:W-:Y:S01]  /*5240*/  STG.E.U8 desc[UR36][R2.64], R0 ;  /* 0x0000000002007986 */ /* 0x0007e2000c101124 */
[----:B------:R-:W-:Y:S01]  /*5250*/  IMAD.MOV.U32 R17, RZ, RZ, R27 ;  /* 0x000000ffff117224 */ /* 0x000fe200078e001b */
[----:B------:R-:W-:Y:S06]  /*5260*/  BRA `(.L_x_6396) ;  /* 0x00000004002c7947 */ /* 0x000fec0003800000 */
.L_x_6419:
        /* <DEDUP_REMOVED lines=17> */
.L_x_6426:
[----:B------:R-:W-:-:S04]  /*5380*/  LOP3.LUT R0, R7, 0x80000000, RZ, 0xc0, !PT ;  /* 0x8000000007007812 */ /* 0x000fc800078ec0ff */
[----:B------:R-:W-:-:S04]  /*5390*/  SHF.R.U32.HI R5, RZ, 0x18, R0 ;  /* 0x00000018ff057819 */ /* 0x000fc80000011600 */
[----:B------:R-:W-:-:S04]  /*53a0*/  LOP3.LUT R4, R4, R5, RZ, 0xfc, !PT ;  /* 0x0000000504047212 */ /* 0x000fc800078efcff */
[----:B------:R-:W-:-:S07]  /*53b0*/  PRMT R0, R4, 0x7610, R0 ;  /* 0x0000761004007816 */ /* 0x000fce0000000000 */
.L_x_6425:
[----:B------:R-:W-:Y:S05]  /*53c0*/  BSYNC B0 ;  /* 0x0000000000007941 */ /* 0x000fea0003800000 */
.L_x_6424:
[----:B------:R0:W-:Y:S01]  /*53d0*/  STG.E.U8 desc[UR36][R2.64], R0 ;  /* 0x0000000002007986 */ /* 0x0001e2000c101124 */
[----:B------:R-:W-:Y:S01]  /*53e0*/  IMAD.MOV.U32 R17, RZ, RZ, R27 ;  /* 0x000000ffff117224 */ /* 0x000fe200078e001b */
[----:B------:R-:W-:Y:S06]  /*53f0*/  BRA `(.L_x_6396) ;  /* 0x0000000000c87947 */ /* 0x000fec0003800000 */
.L_x_6418:
        /* <DEDUP_REMOVED lines=23> */
.L_x_6401:
        /* <DEDUP_REMOVED lines=16> */
.L_x_6429:
[----:B------:R-:W-:Y:S01]  /*5670*/  IMAD.MOV.U32 R17, RZ, RZ, R27 ;  /* 0x000000ffff117224 */ /* 0x000fe200078e001b */
[----:B------:R-:W-:Y:S06]  /*5680*/  BRA `(.L_x_6396) ;  /* 0x0000000000247947 */ /* 0x000fec0003800000 */
.L_x_6428:
[----:B------:R-:W-:Y:S02]  /*5690*/  HADD2.F32 R4, -RZ, R4.H0_H0 ;  /* 0x20000004ff047230 */ /* 0x000fe40000004100 */
[----:B------:R-:W-:-:S04]  /*56a0*/  IMAD.MOV.U32 R17, RZ, RZ, R27 ;  /* 0x000000ffff117224 */ /* 0x000fc800078e001b */
[----:B------:R-:W0:Y:S02]  /*56b0*/  F2I.U64.TRUNC R4, R4 ;  /* 0x0000000400047311 */ /* 0x000e24000020d800 */
[----:B0-----:R2:W-:Y:S01]  /*56c0*/  STG.E.64 desc[UR36][R2.64], R4 ;  /* 0x0000000402007986 */ /* 0x0015e2000c101b24 */
[----:B------:R-:W-:Y:S05]  /*56d0*/  BRA `(.L_x_6396) ;  /* 0x0000000000107947 */ /* 0x000fea0003800000 */
.L_x_6427:
[----:B------:R-:W-:Y:S02]  /*56e0*/  HADD2.F32 R4, -RZ, R4.H0_H0 ;  /* 0x20000004ff047230 */ /* 0x000fe40000004100 */
[----:B------:R-:W-:Y:S02]  /*56f0*/  IMAD.MOV.U32 R17, RZ, RZ, R27 ;  /* 0x000000ffff117224 */ /* 0x000fe400078e001b */
[----:B------:R-:W0:Y:S02]  /*5700*/  F2I.FTZ.U32.TRUNC.NTZ R5, R4 ;  /* 0x0000000400057305 */ /* 0x000e24000021f000 */
[----:B0-----:R0:W-:Y:S03]  /*5710*/  STG.E desc[UR36][R2.64], R5 ;  /* 0x0000000502007986 */ /* 0x0011e6000c101924 */
.L_x_6396:
[----:B------:R-:W-:Y:S05]  /*5720*/  BSYNC B6 ;  /* 0x0000000000067941 */ /* 0x000fea0003800000 */
.L_x_6395:
        /* <DEDUP_REMOVED lines=25> */
.L_x_6435:
[----:B------:R-:W-:-:S06]  /*58c0*/  HADD2.F32 R5, -RZ, R24.H0_H0 ;  /* 0x20000018ff057230 */ /* 0x000fcc0000004100 */
[----:B------:R-:W0:Y:S02]  /*58d0*/  F2I.S64.TRUNC R4, R5 ;  /* 0x0000000500047311 */ /* 0x000e24000020d900 */
[----:B0-----:R0:W-:Y:S01]  /*58e0*/  STG.E.U8 desc[UR36][R2.64], R4 ;  /* 0x0000000402007986 */ /* 0x0011e2000c101124 */
[----:B------:R-:W-:Y:S05]  /*58f0*/  BRA `(.L_x_6437) ;  /* 0x0000000c00847947 */ /* 0x000fea0003800000 */
.L_x_6434:
        /* <DEDUP_REMOVED lines=10> */
.L_x_6439:
[----:B------:R-:W-:-:S04]  /*59a0*/  HADD2.F32 R24, -RZ, R24.H0_H0 ;  /* 0x20000018ff187230 */ /* 0x000fc80000004100 */
[----:B------:R-:W0:Y:S02]  /*59b0*/  F2I.FTZ.TRUNC.NTZ R5, R24 ;  /* 0x0000001800057305 */ /* 0x000e24000021f100 */
[----:B0-----:R0:W-:Y:S01]  /*59c0*/  STG.E desc[UR36][R2.64], R5 ;  /* 0x0000000502007986 */ /* 0x0011e2000c101924 */
[----:B------:R-:W-:Y:S05]  /*59d0*/  BRA `(.L_x_6437) ;  /* 0x0000000c004c7947 */ /* 0x000fea0003800000 */
.L_x_6438:
[----:B------:R-:W-:-:S04]  /*59e0*/  HADD2.F32 R24, -RZ, R24.H0_H0 ;  /* 0x20000018ff187230 */ /* 0x000fc80000004100 */
[----:B------:R-:W0:Y:S02]  /*59f0*/  F2I.FTZ.TRUNC.NTZ R5, R24 ;  /* 0x0000001800057305 */ /* 0x000e24000021f100 */
[----:B0-----:R0:W-:Y:S01]  /*5a00*/  STG.E.U16 desc[UR36][R2.64], R5 ;  /* 0x0000000502007986 */ /* 0x0011e2000c101524 */
[----:B------:R-:W-:Y:S05]  /*5a10*/  BRA `(.L_x_6437) ;  /* 0x0000000c003c7947 */ /* 0x000fea0003800000 */
.L_x_6433:
        /* <DEDUP_REMOVED lines=9> */
.L_x_6441:
[----:B------:R0:W-:Y:S01]  /*5ab0*/  STG.E.U16 desc[UR36][R2.64], R24 ;  /* 0x0000001802007986 */ /* 0x0001e2000c101524 */
[----:B------:R-:W-:Y:S05]  /*5ac0*/  BRA `(.L_x_6437) ;  /* 0x0000000c00107947 */ /* 0x000fea0003800000 */
.L_x_6440:
        /* <DEDUP_REMOVED lines=10> */
.L_x_6443:
[----:B------:R-:W-:-:S05]  /*5b70*/  HADD2.F32 R0, -RZ, R24.H0_H0 ;  /* 0x20000018ff007230 */ /* 0x000fca0000004100 */
[----:B------:R-:W-:-:S04]  /*5b80*/  F2FP.F16.F32.PACK_AB R0, RZ, R0 ;  /* 0x00000000ff00723e */ /* 0x000fc800000000ff */
[----:B------:R-:W-:-:S05]  /*5b90*/  PRMT R0, R0, 0x5410, RZ ;  /* 0x0000541000007816 */ /* 0x000fca00000000ff */
[----:B------:R0:W-:Y:S01]  /*5ba0*/  STG.E desc[UR36][R2.64], R0 ;  /* 0x0000000002007986 */ /* 0x0001e2000c101924 */
[----:B------:R-:W-:Y:S05]  /*5bb0*/  BRA `(.L_x_6437) ;  /* 0x0000000800d47947 */ /* 0x000fea0003800000 */
.L_x_6442:
[----:B------:R-:W-:-:S05]  /*5bc0*/  HADD2.F32 R4, -RZ, R24.H0_H0 ;  /* 0x20000018ff047230 */ /* 0x000fca0000004100 */
[----:B------:R-:W-:-:S06]  /*5bd0*/  FMUL.FTZ R4, R4, 1 ;  /* 0x3f80000004047820 */ /* 0x000fcc0000410000 */
[----:B------:R-:W0:Y:S02]  /*5be0*/  F2F.F64.F32 R4, R4 ;  /* 0x0000000400047310 */ /* 0x000e240000201800 */
[----:B0-----:R0:W-:Y:S01]  /*5bf0*/  STG.E.64 desc[UR36][R2.64], R4 ;  /* 0x0000000402007986 */ /* 0x0011e2000c101b24 */
[----:B------:R-:W-:Y:S05]  /*5c00*/  BRA `(.L_x_6437) ;  /* 0x0000000800c07947 */ /* 0x000fea0003800000 */
.L_x_6432:
        /* <DEDUP_REMOVED lines=13> */
.L_x_6446:
[----:B------:R-:W-:Y:S01]  /*5ce0*/  HADD2.F32 R24, -RZ, R24.H0_H0 ;  /* 0x20000018ff187230 */ /* 0x000fe20000004100 */
[----:B------:R-:W-:-:S04]  /*5cf0*/  CS2R R6, SRZ ;  /* 0x0000000000067805 */ /* 0x000fc8000001ff00 */
[----:B------:R-:W-:-:S06]  /*5d00*/  FMUL.FTZ R4, R24, 1 ;  /* 0x3f80000018047820 */ /* 0x000fcc0000410000 */
[----:B------:R-:W0:Y:S02]  /*5d10*/  F2F.F64.F32 R4, R4 ;  /* 0x0000000400047310 */ /* 0x000e240000201800 */
[----:B0-----:R0:W-:Y:S01]  /*5d20*/  STG.E.128 desc[UR36][R2.64], R4 ;  /* 0x0000000402007986 */ /* 0x0011e2000c101d24 */
[----:B------:R-:W-:Y:S05]  /*5d30*/  BRA `(.L_x_6437) ;  /* 0x0000000800747947 */ /* 0x000fea0003800000 */
.L_x_6445:
        /* <DEDUP_REMOVED lines=21> */
.L_x_6450:
[----:B------:R-:W-:Y:S05]  /*5e90*/  BSYNC B0 ;  /* 0x0000000000007941 */ /* 0x000fea0003800000 */
.L_x_6449:
[----:B------:R-:W-:-:S05]  /*5ea0*/  LOP3.LUT R5, R0, R5, RZ, 0xfc, !PT ;  /* 0x0000000500057212 */ /* 0x000fca00078efcff */
[----:B------:R0:W-:Y:S01]  /*5eb0*/  STG.E.U8 desc[UR36][R2.64], R5 ;  /* 0x0000000502007986 */ /* 0x0001e2000c101124 */
[----:B------:R-:W-:Y:S05]  /*5ec0*/  BRA `(.L_x_6437) ;  /* 0x0000000800107947 */ /* 0x000fea0003800000 */
.L_x_6448:
        /* <DEDUP_REMOVED lines=13> */
.L_x_6452:
[----:B------:R-:W-:Y:S01]  /*5fa0*/  IMAD.MOV.U32 R0, RZ, RZ, 0x7f ;  /* 0x0000007fff007424 */ /* 0x000fe200078e00ff */
[----:B------:R-:W-:-:S04]  /*5fb0*/  ISETP.GT.U32.AND P0, PT, R4, 0x7f800000, PT ;  /* 0x7f8000000400780c */ /* 0x000fc80003f04070 */
[----:B------:R-:W-:-:S09]  /*5fc0*/  SEL R0, R0, 0x7c, P0 ;  /* 0x0000007c00007807 */ /* 0x000fd20000000000 */
.L_x_6453:
[----:B------:R-:W-:Y:S05]  /*5fd0*/  BSYNC B0 ;  /* 0x0000000000007941 */ /* 0x000fea0003800000 */
.L_x_6451:
[----:B------:R-:W-:-:S04]  /*5fe0*/  LOP3.LUT R4, R5, 0x80000000, RZ, 0xc0, !PT ;  /* 0x8000000005047812 */ /* 0x000fc800078ec0ff */
[----:B------:R-:W-:-:S04]  /*5ff0*/  SHF.R.U32.HI R5, RZ, 0x18, R4 ;  /* 0x00000018ff057819 */ /* 0x000fc80000011604 */
[----:B------:R-:W-:-:S05]  /*6000*/  LOP3.LUT R5, R0, R5, RZ, 0xfc, !PT ;  /* 0x0000000500057212 */ /* 0x000fca00078efcff */
[----:B------:R0:W-:Y:S01]  /*6010*/  STG.E.U8 desc[UR36][R2.64], R5 ;  /* 0x0000000502007986 */ /* 0x0001e2000c101124 */
[----:B------:R-:W-:Y:S05]  /*6020*/  BRA `(.L_x_6437) ;  /* 0x0000000400b87947 */ /* 0x000fea0003800000 */
.L_x_6447:
[----:B------:R-:W-:-:S05]  /*6030*/  HADD2.F32 R0, -RZ, R24.H0_H0 ;  /* 0x20000018ff007230 */ /* 0x000fca0000004100 */
[----:B------:R-:W-:-:S05]  /*6040*/  F2FP.BF16.F32.PACK_AB R0, RZ, R0 ;  /* 0x00000000ff00723e */ /* 0x000fca00000010ff */
[----:B------:R0:W-:Y:S01]  /*6050*/  STG.E.U16 desc[UR36][R2.64], R0 ;  /* 0x0000000002007986 */ /* 0x0001e2000c101524 */
[----:B------:R-:W-:Y:S05]  /*6060*/  BRA `(.L_x_6437) ;  /* 0x0000000400a87947 */ /* 0x000fea0003800000 */
.L_x_6444:
        /* <DEDUP_REMOVED lines=12> */
.L_x_6456:
        /* <DEDUP_REMOVED lines=17> */
.L_x_6459:
[----:B------:R-:W-:-:S04]  /*6240*/  LOP3.LUT R0, R7, 0x80000000, RZ, 0xc0, !PT ;  /* 0x8000000007007812 */ /* 0x000fc800078ec0ff */
[----:B------:R-:W-:-:S04]  /*6250*/  SHF.R.U32.HI R5, RZ, 0x18, R0 ;  /* 0x00000018ff057819 */ /* 0x000fc80000011600 */
[----:B------:R-:W-:-:S04]  /*6260*/  LOP3.LUT R4, R4, R5, RZ, 0xfc, !PT ;  /* 0x0000000504047212 */ /* 0x000fc800078efcff */
[----:B------:R-:W-:-:S07]  /*6270*/  PRMT R0, R4, 0x7610, R0 ;  /* 0x0000761004007816 */ /* 0x000fce0000000000 */
.L_x_6458:
[----:B------:R-:W-:Y:S05]  /*6280*/  BSYNC B0 ;  /* 0x0000000000007941 */ /* 0x000fea0003800000 */
.L_x_6457:
[----:B------:R3:W-:Y:S01]  /*6290*/  STG.E.U8 desc[UR36][R2.64], R0 ;  /* 0x0000000002007986 */ /* 0x0007e2000c101124 */
[----:B------:R-:W-:Y:S05]  /*62a0*/  BRA `(.L_x_6437) ;  /* 0x0000000400187947 */ /* 0x000fea0003800000 */
.L_x_6455:
        /* <DEDUP_REMOVED lines=17> */
.L_x_6462:
[----:B------:R-:W-:-:S04]  /*63c0*/  LOP3.LUT R0, R7, 0x80000000, RZ, 0xc0, !PT ;  /* 0x8000000007007812 */ /* 0x000fc800078ec0ff */
[----:B------:R-:W-:-:S04]  /*63d0*/  SHF.R.U32.HI R5, RZ, 0x18, R0 ;  /* 0x00000018ff057819 */ /* 0x000fc80000011600 */
[----:B------:R-:W-:-:S04]  /*63e0*/  LOP3.LUT R4, R4, R5, RZ, 0xfc, !PT ;  /* 0x0000000504047212 */ /* 0x000fc800078efcff */
[----:B------:R-:W-:-:S07]  /*63f0*/  PRMT R0, R4, 0x7610, R0 ;  /* 0x0000761004007816 */ /* 0x000fce0000000000 */
.L_x_6461:
[----:B------:R-:W-:Y:S05]  /*6400*/  BSYNC B0 ;  /* 0x0000000000007941 */ /* 0x000fea0003800000 */
.L_x_6460:
[----:B------:R0:W-:Y:S01]  /*6410*/  STG.E.U8 desc[UR36][R2.64], R0 ;  /* 0x0000000002007986 */ /* 0x0001e2000c101124 */
[----:B------:R-:W-:Y:S05]  /*6420*/  BRA `(.L_x_6437) ;  /* 0x0000000000b87947 */ /* 0x000fea0003800000 */
.L_x_6454:
        /* <DEDUP_REMOVED lines=22> */
.L_x_6436:
        /* <DEDUP_REMOVED lines=16> */
.L_x_6465:
[----:B------:R-:W-:Y:S05]  /*6690*/  BRA `(.L_x_6437) ;  /* 0x00000000001c7947 */ /* 0x000fea0003800000 */
.L_x_6464:
[----:B------:R-:W-:-:S06]  /*66a0*/  HADD2.F32 R4, -RZ, R24.H0_H0 ;  /* 0x20000018ff047230 */ /* 0x000fcc0000004100 */
[----:B------:R-:W0:Y:S02]  /*66b0*/  F2I.U64.TRUNC R4, R4 ;  /* 0x0000000400047311 */ /* 0x000e24000020d800 */
[----:B0-----:R2:W-:Y:S01]  /*66c0*/  STG.E.64 desc[UR36][R2.64], R4 ;  /* 0x0000000402007986 */ /* 0x0015e2000c101b24 */
[----:B------:R-:W-:Y:S05]  /*66d0*/  BRA `(.L_x_6437) ;  /* 0x00000000000c7947 */ /* 0x000fea0003800000 */
.L_x_6463:
[----:B------:R-:W-:-:S04]  /*66e0*/  HADD2.F32 R24, -RZ, R24.H0_H0 ;  /* 0x20000018ff187230 */ /* 0x000fc80000004100 */
[----:B------:R-:W0:Y:S02]  /*66f0*/  F2I.FTZ.U32.TRUNC.NTZ R5, R24 ;  /* 0x0000001800057305 */ /* 0x000e24000021f000 */
[----:B0-----:R0:W-:Y:S02]  /*6700*/  STG.E desc[UR36][R2.64], R5 ;  /* 0x0000000502007986 */ /* 0x0011e4000c101924 */
.L_x_6437:
        /* <DEDUP_REMOVED lines=25> */
.L_x_6469:
[----:B------:R-:W-:-:S06]  /*68a0*/  HADD2.F32 R5, -RZ, R23.H0_H0 ;  /* 0x20000017ff057230 */ /* 0x000fcc0000004100 */
[----:B------:R-:W0:Y:S02]  /*68b0*/  F2I.S64.TRUNC R4, R5 ;  /* 0x0000000500047311 */ /* 0x000e24000020d900 */
[----:B0-----:R3:W-:Y:S01]  /*68c0*/  STG.E.U8 desc[UR36][R2.64], R4 ;  /* 0x0000000402007986 */ /* 0x0017e2000c101124 */
[----:B------:R-:W-:Y:S05]  /*68d0*/  BRA `(.L_x_6471) ;  /* 0x0000000c00847947 */ /* 0x000fea0003800000 */
.L_x_6468:
        /* <DEDUP_REMOVED lines=10> */
.L_x_6473:
[----:B------:R-:W-:-:S06]  /*6980*/  HADD2.F32 R23, -RZ, R23.H0_H0 ;  /* 0x20000017ff177230 */ /* 0x000fcc0000004100 */
[----:B------:R-:W0:Y:S02]  /*6990*/  F2I.FTZ.TRUNC.NTZ R23, R23 ;  /* 0x0000001700177305 */ /* 0x000e24000021f100 */
[----:B0-----:R2:W-:Y:S01]  /*69a0*/  STG.E desc[UR36][R2.64], R23 ;  /* 0x0000001702007986 */ /* 0x0015e2000c101924 */
[----:B------:R-:W-:Y:S05]  /*69b0*/  BRA `(.L_x_6471) ;  /* 0x0000000c004c7947 */ /* 0x000fea0003800000 */
.L_x_6472:
[----:B------:R-:W-:-:S06]  /*69c0*/  HADD2.F32 R23, -RZ, R23.H0_H0 ;  /* 0x20000017ff177230 */ /* 0x000fcc0000004100 */
[----:B------:R-:W0:Y:S02]  /*69d0*/  F2I.FTZ.TRUNC.NTZ R23, R23 ;  /* 0x0000001700177305 */ /* 0x000e24000021f100 */
[----:B0-----:R0:W-:Y:S01]  /*69e0*/  STG.E.U16 desc[UR36][R2.64], R23 ;  /* 0x0000001702007986 */ /* 0x0011e2000c101524 */
[----:B------:R-:W-:Y:S05]  /*69f0*/  BRA `(.L_x_6471) ;  /* 0x0000000c003c7947 */ /* 0x000fea0003800000 */
.L_x_6467:
        /* <DEDUP_REMOVED lines=9> */
.L_x_6475:
[----:B------:R0:W-:Y:S01]  /*6a90*/  STG.E.U16 desc[UR36][R2.64], R23 ;  /* 0x0000001702007986 */ /* 0x0001e2000c101524 */
[----:B------:R-:W-:Y:S05]  /*6aa0*/  BRA `(.L_x_6471) ;  /* 0x0000000c00107947 */ /* 0x000fea0003800000 */
.L_x_6474:
        /* <DEDUP_REMOVED lines=10> */
.L_x_6477:
[----:B------:R-:W-:-:S05]  /*6b50*/  HADD2.F32 R0, -RZ, R23.H0_H0 ;  /* 0x20000017ff007230 */ /* 0x000fca0000004100 */
[----:B------:R-:W-:-:S04]  /*6b60*/  F2FP.F16.F32.PACK_AB R0, RZ, R0 ;  /* 0x00000000ff00723e */ /* 0x000fc800000000ff */
[----:B------:R-:W-:-:S05]  /*6b70*/  PRMT R0, R0, 0x5410, RZ ;  /* 0x0000541000007816 */ /* 0x000fca00000000ff */
[----:B------:R0:W-:Y:S01]  /*6b80*/  STG.E desc[UR36][R2.64], R0 ;  /* 0x0000000002007986 */ /* 0x0001e2000c101924 */
[----:B------:R-:W-:Y:S05]  /*6b90*/  BRA `(.L_x_6471) ;  /* 0x0000000800d47947 */ /* 0x000fea0003800000 */
.L_x_6476:
[----:B------:R-:W-:-:S05]  /*6ba0*/  HADD2.F32 R4, -RZ, R23.H0_H0 ;  /* 0x20000017ff047230 */ /* 0x000fca0000004100 */
[----:B------:R-:W-:-:S06]  /*6bb0*/  FMUL.FTZ R4, R4, 1 ;  /* 0x3f80000004047820 */ /* 0x000fcc0000410000 */
[----:B------:R-:W0:Y:S02]  /*6bc0*/  F2F.F64.F32 R4, R4 ;  /* 0x0000000400047310 */ /* 0x000e240000201800 */
[----:B0-----:R0:W-:Y:S01]  /*6bd0*/  STG.E.64 desc[UR36][R2.64], R4 ;  /* 0x0000000402007986 */ /* 0x0011e2000c101b24 */
[----:B------:R-:W-:Y:S05]  /*6be0*/  BRA `(.L_x_6471) ;  /* 0x0000000800c07947 */ /* 0x000fea0003800000 */
.L_x_6466:
        /* <DEDUP_REMOVED lines=13> */
.L_x_6480:
[----:B------:R-:W-:Y:S01]  /*6cc0*/  HADD2.F32 R23, -RZ, R23.H0_H0 ;  /* 0x20000017ff177230 */ /* 0x000fe20000004100 */
[----:B------:R-:W-:-:S04]  /*6cd0*/  CS2R R6, SRZ ;  /* 0x0000000000067805 */ /* 0x000fc8000001ff00 */
[----:B------:R-:W-:-:S06]  /*6ce0*/  FMUL.FTZ R4, R23, 1 ;  /* 0x3f80000017047820 */ /* 0x000fcc0000410000 */
[----:B------:R-:W0:Y:S02]  /*6cf0*/  F2F.F64.F32 R4, R4 ;  /* 0x0000000400047310 */ /* 0x000e240000201800 */
[----:B0-----:R0:W-:Y:S01]  /*6d00*/  STG.E.128 desc[UR36][R2.64], R4 ;  /* 0x0000000402007986 */ /* 0x0011e2000c101d24 */
[----:B------:R-:W-:Y:S05]  /*6d10*/  BRA `(.L_x_6471) ;  /* 0x0000000800747947 */ /* 0x000fea0003800000 */
.L_x_6479:
        /* <DEDUP_REMOVED lines=21> */
.L_x_6484:
[----:B------:R-:W-:Y:S05]  /*6e70*/  BSYNC B0 ;  /* 0x0000000000007941 */ /* 0x000fea0003800000 */
.L_x_6483:
[----:B------:R-:W-:-:S05]  /*6e80*/  LOP3.LUT R5, R0, R5, RZ, 0xfc, !PT ;  /* 0x0000000500057212 */ /* 0x000fca00078efcff */
[----:B------:R0:W-:Y:S01]  /*6e90*/  STG.E.U8 desc[UR36][R2.64], R5 ;  /* 0x0000000502007986 */ /* 0x0001e2000c101124 */
[----:B------:R-:W-:Y:S05]  /*6ea0*/  BRA `(.L_x_6471) ;  /* 0x0000000800107947 */ /* 0x000fea0003800000 */
.L_x_6482:
        /* <DEDUP_REMOVED lines=13> */
.L_x_6486:
[----:B------:R-:W-:Y:S01]  /*6f80*/  IMAD.MOV.U32 R0, RZ, RZ, 0x7f ;  /* 0x0000007fff007424 */ /* 0x000fe200078e00ff */
[----:B------:R-:W-:-:S04]  /*6f90*/  ISETP.GT.U32.AND P0, PT, R4, 0x7f800000, PT ;  /* 0x7f8000000400780c */ /* 0x000fc80003f04070 */
[----:B------:R-:W-:-:S09]  /*6fa0*/  SEL R0, R0, 0x7c, P0 ;  /* 0x0000007c00007807 */ /* 0x000fd20000000000 */
.L_x_6487:
[----:B------:R-:W-:Y:S05]  /*6fb0*/  BSYNC B0 ;  /* 0x0000000000007941 */ /* 0x000fea0003800000 */
.L_x_6485:
[----:B------:R-:W-:-:S04]  /*6fc0*/  LOP3.LUT R4, R23, 0x80000000, RZ, 0xc0, !PT ;  /* 0x8000000017047812 */ /* 0x000fc800078ec0ff */
[----:B------:R-:W-:-:S04]  /*6fd0*/  SHF.R.U32.HI R5, RZ, 0x18, R4 ;  /* 0x00000018ff057819 */ /* 0x000fc80000011604 */
[----:B------:R-:W-:-:S05]  /*6fe0*/  LOP3.LUT R5, R0, R5, RZ, 0xfc, !PT ;  /* 0x0000000500057212 */ /* 0x000fca00078efcff */
[----:B------:R0:W-:Y:S01]  /*6ff0*/  STG.E.U8 desc[UR36][R2.64], R5 ;  /* 0x0000000502007986 */ /* 0x0001e2000c101124 */
[----:B------:R-:W-:Y:S05]  /*7000*/  BRA `(.L_x_6471) ;  /* 0x0000000400b87947 */ /* 0x000fea0003800000 */
.L_x_6481:
[----:B------:R-:W-:-:S05]  /*7010*/  HADD2.F32 R0, -RZ, R23.H0_H0 ;  /* 0x20000017ff007230 */ /* 0x000fca0000004100 */
[----:B------:R-:W-:-:S05]  /*7020*/  F2FP.BF16.F32.PACK_AB R0, RZ, R0 ;  /* 0x00000000ff00723e */ /* 0x000fca00000010ff */
[----:B------:R0:W-:Y:S01]  /*7030*/  STG.E.U16 desc[UR36][R2.64], R0 ;  /* 0x0000000002007986 */ /* 0x0001e2000c101524 */
[----:B------:R-:W-:Y:S05]  /*7040*/  BRA `(.L_x_6471) ;  /* 0x0000000400a87947 */ /* 0x000fea0003800000 */
.L_x_6478:
        /* <DEDUP_REMOVED lines=12> */
.L_x_6490:
        /* <DEDUP_REMOVED lines=17> */
.L_x_6493:
[----:B------:R-:W-:-:S04]  /*7220*/  LOP3.LUT R0, R23, 0x80000000, RZ, 0xc0, !PT ;  /* 0x8000000017007812 */ /* 0x000fc800078ec0ff */
[----:B------:R-:W-:-:S04]  /*7230*/  SHF.R.U32.HI R5, RZ, 0x18, R0 ;  /* 0x00000018ff057819 */ /* 0x000fc80000011600 */
[----:B------:R-:W-:-:S04]  /*7240*/  LOP3.LUT R4, R4, R5, RZ, 0xfc, !PT ;  /* 0x0000000504047212 */ /* 0x000fc800078efcff */
[----:B------:R-:W-:-:S07]  /*7250*/  PRMT R0, R4, 0x7610, R0 ;  /* 0x0000761004007816 */ /* 0x000fce0000000000 */
.L_x_6492:
[----:B------:R-:W-:Y:S05]  /*7260*/  BSYNC B0 ;  /* 0x0000000000007941 */ /* 0x000fea0003800000 */
.L_x_6491:
[----:B------:R0:W-:Y:S01]  /*7270*/  STG.E.U8 desc[UR36][R2.64], R0 ;  /* 0x0000000002007986 */ /* 0x0001e2000c101124 */
[----:B------:R-:W-:Y:S05]  /*7280*/  BRA `(.L_x_6471) ;  /* 0x0000000400187947 */ /* 0x000fea0003800000 */
.L_x_6489:
        /* <DEDUP_REMOVED lines=17> */
.L_x_6496:
[----:B------:R-:W-:-:S04]  /*73a0*/  LOP3.LUT R0, R23, 0x80000000, RZ, 0xc0, !PT ;  /* 0x8000000017007812 */ /* 0x000fc800078ec0ff */
[----:B------:R-:W-:-:S04]  /*73b0*/  SHF.R.U32.HI R5, RZ, 0x18, R0 ;  /* 0x00000018ff057819 */ /* 0x000fc80000011600 */
[----:B------:R-:W-:-:S04]  /*73c0*/  LOP3.LUT R4, R4, R5, RZ, 0xfc, !PT ;  /* 0x0000000504047212 */ /* 0x000fc800078efcff */
[----:B------:R-:W-:-:S07]  /*73d0*/  PRMT R0, R4, 0x7610, R0 ;  /* 0x0000761004007816 */ /* 0x000fce0000000000 */
.L_x_6495:
[----:B------:R-:W-:Y:S05]  /*73e0*/  BSYNC B0 ;  /* 0x0000000000007941 */ /* 0x000fea0003800000 */
.L_x_6494:
[----:B------:R0:W-:Y:S01]  /*73f0*/  STG.E.U8 desc[UR36][R2.64], R0 ;  /* 0x0000000002007986 */ /* 0x0001e2000c101124 */
[----:B------:R-:W-:Y:S05]  /*7400*/  BRA `(.L_x_6471) ;  /* 0x0000000000b87947 */ /* 0x000fea0003800000 */
.L_x_6488:
        /* <DEDUP_REMOVED lines=22> */
.L_x_6470:
        /* <DEDUP_REMOVED lines=16> */
.L_x_6499:
[----:B------:R-:W-:Y:S05]  /*7670*/  BRA `(.L_x_6471) ;  /* 0x00000000001c7947 */ /* 0x000fea0003800000 */
.L_x_6498:
[----:B------:R-:W-:-:S06]  /*7680*/  HADD2.F32 R4, -RZ, R23.H0_H0 ;  /* 0x20000017ff047230 */ /* 0x000fcc0000004100 */
[----:B------:R-:W0:Y:S02]  /*7690*/  F2I.U64.TRUNC R4, R4 ;  /* 0x0000000400047311 */ /* 0x000e24000020d800 */
[----:B0-----:R0:W-:Y:S01]  /*76a0*/  STG.E.64 desc[UR36][R2.64], R4 ;  /* 0x0000000402007986 */ /* 0x0011e2000c101b24 */
[----:B------:R-:W-:Y:S05]  /*76b0*/  BRA `(.L_x_6471) ;  /* 0x00000000000c7947 */ /* 0x000fea0003800000 */
.L_x_6497:
[----:B------:R-:W-:-:S06]  /*76c0*/  HADD2.F32 R23, -RZ, R23.H0_H0 ;  /* 0x20000017ff177230 */ /* 0x000fcc0000004100 */
[----:B------:R-:W0:Y:S02]  /*76d0*/  F2I.FTZ.U32.TRUNC.NTZ R23, R23 ;  /* 0x0000001700177305 */ /* 0x000e24000021f000 */
[----:B0-----:R0:W-:Y:S02]  /*76e0*/  STG.E desc[UR36][R2.64], R23 ;  /* 0x0000001702007986 */ /* 0x0011e4000c101924 */
.L_x_6471:
[----:B------:R-:W-:-:S07]  /*76f0*/  VIADD R17, R17, 0x80 ;  /* 0x0000008011117836 */ /* 0x000fce0000000000 */
.L_x_6431:
[----:B------:R-:W-:Y:S05]  /*7700*/  BSYNC B6 ;  /* 0x0000000000067941 */ /* 0x000fea0003800000 */
.L_x_6430:
        /* <DEDUP_REMOVED lines=23> */
.L_x_6503:
[----:B------:R-:W-:-:S06]  /*7880*/  HADD2.F32 R5, -RZ, R22.H0_H0 ;  /* 0x20000016ff057230 */ /* 0x000fcc0000004100 */
[----:B------:R-:W0:Y:S02]  /*7890*/  F2I.S64.TRUNC R4, R5 ;  /* 0x0000000500047311 */ /* 0x000e24000020d900 */
[----:B0-----:R-:W-:Y:S01]  /*78a0*/  STG.E.U8 desc[UR36][R2.64], R4 ;  /* 0x0000000402007986 */ /* 0x001fe2000c101124 */
[----:B------:R-:W-:Y:S05]  /*78b0*/  EXIT ;  /* 0x000000000000794d */ /* 0x000fea0003800000 */
.L_x_6502:
        /* <DEDUP_REMOVED lines=10> */
.L_x_6506:
[----:B------:R-:W-:-:S04]  /*7960*/  HADD2.F32 R22, -RZ, R22.H0_H0 ;  /* 0x20000016ff167230 */ /* 0x000fc80000004100 */
[----:B------:R-:W0:Y:S02]  /*7970*/  F2I.FTZ.TRUNC.NTZ R5, R22 ;  /* 0x0000001600057305 */ /* 0x000e24000021f100 */
[----:B0-----:R-:W-:Y:S01]  /*7980*/  STG.E desc[UR36][R2.64], R5 ;  /* 0x0000000502007986 */ /* 0x001fe2000c101924 */
[----:B------:R-:W-:Y:S05]  /*7990*/  EXIT ;  /* 0x000000000000794d */ /* 0x000fea0003800000 */
.L_x_6505:
[----:B------:R-:W-:-:S04]  /*79a0*/  HADD2.F32 R22, -RZ, R22.H0_H0 ;  /* 0x20000016ff167230 */ /* 0x000fc80000004100 */
[----:B------:R-:W0:Y:S02]  /*79b0*/  F2I.FTZ.TRUNC.NTZ R5, R22 ;  /* 0x0000001600057305 */ /* 0x000e24000021f100 */
[----:B0-----:R-:W-:Y:S01]  /*79c0*/  STG.E.U16 desc[UR36][R2.64], R5 ;  /* 0x0000000502007986 */ /* 0x001fe2000c101524 */
[----:B------:R-:W-:Y:S05]  /*79d0*/  EXIT ;  /* 0x000000000000794d */ /* 0x000fea0003800000 */
.L_x_6501:
        /* <DEDUP_REMOVED lines=9> */
.L_x_6508:
[----:B------:R-:W-:Y:S01]  /*7a70*/  STG.E.U16 desc[UR36][R2.64], R22 ;  /* 0x0000001602007986 */ /* 0x000fe2000c101524 */
[----:B------:R-:W-:Y:S05]  /*7a80*/  EXIT ;  /* 0x000000000000794d */ /* 0x000fea0003800000 */
.L_x_6507:
        /* <DEDUP_REMOVED lines=10> */
.L_x_6510:
[----:B------:R-:W-:-:S05]  /*7b30*/  HADD2.F32 R0, -RZ, R22.H0_H0 ;  /* 0x20000016ff007230 */ /* 0x000fca0000004100 */
[----:B------:R-:W-:-:S04]  /*7b40*/  F2FP.F16.F32.PACK_AB R0, RZ, R0 ;  /* 0x00000000ff00723e */ /* 0x000fc800000000ff */
[----:B------:R-:W-:-:S05]  /*7b50*/  PRMT R0, R0, 0x5410, RZ ;  /* 0x0000541000007816 */ /* 0x000fca00000000ff */
[----:B------:R-:W-:Y:S01]  /*7b60*/  STG.E desc[UR36][R2.64], R0 ;  /* 0x0000000002007986 */ /* 0x000fe2000c101924 */
[----:B------:R-:W-:Y:S05]  /*7b70*/  EXIT ;  /* 0x000000000000794d */ /* 0x000fea0003800000 */
.L_x_6509:
[----:B------:R-:W-:-:S05]  /*7b80*/  HADD2.F32 R4, -RZ, R22.H0_H0 ;  /* 0x20000016ff047230 */ /* 0x000fca0000004100 */
[----:B------:R-:W-:-:S06]  /*7b90*/  FMUL.FTZ R4, R4, 1 ;  /* 0x3f80000004047820 */ /* 0x000fcc0000410000 */
[----:B------:R-:W0:Y:S02]  /*7ba0*/  F2F.F64.F32 R4, R4 ;  /* 0x0000000400047310 */ /* 0x000e240000201800 */
[----:B0-----:R-:W-:Y:S01]  /*7bb0*/  STG.E.64 desc[UR36][R2.64], R4 ;  /* 0x0000000402007986 */ /* 0x001fe2000c101b24 */
[----:B------:R-:W-:Y:S05]  /*7bc0*/  EXIT ;  /* 0x000000000000794d */ /* 0x000fea0003800000 */
.L_x_6500:
        /* <DEDUP_REMOVED lines=13> */
.L_x_6513:
[----:B------:R-:W-:Y:S01]  /*7ca0*/  HADD2.F32 R22, -RZ, R22.H0_H0 ;  /* 0x20000016ff167230 */ /* 0x000fe20000004100 */
[----:B------:R-:W-:-:S04]  /*7cb0*/  CS2R R6, SRZ ;  /* 0x0000000000067805 */ /* 0x000fc8000001ff00 */
[----:B------:R-:W-:-:S06]  /*7cc0*/  FMUL.FTZ R4, R22, 1 ;  /* 0x3f80000016047820 */ /* 0x000fcc0000410000 */
[----:B------:R-:W0:Y:S02]  /*7cd0*/  F2F.F64.F32 R4, R4 ;  /* 0x0000000400047310 */ /* 0x000e240000201800 */
[----:B0-----:R-:W-:Y:S01]  /*7ce0*/  STG.E.128 desc[UR36][R2.64], R4 ;  /* 0x0000000402007986 */ /* 0x001fe2000c101d24 */
[----:B------:R-:W-:Y:S05]  /*7cf0*/  EXIT ;  /* 0x000000000000794d */ /* 0x000fea0003800000 */
.L_x_6512:
        /* <DEDUP_REMOVED lines=21> */
.L_x_6517:
[----:B------:R-:W-:Y:S05]  /*7e50*/  BSYNC B0 ;  /* 0x0000000000007941 */ /* 0x000fea0003800000 */
.L_x_6516:
[----:B------:R-:W-:-:S05]  /*7e60*/  LOP3.LUT R5, R0, R5, RZ, 0xfc, !PT ;  /* 0x0000000500057212 */ /* 0x000fca00078efcff */
[----:B------:R-:W-:Y:S01]  /*7e70*/  STG.E.U8 desc[UR36][R2.64], R5 ;  /* 0x0000000502007986 */ /* 0x000fe2000c101124 */
[----:B------:R-:W-:Y:S05]  /*7e80*/  EXIT ;  /* 0x000000000000794d */ /* 0x000fea0003800000 */
.L_x_6515:
        /* <DEDUP_REMOVED lines=13> */
.L_x_6519:
[----:B------:R-:W-:Y:S01]  /*7f60*/  IMAD.MOV.U32 R0, RZ, RZ, 0x7f ;  /* 0x0000007fff007424 */ /* 0x000fe200078e00ff */
[----:B------:R-:W-:-:S04]  /*7f70*/  ISETP.GT.U32.AND P0, PT, R4, 0x7f800000, PT ;  /* 0x7f8000000400780c */ /* 0x000fc80003f04070 */
[----:B------:R-:W-:-:S09]  /*7f80*/  SEL R0, R0, 0x7c, P0 ;  /* 0x0000007c00007807 */ /* 0x000fd20000000000 */
.L_x_6520:
[----:B------:R-:W-:Y:S05]  /*7f90*/  BSYNC B0 ;  /* 0x0000000000007941 */ /* 0x000fea0003800000 */
.L_x_6518:
[----:B------:R-:W-:-:S04]  /*7fa0*/  LOP3.LUT R4, R5, 0x80000000, RZ, 0xc0, !PT ;  /* 0x8000000005047812 */ /* 0x000fc800078ec0ff */
[----:B------:R-:W-:-:S04]  /*7fb0*/  SHF.R.U32.HI R5, RZ, 0x18, R4 ;  /* 0x00000018ff057819 */ /* 0x000fc80000011604 */
[----:B------:R-:W-:-:S05]  /*7fc0*/  LOP3.LUT R5, R0, R5, RZ, 0xfc, !PT ;  /* 0x0000000500057212 */ /* 0x000fca00078efcff */
[----:B------:R-:W-:Y:S01]  /*7fd0*/  STG.E.U8 desc[UR36][R2.64], R5 ;  /* 0x0000000502007986 */ /* 0x000fe2000c101124 */
[----:B------:R-:W-:Y:S05]  /*7fe0*/  EXIT ;  /* 0x000000000000794d */ /* 0x000fea0003800000 */
.L_x_6514:
[----:B------:R-:W-:-:S05]  /*7ff0*/  HADD2.F32 R0, -RZ, R22.H0_H0 ;  /* 0x20000016ff007230 */ /* 0x000fca0000004100 */
[----:B------:R-:W-:-:S05]  /*8000*/  F2FP.BF16.F32.PACK_AB R0, RZ, R0 ;  /* 0x00000000ff00723e */ /* 0x000fca00000010ff */
[----:B------:R-:W-:Y:S01]  /*8010*/  STG.E.U16 desc[UR36][R2.64], R0 ;  /* 0x0000000002007986 */ /* 0x000fe2000c101524 */
[----:B------:R-:W-:Y:S05]  /*8020*/  EXIT ;  /* 0x000000000000794d */ /* 0x000fea0003800000 */
.L_x_6511:
        /* <DEDUP_REMOVED lines=12> */
.L_x_6523:
        /* <DEDUP_REMOVED lines=17> */
.L_x_6526:
[----:B------:R-:W-:-:S04]  /*8200*/  LOP3.LUT R0, R7, 0x80000000, RZ, 0xc0, !PT ;  /* 0x8000000007007812 */ /* 0x000fc800078ec0ff */
[----:B------:R-:W-:-:S04]  /*8210*/  SHF.R.U32.HI R5, RZ, 0x18, R0 ;  /* 0x00000018ff057819 */ /* 0x000fc80000011600 */
[----:B------:R-:W-:-:S04]  /*8220*/  LOP3.LUT R4, R4, R5, RZ, 0xfc, !PT ;  /* 0x0000000504047212 */ /* 0x000fc800078efcff */
[----:B------:R-:W-:-:S07]  /*8230*/  PRMT R0, R4, 0x7610, R0 ;  /* 0x0000761004007816 */ /* 0x000fce0000000000 */
.L_x_6525:
[----:B------:R-:W-:Y:S05]  /*8240*/  BSYNC B0 ;  /* 0x0000000000007941 */ /* 0x000fea0003800000 */
.L_x_6524:
[----:B------:R-:W-:Y:S01]  /*8250*/  STG.E.U8 desc[UR36][R2.64], R0 ;  /* 0x0000000002007986 */ /* 0x000fe2000c101124 */
[----:B------:R-:W-:Y:S05]  /*8260*/  EXIT ;  /* 0x000000000000794d */ /* 0x000fea0003800000 */
.L_x_6522:
        /* <DEDUP_REMOVED lines=17> */
.L_x_6529:
[----:B------:R-:W-:-:S04]  /*8380*/  LOP3.LUT R0, R7, 0x80000000, RZ, 0xc0, !PT ;  /* 0x8000000007007812 */ /* 0x000fc800078ec0ff */
[----:B------:R-:W-:-:S04]  /*8390*/  SHF.R.U32.HI R5, RZ, 0x18, R0 ;  /* 0x00000018ff057819 */ /* 0x000fc80000011600 */
[----:B------:R-:W-:-:S04]  /*83a0*/  LOP3.LUT R4, R4, R5, RZ, 0xfc, !PT ;  /* 0x0000000504047212 */ /* 0x000fc800078efcff */
[----:B------:R-:W-:-:S07]  /*83b0*/  PRMT R0, R4, 0x7610, R0 ;  /* 0x0000761004007816 */ /* 0x000fce0000000000 */
.L_x_6528:
[----:B------:R-:W-:Y:S05]  /*83c0*/  BSYNC B0 ;  /* 0x0000000000007941 */ /* 0x000fea0003800000 */
.L_x_6527:
[----:B------:R-:W-:Y:S01]  /*83d0*/  STG.E.U8 desc[UR36][R2.64], R0 ;  /* 0x0000000002007986 */ /* 0x000fe2000c101124 */
[----:B------:R-:W-:Y:S05]  /*83e0*/  EXIT ;  /* 0x000000000000794d */ /* 0x000fea0003800000 */
.L_x_6521:
        /* <DEDUP_REMOVED lines=22> */
.L_x_6504:
        /* <DEDUP_REMOVED lines=16> */
.L_x_6532:
[----:B------:R-:W-:Y:S05]  /*8650*/  EXIT ;  /* 0x000000000000794d */ /* 0x000fea0003800000 */
.L_x_6531:
[----:B------:R-:W-:-:S06]  /*8660*/  HADD2.F32 R4, -RZ, R22.H0_H0 ;  /* 0x20000016ff047230 */ /* 0x000fcc0000004100 */
[----:B------:R-:W0:Y:S02]  /*8670*/  F2I.U64.TRUNC R4, R4 ;  /* 0x0000000400047311 */ /* 0x000e24000020d800 */
[----:B0-----:R-:W-:Y:S01]  /*8680*/  STG.E.64 desc[UR36][R2.64], R4 ;  /* 0x0000000402007986 */ /* 0x001fe2000c101b24 */
[----:B------:R-:W-:Y:S05]  /*8690*/  EXIT ;  /* 0x000000000000794d */ /* 0x000fea0003800000 */
.L_x_6530:
[----:B------:R-:W-:-:S04]  /*86a0*/  HADD2.F32 R22, -RZ, R22.H0_H0 ;  /* 0x20000016ff167230 */ /* 0x000fc80000004100 */
[----:B------:R-:W0:Y:S02]  /*86b0*/  F2I.FTZ.U32.TRUNC.NTZ R5, R22 ;  /* 0x0000001600057305 */ /* 0x000e24000021f000 */
[----:B0-----:R-:W-:Y:S01]  /*86c0*/  STG.E desc[UR36][R2.64], R5 ;  /* 0x0000000502007986 */ /* 0x001fe2000c101924 */
[----:B------:R-:W-:Y:S05]  /*86d0*/  EXIT ;  /* 0x000000000000794d */ /* 0x000fea0003800000 */
.L_x_6533:
        /* <DEDUP_REMOVED lines=10> */
.L_x_19618:


//--------------------- .text._ZN2at6native18elementwise_kernelILi128ELi4EZNS0_22gpu_kernel_impl_nocastIZZZNS0_17round_kernel_cudaERNS_18TensorIteratorBaseEENKUlvE_clEvENKUlvE1_clEvEUlN3c104HalfEE_EEvS4_RKT_EUliE_EEviT1_ --------------------------
	.section	.text._ZN2at6native18elementwise_kernelILi128ELi4EZNS0_22gpu_kernel_impl_nocastIZZZNS0_17round_kernel_cudaERNS_18TensorIteratorBaseEENKUlvE_clEvENKUlvE1_clEvEUlN3c104HalfEE_EEvS4_RKT_EUliE_EEviT1_,"ax",@progbits
	.align	128
        .global         _ZN2at6native18elementwise_kernelILi128ELi4EZNS0_22gpu_kernel_impl_nocastIZZZNS0_17round_kernel_cudaERNS_18TensorIteratorBaseEENKUlvE_clEvENKUlvE1_clEvEUlN3c104HalfEE_EEvS4_RKT_EUliE_EEviT1_
        .type           _ZN2at6native18elementwise_kernelILi128ELi4EZNS0_22gpu_kernel_impl_nocastIZZZNS0_17round_kernel_cudaERNS_18TensorIteratorBaseEENKUlvE_clEvENKUlvE1_clEvEUlN3c104HalfEE_EEvS4_RKT_EUliE_EEviT1_,@function
        .size           _ZN2at6native18elementwise_kernelILi128ELi4EZNS0_22gpu_kernel_impl_nocastIZZZNS0_17round_kernel_cudaERNS_18TensorIteratorBaseEENKUlvE_clEvENKUlvE1_clEvEUlN3c104HalfEE_EEvS4_RKT_EUliE_EEviT1_,(.L_x_19619 - _ZN2at6native18elementwise_kernelILi128ELi4EZNS0_22gpu_kernel_impl_nocastIZZZNS0_17round_kernel_cudaERNS_18TensorIteratorBaseEENKUlvE_clEvENKUlvE1_clEvEUlN3c104HalfEE_EEvS4_RKT_EUliE_EEviT1_)
        .other          _ZN2at6native18elementwise_kernelILi128ELi4EZNS0_22gpu_kernel_impl_nocastIZZZNS0_17round_kernel_cudaERNS_18TensorIteratorBaseEENKUlvE_clEvENKUlvE1_clEvEUlN3c104HalfEE_EEvS4_RKT_EUliE_EEviT1_,@"STO_CUDA_ENTRY STV_DEFAULT"
_ZN2at6native18elementwise_kernelILi128ELi4EZNS0_22gpu_kernel_impl_nocastIZZZNS0_17round_kernel_cudaERNS_18TensorIteratorBaseEENKUlvE_clEvENKUlvE1_clEvEUlN3c104HalfEE_EEvS4_RKT_EUliE_EEviT1_:
.text._ZN2at6native18elementwise_kernelILi128ELi4EZNS0_22gpu_kernel_impl_nocastIZZZNS0_17round_kernel_cudaERNS_18TensorIteratorBaseEENKUlvE_clEvENKUlvE1_clEvEUlN3c104HalfEE_EEvS4_RKT_EUliE_EEviT1_:
        /* <DEDUP_REMOVED lines=311> */
.L_x_6536:
        /* <DEDUP_REMOVED lines=9> */
[----:B------:R-:W0:Y:S02]  /*1400*/  FRND R6, R6 ;  /* 0x0000000600067307 */ /* 0x000e240000201000 */
[----:B0-----:R-:W-:-:S05]  /*1410*/  F2FP.F16.F32.PACK_AB R5, RZ, R6 ;  /* 0x00000006ff05723e */ /* 0x001fca00000000ff */
[----:B------:R0:W-:Y:S02]  /*1420*/  STG.E.U16 desc[UR4][R2.64], R5 ;  /* 0x0000000502007986 */ /* 0x0001e4000c101504 */
.L_x_6535:
[----:B------:R-:W-:Y:S05]  /*1430*/  BSYNC B0 ;  /* 0x0000000000007941 */ /* 0x000fea0003800000 */
.L_x_6534:
        /* <DEDUP_REMOVED lines=305> */
.L_x_6539:
        /* <DEDUP_REMOVED lines=10> */
[----:B------:R-:W0:Y:S02]  /*27f0*/  FRND R6, R6 ;  /* 0x0000000600067307 */ /* 0x000e240000201000 */
        /* <DEDUP_REMOVED lines=305> */
.L_x_6540:
        /* <DEDUP_REMOVED lines=12> */
.L_x_6538:
[----:B------:R-:W-:Y:S05]  /*3bd0*/  BSYNC B0 ;  /* 0x0000000000007941 */ /* 0x000fea0003800000 */
.L_x_6537:
        /* <DEDUP_REMOVED lines=304> */
.L_x_6541:
        /* <DEDUP_REMOVED lines=8> */
[----:B------:R-:W0:Y:S02]  /*4f60*/  FRND R0, R0 ;  /* 0x0000000000007307 */ /* 0x000e240000201000 */
[----:B0-----:R-:W-:-:S05]  /*4f70*/  F2FP.F16.F32.PACK_AB R5, RZ, R0 ;  /* 0x00000000ff05723e */ /* 0x001fca00000000ff */
[----:B------:R-:W-:Y:S01]  /*4f80*/  STG.E.U16 desc[UR4][R2.64], R5 ;  /* 0x0000000502007986 */ /* 0x000fe2000c101504 */
[----:B------:R-:W-:Y:S05]  /*4f90*/  EXIT ;  /* 0x000000000000794d */ /* 0x000fea0003800000 */
.L_x_6542:
        /* <DEDUP_REMOVED lines=14> */
.L_x_19619:


//--------------------- .text._ZN2at6native27unrolled_elementwise_kernelIZZZNS0_17round_kernel_cudaERNS_18TensorIteratorBaseEENKUlvE_clEvENKUlvE1_clEvEUlN3c104HalfEE_St5arrayIPcLm2EELi4E23TrivialOffsetCalculatorILi1EjESD_NS0_6memory15LoadWithoutCastENSE_16StoreWithoutCastEEEviT_T0_T2_T3_T4_T5_ --------------------------
	.section	.text._ZN2at6native27unrolled_elementwise_kernelIZZZNS0_17round_kernel_cudaERNS_18TensorIteratorBaseEENKUlvE_clEvENKUlvE1_clEvEUlN3c104HalfEE_St5arrayIPcLm2EELi4E23TrivialOffsetCalculatorILi1EjESD_NS0_6memory15LoadWithoutCastENSE_16StoreWithoutCastEEEviT_T0_T2_T3_T4_T5_,"ax",@progbits
	.align	128
        .global         _ZN2at6native27unrolled_elementwise_kernelIZZZNS0_17round_kernel_cudaERNS_18TensorIteratorBaseEENKUlvE_clEvENKUlvE1_clEvEUlN3c104HalfEE_St5arrayIPcLm2EELi4E23TrivialOffsetCalculatorILi1EjESD_NS0_6memory15LoadWithoutCastENSE_16StoreWithoutCastEEEviT_T0_T2_T3_T4_T5_
        .type           _ZN2at6native27unrolled_elementwise_kernelIZZZNS0_17round_kernel_cudaERNS_18TensorIteratorBaseEENKUlvE_clEvENKUlvE1_clEvEUlN3c104HalfEE_St5arrayIPcLm2EELi4E23TrivialOffsetCalculatorILi1EjESD_NS0_6memory15LoadWithoutCastENSE_16StoreWithoutCastEEEviT_T0_T2_T3_T4_T5_,@function
        .size           _ZN2at6native27unrolled_elementwise_kernelIZZZNS0_17round_kernel_cudaERNS_18TensorIteratorBaseEENKUlvE_clEvENKUlvE1_clEvEUlN3c104HalfEE_St5arrayIPcLm2EELi4E23TrivialOffsetCalculatorILi1EjESD_NS0_6memory15LoadWithoutCastENSE_16StoreWithoutCastEEEviT_T0_T2_T3_T4_T5_,(.L_x_19620 - _ZN2at6native27unrolled_elementwise_kernelIZZZNS0_17round_kernel_cudaERNS_18TensorIteratorBaseEENKUlvE_clEvENKUlvE1_clEvEUlN3c104HalfEE_St5arrayIPcLm2EELi4E23TrivialOffsetCalculatorILi1EjESD_NS0_6memory15LoadWithoutCastENSE_16StoreWithoutCastEEEviT_T0_T2_T3_T4_T5_)
        .other          _ZN2at6native27unrolled_elementwise_kernelIZZZNS0_17round_kernel_cudaERNS_18TensorIteratorBaseEENKUlvE_clEvENKUlvE1_clEvEUlN3c104HalfEE_St5arrayIPcLm2EELi4E23TrivialOffsetCalculatorILi1EjESD_NS0_6memory15LoadWithoutCastENSE_16StoreWithoutCastEEEviT_T0_T2_T3_T4_T5_,@"STO_CUDA_ENTRY STV_DEFAULT"
_ZN2at6native27unrolled_elementwise_kernelIZZZNS0_17round_kernel_cudaERNS_18TensorIteratorBaseEENKUlvE_clEvENKUlvE1_clEvEUlN3c104HalfEE_St5arrayIPcLm2EELi4E23TrivialOffsetCalculatorILi1EjESD_NS0_6memory15LoadWithoutCastENSE_16StoreWithoutCastEEEviT_T0_T2_T3_T4_T5_:
.text._ZN2at6native27unrolled_elementwise_kernelIZZZNS0_17round_kernel_cudaERNS_18TensorIteratorBaseEENKUlvE_clEvENKUlvE1_clEvEUlN3c104HalfEE_St5arrayIPcLm2EELi4E23TrivialOffsetCalculatorILi1EjESD_NS0_6memory15LoadWithoutCastENSE_16StoreWithoutCastEEEviT_T0_T2_T3_T4_T5_:
        /* <DEDUP_REMOVED lines=47> */
[----:B------:R-:W0:Y:S01]  /*02f0*/  @!P0 FRND R11, R11 ;  /* 0x0000000b000b8307 */ /* 0x000e220000201000 */
[----:B----4-:R-:W-:Y:S01]  /*0300*/  @!P2 HADD2.F32 R8, -RZ, R8.H0_H0 ;  /* 0x20000008ff08a230 */ /* 0x010fe20000004100 */
[----:B0-----:R-:W-:-:S05]  /*0310*/  @!P0 F2FP.F16.F32.PACK_AB R5, RZ, R11 ;  /* 0x0000000bff05823e */ /* 0x001fca00000000ff */
[----:B------:R1:W-:Y:S01]  /*0320*/  @!P0 STG.E.U16 desc[UR4][R6.64], R5 ;  /* 0x0000000506008986 */ /* 0x0003e2000c101504 */
[----:B------:R-:W0:Y:S01]  /*0330*/  @!P2 FRND R8, R8 ;  /* 0x000000080008a307 */ /* 0x000e220000201000 */
[----:B---3--:R-:W-:-:S07]  /*0340*/  @!P3 HADD2.F32 R20, -RZ, R20.H0_H0 ;  /* 0x20000014ff14b230 */ /* 0x008fce0000004100 */
[----:B------:R-:W2:Y:S01]  /*0350*/  @!P3 FRND R20, R20 ;  /* 0x000000140014b307 */ /* 0x000ea20000201000 */
        /* <DEDUP_REMOVED lines=14> */
.L_x_6544:
[----:B------:R-:W-:Y:S05]  /*0440*/  BSYNC B0 ;  /* 0x0000000000007941 */ /* 0x000fea0003800000 */
.L_x_6543:
[----:B------:R-:W-:Y:S01]  /*0450*/  ISETP.GE.AND P0, PT, R9, R2, PT ;  /* 0x000000020900720c */ /* 0x000fe20003f06270 */
[----:B-----5:R-:W-:-:S12]  /*0460*/  @!P1 HADD2.F32 R10, -RZ, R10.H0_H0 ;  /* 0x2000000aff0a9230 */ /* 0x020fd80000004100 */
[----:B------:R-:W-:Y:S05]  /*0470*/  @P0 EXIT ;  /* 0x000000000000094d */ /* 0x000fea0003800000 */
[----:B0-----:R-:W0:Y:S01]  /*0480*/  LDC.64 R2, c[0x0][0x218] ;  /* 0x00008600ff027b82 */ /* 0x001e220000000a00 */
[----:B------:R-:W1:Y:S01]  /*0490*/  @!P1 FRND R10, R10 ;  /* 0x0000000a000a9307 */ /* 0x000e620000201000 */
[----:B------:R-:W-:Y:S02]  /*04a0*/  LEA R9, R0, R9, 0x9 ;  /* 0x0000000900097211 */ /* 0x000fe400078e48ff */
[----:B-1----:R-:W-:-:S03]  /*04b0*/  @!P1 F2FP.F16.F32.PACK_AB R4, RZ, R10 ;  /* 0x0000000aff04923e */ /* 0x002fc600000000ff */
[----:B0-----:R-:W-:-:S05]  /*04c0*/  IMAD.WIDE.U32 R2, R9, 0x2, R2 ;  /* 0x0000000209027825 */ /* 0x001fca00078e0002 */
[----:B------:R-:W-:Y:S01]  /*04d0*/  STG.E.U16 desc[UR4][R2.64], R4 ;  /* 0x0000000402007986 */ /* 0x000fe2000c101504 */
[----:B------:R-:W-:Y:S05]  /*04e0*/  EXIT ;  /* 0x000000000000794d */ /* 0x000fea0003800000 */
.L_x_6545:
        /* <DEDUP_REMOVED lines=9> */
.L_x_19620:


//--------------------- .text._ZN2at6native29vectorized_elementwise_kernelILi2EZZZNS0_17round_kernel_cudaERNS_18TensorIteratorBaseEENKUlvE_clEvENKUlvE1_clEvEUlN3c104HalfEE_St5arrayIPcLm2EEEEviT0_T1_ --------------------------
	.section	.text._ZN2at6native29vectorized_elementwise_kernelILi2EZZZNS0_17round_kernel_cudaERNS_18TensorIteratorBaseEENKUlvE_clEvENKUlvE1_clEvEUlN3c104HalfEE_St5arrayIPcLm2EEEEviT0_T1_,"ax",@progbits
	.align	128
        .global         _ZN2at6native29vectorized_elementwise_kernelILi2EZZZNS0_17round_kernel_cudaERNS_18TensorIteratorBaseEENKUlvE_clEvENKUlvE1_clEvEUlN3c104HalfEE_St5arrayIPcLm2EEEEviT0_T1_
        .type           _ZN2at6native29vectorized_elementwise_kernelILi2EZZZNS0_17round_kernel_cudaERNS_18TensorIteratorBaseEENKUlvE_clEvENKUlvE1_clEvEUlN3c104HalfEE_St5arrayIPcLm2EEEEviT0_T1_,@function
        .size           _ZN2at6native29vectorized_elementwise_kernelILi2EZZZNS0_17round_kernel_cudaERNS_18TensorIteratorBaseEENKUlvE_clEvENKUlvE1_clEvEUlN3c104HalfEE_St5arrayIPcLm2EEEEviT0_T1_,(.L_x_19621 - _ZN2at6native29vectorized_elementwise_kernelILi2EZZZNS0_17round_kernel_cudaERNS_18TensorIteratorBaseEENKUlvE_clEvENKUlvE1_clEvEUlN3c104HalfEE_St5arrayIPcLm2EEEEviT0_T1_)
        .other          _ZN2at6native29vectorized_elementwise_kernelILi2EZZZNS0_17round_kernel_cudaERNS_18TensorIteratorBaseEENKUlvE_clEvENKUlvE1_clEvEUlN3c104HalfEE_St5arrayIPcLm2EEEEviT0_T1_,@"STO_CUDA_ENTRY STV_DEFAULT"
_ZN2at6native29vectorized_elementwise_kernelILi2EZZZNS0_17round_kernel_cudaERNS_18TensorIteratorBaseEENKUlvE_clEvENKUlvE1_clEvEUlN3c104HalfEE_St5arrayIPcLm2EEEEviT0_T1_:
.text._ZN2at6native29vectorized_elementwise_kernelILi2EZZZNS0_17round_kernel_cudaERNS_18TensorIteratorBaseEENKUlvE_clEvENKUlvE1_clEvEUlN3c104HalfEE_St5arrayIPcLm2EEEEviT0_T1_:
        /* <DEDUP_REMOVED lines=22> */
[----:B------:R0:W-:Y:S01]  /*0160*/  FRND R9, R8 ;  /* 0x0000000800097307 */ /* 0x0001e20000201000 */
[----:B------:R-:W-:Y:S02]  /*0170*/  HADD2.F32 R11, -RZ, R11.H1_H1 ;  /* 0x3000000bff0b7230 */ /* 0x000fe40000004100 */
[--C-:B----4-:R-:W-:Y:S02]  /*0180*/  HADD2.F32 R12, -RZ, R13.reuse.H0_H0 ;  /* 0x2000000dff0c7230 */ /* 0x110fe40000004100 */
[----:B-1----:R-:W-:-:S02]  /*0190*/  HADD2.F32 R6, -RZ, R13.H1_H1 ;  /* 0x3000000dff067230 */ /* 0x002fc40000004100 */
[--C-:B-----5:R-:W-:Y:S01]  /*01a0*/  HADD2.F32 R13, -RZ, R14.reuse.H0_H0 ;  /* 0x2000000eff0d7230 */ /* 0x120fe20000004100 */
[----:B------:R-:W1:Y:S01]  /*01b0*/  FRND R2, R2 ;  /* 0x0000000200027307 */ /* 0x000e620000201000 */
[----:B0-----:R-:W-:-:S07]  /*01c0*/  HADD2.F32 R8, -RZ, R14.H1_H1 ;  /* 0x3000000eff087230 */ /* 0x001fce0000004100 */
[----:B------:R-:W-:Y:S01]  /*01d0*/  FRND R10, R10 ;  /* 0x0000000a000a7307 */ /* 0x000fe20000201000 */
[----:B-1----:R-:W-:-:S07]  /*01e0*/  F2FP.F16.F32.PACK_AB R9, R9, R2 ;  /* 0x000000020909723e */ /* 0x002fce00000000ff */
[----:B------:R-:W0:Y:S01]  /*01f0*/  FRND R11, R11 ;  /* 0x0000000b000b7307 */ /* 0x000e220000201000 */
[----:B------:R-:W-:Y:S07]  /*0200*/  STG.E desc[UR4][R4.64], R9 ;  /* 0x0000000904007986 */ /* 0x000fee000c101904 */
[----:B------:R-:W-:Y:S01]  /*0210*/  FRND R12, R12 ;  /* 0x0000000c000c7307 */ /* 0x000fe20000201000 */
[----:B0-----:R-:W-:-:S07]  /*0220*/  F2FP.F16.F32.PACK_AB R11, R11, R10 ;  /* 0x0000000a0b0b723e */ /* 0x001fce00000000ff */
[----:B------:R-:W0:Y:S01]  /*0230*/  FRND R7, R6 ;  /* 0x0000000600077307 */ /* 0x000e220000201000 */
[----:B------:R-:W-:Y:S07]  /*0240*/  STG.E desc[UR4][R4.64+0x200], R11 ;  /* 0x0002000b04007986 */ /* 0x000fee000c101904 */
[----:B------:R-:W-:Y:S01]  /*0250*/  FRND R13, R13 ;  /* 0x0000000d000d7307 */ /* 0x000fe20000201000 */
[----:B0-----:R-:W-:-:S07]  /*0260*/  F2FP.F16.F32.PACK_AB R7, R7, R12 ;  /* 0x0000000c0707723e */ /* 0x001fce00000000ff */
[----:B------:R-:W0:Y:S01]  /*0270*/  FRND R8, R8 ;  /* 0x0000000800087307 */ /* 0x000e220000201000 */
[----:B------:R-:W-:Y:S01]  /*0280*/  STG.E desc[UR4][R4.64+0x400], R7 ;  /* 0x0004000704007986 */ /* 0x000fe2000c101904 */
[----:B0-----:R-:W-:-:S05]  /*0290*/  F2FP.F16.F32.PACK_AB R3, R8, R13 ;  /* 0x0000000d0803723e */ /* 0x001fca00000000ff */
[----:B------:R-:W-:Y:S01]  /*02a0*/  STG.E desc[UR4][R4.64+0x600], R3 ;  /* 0x0006000304007986 */ /* 0x000fe2000c101904 */
[----:B------:R-:W-:Y:S05]  /*02b0*/  EXIT ;  /* 0x000000000000794d */ /* 0x000fea0003800000 */
.L_x_6546:
        /* <DEDUP_REMOVED lines=77> */
[----:B------:R-:W0:Y:S01]  /*0790*/  @!P0 FRND R2, R2 ;  /* 0x0000000200028307 */ /* 0x000e220000201000 */
[----:B---3--:R-:W-:Y:S01]  /*07a0*/  @!P1 HADD2.F32 R15, -RZ, R26.H0_H0 ;  /* 0x2000001aff0f9230 */ /* 0x008fe20000004100 */
[----:B0-----:R-:W-:-:S06]  /*07b0*/  @!P0 F2FP.F16.F32.PACK_AB R23, RZ, R2 ;  /* 0x00000002ff17823e */ /* 0x001fcc00000000ff */
[----:B------:R-:W-:Y:S01]  /*07c0*/  @!P1 FRND R15, R15 ;  /* 0x0000000f000f9307 */ /* 0x000fe20000201000 */
[----:B------:R0:W-:Y:S01]  /*07d0*/  @!P0 STG.E.U16 desc[UR4][R12.64], R23 ;  /* 0x000000170c008986 */ /* 0x0001e2000c101504 */
[----:B------:R-:W-:Y:S01]  /*07e0*/  ISETP.GE.AND P0, PT, R24, R5, PT ;  /* 0x000000051800720c */ /* 0x000fe20003f06270 */
[----:B----4-:R-:W-:-:S05]  /*07f0*/  @!P5 HADD2.F32 R28, -RZ, R28.H0_H0 ;  /* 0x2000001cff1cd230 */ /* 0x010fca0000004100 */
[----:B-----5:R-:W1:Y:S02]  /*0800*/  @!P5 FRND R17, R28 ;  /* 0x0000001c0011d307 */ /* 0x020e640000201000 */
[----:B-1----:R-:W-:Y:S02]  /*0810*/  @!P5 F2FP.F16.F32.PACK_AB R6, RZ, R17 ;  /* 0x00000011ff06d23e */ /* 0x002fe400000000ff */
[----:B------:R-:W-:Y:S01]  /*0820*/  ISETP.GE.AND P5, PT, R20, R5, PT ;  /* 0x000000051400720c */ /* 0x000fe20003fa6270 */
[----:B------:R-:W-:Y:S02]  /*0830*/  @!P2 HADD2.F32 R16, -RZ, R27.H0_H0 ;  /* 0x2000001bff10a230 */ /* 0x000fe40000004100 */
[----:B------:R-:W-:Y:S02]  /*0840*/  @!P4 HADD2.F32 R17, -RZ, R18.H0_H0 ;  /* 0x20000012ff11c230 */ /* 0x000fe40000004100 */
[----:B------:R-:W-:Y:S02]  /*0850*/  @!P3 HADD2.F32 R4, -RZ, R4.H0_H0 ;  /* 0x20000004ff04b230 */ /* 0x000fe40000004100 */
[----:B------:R-:W-:Y:S01]  /*0860*/  @!P6 HADD2.F32 R19, -RZ, R19.H0_H0 ;  /* 0x20000013ff13e230 */ /* 0x000fe20000004100 */
[----:B------:R-:W1:Y:S05]  /*0870*/  @!P2 FRND R16, R16 ;  /* 0x000000100010a307 */ /* 0x000e6a0000201000 */
[----:B------:R-:W-:-:S03]  /*0880*/  @!P5 HADD2.F32 R0, -RZ, R0.H0_H0 ;  /* 0x20000000ff00d230 */ /* 0x000fc60000004100 */
[----:B------:R-:W2:Y:S08]  /*0890*/  @!P3 FRND R4, R4 ;  /* 0x000000040004b307 */ /* 0x000eb00000201000 */
[----:B------:R-:W3:Y:S08]  /*08a0*/  @!P4 FRND R17, R17 ;  /* 0x000000110011c307 */ /* 0x000ef00000201000 */
[----:B------:R-:W4:Y:S08]  /*08b0*/  @!P6 FRND R19, R19 ;  /* 0x000000130013e307 */ /* 0x000f300000201000 */
[----:B------:R-:W5:Y:S01]  /*08c0*/  @!P5 FRND R0, R0 ;  /* 0x000000000000d307 */ /* 0x000f620000201000 */
        /* <DEDUP_REMOVED lines=19> */
.L_x_6549:
[----:B------:R-:W-:-:S13]  /*0a00*/  ISETP.GE.AND P0, PT, R24, R5, PT ;  /* 0x000000051800720c */ /* 0x000fda0003f06270 */
[----:B------:R-:W-:Y:S05]  /*0a10*/  @P0 BRA `(.L_x_6551) ;  /* 0x0000000000300947 */ /* 0x000fea0003800000 */
[----:B0-----:R-:W0:Y:S01]  /*0a20*/  LDC.64 R6, c[0x0][0x218] ;  /* 0x00008600ff067b82 */ /* 0x001e220000000a00 */
[----:B------:R-:W-:Y:S01]  /*0a30*/  IADD3 R13, R3, R24, RZ ;  /* 0x00000018030d7210 */ /* 0x000fe20007ffe0ff */
[----:B------:R-:W-:-:S04]  /*0a40*/  VIADD R24, R24, 0x80 ;  /* 0x0000008018187836 */ /* 0x000fc80000000000 */
[----:B0-----:R-:W-:-:S05]  /*0a50*/  IMAD.WIDE.U32 R6, R13, 0x2, R6 ;  /* 0x000000020d067825 */ /* 0x001fca00078e0006 */
[----:B------:R1:W-:Y:S02]  /*0a60*/  STG.E.U16 desc[UR4][R6.64], R8 ;  /* 0x0000000806007986 */ /* 0x0003e4000c101504 */
.L_x_6550:
[----:B------:R-:W-:-:S13]  /*0a70*/  ISETP.GE.AND P0, PT, R24, R5, PT ;  /* 0x000000051800720c */ /* 0x000fda0003f06270 */
[----:B------:R-:W-:Y:S05]  /*0a80*/  @P0 BRA `(.L_x_6552) ;  /* 0x0000000000340947 */ /* 0x000fea0003800000 */
[----:B01----:R-:W0:Y:S01]  /*0a90*/  LDC.64 R6, c[0x0][0x218] ;  /* 0x00008600ff067b82 */ /* 0x003e220000000a00 */
[----:B------:R-:W-:Y:S01]  /*0aa0*/  IADD3 R13, R3, R24, RZ ;  /* 0x00000018030d7210 */ /* 0x000fe20007ffe0ff */
[----:B------:R-:W-:-:S04]  /*0ab0*/  VIADD R24, R24, 0x80 ;  /* 0x0000008018187836 */ /* 0x000fc80000000000 */
[----:B0-----:R-:W-:-:S05]  /*0ac0*/  IMAD.WIDE.U32 R6, R13, 0x2, R6 ;  /* 0x000000020d067825 */ /* 0x001fca00078e0006 */
[----:B------:R1:W-:Y:S02]  /*0ad0*/  STG.E.U16 desc[UR4][R6.64], R9 ;  /* 0x0000000906007986 */ /* 0x0003e4000c101504 */
.L_x_6551:
        /* <DEDUP_REMOVED lines=8> */
.L_x_6552:
[----:B------:R-:W-:Y:S05]  /*0b60*/  BSYNC B1 ;  /* 0x0000000000017941 */ /* 0x000fea0003800000 */
.L_x_6548:
[----:B------:R-:W-:-:S13]  /*0b70*/  ISETP.GE.AND P0, PT, R24, R5, PT ;  /* 0x000000051800720c */ /* 0x000fda0003f06270 */
[----:B012---:R-:W0:Y:S01]  /*0b80*/  @!P0 LDC.64 R6, c[0x0][0x218] ;  /* 0x00008600ff068b82 */ /* 0x007e220000000a00 */
[----:B------:R-:W-:Y:S01]  /*0b90*/  @!P0 IADD3 R9, R3, R24, RZ ;  /* 0x0000001803098210 */ /* 0x000fe20007ffe0ff */
[----:B------:R-:W-:-:S04]  /*0ba0*/  @!P0 VIADD R24, R24, 0x80 ;  /* 0x0000008018188836 */ /* 0x000fc80000000000 */
[----:B0-----:R-:W-:-:S05]  /*0bb0*/  @!P0 IMAD.WIDE.U32 R6, R9, 0x2, R6 ;  /* 0x0000000209068825 */ /* 0x001fca00078e0006 */
[----:B------:R2:W-:Y:S02]  /*0bc0*/  @!P0 STG.E.U16 desc[UR4][R6.64], R11 ;  /* 0x0000000b06008986 */ /* 0x0005e4000c101504 */
.L_x_6553:
[----:B------:R-:W-:Y:S05]  /*0bd0*/  BSYNC B0 ;  /* 0x0000000000007941 */ /* 0x000fea0003800000 */
.L_x_6547:
        /* <DEDUP_REMOVED lines=8> */
.L_x_6554:
        /* <DEDUP_REMOVED lines=10> */
.L_x_19621:


//--------------------- .text._ZN2at6native29vectorized_elementwise_kernelILi4EZZZNS0_17round_kernel_cudaERNS_18TensorIteratorBaseEENKUlvE_clEvENKUlvE1_clEvEUlN3c104HalfEE_St5arrayIPcLm2EEEEviT0_T1_ --------------------------
	.section	.text._ZN2at6native29vectorized_elementwise_kernelILi4EZZZNS0_17round_kernel_cudaERNS_18TensorIteratorBaseEENKUlvE_clEvENKUlvE1_clEvEUlN3c104HalfEE_St5arrayIPcLm2EEEEviT0_T1_,"ax",@progbits
	.align	128
        .global         _ZN2at6native29vectorized_elementwise_kernelILi4EZZZNS0_17round_kernel_cudaERNS_18TensorIteratorBaseEENKUlvE_clEvENKUlvE1_clEvEUlN3c104HalfEE_St5arrayIPcLm2EEEEviT0_T1_
        .type           _ZN2at6native29vectorized_elementwise_kernelILi4EZZZNS0_17round_kernel_cudaERNS_18TensorIteratorBaseEENKUlvE_clEvENKUlvE1_clEvEUlN3c104HalfEE_St5arrayIPcLm2EEEEviT0_T1_,@function
        .size           _ZN2at6native29vectorized_elementwise_kernelILi4EZZZNS0_17round_kernel_cudaERNS_18TensorIteratorBaseEENKUlvE_clEvENKUlvE1_clEvEUlN3c104HalfEE_St5arrayIPcLm2EEEEviT0_T1_,(.L_x_19622 - _ZN2at6native29vectorized_elementwise_kernelILi4EZZZNS0_17round_kernel_cudaERNS_18TensorIteratorBaseEENKUlvE_clEvENKUlvE1_clEvEUlN3c104HalfEE_St5arrayIPcLm2EEEEviT0_T1_)
        .other          _ZN2at6native29vectorized_elementwise_kernelILi4EZZZNS0_17round_kernel_cudaERNS_18TensorIteratorBaseEENKUlvE_clEvENKUlvE1_clEvEUlN3c104HalfEE_St5arrayIPcLm2EEEEviT0_T1_,@"STO_CUDA_ENTRY STV_DEFAULT"
_ZN2at6native29vectorized_elementwise_kernelILi4EZZZNS0_17round_kernel_cudaERNS_18TensorIteratorBaseEENKUlvE_clEvENKUlvE1_clEvEUlN3c104HalfEE_St5arrayIPcLm2EEEEviT0_T1_:
.text._ZN2at6native29vectorized_elementwise_kernelILi4EZZZNS0_17round_kernel_cudaERNS_18TensorIteratorBaseEENKUlvE_clEvENKUlvE1_clEvEUlN3c104HalfEE_St5arrayIPcLm2EEEEviT0_T1_:
        /* <DEDUP_REMOVED lines=21> */
[----:B------:R-:W-:Y:S01]  /*0150*/  FRND R2, R2 ;  /* 0x0000000200027307 */ /* 0x000fe20000201000 */
[----:B------:R-:W-:Y:S02]  /*0160*/  HADD2.F32 R13, -RZ, R13.H1_H1 ;  /* 0x3000000dff0d7230 */ /* 0x000fe40000004100 */
[----:B------:R-:W-:-:S02]  /*0170*/  HADD2.F32 R14, -RZ, R4.H0_H0 ;  /* 0x20000004ff0e7230 */ /* 0x000fc40000004100 */
[----:B------:R-:W-:Y:S02]  /*0180*/  HADD2.F32 R5, -RZ, R5.H1_H1 ;  /* 0x30000005ff057230 */ /* 0x000fe40000004100 */
[----:B------:R-:W-:Y:S01]  /*0190*/  HADD2.F32 R4, -RZ, R4.H1_H1 ;  /* 0x30000004ff047230 */ /* 0x000fe20000004100 */
[----:B------:R-:W0:Y:S08]  /*01a0*/  FRND R11, R10 ;  /* 0x0000000a000b7307 */ /* 0x000e300000201000 */
[----:B------:R-:W-:Y:S01]  /*01b0*/  FRND R12, R12 ;  /* 0x0000000c000c7307 */ /* 0x000fe20000201000 */
[----:B0-----:R-:W-:-:S07]  /*01c0*/  F2FP.F16.F32.PACK_AB R2, R11, R2 ;  /* 0x000000020b02723e */ /* 0x001fce00000000ff */
[----:B------:R-:W0:Y:S08]  /*01d0*/  FRND R13, R13 ;  /* 0x0000000d000d7307 */ /* 0x000e300000201000 */
[----:B------:R-:W-:Y:S01]  /*01e0*/  FRND R14, R14 ;  /* 0x0000000e000e7307 */ /* 0x000fe20000201000 */
[----:B0-----:R-:W-:-:S07]  /*01f0*/  F2FP.F16.F32.PACK_AB R3, R13, R12 ;  /* 0x0000000c0d03723e */ /* 0x001fce00000000ff */
[----:B------:R-:W0:Y:S01]  /*0200*/  FRND R9, R4 ;  /* 0x0000000400097307 */ /* 0x000e220000201000 */
[----:B------:R-:W-:Y:S07]  /*0210*/  STG.E.64 desc[UR4][R6.64], R2 ;  /* 0x0000000206007986 */ /* 0x000fee000c101b04 */
[----:B------:R-:W-:Y:S01]  /*0220*/  FRND R8, R8 ;  /* 0x0000000800087307 */ /* 0x000fe20000201000 */
[----:B0-----:R-:W-:-:S07]  /*0230*/  F2FP.F16.F32.PACK_AB R14, R9, R14 ;  /* 0x0000000e090e723e */ /* 0x001fce00000000ff */
[----:B------:R-:W0:Y:S02]  /*0240*/  FRND R5, R5 ;  /* 0x0000000500057307 */ /* 0x000e240000201000 */
[----:B0-----:R-:W-:-:S05]  /*0250*/  F2FP.F16.F32.PACK_AB R15, R5, R8 ;  /* 0x00000008050f723e */ /* 0x001fca00000000ff */
[----:B------:R-:W-:Y:S01]  /*0260*/  STG.E.64 desc[UR4][R6.64+0x400], R14 ;  /* 0x0004000e06007986 */ /* 0x000fe2000c101b04 */
[----:B------:R-:W-:Y:S05]  /*0270*/  EXIT ;  /* 0x000000000000794d */ /* 0x000fea0003800000 */
.L_x_6555:
        /* <DEDUP_REMOVED lines=116> */
.L_x_6558:
[----:B------:R-:W-:-:S13]  /*09c0*/  ISETP.GE.AND P0, PT, R24, R5, PT ;  /* 0x000000051800720c */ /* 0x000fda0003f06270 */
[----:B------:R-:W-:Y:S05]  /*09d0*/  @P0 BRA `(.L_x_6560) ;  /* 0x0000000000300947 */ /* 0x000fea0003800000 */
[----:B0-----:R-:W0:Y:S01]  /*09e0*/  LDC.64 R6, c[0x0][0x218] ;  /* 0x00008600ff067b82 */ /* 0x001e220000000a00 */
[----:B------:R-:W-:Y:S01]  /*09f0*/  IADD3 R13, R3, R24, RZ ;  /* 0x00000018030d7210 */ /* 0x000fe20007ffe0ff */
[----:B------:R-:W-:-:S04]  /*0a00*/  VIADD R24, R24, 0x80 ;  /* 0x0000008018187836 */ /* 0x000fc80000000000 */
[----:B0-----:R-:W-:-:S05]  /*0a10*/  IMAD.WIDE.U32 R6, R13, 0x2, R6 ;  /* 0x000000020d067825 */ /* 0x001fca00078e0006 */
[----:B------:R1:W-:Y:S02]  /*0a20*/  STG.E.U16 desc[UR4][R6.64], R8 ;  /* 0x0000000806007986 */ /* 0x0003e4000c101504 */
.L_x_6559:
[----:B------:R-:W-:-:S13]  /*0a30*/  ISETP.GE.AND P0, PT, R24, R5, PT ;  /* 0x000000051800720c */ /* 0x000fda0003f06270 */
[----:B------:R-:W-:Y:S05]  /*0a40*/  @P0 BRA `(.L_x_6561) ;  /* 0x0000000000340947 */ /* 0x000fea0003800000 */
[----:B01----:R-:W0:Y:S01]  /*0a50*/  LDC.64 R6, c[0x0][0x218] ;  /* 0x00008600ff067b82 */ /* 0x003e220000000a00 */
[----:B------:R-:W-:Y:S01]  /*0a60*/  IADD3 R13, R3, R24, RZ ;  /* 0x00000018030d7210 */ /* 0x000fe20007ffe0ff */
[----:B------:R-:W-:-:S04]  /*0a70*/  VIADD R24, R24, 0x80 ;  /* 0x0000008018187836 */ /* 0x000fc80000000000 */
[----:B0-----:R-:W-:-:S05]  /*0a80*/  IMAD.WIDE.U32 R6, R13, 0x2, R6 ;  /* 0x000000020d067825 */ /* 0x001fca00078e0006 */
[----:B------:R1:W-:Y:S02]  /*0a90*/  STG.E.U16 desc[UR4][R6.64], R9 ;  /* 0x0000000906007986 */ /* 0x0003e4000c101504 */
.L_x_6560:
        /* <DEDUP_REMOVED lines=8> */
.L_x_6561:
[----:B------:R-:W-:Y:S05]  /*0b20*/  BSYNC B1 ;  /* 0x0000000000017941 */ /* 0x000fea0003800000 */
.L_x_6557:
[----:B------:R-:W-:-:S13]  /*0b30*/  ISETP.GE.AND P0, PT, R24, R5, PT ;  /* 0x000000051800720c */ /* 0x000fda0003f06270 */
[----:B012---:R-:W0:Y:S01]  /*0b40*/  @!P0 LDC.64 R6, c[0x0][0x218] ;  /* 0x00008600ff068b82 */ /* 0x007e220000000a00 */
[----:B------:R-:W-:Y:S01]  /*0b50*/  @!P0 IADD3 R9, R3, R24, RZ ;  /* 0x0000001803098210 */ /* 0x000fe20007ffe0ff */
[----:B------:R-:W-:-:S04]  /*0b60*/  @!P0 VIADD R24, R24, 0x80 ;  /* 0x0000008018188836 */ /* 0x000fc80000000000 */
[----:B0-----:R-:W-:-:S05]  /*0b70*/  @!P0 IMAD.WIDE.U32 R6, R9, 0x2, R6 ;  /* 0x0000000209068825 */ /* 0x001fca00078e0006 */
[----:B------:R2:W-:Y:S02]  /*0b80*/  @!P0 STG.E.U16 desc[UR4][R6.64], R11 ;  /* 0x0000000b06008986 */ /* 0x0005e4000c101504 */
.L_x_6562:
[----:B------:R-:W-:Y:S05]  /*0b90*/  BSYNC B0 ;  /* 0x0000000000007941 */ /* 0x000fea0003800000 */
.L_x_6556:
        /* <DEDUP_REMOVED lines=8> */
.L_x_6563:
        /* <DEDUP_REMOVED lines=14> */
.L_x_19622:


//--------------------- .text._ZN2at6native29vectorized_elementwise_kernelILi8EZZZNS0_17round_kernel_cudaERNS_18TensorIteratorBaseEENKUlvE_clEvENKUlvE1_clEvEUlN3c104HalfEE_St5arrayIPcLm2EEEEviT0_T1_ --------------------------
	.section	.text._ZN2at6native29vectorized_elementwise_kernelILi8EZZZNS0_17round_kernel_cudaERNS_18TensorIteratorBaseEENKUlvE_clEvENKUlvE1_clEvEUlN3c104HalfEE_St5arrayIPcLm2EEEEviT0_T1_,"ax",@progbits
	.align	128
        .global         _ZN2at6native29vectorized_elementwise_kernelILi8EZZZNS0_17round_kernel_cudaERNS_18TensorIteratorBaseEENKUlvE_clEvENKUlvE1_clEvEUlN3c104HalfEE_St5arrayIPcLm2EEEEviT0_T1_
        .type           _ZN2at6native29vectorized_elementwise_kernelILi8EZZZNS0_17round_kernel_cudaERNS_18TensorIteratorBaseEENKUlvE_clEvENKUlvE1_clEvEUlN3c104HalfEE_St5arrayIPcLm2EEEEviT0_T1_,@function
        .size           _ZN2at6native29vectorized_elementwise_kernelILi8EZZZNS0_17round_kernel_cudaERNS_18TensorIteratorBaseEENKUlvE_clEvENKUlvE1_clEvEUlN3c104HalfEE_St5arrayIPcLm2EEEEviT0_T1_,(.L_x_19623 - _ZN2at6native29vectorized_elementwise_kernelILi8EZZZNS0_17round_kernel_cudaERNS_18TensorIteratorBaseEENKUlvE_clEvENKUlvE1_clEvEUlN3c104HalfEE_St5arrayIPcLm2EEEEviT0_T1_)
        .other          _ZN2at6native29vectorized_elementwise_kernelILi8EZZZNS0_17round_kernel_cudaERNS_18TensorIteratorBaseEENKUlvE_clEvENKUlvE1_clEvEUlN3c104HalfEE_St5arrayIPcLm2EEEEviT0_T1_,@"STO_CUDA_ENTRY STV_DEFAULT"
_ZN2at6native29vectorized_elementwise_kernelILi8EZZZNS0_17round_kernel_cudaERNS_18TensorIteratorBaseEENKUlvE_clEvENKUlvE1_clEvEUlN3c104HalfEE_St5arrayIPcLm2EEEEviT0_T1_:
.text._ZN2at6native29vectorized_elementwise_kernelILi8EZZZNS0_17round_kernel_cudaERNS_18TensorIteratorBaseEENKUlvE_clEvENKUlvE1_clEvEUlN3c104HalfEE_St5arrayIPcLm2EEEEviT0_T1_:
        /* <DEDUP_REMOVED lines=16> */
[----:B------:R0:W-:Y:S01]  /*0100*/  FRND R8, R2 ;  /* 0x0000000200087307 */ /* 0x0001e20000201000 */
[----:B------:R-:W-:Y:S02]  /*0110*/  HADD2.F32 R11, -RZ, R5.H1_H1 ;  /* 0x30000005ff0b7230 */ /* 0x000fe40000004100 */
[----:B------:R-:W1:Y:S01]  /*0120*/  LDC.64 R4, c[0x0][0x218] ;  /* 0x00008600ff047b82 */ /* 0x000e620000000a00 */
[----:B------:R-:W-:-:S02]  /*0130*/  HADD2.F32 R12, -RZ, R6.H0_H0 ;  /* 0x20000006ff0c7230 */ /* 0x000fc40000004100 */
[----:B------:R-:W-:Y:S02]  /*0140*/  HADD2.F32 R13, -RZ, R6.H1_H1 ;  /* 0x30000006ff0d7230 */ /* 0x000fe40000004100 */
[--C-:B------:R-:W-:Y:S01]  /*0150*/  HADD2.F32 R14, -RZ, R7.reuse.H0_H0 ;  /* 0x20000007ff0e7230 */ /* 0x100fe20000004100 */
[----:B------:R-:W2:Y:S01]  /*0160*/  FRND R9, R9 ;  /* 0x0000000900097307 */ /* 0x000ea20000201000 */
[----:B------:R-:W-:-:S07]  /*0170*/  HADD2.F32 R15, -RZ, R7.H1_H1 ;  /* 0x30000007ff0f7230 */ /* 0x000fce0000004100 */
[----:B------:R-:W-:Y:S08]  /*0180*/  FRND R10, R10 ;  /* 0x0000000a000a7307 */ /* 0x000ff00000201000 */
[----:B------:R-:W3:Y:S01]  /*0190*/  FRND R11, R11 ;  /* 0x0000000b000b7307 */ /* 0x000ee20000201000 */
[----:B-1----:R-:W-:-:S07]  /*01a0*/  IMAD.WIDE.U32 R4, R3, 0x2, R4 ;  /* 0x0000000203047825 */ /* 0x002fce00078e0004 */
[----:B------:R-:W-:Y:S01]  /*01b0*/  FRND R12, R12 ;  /* 0x0000000c000c7307 */ /* 0x000fe20000201000 */
[----:B0-----:R-:W-:Y:S01]  /*01c0*/  IMAD.WIDE R2, R0, 0x10, R4 ;  /* 0x0000001000027825 */ /* 0x001fe200078e0204 */
[----:B--2---:R-:W-:Y:S02]  /*01d0*/  F2FP.F16.F32.PACK_AB R4, R9, R8 ;  /* 0x000000080904723e */ /* 0x004fe400000000ff */
[----:B---3--:R-:W-:-:S04]  /*01e0*/  F2FP.F16.F32.PACK_AB R5, R11, R10 ;  /* 0x0000000a0b05723e */ /* 0x008fc800000000ff */
[----:B------:R-:W0:Y:S08]  /*01f0*/  FRND R13, R13 ;  /* 0x0000000d000d7307 */ /* 0x000e300000201000 */
[----:B------:R-:W-:Y:S01]  /*0200*/  FRND R14, R14 ;  /* 0x0000000e000e7307 */ /* 0x000fe20000201000 */
[----:B0-----:R-:W-:-:S07]  /*0210*/  F2FP.F16.F32.PACK_AB R6, R13, R12 ;  /* 0x0000000c0d06723e */ /* 0x001fce00000000ff */
[----:B------:R-:W0:Y:S02]  /*0220*/  FRND R7, R15 ;  /* 0x0000000f00077307 */ /* 0x000e240000201000 */
[----:B0-----:R-:W-:-:S05]  /*0230*/  F2FP.F16.F32.PACK_AB R7, R7, R14 ;  /* 0x0000000e0707723e */ /* 0x001fca00000000ff */
[----:B------:R-:W-:Y:S01]  /*0240*/  STG.E.128 desc[UR4][R2.64], R4 ;  /* 0x0000000402007986 */ /* 0x000fe2000c101d04 */
[----:B------:R-:W-:Y:S05]  /*0250*/  EXIT ;  /* 0x000000000000794d */ /* 0x000fea0003800000 */
.L_x_6564:
        /* <DEDUP_REMOVED lines=116> */
.L_x_6567:
[----:B------:R-:W-:-:S13]  /*09a0*/  ISETP.GE.AND P0, PT, R24, R5, PT ;  /* 0x000000051800720c */ /* 0x000fda0003f06270 */
[----:B------:R-:W-:Y:S05]  /*09b0*/  @P0 BRA `(.L_x_6569) ;  /* 0x0000000000300947 */ /* 0x000fea0003800000 */
[----:B0-----:R-:W0:Y:S01]  /*09c0*/  LDC.64 R6, c[0x0][0x218] ;  /* 0x00008600ff067b82 */ /* 0x001e220000000a00 */
[----:B------:R-:W-:Y:S01]  /*09d0*/  IADD3 R13, R3, R24, RZ ;  /* 0x00000018030d7210 */ /* 0x000fe20007ffe0ff */
[----:B------:R-:W-:-:S04]  /*09e0*/  VIADD R24, R24, 0x80 ;  /* 0x0000008018187836 */ /* 0x000fc80000000000 */
[----:B0-----:R-:W-:-:S05]  /*09f0*/  IMAD.WIDE.U32 R6, R13, 0x2, R6 ;  /* 0x000000020d067825 */ /* 0x001fca00078e0006 */
[----:B------:R1:W-:Y:S02]  /*0a00*/  STG.E.U16 desc[UR4][R6.64], R8 ;  /* 0x0000000806007986 */ /* 0x0003e4000c101504 */
.L_x_6568:
[----:B------:R-:W-:-:S13]  /*0a10*/  ISETP.GE.AND P0, PT, R24, R5, PT ;  /* 0x000000051800720c */ /* 0x000fda0003f06270 */
[----:B------:R-:W-:Y:S05]  /*0a20*/  @P0 BRA `(.L_x_6570) ;  /* 0x0000000000340947 */ /* 0x000fea0003800000 */
[----:B01----:R-:W0:Y:S01]  /*0a30*/  LDC.64 R6, c[0x0][0x218] ;  /* 0x00008600ff067b82 */ /* 0x003e220000000a00 */
[----:B------:R-:W-:Y:S01]  /*0a40*/  IADD3 R13, R3, R24, RZ ;  /* 0x00000018030d7210 */ /* 0x000fe20007ffe0ff */
[----:B------:R-:W-:-:S04]  /*0a50*/  VIADD R24, R24, 0x80 ;  /* 0x0000008018187836 */ /* 0x000fc80000000000 */
[----:B0-----:R-:W-:-:S05]  /*0a60*/  IMAD.WIDE.U32 R6, R13, 0x2, R6 ;  /* 0x000000020d067825 */ /* 0x001fca00078e0006 */
[----:B------:R1:W-:Y:S02]  /*0a70*/  STG.E.U16 desc[UR4][R6.64], R9 ;  /* 0x0000000906007986 */ /* 0x0003e4000c101504 */
.L_x_6569:
        /* <DEDUP_REMOVED lines=8> */
.L_x_6570:
[----:B------:R-:W-:Y:S05]  /*0b00*/  BSYNC B1 ;  /* 0x0000000000017941 */ /* 0x000fea0003800000 */
.L_x_6566:
[----:B------:R-:W-:-:S13]  /*0b10*/  ISETP.GE.AND P0, PT, R24, R5, PT ;  /* 0x000000051800720c */ /* 0x000fda0003f06270 */
[----:B012---:R-:W0:Y:S01]  /*0b20*/  @!P0 LDC.64 R6, c[0x0][0x218] ;  /* 0x00008600ff068b82 */ /* 0x007e220000000a00 */
[----:B------:R-:W-:Y:S01]  /*0b30*/  @!P0 IADD3 R9, R3, R24, RZ ;  /* 0x0000001803098210 */ /* 0x000fe20007ffe0ff */
[----:B------:R-:W-:-:S04]  /*0b40*/  @!P0 VIADD R24, R24, 0x80 ;  /* 0x0000008018188836 */ /* 0x000fc80000000000 */
[----:B0-----:R-:W-:-:S05]  /*0b50*/  @!P0 IMAD.WIDE.U32 R6, R9, 0x2, R6 ;  /* 0x0000000209068825 */ /* 0x001fca00078e0006 */
[----:B------:R2:W-:Y:S02]  /*0b60*/  @!P0 STG.E.U16 desc[UR4][R6.64], R11 ;  /* 0x0000000b06008986 */ /* 0x0005e4000c101504 */
.L_x_6571:
[----:B------:R-:W-:Y:S05]  /*0b70*/  BSYNC B0 ;  /* 0x0000000000007941 */ /* 0x000fea0003800000 */
.L_x_6565:
        /* <DEDUP_REMOVED lines=8> */
.L_x_6572:
        /* <DEDUP_REMOVED lines=16> */
.L_x_19623:


//--------------------- .text._ZN2at6native18elementwise_kernelILi128ELi4EZNS0_15gpu_kernel_implIZZZNS0_17round_kernel_cudaERNS_18TensorIteratorBaseEENKUlvE_clEvENKUlvE0_clEvEUlfE_EEvS4_RKT_EUliE_EEviT1_ --------------------------
	.section	.text._ZN2at6native18elementwise_kernelILi128ELi4EZNS0_15gpu_kernel_implIZZZNS0_17round_kernel_cudaERNS_18TensorIteratorBaseEENKUlvE_clEvENKUlvE0_clEvEUlfE_EEvS4_RKT_EUliE_EEviT1_,"ax",@progbits
	.align	128
        .global         _ZN2at6native18elementwise_kernelILi128ELi4EZNS0_15gpu_kernel_implIZZZNS0_17round_kernel_cudaERNS_18TensorIteratorBaseEENKUlvE_clEvENKUlvE0_clEvEUlfE_EEvS4_RKT_EUliE_EEviT1_
        .type           _ZN2at6native18elementwise_kernelILi128ELi4EZNS0_15gpu_kernel_implIZZZNS0_17round_kernel_cudaERNS_18TensorIteratorBaseEENKUlvE_clEvENKUlvE0_clEvEUlfE_EEvS4_RKT_EUliE_EEviT1_,@function
        .size           _ZN2at6native18elementwise_kernelILi128ELi4EZNS0_15gpu_kernel_implIZZZNS0_17round_kernel_cudaERNS_18TensorIteratorBaseEENKUlvE_clEvENKUlvE0_clEvEUlfE_EEvS4_RKT_EUliE_EEviT1_,(.L_x_19624 - _ZN2at6native18elementwise_kernelILi128ELi4EZNS0_15gpu_kernel_implIZZZNS0_17round_kernel_cudaERNS_18TensorIteratorBaseEENKUlvE_clEvENKUlvE0_clEvEUlfE_EEvS4_RKT_EUliE_EEviT1_)
        .other          _ZN2at6native18elementwise_kernelILi128ELi4EZNS0_15gpu_kernel_implIZZZNS0_17round_kernel_cudaERNS_18TensorIteratorBaseEENKUlvE_clEvENKUlvE0_clEvEUlfE_EEvS4_RKT_EUliE_EEviT1_,@"STO_CUDA_ENTRY STV_DEFAULT"
_ZN2at6native18elementwise_kernelILi128ELi4EZNS0_15gpu_kernel_implIZZZNS0_17round_kernel_cudaERNS_18TensorIteratorBaseEENKUlvE_clEvENKUlvE0_clEvEUlfE_EEvS4_RKT_EUliE_EEviT1_:
.text._ZN2at6native18elementwise_kernelILi128ELi4EZNS0_15gpu_kernel_implIZZZNS0_17round_kernel_cudaERNS_18TensorIteratorBaseEENKUlvE_clEvENKUlvE0_clEvEUlfE_EEvS4_RKT_EUliE_EEviT1_:
        /* <DEDUP_REMOVED lines=313> */
.L_x_6575:
        /* <DEDUP_REMOVED lines=22> */
.L_x_6580:
[----:B------:R-:W2:Y:S02]  /*14f0*/  LDG.E.U8 R0, desc[UR36][R2.64] ;  /* 0x0000002402007981 */ /* 0x000ea4000c1e1100 */
[----:B--2---:R-:W-:Y:S01]  /*1500*/  I2FP.F32.U32 R0, R0 ;  /* 0x0000000000007245 */ /* 0x004fe20000201000 */
[----:B------:R-:W-:Y:S06]  /*1510*/  BRA `(.L_x_6582) ;  /* 0x0000000c002c7947 */ /* 0x000fec0003800000 */
.L_x_6579:
        /* <DEDUP_REMOVED lines=9> */
.L_x_6584:
[----:B------:R-:W2:Y:S02]  /*15b0*/  LDG.E R0, desc[UR36][R2.64] ;  /* 0x0000002402007981 */ /* 0x000ea4000c1e1900 */
[----:B--2---:R-:W-:Y:S01]  /*15c0*/  I2FP.F32.S32 R0, R0 ;  /* 0x0000000000007245 */ /* 0x004fe20000201400 */
[----:B------:R-:W-:Y:S06]  /*15d0*/  BRA `(.L_x_6582) ;  /* 0x0000000800fc7947 */ /* 0x000fec0003800000 */
.L_x_6583:
[----:B------:R-:W2:Y:S02]  /*15e0*/  LDG.E.U16 R0, desc[UR36][R2.64] ;  /* 0x0000002402007981 */ /* 0x000ea4000c1e1500 */
[----:B--2---:R-:W0:Y:S01]  /*15f0*/  I2F.S16 R0, R0 ;  /* 0x0000000000007306 */ /* 0x004e220000101400 */
[----:B------:R-:W-:Y:S05]  /*1600*/  BRA `(.L_x_6582) ;  /* 0x0000000800f07947 */ /* 0x000fea0003800000 */
.L_x_6578:
        /* <DEDUP_REMOVED lines=8> */
.L_x_6586:
[----:B------:R-:W2:Y:S02]  /*1690*/  LDG.E.U16 R0, desc[UR36][R2.64] ;  /* 0x0000002402007981 */ /* 0x000ea4000c1e1500 */
[----:B--2---:R-:W-:Y:S01]  /*16a0*/  HADD2.F32 R0, -RZ, R0.H0_H0 ;  /* 0x20000000ff007230 */ /* 0x004fe20000004100 */
[----:B------:R-:W-:Y:S06]  /*16b0*/  BRA `(.L_x_6582) ;  /* 0x0000000800c47947 */ /* 0x000fec0003800000 */
.L_x_6585:
        /* <DEDUP_REMOVED lines=8> */
.L_x_6588:
[----:B------:R-:W2:Y:S02]  /*1740*/  LDG.E.U16 R0, desc[UR36][R2.64] ;  /* 0x0000002402007981 */ /* 0x000ea4000c1e1500 */
[----:B--2---:R-:W-:Y:S01]  /*1750*/  HADD2.F32 R0, -RZ, R0.H0_H0 ;  /* 0x20000000ff007230 */ /* 0x004fe20000004100 */
[----:B------:R-:W-:Y:S06]  /*1760*/  BRA `(.L_x_6582) ;  /* 0x0000000800987947 */ /* 0x000fec0003800000 */
.L_x_6587:
[----:B------:R-:W2:Y:S01]  /*1770*/  LDG.E.64 R2, desc[UR36][R2.64] ;  /* 0x0000002402027981 */ /* 0x000ea2000c1e1b00 */
[----:B------:R-:W-:Y:S01]  /*1780*/  UMOV UR4, 0xf0000000 ;  /* 0xf000000000047882 */ /* 0x000fe20000000000 */
[----:B------:R-:W-:Y:S01]  /*1790*/  UMOV UR5, 0x380fffff ;  /* 0x380fffff00057882 */ /* 0x000fe20000000000 */
[----:B--2---:R-:W0:Y:S01]  /*17a0*/  F2F.F32.F64 R0, R2 ;  /* 0x0000000200007310 */ /* 0x004e220000301000 */
[----:B------:R-:W-:-:S14]  /*17b0*/  DSETP.GEU.AND P0, PT, |R2|, UR4, PT ;  /* 0x0000000402007e2a */ /* 0x000fdc000bf0e200 */
[----:B0-----:R-:W-:Y:S01]  /*17c0*/  @!P0 FMUL R0, R0, 1.175494350822287508e-38 ;  /* 0x0080000000008820 */ /* 0x001fe20000400000 */
[----:B------:R-:W-:Y:S06]  /*17d0*/  BRA `(.L_x_6582) ;  /* 0x00000008007c7947 */ /* 0x000fec0003800000 */
.L_x_6577:
        /* <DEDUP_REMOVED lines=12> */
.L_x_6591:
[----:B------:R-:W2:Y:S01]  /*18a0*/  LDG.E.64 R2, desc[UR36][R2.64] ;  /* 0x0000002402027981 */ /* 0x000ea2000c1e1b00 */
[----:B------:R-:W-:Y:S01]  /*18b0*/  UMOV UR4, 0xf0000000 ;  /* 0xf000000000047882 */ /* 0x000fe20000000000 */
[----:B------:R-:W-:Y:S01]  /*18c0*/  UMOV UR5, 0x380fffff ;  /* 0x380fffff00057882 */ /* 0x000fe20000000000 */
[----:B--2---:R-:W0:Y:S01]  /*18d0*/  F2F.F32.F64 R0, R2 ;  /* 0x0000000200007310 */ /* 0x004e220000301000 */
[----:B------:R-:W-:-:S14]  /*18e0*/  DSETP.GEU.AND P0, PT, |R2|, UR4, PT ;  /* 0x0000000402007e2a */ /* 0x000fdc000bf0e200 */
[----:B0-----:R-:W-:Y:S01]  /*18f0*/  @!P0 FMUL R0, R0, 1.175494350822287508e-38 ;  /* 0x0080000000008820 */ /* 0x001fe20000400000 */
[----:B------:R-:W-:Y:S06]  /*1900*/  BRA `(.L_x_6582) ;  /* 0x0000000800307947 */ /* 0x000fec0003800000 */
.L_x_6590:
        /* <DEDUP_REMOVED lines=26> */
.L_x_6593:
        /* <DEDUP_REMOVED lines=13> */
.L_x_6592:
[----:B------:R-:W2:Y:S02]  /*1b80*/  LDG.E.U16 R0, desc[UR36][R2.64] ;  /* 0x0000002402007981 */ /* 0x000ea4000c1e1500 */
[----:B--2---:R-:W-:Y:S01]  /*1b90*/  IMAD.U32 R0, R0, 0x10000, RZ ;  /* 0x0001000000007824 */ /* 0x004fe200078e00ff */
[----:B------:R-:W-:Y:S06]  /*1ba0*/  BRA `(.L_x_6582) ;  /* 0x0000000400887947 */ /* 0x000fec0003800000 */
.L_x_6589:
        /* <DEDUP_REMOVED lines=11> */
.L_x_6596:
        /* <DEDUP_REMOVED lines=20> */
.L_x_6598:
[----:B------:R-:W-:Y:S05]  /*1da0*/  BSYNC B0 ;  /* 0x0000000000007941 */ /* 0x000fea0003800000 */
.L_x_6597:
[----:B------:R-:W-:Y:S01]  /*1db0*/  LEA R3, R0, 0x3b800000, 0x17 ;  /* 0x3b80000000037811 */ /* 0x000fe200078eb8ff */
[----:B------:R-:W-:-:S05]  /*1dc0*/  IMAD.SHL.U32 R0, R2, 0x100000, RZ ;  /* 0x0010000002007824 */ /* 0x000fca00078e00ff */
[----:B------:R-:W-:Y:S01]  /*1dd0*/  LOP3.LUT R0, R3, R0, R4, 0xfe, !PT ;  /* 0x0000000003007212 */ /* 0x000fe200078efe04 */
[----:B------:R-:W-:Y:S06]  /*1de0*/  BRA `(.L_x_6582) ;  /* 0x0000000000f87947 */ /* 0x000fec0003800000 */
.L_x_6595:
        /* <DEDUP_REMOVED lines=20> */
.L_x_6600:
[----:B------:R-:W-:Y:S05]  /*1f30*/  BSYNC B0 ;  /* 0x0000000000007941 */ /* 0x000fea0003800000 */
.L_x_6599:
[----:B------:R-:W-:Y:S01]  /*1f40*/  LEA R3, R0, 0x37800000, 0x17 ;  /* 0x3780000000037811 */ /* 0x000fe200078eb8ff */
[----:B------:R-:W-:-:S05]  /*1f50*/  IMAD.SHL.U32 R0, R2, 0x200000, RZ ;  /* 0x0020000002007824 */ /* 0x000fca00078e00ff */
[----:B------:R-:W-:Y:S01]  /*1f60*/  LOP3.LUT R0, R3, R0, R4, 0xfe, !PT ;  /* 0x0000000003007212 */ /* 0x000fe200078efe04 */
[----:B------:R-:W-:Y:S06]  /*1f70*/  BRA `(.L_x_6582) ;  /* 0x0000000000947947 */ /* 0x000fec0003800000 */
.L_x_6594:
        /* <DEDUP_REMOVED lines=14> */
.L_x_6581:
        /* <DEDUP_REMOVED lines=16> */
.L_x_6603:
[----:B------:R-:W-:Y:S01]  /*2160*/  IMAD.MOV.U32 R0, RZ, RZ, RZ ;  /* 0x000000ffff007224 */ /* 0x000fe200078e00ff */
[----:B------:R-:W-:Y:S06]  /*2170*/  BRA `(.L_x_6582) ;  /* 0x0000000000147947 */ /* 0x000fec0003800000 */
.L_x_6602:
[----:B------:R-:W2:Y:S02]  /*2180*/  LDG.E.64 R2, desc[UR36][R2.64] ;  /* 0x0000002402027981 */ /* 0x000ea4000c1e1b00 */
[----:B--2---:R0:W1:Y:S01]  /*2190*/  I2F.U64 R0, R2 ;  /* 0x0000000200007312 */ /* 0x0040620000301000 */
[----:B------:R-:W-:Y:S05]  /*21a0*/  BRA `(.L_x_6582) ;  /* 0x0000000000087947 */ /* 0x000fea0003800000 */
.L_x_6601:
[----:B------:R-:W2:Y:S02]  /*21b0*/  LDG.E R0, desc[UR36][R2.64] ;  /* 0x0000002402007981 */ /* 0x000ea4000c1e1900 */
[----:B--2---:R-:W-:-:S07]  /*21c0*/  I2FP.F32.U32 R0, R0 ;  /* 0x0000000000007245 */ /* 0x004fce0000201000 */
.L_x_6582:
[----:B------:R-:W-:Y:S05]  /*21d0*/  BSYNC B6 ;  /* 0x0000000000067941 */ /* 0x000fea0003800000 */
.L_x_6576:
[----:B------:R-:W0:Y:S02]  /*21e0*/  LDC.U8 R4, c[0x0][0x421] ;  /* 0x00010840ff047b82 */ /* 0x000e240000000000 */
[----:B012345:R0:W1:Y:S01]  /*21f0*/  FRND R2, R0 ;  /* 0x0000000000027307 */ /* 0x03f0620000201000 */
        /* <DEDUP_REMOVED lines=11> */
[----:B------:R-:W0:Y:S02]  /*22b0*/  F2I.NTZ R3, R0 ;  /* 0x0000000000037305 */ /* 0x000e240000203100 */
[----:B0-----:R0:W-:Y:S01]  /*22c0*/  STG.E.U8 desc[UR36][R16.64], R3 ;  /* 0x0000000310007986 */ /* 0x0011e2000c101124 */
[----:B------:R-:W-:Y:S05]  /*22d0*/  BRA `(.L_x_6609) ;  /* 0x0000000c004c7947 */ /* 0x000fea0003800000 */
.L_x_6607:
[----:B------:R-:W0:Y:S02]  /*22e0*/  F2I.S64 R2, R0 ;  /* 0x0000000000027311 */ /* 0x000e240000201900 */
[----:B0-----:R0:W-:Y:S01]  /*22f0*/  STG.E.U8 desc[UR36][R16.64], R2 ;  /* 0x0000000210007986 */ /* 0x0011e2000c101124 */
[----:B------:R-:W-:Y:S05]  /*2300*/  BRA `(.L_x_6609) ;  /* 0x0000000c00407947 */ /* 0x000fea0003800000 */
.L_x_6606:
[----:B------:R-:W-:-:S13]  /*2310*/  ISETP.NE.AND P0, PT, R3, 0x2, PT ;  /* 0x000000020300780c */ /* 0x000fda0003f05270 */
[----:B------:R-:W-:Y:S05]  /*2320*/  @!P0 BRA `(.L_x_6610) ;  /* 0x0000000000288947 */ /* 0x000fea0003800000 */
[----:B------:R-:W-:-:S13]  /*2330*/  ISETP.NE.AND P0, PT, R3, 0x3, PT ;  /* 0x000000030300780c */ /* 0x000fda0003f05270 */
[----:B------:R-:W-:Y:S05]  /*2340*/  @!P0 BRA `(.L_x_6611) ;  /* 0x0000000000148947 */ /* 0x000fea0003800000 */
[----:B------:R-:W-:-:S13]  /*2350*/  ISETP.NE.AND P0, PT, R3, 0x4, PT ;  /* 0x000000040300780c */ /* 0x000fda0003f05270 */
[----:B------:R-:W-:Y:S05]  /*2360*/  @P0 BRA `(.L_x_6608) ;  /* 0x0000000800d00947 */ /* 0x000fea0003800000 */
[----:B------:R-:W0:Y:S02]  /*2370*/  F2I.S64 R2, R0 ;  /* 0x0000000000027311 */ /* 0x000e240000201900 */
[----:B0-----:R0:W-:Y:S01]  /*2380*/  STG.E.64 desc[UR36][R16.64], R2 ;  /* 0x0000000210007986 */ /* 0x0011e2000c101b24 */
[----:B------:R-:W-:Y:S05]  /*2390*/  BRA `(.L_x_6609) ;  /* 0x0000000c001c7947 */ /* 0x000fea0003800000 */
.L_x_6611:
[----:B------:R-:W0:Y:S02]  /*23a0*/  F2I.NTZ R3, R0 ;  /* 0x0000000000037305 */ /* 0x000e240000203100 */
[----:B0-----:R0:W-:Y:S01]  /*23b0*/  STG.E desc[UR36][R16.64], R3 ;  /* 0x0000000310007986 */ /* 0x0011e2000c101924 */
[----:B------:R-:W-:Y:S05]  /*23c0*/  BRA `(.L_x_6609) ;  /* 0x0000000c00107947 */ /* 0x000fea0003800000 */
.L_x_6610:
[----:B------:R-:W0:Y:S02]  /*23d0*/  F2I.NTZ R3, R0 ;  /* 0x0000000000037305 */ /* 0x000e240000203100 */
[----:B0-----:R0:W-:Y:S01]  /*23e0*/  STG.E.U16 desc[UR36][R16.64], R3 ;  /* 0x0000000310007986 */ /* 0x0011e2000c101524 */
[----:B------:R-:W-:Y:S05]  /*23f0*/  BRA `(.L_x_6609) ;  /* 0x0000000c00047947 */ /* 0x000fea0003800000 */
.L_x_6605:
        /* <DEDUP_REMOVED lines=8> */
.L_x_6613:
[----:B------:R-:W-:-:S05]  /*2480*/  F2FP.F16.F32.PACK_AB R2, RZ, R2 ;  /* 0x00000002ff02723e */ /* 0x000fca00000000ff */
[----:B------:R0:W-:Y:S01]  /*2490*/  STG.E.U16 desc[UR36][R16.64], R2 ;  /* 0x0000000210007986 */ /* 0x0001e2000c101524 */
[----:B------:R-:W-:Y:S05]  /*24a0*/  BRA `(.L_x_6609) ;  /* 0x0000000800d87947 */ /* 0x000fea0003800000 */
.L_x_6612:
        /* <DEDUP_REMOVED lines=9> */
.L_x_6615:
[----:B------:R-:W-:-:S04]  /*2540*/  F2FP.F16.F32.PACK_AB R3, RZ, R2 ;  /* 0x00000002ff03723e */ /* 0x000fc800000000ff */
[----:B------:R-:W-:-:S05]  /*2550*/  PRMT R3, R3, 0x5410, RZ ;  /* 0x0000541003037816 */ /* 0x000fca00000000ff */
[----:B------:R0:W-:Y:S01]  /*2560*/  STG.E desc[UR36][R16.64], R3 ;  /* 0x0000000310007986 */ /* 0x0001e2000c101924 */
[----:B------:R-:W-:Y:S05]  /*2570*/  BRA `(.L_x_6609) ;  /* 0x0000000800a47947 */ /* 0x000fea0003800000 */
.L_x_6614:
[----:B------:R-:W-:-:S06]  /*2580*/  FMUL.FTZ R2, R2, 1 ;  /* 0x3f80000002027820 */ /* 0x000fcc0000410000 */
[----:B------:R-:W0:Y:S02]  /*2590*/  F2F.F64.F32 R2, R2 ;  /* 0x0000000200027310 */ /* 0x000e240000201800 */
[----:B0-----:R0:W-:Y:S01]  /*25a0*/  STG.E.64 desc[UR36][R16.64], R2 ;  /* 0x0000000210007986 */ /* 0x0011e2000c101b24 */
[----:B------:R-:W-:Y:S05]  /*25b0*/  BRA `(.L_x_6609) ;  /* 0x0000000800947947 */ /* 0x000fea0003800000 */
.L_x_6604:
        /* <DEDUP_REMOVED lines=12> */
.L_x_6618:
[----:B------:R-:W-:Y:S01]  /*2680*/  FMUL.FTZ R4, R2, 1 ;  /* 0x3f80000002047820 */ /* 0x000fe20000410000 */
[----:B------:R-:W-:-:S05]  /*2690*/  CS2R R6, SRZ ;  /* 0x0000000000067805 */ /* 0x000fca000001ff00 */
[----:B------:R-:W0:Y:S02]  /*26a0*/  F2F.F64.F32 R4, R4 ;  /* 0x0000000400047310 */ /* 0x000e240000201800 */
[----:B0-----:R0:W-:Y:S01]  /*26b0*/  STG.E.128 desc[UR36][R16.64], R4 ;  /* 0x0000000410007986 */ /* 0x0011e2000c101d24 */
[----:B------:R-:W-:Y:S05]  /*26c0*/  BRA `(.L_x_6609) ;  /* 0x0000000800507947 */ /* 0x000fea0003800000 */
.L_x_6617:
        /* <DEDUP_REMOVED lines=20> */
.L_x_6622:
[----:B------:R-:W-:Y:S05]  /*2810*/  BSYNC B0 ;  /* 0x0000000000007941 */ /* 0x000fea0003800000 */
.L_x_6621:
[----:B------:R-:W-:-:S05]  /*2820*/  LOP3.LUT R5, R0, R5, RZ, 0xfc, !PT ;  /* 0x0000000500057212 */ /* 0x000fca00078efcff */
[----:B------:R0:W-:Y:S01]  /*2830*/  STG.E.U8 desc[UR36][R16.64], R5 ;  /* 0x0000000510007986 */ /* 0x0001e2000c101124 */
[----:B------:R-:W-:Y:S05]  /*2840*/  BRA `(.L_x_6609) ;  /* 0x0000000400f07947 */ /* 0x000fea0003800000 */
.L_x_6620:
        /* <DEDUP_REMOVED lines=12> */
.L_x_6624:
[----:B------:R-:W-:Y:S01]  /*2910*/  IMAD.MOV.U32 R0, RZ, RZ, 0x7f ;  /* 0x0000007fff007424 */ /* 0x000fe200078e00ff */
[----:B------:R-:W-:-:S04]  /*2920*/  ISETP.GT.U32.AND P0, PT, R4, 0x7f800000, PT ;  /* 0x7f8000000400780c */ /* 0x000fc80003f04070 */
[----:B------:R-:W-:-:S09]  /*2930*/  SEL R0, R0, 0x7c, P0 ;  /* 0x0000007c00007807 */ /* 0x000fd20000000000 */
.L_x_6625:
[----:B------:R-:W-:Y:S05]  /*2940*/  BSYNC B0 ;  /* 0x0000000000007941 */ /* 0x000fea0003800000 */
.L_x_6623:
[----:B------:R-:W-:-:S04]  /*2950*/  LOP3.LUT R2, R2, 0x80000000, RZ, 0xc0, !PT ;  /* 0x8000000002027812 */ /* 0x000fc800078ec0ff */
[----:B------:R-:W-:-:S04]  /*2960*/  SHF.R.U32.HI R3, RZ, 0x18, R2 ;  /* 0x00000018ff037819 */ /* 0x000fc80000011602 */
[----:B------:R-:W-:-:S05]  /*2970*/  LOP3.LUT R3, R0, R3, RZ, 0xfc, !PT ;  /* 0x0000000300037212 */ /* 0x000fca00078efcff */
[----:B------:R0:W-:Y:S01]  /*2980*/  STG.E.U8 desc[UR36][R16.64], R3 ;  /* 0x0000000310007986 */ /* 0x0001e2000c101124 */
[----:B------:R-:W-:Y:S05]  /*2990*/  BRA `(.L_x_6609) ;  /* 0x00000004009c7947 */ /* 0x000fea0003800000 */
.L_x_6619:
[----:B------:R-:W-:-:S05]  /*29a0*/  F2FP.BF16.F32.PACK_AB R2, RZ, R2 ;  /* 0x00000002ff02723e */ /* 0x000fca00000010ff */
[----:B------:R0:W-:Y:S01]  /*29b0*/  STG.E.U16 desc[UR36][R16.64], R2 ;  /* 0x0000000210007986 */ /* 0x0001e2000c101524 */
[----:B------:R-:W-:Y:S05]  /*29c0*/  BRA `(.L_x_6609) ;  /* 0x0000000400907947 */ /* 0x000fea0003800000 */
.L_x_6616:
        /* <DEDUP_REMOVED lines=8> */
[----:B------:R-:W0:Y:S02]  /*2a50*/  F2I.U32.NTZ R3, R0 ;  /* 0x0000000000037305 */ /* 0x000e240000203000 */
[----:B0-----:R4:W-:Y:S01]  /*2a60*/  STG.E.U16 desc[UR36][R16.64], R3 ;  /* 0x0000000310007986 */ /* 0x0019e2000c101524 */
[----:B------:R-:W-:Y:S05]  /*2a70*/  BRA `(.L_x_6609) ;  /* 0x0000000400647947 */ /* 0x000fea0003800000 */
.L_x_6628:
        /* <DEDUP_REMOVED lines=16> */
.L_x_6631:
[----:B------:R-:W-:-:S04]  /*2b80*/  LOP3.LUT R2, R2, 0x80000000, RZ, 0xc0, !PT ;  /* 0x8000000002027812 */ /* 0x000fc800078ec0ff */
[----:B------:R-:W-:-:S04]  /*2b90*/  SHF.R.U32.HI R3, RZ, 0x18, R2 ;  /* 0x00000018ff037819 */ /* 0x000fc80000011602 */
[----:B------:R-:W-:-:S04]  /*2ba0*/  LOP3.LUT R0, R0, R3, RZ, 0xfc, !PT ;  /* 0x0000000300007212 */ /* 0x000fc800078efcff */
[----:B------:R-:W-:-:S07]  /*2bb0*/  PRMT R8, R0, 0x7610, R8 ;  /* 0x0000761000087816 */ /* 0x000fce0000000008 */
.L_x_6630:
[----:B------:R-:W-:Y:S05]  /*2bc0*/  BSYNC B0 ;  /* 0x0000000000007941 */ /* 0x000fea0003800000 */
.L_x_6629:
[----:B------:R0:W-:Y:S01]  /*2bd0*/  STG.E.U8 desc[UR36][R16.64], R8 ;  /* 0x0000000810007986 */ /* 0x0001e2000c101124 */
[----:B------:R-:W-:Y:S05]  /*2be0*/  BRA `(.L_x_6609) ;  /* 0x0000000400087947 */ /* 0x000fea0003800000 */
.L_x_6627:
        /* <DEDUP_REMOVED lines=16> */
.L_x_6634:
[----:B------:R-:W-:-:S04]  /*2cf0*/  LOP3.LUT R2, R2, 0x80000000, RZ, 0xc0, !PT ;  /* 0x8000000002027812 */ /* 0x000fc800078ec0ff */
[----:B------:R-:W-:-:S04]  /*2d00*/  SHF.R.U32.HI R3, RZ, 0x18, R2 ;  /* 0x00000018ff037819 */ /* 0x000fc80000011602 */
[----:B------:R-:W-:-:S04]  /*2d10*/  LOP3.LUT R0, R0, R3, RZ, 0xfc, !PT ;  /* 0x0000000300007212 */ /* 0x000fc800078efcff */
[----:B------:R-:W-:-:S07]  /*2d20*/  PRMT R8, R0, 0x7610, R8 ;  /* 0x0000761000087816 */ /* 0x000fce0000000008 */
.L_x_6633:
[----:B------:R-:W-:Y:S05]  /*2d30*/  BSYNC B0 ;  /* 0x0000000000007941 */ /* 0x000fea0003800000 */
.L_x_6632:
[----:B------:R3:W-:Y:S01]  /*2d40*/  STG.E.U8 desc[UR36][R16.64], R8 ;  /* 0x0000000810007986 */ /* 0x0007e2000c101124 */
[----:B------:R-:W-:Y:S05]  /*2d50*/  BRA `(.L_x_6609) ;  /* 0x0000000000ac7947 */ /* 0x000fea0003800000 */
.L_x_6626:
        /* <DEDUP_REMOVED lines=21> */
.L_x_6608:
        /* <DEDUP_REMOVED lines=16> */
.L_x_6637:
[----:B------:R-:W-:Y:S05]  /*2fb0*/  BRA `(.L_x_6609) ;  /* 0x0000000000147947 */ /* 0x000fea0003800000 */
.L_x_6636:
[----:B------:R-:W0:Y:S02]  /*2fc0*/  F2I.U64 R2, R0 ;  /* 0x0000000000027311 */ /* 0x000e240000201800 */
[----:B0-----:R2:W-:Y:S01]  /*2fd0*/  STG.E.64 desc[UR36][R16.64], R2 ;  /* 0x0000000210007986 */ /* 0x0015e2000c101b24 */
[----:B------:R-:W-:Y:S05]  /*2fe0*/  BRA `(.L_x_6609) ;  /* 0x0000000000087947 */ /* 0x000fea0003800000 */
.L_x_6635:
[----:B------:R-:W0:Y:S02]  /*2ff0*/  F2I.U32.NTZ R3, R0 ;  /* 0x0000000000037305 */ /* 0x000e240000203000 */
[----:B0-----:R0:W-:Y:S02]  /*3000*/  STG.E desc[UR36][R16.64], R3 ;  /* 0x0000000310007986 */ /* 0x0011e4000c101924 */
.L_x_6609:
[----:B------:R-:W-:-:S04]  /*3010*/  IMAD R18, R23, 0x200, R18 ;  /* 0x0000020017127824 */ /* 0x000fc800078e0212 */
[----:B------:R-:W-:-:S07]  /*3020*/  VIADD R19, R18, 0x80 ;  /* 0x0000008012137836 */ /* 0x000fce0000000000 */
.L_x_6574:
[----:B------:R-:W-:Y:S05]  /*3030*/  BSYNC B7 ;  /* 0x0000000000077941 */ /* 0x000fea0003800000 */
.L_x_6573:
        /* <DEDUP_REMOVED lines=307> */
.L_x_6640:
        /* <DEDUP_REMOVED lines=22> */
.L_x_6645:
[----:B------:R-:W2:Y:S02]  /*44d0*/  LDG.E.U8 R0, desc[UR36][R2.64] ;  /* 0x0000002402007981 */ /* 0x000ea4000c1e1100 */
[----:B--2---:R-:W-:Y:S01]  /*44e0*/  I2FP.F32.U32 R0, R0 ;  /* 0x0000000000007245 */ /* 0x004fe20000201000 */
[----:B------:R-:W-:Y:S06]  /*44f0*/  BRA `(.L_x_6647) ;  /* 0x0000000c002c7947 */ /* 0x000fec0003800000 */
.L_x_6644:
        /* <DEDUP_REMOVED lines=9> */
.L_x_6649:
[----:B------:R-:W2:Y:S02]  /*4590*/  LDG.E R0, desc[UR36][R2.64] ;  /* 0x0000002402007981 */ /* 0x000ea4000c1e1900 */
[----:B--2---:R-:W-:Y:S01]  /*45a0*/  I2FP.F32.S32 R0, R0 ;  /* 0x0000000000007245 */ /* 0x004fe20000201400 */
[----:B------:R-:W-:Y:S06]  /*45b0*/  BRA `(.L_x_6647) ;  /* 0x0000000800fc7947 */ /* 0x000fec0003800000 */
.L_x_6648:
[----:B------:R-:W2:Y:S02]  /*45c0*/  LDG.E.U16 R0, desc[UR36][R2.64] ;  /* 0x0000002402007981 */ /* 0x000ea4000c1e1500 */
[----:B--2---:R-:W1:Y:S01]  /*45d0*/  I2F.S16 R0, R0 ;  /* 0x0000000000007306 */ /* 0x004e620000101400 */
[----:B------:R-:W-:Y:S05]  /*45e0*/  BRA `(.L_x_6647) ;  /* 0x0000000800f07947 */ /* 0x000fea0003800000 */
.L_x_6643:
        /* <DEDUP_REMOVED lines=8> */
.L_x_6651:
[----:B------:R-:W2:Y:S02]  /*4670*/  LDG.E.U16 R0, desc[UR36][R2.64] ;  /* 0x0000002402007981 */ /* 0x000ea4000c1e1500 */
[----:B--2---:R-:W-:Y:S01]  /*4680*/  HADD2.F32 R0, -RZ, R0.H0_H0 ;  /* 0x20000000ff007230 */ /* 0x004fe20000004100 */
[----:B------:R-:W-:Y:S06]  /*4690*/  BRA `(.L_x_6647) ;  /* 0x0000000800c47947 */ /* 0x000fec0003800000 */
.L_x_6650:
        /* <DEDUP_REMOVED lines=8> */
.L_x_6653:
[----:B------:R-:W2:Y:S02]  /*4720*/  LDG.E.U16 R0, desc[UR36][R2.64] ;  /* 0x0000002402007981 */ /* 0x000ea4000c1e1500 */
[----:B--2---:R-:W-:Y:S01]  /*4730*/  HADD2.F32 R0, -RZ, R0.H0_H0 ;  /* 0x20000000ff007230 */ /* 0x004fe20000004100 */
[----:B------:R-:W-:Y:S06]  /*4740*/  BRA `(.L_x_6647) ;  /* 0x0000000800987947 */ /* 0x000fec0003800000 */
.L_x_6652:
[----:B------:R-:W2:Y:S01]  /*4750*/  LDG.E.64 R2, desc[UR36][R2.64] ;  /* 0x0000002402027981 */ /* 0x000ea2000c1e1b00 */
[----:B------:R-:W-:Y:S01]  /*4760*/  UMOV UR4, 0xf0000000 ;  /* 0xf000000000047882 */ /* 0x000fe20000000000 */
[----:B------:R-:W-:Y:S01]  /*4770*/  UMOV UR5, 0x380fffff ;  /* 0x380fffff00057882 */ /* 0x000fe20000000000 */
[----:B--2---:R-:W0:Y:S01]  /*4780*/  F2F.F32.F64 R0, R2 ;  /* 0x0000000200007310 */ /* 0x004e220000301000 */
[----:B------:R-:W-:-:S14]  /*4790*/  DSETP.GEU.AND P0, PT, |R2|, UR4, PT ;  /* 0x0000000402007e2a */ /* 0x000fdc000bf0e200 */
[----:B0-----:R-:W-:Y:S01]  /*47a0*/  @!P0 FMUL R0, R0, 1.175494350822287508e-38 ;  /* 0x0080000000008820 */ /* 0x001fe20000400000 */
[----:B------:R-:W-:Y:S06]  /*47b0*/  BRA `(.L_x_6647) ;  /* 0x00000008007c7947 */ /* 0x000fec0003800000 */
.L_x_6642:
        /* <DEDUP_REMOVED lines=12> */
.L_x_6656:
[----:B------:R-:W2:Y:S01]  /*4880*/  LDG.E.64 R2, desc[UR36][R2.64] ;  /* 0x0000002402027981 */ /* 0x000ea2000c1e1b00 */
[----:B------:R-:W-:Y:S01]  /*4890*/  UMOV UR4, 0xf0000000 ;  /* 0xf000000000047882 */ /* 0x000fe20000000000 */
[----:B------:R-:W-:Y:S01]  /*48a0*/  UMOV UR5, 0x380fffff ;  /* 0x380fffff00057882 */ /* 0x000fe20000000000 */
[----:B--2---:R-:W0:Y:S01]  /*48b0*/  F2F.F32.F64 R0, R2 ;  /* 0x0000000200007310 */ /* 0x004e220000301000 */
[----:B------:R-:W-:-:S14]  /*48c0*/  DSETP.GEU.AND P0, PT, |R2|, UR4, PT ;  /* 0x0000000402007e2a */ /* 0x000fdc000bf0e200 */
[----:B0-----:R-:W-:Y:S01]  /*48d0*/  @!P0 FMUL R0, R0, 1.175494350822287508e-38 ;  /* 0x0080000000008820 */ /* 0x001fe20000400000 */
[----:B------:R-:W-:Y:S06]  /*48e0*/  BRA `(.L_x_6647) ;  /* 0x0000000800307947 */ /* 0x000fec0003800000 */
.L_x_6655:
        /* <DEDUP_REMOVED lines=26> */
.L_x_6658:
        /* <DEDUP_REMOVED lines=13> */
.L_x_6657:
[----:B------:R-:W2:Y:S02]  /*4b60*/  LDG.E.U16 R0, desc[UR36][R2.64] ;  /* 0x0000002402007981 */ /* 0x000ea4000c1e1500 */
[----:B--2---:R-:W-:Y:S01]  /*4b70*/  IMAD.U32 R0, R0, 0x10000, RZ ;  /* 0x0001000000007824 */ /* 0x004fe200078e00ff */
[----:B------:R-:W-:Y:S06]  /*4b80*/  BRA `(.L_x_6647) ;  /* 0x0000000400887947 */ /* 0x000fec0003800000 */
.L_x_6654:
        /* <DEDUP_REMOVED lines=11> */
.L_x_6661:
        /* <DEDUP_REMOVED lines=20> */
.L_x_6663:
[----:B------:R-:W-:Y:S05]  /*4d80*/  BSYNC B0 ;  /* 0x0000000000007941 */ /* 0x000fea0003800000 */
.L_x_6662:
[----:B------:R-:W-:Y:S01]  /*4d90*/  LEA R3, R0, 0x3b800000, 0x17 ;  /* 0x3b80000000037811 */ /* 0x000fe200078eb8ff */
[----:B------:R-:W-:-:S05]  /*4da0*/  IMAD.SHL.U32 R0, R2, 0x100000, RZ ;  /* 0x0010000002007824 */ /* 0x000fca00078e00ff */
[----:B------:R-:W-:Y:S01]  /*4db0*/  LOP3.LUT R0, R3, R0, R4, 0xfe, !PT ;  /* 0x0000000003007212 */ /* 0x000fe200078efe04 */
[----:B------:R-:W-:Y:S06]  /*4dc0*/  BRA `(.L_x_6647) ;  /* 0x0000000000f87947 */ /* 0x000fec0003800000 */
.L_x_6660:
        /* <DEDUP_REMOVED lines=20> */
.L_x_6665:
[----:B------:R-:W-:Y:S05]  /*4f10*/  BSYNC B0 ;  /* 0x0000000000007941 */ /* 0x000fea0003800000 */
.L_x_6664:
[----:B------:R-:W-:Y:S01]  /*4f20*/  LEA R3, R0, 0x37800000, 0x17 ;  /* 0x3780000000037811 */ /* 0x000fe200078eb8ff */
[----:B------:R-:W-:-:S05]  /*4f30*/  IMAD.SHL.U32 R0, R2, 0x200000, RZ ;  /* 0x0020000002007824 */ /* 0x000fca00078e00ff */
[----:B------:R-:W-:Y:S01]  /*4f40*/  LOP3.LUT R0, R3, R0, R4, 0xfe, !PT ;  /* 0x0000000003007212 */ /* 0x000fe200078efe04 */
[----:B------:R-:W-:Y:S06]  /*4f50*/  BRA `(.L_x_6647) ;  /* 0x0000000000947947 */ /* 0x000fec0003800000 */
.L_x_6659:
        /* <DEDUP_REMOVED lines=14> */
.L_x_6646:
        /* <DEDUP_REMOVED lines=16> */
.L_x_6668:
[----:B------:R-:W-:Y:S01]  /*5140*/  IMAD.MOV.U32 R0, RZ, RZ, RZ ;  /* 0x000000ffff007224 */ /* 0x000fe200078e00ff */
[----:B------:R-:W-:Y:S06]  /*5150*/  BRA `(.L_x_6647) ;  /* 0x0000000000147947 */ /* 0x000fec0003800000 */
.L_x_6667:
[----:B------:R-:W2:Y:S02]  /*5160*/  LDG.E.64 R2, desc[UR36][R2.64] ;  /* 0x0000002402027981 */ /* 0x000ea4000c1e1b00 */
[----:B--2---:R0:W1:Y:S01]  /*5170*/  I2F.U64 R0, R2 ;  /* 0x0000000200007312 */ /* 0x0040620000301000 */
[----:B------:R-:W-:Y:S05]  /*5180*/  BRA `(.L_x_6647) ;  /* 0x0000000000087947 */ /* 0x000fea0003800000 */
.L_x_6666:
[----:B------:R-:W2:Y:S02]  /*5190*/  LDG.E R0, desc[UR36][R2.64] ;  /* 0x0000002402007981 */ /* 0x000ea4000c1e1900 */
[----:B--2---:R-:W-:-:S07]  /*51a0*/  I2FP.F32.U32 R0, R0 ;  /* 0x0000000000007245 */ /* 0x004fce0000201000 */
.L_x_6647:
[----:B------:R-:W-:Y:S05]  /*51b0*/  BSYNC B6 ;  /* 0x0000000000067941 */ /* 0x000fea0003800000 */
.L_x_6641:
        /* <DEDUP_REMOVED lines=16> */
.L_x_6672:
[----:B------:R-:W0:Y:S02]  /*52c0*/  F2I.S64 R2, R0 ;  /* 0x0000000000027311 */ /* 0x000e240000201900 */
[----:B0-----:R4:W-:Y:S01]  /*52d0*/  STG.E.U8 desc[UR36][R16.64], R2 ;  /* 0x0000000210007986 */ /* 0x0019e2000c101124 */
[----:B------:R-:W-:Y:S05]  /*52e0*/  BRA `(.L_x_6674) ;  /* 0x0000000c00407947 */ /* 0x000fea0003800000 */
.L_x_6671:
        /* <DEDUP_REMOVED lines=9> */
.L_x_6676:
[----:B------:R-:W0:Y:S02]  /*5380*/  F2I.NTZ R3, R0 ;  /* 0x0000000000037305 */ /* 0x000e240000203100 */
[----:B0-----:R2:W-:Y:S01]  /*5390*/  STG.E desc[UR36][R16.64], R3 ;  /* 0x0000000310007986 */ /* 0x0015e2000c101924 */
[----:B------:R-:W-:Y:S05]  /*53a0*/  BRA `(.L_x_6674) ;  /* 0x0000000c00107947 */ /* 0x000fea0003800000 */
.L_x_6675:
[----:B------:R-:W0:Y:S02]  /*53b0*/  F2I.NTZ R3, R0 ;  /* 0x0000000000037305 */ /* 0x000e240000203100 */
[----:B0-----:R0:W-:Y:S01]  /*53c0*/  STG.E.U16 desc[UR36][R16.64], R3 ;  /* 0x0000000310007986 */ /* 0x0011e2000c101524 */
[----:B------:R-:W-:Y:S05]  /*53d0*/  BRA `(.L_x_6674) ;  /* 0x0000000c00047947 */ /* 0x000fea0003800000 */
.L_x_6670:
        /* <DEDUP_REMOVED lines=8> */
.L_x_6678:
[----:B------:R-:W-:-:S05]  /*5460*/  F2FP.F16.F32.PACK_AB R2, RZ, R2 ;  /* 0x00000002ff02723e */ /* 0x000fca00000000ff */
[----:B------:R0:W-:Y:S01]  /*5470*/  STG.E.U16 desc[UR36][R16.64], R2 ;  /* 0x0000000210007986 */ /* 0x0001e2000c101524 */
[----:B------:R-:W-:Y:S05]  /*5480*/  BRA `(.L_x_6674) ;  /* 0x0000000800d87947 */ /* 0x000fea0003800000 */
.L_x_6677:
        /* <DEDUP_REMOVED lines=9> */
.L_x_6680:
[----:B------:R-:W-:-:S04]  /*5520*/  F2FP.F16.F32.PACK_AB R3, RZ, R2 ;  /* 0x00000002ff03723e */ /* 0x000fc800000000ff */
[----:B------:R-:W-:-:S05]  /*5530*/  PRMT R3, R3, 0x5410, RZ ;  /* 0x0000541003037816 */ /* 0x000fca00000000ff */
[----:B------:R0:W-:Y:S01]  /*5540*/  STG.E desc[UR36][R16.64], R3 ;  /* 0x0000000310007986 */ /* 0x0001e2000c101924 */
[----:B------:R-:W-:Y:S05]  /*5550*/  BRA `(.L_x_6674) ;  /* 0x0000000800a47947 */ /* 0x000fea0003800000 */
.L_x_6679:
[----:B------:R-:W-:-:S06]  /*5560*/  FMUL.FTZ R2, R2, 1 ;  /* 0x3f80000002027820 */ /* 0x000fcc0000410000 */
[----:B------:R-:W0:Y:S02]  /*5570*/  F2F.F64.F32 R2, R2 ;  /* 0x0000000200027310 */ /* 0x000e240000201800 */
[----:B0-----:R0:W-:Y:S01]  /*5580*/  STG.E.64 desc[UR36][R16.64], R2 ;  /* 0x0000000210007986 */ /* 0x0011e2000c101b24 */
[----:B------:R-:W-:Y:S05]  /*5590*/  BRA `(.L_x_6674) ;  /* 0x0000000800947947 */ /* 0x000fea0003800000 */
.L_x_6669:
        /* <DEDUP_REMOVED lines=12> */
.L_x_6683:
[----:B------:R-:W-:Y:S01]  /*5660*/  FMUL.FTZ R4, R2, 1 ;  /* 0x3f80000002047820 */ /* 0x000fe20000410000 */
[----:B------:R-:W-:-:S05]  /*5670*/  CS2R R6, SRZ ;  /* 0x0000000000067805 */ /* 0x000fca000001ff00 */
[----:B------:R-:W0:Y:S02]  /*5680*/  F2F.F64.F32 R4, R4 ;  /* 0x0000000400047310 */ /* 0x000e240000201800 */
[----:B0-----:R0:W-:Y:S01]  /*5690*/  STG.E.128 desc[UR36][R16.64], R4 ;  /* 0x0000000410007986 */ /* 0x0011e2000c101d24 */
[----:B------:R-:W-:Y:S05]  /*56a0*/  BRA `(.L_x_6674) ;  /* 0x0000000800507947 */ /* 0x000fea0003800000 */
.L_x_6682:
        /* <DEDUP_REMOVED lines=20> */
.L_x_6687:
[----:B------:R-:W-:Y:S05]  /*57f0*/  BSYNC B0 ;  /* 0x0000000000007941 */ /* 0x000fea0003800000 */
.L_x_6686:
[----:B------:R-:W-:-:S05]  /*5800*/  LOP3.LUT R5, R0, R5, RZ, 0xfc, !PT ;  /* 0x0000000500057212 */ /* 0x000fca00078efcff */
[----:B------:R0:W-:Y:S01]  /*5810*/  STG.E.U8 desc[UR36][R16.64], R5 ;  /* 0x0000000510007986 */ /* 0x0001e2000c101124 */
[----:B------:R-:W-:Y:S05]  /*5820*/  BRA `(.L_x_6674) ;  /* 0x0000000400f07947 */ /* 0x000fea0003800000 */
.L_x_6685:
        /* <DEDUP_REMOVED lines=12> */
.L_x_6689:
[----:B------:R-:W-:Y:S01]  /*58f0*/  IMAD.MOV.U32 R0, RZ, RZ, 0x7f ;  /* 0x0000007fff007424 */ /* 0x000fe200078e00ff */
[----:B------:R-:W-:-:S04]  /*5900*/  ISETP.GT.U32.AND P0, PT, R4, 0x7f800000, PT ;  /* 0x7f8000000400780c */ /* 0x000fc80003f04070 */
[----:B------:R-:W-:-:S09]  /*5910*/  SEL R0, R0, 0x7c, P0 ;  /* 0x0000007c00007807 */ /* 0x000fd20000000000 */
.L_x_6690:
[----:B------:R-:W-:Y:S05]  /*5920*/  BSYNC B0 ;  /* 0x0000000000007941 */ /* 0x000fea0003800000 */
.L_x_6688:
[----:B------:R-:W-:-:S04]  /*5930*/  LOP3.LUT R2, R2, 0x80000000, RZ, 0xc0, !PT ;  /* 0x8000000002027812 */ /* 0x000fc800078ec0ff */
[----:B------:R-:W-:-:S04]  /*5940*/  SHF.R.U32.HI R3, RZ, 0x18, R2 ;  /* 0x00000018ff037819 */ /* 0x000fc80000011602 */
[----:B------:R-:W-:-:S05]  /*5950*/  LOP3.LUT R3, R0, R3, RZ, 0xfc, !PT ;  /* 0x0000000300037212 */ /* 0x000fca00078efcff */
[----:B------:R0:W-:Y:S01]  /*5960*/  STG.E.U8 desc[UR36][R16.64], R3 ;  /* 0x0000000310007986 */ /* 0x0001e2000c101124 */
[----:B------:R-:W-:Y:S05]  /*5970*/  BRA `(.L_x_6674) ;  /* 0x00000004009c7947 */ /* 0x000fea0003800000 */
.L_x_6684:
[----:B------:R-:W-:-:S05]  /*5980*/  F2FP.BF16.F32.PACK_AB R2, RZ, R2 ;  /* 0x00000002ff02723e */ /* 0x000fca00000010ff */
[----:B------:R0:W-:Y:S01]  /*5990*/  STG.E.U16 desc[UR36][R16.64], R2 ;  /* 0x0000000210007986 */ /* 0x0001e2000c101524 */
[----:B------:R-:W-:Y:S05]  /*59a0*/  BRA `(.L_x_6674) ;  /* 0x0000000400907947 */ /* 0x000fea0003800000 */
.L_x_6681:
        /* <DEDUP_REMOVED lines=11> */
.L_x_6693:
        /* <DEDUP_REMOVED lines=16> */
.L_x_6696:
[----:B------:R-:W-:-:S04]  /*5b60*/  LOP3.LUT R2, R2, 0x80000000, RZ, 0xc0, !PT ;  /* 0x8000000002027812 */ /* 0x000fc800078ec0ff */
[----:B------:R-:W-:-:S04]  /*5b70*/  SHF.R.U32.HI R3, RZ, 0x18, R2 ;  /* 0x00000018ff037819 */ /* 0x000fc80000011602 */
[----:B------:R-:W-:-:S04]  /*5b80*/  LOP3.LUT R0, R0, R3, RZ, 0xfc, !PT ;  /* 0x0000000300007212 */ /* 0x000fc800078efcff */
[----:B------:R-:W-:-:S07]  /*5b90*/  PRMT R8, R0, 0x7610, R8 ;  /* 0x0000761000087816 */ /* 0x000fce0000000008 */
.L_x_6695:
[----:B------:R-:W-:Y:S05]  /*5ba0*/  BSYNC B0 ;  /* 0x0000000000007941 */ /* 0x000fea0003800000 */
.L_x_6694:
[----:B------:R0:W-:Y:S01]  /*5bb0*/  STG.E.U8 desc[UR36][R16.64], R8 ;  /* 0x0000000810007986 */ /* 0x0001e2000c101124 */
[----:B------:R-:W-:Y:S05]  /*5bc0*/  BRA `(.L_x_6674) ;  /* 0x0000000400087947 */ /* 0x000fea0003800000 */
.L_x_6692:
        /* <DEDUP_REMOVED lines=16> */
.L_x_6699:
[----:B------:R-:W-:-:S04]  /*5cd0*/  LOP3.LUT R2, R2, 0x80000000, RZ, 0xc0, !PT ;  /* 0x8000000002027812 */ /* 0x000fc800078ec0ff */
[----:B------:R-:W-:-:S04]  /*5ce0*/  SHF.R.U32.HI R3, RZ, 0x18, R2 ;  /* 0x00000018ff037819 */ /* 0x000fc80000011602 */
[----:B------:R-:W-:-:S04]  /*5cf0*/  LOP3.LUT R0, R0, R3, RZ, 0xfc, !PT ;  /* 0x0000000300007212 */ /* 0x000fc800078efcff */
[----:B------:R-:W-:-:S07]  /*5d00*/  PRMT R8, R0, 0x7610, R8 ;  /* 0x0000761000087816 */ /* 0x000fce0000000008 */
.L_x_6698:
[----:B------:R-:W-:Y:S05]  /*5d10*/  BSYNC B0 ;  /* 0x0000000000007941 */ /* 0x000fea0003800000 */
.L_x_6697:
[----:B------:R0:W-:Y:S01]  /*5d20*/  STG.E.U8 desc[UR36][R16.64], R8 ;  /* 0x0000000810007986 */ /* 0x0001e2000c101124 */
[----:B------:R-:W-:Y:S05]  /*5d30*/  BRA `(.L_x_6674) ;  /* 0x0000000000ac7947 */ /* 0x000fea0003800000 */
.L_x_6691:
        /* <DEDUP_REMOVED lines=21> */
.L_x_6673:
        /* <DEDUP_REMOVED lines=16> */
.L_x_6702:
[----:B------:R-:W-:Y:S05]  /*5f90*/  BRA `(.L_x_6674) ;  /* 0x0000000000147947 */ /* 0x000fea0003800000 */
.L_x_6701:
[----:B------:R-:W0:Y:S02]  /*5fa0*/  F2I.U64 R2, R0 ;  /* 0x0000000000027311 */ /* 0x000e240000201800 */
[----:B0-----:R0:W-:Y:S01]  /*5fb0*/  STG.E.64 desc[UR36][R16.64], R2 ;  /* 0x0000000210007986 */ /* 0x0011e2000c101b24 */
[----:B------:R-:W-:Y:S05]  /*5fc0*/  BRA `(.L_x_6674) ;  /* 0x0000000000087947 */ /* 0x000fea0003800000 */
.L_x_6700:
[----:B------:R-:W0:Y:S02]  /*5fd0*/  F2I.U32.NTZ R3, R0 ;  /* 0x0000000000037305 */ /* 0x000e240000203000 */
[----:B0-----:R0:W-:Y:S02]  /*5fe0*/  STG.E desc[UR36][R16.64], R3 ;  /* 0x0000000310007986 */ /* 0x0011e4000c101924 */
.L_x_6674:
[----:B------:R-:W-:-:S07]  /*5ff0*/  VIADD R19, R19, 0x80 ;  /* 0x0000008013137836 */ /* 0x000fce0000000000 */
.L_x_6639:
[----:B------:R-:W-:Y:S05]  /*6000*/  BSYNC B7 ;  /* 0x0000000000077941 */ /* 0x000fea0003800000 */
.L_x_6638:
        /* <DEDUP_REMOVED lines=307> */
.L_x_6705:
        /* <DEDUP_REMOVED lines=22> */
.L_x_6710:
[----:B------:R-:W2:Y:S02]  /*74a0*/  LDG.E.U8 R0, desc[UR36][R2.64] ;  /* 0x0000002402007981 */ /* 0x000ea4000c1e1100 */
[----:B--2---:R-:W-:Y:S01]  /*74b0*/  I2FP.F32.U32 R0, R0 ;  /* 0x0000000000007245 */ /* 0x004fe20000201000 */
[----:B------:R-:W-:Y:S06]  /*74c0*/  BRA `(.L_x_6712) ;  /* 0x0000000c002c7947 */ /* 0x000fec0003800000 */
.L_x_6709:
        /* <DEDUP_REMOVED lines=9> */
.L_x_6714:
[----:B------:R-:W2:Y:S02]  /*7560*/  LDG.E R0, desc[UR36][R2.64] ;  /* 0x0000002402007981 */ /* 0x000ea4000c1e1900 */
[----:B--2---:R-:W-:Y:S01]  /*7570*/  I2FP.F32.S32 R0, R0 ;  /* 0x0000000000007245 */ /* 0x004fe20000201400 */
[----:B------:R-:W-:Y:S06]  /*7580*/  BRA `(.L_x_6712) ;  /* 0x0000000800fc7947 */ /* 0x000fec0003800000 */
.L_x_6713:
[----:B------:R-:W2:Y:S02]  /*7590*/  LDG.E.U16 R0, desc[UR36][R2.64] ;  /* 0x0000002402007981 */ /* 0x000ea4000c1e1500 */
[----:B--2---:R-:W0:Y:S01]  /*75a0*/  I2F.S16 R0, R0 ;  /* 0x0000000000007306 */ /* 0x004e220000101400 */
[----:B------:R-:W-:Y:S05]  /*75b0*/  BRA `(.L_x_6712) ;  /* 0x0000000800f07947 */ /* 0x000fea0003800000 */
.L_x_6708:
        /* <DEDUP_REMOVED lines=8> */
.L_x_6716:
[----:B------:R-:W2:Y:S02]  /*7640*/  LDG.E.U16 R0, desc[UR36][R2.64] ;  /* 0x0000002402007981 */ /* 0x000ea4000c1e1500 */
[----:B--2---:R-:W-:Y:S01]  /*7650*/  HADD2.F32 R0, -RZ, R0.H0_H0 ;  /* 0x20000000ff007230 */ /* 0x004fe20000004100 */
[----:B------:R-:W-:Y:S06]  /*7660*/  BRA `(.L_x_6712) ;  /* 0x0000000800c47947 */ /* 0x000fec0003800000 */
.L_x_6715:
        /* <DEDUP_REMOVED lines=8> */
.L_x_6718:
[----:B------:R-:W2:Y:S02]  /*76f0*/  LDG.E.U16 R0, desc[UR36][R2.64] ;  /* 0x0000002402007981 */ /* 0x000ea4000c1e1500 */
[----:B--2---:R-:W-:Y:S01]  /*7700*/  HADD2.F32 R0, -RZ, R0.H0_H0 ;  /* 0x20000000ff007230 */ /* 0x004fe20000004100 */
[----:B------:R-:W-:Y:S06]  /*7710*/  BRA `(.L_x_6712) ;  /* 0x0000000800987947 */ /* 0x000fec0003800000 */
.L_x_6717:
[----:B------:R-:W2:Y:S01]  /*7720*/  LDG.E.64 R2, desc[UR36][R2.64] ;  /* 0x0000002402027981 */ /* 0x000ea2000c1e1b00 */
[----:B------:R-:W-:Y:S01]  /*7730*/  UMOV UR4, 0xf0000000 ;  /* 0xf000000000047882 */ /* 0x000fe20000000000 */
[----:B------:R-:W-:Y:S01]  /*7740*/  UMOV UR5, 0x380fffff ;  /* 0x380fffff00057882 */ /* 0x000fe20000000000 */
[----:B--2---:R-:W0:Y:S01]  /*7750*/  F2F.F32.F64 R0, R2 ;  /* 0x0000000200007310 */ /* 0x004e220000301000 */
[----:B------:R-:W-:-:S14]  /*7760*/  DSETP.GEU.AND P0, PT, |R2|, UR4, PT ;  /* 0x0000000402007e2a */ /* 0x000fdc000bf0e200 */
[----:B0-----:R-:W-:Y:S01]  /*7770*/  @!P0 FMUL R0, R0, 1.175494350822287508e-38 ;  /* 0x0080000000008820 */ /* 0x001fe20000400000 */
[----:B------:R-:W-:Y:S06]  /*7780*/  BRA `(.L_x_6712) ;  /* 0x00000008007c7947 */ /* 0x000fec0003800000 */
.L_x_6707:
        /* <DEDUP_REMOVED lines=12> */
.L_x_6721:
[----:B------:R-:W2:Y:S01]  /*7850*/  LDG.E.64 R2, desc[UR36][R2.64] ;  /* 0x0000002402027981 */ /* 0x000ea2000c1e1b00 */
[----:B------:R-:W-:Y:S01]  /*7860*/  UMOV UR4, 0xf0000000 ;  /* 0xf000000000047882 */ /* 0x000fe20000000000 */
[----:B------:R-:W-:Y:S01]  /*7870*/  UMOV UR5, 0x380fffff ;  /* 0x380fffff00057882 */ /* 0x000fe20000000000 */
[----:B--2---:R-:W0:Y:S01]  /*7880*/  F2F.F32.F64 R0, R2 ;  /* 0x0000000200007310 */ /* 0x004e220000301000 */
[----:B------:R-:W-:-:S14]  /*7890*/  DSETP.GEU.AND P0, PT, |R2|, UR4, PT ;  /* 0x0000000402007e2a */ /* 0x000fdc000bf0e200 */
[----:B0-----:R-:W-:Y:S01]  /*78a0*/  @!P0 FMUL R0, R0, 1.175494350822287508e-38 ;  /* 0x0080000000008820 */ /* 0x001fe20000400000 */
[----:B------:R-:W-:Y:S06]  /*78b0*/  BRA `(.L_x_6712) ;  /* 0x0000000800307947 */ /* 0x000fec0003800000 */
.L_x_6720:
        /* <DEDUP_REMOVED lines=26> */
.L_x_6723:
        /* <DEDUP_REMOVED lines=13> */
.L_x_6722:
[----:B------:R-:W2:Y:S02]  /*7b30*/  LDG.E.U16 R0, desc[UR36][R2.64] ;  /* 0x0000002402007981 */ /* 0x000ea4000c1e1500 */
[----:B--2---:R-:W-:Y:S01]  /*7b40*/  IMAD.U32 R0, R0, 0x10000, RZ ;  /* 0x0001000000007824 */ /* 0x004fe200078e00ff */
[----:B------:R-:W-:Y:S06]  /*7b50*/  BRA `(.L_x_6712) ;  /* 0x0000000400887947 */ /* 0x000fec0003800000 */
.L_x_6719:
        /* <DEDUP_REMOVED lines=11> */
.L_x_6726:
        /* <DEDUP_REMOVED lines=20> */
.L_x_6728:
[----:B------:R-:W-:Y:S05]  /*7d50*/  BSYNC B0 ;  /* 0x0000000000007941 */ /* 0x000fea0003800000 */
.L_x_6727:
[----:B------:R-:W-:Y:S01]  /*7d60*/  LEA R3, R0, 0x3b800000, 0x17 ;  /* 0x3b80000000037811 */ /* 0x000fe200078eb8ff */
[----:B------:R-:W-:-:S05]  /*7d70*/  IMAD.SHL.U32 R0, R2, 0x100000, RZ ;  /* 0x0010000002007824 */ /* 0x000fca00078e00ff */
[----:B------:R-:W-:Y:S01]  /*7d80*/  LOP3.LUT R0, R3, R0, R4, 0xfe, !PT ;  /* 0x0000000003007212 */ /* 0x000fe200078efe04 */
[----:B------:R-:W-:Y:S06]  /*7d90*/  BRA `(.L_x_6712) ;  /* 0x0000000000f87947 */ /* 0x000fec0003800000 */
.L_x_6725:
        /* <DEDUP_REMOVED lines=20> */
.L_x_6730:
[----:B------:R-:W-:Y:S05]  /*7ee0*/  BSYNC B0 ;  /* 0x0000000000007941 */ /* 0x000fea0003800000 */
.L_x_6729:
[----:B------:R-:W-:Y:S01]  /*7ef0*/  LEA R3, R0, 0x37800000, 0x17 ;  /* 0x3780000000037811 */ /* 0x000fe200078eb8ff */
[----:B------:R-:W-:-:S05]  /*7f00*/  IMAD.SHL.U32 R0, R2, 0x200000, RZ ;  /* 0x0020000002007824 */ /* 0x000fca00078e00ff */
[----:B------:R-:W-:Y:S01]  /*7f10*/  LOP3.LUT R0, R3, R0, R4, 0xfe, !PT ;  /* 0x0000000003007212 */ /* 0x000fe200078efe04 */
[----:B------:R-:W-:Y:S06]  /*7f20*/  BRA `(.L_x_6712) ;  /* 0x0000000000947947 */ /* 0x000fec0003800000 */
.L_x_6724:
        /* <DEDUP_REMOVED lines=14> */
.L_x_6711:
        /* <DEDUP_REMOVED lines=16> */
.L_x_6733:
[----:B------:R-:W-:Y:S01]  /*8110*/  IMAD.MOV.U32 R0, RZ, RZ, RZ ;  /* 0x000000ffff007224 */ /* 0x000fe200078e00ff */
[----:B------:R-:W-:Y:S06]  /*8120*/  BRA `(.L_x_6712) ;  /* 0x0000000000147947 */ /* 0x000fec0003800000 */
.L_x_6732:
[----:B------:R-:W2:Y:S02]  /*8130*/  LDG.E.64 R2, desc[UR36][R2.64] ;  /* 0x0000002402027981 */ /* 0x000ea4000c1e1b00 */
[----:B--2---:R0:W1:Y:S01]  /*8140*/  I2F.U64 R0, R2 ;  /* 0x0000000200007312 */ /* 0x0040620000301000 */
[----:B------:R-:W-:Y:S05]  /*8150*/  BRA `(.L_x_6712) ;  /* 0x0000000000087947 */ /* 0x000fea0003800000 */
.L_x_6731:
[----:B------:R-:W2:Y:S02]  /*8160*/  LDG.E R0, desc[UR36][R2.64] ;  /* 0x0000002402007981 */ /* 0x000ea4000c1e1900 */
[----:B--2---:R-:W-:-:S07]  /*8170*/  I2FP.F32.U32 R0, R0 ;  /* 0x0000000000007245 */ /* 0x004fce0000201000 */
.L_x_6712:
[----:B------:R-:W-:Y:S05]  /*8180*/  BSYNC B6 ;  /* 0x0000000000067941 */ /* 0x000fea0003800000 */
.L_x_6706:
        /* <DEDUP_REMOVED lines=16> */
.L_x_6737:
[----:B------:R-:W0:Y:S02]  /*8290*/  F2I.S64 R2, R0 ;  /* 0x0000000000027311 */ /* 0x000e240000201900 */
[----:B0-----:R0:W-:Y:S01]  /*82a0*/  STG.E.U8 desc[UR36][R16.64], R2 ;  /* 0x0000000210007986 */ /* 0x0011e2000c101124 */
[----:B------:R-:W-:Y:S05]  /*82b0*/  BRA `(.L_x_6739) ;  /* 0x0000000c00407947 */ /* 0x000fea0003800000 */
.L_x_6736:
        /* <DEDUP_REMOVED lines=9> */
.L_x_6741:
[----:B------:R-:W0:Y:S02]  /*8350*/  F2I.NTZ R3, R0 ;  /* 0x0000000000037305 */ /* 0x000e240000203100 */
[----:B0-----:R0:W-:Y:S01]  /*8360*/  STG.E desc[UR36][R16.64], R3 ;  /* 0x0000000310007986 */ /* 0x0011e2000c101924 */
[----:B------:R-:W-:Y:S05]  /*8370*/  BRA `(.L_x_6739) ;  /* 0x0000000c00107947 */ /* 0x000fea0003800000 */
.L_x_6740:
[----:B------:R-:W0:Y:S02]  /*8380*/  F2I.NTZ R3, R0 ;  /* 0x0000000000037305 */ /* 0x000e240000203100 */
[----:B0-----:R0:W-:Y:S01]  /*8390*/  STG.E.U16 desc[UR36][R16.64], R3 ;  /* 0x0000000310007986 */ /* 0x0011e2000c101524 */
[----:B------:R-:W-:Y:S05]  /*83a0*/  BRA `(.L_x_6739) ;  /* 0x0000000c00047947 */ /* 0x000fea0003800000 */
.L_x_6735:
        /* <DEDUP_REMOVED lines=8> */
.L_x_6743:
[----:B------:R-:W-:-:S05]  /*8430*/  F2FP.F16.F32.PACK_AB R2, RZ, R2 ;  /* 0x00000002ff02723e */ /* 0x000fca00000000ff */
[----:B------:R0:W-:Y:S01]  /*8440*/  STG.E.U16 desc[UR36][R16.64], R2 ;  /* 0x0000000210007986 */ /* 0x0001e2000c101524 */
[----:B------:R-:W-:Y:S05]  /*8450*/  BRA `(.L_x_6739) ;  /* 0x0000000800d87947 */ /* 0x000fea0003800000 */
.L_x_6742:
        /* <DEDUP_REMOVED lines=9> */
.L_x_6745:
[----:B------:R-:W-:-:S04]  /*84f0*/  F2FP.F16.F32.PACK_AB R3, RZ, R2 ;  /* 0x00000002ff03723e */ /* 0x000fc800000000ff */
[----:B------:R-:W-:-:S05]  /*8500*/  PRMT R3, R3, 0x5410, RZ ;  /* 0x0000541003037816 */ /* 0x000fca00000000ff */
[----:B------:R0:W-:Y:S01]  /*8510*/  STG.E desc[UR36][R16.64], R3 ;  /* 0x0000000310007986 */ /* 0x0001e2000c101924 */
[----:B------:R-:W-:Y:S05]  /*8520*/  BRA `(.L_x_6739) ;  /* 0x0000000800a47947 */ /* 0x000fea0003800000 */
.L_x_6744:
[----:B------:R-:W-:-:S06]  /*8530*/  FMUL.FTZ R2, R2, 1 ;  /* 0x3f80000002027820 */ /* 0x000fcc0000410000 */
[----:B------:R-:W0:Y:S02]  /*8540*/  F2F.F64.F32 R2, R2 ;  /* 0x0000000200027310 */ /* 0x000e240000201800 */
[----:B0-----:R0:W-:Y:S01]  /*8550*/  STG.E.64 desc[UR36][R16.64], R2 ;  /* 0x0000000210007986 */ /* 0x0011e2000c101b24 */
[----:B------:R-:W-:Y:S05]  /*8560*/  BRA `(.L_x_6739) ;  /* 0x0000000800947947 */ /* 0x000fea0003800000 */
.L_x_6734:
        /* <DEDUP_REMOVED lines=12> */
.L_x_6748:
[----:B------:R-:W-:Y:S01]  /*8630*/  FMUL.FTZ R4, R2, 1 ;  /* 0x3f80000002047820 */ /* 0x000fe20000410000 */
[----:B------:R-:W-:-:S05]  /*8640*/  CS2R R6, SRZ ;  /* 0x0000000000067805 */ /* 0x000fca000001ff00 */
[----:B------:R-:W0:Y:S02]  /*8650*/  F2F.F64.F32 R4, R4 ;  /* 0x0000000400047310 */ /* 0x000e240000201800 */
[----:B0-----:R0:W-:Y:S01]  /*8660*/  STG.E.128 desc[UR36][R16.64], R4 ;  /* 0x0000000410007986 */ /* 0x0011e2000c101d24 */
[----:B------:R-:W-:Y:S05]  /*8670*/  BRA `(.L_x_6739) ;  /* 0x0000000800507947 */ /* 0x000fea0003800000 */
.L_x_6747:
        /* <DEDUP_REMOVED lines=20> */
.L_x_6752:
[----:B------:R-:W-:Y:S05]  /*87c0*/  BSYNC B0 ;  /* 0x0000000000007941 */ /* 0x000fea0003800000 */
.L_x_6751:
[----:B------:R-:W-:-:S05]  /*87d0*/  LOP3.LUT R5, R0, R5, RZ, 0xfc, !PT ;  /* 0x0000000500057212 */ /* 0x000fca00078efcff */
[----:B------:R0:W-:Y:S01]  /*87e0*/  STG.E.U8 desc[UR36][R16.64], R5 ;  /* 0x0000000510007986 */ /* 0x0001e2000c101124 */
[----:B------:R-:W-:Y:S05]  /*87f0*/  BRA `(.L_x_6739) ;  /* 0x0000000400f07947 */ /* 0x000fea0003800000 */
.L_x_6750:
        /* <DEDUP_REMOVED lines=12> */
.L_x_6754:
[----:B------:R-:W-:Y:S01]  /*88c0*/  IMAD.MOV.U32 R0, RZ, RZ, 0x7f ;  /* 0x0000007fff007424 */ /* 0x000fe200078e00ff */
[----:B------:R-:W-:-:S04]  /*88d0*/  ISETP.GT.U32.AND P0, PT, R4, 0x7f800000, PT ;  /* 0x7f8000000400780c */ /* 0x000fc80003f04070 */
[----:B------:R-:W-:-:S09]  /*88e0*/  SEL R0, R0, 0x7c, P0 ;  /* 0x0000007c00007807 */ /* 0x000fd20000000000 */
.L_x_6755:
[----:B------:R-:W-:Y:S05]  /*88f0*/  BSYNC B0 ;  /* 0x0000000000007941 */ /* 0x000fea0003800000 */
.L_x_6753:
[----:B------:R-:W-:-:S04]  /*8900*/  LOP3.LUT R2, R2, 0x80000000, RZ, 0xc0, !PT ;  /* 0x8000000002027812 */ /* 0x000fc800078ec0ff */
[----:B------:R-:W-:-:S04]  /*8910*/  SHF.R.U32.HI R3, RZ, 0x18, R2 ;  /* 0x00000018ff037819 */ /* 0x000fc80000011602 */
[----:B------:R-:W-:-:S05]  /*8920*/  LOP3.LUT R3, R0, R3, RZ, 0xfc, !PT ;  /* 0x0000000300037212 */ /* 0x000fca00078efcff */
[----:B------:R0:W-:Y:S01]  /*8930*/  STG.E.U8 desc[UR36][R16.64], R3 ;  /* 0x0000000310007986 */ /* 0x0001e2000c101124 */
[----:B------:R-:W-:Y:S05]  /*8940*/  BRA `(.L_x_6739) ;  /* 0x00000004009c7947 */ /* 0x000fea0003800000 */
.L_x_6749:
[----:B------:R-:W-:-:S05]  /*8950*/  F2FP.BF16.F32.PACK_AB R2, RZ, R2 ;  /* 0x00000002ff02723e */ /* 0x000fca00000010ff */
[----:B------:R0:W-:Y:S01]  /*8960*/  STG.E.U16 desc[UR36][R16.64], R2 ;  /* 0x0000000210007986 */ /* 0x0001e2000c101524 */
[----:B------:R-:W-:Y:S05]  /*8970*/  BRA `(.L_x_6739) ;  /* 0x0000000400907947 */ /* 0x000fea0003800000 */
.L_x_6746:
        /* <DEDUP_REMOVED lines=11> */
.L_x_6758:
        /* <DEDUP_REMOVED lines=16> */
.L_x_6761:
[----:B------:R-:W-:-:S04]  /*8b30*/  LOP3.LUT R2, R2, 0x80000000, RZ, 0xc0, !PT ;  /* 0x8000000002027812 */ /* 0x000fc800078ec0ff */
[----:B------:R-:W-:-:S04]  /*8b40*/  SHF.R.U32.HI R3, RZ, 0x18, R2 ;  /* 0x00000018ff037819 */ /* 0x000fc80000011602 */
[----:B------:R-:W-:-:S04]  /*8b50*/  LOP3.LUT R0, R0, R3, RZ, 0xfc, !PT ;  /* 0x0000000300007212 */ /* 0x000fc800078efcff */
[----:B------:R-:W-:-:S07]  /*8b60*/  PRMT R8, R0, 0x7610, R8 ;  /* 0x0000761000087816 */ /* 0x000fce0000000008 */
.L_x_6760:
[----:B------:R-:W-:Y:S05]  /*8b70*/  BSYNC B0 ;  /* 0x0000000000007941 */ /* 0x000fea0003800000 */
.L_x_6759:
[----:B------:R3:W-:Y:S01]  /*8b80*/  STG.E.U8 desc[UR36][R16.64], R8 ;  /* 0x0000000810007986 */ /* 0x0007e2000c101124 */
[----:B------:R-:W-:Y:S05]  /*8b90*/  BRA `(.L_x_6739) ;  /* 0x0000000400087947 */ /* 0x000fea0003800000 */
.L_x_6757:
        /* <DEDUP_REMOVED lines=16> */
.L_x_6764:
[----:B------:R-:W-:-:S04]  /*8ca0*/  LOP3.LUT R2, R2, 0x80000000, RZ, 0xc0, !PT ;  /* 0x8000000002027812 */ /* 0x000fc800078ec0ff */
[----:B------:R-:W-:-:S04]  /*8cb0*/  SHF.R.U32.HI R3, RZ, 0x18, R2 ;  /* 0x00000018ff037819 */ /* 0x000fc80000011602 */
[----:B------:R-:W-:-:S04]  /*8cc0*/  LOP3.LUT R0, R0, R3, RZ, 0xfc, !PT ;  /* 0x0000000300007212 */ /* 0x000fc800078efcff */
[----:B------:R-:W-:-:S07]  /*8cd0*/  PRMT R8, R0, 0x7610, R8 ;  /* 0x0000761000087816 */ /* 0x000fce0000000008 */
.L_x_6763:
[----:B------:R-:W-:Y:S05]  /*8ce0*/  BSYNC B0 ;  /* 0x0000000000007941 */ /* 0x000fea0003800000 */
.L_x_6762:
[----:B------:R0:W-:Y:S01]  /*8cf0*/  STG.E.U8 desc[UR36][R16.64], R8 ;  /* 0x0000000810007986 */ /* 0x0001e2000c101124 */
[----:B------:R-:W-:Y:S05]  /*8d00*/  BRA `(.L_x_6739) ;  /* 0x0000000000ac7947 */ /* 0x000fea0003800000 */
.L_x_6756:
        /* <DEDUP_REMOVED lines=21> */
.L_x_6738:
        /* <DEDUP_REMOVED lines=16> */
.L_x_6767:
[----:B------:R-:W-:Y:S05]  /*8f60*/  BRA `(.L_x_6739) ;  /* 0x0000000000147947 */ /* 0x000fea0003800000 */
.L_x_6766:
[----:B------:R-:W0:Y:S02]  /*8f70*/  F2I.U64 R2, R0 ;  /* 0x0000000000027311 */ /* 0x000e240000201800 */
[----:B0-----:R2:W-:Y:S01]  /*8f80*/  STG.E.64 desc[UR36][R16.64], R2 ;  /* 0x0000000210007986 */ /* 0x0015e2000c101b24 */
[----:B------:R-:W-:Y:S05]  /*8f90*/  BRA `(.L_x_6739) ;  /* 0x0000000000087947 */ /* 0x000fea0003800000 */
.L_x_6765:
[----:B------:R-:W0:Y:S02]  /*8fa0*/  F2I.U32.NTZ R3, R0 ;  /* 0x0000000000037305 */ /* 0x000e240000203000 */
[----:B0-----:R0:W-:Y:S02]  /*8fb0*/  STG.E desc[UR36][R16.64], R3 ;  /* 0x0000000310007986 */ /* 0x0011e4000c101924 */
.L_x_6739:
[----:B------:R-:W-:-:S07]  /*8fc0*/  VIADD R19, R19, 0x80 ;  /* 0x0000008013137836 */ /* 0x000fce0000000000 */
.L_x_6704:
[----:B------:R-:W-:Y:S05]  /*8fd0*/  BSYNC B7 ;  /* 0x0000000000077941 */ /* 0x000fea0003800000 */
.L_x_6703:
        /* <DEDUP_REMOVED lines=306> */
.L_x_6768:
        /* <DEDUP_REMOVED lines=22> */
.L_x_6773:
[----:B------:R-:W2:Y:S02]  /*a460*/  LDG.E.U8 R0, desc[UR36][R2.64] ;  /* 0x0000002402007981 */ /* 0x000ea4000c1e1100 */
[----:B--2---:R-:W-:Y:S01]  /*a470*/  I2FP.F32.U32 R0, R0 ;  /* 0x0000000000007245 */ /* 0x004fe20000201000 */
[----:B------:R-:W-:Y:S06]  /*a480*/  BRA `(.L_x_6775) ;  /* 0x0000000c002c7947 */ /* 0x000fec0003800000 */
.L_x_6772:
        /* <DEDUP_REMOVED lines=9> */
.L_x_6777:
[----:B------:R-:W2:Y:S02]  /*a520*/  LDG.E R0, desc[UR36][R2.64] ;  /* 0x0000002402007981 */ /* 0x000ea4000c1e1900 */
[----:B--2---:R-:W-:Y:S01]  /*a530*/  I2FP.F32.S32 R0, R0 ;  /* 0x0000000000007245 */ /* 0x004fe20000201400 */
[----:B------:R-:W-:Y:S06]  /*a540*/  BRA `(.L_x_6775) ;  /* 0x0000000800fc7947 */ /* 0x000fec0003800000 */
.L_x_6776:
[----:B------:R-:W2:Y:S02]  /*a550*/  LDG.E.U16 R0, desc[UR36][R2.64] ;  /* 0x0000002402007981 */ /* 0x000ea4000c1e1500 */
[----:B--2---:R-:W0:Y:S01]  /*a560*/  I2F.S16 R0, R0 ;  /* 0x0000000000007306 */ /* 0x004e220000101400 */
[----:B------:R-:W-:Y:S05]  /*a570*/  BRA `(.L_x_6775) ;  /* 0x0000000800f07947 */ /* 0x000fea0003800000 */
.L_x_6771:
        /* <DEDUP_REMOVED lines=8> */
.L_x_6779:
[----:B------:R-:W2:Y:S02]  /*a600*/  LDG.E.U16 R0, desc[UR36][R2.64] ;  /* 0x0000002402007981 */ /* 0x000ea4000c1e1500 */
[----:B--2---:R-:W-:Y:S01]  /*a610*/  HADD2.F32 R0, -RZ, R0.H0_H0 ;  /* 0x20000000ff007230 */ /* 0x004fe20000004100 */
[----:B------:R-:W-:Y:S06]  /*a620*/  BRA `(.L_x_6775) ;  /* 0x0000000800c47947 */ /* 0x000fec0003800000 */
.L_x_6778:
        /* <DEDUP_REMOVED lines=8> */
.L_x_6781:
[----:B------:R-:W2:Y:S02]  /*a6b0*/  LDG.E.U16 R0, desc[UR36][R2.64] ;  /* 0x0000002402007981 */ /* 0x000ea4000c1e1500 */
[----:B--2---:R-:W-:Y:S01]  /*a6c0*/  HADD2.F32 R0, -RZ, R0.H0_H0 ;  /* 0x20000000ff007230 */ /* 0x004fe20000004100 */
[----:B------:R-:W-:Y:S06]  /*a6d0*/  BRA `(.L_x_6775) ;  /* 0x0000000800987947 */ /* 0x000fec0003800000 */
.L_x_6780:
[----:B------:R-:W2:Y:S01]  /*a6e0*/  LDG.E.64 R2, desc[UR36][R2.64] ;  /* 0x0000002402027981 */ /* 0x000ea2000c1e1b00 */
[----:B------:R-:W-:Y:S01]  /*a6f0*/  UMOV UR4, 0xf0000000 ;  /* 0xf000000000047882 */ /* 0x000fe20000000000 */
[----:B------:R-:W-:Y:S01]  /*a700*/  UMOV UR5, 0x380fffff ;  /* 0x380fffff00057882 */ /* 0x000fe20000000000 */
[----:B--2---:R-:W0:Y:S01]  /*a710*/  F2F.F32.F64 R0, R2 ;  /* 0x0000000200007310 */ /* 0x004e220000301000 */
[----:B------:R-:W-:-:S14]  /*a720*/  DSETP.GEU.AND P0, PT, |R2|, UR4, PT ;  /* 0x0000000402007e2a */ /* 0x000fdc000bf0e200 */
[----:B0-----:R-:W-:Y:S01]  /*a730*/  @!P0 FMUL R0, R0, 1.175494350822287508e-38 ;  /* 0x0080000000008820 */ /* 0x001fe20000400000 */
[----:B------:R-:W-:Y:S06]  /*a740*/  BRA `(.L_x_6775) ;  /* 0x00000008007c7947 */ /* 0x000fec0003800000 */
.L_x_6770:
        /* <DEDUP_REMOVED lines=12> */
.L_x_6784:
[----:B------:R-:W2:Y:S01]  /*a810*/  LDG.E.64 R2, desc[UR36][R2.64] ;  /* 0x0000002402027981 */ /* 0x000ea2000c1e1b00 */
[----:B------:R-:W-:Y:S01]  /*a820*/  UMOV UR4, 0xf0000000 ;  /* 0xf000000000047882 */ /* 0x000fe20000000000 */
[----:B------:R-:W-:Y:S01]  /*a830*/  UMOV UR5, 0x380fffff ;  /* 0x380fffff00057882 */ /* 0x000fe20000000000 */
[----:B--2---:R-:W0:Y:S01]  /*a840*/  F2F.F32.F64 R0, R2 ;  /* 0x0000000200007310 */ /* 0x004e220000301000 */
[----:B------:R-:W-:-:S14]  /*a850*/  DSETP.GEU.AND P0, PT, |R2|, UR4, PT ;  /* 0x0000000402007e2a */ /* 0x000fdc000bf0e200 */
[----:B0-----:R-:W-:Y:S01]  /*a860*/  @!P0 FMUL R0, R0, 1.175494350822287508e-38 ;  /* 0x0080000000008820 */ /* 0x001fe20000400000 */
[----:B------:R-:W-:Y:S06]  /*a870*/  BRA `(.L_x_6775) ;  /* 0x0000000800307947 */ /* 0x000fec0003800000 */
.L_x_6783:
        /* <DEDUP_REMOVED lines=26> */
.L_x_6786:
        /* <DEDUP_REMOVED lines=13> */
.L_x_6785:
[----:B------:R-:W2:Y:S02]  /*aaf0*/  LDG.E.U16 R0, desc[UR36][R2.64] ;  /* 0x0000002402007981 */ /* 0x000ea4000c1e1500 */
[----:B--2---:R-:W-:Y:S01]  /*ab00*/  IMAD.U32 R0, R0, 0x10000, RZ ;  /* 0x0001000000007824 */ /* 0x004fe200078e00ff */
[----:B------:R-:W-:Y:S06]  /*ab10*/  BRA `(.L_x_6775) ;  /* 0x0000000400887947 */ /* 0x000fec0003800000 */
.L_x_6782:
        /* <DEDUP_REMOVED lines=11> */
.L_x_6789:
        /* <DEDUP_REMOVED lines=20> */
.L_x_6791:
[----:B------:R-:W-:Y:S05]  /*ad10*/  BSYNC B0 ;  /* 0x0000000000007941 */ /* 0x000fea0003800000 */
.L_x_6790:
[----:B------:R-:W-:Y:S01]  /*ad20*/  LEA R3, R0, 0x3b800000, 0x17 ;  /* 0x3b80000000037811 */ /* 0x000fe200078eb8ff */
[----:B------:R-:W-:-:S05]  /*ad30*/  IMAD.SHL.U32 R0, R2, 0x100000, RZ ;  /* 0x0010000002007824 */ /* 0x000fca00078e00ff */
[----:B------:R-:W-:Y:S01]  /*ad40*/  LOP3.LUT R0, R3, R0, R4, 0xfe, !PT ;  /* 0x0000000003007212 */ /* 0x000fe200078efe04 */
[----:B------:R-:W-:Y:S06]  /*ad50*/  BRA `(.L_x_6775) ;  /* 0x0000000000f87947 */ /* 0x000fec0003800000 */
.L_x_6788:
        /* <DEDUP_REMOVED lines=20> */
.L_x_6793:
[----:B------:R-:W-:Y:S05]  /*aea0*/  BSYNC B0 ;  /* 0x0000000000007941 */ /* 0x000fea0003800000 */
.L_x_6792:
[----:B------:R-:W-:Y:S01]  /*aeb0*/  LEA R3, R0, 0x37800000, 0x17 ;  /* 0x3780000000037811 */ /* 0x000fe200078eb8ff */
[----:B------:R-:W-:-:S05]  /*aec0*/  IMAD.SHL.U32 R0, R2, 0x200000, RZ ;  /* 0x0020000002007824 */ /* 0x000fca00078e00ff */
[----:B------:R-:W-:Y:S01]  /*aed0*/  LOP3.LUT R0, R3, R0, R4, 0xfe, !PT ;  /* 0x0000000003007212 */ /* 0x000fe200078efe04 */
[----:B------:R-:W-:Y:S06]  /*aee0*/  BRA `(.L_x_6775) ;  /* 0x0000000000947947 */ /* 0x000fec0003800000 */
.L_x_6787:
        /* <DEDUP_REMOVED lines=14> */
.L_x_6774:
        /* <DEDUP_REMOVED lines=16> */
.L_x_6796:
[----:B------:R-:W-:Y:S01]  /*b0d0*/  IMAD.MOV.U32 R0, RZ, RZ, RZ ;  /* 0x000000ffff007224 */ /* 0x000fe200078e00ff */
[----:B------:R-:W-:Y:S06]  /*b0e0*/  BRA `(.L_x_6775) ;  /* 0x0000000000147947 */ /* 0x000fec0003800000 */
.L_x_6795:
[----:B------:R-:W2:Y:S02]  /*b0f0*/  LDG.E.64 R2, desc[UR36][R2.64] ;  /* 0x0000002402027981 */ /* 0x000ea4000c1e1b00 */
[----:B--2---:R0:W1:Y:S01]  /*b100*/  I2F.U64 R0, R2 ;  /* 0x0000000200007312 */ /* 0x0040620000301000 */
[----:B------:R-:W-:Y:S05]  /*b110*/  BRA `(.L_x_6775) ;  /* 0x0000000000087947 */ /* 0x000fea0003800000 */
.L_x_6794:
[----:B------:R-:W2:Y:S02]  /*b120*/  LDG.E R0, desc[UR36][R2.64] ;  /* 0x0000002402007981 */ /* 0x000ea4000c1e1900 */
[----:B--2---:R-:W-:-:S07]  /*b130*/  I2FP.F32.U32 R0, R0 ;  /* 0x0000000000007245 */ /* 0x004fce0000201000 */
.L_x_6775:
[----:B------:R-:W-:Y:S05]  /*b140*/  BSYNC B6 ;  /* 0x0000000000067941 */ /* 0x000fea0003800000 */
.L_x_6769:
        /* <DEDUP_REMOVED lines=14> */
[----:B0-----:R-:W-:Y:S01]  /*b230*/  STG.E.U8 desc[UR36][R16.64], R3 ;  /* 0x0000000310007986 */ /* 0x001fe2000c101124 */
[----:B------:R-:W-:Y:S05]  /*b240*/  EXIT ;  /* 0x000000000000794d */ /* 0x000fea0003800000 */
.L_x_6800:
[----:B------:R-:W0:Y:S02]  /*b250*/  F2I.S64 R2, R0 ;  /* 0x0000000000027311 */ /* 0x000e240000201900 */
[----:B0-----:R-:W-:Y:S01]  /*b260*/  STG.E.U8 desc[UR36][R16.64], R2 ;  /* 0x0000000210007986 */ /* 0x001fe2000c101124 */
[----:B------:R-:W-:Y:S05]  /*b270*/  EXIT ;  /* 0x000000000000794d */ /* 0x000fea0003800000 */
.L_x_6799:
[----:B------:R-:W-:-:S13]  /*b280*/  ISETP.NE.AND P0, PT, R3, 0x2, PT ;  /* 0x000000020300780c */ /* 0x000fda0003f05270 */
[----:B------:R-:W-:Y:S05]  /*b290*/  @!P0 BRA `(.L_x_6802) ;  /* 0x0000000000288947 */ /* 0x000fea0003800000 */
[----:B------:R-:W-:-:S13]  /*b2a0*/  ISETP.NE.AND P0, PT, R3, 0x3, PT ;  /* 0x000000030300780c */ /* 0x000fda0003f05270 */
[----:B------:R-:W-:Y:S05]  /*b2b0*/  @!P0 BRA `(.L_x_6803) ;  /* 0x0000000000148947 */ /* 0x000fea0003800000 */
[----:B------:R-:W-:-:S13]  /*b2c0*/  ISETP.NE.AND P0, PT, R3, 0x4, PT ;  /* 0x000000040300780c */ /* 0x000fda0003f05270 */
[----:B------:R-:W-:Y:S05]  /*b2d0*/  @P0 BRA `(.L_x_6801) ;  /* 0x0000000800d00947 */ /* 0x000fea0003800000 */
[----:B------:R-:W0:Y:S02]  /*b2e0*/  F2I.S64 R2, R0 ;  /* 0x0000000000027311 */ /* 0x000e240000201900 */
[----:B0-----:R-:W-:Y:S01]  /*b2f0*/  STG.E.64 desc[UR36][R16.64], R2 ;  /* 0x0000000210007986 */ /* 0x001fe2000c101b24 */
[----:B------:R-:W-:Y:S05]  /*b300*/  EXIT ;  /* 0x000000000000794d */ /* 0x000fea0003800000 */
.L_x_6803:
[----:B------:R-:W0:Y:S02]  /*b310*/  F2I.NTZ R3, R0 ;  /* 0x0000000000037305 */ /* 0x000e240000203100 */
[----:B0-----:R-:W-:Y:S01]  /*b320*/  STG.E desc[UR36][R16.64], R3 ;  /* 0x0000000310007986 */ /* 0x001fe2000c101924 */
[----:B------:R-:W-:Y:S05]  /*b330*/  EXIT ;  /* 0x000000000000794d */ /* 0x000fea0003800000 */
.L_x_6802:
[----:B------:R-:W0:Y:S02]  /*b340*/  F2I.NTZ R3, R0 ;  /* 0x0000000000037305 */ /* 0x000e240000203100 */
[----:B0-----:R-:W-:Y:S01]  /*b350*/  STG.E.U16 desc[UR36][R16.64], R3 ;  /* 0x0000000310007986 */ /* 0x001fe2000c101524 */
[----:B------:R-:W-:Y:S05]  /*b360*/  EXIT ;  /* 0x000000000000794d */ /* 0x000fea0003800000 */
.L_x_6798:
        /* <DEDUP_REMOVED lines=8> */
.L_x_6805:
[----:B------:R-:W-:-:S05]  /*b3f0*/  F2FP.F16.F32.PACK_AB R2, RZ, R2 ;  /* 0x00000002ff02723e */ /* 0x000fca00000000ff */
[----:B------:R-:W-:Y:S01]  /*b400*/  STG.E.U16 desc[UR36][R16.64], R2 ;  /* 0x0000000210007986 */ /* 0x000fe2000c101524 */
[----:B------:R-:W-:Y:S05]  /*b410*/  EXIT ;  /* 0x000000000000794d */ /* 0x000fea0003800000 */
.L_x_6804:
        /* <DEDUP_REMOVED lines=9> */
.L_x_6807:
[----:B------:R-:W-:-:S04]  /*b4b0*/  F2FP.F16.F32.PACK_AB R3, RZ, R2 ;  /* 0x00000002ff03723e */ /* 0x000fc800000000ff */
[----:B------:R-:W-:-:S05]  /*b4c0*/  PRMT R3, R3, 0x5410, RZ ;  /* 0x0000541003037816 */ /* 0x000fca00000000ff */
[----:B------:R-:W-:Y:S01]  /*b4d0*/  STG.E desc[UR36][R16.64], R3 ;  /* 0x0000000310007986 */ /* 0x000fe2000c101924 */
[----:B------:R-:W-:Y:S05]  /*b4e0*/  EXIT ;  /* 0x000000000000794d */ /* 0x000fea0003800000 */
.L_x_6806:
[----:B------:R-:W-:-:S06]  /*b4f0*/  FMUL.FTZ R2, R2, 1 ;  /* 0x3f80000002027820 */ /* 0x000fcc0000410000 */
[----:B------:R-:W0:Y:S02]  /*b500*/  F2F.F64.F32 R2, R2 ;  /* 0x0000000200027310 */ /* 0x000e240000201800 */
[----:B0-----:R-:W-:Y:S01]  /*b510*/  STG.E.64 desc[UR36][R16.64], R2 ;  /* 0x0000000210007986 */ /* 0x001fe2000c101b24 */
[----:B------:R-:W-:Y:S05]  /*b520*/  EXIT ;  /* 0x000000000000794d */ /* 0x000fea0003800000 */
.L_x_6797:
        /* <DEDUP_REMOVED lines=12> */
.L_x_6810:
[----:B------:R-:W-:Y:S01]  /*b5f0*/  FMUL.FTZ R4, R2, 1 ;  /* 0x3f80000002047820 */ /* 0x000fe20000410000 */
[----:B------:R-:W-:-:S05]  /*b600*/  CS2R R6, SRZ ;  /* 0x0000000000067805 */ /* 0x000fca000001ff00 */
[----:B------:R-:W0:Y:S02]  /*b610*/  F2F.F64.F32 R4, R4 ;  /* 0x0000000400047310 */ /* 0x000e240000201800 */
[----:B0-----:R-:W-:Y:S01]  /*b620*/  STG.E.128 desc[UR36][R16.64], R4 ;  /* 0x0000000410007986 */ /* 0x001fe2000c101d24 */
[----:B------:R-:W-:Y:S05]  /*b630*/  EXIT ;  /* 0x000000000000794d */ /* 0x000fea0003800000 */
.L_x_6809:
        /* <DEDUP_REMOVED lines=20> */
.L_x_6814:
[----:B------:R-:W-:Y:S05]  /*b780*/  BSYNC B0 ;  /* 0x0000000000007941 */ /* 0x000fea0003800000 */
.L_x_6813:
[----:B------:R-:W-:-:S05]  /*b790*/  LOP3.LUT R5, R0, R5, RZ, 0xfc, !PT ;  /* 0x0000000500057212 */ /* 0x000fca00078efcff */
[----:B------:R-:W-:Y:S01]  /*b7a0*/  STG.E.U8 desc[UR36][R16.64], R5 ;  /* 0x0000000510007986 */ /* 0x000fe2000c101124 */
[----:B------:R-:W-:Y:S05]  /*b7b0*/  EXIT ;  /* 0x000000000000794d */ /* 0x000fea0003800000 */
.L_x_6812:
        /* <DEDUP_REMOVED lines=12> */
.L_x_6816:
[----:B------:R-:W-:Y:S01]  /*b880*/  IMAD.MOV.U32 R0, RZ, RZ, 0x7f ;  /* 0x0000007fff007424 */ /* 0x000fe200078e00ff */
[----:B------:R-:W-:-:S04]  /*b890*/  ISETP.GT.U32.AND P0, PT, R4, 0x7f800000, PT ;  /* 0x7f8000000400780c */ /* 0x000fc80003f04070 */
[----:B------:R-:W-:-:S09]  /*b8a0*/  SEL R0, R0, 0x7c, P0 ;  /* 0x0000007c00007807 */ /* 0x000fd20000000000 */
.L_x_6817:
[----:B------:R-:W-:Y:S05]  /*b8b0*/  BSYNC B0 ;  /* 0x0000000000007941 */ /* 0x000fea0003800000 */
.L_x_6815:
[----:B------:R-:W-:-:S04]  /*b8c0*/  LOP3.LUT R2, R2, 0x80000000, RZ, 0xc0, !PT ;  /* 0x8000000002027812 */ /* 0x000fc800078ec0ff */
[----:B------:R-:W-:-:S04]  /*b8d0*/  SHF.R.U32.HI R3, RZ, 0x18, R2 ;  /* 0x00000018ff037819 */ /* 0x000fc80000011602 */
[----:B------:R-:W-:-:S05]  /*b8e0*/  LOP3.LUT R3, R0, R3, RZ, 0xfc, !PT ;  /* 0x0000000300037212 */ /* 0x000fca00078efcff */
[----:B------:R-:W-:Y:S01]  /*b8f0*/  STG.E.U8 desc[UR36][R16.64], R3 ;  /* 0x0000000310007986 */ /* 0x000fe2000c101124 */
[----:B------:R-:W-:Y:S05]  /*b900*/  EXIT ;  /* 0x000000000000794d */ /* 0x000fea0003800000 */
.L_x_6811:
[----:B------:R-:W-:-:S05]  /*b910*/  F2FP.BF16.F32.PACK_AB R2, RZ, R2 ;  /* 0x00000002ff02723e */ /* 0x000fca00000010ff */
[----:B------:R-:W-:Y:S01]  /*b920*/  STG.E.U16 desc[UR36][R16.64], R2 ;  /* 0x0000000210007986 */ /* 0x000fe2000c101524 */
[----:B------:R-:W-:Y:S05]  /*b930*/  EXIT ;  /* 0x000000000000794d */ /* 0x000fea0003800000 */
.L_x_6808:
        /* <DEDUP_REMOVED lines=9> */
[----:B0-----:R-:W-:Y:S01]  /*b9d0*/  STG.E.U16 desc[UR36][R16.64], R3 ;  /* 0x0000000310007986 */ /* 0x001fe2000c101524 */
[----:B------:R-:W-:Y:S05]  /*b9e0*/  EXIT ;  /* 0x000000000000794d */ /* 0x000fea0003800000 */
.L_x_6820:
        /* <DEDUP_REMOVED lines=16> */
.L_x_6823:
[----:B------:R-:W-:-:S04]  /*baf0*/  LOP3.LUT R2, R2, 0x80000000, RZ, 0xc0, !PT ;  /* 0x8000000002027812 */ /* 0x000fc800078ec0ff */
[----:B------:R-:W-:-:S04]  /*bb00*/  SHF.R.U32.HI R3, RZ, 0x18, R2 ;  /* 0x00000018ff037819 */ /* 0x000fc80000011602 */
[----:B------:R-:W-:-:S04]  /*bb10*/  LOP3.LUT R0, R0, R3, RZ, 0xfc, !PT ;  /* 0x0000000300007212 */ /* 0x000fc800078efcff */
[----:B------:R-:W-:-:S07]  /*bb20*/  PRMT R8, R0, 0x7610, R8 ;  /* 0x0000761000087816 */ /* 0x000fce0000000008 */
.L_x_6822:
[----:B------:R-:W-:Y:S05]  /*bb30*/  BSYNC B0 ;  /* 0x0000000000007941 */ /* 0x000fea0003800000 */
.L_x_6821:
[----:B------:R-:W-:Y:S01]  /*bb40*/  STG.E.U8 desc[UR36][R16.64], R8 ;  /* 0x0000000810007986 */ /* 0x000fe2000c101124 */
[----:B------:R-:W-:Y:S05]  /*bb50*/  EXIT ;  /* 0x000000000000794d */ /* 0x000fea0003800000 */
.L_x_6819:
        /* <DEDUP_REMOVED lines=16> */
.L_x_6826:
[----:B------:R-:W-:-:S04]  /*bc60*/  LOP3.LUT R2, R2, 0x80000000, RZ, 0xc0, !PT ;  /* 0x8000000002027812 */ /* 0x000fc800078ec0ff */
[----:B------:R-:W-:-:S04]  /*bc70*/  SHF.R.U32.HI R3, RZ, 0x18, R2 ;  /* 0x00000018ff037819 */ /* 0x000fc80000011602 */
[----:B------:R-:W-:-:S04]  /*bc80*/  LOP3.LUT R0, R0, R3, RZ, 0xfc, !PT ;  /* 0x0000000300007212 */ /* 0x000fc800078efcff */
[----:B------:R-:W-:-:S07]  /*bc90*/  PRMT R8, R0, 0x7610, R8 ;  /* 0x0000761000087816 */ /* 0x000fce0000000008 */
.L_x_6825:
[----:B------:R-:W-:Y:S05]  /*bca0*/  BSYNC B0 ;  /* 0x0000000000007941 */ /* 0x000fea0003800000 */
.L_x_6824:
[----:B------:R-:W-:Y:S01]  /*bcb0*/  STG.E.U8 desc[UR36][R16.64], R8 ;  /* 0x0000000810007986 */ /* 0x000fe2000c101124 */
[----:B------:R-:W-:Y:S05]  /*bcc0*/  EXIT ;  /* 0x000000000000794d */ /* 0x000fea0003800000 */
.L_x_6818:
        /* <DEDUP_REMOVED lines=21> */
.L_x_6801:
        /* <DEDUP_REMOVED lines=16> */
.L_x_6829:
[----:B------:R-:W-:Y:S05]  /*bf20*/  EXIT ;  /* 0x000000000000794d */ /* 0x000fea0003800000 */
.L_x_6828:
[----:B------:R-:W0:Y:S02]  /*bf30*/  F2I.U64 R2, R0 ;  /* 0x0000000000027311 */ /* 0x000e240000201800 */
[----:B0-----:R-:W-:Y:S01]  /*bf40*/  STG.E.64 desc[UR36][R16.64], R2 ;  /* 0x0000000210007986 */ /* 0x001fe2000c101b24 */
[----:B------:R-:W-:Y:S05]  /*bf50*/  EXIT ;  /* 0x000000000000794d */ /* 0x000fea0003800000 */
.L_x_6827:
[----:B------:R-:W0:Y:S02]  /*bf60*/  F2I.U32.NTZ R3, R0 ;  /* 0x0000000000037305 */ /* 0x000e240000203000 */
[----:B0-----:R-:W-:Y:S01]  /*bf70*/  STG.E desc[UR36][R16.64], R3 ;  /* 0x0000000310007986 */ /* 0x001fe2000c101924 */
[----:B------:R-:W-:Y:S05]  /*bf80*/  EXIT ;  /* 0x000000000000794d */ /* 0x000fea0003800000 */
.L_x_6830:
        /* <DEDUP_REMOVED lines=15> */
.L_x_19624:


//--------------------- .text._ZN2at6native27unrolled_elementwise_kernelIZZZNS0_17round_kernel_cudaERNS_18TensorIteratorBaseEENKUlvE_clEvENKUlvE0_clEvEUlfE_St5arrayIPcLm2EELi4E23TrivialOffsetCalculatorILi1EjESB_NS0_6memory12LoadWithCastILi1EEENSC_13StoreWithCastILi1EEEEEviT_T0_T2_T3_T4_T5_ --------------------------
	.section	.text._ZN2at6native27unrolled_elementwise_kernelIZZZNS0_17round_kernel_cudaERNS_18TensorIteratorBaseEENKUlvE_clEvENKUlvE0_clEvEUlfE_St5arrayIPcLm2EELi4E23TrivialOffsetCalculatorILi1EjESB_NS0_6memory12LoadWithCastILi1EEENSC_13StoreWithCastILi1EEEEEviT_T0_T2_T3_T4_T5_,"ax",@progbits
	.align	128
        .global         _ZN2at6native27unrolled_elementwise_kernelIZZZNS0_17round_kernel_cudaERNS_18TensorIteratorBaseEENKUlvE_clEvENKUlvE0_clEvEUlfE_St5arrayIPcLm2EELi4E23TrivialOffsetCalculatorILi1EjESB_NS0_6memory12LoadWithCastILi1EEENSC_13StoreWithCastILi1EEEEEviT_T0_T2_T3_T4_T5_
        .type           _ZN2at6native27unrolled_elementwise_kernelIZZZNS0_17round_kernel_cudaERNS_18TensorIteratorBaseEENKUlvE_clEvENKUlvE0_clEvEUlfE_St5arrayIPcLm2EELi4E23TrivialOffsetCalculatorILi1EjESB_NS0_6memory12LoadWithCastILi1EEENSC_13StoreWithCastILi1EEEEEviT_T0_T2_T3_T4_T5_,@function
        .size           _ZN2at6native27unrolled_elementwise_kernelIZZZNS0_17round_kernel_cudaERNS_18TensorIteratorBaseEENKUlvE_clEvENKUlvE0_clEvEUlfE_St5arrayIPcLm2EELi4E23TrivialOffsetCalculatorILi1EjESB_NS0_6memory12LoadWithCastILi1EEENSC_13StoreWithCastILi1EEEEEviT_T0_T2_T3_T4_T5_,(.L_x_19625 - _ZN2at6native27unrolled_elementwise_kernelIZZZNS0_17round_kernel_cudaERNS_18TensorIteratorBaseEENKUlvE_clEvENKUlvE0_clEvEUlfE_St5arrayIPcLm2EELi4E23TrivialOffsetCalculatorILi1EjESB_NS0_6memory12LoadWithCastILi1EEENSC_13StoreWithCastILi1EEEEEviT_T0_T2_T3_T4_T5_)
        .other          _ZN2at6native27unrolled_elementwise_kernelIZZZNS0_17round_kernel_cudaERNS_18TensorIteratorBaseEENKUlvE_clEvENKUlvE0_clEvEUlfE_St5arrayIPcLm2EELi4E23TrivialOffsetCalculatorILi1EjESB_NS0_6memory12LoadWithCastILi1EEENSC_13StoreWithCastILi1EEEEEviT_T0_T2_T3_T4_T5_,@"STO_CUDA_ENTRY STV_DEFAULT"
_ZN2at6native27unrolled_elementwise_kernelIZZZNS0_17round_kernel_cudaERNS_18TensorIteratorBaseEENKUlvE_clEvENKUlvE0_clEvEUlfE_St5arrayIPcLm2EELi4E23TrivialOffsetCalculatorILi1EjESB_NS0_6memory12LoadWithCastILi1EEENSC_13StoreWithCastILi1EEEEEviT_T0_T2_T3_T4_T5_:
.text._ZN2at6native27unrolled_elementwise_kernelIZZZNS0_17round_kernel_cudaERNS_18TensorIteratorBaseEENKUlvE_clEvENKUlvE0_clEvEUlfE_St5arrayIPcLm2EELi4E23TrivialOffsetCalculatorILi1EjESB_NS0_6memory12LoadWithCastILi1EEENSC_13StoreWithCastILi1EEEEEviT_T0_T2_T3_T4_T5_:
        /* <DEDUP_REMOVED lines=33> */
.L_x_6837:
[----:B------:R-:W2:Y:S02]  /*0210*/  LDG.E.U8 R4, desc[UR36][R4.64] ;  /* 0x0000002404047981 */ /* 0x000ea4000c1e1100 */
[----:B--2---:R-:W-:Y:S01]  /*0220*/  I2FP.F32.U32 R27, R4 ;  /* 0x00000004001b7245 */ /* 0x004fe20000201000 */
[----:B------:R-:W-:Y:S06]  /*0230*/  BRA `(.L_x_6839) ;  /* 0x0000000c00307947 */ /* 0x000fec0003800000 */
.L_x_6836:
        /* <DEDUP_REMOVED lines=9> */
.L_x_6841:
[----:B------:R-:W2:Y:S02]  /*02d0*/  LDG.E R4, desc[UR36][R4.64] ;  /* 0x0000002404047981 */ /* 0x000ea4000c1e1900 */
[----:B--2---:R-:W-:Y:S01]  /*02e0*/  I2FP.F32.S32 R27, R4 ;  /* 0x00000004001b7245 */ /* 0x004fe20000201400 */
[----:B------:R-:W-:Y:S06]  /*02f0*/  BRA `(.L_x_6839) ;  /* 0x0000000c00007947 */ /* 0x000fec0003800000 */
.L_x_6840:
[----:B------:R-:W2:Y:S02]  /*0300*/  LDG.E.U16 R4, desc[UR36][R4.64] ;  /* 0x0000002404047981 */ /* 0x000ea4000c1e1500 */
[----:B--2---:R2:W3:Y:S01]  /*0310*/  I2F.S16 R27, R4 ;  /* 0x00000004001b7306 */ /* 0x0044e20000101400 */
[----:B------:R-:W-:Y:S05]  /*0320*/  BRA `(.L_x_6839) ;  /* 0x0000000800f47947 */ /* 0x000fea0003800000 */
.L_x_6835:
        /* <DEDUP_REMOVED lines=8> */
.L_x_6843:
[----:B------:R-:W2:Y:S02]  /*03b0*/  LDG.E.U16 R4, desc[UR36][R4.64] ;  /* 0x0000002404047981 */ /* 0x000ea4000c1e1500 */
[----:B--2---:R-:W-:Y:S01]  /*03c0*/  HADD2.F32 R27, -RZ, R4.H0_H0 ;  /* 0x20000004ff1b7230 */ /* 0x004fe20000004100 */
[----:B------:R-:W-:Y:S06]  /*03d0*/  BRA `(.L_x_6839) ;  /* 0x0000000800c87947 */ /* 0x000fec0003800000 */
.L_x_6842:
        /* <DEDUP_REMOVED lines=8> */
.L_x_6845:
[----:B------:R-:W2:Y:S02]  /*0460*/  LDG.E.U16 R4, desc[UR36][R4.64] ;  /* 0x0000002404047981 */ /* 0x000ea4000c1e1500 */
[----:B--2---:R-:W-:Y:S01]  /*0470*/  HADD2.F32 R27, -RZ, R4.H0_H0 ;  /* 0x20000004ff1b7230 */ /* 0x004fe20000004100 */
[----:B------:R-:W-:Y:S06]  /*0480*/  BRA `(.L_x_6839) ;  /* 0x00000008009c7947 */ /* 0x000fec0003800000 */
.L_x_6844:
[----:B------:R-:W2:Y:S01]  /*0490*/  LDG.E.64 R4, desc[UR36][R4.64] ;  /* 0x0000002404047981 */ /* 0x000ea2000c1e1b00 */
[----:B------:R-:W-:Y:S01]  /*04a0*/  UMOV UR4, 0xf0000000 ;  /* 0xf000000000047882 */ /* 0x000fe20000000000 */
[----:B------:R-:W-:Y:S01]  /*04b0*/  UMOV UR5, 0x380fffff ;  /* 0x380fffff00057882 */ /* 0x000fe20000000000 */
[----:B--2---:R-:W0:Y:S01]  /*04c0*/  F2F.F32.F64 R27, R4 ;  /* 0x00000004001b7310 */ /* 0x004e220000301000 */
[----:B------:R-:W-:-:S14]  /*04d0*/  DSETP.GEU.AND P0, PT, |R4|, UR4, PT ;  /* 0x0000000404007e2a */ /* 0x000fdc000bf0e200 */
[----:B0-----:R-:W-:Y:S01]  /*04e0*/  @!P0 FMUL R27, R27, 1.175494350822287508e-38 ;  /* 0x008000001b1b8820 */ /* 0x001fe20000400000 */
[----:B------:R-:W-:Y:S06]  /*04f0*/  BRA `(.L_x_6839) ;  /* 0x0000000800807947 */ /* 0x000fec0003800000 */
.L_x_6834:
        /* <DEDUP_REMOVED lines=12> */
.L_x_6848:
[----:B------:R-:W2:Y:S01]  /*05c0*/  LDG.E.64 R4, desc[UR36][R4.64] ;  /* 0x0000002404047981 */ /* 0x000ea2000c1e1b00 */
[----:B------:R-:W-:Y:S01]  /*05d0*/  UMOV UR4, 0xf0000000 ;  /* 0xf000000000047882 */ /* 0x000fe20000000000 */
[----:B------:R-:W-:Y:S01]  /*05e0*/  UMOV UR5, 0x380fffff ;  /* 0x380fffff00057882 */ /* 0x000fe20000000000 */
[----:B--2---:R-:W0:Y:S01]  /*05f0*/  F2F.F32.F64 R27, R4 ;  /* 0x00000004001b7310 */ /* 0x004e220000301000 */
[----:B------:R-:W-:-:S14]  /*0600*/  DSETP.GEU.AND P0, PT, |R4|, UR4, PT ;  /* 0x0000000404007e2a */ /* 0x000fdc000bf0e200 */
[----:B0-----:R-:W-:Y:S01]  /*0610*/  @!P0 FMUL R27, R27, 1.175494350822287508e-38 ;  /* 0x008000001b1b8820 */ /* 0x001fe20000400000 */
[----:B------:R-:W-:Y:S06]  /*0620*/  BRA `(.L_x_6839) ;  /* 0x0000000800347947 */ /* 0x000fec0003800000 */
.L_x_6847:
        /* <DEDUP_REMOVED lines=26> */
.L_x_6850:
        /* <DEDUP_REMOVED lines=14> */
.L_x_6849:
[----:B------:R-:W2:Y:S02]  /*08b0*/  LDG.E.U16 R4, desc[UR36][R4.64] ;  /* 0x0000002404047981 */ /* 0x000ea4000c1e1500 */
[----:B--2---:R-:W-:Y:S01]  /*08c0*/  IMAD.U32 R27, R4, 0x10000, RZ ;  /* 0x00010000041b7824 */ /* 0x004fe200078e00ff */
[----:B------:R-:W-:Y:S06]  /*08d0*/  BRA `(.L_x_6839) ;  /* 0x0000000400887947 */ /* 0x000fec0003800000 */
.L_x_6846:
        /* <DEDUP_REMOVED lines=11> */
.L_x_6853:
        /* <DEDUP_REMOVED lines=20> */
.L_x_6855:
[----:B------:R-:W-:Y:S05]  /*0ad0*/  BSYNC B0 ;  /* 0x0000000000007941 */ /* 0x000fea0003800000 */
.L_x_6854:
[----:B------:R-:W-:Y:S01]  /*0ae0*/  IMAD.SHL.U32 R3, R3, 0x100000, RZ ;  /* 0x0010000003037824 */ /* 0x000fe200078e00ff */
[----:B------:R-:W-:-:S04]  /*0af0*/  LEA R0, R0, 0x3b800000, 0x17 ;  /* 0x3b80000000007811 */ /* 0x000fc800078eb8ff */
[----:B------:R-:W-:Y:S01]  /*0b00*/  LOP3.LUT R27, R0, R3, R27, 0xfe, !PT ;  /* 0x00000003001b7212 */ /* 0x000fe200078efe1b */
[----:B------:R-:W-:Y:S06]  /*0b10*/  BRA `(.L_x_6839) ;  /* 0x0000000000f87947 */ /* 0x000fec0003800000 */
.L_x_6852:
        /* <DEDUP_REMOVED lines=20> */
.L_x_6857:
[----:B------:R-:W-:Y:S05]  /*0c60*/  BSYNC B0 ;  /* 0x0000000000007941 */ /* 0x000fea0003800000 */
.L_x_6856:
[----:B------:R-:W-:Y:S01]  /*0c70*/  IMAD.SHL.U32 R3, R3, 0x200000, RZ ;  /* 0x0020000003037824 */ /* 0x000fe200078e00ff */
[----:B------:R-:W-:-:S04]  /*0c80*/  LEA R0, R0, 0x37800000, 0x17 ;  /* 0x3780000000007811 */ /* 0x000fc800078eb8ff */
[----:B------:R-:W-:Y:S01]  /*0c90*/  LOP3.LUT R27, R0, R3, R27, 0xfe, !PT ;  /* 0x00000003001b7212 */ /* 0x000fe200078efe1b */
[----:B------:R-:W-:Y:S06]  /*0ca0*/  BRA `(.L_x_6839) ;  /* 0x0000000000947947 */ /* 0x000fec0003800000 */
.L_x_6851:
        /* <DEDUP_REMOVED lines=14> */
.L_x_6838:
        /* <DEDUP_REMOVED lines=16> */
.L_x_6860:
[----:B------:R-:W-:Y:S01]  /*0e90*/  IMAD.MOV.U32 R27, RZ, RZ, RZ ;  /* 0x000000ffff1b7224 */ /* 0x000fe200078e00ff */
[----:B------:R-:W-:Y:S06]  /*0ea0*/  BRA `(.L_x_6839) ;  /* 0x0000000000147947 */ /* 0x000fec0003800000 */
.L_x_6859:
[----:B------:R-:W2:Y:S02]  /*0eb0*/  LDG.E.64 R4, desc[UR36][R4.64] ;  /* 0x0000002404047981 */ /* 0x000ea4000c1e1b00 */
[----:B--2---:R0:W1:Y:S01]  /*0ec0*/  I2F.U64 R27, R4 ;  /* 0x00000004001b7312 */ /* 0x0040620000301000 */
[----:B------:R-:W-:Y:S05]  /*0ed0*/  BRA `(.L_x_6839) ;  /* 0x0000000000087947 */ /* 0x000fea0003800000 */
.L_x_6858:
[----:B------:R-:W2:Y:S02]  /*0ee0*/  LDG.E R4, desc[UR36][R4.64] ;  /* 0x0000002404047981 */ /* 0x000ea4000c1e1900 */
[----:B--2---:R-:W-:-:S07]  /*0ef0*/  I2FP.F32.U32 R27, R4 ;  /* 0x00000004001b7245 */ /* 0x004fce0000201000 */
.L_x_6839:
[----:B------:R-:W-:Y:S05]  /*0f00*/  BSYNC B6 ;  /* 0x0000000000067941 */ /* 0x000fea0003800000 */
.L_x_6833:
[----:B------:R-:W2:Y:S02]  /*0f10*/  S2R R16, SR_TID.X ;  /* 0x0000000000107919 */ /* 0x000ea40000002100 */
[----:B--2---:R-:W-:-:S07]  /*0f20*/  VIADD R16, R16, 0x80 ;  /* 0x0000008010107836 */ /* 0x004fce0000000000 */
.L_x_6832:
[----:B------:R-:W-:Y:S05]  /*0f30*/  BSYNC B7 ;  /* 0x0000000000077941 */ /* 0x000fea0003800000 */
.L_x_6831:
        /* <DEDUP_REMOVED lines=25> */
.L_x_6867:
[----:B------:R-:W2:Y:S02]  /*10d0*/  LDG.E.U8 R4, desc[UR36][R4.64] ;  /* 0x0000002404047981 */ /* 0x000ea4000c1e1100 */
[----:B--2---:R-:W-:Y:S01]  /*10e0*/  I2FP.F32.U32 R19, R4 ;  /* 0x0000000400137245 */ /* 0x004fe20000201000 */
[----:B------:R-:W-:Y:S06]  /*10f0*/  BRA `(.L_x_6869) ;  /* 0x0000000c002c7947 */ /* 0x000fec0003800000 */
.L_x_6866:
        /* <DEDUP_REMOVED lines=9> */
.L_x_6871:
[----:B------:R-:W2:Y:S02]  /*1190*/  LDG.E R4, desc[UR36][R4.64] ;  /* 0x0000002404047981 */ /* 0x000ea4000c1e1900 */
[----:B--2---:R-:W-:Y:S01]  /*11a0*/  I2FP.F32.S32 R19, R4 ;  /* 0x0000000400137245 */ /* 0x004fe20000201400 */
[----:B------:R-:W-:Y:S06]  /*11b0*/  BRA `(.L_x_6869) ;  /* 0x0000000800fc7947 */ /* 0x000fec0003800000 */
.L_x_6870:
[----:B------:R-:W2:Y:S02]  /*11c0*/  LDG.E.U16 R4, desc[UR36][R4.64] ;  /* 0x0000002404047981 */ /* 0x000ea4000c1e1500 */
[----:B--2---:R0:W2:Y:S01]  /*11d0*/  I2F.S16 R19, R4 ;  /* 0x0000000400137306 */ /* 0x0040a20000101400 */
[----:B------:R-:W-:Y:S05]  /*11e0*/  BRA `(.L_x_6869) ;  /* 0x0000000800f07947 */ /* 0x000fea0003800000 */
.L_x_6865:
        /* <DEDUP_REMOVED lines=8> */
.L_x_6873:
[----:B------:R-:W2:Y:S02]  /*1270*/  LDG.E.U16 R4, desc[UR36][R4.64] ;  /* 0x0000002404047981 */ /* 0x000ea4000c1e1500 */
[----:B--2---:R-:W-:Y:S01]  /*1280*/  HADD2.F32 R19, -RZ, R4.H0_H0 ;  /* 0x20000004ff137230 */ /* 0x004fe20000004100 */
[----:B------:R-:W-:Y:S06]  /*1290*/  BRA `(.L_x_6869) ;  /* 0x0000000800c47947 */ /* 0x000fec0003800000 */
.L_x_6872:
        /* <DEDUP_REMOVED lines=8> */
.L_x_6875:
[----:B------:R-:W2:Y:S02]  /*1320*/  LDG.E.U16 R4, desc[UR36][R4.64] ;  /* 0x0000002404047981 */ /* 0x000ea4000c1e1500 */
[----:B--2---:R-:W-:Y:S01]  /*1330*/  HADD2.F32 R19, -RZ, R4.H0_H0 ;  /* 0x20000004ff137230 */ /* 0x004fe20000004100 */
[----:B------:R-:W-:Y:S06]  /*1340*/  BRA `(.L_x_6869) ;  /* 0x0000000800987947 */ /* 0x000fec0003800000 */
.L_x_6874:
[----:B------:R-:W2:Y:S01]  /*1350*/  LDG.E.64 R4, desc[UR36][R4.64] ;  /* 0x0000002404047981 */ /* 0x000ea2000c1e1b00 */
[----:B------:R-:W-:Y:S01]  /*1360*/  UMOV UR4, 0xf0000000 ;  /* 0xf000000000047882 */ /* 0x000fe20000000000 */
[----:B------:R-:W-:Y:S01]  /*1370*/  UMOV UR5, 0x380fffff ;  /* 0x380fffff00057882 */ /* 0x000fe20000000000 */
[----:B--2---:R-:W0:Y:S01]  /*1380*/  F2F.F32.F64 R19, R4 ;  /* 0x0000000400137310 */ /* 0x004e220000301000 */
[----:B------:R-:W-:-:S14]  /*1390*/  DSETP.GEU.AND P0, PT, |R4|, UR4, PT ;  /* 0x0000000404007e2a */ /* 0x000fdc000bf0e200 */
[----:B0-----:R-:W-:Y:S01]  /*13a0*/  @!P0 FMUL R19, R19, 1.175494350822287508e-38 ;  /* 0x0080000013138820 */ /* 0x001fe20000400000 */
[----:B------:R-:W-:Y:S06]  /*13b0*/  BRA `(.L_x_6869) ;  /* 0x00000008007c7947 */ /* 0x000fec0003800000 */
.L_x_6864:
        /* <DEDUP_REMOVED lines=12> */
.L_x_6878:
[----:B------:R-:W2:Y:S01]  /*1480*/  LDG.E.64 R4, desc[UR36][R4.64] ;  /* 0x0000002404047981 */ /* 0x000ea2000c1e1b00 */
[----:B------:R-:W-:Y:S01]  /*1490*/  UMOV UR4, 0xf0000000 ;  /* 0xf000000000047882 */ /* 0x000fe20000000000 */
[----:B------:R-:W-:Y:S01]  /*14a0*/  UMOV UR5, 0x380fffff ;  /* 0x380fffff00057882 */ /* 0x000fe20000000000 */
[----:B--2---:R-:W0:Y:S01]  /*14b0*/  F2F.F32.F64 R19, R4 ;  /* 0x0000000400137310 */ /* 0x004e220000301000 */
[----:B------:R-:W-:-:S14]  /*14c0*/  DSETP.GEU.AND P0, PT, |R4|, UR4, PT ;  /* 0x0000000404007e2a */ /* 0x000fdc000bf0e200 */
[----:B0-----:R-:W-:Y:S01]  /*14d0*/  @!P0 FMUL R19, R19, 1.175494350822287508e-38 ;  /* 0x0080000013138820 */ /* 0x001fe20000400000 */
[----:B------:R-:W-:Y:S06]  /*14e0*/  BRA `(.L_x_6869) ;  /* 0x0000000800307947 */ /* 0x000fec0003800000 */
.L_x_6877:
        /* <DEDUP_REMOVED lines=26> */
.L_x_6880:
        /* <DEDUP_REMOVED lines=13> */
.L_x_6879:
[----:B------:R-:W2:Y:S02]  /*1760*/  LDG.E.U16 R4, desc[UR36][R4.64] ;  /* 0x0000002404047981 */ /* 0x000ea4000c1e1500 */
[----:B--2---:R-:W-:Y:S01]  /*1770*/  IMAD.U32 R19, R4, 0x10000, RZ ;  /* 0x0001000004137824 */ /* 0x004fe200078e00ff */
[----:B------:R-:W-:Y:S06]  /*1780*/  BRA `(.L_x_6869) ;  /* 0x0000000400887947 */ /* 0x000fec0003800000 */
.L_x_6876:
        /* <DEDUP_REMOVED lines=11> */
.L_x_6883:
        /* <DEDUP_REMOVED lines=20> */
.L_x_6885:
[----:B------:R-:W-:Y:S05]  /*1980*/  BSYNC B0 ;  /* 0x0000000000007941 */ /* 0x000fea0003800000 */
.L_x_6884:
[----:B------:R-:W-:Y:S01]  /*1990*/  IMAD.SHL.U32 R3, R3, 0x100000, RZ ;  /* 0x0010000003037824 */ /* 0x000fe200078e00ff */
[----:B------:R-:W-:-:S04]  /*19a0*/  LEA R0, R0, 0x3b800000, 0x17 ;  /* 0x3b80000000007811 */ /* 0x000fc800078eb8ff */
[----:B------:R-:W-:Y:S01]  /*19b0*/  LOP3.LUT R19, R0, R3, R19, 0xfe, !PT ;  /* 0x0000000300137212 */ /* 0x000fe200078efe13 */
[----:B------:R-:W-:Y:S06]  /*19c0*/  BRA `(.L_x_6869) ;  /* 0x0000000000f87947 */ /* 0x000fec0003800000 */
.L_x_6882:
        /* <DEDUP_REMOVED lines=20> */
.L_x_6887:
[----:B------:R-:W-:Y:S05]  /*1b10*/  BSYNC B0 ;  /* 0x0000000000007941 */ /* 0x000fea0003800000 */
.L_x_6886:
[----:B------:R-:W-:Y:S01]  /*1b20*/  IMAD.SHL.U32 R3, R3, 0x200000, RZ ;  /* 0x0020000003037824 */ /* 0x000fe200078e00ff */
[----:B------:R-:W-:-:S04]  /*1b30*/  LEA R0, R0, 0x37800000, 0x17 ;  /* 0x3780000000007811 */ /* 0x000fc800078eb8ff */
[----:B------:R-:W-:Y:S01]  /*1b40*/  LOP3.LUT R19, R0, R3, R19, 0xfe, !PT ;  /* 0x0000000300137212 */ /* 0x000fe200078efe13 */
[----:B------:R-:W-:Y:S06]  /*1b50*/  BRA `(.L_x_6869) ;  /* 0x0000000000947947 */ /* 0x000fec0003800000 */
.L_x_6881:
        /* <DEDUP_REMOVED lines=14> */
.L_x_6868:
        /* <DEDUP_REMOVED lines=16> */
.L_x_6890:
[----:B------:R-:W-:Y:S01]  /*1d40*/  IMAD.MOV.U32 R19, RZ, RZ, RZ ;  /* 0x000000ffff137224 */ /* 0x000fe200078e00ff */
[----:B------:R-:W-:Y:S06]  /*1d50*/  BRA `(.L_x_6869) ;  /* 0x0000000000147947 */ /* 0x000fec0003800000 */
.L_x_6889:
[----:B------:R-:W2:Y:S02]  /*1d60*/  LDG.E.64 R4, desc[UR36][R4.64] ;  /* 0x0000002404047981 */ /* 0x000ea4000c1e1b00 */
[----:B--2---:R0:W2:Y:S01]  /*1d70*/  I2F.U64 R19, R4 ;  /* 0x0000000400137312 */ /* 0x0040a20000301000 */
[----:B------:R-:W-:Y:S05]  /*1d80*/  BRA `(.L_x_6869) ;  /* 0x0000000000087947 */ /* 0x000fea0003800000 */
.L_x_6888:
[----:B------:R-:W2:Y:S02]  /*1d90*/  LDG.E R4, desc[UR36][R4.64] ;  /* 0x0000002404047981 */ /* 0x000ea4000c1e1900 */
[----:B--2---:R-:W-:-:S07]  /*1da0*/  I2FP.F32.U32 R19, R4 ;  /* 0x0000000400137245 */ /* 0x004fce0000201000 */
.L_x_6869:
[----:B------:R-:W-:Y:S05]  /*1db0*/  BSYNC B6 ;  /* 0x0000000000067941 */ /* 0x000fea0003800000 */
.L_x_6863:
[----:B------:R-:W-:-:S07]  /*1dc0*/  VIADD R16, R16, 0x80 ;  /* 0x0000008010107836 */ /* 0x000fce0000000000 */
.L_x_6862:
[----:B------:R-:W-:Y:S05]  /*1dd0*/  BSYNC B7 ;  /* 0x0000000000077941 */ /* 0x000fea0003800000 */
.L_x_6861:
        /* <DEDUP_REMOVED lines=27> */
.L_x_6897:
[----:B------:R-:W2:Y:S02]  /*1f90*/  LDG.E.U8 R4, desc[UR36][R4.64] ;  /* 0x0000002404047981 */ /* 0x000ea4000c1e1100 */
[----:B--2---:R-:W-:Y:S01]  /*1fa0*/  I2FP.F32.U32 R23, R4 ;  /* 0x0000000400177245 */ /* 0x004fe20000201000 */
[----:B------:R-:W-:Y:S06]  /*1fb0*/  BRA `(.L_x_6899) ;  /* 0x0000000c002c7947 */ /* 0x000fec0003800000 */
.L_x_6896:
        /* <DEDUP_REMOVED lines=9> */
.L_x_6901:
[----:B------:R-:W2:Y:S02]  /*2050*/  LDG.E R4, desc[UR36][R4.64] ;  /* 0x0000002404047981 */ /* 0x000ea4000c1e1900 */
[----:B--2---:R-:W-:Y:S01]  /*2060*/  I2FP.F32.S32 R23, R4 ;  /* 0x0000000400177245 */ /* 0x004fe20000201400 */
[----:B------:R-:W-:Y:S06]  /*2070*/  BRA `(.L_x_6899) ;  /* 0x0000000800fc7947 */ /* 0x000fec0003800000 */
.L_x_6900:
[----:B------:R-:W2:Y:S02]  /*2080*/  LDG.E.U16 R4, desc[UR36][R4.64] ;  /* 0x0000002404047981 */ /* 0x000ea4000c1e1500 */
[----:B--2---:R4:W0:Y:S01]  /*2090*/  I2F.S16 R23, R4 ;  /* 0x0000000400177306 */ /* 0x0048220000101400 */
[----:B------:R-:W-:Y:S05]  /*20a0*/  BRA `(.L_x_6899) ;  /* 0x0000000800f07947 */ /* 0x000fea0003800000 */
.L_x_6895:
        /* <DEDUP_REMOVED lines=8> */
.L_x_6903:
[----:B------:R-:W2:Y:S02]  /*2130*/  LDG.E.U16 R4, desc[UR36][R4.64] ;  /* 0x0000002404047981 */ /* 0x000ea4000c1e1500 */
[----:B--2---:R-:W-:Y:S01]  /*2140*/  HADD2.F32 R23, -RZ, R4.H0_H0 ;  /* 0x20000004ff177230 */ /* 0x004fe20000004100 */
[----:B------:R-:W-:Y:S06]  /*2150*/  BRA `(.L_x_6899) ;  /* 0x0000000800c47947 */ /* 0x000fec0003800000 */
.L_x_6902:
        /* <DEDUP_REMOVED lines=8> */
.L_x_6905:
[----:B------:R-:W2:Y:S02]  /*21e0*/  LDG.E.U16 R4, desc[UR36][R4.64] ;  /* 0x0000002404047981 */ /* 0x000ea4000c1e1500 */
[----:B--2---:R-:W-:Y:S01]  /*21f0*/  HADD2.F32 R23, -RZ, R4.H0_H0 ;  /* 0x20000004ff177230 */ /* 0x004fe20000004100 */
[----:B------:R-:W-:Y:S06]  /*2200*/  BRA `(.L_x_6899) ;  /* 0x0000000800987947 */ /* 0x000fec0003800000 */
.L_x_6904:
[----:B------:R-:W2:Y:S01]  /*2210*/  LDG.E.64 R4, desc[UR36][R4.64] ;  /* 0x0000002404047981 */ /* 0x000ea2000c1e1b00 */
[----:B------:R-:W-:Y:S01]  /*2220*/  UMOV UR4, 0xf0000000 ;  /* 0xf000000000047882 */ /* 0x000fe20000000000 */
[----:B------:R-:W-:Y:S01]  /*2230*/  UMOV UR5, 0x380fffff ;  /* 0x380fffff00057882 */ /* 0x000fe20000000000 */
[----:B--2---:R-:W0:Y:S01]  /*2240*/  F2F.F32.F64 R23, R4 ;  /* 0x0000000400177310 */ /* 0x004e220000301000 */
[----:B------:R-:W-:-:S14]  /*2250*/  DSETP.GEU.AND P0, PT, |R4|, UR4, PT ;  /* 0x0000000404007e2a */ /* 0x000fdc000bf0e200 */
[----:B0-----:R-:W-:Y:S01]  /*2260*/  @!P0 FMUL R23, R23, 1.175494350822287508e-38 ;  /* 0x0080000017178820 */ /* 0x001fe20000400000 */
[----:B------:R-:W-:Y:S06]  /*2270*/  BRA `(.L_x_6899) ;  /* 0x00000008007c7947 */ /* 0x000fec0003800000 */
.L_x_6894:
        /* <DEDUP_REMOVED lines=12> */
.L_x_6908:
[----:B------:R-:W2:Y:S01]  /*2340*/  LDG.E.64 R4, desc[UR36][R4.64] ;  /* 0x0000002404047981 */ /* 0x000ea2000c1e1b00 */
[----:B------:R-:W-:Y:S01]  /*2350*/  UMOV UR4, 0xf0000000 ;  /* 0xf000000000047882 */ /* 0x000fe20000000000 */
[----:B------:R-:W-:Y:S01]  /*2360*/  UMOV UR5, 0x380fffff ;  /* 0x380fffff00057882 */ /* 0x000fe20000000000 */
[----:B--2---:R-:W0:Y:S01]  /*2370*/  F2F.F32.F64 R23, R4 ;  /* 0x0000000400177310 */ /* 0x004e220000301000 */
[----:B------:R-:W-:-:S14]  /*2380*/  DSETP.GEU.AND P0, PT, |R4|, UR4, PT ;  /* 0x0000000404007e2a */ /* 0x000fdc000bf0e200 */
[----:B0-----:R-:W-:Y:S01]  /*2390*/  @!P0 FMUL R23, R23, 1.175494350822287508e-38 ;  /* 0x0080000017178820 */ /* 0x001fe20000400000 */
[----:B------:R-:W-:Y:S06]  /*23a0*/  BRA `(.L_x_6899) ;  /* 0x0000000800307947 */ /* 0x000fec0003800000 */
.L_x_6907:
        /* <DEDUP_REMOVED lines=26> */
.L_x_6910:
        /* <DEDUP_REMOVED lines=13> */
.L_x_6909:
[----:B------:R-:W2:Y:S02]  /*2620*/  LDG.E.U16 R4, desc[UR36][R4.64] ;  /* 0x0000002404047981 */ /* 0x000ea4000c1e1500 */
[----:B--2---:R-:W-:Y:S01]  /*2630*/  IMAD.U32 R23, R4, 0x10000, RZ ;  /* 0x0001000004177824 */ /* 0x004fe200078e00ff */
[----:B------:R-:W-:Y:S06]  /*2640*/  BRA `(.L_x_6899) ;  /* 0x0000000400887947 */ /* 0x000fec0003800000 */
.L_x_6906:
        /* <DEDUP_REMOVED lines=11> */
.L_x_6913:
        /* <DEDUP_REMOVED lines=20> */
.L_x_6915:
[----:B------:R-:W-:Y:S05]  /*2840*/  BSYNC B0 ;  /* 0x0000000000007941 */ /* 0x000fea0003800000 */
.L_x_6914:
[----:B------:R-:W-:Y:S01]  /*2850*/  IMAD.SHL.U32 R3, R3, 0x100000, RZ ;  /* 0x0010000003037824 */ /* 0x000fe200078e00ff */
[----:B------:R-:W-:-:S04]  /*2860*/  LEA R0, R0, 0x3b800000, 0x17 ;  /* 0x3b80000000007811 */ /* 0x000fc800078eb8ff */
[----:B------:R-:W-:Y:S01]  /*2870*/  LOP3.LUT R23, R0, R3, R23, 0xfe, !PT ;  /* 0x0000000300177212 */ /* 0x000fe200078efe17 */
[----:B------:R-:W-:Y:S06]  /*2880*/  BRA `(.L_x_6899) ;  /* 0x0000000000f87947 */ /* 0x000fec0003800000 */
.L_x_6912:
        /* <DEDUP_REMOVED lines=20> */
.L_x_6917:
[----:B------:R-:W-:Y:S05]  /*29d0*/  BSYNC B0 ;  /* 0x0000000000007941 */ /* 0x000fea0003800000 */
.L_x_6916:
[----:B------:R-:W-:Y:S01]  /*29e0*/  IMAD.SHL.U32 R3, R3, 0x200000, RZ ;  /* 0x0020000003037824 */ /* 0x000fe200078e00ff */
[----:B------:R-:W-:-:S04]  /*29f0*/  LEA R0, R0, 0x37800000, 0x17 ;  /* 0x3780000000007811 */ /* 0x000fc800078eb8ff */
[----:B------:R-:W-:Y:S01]  /*2a00*/  LOP3.LUT R23, R0, R3, R23, 0xfe, !PT ;  /* 0x0000000300177212 */ /* 0x000fe200078efe17 */
[----:B------:R-:W-:Y:S06]  /*2a10*/  BRA `(.L_x_6899) ;  /* 0x0000000000947947 */ /* 0x000fec0003800000 */
.L_x_6911:
        /* <DEDUP_REMOVED lines=14> */
.L_x_6898:
        /* <DEDUP_REMOVED lines=16> */
.L_x_6920:
[----:B------:R-:W-:Y:S01]  /*2c00*/  IMAD.MOV.U32 R23, RZ, RZ, RZ ;  /* 0x000000ffff177224 */ /* 0x000fe200078e00ff */
[----:B------:R-:W-:Y:S06]  /*2c10*/  BRA `(.L_x_6899) ;  /* 0x0000000000147947 */ /* 0x000fec0003800000 */
.L_x_6919:
[----:B------:R-:W2:Y:S02]  /*2c20*/  LDG.E.64 R4, desc[UR36][R4.64] ;  /* 0x0000002404047981 */ /* 0x000ea4000c1e1b00 */
[----:B--2---:R0:W2:Y:S01]  /*2c30*/  I2F.U64 R23, R4 ;  /* 0x0000000400177312 */ /* 0x0040a20000301000 */
[----:B------:R-:W-:Y:S05]  /*2c40*/  BRA `(.L_x_6899) ;  /* 0x0000000000087947 */ /* 0x000fea0003800000 */
.L_x_6918:
[----:B------:R-:W2:Y:S02]  /*2c50*/  LDG.E R4, desc[UR36][R4.64] ;  /* 0x0000002404047981 */ /* 0x000ea4000c1e1900 */
[----:B--2---:R-:W-:-:S07]  /*2c60*/  I2FP.F32.U32 R23, R4 ;  /* 0x0000000400177245 */ /* 0x004fce0000201000 */
.L_x_6899:
[----:B------:R-:W-:Y:S05]  /*2c70*/  BSYNC B6 ;  /* 0x0000000000067941 */ /* 0x000fea0003800000 */
.L_x_6893:
[----:B------:R-:W-:-:S07]  /*2c80*/  VIADD R16, R16, 0x80 ;  /* 0x0000008010107836 */ /* 0x000fce0000000000 */
.L_x_6892:
[----:B------:R-:W-:Y:S05]  /*2c90*/  BSYNC B7 ;  /* 0x0000000000077941 */ /* 0x000fea0003800000 */
.L_x_6891:
        /* <DEDUP_REMOVED lines=23> */
.L_x_6926:
[----:B------:R-:W2:Y:S02]  /*2e10*/  LDG.E.U8 R4, desc[UR36][R4.64] ;  /* 0x0000002404047981 */ /* 0x000ea4000c1e1100 */
[----:B--2---:R-:W-:Y:S01]  /*2e20*/  I2FP.F32.U32 R17, R4 ;  /* 0x0000000400117245 */ /* 0x004fe20000201000 */
[----:B------:R-:W-:Y:S06]  /*2e30*/  BRA `(.L_x_6922) ;  /* 0x0000000c00207947 */ /* 0x000fec0003800000 */
.L_x_6925:
        /* <DEDUP_REMOVED lines=9> */
.L_x_6929:
[----:B------:R-:W2:Y:S02]  /*2ed0*/  LDG.E R4, desc[UR36][R4.64] ;  /* 0x0000002404047981 */ /* 0x000ea4000c1e1900 */
[----:B--2---:R-:W-:Y:S01]  /*2ee0*/  I2FP.F32.S32 R17, R4 ;  /* 0x0000000400117245 */ /* 0x004fe20000201400 */
[----:B------:R-:W-:Y:S06]  /*2ef0*/  BRA `(.L_x_6922) ;  /* 0x0000000800f07947 */ /* 0x000fec0003800000 */
.L_x_6928:
[----:B------:R-:W2:Y:S02]  /*2f00*/  LDG.E.U16 R4, desc[UR36][R4.64] ;  /* 0x0000002404047981 */ /* 0x000ea4000c1e1500 */
[----:B--2---:R0:W2:Y:S01]  /*2f10*/  I2F.S16 R17, R4 ;  /* 0x0000000400117306 */ /* 0x0040a20000101400 */
[----:B------:R-:W-:Y:S05]  /*2f20*/  BRA `(.L_x_6922) ;  /* 0x0000000800e47947 */ /* 0x000fea0003800000 */
.L_x_6924:
        /* <DEDUP_REMOVED lines=8> */
.L_x_6931:
[----:B------:R-:W2:Y:S02]  /*2fb0*/  LDG.E.U16 R4, desc[UR36][R4.64] ;  /* 0x0000002404047981 */ /* 0x000ea4000c1e1500 */
[----:B--2---:R-:W-:Y:S01]  /*2fc0*/  HADD2.F32 R17, -RZ, R4.H0_H0 ;  /* 0x20000004ff117230 */ /* 0x004fe20000004100 */
[----:B------:R-:W-:Y:S06]  /*2fd0*/  BRA `(.L_x_6922) ;  /* 0x0000000800b87947 */ /* 0x000fec0003800000 */
.L_x_6930:
        /* <DEDUP_REMOVED lines=8> */
.L_x_6933:
[----:B------:R-:W2:Y:S02]  /*3060*/  LDG.E.U16 R4, desc[UR36][R4.64] ;  /* 0x0000002404047981 */ /* 0x000ea4000c1e1500 */
[----:B--2---:R-:W-:Y:S01]  /*3070*/  HADD2.F32 R17, -RZ, R4.H0_H0 ;  /* 0x20000004ff117230 */ /* 0x004fe20000004100 */
[----:B------:R-:W-:Y:S06]  /*3080*/  BRA `(.L_x_6922) ;  /* 0x00000008008c7947 */ /* 0x000fec0003800000 */
.L_x_6932:
[----:B------:R-:W2:Y:S01]  /*3090*/  LDG.E.64 R4, desc[UR36][R4.64] ;  /* 0x0000002404047981 */ /* 0x000ea2000c1e1b00 */
[----:B------:R-:W-:Y:S01]  /*30a0*/  UMOV UR4, 0xf0000000 ;  /* 0xf000000000047882 */ /* 0x000fe20000000000 */
[----:B------:R-:W-:Y:S01]  /*30b0*/  UMOV UR5, 0x380fffff ;  /* 0x380fffff00057882 */ /* 0x000fe20000000000 */
[----:B--2---:R-:W0:Y:S01]  /*30c0*/  F2F.F32.F64 R17, R4 ;  /* 0x0000000400117310 */ /* 0x004e220000301000 */
[----:B------:R-:W-:-:S14]  /*30d0*/  DSETP.GEU.AND P0, PT, |R4|, UR4, PT ;  /* 0x0000000404007e2a */ /* 0x000fdc000bf0e200 */
[----:B0-----:R-:W-:Y:S01]  /*30e0*/  @!P0 FMUL R17, R17, 1.175494350822287508e-38 ;  /* 0x0080000011118820 */ /* 0x001fe20000400000 */
[----:B------:R-:W-:Y:S06]  /*30f0*/  BRA `(.L_x_6922) ;  /* 0x0000000800707947 */ /* 0x000fec0003800000 */
.L_x_6923:
        /* <DEDUP_REMOVED lines=12> */
.L_x_6936:
[----:B------:R-:W2:Y:S01]  /*31c0*/  LDG.E.64 R4, desc[UR36][R4.64] ;  /* 0x0000002404047981 */ /* 0x000ea2000c1e1b00 */
[----:B------:R-:W-:Y:S01]  /*31d0*/  UMOV UR4, 0xf0000000 ;  /* 0xf000000000047882 */ /* 0x000fe20000000000 */
[----:B------:R-:W-:Y:S01]  /*31e0*/  UMOV UR5, 0x380fffff ;  /* 0x380fffff00057882 */ /* 0x000fe20000000000 */
[----:B--2---:R-:W0:Y:S01]  /*31f0*/  F2F.F32.F64 R17, R4 ;  /* 0x0000000400117310 */ /* 0x004e220000301000 */
[----:B------:R-:W-:-:S14]  /*3200*/  DSETP.GEU.AND P0, PT, |R4|, UR4, PT ;  /* 0x0000000404007e2a */ /* 0x000fdc000bf0e200 */
[----:B0-----:R-:W-:Y:S01]  /*3210*/  @!P0 FMUL R17, R17, 1.175494350822287508e-38 ;  /* 0x0080000011118820 */ /* 0x001fe20000400000 */
[----:B------:R-:W-:Y:S06]  /*3220*/  BRA `(.L_x_6922) ;  /* 0x0000000800247947 */ /* 0x000fec0003800000 */
.L_x_6935:
        /* <DEDUP_REMOVED lines=26> */
.L_x_6938:
        /* <DEDUP_REMOVED lines=13> */
.L_x_6937:
[----:B------:R-:W2:Y:S02]  /*34a0*/  LDG.E.U16 R4, desc[UR36][R4.64] ;  /* 0x0000002404047981 */ /* 0x000ea4000c1e1500 */
[----:B--2---:R-:W-:Y:S01]  /*34b0*/  IMAD.U32 R17, R4, 0x10000, RZ ;  /* 0x0001000004117824 */ /* 0x004fe200078e00ff */
[----:B------:R-:W-:Y:S06]  /*34c0*/  BRA `(.L_x_6922) ;  /* 0x00000004007c7947 */ /* 0x000fec0003800000 */
.L_x_6934:
        /* <DEDUP_REMOVED lines=11> */
.L_x_6941:
        /* <DEDUP_REMOVED lines=19> */
.L_x_6943:
[----:B------:R-:W-:Y:S05]  /*36b0*/  BSYNC B0 ;  /* 0x0000000000007941 */ /* 0x000fea0003800000 */
.L_x_6942:
[----:B------:R-:W-:Y:S01]  /*36c0*/  IMAD.SHL.U32 R3, R3, 0x100000, RZ ;  /* 0x0010000003037824 */ /* 0x000fe200078e00ff */
[----:B------:R-:W-:-:S04]  /*36d0*/  LEA R0, R0, 0x3b800000, 0x17 ;  /* 0x3b80000000007811 */ /* 0x000fc800078eb8ff */
[----:B------:R-:W-:Y:S01]  /*36e0*/  LOP3.LUT R17, R0, R3, R17, 0xfe, !PT ;  /* 0x0000000300117212 */ /* 0x000fe200078efe11 */
[----:B------:R-:W-:Y:S06]  /*36f0*/  BRA `(.L_x_6922) ;  /* 0x0000000000f07947 */ /* 0x000fec0003800000 */
.L_x_6940:
        /* <DEDUP_REMOVED lines=19> */
.L_x_6945:
[----:B------:R-:W-:Y:S05]  /*3830*/  BSYNC B0 ;  /* 0x0000000000007941 */ /* 0x000fea0003800000 */
.L_x_6944:
[----:B------:R-:W-:Y:S01]  /*3840*/  IMAD.SHL.U32 R3, R3, 0x200000, RZ ;  /* 0x0020000003037824 */ /* 0x000fe200078e00ff */
[----:B------:R-:W-:-:S04]  /*3850*/  LEA R0, R0, 0x37800000, 0x17 ;  /* 0x3780000000007811 */ /* 0x000fc800078eb8ff */
[----:B------:R-:W-:Y:S01]  /*3860*/  LOP3.LUT R17, R0, R3, R17, 0xfe, !PT ;  /* 0x0000000300117212 */ /* 0x000fe200078efe11 */
[----:B------:R-:W-:Y:S06]  /*3870*/  BRA `(.L_x_6922) ;  /* 0x0000000000907947 */ /* 0x000fec0003800000 */
.L_x_6939:
        /* <DEDUP_REMOVED lines=14> */
.L_x_6927:
        /* <DEDUP_REMOVED lines=16> */
.L_x_6948:
[----:B------:R-:W-:Y:S05]  /*3a60*/  BRA `(.L_x_6922) ;  /* 0x0000000000147947 */ /* 0x000fea0003800000 */
.L_x_6947:
[----:B------:R-:W2:Y:S02]  /*3a70*/  LDG.E.64 R4, desc[UR36][R4.64] ;  /* 0x0000002404047981 */ /* 0x000ea4000c1e1b00 */
[----:B--2---:R0:W2:Y:S01]  /*3a80*/  I2F.U64 R17, R4 ;  /* 0x0000000400117312 */ /* 0x0040a20000301000 */
[----:B------:R-:W-:Y:S05]  /*3a90*/  BRA `(.L_x_6922) ;  /* 0x0000000000087947 */ /* 0x000fea0003800000 */
.L_x_6946:
[----:B------:R-:W2:Y:S02]  /*3aa0*/  LDG.E R4, desc[UR36][R4.64] ;  /* 0x0000002404047981 */ /* 0x000ea4000c1e1900 */
[----:B--2---:R-:W-:-:S07]  /*3ab0*/  I2FP.F32.U32 R17, R4 ;  /* 0x0000000400117245 */ /* 0x004fce0000201000 */
.L_x_6922:
[----:B------:R-:W-:Y:S05]  /*3ac0*/  BSYNC B6 ;  /* 0x0000000000067941 */ /* 0x000fea0003800000 */
.L_x_6921:
        /* <DEDUP_REMOVED lines=10> */
[----:B-12345:R0:W1:Y:S08]  /*3b70*/  @!P3 FRND R4, R27 ;  /* 0x0000001b0004b307 */ /* 0x03e0700000201000 */
[----:B------:R0:W2:Y:S08]  /*3b80*/  @!P1 FRND R22, R23 ;  /* 0x0000001700169307 */ /* 0x0000b00000201000 */
[----:B------:R0:W3:Y:S08]  /*3b90*/  @!P2 FRND R24, R17 ;  /* 0x000000110018a307 */ /* 0x0000f00000201000 */
[----:B------:R0:W4:Y:S01]  /*3ba0*/  @!P0 FRND R18, R19 ;  /* 0x0000001300128307 */ /* 0x0001220000201000 */
        /* <DEDUP_REMOVED lines=19> */
[----:B0-----:R-:W0:Y:S01]  /*3ce0*/  F2I.NTZ R27, R27 ;  /* 0x0000001b001b7305 */ /* 0x001e220000203100 */
[----:B------:R-:W-:Y:S01]  /*3cf0*/  IMAD.MOV.U32 R26, RZ, RZ, R28 ;  /* 0x000000ffff1a7224 */ /* 0x000fe200078e001c */
[----:B0-----:R0:W-:Y:S01]  /*3d00*/  STG.E.U8 desc[UR36][R8.64], R27 ;  /* 0x0000001b08007986 */ /* 0x0011e2000c101124 */
[----:B------:R-:W-:Y:S05]  /*3d10*/  BRA `(.L_x_6950) ;  /* 0x0000000c00a07947 */ /* 0x000fea0003800000 */
.L_x_6954:
[----:B------:R-:W1:Y:S01]  /*3d20*/  F2I.S64 R4, R27 ;  /* 0x0000001b00047311 */ /* 0x000e620000201900 */
[----:B------:R-:W-:Y:S01]  /*3d30*/  IMAD.MOV.U32 R26, RZ, RZ, R28 ;  /* 0x000000ffff1a7224 */ /* 0x000fe200078e001c */
[----:B-1----:R1:W-:Y:S01]  /*3d40*/  STG.E.U8 desc[UR36][R8.64], R4 ;  /* 0x0000000408007986 */ /* 0x0023e2000c101124 */
[----:B------:R-:W-:Y:S05]  /*3d50*/  BRA `(.L_x_6950) ;  /* 0x0000000c00907947 */ /* 0x000fea0003800000 */
.L_x_6953:
[----:B------:R-:W-:-:S13]  /*3d60*/  ISETP.NE.AND P0, PT, R0, 0x2, PT ;  /* 0x000000020000780c */ /* 0x000fda0003f05270 */
[----:B------:R-:W-:Y:S05]  /*3d70*/  @!P0 BRA `(.L_x_6956) ;  /* 0x0000000000308947 */ /* 0x000fea0003800000 */
[----:B------:R-:W-:-:S13]  /*3d80*/  ISETP.NE.AND P0, PT, R0, 0x3, PT ;  /* 0x000000030000780c */ /* 0x000fda0003f05270 */
[----:B------:R-:W-:Y:S05]  /*3d90*/  @!P0 BRA `(.L_x_6957) ;  /* 0x0000000000188947 */ /* 0x000fea0003800000 */
[----:B------:R-:W-:-:S13]  /*3da0*/  ISETP.NE.AND P0, PT, R0, 0x4, PT ;  /* 0x000000040000780c */ /* 0x000fda0003f05270 */
[----:B------:R-:W-:Y:S05]  /*3db0*/  @P0 BRA `(.L_x_6955) ;  /* 0x0000000c00140947 */ /* 0x000fea0003800000 */
[----:B------:R-:W1:Y:S01]  /*3dc0*/  F2I.S64 R4, R27 ;  /* 0x0000001b00047311 */ /* 0x000e620000201900 */
[----:B------:R-:W-:Y:S01]  /*3dd0*/  IMAD.MOV.U32 R26, RZ, RZ, R28 ;  /* 0x000000ffff1a7224 */ /* 0x000fe200078e001c */
[----:B-1----:R1:W-:Y:S01]  /*3de0*/  STG.E.64 desc[UR36][R8.64], R4 ;  /* 0x0000000408007986 */ /* 0x0023e2000c101b24 */
[----:B------:R-:W-:Y:S05]  /*3df0*/  BRA `(.L_x_6950) ;  /* 0x0000000c00687947 */ /* 0x000fea0003800000 */
.L_x_6957:
[----:B0-----:R-:W0:Y:S01]  /*3e00*/  F2I.NTZ R27, R27 ;  /* 0x0000001b001b7305 */ /* 0x001e220000203100 */
[----:B------:R-:W-:Y:S01]  /*3e10*/  IMAD.MOV.U32 R26, RZ, RZ, R28 ;  /* 0x000000ffff1a7224 */ /* 0x000fe200078e001c */
[----:B0-----:R0:W-:Y:S01]  /*3e20*/  STG.E desc[UR36][R8.64], R27 ;  /* 0x0000001b08007986 */ /* 0x0011e2000c101924 */
[----:B------:R-:W-:Y:S05]  /*3e30*/  BRA `(.L_x_6950) ;  /* 0x0000000c00587947 */ /* 0x000fea0003800000 */
.L_x_6956:
[----:B0-----:R-:W0:Y:S01]  /*3e40*/  F2I.NTZ R27, R27 ;  /* 0x0000001b001b7305 */ /* 0x001e220000203100 */
[----:B------:R-:W-:Y:S01]  /*3e50*/  IMAD.MOV.U32 R26, RZ, RZ, R28 ;  /* 0x000000ffff1a7224 */ /* 0x000fe200078e001c */
[----:B0-----:R0:W-:Y:S01]  /*3e60*/  STG.E.U16 desc[UR36][R8.64], R27 ;  /* 0x0000001b08007986 */ /* 0x0011e2000c101524 */
[----:B------:R-:W-:Y:S05]  /*3e70*/  BRA `(.L_x_6950) ;  /* 0x0000000c00487947 */ /* 0x000fea0003800000 */
.L_x_6952:
        /* <DEDUP_REMOVED lines=9> */
.L_x_6959:
[----:B------:R-:W-:Y:S01]  /*3f10*/  F2FP.F16.F32.PACK_AB R4, RZ, R4 ;  /* 0x00000004ff04723e */ /* 0x000fe200000000ff */
[----:B------:R-:W-:-:S04]  /*3f20*/  IMAD.MOV.U32 R26, RZ, RZ, R28 ;  /* 0x000000ffff1a7224 */ /* 0x000fc800078e001c */
[----:B------:R1:W-:Y:S01]  /*3f30*/  STG.E.U16 desc[UR36][R8.64], R4 ;  /* 0x0000000408007986 */ /* 0x0003e2000c101524 */
[----:B------:R-:W-:Y:S05]  /*3f40*/  BRA `(.L_x_6950) ;  /* 0x0000000c00147947 */ /* 0x000fea0003800000 */
.L_x_6958:
        /* <DEDUP_REMOVED lines=10> */
.L_x_6961:
[----:B------:R-:W-:Y:S01]  /*3ff0*/  F2FP.F16.F32.PACK_AB R3, RZ, R4 ;  /* 0x00000004ff03723e */ /* 0x000fe200000000ff */
[----:B------:R-:W-:-:S03]  /*4000*/  IMAD.MOV.U32 R26, RZ, RZ, R28 ;  /* 0x000000ffff1a7224 */ /* 0x000fc600078e001c */
[----:B------:R-:W-:-:S05]  /*4010*/  PRMT R3, R3, 0x5410, RZ ;  /* 0x0000541003037816 */ /* 0x000fca00000000ff */
[----:B------:R1:W-:Y:S01]  /*4020*/  STG.E desc[UR36][R8.64], R3 ;  /* 0x0000000308007986 */ /* 0x0003e2000c101924 */
[----:B------:R-:W-:Y:S05]  /*4030*/  BRA `(.L_x_6950) ;  /* 0x0000000800d87947 */ /* 0x000fea0003800000 */
.L_x_6960:
[----:B------:R-:W-:Y:S01]  /*4040*/  FMUL.FTZ R4, R4, 1 ;  /* 0x3f80000004047820 */ /* 0x000fe20000410000 */
[----:B------:R-:W-:-:S05]  /*4050*/  IMAD.MOV.U32 R26, RZ, RZ, R28 ;  /* 0x000000ffff1a7224 */ /* 0x000fca00078e001c */
[----:B------:R-:W1:Y:S02]  /*4060*/  F2F.F64.F32 R4, R4 ;  /* 0x0000000400047310 */ /* 0x000e640000201800 */
[----:B-1----:R1:W-:Y:S01]  /*4070*/  STG.E.64 desc[UR36][R8.64], R4 ;  /* 0x0000000408007986 */ /* 0x0023e2000c101b24 */
[----:B------:R-:W-:Y:S05]  /*4080*/  BRA `(.L_x_6950) ;  /* 0x0000000800c47947 */ /* 0x000fea0003800000 */
.L_x_6951:
        /* <DEDUP_REMOVED lines=13> */
.L_x_6964:
[----:B------:R-:W-:Y:S01]  /*4160*/  FMUL.FTZ R4, R4, 1 ;  /* 0x3f80000004047820 */ /* 0x000fe20000410000 */
[----:B------:R-:W-:Y:S01]  /*4170*/  CS2R R6, SRZ ;  /* 0x0000000000067805 */ /* 0x000fe2000001ff00 */
[----:B------:R-:W-:-:S04]  /*4180*/  IMAD.MOV.U32 R26, RZ, RZ, R28 ;  /* 0x000000ffff1a7224 */ /* 0x000fc800078e001c */
[----:B------:R-:W1:Y:S02]  /*4190*/  F2F.F64.F32 R4, R4 ;  /* 0x0000000400047310 */ /* 0x000e640000201800 */
[----:B-1----:R1:W-:Y:S01]  /*41a0*/  STG.E.128 desc[UR36][R8.64], R4 ;  /* 0x0000000408007986 */ /* 0x0023e2000c101d24 */
[----:B------:R-:W-:Y:S05]  /*41b0*/  BRA `(.L_x_6950) ;  /* 0x0000000800787947 */ /* 0x000fea0003800000 */
.L_x_6963:
        /* <DEDUP_REMOVED lines=20> */
.L_x_6968:
[----:B------:R-:W-:Y:S05]  /*4300*/  BSYNC B0 ;  /* 0x0000000000007941 */ /* 0x000fea0003800000 */
.L_x_6967:
[----:B------:R-:W-:Y:S01]  /*4310*/  LOP3.LUT R5, R0, R5, RZ, 0xfc, !PT ;  /* 0x0000000500057212 */ /* 0x000fe200078efcff */
[----:B------:R-:W-:-:S04]  /*4320*/  IMAD.MOV.U32 R26, RZ, RZ, R28 ;  /* 0x000000ffff1a7224 */ /* 0x000fc800078e001c */
[----:B------:R1:W-:Y:S01]  /*4330*/  STG.E.U8 desc[UR36][R8.64], R5 ;  /* 0x0000000508007986 */ /* 0x0003e2000c101124 */
[----:B------:R-:W-:Y:S05]  /*4340*/  BRA `(.L_x_6950) ;  /* 0x0000000800147947 */ /* 0x000fea0003800000 */
.L_x_6966:
        /* <DEDUP_REMOVED lines=12> */
.L_x_6970:
[----:B------:R-:W-:Y:S01]  /*4410*/  IMAD.MOV.U32 R0, RZ, RZ, 0x7f ;  /* 0x0000007fff007424 */ /* 0x000fe200078e00ff */
[----:B------:R-:W-:-:S04]  /*4420*/  ISETP.GT.U32.AND P0, PT, R5, 0x7f800000, PT ;  /* 0x7f8000000500780c */ /* 0x000fc80003f04070 */
[----:B------:R-:W-:-:S09]  /*4430*/  SEL R0, R0, 0x7c, P0 ;  /* 0x0000007c00007807 */ /* 0x000fd20000000000 */
.L_x_6971:
[----:B------:R-:W-:Y:S05]  /*4440*/  BSYNC B0 ;  /* 0x0000000000007941 */ /* 0x000fea0003800000 */
.L_x_6969:
[----:B------:R-:W-:Y:S01]  /*4450*/  LOP3.LUT R4, R4, 0x80000000, RZ, 0xc0, !PT ;  /* 0x8000000004047812 */ /* 0x000fe200078ec0ff */
[----:B------:R-:W-:-:S03]  /*4460*/  IMAD.MOV.U32 R26, RZ, RZ, R28 ;  /* 0x000000ffff1a7224 */ /* 0x000fc600078e001c */
[----:B------:R-:W-:-:S04]  /*4470*/  SHF.R.U32.HI R3, RZ, 0x18, R4 ;  /* 0x00000018ff037819 */ /* 0x000fc80000011604 */
[----:B------:R-:W-:-:S05]  /*4480*/  LOP3.LUT R3, R0, R3, RZ, 0xfc, !PT ;  /* 0x0000000300037212 */ /* 0x000fca00078efcff */
[----:B------:R1:W-:Y:S01]  /*4490*/  STG.E.U8 desc[UR36][R8.64], R3 ;  /* 0x0000000308007986 */ /* 0x0003e2000c101124 */
[----:B------:R-:W-:Y:S05]  /*44a0*/  BRA `(.L_x_6950) ;  /* 0x0000000400bc7947 */ /* 0x000fea0003800000 */
.L_x_6965:
[----:B------:R-:W-:Y:S01]  /*44b0*/  F2FP.BF16.F32.PACK_AB R4, RZ, R4 ;  /* 0x00000004ff04723e */ /* 0x000fe200000010ff */
[----:B------:R-:W-:-:S04]  /*44c0*/  IMAD.MOV.U32 R26, RZ, RZ, R28 ;  /* 0x000000ffff1a7224 */ /* 0x000fc800078e001c */
[----:B------:R1:W-:Y:S01]  /*44d0*/  STG.E.U16 desc[UR36][R8.64], R4 ;  /* 0x0000000408007986 */ /* 0x0003e2000c101524 */
[----:B------:R-:W-:Y:S05]  /*44e0*/  BRA `(.L_x_6950) ;  /* 0x0000000400ac7947 */ /* 0x000fea0003800000 */
.L_x_6962:
        /* <DEDUP_REMOVED lines=8> */
[----:B0-----:R-:W0:Y:S01]  /*4570*/  F2I.U32.NTZ R27, R27 ;  /* 0x0000001b001b7305 */ /* 0x001e220000203000 */
[----:B------:R-:W-:Y:S01]  /*4580*/  IMAD.MOV.U32 R26, RZ, RZ, R28 ;  /* 0x000000ffff1a7224 */ /* 0x000fe200078e001c */
[----:B0-----:R0:W-:Y:S01]  /*4590*/  STG.E.U16 desc[UR36][R8.64], R27 ;  /* 0x0000001b08007986 */ /* 0x0011e2000c101524 */
[----:B------:R-:W-:Y:S05]  /*45a0*/  BRA `(.L_x_6950) ;  /* 0x00000004007c7947 */ /* 0x000fea0003800000 */
.L_x_6974:
        /* <DEDUP_REMOVED lines=16> */
.L_x_6977:
[----:B------:R-:W-:-:S04]  /*46b0*/  LOP3.LUT R4, R4, 0x80000000, RZ, 0xc0, !PT ;  /* 0x8000000004047812 */ /* 0x000fc800078ec0ff */
[----:B------:R-:W-:-:S04]  /*46c0*/  SHF.R.U32.HI R4, RZ, 0x18, R4 ;  /* 0x00000018ff047819 */ /* 0x000fc80000011604 */
[----:B------:R-:W-:-:S04]  /*46d0*/  LOP3.LUT R3, R3, R4, RZ, 0xfc, !PT ;  /* 0x0000000403037212 */ /* 0x000fc800078efcff */
[----:B------:R-:W-:-:S07]  /*46e0*/  PRMT R0, R3, 0x7610, R0 ;  /* 0x0000761003007816 */ /* 0x000fce0000000000 */
.L_x_6976:
[----:B------:R-:W-:Y:S05]  /*46f0*/  BSYNC B0 ;  /* 0x0000000000007941 */ /* 0x000fea0003800000 */
.L_x_6975:
[----:B------:R1:W-:Y:S01]  /*4700*/  STG.E.U8 desc[UR36][R8.64], R0 ;  /* 0x0000000008007986 */ /* 0x0003e2000c101124 */
[----:B------:R-:W-:Y:S01]  /*4710*/  IMAD.MOV.U32 R26, RZ, RZ, R28 ;  /* 0x000000ffff1a7224 */ /* 0x000fe200078e001c */
[----:B------:R-:W-:Y:S06]  /*4720*/  BRA `(.L_x_6950) ;  /* 0x00000004001c7947 */ /* 0x000fec0003800000 */
.L_x_6973:
        /* <DEDUP_REMOVED lines=16> */
.L_x_6980:
[----:B------:R-:W-:-:S04]  /*4830*/  LOP3.LUT R4, R4, 0x80000000, RZ, 0xc0, !PT ;  /* 0x8000000004047812 */ /* 0x000fc800078ec0ff */
[----:B------:R-:W-:-:S04]  /*4840*/  SHF.R.U32.HI R4, RZ, 0x18, R4 ;  /* 0x00000018ff047819 */ /* 0x000fc80000011604 */
[----:B------:R-:W-:-:S04]  /*4850*/  LOP3.LUT R3, R3, R4, RZ, 0xfc, !PT ;  /* 0x0000000403037212 */ /* 0x000fc800078efcff */
[----:B------:R-:W-:-:S07]  /*4860*/  PRMT R0, R3, 0x7610, R0 ;  /* 0x0000761003007816 */ /* 0x000fce0000000000 */
.L_x_6979:
[----:B------:R-:W-:Y:S05]  /*4870*/  BSYNC B0 ;  /* 0x0000000000007941 */ /* 0x000fea0003800000 */
.L_x_6978:
[----:B------:R1:W-:Y:S01]  /*4880*/  STG.E.U8 desc[UR36][R8.64], R0 ;  /* 0x0000000008007986 */ /* 0x0003e2000c101124 */
[----:B------:R-:W-:Y:S01]  /*4890*/  IMAD.MOV.U32 R26, RZ, RZ, R28 ;  /* 0x000000ffff1a7224 */ /* 0x000fe200078e001c */
[----:B------:R-:W-:Y:S06]  /*48a0*/  BRA `(.L_x_6950) ;  /* 0x0000000000bc7947 */ /* 0x000fec0003800000 */
.L_x_6972:
        /* <DEDUP_REMOVED lines=22> */
.L_x_6955:
        /* <DEDUP_REMOVED lines=16> */
.L_x_6983:
[----:B------:R-:W-:Y:S01]  /*4b10*/  IMAD.MOV.U32 R26, RZ, RZ, R28 ;  /* 0x000000ffff1a7224 */ /* 0x000fe200078e001c */
[----:B------:R-:W-:Y:S06]  /*4b20*/  BRA `(.L_x_6950) ;  /* 0x00000000001c7947 */ /* 0x000fec0003800000 */
.L_x_6982:
[----:B------:R-:W1:Y:S01]  /*4b30*/  F2I.U64 R4, R27 ;  /* 0x0000001b00047311 */ /* 0x000e620000201800 */
[----:B------:R-:W-:Y:S01]  /*4b40*/  IMAD.MOV.U32 R26, RZ, RZ, R28 ;  /* 0x000000ffff1a7224 */ /* 0x000fe200078e001c */
[----:B-1----:R1:W-:Y:S01]  /*4b50*/  STG.E.64 desc[UR36][R8.64], R4 ;  /* 0x0000000408007986 */ /* 0x0023e2000c101b24 */
[----:B------:R-:W-:Y:S05]  /*4b60*/  BRA `(.L_x_6950) ;  /* 0x00000000000c7947 */ /* 0x000fea0003800000 */
.L_x_6981:
[----:B0-----:R-:W0:Y:S01]  /*4b70*/  F2I.U32.NTZ R27, R27 ;  /* 0x0000001b001b7305 */ /* 0x001e220000203000 */
[----:B------:R-:W-:Y:S01]  /*4b80*/  IMAD.MOV.U32 R26, RZ, RZ, R28 ;  /* 0x000000ffff1a7224 */ /* 0x000fe200078e001c */
[----:B0-----:R1:W-:Y:S06]  /*4b90*/  STG.E desc[UR36][R8.64], R27 ;  /* 0x0000001b08007986 */ /* 0x0013ec000c101924 */
.L_x_6950:
[----:B------:R-:W-:Y:S05]  /*4ba0*/  BSYNC B6 ;  /* 0x0000000000067941 */ /* 0x000fea0003800000 */
.L_x_6949:
        /* <DEDUP_REMOVED lines=24> */
.L_x_6989:
[----:B------:R-:W0:Y:S02]  /*4d30*/  F2I.S64 R4, R19 ;  /* 0x0000001300047311 */ /* 0x000e240000201900 */
[----:B0-----:R0:W-:Y:S01]  /*4d40*/  STG.E.U8 desc[UR36][R8.64], R4 ;  /* 0x0000000408007986 */ /* 0x0011e2000c101124 */
[----:B------:R-:W-:Y:S05]  /*4d50*/  BRA `(.L_x_6991) ;  /* 0x0000000c00407947 */ /* 0x000fea0003800000 */
.L_x_6988:
        /* <DEDUP_REMOVED lines=9> */
.L_x_6993:
[----:B------:R-:W0:Y:S02]  /*4df0*/  F2I.NTZ R19, R19 ;  /* 0x0000001300137305 */ /* 0x000e240000203100 */
[----:B0-----:R0:W-:Y:S01]  /*4e00*/  STG.E desc[UR36][R8.64], R19 ;  /* 0x0000001308007986 */ /* 0x0011e2000c101924 */
[----:B------:R-:W-:Y:S05]  /*4e10*/  BRA `(.L_x_6991) ;  /* 0x0000000c00107947 */ /* 0x000fea0003800000 */
.L_x_6992:
[----:B------:R-:W0:Y:S02]  /*4e20*/  F2I.NTZ R19, R19 ;  /* 0x0000001300137305 */ /* 0x000e240000203100 */
[----:B0-----:R0:W-:Y:S01]  /*4e30*/  STG.E.U16 desc[UR36][R8.64], R19 ;  /* 0x0000001308007986 */ /* 0x0011e2000c101524 */
[----:B------:R-:W-:Y:S05]  /*4e40*/  BRA `(.L_x_6991) ;  /* 0x0000000c00047947 */ /* 0x000fea0003800000 */
.L_x_6987:
        /* <DEDUP_REMOVED lines=8> */
.L_x_6995:
[----:B----4-:R-:W-:-:S05]  /*4ed0*/  F2FP.F16.F32.PACK_AB R18, RZ, R18 ;  /* 0x00000012ff12723e */ /* 0x010fca00000000ff */
[----:B------:R0:W-:Y:S01]  /*4ee0*/  STG.E.U16 desc[UR36][R8.64], R18 ;  /* 0x0000001208007986 */ /* 0x0001e2000c101524 */
[----:B------:R-:W-:Y:S05]  /*4ef0*/  BRA `(.L_x_6991) ;  /* 0x0000000800d87947 */ /* 0x000fea0003800000 */
.L_x_6994:
        /* <DEDUP_REMOVED lines=9> */
.L_x_6997:
[----:B----4-:R-:W-:-:S04]  /*4f90*/  F2FP.F16.F32.PACK_AB R3, RZ, R18 ;  /* 0x00000012ff03723e */ /* 0x010fc800000000ff */
[----:B------:R-:W-:-:S05]  /*4fa0*/  PRMT R3, R3, 0x5410, RZ ;  /* 0x0000541003037816 */ /* 0x000fca00000000ff */
[----:B------:R0:W-:Y:S01]  /*4fb0*/  STG.E desc[UR36][R8.64], R3 ;  /* 0x0000000308007986 */ /* 0x0001e2000c101924 */
[----:B------:R-:W-:Y:S05]  /*4fc0*/  BRA `(.L_x_6991) ;  /* 0x0000000800a47947 */ /* 0x000fea0003800000 */
.L_x_6996:
[----:B----4-:R-:W-:-:S06]  /*4fd0*/  FMUL.FTZ R4, R18, 1 ;  /* 0x3f80000012047820 */ /* 0x010fcc0000410000 */
[----:B------:R-:W0:Y:S02]  /*4fe0*/  F2F.F64.F32 R4, R4 ;  /* 0x0000000400047310 */ /* 0x000e240000201800 */
[----:B0-----:R0:W-:Y:S01]  /*4ff0*/  STG.E.64 desc[UR36][R8.64], R4 ;  /* 0x0000000408007986 */ /* 0x0011e2000c101b24 */
[----:B------:R-:W-:Y:S05]  /*5000*/  BRA `(.L_x_6991) ;  /* 0x0000000800947947 */ /* 0x000fea0003800000 */
.L_x_6986:
        /* <DEDUP_REMOVED lines=12> */
.L_x_7000:
[----:B----4-:R-:W-:Y:S01]  /*50d0*/  FMUL.FTZ R4, R18, 1 ;  /* 0x3f80000012047820 */ /* 0x010fe20000410000 */
[----:B------:R-:W-:-:S05]  /*50e0*/  CS2R R6, SRZ ;  /* 0x0000000000067805 */ /* 0x000fca000001ff00 */
[----:B------:R-:W0:Y:S02]  /*50f0*/  F2F.F64.F32 R4, R4 ;  /* 0x0000000400047310 */ /* 0x000e240000201800 */
[----:B0-----:R0:W-:Y:S01]  /*5100*/  STG.E.128 desc[UR36][R8.64], R4 ;  /* 0x0000000408007986 */ /* 0x0011e2000c101d24 */
[----:B------:R-:W-:Y:S05]  /*5110*/  BRA `(.L_x_6991) ;  /* 0x0000000800507947 */ /* 0x000fea0003800000 */
.L_x_6999:
        /* <DEDUP_REMOVED lines=20> */
.L_x_7004:
[----:B------:R-:W-:Y:S05]  /*5260*/  BSYNC B0 ;  /* 0x0000000000007941 */ /* 0x000fea0003800000 */
.L_x_7003:
[----:B------:R-:W-:-:S05]  /*5270*/  LOP3.LUT R5, R0, R5, RZ, 0xfc, !PT ;  /* 0x0000000500057212 */ /* 0x000fca00078efcff */
[----:B------:R0:W-:Y:S01]  /*5280*/  STG.E.U8 desc[UR36][R8.64], R5 ;  /* 0x0000000508007986 */ /* 0x0001e2000c101124 */
[----:B------:R-:W-:Y:S05]  /*5290*/  BRA `(.L_x_6991) ;  /* 0x0000000400f07947 */ /* 0x000fea0003800000 */
.L_x_7002:
        /* <DEDUP_REMOVED lines=12> */
.L_x_7006:
[----:B------:R-:W-:Y:S01]  /*5360*/  IMAD.MOV.U32 R0, RZ, RZ, 0x7f ;  /* 0x0000007fff007424 */ /* 0x000fe200078e00ff */
[----:B------:R-:W-:-:S04]  /*5370*/  ISETP.GT.U32.AND P0, PT, R4, 0x7f800000, PT ;  /* 0x7f8000000400780c */ /* 0x000fc80003f04070 */
[----:B------:R-:W-:-:S09]  /*5380*/  SEL R0, R0, 0x7c, P0 ;  /* 0x0000007c00007807 */ /* 0x000fd20000000000 */
.L_x_7007:
[----:B------:R-:W-:Y:S05]  /*5390*/  BSYNC B0 ;  /* 0x0000000000007941 */ /* 0x000fea0003800000 */
.L_x_7005:
[----:B------:R-:W-:-:S04]  /*53a0*/  LOP3.LUT R18, R18, 0x80000000, RZ, 0xc0, !PT ;  /* 0x8000000012127812 */ /* 0x000fc800078ec0ff */
[----:B------:R-:W-:-:S04]  /*53b0*/  SHF.R.U32.HI R3, RZ, 0x18, R18 ;  /* 0x00000018ff037819 */ /* 0x000fc80000011612 */
[----:B------:R-:W-:-:S05]  /*53c0*/  LOP3.LUT R3, R0, R3, RZ, 0xfc, !PT ;  /* 0x0000000300037212 */ /* 0x000fca00078efcff */
[----:B------:R0:W-:Y:S01]  /*53d0*/  STG.E.U8 desc[UR36][R8.64], R3 ;  /* 0x0000000308007986 */ /* 0x0001e2000c101124 */
[----:B------:R-:W-:Y:S05]  /*53e0*/  BRA `(.L_x_6991) ;  /* 0x00000004009c7947 */ /* 0x000fea0003800000 */
.L_x_7001:
[----:B----4-:R-:W-:-:S05]  /*53f0*/  F2FP.BF16.F32.PACK_AB R18, RZ, R18 ;  /* 0x00000012ff12723e */ /* 0x010fca00000010ff */
[----:B------:R0:W-:Y:S01]  /*5400*/  STG.E.U16 desc[UR36][R8.64], R18 ;  /* 0x0000001208007986 */ /* 0x0001e2000c101524 */
[----:B------:R-:W-:Y:S05]  /*5410*/  BRA `(.L_x_6991) ;  /* 0x0000000400907947 */ /* 0x000fea0003800000 */
.L_x_6998:
        /* <DEDUP_REMOVED lines=11> */
.L_x_7010:
        /* <DEDUP_REMOVED lines=16> */
.L_x_7013:
[----:B------:R-:W-:-:S04]  /*55d0*/  LOP3.LUT R18, R18, 0x80000000, RZ, 0xc0, !PT ;  /* 0x8000000012127812 */ /* 0x000fc800078ec0ff */
[----:B------:R-:W-:-:S04]  /*55e0*/  SHF.R.U32.HI R3, RZ, 0x18, R18 ;  /* 0x00000018ff037819 */ /* 0x000fc80000011612 */
[----:B------:R-:W-:-:S04]  /*55f0*/  LOP3.LUT R0, R0, R3, RZ, 0xfc, !PT ;  /* 0x0000000300007212 */ /* 0x000fc800078efcff */
[----:B------:R-:W-:-:S07]  /*5600*/  PRMT R4, R0, 0x7610, R4 ;  /* 0x0000761000047816 */ /* 0x000fce0000000004 */
.L_x_7012:
[----:B------:R-:W-:Y:S05]  /*5610*/  BSYNC B0 ;  /* 0x0000000000007941 */ /* 0x000fea0003800000 */
.L_x_7011:
[----:B------:R0:W-:Y:S01]  /*5620*/  STG.E.U8 desc[UR36][R8.64], R4 ;  /* 0x0000000408007986 */ /* 0x0001e2000c101124 */
[----:B------:R-:W-:Y:S05]  /*5630*/  BRA `(.L_x_6991) ;  /* 0x0000000400087947 */ /* 0x000fea0003800000 */
.L_x_7009:
        /* <DEDUP_REMOVED lines=16> */
.L_x_7016:
[----:B------:R-:W-:-:S04]  /*5740*/  LOP3.LUT R18, R18, 0x80000000, RZ, 0xc0, !PT ;  /* 0x8000000012127812 */ /* 0x000fc800078ec0ff */
[----:B------:R-:W-:-:S04]  /*5750*/  SHF.R.U32.HI R3, RZ, 0x18, R18 ;  /* 0x00000018ff037819 */ /* 0x000fc80000011612 */
[----:B------:R-:W-:-:S04]  /*5760*/  LOP3.LUT R0, R0, R3, RZ, 0xfc, !PT ;  /* 0x0000000300007212 */ /* 0x000fc800078efcff */
[----:B------:R-:W-:-:S07]  /*5770*/  PRMT R4, R0, 0x7610, R4 ;  /* 0x0000761000047816 */ /* 0x000fce0000000004 */
.L_x_7015:
[----:B------:R-:W-:Y:S05]  /*5780*/  BSYNC B0 ;  /* 0x0000000000007941 */ /* 0x000fea0003800000 */
.L_x_7014:
[----:B------:R0:W-:Y:S01]  /*5790*/  STG.E.U8 desc[UR36][R8.64], R4 ;  /* 0x0000000408007986 */ /* 0x0001e2000c101124 */
[----:B------:R-:W-:Y:S05]  /*57a0*/  BRA `(.L_x_6991) ;  /* 0x0000000000ac7947 */ /* 0x000fea0003800000 */
.L_x_7008:
        /* <DEDUP_REMOVED lines=21> */
.L_x_6990:
        /* <DEDUP_REMOVED lines=16> */
.L_x_7019:
[----:B------:R-:W-:Y:S05]  /*5a00*/  BRA `(.L_x_6991) ;  /* 0x0000000000147947 */ /* 0x000fea0003800000 */
.L_x_7018:
[----:B------:R-:W0:Y:S02]  /*5a10*/  F2I.U64 R4, R19 ;  /* 0x0000001300047311 */ /* 0x000e240000201800 */
[----:B0-----:R2:W-:Y:S01]  /*5a20*/  STG.E.64 desc[UR36][R8.64], R4 ;  /* 0x0000000408007986 */ /* 0x0015e2000c101b24 */
[----:B------:R-:W-:Y:S05]  /*5a30*/  BRA `(.L_x_6991) ;  /* 0x0000000000087947 */ /* 0x000fea0003800000 */
.L_x_7017:
[----:B------:R-:W0:Y:S02]  /*5a40*/  F2I.U32.NTZ R19, R19 ;  /* 0x0000001300137305 */ /* 0x000e240000203000 */
[----:B0-----:R0:W-:Y:S02]  /*5a50*/  STG.E desc[UR36][R8.64], R19 ;  /* 0x0000001308007986 */ /* 0x0011e4000c101924 */
.L_x_6991:
        /* <DEDUP_REMOVED lines=24> */
.L_x_7023:
[----:B------:R-:W0:Y:S02]  /*5be0*/  F2I.S64 R4, R23 ;  /* 0x0000001700047311 */ /* 0x000e240000201900 */
[----:B0-----:R0:W-:Y:S01]  /*5bf0*/  STG.E.U8 desc[UR36][R8.64], R4 ;  /* 0x0000000408007986 */ /* 0x0011e2000c101124 */
[----:B------:R-:W-:Y:S05]  /*5c00*/  BRA `(.L_x_7025) ;  /* 0x0000000c00407947 */ /* 0x000fea0003800000 */
.L_x_7022:
        /* <DEDUP_REMOVED lines=9> */
.L_x_7027:
[----:B------:R-:W0:Y:S02]  /*5ca0*/  F2I.NTZ R23, R23 ;  /* 0x0000001700177305 */ /* 0x000e240000203100 */
[----:B0-----:R0:W-:Y:S01]  /*5cb0*/  STG.E desc[UR36][R8.64], R23 ;  /* 0x0000001708007986 */ /* 0x0011e2000c101924 */
[----:B------:R-:W-:Y:S05]  /*5cc0*/  BRA `(.L_x_7025) ;  /* 0x0000000c00107947 */ /* 0x000fea0003800000 */
.L_x_7026:
[----:B------:R-:W0:Y:S02]  /*5cd0*/  F2I.NTZ R23, R23 ;  /* 0x0000001700177305 */ /* 0x000e240000203100 */
[----:B0-----:R2:W-:Y:S01]  /*5ce0*/  STG.E.U16 desc[UR36][R8.64], R23 ;  /* 0x0000001708007986 */ /* 0x0015e2000c101524 */
[----:B------:R-:W-:Y:S05]  /*5cf0*/  BRA `(.L_x_7025) ;  /* 0x0000000c00047947 */ /* 0x000fea0003800000 */
.L_x_7021:
        /* <DEDUP_REMOVED lines=8> */
.L_x_7029:
[----:B------:R-:W-:-:S05]  /*5d80*/  F2FP.F16.F32.PACK_AB R22, RZ, R22 ;  /* 0x00000016ff16723e */ /* 0x000fca00000000ff */
[----:B------:R0:W-:Y:S01]  /*5d90*/  STG.E.U16 desc[UR36][R8.64], R22 ;  /* 0x0000001608007986 */ /* 0x0001e2000c101524 */
[----:B------:R-:W-:Y:S05]  /*5da0*/  BRA `(.L_x_7025) ;  /* 0x0000000800d87947 */ /* 0x000fea0003800000 */
.L_x_7028:
        /* <DEDUP_REMOVED lines=9> */
.L_x_7031:
[----:B------:R-:W-:-:S04]  /*5e40*/  F2FP.F16.F32.PACK_AB R3, RZ, R22 ;  /* 0x00000016ff03723e */ /* 0x000fc800000000ff */
[----:B------:R-:W-:-:S05]  /*5e50*/  PRMT R3, R3, 0x5410, RZ ;  /* 0x0000541003037816 */ /* 0x000fca00000000ff */
[----:B------:R0:W-:Y:S01]  /*5e60*/  STG.E desc[UR36][R8.64], R3 ;  /* 0x0000000308007986 */ /* 0x0001e2000c101924 */
[----:B------:R-:W-:Y:S05]  /*5e70*/  BRA `(.L_x_7025) ;  /* 0x0000000800a47947 */ /* 0x000fea0003800000 */
.L_x_7030:
[----:B------:R-:W-:-:S06]  /*5e80*/  FMUL.FTZ R4, R22, 1 ;  /* 0x3f80000016047820 */ /* 0x000fcc0000410000 */
[----:B------:R-:W0:Y:S02]  /*5e90*/  F2F.F64.F32 R4, R4 ;  /* 0x0000000400047310 */ /* 0x000e240000201800 */
[----:B0-----:R0:W-:Y:S01]  /*5ea0*/  STG.E.64 desc[UR36][R8.64], R4 ;  /* 0x0000000408007986 */ /* 0x0011e2000c101b24 */
[----:B------:R-:W-:Y:S05]  /*5eb0*/  BRA `(.L_x_7025) ;  /* 0x0000000800947947 */ /* 0x000fea0003800000 */
.L_x_7020:
        /* <DEDUP_REMOVED lines=12> */
.L_x_7034:
[----:B------:R-:W-:Y:S01]  /*5f80*/  FMUL.FTZ R4, R22, 1 ;  /* 0x3f80000016047820 */ /* 0x000fe20000410000 */
[----:B------:R-:W-:-:S05]  /*5f90*/  CS2R R6, SRZ ;  /* 0x0000000000067805 */ /* 0x000fca000001ff00 */
[----:B------:R-:W0:Y:S02]  /*5fa0*/  F2F.F64.F32 R4, R4 ;  /* 0x0000000400047310 */ /* 0x000e240000201800 */
[----:B0-----:R0:W-:Y:S01]  /*5fb0*/  STG.E.128 desc[UR36][R8.64], R4 ;  /* 0x0000000408007986 */ /* 0x0011e2000c101d24 */
[----:B------:R-:W-:Y:S05]  /*5fc0*/  BRA `(.L_x_7025) ;  /* 0x0000000800507947 */ /* 0x000fea0003800000 */
.L_x_7033:
        /* <DEDUP_REMOVED lines=20> */
.L_x_7038:
[----:B------:R-:W-:Y:S05]  /*6110*/  BSYNC B0 ;  /* 0x0000000000007941 */ /* 0x000fea0003800000 */
.L_x_7037:
[----:B------:R-:W-:-:S05]  /*6120*/  LOP3.LUT R5, R0, R5, RZ, 0xfc, !PT ;  /* 0x0000000500057212 */ /* 0x000fca00078efcff */
[----:B------:R0:W-:Y:S01]  /*6130*/  STG.E.U8 desc[UR36][R8.64], R5 ;  /* 0x0000000508007986 */ /* 0x0001e2000c101124 */
[----:B------:R-:W-:Y:S05]  /*6140*/  BRA `(.L_x_7025) ;  /* 0x0000000400f07947 */ /* 0x000fea0003800000 */
.L_x_7036:
        /* <DEDUP_REMOVED lines=12> */
.L_x_7040:
[----:B------:R-:W-:Y:S01]  /*6210*/  IMAD.MOV.U32 R0, RZ, RZ, 0x7f ;  /* 0x0000007fff007424 */ /* 0x000fe200078e00ff */
[----:B------:R-:W-:-:S04]  /*6220*/  ISETP.GT.U32.AND P0, PT, R4, 0x7f800000, PT ;  /* 0x7f8000000400780c */ /* 0x000fc80003f04070 */
[----:B------:R-:W-:-:S09]  /*6230*/  SEL R0, R0, 0x7c, P0 ;  /* 0x0000007c00007807 */ /* 0x000fd20000000000 */
.L_x_7041:
[----:B------:R-:W-:Y:S05]  /*6240*/  BSYNC B0 ;  /* 0x0000000000007941 */ /* 0x000fea0003800000 */
.L_x_7039:
[----:B------:R-:W-:-:S04]  /*6250*/  LOP3.LUT R22, R22, 0x80000000, RZ, 0xc0, !PT ;  /* 0x8000000016167812 */ /* 0x000fc800078ec0ff */
[----:B------:R-:W-:-:S04]  /*6260*/  SHF.R.U32.HI R3, RZ, 0x18, R22 ;  /* 0x00000018ff037819 */ /* 0x000fc80000011616 */
[----:B------:R-:W-:-:S05]  /*6270*/  LOP3.LUT R3, R0, R3, RZ, 0xfc, !PT ;  /* 0x0000000300037212 */ /* 0x000fca00078efcff */
[----:B------:R0:W-:Y:S01]  /*6280*/  STG.E.U8 desc[UR36][R8.64], R3 ;  /* 0x0000000308007986 */ /* 0x0001e2000c101124 */
[----:B------:R-:W-:Y:S05]  /*6290*/  BRA `(.L_x_7025) ;  /* 0x00000004009c7947 */ /* 0x000fea0003800000 */
.L_x_7035:
[----:B------:R-:W-:-:S05]  /*62a0*/  F2FP.BF16.F32.PACK_AB R22, RZ, R22 ;  /* 0x00000016ff16723e */ /* 0x000fca00000010ff */
[----:B------:R0:W-:Y:S01]  /*62b0*/  STG.E.U16 desc[UR36][R8.64], R22 ;  /* 0x0000001608007986 */ /* 0x0001e2000c101524 */
[----:B------:R-:W-:Y:S05]  /*62c0*/  BRA `(.L_x_7025) ;  /* 0x0000000400907947 */ /* 0x000fea0003800000 */
.L_x_7032:
        /* <DEDUP_REMOVED lines=11> */
.L_x_7044:
        /* <DEDUP_REMOVED lines=16> */
.L_x_7047:
[----:B------:R-:W-:-:S04]  /*6480*/  LOP3.LUT R22, R22, 0x80000000, RZ, 0xc0, !PT ;  /* 0x8000000016167812 */ /* 0x000fc800078ec0ff */
[----:B------:R-:W-:-:S04]  /*6490*/  SHF.R.U32.HI R3, RZ, 0x18, R22 ;  /* 0x00000018ff037819 */ /* 0x000fc80000011616 */
[----:B------:R-:W-:-:S04]  /*64a0*/  LOP3.LUT R0, R0, R3, RZ, 0xfc, !PT ;  /* 0x0000000300007212 */ /* 0x000fc800078efcff */
[----:B------:R-:W-:-:S07]  /*64b0*/  PRMT R4, R0, 0x7610, R4 ;  /* 0x0000761000047816 */ /* 0x000fce0000000004 */
.L_x_7046:
[----:B------:R-:W-:Y:S05]  /*64c0*/  BSYNC B0 ;  /* 0x0000000000007941 */ /* 0x000fea0003800000 */
.L_x_7045:
[----:B------:R0:W-:Y:S01]  /*64d0*/  STG.E.U8 desc[UR36][R8.64], R4 ;  /* 0x0000000408007986 */ /* 0x0001e2000c101124 */
[----:B------:R-:W-:Y:S05]  /*64e0*/  BRA `(.L_x_7025) ;  /* 0x0000000400087947 */ /* 0x000fea0003800000 */
.L_x_7043:
        /* <DEDUP_REMOVED lines=16> */
.L_x_7050:
[----:B------:R-:W-:-:S04]  /*65f0*/  LOP3.LUT R22, R22, 0x80000000, RZ, 0xc0, !PT ;  /* 0x8000000016167812 */ /* 0x000fc800078ec0ff */
[----:B------:R-:W-:-:S04]  /*6600*/  SHF.R.U32.HI R3, RZ, 0x18, R22 ;  /* 0x00000018ff037819 */ /* 0x000fc80000011616 */
[----:B------:R-:W-:-:S04]  /*6610*/  LOP3.LUT R0, R0, R3, RZ, 0xfc, !PT ;  /* 0x0000000300007212 */ /* 0x000fc800078efcff */
[----:B------:R-:W-:-:S07]  /*6620*/  PRMT R4, R0, 0x7610, R4 ;  /* 0x0000761000047816 */ /* 0x000fce0000000004 */
.L_x_7049:
[----:B------:R-:W-:Y:S05]  /*6630*/  BSYNC B0 ;  /* 0x0000000000007941 */ /* 0x000fea0003800000 */
.L_x_7048:
[----:B------:R0:W-:Y:S01]  /*6640*/  STG.E.U8 desc[UR36][R8.64], R4 ;  /* 0x0000000408007986 */ /* 0x0001e2000c101124 */
[----:B------:R-:W-:Y:S05]  /*6650*/  BRA `(.L_x_7025) ;  /* 0x0000000000ac7947 */ /* 0x000fea0003800000 */
.L_x_7042:
        /* <DEDUP_REMOVED lines=21> */
.L_x_7024:
        /* <DEDUP_REMOVED lines=16> */
.L_x_7053:
[----:B------:R-:W-:Y:S05]  /*68b0*/  BRA `(.L_x_7025) ;  /* 0x0000000000147947 */ /* 0x000fea0003800000 */
.L_x_7052:
[----:B------:R-:W0:Y:S02]  /*68c0*/  F2I.U64 R4, R23 ;  /* 0x0000001700047311 */ /* 0x000e240000201800 */
[----:B0-----:R0:W-:Y:S01]  /*68d0*/  STG.E.64 desc[UR36][R8.64], R4 ;  /* 0x0000000408007986 */ /* 0x0011e2000c101b24 */
[----:B------:R-:W-:Y:S05]  /*68e0*/  BRA `(.L_x_7025) ;  /* 0x0000000000087947 */ /* 0x000fea0003800000 */
.L_x_7051:
[----:B------:R-:W0:Y:S02]  /*68f0*/  F2I.U32.NTZ R23, R23 ;  /* 0x0000001700177305 */ /* 0x000e240000203000 */
[----:B0-----:R0:W-:Y:S02]  /*6900*/  STG.E desc[UR36][R8.64], R23 ;  /* 0x0000001708007986 */ /* 0x0011e4000c101924 */
.L_x_7025:
[----:B------:R-:W-:-:S07]  /*6910*/  VIADD R26, R26, 0x80 ;  /* 0x000000801a1a7836 */ /* 0x000fce0000000000 */
.L_x_6985:
[----:B------:R-:W-:Y:S05]  /*6920*/  BSYNC B6 ;  /* 0x0000000000067941 */ /* 0x000fea0003800000 */
.L_x_6984:
        /* <DEDUP_REMOVED lines=22> */
.L_x_7057:
[----:B------:R-:W0:Y:S02]  /*6a90*/  F2I.S64 R4, R17 ;  /* 0x0000001100047311 */ /* 0x000e240000201900 */
[----:B0-----:R-:W-:Y:S01]  /*6aa0*/  STG.E.U8 desc[UR36][R2.64], R4 ;  /* 0x0000000402007986 */ /* 0x001fe2000c101124 */
[----:B------:R-:W-:Y:S05]  /*6ab0*/  EXIT ;  /* 0x000000000000794d */ /* 0x000fea0003800000 */
.L_x_7056:
        /* <DEDUP_REMOVED lines=9> */
.L_x_7060:
[----:B------:R-:W0:Y:S02]  /*6b50*/  F2I.NTZ R17, R17 ;  /* 0x0000001100117305 */ /* 0x000e240000203100 */
[----:B0-----:R-:W-:Y:S01]  /*6b60*/  STG.E desc[UR36][R2.64], R17 ;  /* 0x0000001102007986 */ /* 0x001fe2000c101924 */
[----:B------:R-:W-:Y:S05]  /*6b70*/  EXIT ;  /* 0x000000000000794d */ /* 0x000fea0003800000 */
.L_x_7059:
[----:B------:R-:W0:Y:S02]  /*6b80*/  F2I.NTZ R17, R17 ;  /* 0x0000001100117305 */ /* 0x000e240000203100 */
[----:B0-----:R-:W-:Y:S01]  /*6b90*/  STG.E.U16 desc[UR36][R2.64], R17 ;  /* 0x0000001102007986 */ /* 0x001fe2000c101524 */
[----:B------:R-:W-:Y:S05]  /*6ba0*/  EXIT ;  /* 0x000000000000794d */ /* 0x000fea0003800000 */
.L_x_7055:
        /* <DEDUP_REMOVED lines=8> */
.L_x_7062:
[----:B---3--:R-:W-:-:S05]  /*6c30*/  F2FP.F16.F32.PACK_AB R24, RZ, R24 ;  /* 0x00000018ff18723e */ /* 0x008fca00000000ff */
[----:B------:R-:W-:Y:S01]  /*6c40*/  STG.E.U16 desc[UR36][R2.64], R24 ;  /* 0x0000001802007986 */ /* 0x000fe2000c101524 */
[----:B------:R-:W-:Y:S05]  /*6c50*/  EXIT ;  /* 0x000000000000794d */ /* 0x000fea0003800000 */
.L_x_7061:
        /* <DEDUP_REMOVED lines=9> */
.L_x_7064:
[----:B---3--:R-:W-:-:S04]  /*6cf0*/  F2FP.F16.F32.PACK_AB R5, RZ, R24 ;  /* 0x00000018ff05723e */ /* 0x008fc800000000ff */
[----:B------:R-:W-:-:S05]  /*6d00*/  PRMT R5, R5, 0x5410, RZ ;  /* 0x0000541005057816 */ /* 0x000fca00000000ff */
[----:B------:R-:W-:Y:S01]  /*6d10*/  STG.E desc[UR36][R2.64], R5 ;  /* 0x0000000502007986 */ /* 0x000fe2000c101924 */
[----:B------:R-:W-:Y:S05]  /*6d20*/  EXIT ;  /* 0x000000000000794d */ /* 0x000fea0003800000 */
.L_x_7063:
[----:B---3--:R-:W-:-:S06]  /*6d30*/  FMUL.FTZ R4, R24, 1 ;  /* 0x3f80000018047820 */ /* 0x008fcc0000410000 */
[----:B------:R-:W0:Y:S02]  /*6d40*/  F2F.F64.F32 R4, R4 ;  /* 0x0000000400047310 */ /* 0x000e240000201800 */
[----:B0-----:R-:W-:Y:S01]  /*6d50*/  STG.E.64 desc[UR36][R2.64], R4 ;  /* 0x0000000402007986 */ /* 0x001fe2000c101b24 */
[----:B------:R-:W-:Y:S05]  /*6d60*/  EXIT ;  /* 0x000000000000794d */ /* 0x000fea0003800000 */
.L_x_7054:
        /* <DEDUP_REMOVED lines=12> */
.L_x_7067:
[----:B---3--:R-:W-:Y:S01]  /*6e30*/  FMUL.FTZ R4, R24, 1 ;  /* 0x3f80000018047820 */ /* 0x008fe20000410000 */
[----:B------:R-:W-:-:S05]  /*6e40*/  CS2R R6, SRZ ;  /* 0x0000000000067805 */ /* 0x000fca000001ff00 */
[----:B------:R-:W0:Y:S02]  /*6e50*/  F2F.F64.F32 R4, R4 ;  /* 0x0000000400047310 */ /* 0x000e240000201800 */
[----:B0-----:R-:W-:Y:S01]  /*6e60*/  STG.E.128 desc[UR36][R2.64], R4 ;  /* 0x0000000402007986 */ /* 0x001fe2000c101d24 */
[----:B------:R-:W-:Y:S05]  /*6e70*/  EXIT ;  /* 0x000000000000794d */ /* 0x000fea0003800000 */
.L_x_7066:
        /* <DEDUP_REMOVED lines=20> */
.L_x_7071:
[----:B------:R-:W-:Y:S05]  /*6fc0*/  BSYNC B0 ;  /* 0x0000000000007941 */ /* 0x000fea0003800000 */
.L_x_7070:
[----:B------:R-:W-:-:S05]  /*6fd0*/  LOP3.LUT R7, R0, R7, RZ, 0xfc, !PT ;  /* 0x0000000700077212 */ /* 0x000fca00078efcff */
[----:B------:R-:W-:Y:S01]  /*6fe0*/  STG.E.U8 desc[UR36][R2.64], R7 ;  /* 0x0000000702007986 */ /* 0x000fe2000c101124 */
[----:B------:R-:W-:Y:S05]  /*6ff0*/  EXIT ;  /* 0x000000000000794d */ /* 0x000fea0003800000 */
.L_x_7069:
        /* <DEDUP_REMOVED lines=12> */
.L_x_7073:
[----:B------:R-:W-:Y:S01]  /*70c0*/  IMAD.MOV.U32 R0, RZ, RZ, 0x7f ;  /* 0x0000007fff007424 */ /* 0x000fe200078e00ff */
[----:B------:R-:W-:-:S04]  /*70d0*/  ISETP.GT.U32.AND P0, PT, R4, 0x7f800000, PT ;  /* 0x7f8000000400780c */ /* 0x000fc80003f04070 */
[----:B------:R-:W-:-:S09]  /*70e0*/  SEL R0, R0, 0x7c, P0 ;  /* 0x0000007c00007807 */ /* 0x000fd20000000000 */
.L_x_7074:
[----:B------:R-:W-:Y:S05]  /*70f0*/  BSYNC B0 ;  /* 0x0000000000007941 */ /* 0x000fea0003800000 */
.L_x_7072:
[----:B------:R-:W-:-:S04]  /*7100*/  LOP3.LUT R24, R24, 0x80000000, RZ, 0xc0, !PT ;  /* 0x8000000018187812 */ /* 0x000fc800078ec0ff */
[----:B------:R-:W-:-:S04]  /*7110*/  SHF.R.U32.HI R5, RZ, 0x18, R24 ;  /* 0x00000018ff057819 */ /* 0x000fc80000011618 */
[----:B------:R-:W-:-:S05]  /*7120*/  LOP3.LUT R5, R0, R5, RZ, 0xfc, !PT ;  /* 0x0000000500057212 */ /* 0x000fca00078efcff */
[----:B------:R-:W-:Y:S01]  /*7130*/  STG.E.U8 desc[UR36][R2.64], R5 ;  /* 0x0000000502007986 */ /* 0x000fe2000c101124 */
[----:B------:R-:W-:Y:S05]  /*7140*/  EXIT ;  /* 0x000000000000794d */ /* 0x000fea0003800000 */
.L_x_7068:
[----:B---3--:R-:W-:-:S05]  /*7150*/  F2FP.BF16.F32.PACK_AB R24, RZ, R24 ;  /* 0x00000018ff18723e */ /* 0x008fca00000010ff */
[----:B------:R-:W-:Y:S01]  /*7160*/  STG.E.U16 desc[UR36][R2.64], R24 ;  /* 0x0000001802007986 */ /* 0x000fe2000c101524 */
[----:B------:R-:W-:Y:S05]  /*7170*/  EXIT ;  /* 0x000000000000794d */ /* 0x000fea0003800000 */
.L_x_7065:
        /* <DEDUP_REMOVED lines=11> */
.L_x_7077:
        /* <DEDUP_REMOVED lines=16> */
.L_x_7080:
[----:B------:R-:W-:-:S04]  /*7330*/  LOP3.LUT R24, R24, 0x80000000, RZ, 0xc0, !PT ;  /* 0x8000000018187812 */ /* 0x000fc800078ec0ff */
[----:B------:R-:W-:-:S04]  /*7340*/  SHF.R.U32.HI R5, RZ, 0x18, R24 ;  /* 0x00000018ff057819 */ /* 0x000fc80000011618 */
[----:B------:R-:W-:-:S04]  /*7350*/  LOP3.LUT R4, R4, R5, RZ, 0xfc, !PT ;  /* 0x0000000504047212 */ /* 0x000fc800078efcff */
[----:B------:R-:W-:-:S07]  /*7360*/  PRMT R0, R4, 0x7610, R0 ;  /* 0x0000761004007816 */ /* 0x000fce0000000000 */
.L_x_7079:
[----:B------:R-:W-:Y:S05]  /*7370*/  BSYNC B0 ;  /* 0x0000000000007941 */ /* 0x000fea0003800000 */
.L_x_7078:
[----:B------:R-:W-:Y:S01]  /*7380*/  STG.E.U8 desc[UR36][R2.64], R0 ;  /* 0x0000000002007986 */ /* 0x000fe2000c101124 */
[----:B------:R-:W-:Y:S05]  /*7390*/  EXIT ;  /* 0x000000000000794d */ /* 0x000fea0003800000 */
.L_x_7076:
        /* <DEDUP_REMOVED lines=16> */
.L_x_7083:
[----:B------:R-:W-:-:S04]  /*74a0*/  LOP3.LUT R24, R24, 0x80000000, RZ, 0xc0, !PT ;  /* 0x8000000018187812 */ /* 0x000fc800078ec0ff */
[----:B------:R-:W-:-:S04]  /*74b0*/  SHF.R.U32.HI R5, RZ, 0x18, R24 ;  /* 0x00000018ff057819 */ /* 0x000fc80000011618 */
[----:B------:R-:W-:-:S04]  /*74c0*/  LOP3.LUT R4, R4, R5, RZ, 0xfc, !PT ;  /* 0x0000000504047212 */ /* 0x000fc800078efcff */
[----:B------:R-:W-:-:S07]  /*74d0*/  PRMT R0, R4, 0x7610, R0 ;  /* 0x0000761004007816 */ /* 0x000fce0000000000 */
.L_x_7082:
[----:B------:R-:W-:Y:S05]  /*74e0*/  BSYNC B0 ;  /* 0x0000000000007941 */ /* 0x000fea0003800000 */
.L_x_7081:
[----:B------:R-:W-:Y:S01]  /*74f0*/  STG.E.U8 desc[UR36][R2.64], R0 ;  /* 0x0000000002007986 */ /* 0x000fe2000c101124 */
[----:B------:R-:W-:Y:S05]  /*7500*/  EXIT ;  /* 0x000000000000794d */ /* 0x000fea0003800000 */
.L_x_7075:
        /* <DEDUP_REMOVED lines=21> */
.L_x_7058:
        /* <DEDUP_REMOVED lines=16> */
.L_x_7086:
[----:B------:R-:W-:Y:S05]  /*7760*/  EXIT ;  /* 0x000000000000794d */ /* 0x000fea0003800000 */
.L_x_7085:
[----:B------:R-:W0:Y:S02]  /*7770*/  F2I.U64 R4, R17 ;  /* 0x0000001100047311 */ /* 0x000e240000201800 */
[----:B0-----:R-:W-:Y:S01]  /*7780*/  STG.E.64 desc[UR36][R2.64], R4 ;  /* 0x0000000402007986 */ /* 0x001fe2000c101b24 */
[----:B------:R-:W-:Y:S05]  /*7790*/  EXIT ;  /* 0x000000000000794d */ /* 0x000fea0003800000 */
.L_x_7084:
[----:B------:R-:W0:Y:S02]  /*77a0*/  F2I.U32.NTZ R17, R17 ;  /* 0x0000001100117305 */ /* 0x000e240000203000 */
[----:B0-----:R-:W-:Y:S01]  /*77b0*/  STG.E desc[UR36][R2.64], R17 ;  /* 0x0000001102007986 */ /* 0x001fe2000c101924 */
[----:B------:R-:W-:Y:S05]  /*77c0*/  EXIT ;  /* 0x000000000000794d */ /* 0x000fea0003800000 */
.L_x_7087:
        /* <DEDUP_REMOVED lines=11> */
.L_x_19625:


//--------------------- .text._ZN2at6native18elementwise_kernelILi128ELi2EZNS0_22gpu_kernel_impl_nocastIZZZNS0_17round_kernel_cudaERNS_18TensorIteratorBaseEENKUlvE_clEvENKUlvE0_clEvEUlfE_EEvS4_RKT_EUliE_EEviT1_ --------------------------
	.section	.text._ZN2at6native18elementwise_kernelILi128ELi2EZNS0_22gpu_kernel_impl_nocastIZZZNS0_17round_kernel_cudaERNS_18TensorIteratorBaseEENKUlvE_clEvENKUlvE0_clEvEUlfE_EEvS4_RKT_EUliE_EEviT1_,"ax",@progbits
	.align	128
        .global         _ZN2at6native18elementwise_kernelILi128ELi2EZNS0_22gpu_kernel_impl_nocastIZZZNS0_17round_kernel_cudaERNS_18TensorIteratorBaseEENKUlvE_clEvENKUlvE0_clEvEUlfE_EEvS4_RKT_EUliE_EEviT1_
        .type           _ZN2at6native18elementwise_kernelILi128ELi2EZNS0_22gpu_kernel_impl_nocastIZZZNS0_17round_kernel_cudaERNS_18TensorIteratorBaseEENKUlvE_clEvENKUlvE0_clEvEUlfE_EEvS4_RKT_EUliE_EEviT1_,@function
        .size           _ZN2at6native18elementwise_kernelILi128ELi2EZNS0_22gpu_kernel_impl_nocastIZZZNS0_17round_kernel_cudaERNS_18TensorIteratorBaseEENKUlvE_clEvENKUlvE0_clEvEUlfE_EEvS4_RKT_EUliE_EEviT1_,(.L_x_19626 - _ZN2at6native18elementwise_kernelILi128ELi2EZNS0_22gpu_kernel_impl_nocastIZZZNS0_17round_kernel_cudaERNS_18TensorIteratorBaseEENKUlvE_clEvENKUlvE0_clEvEUlfE_EEvS4_RKT_EUliE_EEviT1_)
        .other          _ZN2at6native18elementwise_kernelILi128ELi2EZNS0_22gpu_kernel_impl_nocastIZZZNS0_17round_kernel_cudaERNS_18TensorIteratorBaseEENKUlvE_clEvENKUlvE0_clEvEUlfE_EEvS4_RKT_EUliE_EEviT1_,@"STO_CUDA_ENTRY STV_DEFAULT"
_ZN2at6native18elementwise_kernelILi128ELi2EZNS0_22gpu_kernel_impl_nocastIZZZNS0_17round_kernel_cudaERNS_18TensorIteratorBaseEENKUlvE_clEvENKUlvE0_clEvEUlfE_EEvS4_RKT_EUliE_EEviT1_:
.text._ZN2at6native18elementwise_kernelILi128ELi2EZNS0_22gpu_kernel_impl_nocastIZZZNS0_17round_kernel_cudaERNS_18TensorIteratorBaseEENKUlvE_clEvENKUlvE0_clEvEUlfE_EEvS4_RKT_EUliE_EEviT1_:
        /* <DEDUP_REMOVED lines=312> */
.L_x_7090:
        /* <DEDUP_REMOVED lines=8> */
[----:B--2---:R-:W0:Y:S04]  /*1400*/  FRND R9, R4 ;  /* 0x0000000400097307 */ /* 0x004e280000201000 */
[----:B0-----:R0:W-:Y:S04]  /*1410*/  STG.E desc[UR4][R2.64], R9 ;  /* 0x0000000902007986 */ /* 0x0011e8000c101904 */
.L_x_7089:
[----:B------:R-:W-:Y:S05]  /*1420*/  BSYNC B0 ;  /* 0x0000000000007941 */ /* 0x000fea0003800000 */
.L_x_7088:
        /* <DEDUP_REMOVED lines=305> */
.L_x_7091:
[----:B------:R-:W-:Y:S02]  /*2740*/  ULDC.64 UR6, c[0x0][0x418] ;  /* 0x0001060000067ab9 */ /* 0x000fe40000000a00 */
[----:B------:R-:W-:-:S04]  /*2750*/  IADD3 R4, P0, R0, UR6, RZ ;  /* 0x0000000600047c10 */ /* 0x000fc8000ff1e0ff */
[----:B------:R-:W-:Y:S01]  /*2760*/  IADD3.X R5, RZ, UR7, RZ, P0, !PT ;  /* 0x00000007ff057c10 */ /* 0x000fe200087fe4ff */
[----:B------:R-:W-:-:S04]  /*2770*/  ULDC.64 UR6, c[0x0][0x410] ;  /* 0x0001040000067ab9 */ /* 0x000fc80000000a00 */
[----:B------:R-:W2:Y:S01]  /*2780*/  LDG.E R4, desc[UR4][R4.64] ;  /* 0x0000000404047981 */ /* 0x000ea2000c1e1900 */
[----:B------:R-:W-:-:S04]  /*2790*/  IADD3 R2, P0, R3, UR6, RZ ;  /* 0x0000000603027c10 */ /* 0x000fc8000ff1e0ff */
[----:B------:R-:W-:Y:S01]  /*27a0*/  IADD3.X R3, RZ, UR7, RZ, P0, !PT ;  /* 0x00000007ff037c10 */ /* 0x000fe200087fe4ff */
[----:B--2---:R-:W0:Y:S04]  /*27b0*/  FRND R7, R4 ;  /* 0x0000000400077307 */ /* 0x004e280000201000 */
[----:B0-----:R-:W-:Y:S01]  /*27c0*/  STG.E desc[UR4][R2.64], R7 ;  /* 0x0000000702007986 */ /* 0x001fe2000c101904 */
[----:B------:R-:W-:Y:S05]  /*27d0*/  EXIT ;  /* 0x000000000000794d */ /* 0x000fea0003800000 */
.L_x_7092:
        /* <DEDUP_REMOVED lines=10> */
.L_x_19626:


//--------------------- .text._ZN2at6native27unrolled_elementwise_kernelIZZZNS0_17round_kernel_cudaERNS_18TensorIteratorBaseEENKUlvE_clEvENKUlvE0_clEvEUlfE_St5arrayIPcLm2EELi4E23TrivialOffsetCalculatorILi1EjESB_NS0_6memory15LoadWithoutCastENSC_16StoreWithoutCastEEEviT_T0_T2_T3_T4_T5_ --------------------------
	.section	.text._ZN2at6native27unrolled_elementwise_kernelIZZZNS0_17round_kernel_cudaERNS_18TensorIteratorBaseEENKUlvE_clEvENKUlvE0_clEvEUlfE_St5arrayIPcLm2EELi4E23TrivialOffsetCalculatorILi1EjESB_NS0_6memory15LoadWithoutCastENSC_16StoreWithoutCastEEEviT_T0_T2_T3_T4_T5_,"ax",@progbits
	.align	128
        .global         _ZN2at6native27unrolled_elementwise_kernelIZZZNS0_17round_kernel_cudaERNS_18TensorIteratorBaseEENKUlvE_clEvENKUlvE0_clEvEUlfE_St5arrayIPcLm2EELi4E23TrivialOffsetCalculatorILi1EjESB_NS0_6memory15LoadWithoutCastENSC_16StoreWithoutCastEEEviT_T0_T2_T3_T4_T5_
        .type           _ZN2at6native27unrolled_elementwise_kernelIZZZNS0_17round_kernel_cudaERNS_18TensorIteratorBaseEENKUlvE_clEvENKUlvE0_clEvEUlfE_St5arrayIPcLm2EELi4E23TrivialOffsetCalculatorILi1EjESB_NS0_6memory15LoadWithoutCastENSC_16StoreWithoutCastEEEviT_T0_T2_T3_T4_T5_,@function
        .size           _ZN2at6native27unrolled_elementwise_kernelIZZZNS0_17round_kernel_cudaERNS_18TensorIteratorBaseEENKUlvE_clEvENKUlvE0_clEvEUlfE_St5arrayIPcLm2EELi4E23TrivialOffsetCalculatorILi1EjESB_NS0_6memory15LoadWithoutCastENSC_16StoreWithoutCastEEEviT_T0_T2_T3_T4_T5_,(.L_x_19627 - _ZN2at6native27unrolled_elementwise_kernelIZZZNS0_17round_kernel_cudaERNS_18TensorIteratorBaseEENKUlvE_clEvENKUlvE0_clEvEUlfE_St5arrayIPcLm2EELi4E23TrivialOffsetCalculatorILi1EjESB_NS0_6memory15LoadWithoutCastENSC_16StoreWithoutCastEEEviT_T0_T2_T3_T4_T5_)
        .other          _ZN2at6native27unrolled_elementwise_kernelIZZZNS0_17round_kernel_cudaERNS_18TensorIteratorBaseEENKUlvE_clEvENKUlvE0_clEvEUlfE_St5arrayIPcLm2EELi4E23TrivialOffsetCalculatorILi1EjESB_NS0_6memory15LoadWithoutCastENSC_16StoreWithoutCastEEEviT_T0_T2_T3_T4_T5_,@"STO_CUDA_ENTRY STV_DEFAULT"
_ZN2at6native27unrolled_elementwise_kernelIZZZNS0_17round_kernel_cudaERNS_18TensorIteratorBaseEENKUlvE_clEvENKUlvE0_clEvEUlfE_St5arrayIPcLm2EELi4E23TrivialOffsetCalculatorILi1EjESB_NS0_6memory15LoadWithoutCastENSC_16StoreWithoutCastEEEviT_T0_T2_T3_T4_T5_:
.text._ZN2at6native27unrolled_elementwise_kernelIZZZNS0_17round_kernel_cudaERNS_18TensorIteratorBaseEENKUlvE_clEvENKUlvE0_clEvEUlfE_St5arrayIPcLm2EELi4E23TrivialOffsetCalculatorILi1EjESB_NS0_6memory15LoadWithoutCastENSC_16StoreWithoutCastEEEviT_T0_T2_T3_T4_T5_:
        /* <DEDUP_REMOVED lines=44> */
[----:B--2---:R-:W0:Y:S03]  /*02c0*/  @!P0 FRND R5, R8 ;  /* 0x0000000800058307 */ /* 0x004e260000201000 */
[----:B0-----:R1:W-:Y:S05]  /*02d0*/  @!P0 STG.E desc[UR4][R6.64], R5 ;  /* 0x0000000506008986 */ /* 0x0013ea000c101904 */
[----:B----4-:R1:W0:Y:S01]  /*02e0*/  @!P2 FRND R3, R11 ;  /* 0x0000000b0003a307 */ /* 0x0102220000201000 */
[----:B------:R-:W-:-:S07]  /*02f0*/  ISETP.GE.AND P2, PT, R13, R2, PT ;  /* 0x000000020d00720c */ /* 0x000fce0003f46270 */
[----:B---3--:R1:W2:Y:S06]  /*0300*/  @!P1 FRND R4, R20 ;  /* 0x0000001400049307 */ /* 0x0082ac0000201000 */
        /* <DEDUP_REMOVED lines=11> */
.L_x_7094:
[----:B------:R-:W-:Y:S05]  /*03c0*/  BSYNC B0 ;  /* 0x0000000000007941 */ /* 0x000fea0003800000 */
.L_x_7093:
[----:B------:R-:W-:-:S13]  /*03d0*/  ISETP.GE.AND P0, PT, R13, R2, PT ;  /* 0x000000020d00720c */ /* 0x000fda0003f06270 */
[----:B------:R-:W-:Y:S05]  /*03e0*/  @P0 EXIT ;  /* 0x000000000000094d */ /* 0x000fea0003800000 */
[----:B012---:R-:W0:Y:S01]  /*03f0*/  LDC.64 R4, c[0x0][0x218] ;  /* 0x00008600ff047b82 */ /* 0x007e220000000a00 */
[----:B------:R-:W-:Y:S01]  /*0400*/  ISETP.GE.AND P0, PT, R15, R2, PT ;  /* 0x000000020f00720c */ /* 0x000fe20003f06270 */
[----:B------:R-:W-:-:S12]  /*0410*/  IMAD R3, R0, 0x200, R13 ;  /* 0x0000020000037824 */ /* 0x000fd800078e020d */
[----:B-----5:R-:W1:Y:S01]  /*0420*/  @!P0 FRND R7, R10 ;  /* 0x0000000a00078307 */ /* 0x020e620000201000 */
[----:B0-----:R-:W-:-:S05]  /*0430*/  IMAD.WIDE.U32 R2, R3, 0x4, R4 ;  /* 0x0000000403027825 */ /* 0x001fca00078e0004 */
[----:B-1----:R-:W-:Y:S01]  /*0440*/  STG.E desc[UR4][R2.64], R7 ;  /* 0x0000000702007986 */ /* 0x002fe2000c101904 */
[----:B------:R-:W-:Y:S05]  /*0450*/  EXIT ;  /* 0x000000000000794d */ /* 0x000fea0003800000 */
.L_x_7095:
        /* <DEDUP_REMOVED lines=10> */
.L_x_19627:


//--------------------- .text._ZN2at6native29vectorized_elementwise_kernelILi2EZZZNS0_17round_kernel_cudaERNS_18TensorIteratorBaseEENKUlvE_clEvENKUlvE0_clEvEUlfE_St5arrayIPcLm2EEEEviT0_T1_ --------------------------
	.section	.text._ZN2at6native29vectorized_elementwise_kernelILi2EZZZNS0_17round_kernel_cudaERNS_18TensorIteratorBaseEENKUlvE_clEvENKUlvE0_clEvEUlfE_St5arrayIPcLm2EEEEviT0_T1_,"ax",@progbits
	.align	128
        .global         _ZN2at6native29vectorized_elementwise_kernelILi2EZZZNS0_17round_kernel_cudaERNS_18TensorIteratorBaseEENKUlvE_clEvENKUlvE0_clEvEUlfE_St5arrayIPcLm2EEEEviT0_T1_
        .type           _ZN2at6native29vectorized_elementwise_kernelILi2EZZZNS0_17round_kernel_cudaERNS_18TensorIteratorBaseEENKUlvE_clEvENKUlvE0_clEvEUlfE_St5arrayIPcLm2EEEEviT0_T1_,@function
        .size           _ZN2at6native29vectorized_elementwise_kernelILi2EZZZNS0_17round_kernel_cudaERNS_18TensorIteratorBaseEENKUlvE_clEvENKUlvE0_clEvEUlfE_St5arrayIPcLm2EEEEviT0_T1_,(.L_x_19628 - _ZN2at6native29vectorized_elementwise_kernelILi2EZZZNS0_17round_kernel_cudaERNS_18TensorIteratorBaseEENKUlvE_clEvENKUlvE0_clEvEUlfE_St5arrayIPcLm2EEEEviT0_T1_)
        .other          _ZN2at6native29vectorized_elementwise_kernelILi2EZZZNS0_17round_kernel_cudaERNS_18TensorIteratorBaseEENKUlvE_clEvENKUlvE0_clEvEUlfE_St5arrayIPcLm2EEEEviT0_T1_,@"STO_CUDA_ENTRY STV_DEFAULT"
_ZN2at6native29vectorized_elementwise_kernelILi2EZZZNS0_17round_kernel_cudaERNS_18TensorIteratorBaseEENKUlvE_clEvENKUlvE0_clEvEUlfE_St5arrayIPcLm2EEEEviT0_T1_:
.text._ZN2at6native29vectorized_elementwise_kernelILi2EZZZNS0_17round_kernel_cudaERNS_18TensorIteratorBaseEENKUlvE_clEvENKUlvE0_clEvEUlfE_St5arrayIPcLm2EEEEviT0_T1_:
        /* <DEDUP_REMOVED lines=19> */
[----:B---3--:R-:W-:Y:S08]  /*0130*/  FRND R7, R7 ;  /* 0x0000000700077307 */ /* 0x008ff00000201000 */
[----:B------:R-:W0:Y:S08]  /*0140*/  FRND R6, R6 ;  /* 0x0000000600067307 */ /* 0x000e300000201000 */
[----:B----4-:R-:W-:Y:S01]  /*0150*/  FRND R9, R9 ;  /* 0x0000000900097307 */ /* 0x010fe20000201000 */
[----:B0-----:R-:W-:Y:S07]  /*0160*/  STG.E.64 desc[UR4][R4.64], R6 ;  /* 0x0000000604007986 */ /* 0x001fee000c101b04 */
[----:B------:R-:W0:Y:S08]  /*0170*/  FRND R8, R8 ;  /* 0x0000000800087307 */ /* 0x000e300000201000 */
[----:B-----5:R-:W-:Y:S01]  /*0180*/  FRND R11, R11 ;  /* 0x0000000b000b7307 */ /* 0x020fe20000201000 */
[----:B0-----:R-:W-:Y:S07]  /*0190*/  STG.E.64 desc[UR4][R4.64+0x400], R8 ;  /* 0x0004000804007986 */ /* 0x001fee000c101b04 */
[----:B------:R-:W0:Y:S08]  /*01a0*/  FRND R10, R10 ;  /* 0x0000000a000a7307 */ /* 0x000e300000201000 */
[----:B------:R-:W-:Y:S01]  /*01b0*/  FRND R13, R13 ;  /* 0x0000000d000d7307 */ /* 0x000fe20000201000 */
[----:B0-----:R-:W-:Y:S07]  /*01c0*/  STG.E.64 desc[UR4][R4.64+0x800], R10 ;  /* 0x0008000a04007986 */ /* 0x001fee000c101b04 */
[----:B------:R-:W0:Y:S02]  /*01d0*/  FRND R12, R12 ;  /* 0x0000000c000c7307 */ /* 0x000e240000201000 */
[----:B0-----:R-:W-:Y:S01]  /*01e0*/  STG.E.64 desc[UR4][R4.64+0xc00], R12 ;  /* 0x000c000c04007986 */ /* 0x001fe2000c101b04 */
[----:B------:R-:W-:Y:S05]  /*01f0*/  EXIT ;  /* 0x000000000000794d */ /* 0x000fea0003800000 */
.L_x_7096:
        /* <DEDUP_REMOVED lines=68> */
[----:B---3--:R0:W1:Y:S02]  /*0640*/  @!P0 FRND R20, R11 ;  /* 0x0000000b00148307 */ /* 0x0080640000201000 */
[----:B0-----:R-:W-:-:S02]  /*0650*/  IADD3 R11, R21, 0x300, RZ ;  /* 0x00000300150b7810 */ /* 0x001fc40007ffe0ff */
[----:B-1----:R0:W-:Y:S04]  /*0660*/  @!P0 STG.E desc[UR4][R12.64], R20 ;  /* 0x000000140c008986 */ /* 0x0021e8000c101904 */
[----:B-----5:R0:W1:Y:S01]  /*0670*/  @!P1 FRND R4, R22 ;  /* 0x0000001600049307 */ /* 0x0200620000201000 */
[----:B------:R-:W-:-:S07]  /*0680*/  ISETP.GE.AND P1, PT, R29, R2, PT ;  /* 0x000000021d00720c */ /* 0x000fce0003f26270 */
[----:B------:R0:W3:Y:S01]  /*0690*/  @!P2 FRND R5, R3 ;  /* 0x000000030005a307 */ /* 0x0000e20000201000 */
[----:B------:R-:W-:Y:S01]  /*06a0*/  ISETP.GE.AND P2, PT, R15, R2, PT ;  /* 0x000000020f00720c */ /* 0x000fe20003f46270 */
[----:B------:R-:W-:-:S06]  /*06b0*/  VIADD R15, R21, 0x280 ;  /* 0x00000280150f7836 */ /* 0x000fcc0000000000 */
[----:B--2---:R0:W2:Y:S01]  /*06c0*/  @!P1 FRND R6, R24 ;  /* 0x0000001800069307 */ /* 0x0040a20000201000 */
[----:B------:R-:W-:Y:S02]  /*06d0*/  ISETP.GE.AND P1, PT, R15, R2, PT ;  /* 0x000000020f00720c */ /* 0x000fe40003f26270 */
[----:B------:R-:W-:-:S04]  /*06e0*/  IADD3 R15, R21, 0x380, RZ ;  /* 0x00000380150f7810 */ /* 0x000fc80007ffe0ff */
[-C--:B------:R-:W-:Y:S01]  /*06f0*/  ISETP.GE.AND P3, PT, R15, R2.reuse, PT ;  /* 0x000000020f00720c */ /* 0x080fe20003f66270 */
[----:B------:R0:W0:Y:S01]  /*0700*/  @!P2 FRND R7, R26 ;  /* 0x0000001a0007a307 */ /* 0x0000220000201000 */
[----:B------:R-:W-:Y:S01]  /*0710*/  ISETP.GE.AND P2, PT, R11, R2, PT ;  /* 0x000000020b00720c */ /* 0x000fe20003f46270 */
[----:B------:R-:W-:-:S05]  /*0720*/  @!P0 IMAD.MOV.U32 R21, RZ, RZ, R19 ;  /* 0x000000ffff158224 */ /* 0x000fca00078e0013 */
[----:B------:R-:W-:Y:S01]  /*0730*/  ISETP.GE.AND P0, PT, R21, R2, PT ;  /* 0x000000021500720c */ /* 0x000fe20003f06270 */
[----:B------:R0:W0:Y:S08]  /*0740*/  @!P1 FRND R8, R27 ;  /* 0x0000001b00089307 */ /* 0x0000300000201000 */
[----:B----4-:R4:W0:Y:S08]  /*0750*/  @!P2 FRND R9, R23 ;  /* 0x000000170009a307 */ /* 0x0108300000201000 */
[----:B------:R4:W0:Y:S01]  /*0760*/  @!P3 FRND R10, R25 ;  /* 0x00000019000ab307 */ /* 0x0008220000201000 */
        /* <DEDUP_REMOVED lines=13> */
.L_x_7099:
[----:B------:R-:W-:-:S13]  /*0840*/  ISETP.GE.AND P0, PT, R21, R2, PT ;  /* 0x000000021500720c */ /* 0x000fda0003f06270 */
[----:B------:R-:W-:Y:S05]  /*0850*/  @P0 BRA `(.L_x_7101) ;  /* 0x0000000000300947 */ /* 0x000fea0003800000 */
[----:B-1----:R-:W1:Y:S01]  /*0860*/  LDC.64 R4, c[0x0][0x218] ;  /* 0x00008600ff047b82 */ /* 0x002e620000000a00 */
[----:B0-----:R-:W-:Y:S01]  /*0870*/  IADD3 R3, R0, R21, RZ ;  /* 0x0000001500037210 */ /* 0x001fe20007ffe0ff */
[----:B------:R-:W-:-:S04]  /*0880*/  VIADD R21, R21, 0x80 ;  /* 0x0000008015157836 */ /* 0x000fc80000000000 */
[----:B-1----:R-:W-:-:S05]  /*0890*/  IMAD.WIDE.U32 R4, R3, 0x4, R4 ;  /* 0x0000000403047825 */ /* 0x002fca00078e0004 */
[----:B------:R1:W-:Y:S02]  /*08a0*/  STG.E desc[UR4][R4.64], R6 ;  /* 0x0000000604007986 */ /* 0x0003e4000c101904 */
.L_x_7100:
[----:B------:R-:W-:-:S13]  /*08b0*/  ISETP.GE.AND P0, PT, R21, R2, PT ;  /* 0x000000021500720c */ /* 0x000fda0003f06270 */
[----:B------:R-:W-:Y:S05]  /*08c0*/  @P0 BRA `(.L_x_7102) ;  /* 0x0000000000340947 */ /* 0x000fea0003800000 */
[----:B01----:R-:W0:Y:S01]  /*08d0*/  LDC.64 R4, c[0x0][0x218] ;  /* 0x00008600ff047b82 */ /* 0x003e220000000a00 */
[----:B------:R-:W-:Y:S01]  /*08e0*/  IADD3 R3, R0, R21, RZ ;  /* 0x0000001500037210 */ /* 0x000fe20007ffe0ff */
[----:B------:R-:W-:-:S04]  /*08f0*/  VIADD R21, R21, 0x80 ;  /* 0x0000008015157836 */ /* 0x000fc80000000000 */
[----:B0-----:R-:W-:-:S05]  /*0900*/  IMAD.WIDE.U32 R4, R3, 0x4, R4 ;  /* 0x0000000403047825 */ /* 0x001fca00078e0004 */
[----:B------:R2:W-:Y:S02]  /*0910*/  STG.E desc[UR4][R4.64], R7 ;  /* 0x0000000704007986 */ /* 0x0005e4000c101904 */
.L_x_7101:
        /* <DEDUP_REMOVED lines=8> */
.L_x_7102:
[----:B------:R-:W-:Y:S05]  /*09a0*/  BSYNC B1 ;  /* 0x0000000000017941 */ /* 0x000fea0003800000 */
.L_x_7098:
[----:B------:R-:W-:-:S13]  /*09b0*/  ISETP.GE.AND P0, PT, R21, R2, PT ;  /* 0x000000021500720c */ /* 0x000fda0003f06270 */
[----:B012---:R-:W0:Y:S01]  /*09c0*/  @!P0 LDC.64 R4, c[0x0][0x218] ;  /* 0x00008600ff048b82 */ /* 0x007e220000000a00 */
[----:B------:R-:W-:Y:S01]  /*09d0*/  @!P0 IADD3 R3, R0, R21, RZ ;  /* 0x0000001500038210 */ /* 0x000fe20007ffe0ff */
[----:B------:R-:W-:-:S04]  /*09e0*/  @!P0 VIADD R21, R21, 0x80 ;  /* 0x0000008015158836 */ /* 0x000fc80000000000 */
[----:B0-----:R-:W-:-:S05]  /*09f0*/  @!P0 IMAD.WIDE.U32 R4, R3, 0x4, R4 ;  /* 0x0000000403048825 */ /* 0x001fca00078e0004 */
[----:B------:R3:W-:Y:S02]  /*0a00*/  @!P0 STG.E desc[UR4][R4.64], R9 ;  /* 0x0000000904008986 */ /* 0x0007e4000c101904 */
.L_x_7103:
[----:B------:R-:W-:Y:S05]  /*0a10*/  BSYNC B0 ;  /* 0x0000000000007941 */ /* 0x000fea0003800000 */
.L_x_7097:
        /* <DEDUP_REMOVED lines=8> */
.L_x_7104:
        /* <DEDUP_REMOVED lines=14> */
.L_x_19628:


//--------------------- .text._ZN2at6native29vectorized_elementwise_kernelILi4EZZZNS0_17round_kernel_cudaERNS_18TensorIteratorBaseEENKUlvE_clEvENKUlvE0_clEvEUlfE_St5arrayIPcLm2EEEEviT0_T1_ --------------------------
	.section	.text._ZN2at6native29vectorized_elementwise_kernelILi4EZZZNS0_17round_kernel_cudaERNS_18TensorIteratorBaseEENKUlvE_clEvENKUlvE0_clEvEUlfE_St5arrayIPcLm2EEEEviT0_T1_,"ax",@progbits
	.align	128
        .global         _ZN2at6native29vectorized_elementwise_kernelILi4EZZZNS0_17round_kernel_cudaERNS_18TensorIteratorBaseEENKUlvE_clEvENKUlvE0_clEvEUlfE_St5arrayIPcLm2EEEEviT0_T1_
        .type           _ZN2at6native29vectorized_elementwise_kernelILi4EZZZNS0_17round_kernel_cudaERNS_18TensorIteratorBaseEENKUlvE_clEvENKUlvE0_clEvEUlfE_St5arrayIPcLm2EEEEviT0_T1_,@function
        .size           _ZN2at6native29vectorized_elementwise_kernelILi4EZZZNS0_17round_kernel_cudaERNS_18TensorIteratorBaseEENKUlvE_clEvENKUlvE0_clEvEUlfE_St5arrayIPcLm2EEEEviT0_T1_,(.L_x_19629 - _ZN2at6native29vectorized_elementwise_kernelILi4EZZZNS0_17round_kernel_cudaERNS_18TensorIteratorBaseEENKUlvE_clEvENKUlvE0_clEvEUlfE_St5arrayIPcLm2EEEEviT0_T1_)
        .other          _ZN2at6native29vectorized_elementwise_kernelILi4EZZZNS0_17round_kernel_cudaERNS_18TensorIteratorBaseEENKUlvE_clEvENKUlvE0_clEvEUlfE_St5arrayIPcLm2EEEEviT0_T1_,@"STO_CUDA_ENTRY STV_DEFAULT"
_ZN2at6native29vectorized_elementwise_kernelILi4EZZZNS0_17round_kernel_cudaERNS_18TensorIteratorBaseEENKUlvE_clEvENKUlvE0_clEvEUlfE_St5arrayIPcLm2EEEEviT0_T1_:
.text._ZN2at6native29vectorized_elementwise_kernelILi4EZZZNS0_17round_kernel_cudaERNS_18TensorIteratorBaseEENKUlvE_clEvENKUlvE0_clEvEUlfE_St5arrayIPcLm2EEEEviT0_T1_:
        /* <DEDUP_REMOVED lines=17> */
[----:B---3--:R-:W-:Y:S08]  /*0110*/  FRND R7, R7 ;  /* 0x0000000700077307 */ /* 0x008ff00000201000 */
[----:B------:R-:W-:Y:S08]  /*0120*/  FRND R6, R6 ;  /* 0x0000000600067307 */ /* 0x000ff00000201000 */
[----:B------:R-:W-:Y:S08]  /*0130*/  FRND R5, R5 ;  /* 0x0000000500057307 */ /* 0x000ff00000201000 */
[----:B------:R-:W0:Y:S08]  /*0140*/  FRND R4, R4 ;  /* 0x0000000400047307 */ /* 0x000e300000201000 */
[----:B----4-:R-:W-:Y:S01]  /*0150*/  FRND R11, R11 ;  /* 0x0000000b000b7307 */ /* 0x010fe20000201000 */
[----:B0-----:R-:W-:Y:S07]  /*0160*/  STG.E.128 desc[UR4][R12.64], R4 ;  /* 0x000000040c007986 */ /* 0x001fee000c101d04 */
[----:B------:R-:W-:Y:S08]  /*0170*/  FRND R10, R10 ;  /* 0x0000000a000a7307 */ /* 0x000ff00000201000 */
[----:B------:R-:W-:Y:S08]  /*0180*/  FRND R9, R9 ;  /* 0x0000000900097307 */ /* 0x000ff00000201000 */
[----:B------:R-:W0:Y:S02]  /*0190*/  FRND R8, R8 ;  /* 0x0000000800087307 */ /* 0x000e240000201000 */
[----:B0-----:R-:W-:Y:S01]  /*01a0*/  STG.E.128 desc[UR4][R12.64+0x800], R8 ;  /* 0x000800080c007986 */ /* 0x001fe2000c101d04 */
[----:B------:R-:W-:Y:S05]  /*01b0*/  EXIT ;  /* 0x000000000000794d */ /* 0x000fea0003800000 */
.L_x_7105:
        /* <DEDUP_REMOVED lines=100> */
.L_x_7108:
[----:B------:R-:W-:-:S13]  /*0800*/  ISETP.GE.AND P0, PT, R21, R2, PT ;  /* 0x000000021500720c */ /* 0x000fda0003f06270 */
[----:B------:R-:W-:Y:S05]  /*0810*/  @P0 BRA `(.L_x_7110) ;  /* 0x0000000000300947 */ /* 0x000fea0003800000 */
[----:B-1----:R-:W1:Y:S01]  /*0820*/  LDC.64 R4, c[0x0][0x218] ;  /* 0x00008600ff047b82 */ /* 0x002e620000000a00 */
[----:B0-----:R-:W-:Y:S01]  /*0830*/  IADD3 R3, R0, R21, RZ ;  /* 0x0000001500037210 */ /* 0x001fe20007ffe0ff */
[----:B------:R-:W-:-:S04]  /*0840*/  VIADD R21, R21, 0x80 ;  /* 0x0000008015157836 */ /* 0x000fc80000000000 */
[----:B-1----:R-:W-:-:S05]  /*0850*/  IMAD.WIDE.U32 R4, R3, 0x4, R4 ;  /* 0x0000000403047825 */ /* 0x002fca00078e0004 */
[----:B------:R1:W-:Y:S02]  /*0860*/  STG.E desc[UR4][R4.64], R6 ;  /* 0x0000000604007986 */ /* 0x0003e4000c101904 */
.L_x_7109:
[----:B------:R-:W-:-:S13]  /*0870*/  ISETP.GE.AND P0, PT, R21, R2, PT ;  /* 0x000000021500720c */ /* 0x000fda0003f06270 */
[----:B------:R-:W-:Y:S05]  /*0880*/  @P0 BRA `(.L_x_7111) ;  /* 0x0000000000340947 */ /* 0x000fea0003800000 */
[----:B01----:R-:W0:Y:S01]  /*0890*/  LDC.64 R4, c[0x0][0x218] ;  /* 0x00008600ff047b82 */ /* 0x003e220000000a00 */
[----:B------:R-:W-:Y:S01]  /*08a0*/  IADD3 R3, R0, R21, RZ ;  /* 0x0000001500037210 */ /* 0x000fe20007ffe0ff */
[----:B------:R-:W-:-:S04]  /*08b0*/  VIADD R21, R21, 0x80 ;  /* 0x0000008015157836 */ /* 0x000fc80000000000 */
[----:B0-----:R-:W-:-:S05]  /*08c0*/  IMAD.WIDE.U32 R4, R3, 0x4, R4 ;  /* 0x0000000403047825 */ /* 0x001fca00078e0004 */
[----:B------:R2:W-:Y:S02]  /*08d0*/  STG.E desc[UR4][R4.64], R7 ;  /* 0x0000000704007986 */ /* 0x0005e4000c101904 */
.L_x_7110:
        /* <DEDUP_REMOVED lines=8> */
.L_x_7111:
[----:B------:R-:W-:Y:S05]  /*0960*/  BSYNC B1 ;  /* 0x0000000000017941 */ /* 0x000fea0003800000 */
.L_x_7107:
[----:B------:R-:W-:-:S13]  /*0970*/  ISETP.GE.AND P0, PT, R21, R2, PT ;  /* 0x000000021500720c */ /* 0x000fda0003f06270 */
[----:B012---:R-:W0:Y:S01]  /*0980*/  @!P0 LDC.64 R4, c[0x0][0x218] ;  /* 0x00008600ff048b82 */ /* 0x007e220000000a00 */
[----:B------:R-:W-:Y:S01]  /*0990*/  @!P0 IADD3 R3, R0, R21, RZ ;  /* 0x0000001500038210 */ /* 0x000fe20007ffe0ff */
[----:B------:R-:W-:-:S04]  /*09a0*/  @!P0 VIADD R21, R21, 0x80 ;  /* 0x0000008015158836 */ /* 0x000fc80000000000 */
[----:B0-----:R-:W-:-:S05]  /*09b0*/  @!P0 IMAD.WIDE.U32 R4, R3, 0x4, R4 ;  /* 0x0000000403048825 */ /* 0x001fca00078e0004 */
[----:B------:R3:W-:Y:S02]  /*09c0*/  @!P0 STG.E desc[UR4][R4.64], R9 ;  /* 0x0000000904008986 */ /* 0x0007e4000c101904 */
.L_x_7112:
[----:B------:R-:W-:Y:S05]  /*09d0*/  BSYNC B0 ;  /* 0x0000000000007941 */ /* 0x000fea0003800000 */
.L_x_7106:
        /* <DEDUP_REMOVED lines=8> */
.L_x_7113:
        /* <DEDUP_REMOVED lines=10> */
.L_x_19629:


//--------------------- .text._ZN2at6native29vectorized_elementwise_kernelILi8EZZZNS0_17round_kernel_cudaERNS_18TensorIteratorBaseEENKUlvE_clEvENKUlvE0_clEvEUlfE_St5arrayIPcLm2EEEEviT0_T1_ --------------------------
	.section	.text._ZN2at6native29vectorized_elementwise_kernelILi8EZZZNS0_17round_kernel_cudaERNS_18TensorIteratorBaseEENKUlvE_clEvENKUlvE0_clEvEUlfE_St5arrayIPcLm2EEEEviT0_T1_,"ax",@progbits
	.align	128
        .global         _ZN2at6native29vectorized_elementwise_kernelILi8EZZZNS0_17round_kernel_cudaERNS_18TensorIteratorBaseEENKUlvE_clEvENKUlvE0_clEvEUlfE_St5arrayIPcLm2EEEEviT0_T1_
        .type           _ZN2at6native29vectorized_elementwise_kernelILi8EZZZNS0_17round_kernel_cudaERNS_18TensorIteratorBaseEENKUlvE_clEvENKUlvE0_clEvEUlfE_St5arrayIPcLm2EEEEviT0_T1_,@function
        .size           _ZN2at6native29vectorized_elementwise_kernelILi8EZZZNS0_17round_kernel_cudaERNS_18TensorIteratorBaseEENKUlvE_clEvENKUlvE0_clEvEUlfE_St5arrayIPcLm2EEEEviT0_T1_,(.L_x_19630 - _ZN2at6native29vectorized_elementwise_kernelILi8EZZZNS0_17round_kernel_cudaERNS_18TensorIteratorBaseEENKUlvE_clEvENKUlvE0_clEvEUlfE_St5arrayIPcLm2EEEEviT0_T1_)
        .other          _ZN2at6native29vectorized_elementwise_kernelILi8EZZZNS0_17round_kernel_cudaERNS_18TensorIteratorBaseEENKUlvE_clEvENKUlvE0_clEvEUlfE_St5arrayIPcLm2EEEEviT0_T1_,@"STO_CUDA_ENTRY STV_DEFAULT"
_ZN2at6native29vectorized_elementwise_kernelILi8EZZZNS0_17round_kernel_cudaERNS_18TensorIteratorBaseEENKUlvE_clEvENKUlvE0_clEvEUlfE_St5arrayIPcLm2EEEEviT0_T1_:
.text._ZN2at6native29vectorized_elementwise_kernelILi8EZZZNS0_17round_kernel_cudaERNS_18TensorIteratorBaseEENKUlvE_clEvENKUlvE0_clEvEUlfE_St5arrayIPcLm2EEEEviT0_T1_:
        /* <DEDUP_REMOVED lines=28> */
.L_x_7114:
        /* <DEDUP_REMOVED lines=100> */
.L_x_7117:
[----:B------:R-:W-:-:S13]  /*0800*/  ISETP.GE.AND P0, PT, R21, R2, PT ;  /* 0x000000021500720c */ /* 0x000fda0003f06270 */
[----:B------:R-:W-:Y:S05]  /*0810*/  @P0 BRA `(.L_x_7119) ;  /* 0x0000000000300947 */ /* 0x000fea0003800000 */
[----:B-1----:R-:W1:Y:S01]  /*0820*/  LDC.64 R4, c[0x0][0x218] ;  /* 0x00008600ff047b82 */ /* 0x002e620000000a00 */
[----:B0-----:R-:W-:Y:S01]  /*0830*/  IADD3 R3, R0, R21, RZ ;  /* 0x0000001500037210 */ /* 0x001fe20007ffe0ff */
[----:B------:R-:W-:-:S04]  /*0840*/  VIADD R21, R21, 0x80 ;  /* 0x0000008015157836 */ /* 0x000fc80000000000 */
[----:B-1----:R-:W-:-:S05]  /*0850*/  IMAD.WIDE.U32 R4, R3, 0x4, R4 ;  /* 0x0000000403047825 */ /* 0x002fca00078e0004 */
[----:B------:R1:W-:Y:S02]  /*0860*/  STG.E desc[UR4][R4.64], R6 ;  /* 0x0000000604007986 */ /* 0x0003e4000c101904 */
.L_x_7118:
[----:B------:R-:W-:-:S13]  /*0870*/  ISETP.GE.AND P0, PT, R21, R2, PT ;  /* 0x000000021500720c */ /* 0x000fda0003f06270 */
[----:B------:R-:W-:Y:S05]  /*0880*/  @P0 BRA `(.L_x_7120) ;  /* 0x0000000000340947 */ /* 0x000fea0003800000 */
[----:B01----:R-:W0:Y:S01]  /*0890*/  LDC.64 R4, c[0x0][0x218] ;  /* 0x00008600ff047b82 */ /* 0x003e220000000a00 */
[----:B------:R-:W-:Y:S01]  /*08a0*/  IADD3 R3, R0, R21, RZ ;  /* 0x0000001500037210 */ /* 0x000fe20007ffe0ff */
[----:B------:R-:W-:-:S04]  /*08b0*/  VIADD R21, R21, 0x80 ;  /* 0x0000008015157836 */ /* 0x000fc80000000000 */
[----:B0-----:R-:W-:-:S05]  /*08c0*/  IMAD.WIDE.U32 R4, R3, 0x4, R4 ;  /* 0x0000000403047825 */ /* 0x001fca00078e0004 */
[----:B------:R2:W-:Y:S02]  /*08d0*/  STG.E desc[UR4][R4.64], R7 ;  /* 0x0000000704007986 */ /* 0x0005e4000c101904 */
.L_x_7119:
        /* <DEDUP_REMOVED lines=8> */
.L_x_7120:
[----:B------:R-:W-:Y:S05]  /*0960*/  BSYNC B1 ;  /* 0x0000000000017941 */ /* 0x000fea0003800000 */
.L_x_7116:
[----:B------:R-:W-:-:S13]  /*0970*/  ISETP.GE.AND P0, PT, R21, R2, PT ;  /* 0x000000021500720c */ /* 0x000fda0003f06270 */
[----:B012---:R-:W0:Y:S01]  /*0980*/  @!P0 LDC.64 R4, c[0x0][0x218] ;  /* 0x00008600ff048b82 */ /* 0x007e220000000a00 */
[----:B------:R-:W-:Y:S01]  /*0990*/  @!P0 IADD3 R3, R0, R21, RZ ;  /* 0x0000001500038210 */ /* 0x000fe20007ffe0ff */
[----:B------:R-:W-:-:S04]  /*09a0*/  @!P0 VIADD R21, R21, 0x80 ;  /* 0x0000008015158836 */ /* 0x000fc80000000000 */
[----:B0-----:R-:W-:-:S05]  /*09b0*/  @!P0 IMAD.WIDE.U32 R4, R3, 0x4, R4 ;  /* 0x0000000403048825 */ /* 0x001fca00078e0004 */
[----:B------:R3:W-:Y:S02]  /*09c0*/  @!P0 STG.E desc[UR4][R4.64], R9 ;  /* 0x0000000904008986 */ /* 0x0007e4000c101904 */
.L_x_7121:
[----:B------:R-:W-:Y:S05]  /*09d0*/  BSYNC B0 ;  /* 0x0000000000007941 */ /* 0x000fea0003800000 */
.L_x_7115:
        /* <DEDUP_REMOVED lines=8> */
.L_x_7122:
        /* <DEDUP_REMOVED lines=10> */
.L_x_19630:


//--------------------- .text._ZN2at6native18elementwise_kernelILi128ELi4EZNS0_15gpu_kernel_implIZZZNS0_17round_kernel_cudaERNS_18TensorIteratorBaseEENKUlvE_clEvENKUlvE_clEvEUldE_EEvS4_RKT_EUliE_EEviT1_ --------------------------
	.section	.text._ZN2at6native18elementwise_kernelILi128ELi4EZNS0_15gpu_kernel_implIZZZNS0_17round_kernel_cudaERNS_18TensorIteratorBaseEENKUlvE_clEvENKUlvE_clEvEUldE_EEvS4_RKT_EUliE_EEviT1_,"ax",@progbits
	.align	128
        .global         _ZN2at6native18elementwise_kernelILi128ELi4EZNS0_15gpu_kernel_implIZZZNS0_17round_kernel_cudaERNS_18TensorIteratorBaseEENKUlvE_clEvENKUlvE_clEvEUldE_EEvS4_RKT_EUliE_EEviT1_
        .type           _ZN2at6native18elementwise_kernelILi128ELi4EZNS0_15gpu_kernel_implIZZZNS0_17round_kernel_cudaERNS_18TensorIteratorBaseEENKUlvE_clEvENKUlvE_clEvEUldE_EEvS4_RKT_EUliE_EEviT1_,@function
        .size           _ZN2at6native18elementwise_kernelILi128ELi4EZNS0_15gpu_kernel_implIZZZNS0_17round_kernel_cudaERNS_18TensorIteratorBaseEENKUlvE_clEvENKUlvE_clEvEUldE_EEvS4_RKT_EUliE_EEviT1_,(.L_x_19631 - _ZN2at6native18elementwise_kernelILi128ELi4EZNS0_15gpu_kernel_implIZZZNS0_17round_kernel_cudaERNS_18TensorIteratorBaseEENKUlvE_clEvENKUlvE_clEvEUldE_EEvS4_RKT_EUliE_EEviT1_)
        .other          _ZN2at6native18elementwise_kernelILi128ELi4EZNS0_15gpu_kernel_implIZZZNS0_17round_kernel_cudaERNS_18TensorIteratorBaseEENKUlvE_clEvENKUlvE_clEvEUldE_EEvS4_RKT_EUliE_EEviT1_,@"STO_CUDA_ENTRY STV_DEFAULT"
_ZN2at6native18elementwise_kernelILi128ELi4EZNS0_15gpu_kernel_implIZZZNS0_17round_kernel_cudaERNS_18TensorIteratorBaseEENKUlvE_clEvENKUlvE_clEvEUldE_EEvS4_RKT_EUliE_EEviT1_:
.text._ZN2at6native18elementwise_kernelILi128ELi4EZNS0_15gpu_kernel_implIZZZNS0_17round_kernel_cudaERNS_18TensorIteratorBaseEENKUlvE_clEvENKUlvE_clEvEUldE_EEvS4_RKT_EUliE_EEviT1_:
        /* <DEDUP_REMOVED lines=313> */
.L_x_7125:
        /* <DEDUP_REMOVED lines=21> */
.L_x_7129:
[----:B------:R-:W2:Y:S02]  /*14e0*/  LDG.E.U8 R2, desc[UR36][R4.64] ;  /* 0x0000002404027981 */ /* 0x000ea4000c1e1100 */
[----:B--2---:R-:W0:Y:S01]  /*14f0*/  I2F.F64.U16 R2, R2 ;  /* 0x0000000200027312 */ /* 0x004e220000101800 */
[----:B------:R-:W-:Y:S05]  /*1500*/  BRA `(.L_x_7131) ;  /* 0x0000000c00707947 */ /* 0x000fea0003800000 */
.L_x_7128:
        /* <DEDUP_REMOVED lines=9> */
.L_x_7133:
[----:B------:R-:W2:Y:S02]  /*15a0*/  LDG.E R2, desc[UR36][R4.64] ;  /* 0x0000002404027981 */ /* 0x000ea4000c1e1900 */
[----:B--2---:R-:W0:Y:S01]  /*15b0*/  I2F.F64 R2, R2 ;  /* 0x0000000200027312 */ /* 0x004e220000201c00 */
[----:B------:R-:W-:Y:S05]  /*15c0*/  BRA `(.L_x_7131) ;  /* 0x0000000c00407947 */ /* 0x000fea0003800000 */
.L_x_7132:
[----:B------:R-:W2:Y:S02]  /*15d0*/  LDG.E.U16 R2, desc[UR36][R4.64] ;  /* 0x0000002404027981 */ /* 0x000ea4000c1e1500 */
[----:B--2---:R-:W0:Y:S01]  /*15e0*/  I2F.F64.S16 R2, R2 ;  /* 0x0000000200027312 */ /* 0x004e220000101c00 */
[----:B------:R-:W-:Y:S05]  /*15f0*/  BRA `(.L_x_7131) ;  /* 0x0000000c00347947 */ /* 0x000fea0003800000 */
.L_x_7127:
        /* <DEDUP_REMOVED lines=10> */
.L_x_7135:
[----:B------:R-:W2:Y:S02]  /*16a0*/  LDG.E.U16 R0, desc[UR36][R4.64] ;  /* 0x0000002404007981 */ /* 0x000ea4000c1e1500 */
[----:B--2---:R-:W-:-:S05]  /*16b0*/  HADD2.F32 R0, -RZ, R0.H0_H0 ;  /* 0x20000000ff007230 */ /* 0x004fca0000004100 */
[----:B------:R-:W-:-:S04]  /*16c0*/  FMUL.FTZ R0, R0, 1 ;  /* 0x3f80000000007820 */ /* 0x000fc80000410000 */
[----:B------:R0:W1:Y:S01]  /*16d0*/  F2F.F64.F32 R2, R0 ;  /* 0x0000000000027310 */ /* 0x0000620000201800 */
[----:B------:R-:W-:Y:S05]  /*16e0*/  BRA `(.L_x_7131) ;  /* 0x0000000800f87947 */ /* 0x000fea0003800000 */
.L_x_7134:
        /* <DEDUP_REMOVED lines=10> */
.L_x_7137:
[----:B------:R-:W2:Y:S02]  /*1790*/  LDG.E.U16 R4, desc[UR36][R4.64] ;  /* 0x0000002404047981 */ /* 0x000ea4000c1e1500 */
[----:B--2---:R-:W-:-:S05]  /*17a0*/  HADD2.F32 R0, -RZ, R4.H0_H0 ;  /* 0x20000004ff007230 */ /* 0x004fca0000004100 */
[----:B------:R-:W-:-:S04]  /*17b0*/  FMUL.FTZ R0, R0, 1 ;  /* 0x3f80000000007820 */ /* 0x000fc80000410000 */
[----:B------:R0:W1:Y:S01]  /*17c0*/  F2F.F64.F32 R2, R0 ;  /* 0x0000000000027310 */ /* 0x0000620000201800 */
[----:B------:R-:W-:Y:S05]  /*17d0*/  BRA `(.L_x_7131) ;  /* 0x0000000800bc7947 */ /* 0x000fea0003800000 */
.L_x_7136:
[----:B------:R0:W5:Y:S01]  /*17e0*/  LDG.E.64 R2, desc[UR36][R4.64] ;  /* 0x0000002404027981 */ /* 0x000162000c1e1b00 */
[----:B------:R-:W-:Y:S05]  /*17f0*/  BRA `(.L_x_7131) ;  /* 0x0000000800b47947 */ /* 0x000fea0003800000 */
.L_x_7126:
        /* <DEDUP_REMOVED lines=13> */
.L_x_7140:
[----:B------:R0:W5:Y:S01]  /*18d0*/  LDG.E.64 R2, desc[UR36][R4.64] ;  /* 0x0000002404027981 */ /* 0x000162000c1e1b00 */
[----:B------:R-:W-:Y:S05]  /*18e0*/  BRA `(.L_x_7131) ;  /* 0x0000000800787947 */ /* 0x000fea0003800000 */
.L_x_7139:
        /* <DEDUP_REMOVED lines=28> */
.L_x_7142:
        /* <DEDUP_REMOVED lines=15> */
.L_x_7141:
[----:B------:R-:W2:Y:S02]  /*1ba0*/  LDG.E.U16 R0, desc[UR36][R4.64] ;  /* 0x0000002404007981 */ /* 0x000ea4000c1e1500 */
[----:B--2---:R-:W-:-:S04]  /*1bb0*/  IMAD.U32 R0, R0, 0x10000, RZ ;  /* 0x0001000000007824 */ /* 0x004fc800078e00ff */
[----:B------:R-:W-:-:S04]  /*1bc0*/  FMUL.FTZ R0, R0, 1 ;  /* 0x3f80000000007820 */ /* 0x000fc80000410000 */
[----:B------:R0:W1:Y:S01]  /*1bd0*/  F2F.F64.F32 R2, R0 ;  /* 0x0000000000027310 */ /* 0x0000620000201800 */
[----:B------:R-:W-:Y:S05]  /*1be0*/  BRA `(.L_x_7131) ;  /* 0x0000000400b87947 */ /* 0x000fea0003800000 */
.L_x_7138:
        /* <DEDUP_REMOVED lines=11> */
.L_x_7145:
        /* <DEDUP_REMOVED lines=21> */
.L_x_7149:
[----:B------:R-:W-:Y:S05]  /*1df0*/  BSYNC B1 ;  /* 0x0000000000017941 */ /* 0x000fea0003800000 */
.L_x_7148:
[----:B------:R-:W-:Y:S01]  /*1e00*/  LEA R3, R0, 0x3b800000, 0x17 ;  /* 0x3b80000000037811 */ /* 0x000fe200078eb8ff */
[----:B------:R-:W-:-:S05]  /*1e10*/  IMAD.SHL.U32 R0, R2, 0x100000, RZ ;  /* 0x0010000002007824 */ /* 0x000fca00078e00ff */
[----:B------:R-:W-:-:S07]  /*1e20*/  LOP3.LUT R0, R3, R0, R4, 0xfe, !PT ;  /* 0x0000000003007212 */ /* 0x000fce00078efe04 */
.L_x_7147:
[----:B------:R-:W-:Y:S05]  /*1e30*/  BSYNC B0 ;  /* 0x0000000000007941 */ /* 0x000fea0003800000 */
.L_x_7146:
[----:B------:R-:W-:-:S04]  /*1e40*/  FMUL.FTZ R0, R0, 1 ;  /* 0x3f80000000007820 */ /* 0x000fc80000410000 */
[----:B------:R1:W2:Y:S01]  /*1e50*/  F2F.F64.F32 R2, R0 ;  /* 0x0000000000027310 */ /* 0x0002a20000201800 */
[----:B------:R-:W-:Y:S05]  /*1e60*/  BRA `(.L_x_7131) ;  /* 0x0000000400187947 */ /* 0x000fea0003800000 */
.L_x_7144:
        /* <DEDUP_REMOVED lines=21> */
.L_x_7153:
[----:B------:R-:W-:Y:S05]  /*1fc0*/  BSYNC B1 ;  /* 0x0000000000017941 */ /* 0x000fea0003800000 */
.L_x_7152:
[----:B------:R-:W-:Y:S01]  /*1fd0*/  LEA R3, R0, 0x37800000, 0x17 ;  /* 0x3780000000037811 */ /* 0x000fe200078eb8ff */
[----:B------:R-:W-:-:S05]  /*1fe0*/  IMAD.SHL.U32 R0, R2, 0x200000, RZ ;  /* 0x0020000002007824 */ /* 0x000fca00078e00ff */
[----:B------:R-:W-:-:S07]  /*1ff0*/  LOP3.LUT R0, R3, R0, R4, 0xfe, !PT ;  /* 0x0000000003007212 */ /* 0x000fce00078efe04 */
.L_x_7151:
[----:B------:R-:W-:Y:S05]  /*2000*/  BSYNC B0 ;  /* 0x0000000000007941 */ /* 0x000fea0003800000 */
.L_x_7150:
[----:B------:R-:W-:-:S04]  /*2010*/  FMUL.FTZ R0, R0, 1 ;  /* 0x3f80000000007820 */ /* 0x000fc80000410000 */
[----:B------:R3:W4:Y:S01]  /*2020*/  F2F.F64.F32 R2, R0 ;  /* 0x0000000000027310 */ /* 0x0007220000201800 */
[----:B------:R-:W-:Y:S05]  /*2030*/  BRA `(.L_x_7131) ;  /* 0x0000000000a47947 */ /* 0x000fea0003800000 */
.L_x_7143:
        /* <DEDUP_REMOVED lines=14> */
.L_x_7157:
[----:B------:R-:W-:Y:S05]  /*2120*/  BSYNC B0 ;  /* 0x0000000000007941 */ /* 0x000fea0003800000 */
.L_x_7156:
[----:B------:R-:W-:-:S04]  /*2130*/  FMUL.FTZ R0, R0, 1 ;  /* 0x3f80000000007820 */ /* 0x000fc80000410000 */
[----:B------:R0:W1:Y:S01]  /*2140*/  F2F.F64.F32 R2, R0 ;  /* 0x0000000000027310 */ /* 0x0000620000201800 */
[----:B------:R-:W-:Y:S05]  /*2150*/  BRA `(.L_x_7131) ;  /* 0x00000000005c7947 */ /* 0x000fea0003800000 */
.L_x_7130:
        /* <DEDUP_REMOVED lines=16> */
.L_x_7158:
[----:B------:R-:W-:Y:S01]  /*2260*/  CS2R R2, SRZ ;  /* 0x0000000000027805 */ /* 0x000fe2000001ff00 */
[----:B------:R-:W-:Y:S06]  /*2270*/  BRA `(.L_x_7131) ;  /* 0x0000000000147947 */ /* 0x000fec0003800000 */
.L_x_7155:
[----:B------:R-:W2:Y:S02]  /*2280*/  LDG.E.64 R2, desc[UR36][R4.64] ;  /* 0x0000002404027981 */ /* 0x000ea4000c1e1b00 */
[----:B--2---:R-:W0:Y:S01]  /*2290*/  I2F.F64.U64 R2, R2 ;  /* 0x0000000200027312 */ /* 0x004e220000301800 */
[----:B------:R-:W-:Y:S05]  /*22a0*/  BRA `(.L_x_7131) ;  /* 0x0000000000087947 */ /* 0x000fea0003800000 */
.L_x_7154:
[----:B------:R-:W2:Y:S02]  /*22b0*/  LDG.E R2, desc[UR36][R4.64] ;  /* 0x0000002404027981 */ /* 0x000ea4000c1e1900 */
[----:B--2---:R-:W0:Y:S02]  /*22c0*/  I2F.F64.U32 R2, R2 ;  /* 0x0000000200027312 */ /* 0x004e240000201800 */
.L_x_7131:
[----:B------:R-:W3:Y:S01]  /*22d0*/  LDC.U8 R6, c[0x0][0x421] ;  /* 0x00010840ff067b82 */ /* 0x000ee20000000000 */
[----:B012-45:R0:W1:Y:S01]  /*22e0*/  FRND.F64 R4, R2 ;  /* 0x0000000200047313 */ /* 0x0370620000301800 */
        /* <DEDUP_REMOVED lines=11> */
[----:B------:R-:W0:Y:S02]  /*23a0*/  F2I.F64 R3, R2 ;  /* 0x0000000200037311 */ /* 0x000e240000301100 */
[----:B0-----:R4:W-:Y:S01]  /*23b0*/  STG.E.U8 desc[UR36][R16.64], R3 ;  /* 0x0000000310007986 */ /* 0x0019e2000c101124 */
[----:B------:R-:W-:Y:S05]  /*23c0*/  BRA `(.L_x_7164) ;  /* 0x0000001000087947 */ /* 0x000fea0003800000 */
.L_x_7162:
[----:B------:R-:W0:Y:S02]  /*23d0*/  F2I.S64.F64 R2, R2 ;  /* 0x0000000200027311 */ /* 0x000e240000301900 */
[----:B0-----:R-:W-:-:S05]  /*23e0*/  IMAD.MOV.U32 R5, RZ, RZ, R2 ;  /* 0x000000ffff057224 */ /* 0x001fca00078e0002 */
[----:B------:R3:W-:Y:S01]  /*23f0*/  STG.E.U8 desc[UR36][R16.64], R5 ;  /* 0x0000000510007986 */ /* 0x0007e2000c101124 */
[----:B------:R-:W-:Y:S05]  /*2400*/  BRA `(.L_x_7164) ;  /* 0x0000000c00f87947 */ /* 0x000fea0003800000 */
.L_x_7161:
[----:B------:R-:W-:-:S13]  /*2410*/  ISETP.NE.AND P0, PT, R0, 0x2, PT ;  /* 0x000000020000780c */ /* 0x000fda0003f05270 */
[----:B------:R-:W-:Y:S05]  /*2420*/  @!P0 BRA `(.L_x_7165) ;  /* 0x0000000000288947 */ /* 0x000fea0003800000 */
[----:B------:R-:W-:-:S13]  /*2430*/  ISETP.NE.AND P0, PT, R0, 0x3, PT ;  /* 0x000000030000780c */ /* 0x000fda0003f05270 */
[----:B------:R-:W-:Y:S05]  /*2440*/  @!P0 BRA `(.L_x_7166) ;  /* 0x0000000000148947 */ /* 0x000fea0003800000 */
[----:B------:R-:W-:-:S13]  /*2450*/  ISETP.NE.AND P0, PT, R0, 0x4, PT ;  /* 0x000000040000780c */ /* 0x000fda0003f05270 */
[----:B------:R-:W-:Y:S05]  /*2460*/  @P0 BRA `(.L_x_7163) ;  /* 0x0000000c00880947 */ /* 0x000fea0003800000 */
[----:B------:R-:W0:Y:S02]  /*2470*/  F2I.S64.F64 R2, R2 ;  /* 0x0000000200027311 */ /* 0x000e240000301900 */
[----:B0-----:R0:W-:Y:S01]  /*2480*/  STG.E.64 desc[UR36][R16.64], R2 ;  /* 0x0000000210007986 */ /* 0x0011e2000c101b24 */
[----:B------:R-:W-:Y:S05]  /*2490*/  BRA `(.L_x_7164) ;  /* 0x0000000c00d47947 */ /* 0x000fea0003800000 */
.L_x_7166:
[----:B------:R-:W0:Y:S02]  /*24a0*/  F2I.F64 R3, R2 ;  /* 0x0000000200037311 */ /* 0x000e240000301100 */
[----:B0-----:R1:W-:Y:S01]  /*24b0*/  STG.E desc[UR36][R16.64], R3 ;  /* 0x0000000310007986 */ /* 0x0013e2000c101924 */
[----:B------:R-:W-:Y:S05]  /*24c0*/  BRA `(.L_x_7164) ;  /* 0x0000000c00c87947 */ /* 0x000fea0003800000 */
.L_x_7165:
[----:B------:R-:W0:Y:S02]  /*24d0*/  F2I.F64 R3, R2 ;  /* 0x0000000200037311 */ /* 0x000e240000301100 */
[----:B0-----:R2:W-:Y:S01]  /*24e0*/  STG.E.U16 desc[UR36][R16.64], R3 ;  /* 0x0000000310007986 */ /* 0x0015e2000c101524 */
[----:B------:R-:W-:Y:S05]  /*24f0*/  BRA `(.L_x_7164) ;  /* 0x0000000c00bc7947 */ /* 0x000fea0003800000 */
.L_x_7160:
        /* <DEDUP_REMOVED lines=13> */
.L_x_7168:
        /* <DEDUP_REMOVED lines=8> */
.L_x_7167:
        /* <DEDUP_REMOVED lines=14> */
.L_x_7170:
        /* <DEDUP_REMOVED lines=9> */
.L_x_7169:
[----:B------:R0:W-:Y:S01]  /*27c0*/  STG.E.64 desc[UR36][R16.64], R4 ;  /* 0x0000000410007986 */ /* 0x0001e2000c101b24 */
[----:B------:R-:W-:Y:S05]  /*27d0*/  BRA `(.L_x_7164) ;  /* 0x0000000c00047947 */ /* 0x000fea0003800000 */
.L_x_7159:
        /* <DEDUP_REMOVED lines=12> */
.L_x_7173:
[----:B------:R-:W-:-:S05]  /*28a0*/  CS2R R6, SRZ ;  /* 0x0000000000067805 */ /* 0x000fca000001ff00 */
[----:B------:R0:W-:Y:S01]  /*28b0*/  STG.E.128 desc[UR36][R16.64], R4 ;  /* 0x0000000410007986 */ /* 0x0001e2000c101d24 */
[----:B------:R-:W-:Y:S05]  /*28c0*/  BRA `(.L_x_7164) ;  /* 0x0000000800c87947 */ /* 0x000fea0003800000 */
.L_x_7172:
        /* <DEDUP_REMOVED lines=25> */
.L_x_7177:
[----:B------:R-:W-:Y:S05]  /*2a60*/  BSYNC B0 ;  /* 0x0000000000007941 */ /* 0x000fea0003800000 */
.L_x_7176:
[----:B------:R-:W-:-:S05]  /*2a70*/  LOP3.LUT R3, R0, R3, RZ, 0xfc, !PT ;  /* 0x0000000300037212 */ /* 0x000fca00078efcff */
[----:B------:R0:W-:Y:S01]  /*2a80*/  STG.E.U8 desc[UR36][R16.64], R3 ;  /* 0x0000000310007986 */ /* 0x0001e2000c101124 */
[----:B------:R-:W-:Y:S05]  /*2a90*/  BRA `(.L_x_7164) ;  /* 0x0000000800547947 */ /* 0x000fea0003800000 */
.L_x_7175:
        /* <DEDUP_REMOVED lines=17> */
.L_x_7179:
[----:B------:R-:W-:Y:S02]  /*2bb0*/  ISETP.GT.U32.AND P0, PT, R2, 0x7f800000, PT ;  /* 0x7f8000000200780c */ /* 0x000fe40003f04070 */
[----:B------:R-:W-:-:S04]  /*2bc0*/  MOV R0, 0x7f ;  /* 0x0000007f00007802 */ /* 0x000fc80000000f00 */
[----:B------:R-:W-:-:S07]  /*2bd0*/  SEL R0, R0, 0x7c, P0 ;  /* 0x0000007c00007807 */ /* 0x000fce0000000000 */
.L_x_7180:
[----:B------:R-:W-:Y:S05]  /*2be0*/  BSYNC B0 ;  /* 0x0000000000007941 */ /* 0x000fea0003800000 */
.L_x_7178:
[----:B------:R-:W-:-:S04]  /*2bf0*/  LOP3.LUT R2, R3, 0x80000000, RZ, 0xc0, !PT ;  /* 0x8000000003027812 */ /* 0x000fc800078ec0ff */
[----:B------:R-:W-:-:S04]  /*2c00*/  SHF.R.U32.HI R3, RZ, 0x18, R2 ;  /* 0x00000018ff037819 */ /* 0x000fc80000011602 */
[----:B------:R-:W-:-:S05]  /*2c10*/  LOP3.LUT R3, R0, R3, RZ, 0xfc, !PT ;  /* 0x0000000300037212 */ /* 0x000fca00078efcff */
[----:B------:R0:W-:Y:S01]  /*2c20*/  STG.E.U8 desc[UR36][R16.64], R3 ;  /* 0x0000000310007986 */ /* 0x0001e2000c101124 */
[----:B------:R-:W-:Y:S05]  /*2c30*/  BRA `(.L_x_7164) ;  /* 0x0000000400ec7947 */ /* 0x000fea0003800000 */
.L_x_7174:
        /* <DEDUP_REMOVED lines=8> */
.L_x_7171:
        /* <DEDUP_REMOVED lines=8> */
[----:B------:R-:W0:Y:S02]  /*2d40*/  F2I.U32.F64 R3, R2 ;  /* 0x0000000200037311 */ /* 0x000e240000301000 */
[----:B0-----:R0:W-:Y:S01]  /*2d50*/  STG.E.U16 desc[UR36][R16.64], R3 ;  /* 0x0000000310007986 */ /* 0x0011e2000c101524 */
[----:B------:R-:W-:Y:S05]  /*2d60*/  BRA `(.L_x_7164) ;  /* 0x0000000400a07947 */ /* 0x000fea0003800000 */
.L_x_7183:
        /* <DEDUP_REMOVED lines=21> */
.L_x_7186:
[----:B------:R-:W-:-:S04]  /*2ec0*/  LOP3.LUT R2, R3, 0x80000000, RZ, 0xc0, !PT ;  /* 0x8000000003027812 */ /* 0x000fc800078ec0ff */
[----:B------:R-:W-:-:S04]  /*2ed0*/  SHF.R.U32.HI R3, RZ, 0x18, R2 ;  /* 0x00000018ff037819 */ /* 0x000fc80000011602 */
[----:B------:R-:W-:-:S04]  /*2ee0*/  LOP3.LUT R0, R0, R3, RZ, 0xfc, !PT ;  /* 0x0000000300007212 */ /* 0x000fc800078efcff */
[----:B------:R-:W-:-:S07]  /*2ef0*/  PRMT R8, R0, 0x7610, R8 ;  /* 0x0000761000087816 */ /* 0x000fce0000000008 */
.L_x_7185:
[----:B------:R-:W-:Y:S05]  /*2f00*/  BSYNC B0 ;  /* 0x0000000000007941 */ /* 0x000fea0003800000 */
.L_x_7184:
[----:B------:R0:W-:Y:S01]  /*2f10*/  STG.E.U8 desc[UR36][R16.64], R8 ;  /* 0x0000000810007986 */ /* 0x0001e2000c101124 */
[----:B------:R-:W-:Y:S05]  /*2f20*/  BRA `(.L_x_7164) ;  /* 0x0000000400307947 */ /* 0x000fea0003800000 */
.L_x_7182:
        /* <DEDUP_REMOVED lines=21> */
.L_x_7189:
[----:B------:R-:W-:-:S04]  /*3080*/  LOP3.LUT R2, R3, 0x80000000, RZ, 0xc0, !PT ;  /* 0x8000000003027812 */ /* 0x000fc800078ec0ff */
[----:B------:R-:W-:-:S04]  /*3090*/  SHF.R.U32.HI R3, RZ, 0x18, R2 ;  /* 0x00000018ff037819 */ /* 0x000fc80000011602 */
[----:B------:R-:W-:-:S04]  /*30a0*/  LOP3.LUT R0, R0, R3, RZ, 0xfc, !PT ;  /* 0x0000000300007212 */ /* 0x000fc800078efcff */
[----:B------:R-:W-:-:S07]  /*30b0*/  PRMT R8, R0, 0x7610, R8 ;  /* 0x0000761000087816 */ /* 0x000fce0000000008 */
.L_x_7188:
[----:B------:R-:W-:Y:S05]  /*30c0*/  BSYNC B0 ;  /* 0x0000000000007941 */ /* 0x000fea0003800000 */
.L_x_7187:
[----:B------:R0:W-:Y:S01]  /*30d0*/  STG.E.U8 desc[UR36][R16.64], R8 ;  /* 0x0000000810007986 */ /* 0x0001e2000c101124 */
[----:B------:R-:W-:Y:S05]  /*30e0*/  BRA `(.L_x_7164) ;  /* 0x0000000000c07947 */ /* 0x000fea0003800000 */
.L_x_7181:
        /* <DEDUP_REMOVED lines=26> */
.L_x_7163:
        /* <DEDUP_REMOVED lines=16> */
.L_x_7192:
[----:B------:R-:W-:Y:S05]  /*3390*/  BRA `(.L_x_7164) ;  /* 0x0000000000147947 */ /* 0x000fea0003800000 */
.L_x_7191:
[----:B------:R-:W0:Y:S02]  /*33a0*/  F2I.U64.F64 R2, R2 ;  /* 0x0000000200027311 */ /* 0x000e240000301800 */
[----:B0-----:R0:W-:Y:S01]  /*33b0*/  STG.E.64 desc[UR36][R16.64], R2 ;  /* 0x0000000210007986 */ /* 0x0011e2000c101b24 */
[----:B------:R-:W-:Y:S05]  /*33c0*/  BRA `(.L_x_7164) ;  /* 0x0000000000087947 */ /* 0x000fea0003800000 */
.L_x_7190:
[----:B------:R-:W0:Y:S02]  /*33d0*/  F2I.U32.F64 R3, R2 ;  /* 0x0000000200037311 */ /* 0x000e240000301000 */
[----:B0-----:R0:W-:Y:S02]  /*33e0*/  STG.E desc[UR36][R16.64], R3 ;  /* 0x0000000310007986 */ /* 0x0011e4000c101924 */
.L_x_7164:
[----:B------:R-:W-:-:S04]  /*33f0*/  IMAD R18, R23, 0x200, R18 ;  /* 0x0000020017127824 */ /* 0x000fc800078e0212 */
[----:B------:R-:W-:-:S07]  /*3400*/  VIADD R19, R18, 0x80 ;  /* 0x0000008012137836 */ /* 0x000fce0000000000 */
.L_x_7124:
[----:B------:R-:W-:Y:S05]  /*3410*/  BSYNC B6 ;  /* 0x0000000000067941 */ /* 0x000fea0003800000 */
.L_x_7123:
        /* <DEDUP_REMOVED lines=307> */
.L_x_7195:
        /* <DEDUP_REMOVED lines=21> */
.L_x_7199:
[----:B------:R-:W2:Y:S02]  /*48a0*/  LDG.E.U8 R2, desc[UR36][R4.64] ;  /* 0x0000002404027981 */ /* 0x000ea4000c1e1100 */
[----:B--2---:R-:W0:Y:S01]  /*48b0*/  I2F.F64.U16 R2, R2 ;  /* 0x0000000200027312 */ /* 0x004e220000101800 */
[----:B------:R-:W-:Y:S05]  /*48c0*/  BRA `(.L_x_7201) ;  /* 0x0000000c00707947 */ /* 0x000fea0003800000 */
.L_x_7198:
        /* <DEDUP_REMOVED lines=9> */
.L_x_7203:
[----:B------:R-:W2:Y:S02]  /*4960*/  LDG.E R2, desc[UR36][R4.64] ;  /* 0x0000002404027981 */ /* 0x000ea4000c1e1900 */
[----:B--2---:R-:W0:Y:S01]  /*4970*/  I2F.F64 R2, R2 ;  /* 0x0000000200027312 */ /* 0x004e220000201c00 */
[----:B------:R-:W-:Y:S05]  /*4980*/  BRA `(.L_x_7201) ;  /* 0x0000000c00407947 */ /* 0x000fea0003800000 */
.L_x_7202:
[----:B------:R-:W2:Y:S02]  /*4990*/  LDG.E.U16 R2, desc[UR36][R4.64] ;  /* 0x0000002404027981 */ /* 0x000ea4000c1e1500 */
[----:B--2---:R-:W0:Y:S01]  /*49a0*/  I2F.F64.S16 R2, R2 ;  /* 0x0000000200027312 */ /* 0x004e220000101c00 */
[----:B------:R-:W-:Y:S05]  /*49b0*/  BRA `(.L_x_7201) ;  /* 0x0000000c00347947 */ /* 0x000fea0003800000 */
.L_x_7197:
        /* <DEDUP_REMOVED lines=10> */
.L_x_7205:
[----:B------:R-:W2:Y:S02]  /*4a60*/  LDG.E.U16 R0, desc[UR36][R4.64] ;  /* 0x0000002404007981 */ /* 0x000ea4000c1e1500 */
[----:B--2---:R-:W-:-:S05]  /*4a70*/  HADD2.F32 R0, -RZ, R0.H0_H0 ;  /* 0x20000000ff007230 */ /* 0x004fca0000004100 */
[----:B------:R-:W-:-:S04]  /*4a80*/  FMUL.FTZ R0, R0, 1 ;  /* 0x3f80000000007820 */ /* 0x000fc80000410000 */
[----:B------:R0:W1:Y:S01]  /*4a90*/  F2F.F64.F32 R2, R0 ;  /* 0x0000000000027310 */ /* 0x0000620000201800 */
[----:B------:R-:W-:Y:S05]  /*4aa0*/  BRA `(.L_x_7201) ;  /* 0x0000000800f87947 */ /* 0x000fea0003800000 */
.L_x_7204:
        /* <DEDUP_REMOVED lines=10> */
.L_x_7207:
[----:B------:R-:W2:Y:S02]  /*4b50*/  LDG.E.U16 R4, desc[UR36][R4.64] ;  /* 0x0000002404047981 */ /* 0x000ea4000c1e1500 */
[----:B--2---:R-:W-:-:S05]  /*4b60*/  HADD2.F32 R0, -RZ, R4.H0_H0 ;  /* 0x20000004ff007230 */ /* 0x004fca0000004100 */
[----:B------:R-:W-:-:S04]  /*4b70*/  FMUL.FTZ R0, R0, 1 ;  /* 0x3f80000000007820 */ /* 0x000fc80000410000 */
[----:B------:R0:W1:Y:S01]  /*4b80*/  F2F.F64.F32 R2, R0 ;  /* 0x0000000000027310 */ /* 0x0000620000201800 */
[----:B------:R-:W-:Y:S05]  /*4b90*/  BRA `(.L_x_7201) ;  /* 0x0000000800bc7947 */ /* 0x000fea0003800000 */
.L_x_7206:
[----:B------:R0:W5:Y:S01]  /*4ba0*/  LDG.E.64 R2, desc[UR36][R4.64] ;  /* 0x0000002404027981 */ /* 0x000162000c1e1b00 */
[----:B------:R-:W-:Y:S05]  /*4bb0*/  BRA `(.L_x_7201) ;  /* 0x0000000800b47947 */ /* 0x000fea0003800000 */
.L_x_7196:
        /* <DEDUP_REMOVED lines=13> */
.L_x_7210:
[----:B------:R0:W5:Y:S01]  /*4c90*/  LDG.E.64 R2, desc[UR36][R4.64] ;  /* 0x0000002404027981 */ /* 0x000162000c1e1b00 */
[----:B------:R-:W-:Y:S05]  /*4ca0*/  BRA `(.L_x_7201) ;  /* 0x0000000800787947 */ /* 0x000fea0003800000 */
.L_x_7209:
        /* <DEDUP_REMOVED lines=28> */
.L_x_7212:
        /* <DEDUP_REMOVED lines=15> */
.L_x_7211:
[----:B------:R-:W2:Y:S02]  /*4f60*/  LDG.E.U16 R0, desc[UR36][R4.64] ;  /* 0x0000002404007981 */ /* 0x000ea4000c1e1500 */
[----:B--2---:R-:W-:-:S04]  /*4f70*/  IMAD.U32 R0, R0, 0x10000, RZ ;  /* 0x0001000000007824 */ /* 0x004fc800078e00ff */
[----:B------:R-:W-:-:S04]  /*4f80*/  FMUL.FTZ R0, R0, 1 ;  /* 0x3f80000000007820 */ /* 0x000fc80000410000 */
[----:B------:R0:W1:Y:S01]  /*4f90*/  F2F.F64.F32 R2, R0 ;  /* 0x0000000000027310 */ /* 0x0000620000201800 */
[----:B------:R-:W-:Y:S05]  /*4fa0*/  BRA `(.L_x_7201) ;  /* 0x0000000400b87947 */ /* 0x000fea0003800000 */
.L_x_7208:
        /* <DEDUP_REMOVED lines=11> */
.L_x_7215:
        /* <DEDUP_REMOVED lines=21> */
.L_x_7219:
[----:B------:R-:W-:Y:S05]  /*51b0*/  BSYNC B1 ;  /* 0x0000000000017941 */ /* 0x000fea0003800000 */
.L_x_7218:
[----:B------:R-:W-:Y:S01]  /*51c0*/  LEA R3, R0, 0x3b800000, 0x17 ;  /* 0x3b80000000037811 */ /* 0x000fe200078eb8ff */
[----:B------:R-:W-:-:S05]  /*51d0*/  IMAD.SHL.U32 R0, R2, 0x100000, RZ ;  /* 0x0010000002007824 */ /* 0x000fca00078e00ff */
[----:B------:R-:W-:-:S07]  /*51e0*/  LOP3.LUT R0, R3, R0, R4, 0xfe, !PT ;  /* 0x0000000003007212 */ /* 0x000fce00078efe04 */
.L_x_7217:
[----:B------:R-:W-:Y:S05]  /*51f0*/  BSYNC B0 ;  /* 0x0000000000007941 */ /* 0x000fea0003800000 */
.L_x_7216:
[----:B------:R-:W-:-:S04]  /*5200*/  FMUL.FTZ R0, R0, 1 ;  /* 0x3f80000000007820 */ /* 0x000fc80000410000 */
[----:B------:R1:W2:Y:S01]  /*5210*/  F2F.F64.F32 R2, R0 ;  /* 0x0000000000027310 */ /* 0x0002a20000201800 */
[----:B------:R-:W-:Y:S05]  /*5220*/  BRA `(.L_x_7201) ;  /* 0x0000000400187947 */ /* 0x000fea0003800000 */
.L_x_7214:
        /* <DEDUP_REMOVED lines=21> */
.L_x_7223:
[----:B------:R-:W-:Y:S05]  /*5380*/  BSYNC B1 ;  /* 0x0000000000017941 */ /* 0x000fea0003800000 */
.L_x_7222:
[----:B------:R-:W-:Y:S01]  /*5390*/  LEA R3, R0, 0x37800000, 0x17 ;  /* 0x3780000000037811 */ /* 0x000fe200078eb8ff */
[----:B------:R-:W-:-:S05]  /*53a0*/  IMAD.SHL.U32 R0, R2, 0x200000, RZ ;  /* 0x0020000002007824 */ /* 0x000fca00078e00ff */
[----:B------:R-:W-:-:S07]  /*53b0*/  LOP3.LUT R0, R3, R0, R4, 0xfe, !PT ;  /* 0x0000000003007212 */ /* 0x000fce00078efe04 */
.L_x_7221:
[----:B------:R-:W-:Y:S05]  /*53c0*/  BSYNC B0 ;  /* 0x0000000000007941 */ /* 0x000fea0003800000 */
.L_x_7220:
[----:B------:R-:W-:-:S04]  /*53d0*/  FMUL.FTZ R0, R0, 1 ;  /* 0x3f80000000007820 */ /* 0x000fc80000410000 */
[----:B------:R3:W4:Y:S01]  /*53e0*/  F2F.F64.F32 R2, R0 ;  /* 0x0000000000027310 */ /* 0x0007220000201800 */
[----:B------:R-:W-:Y:S05]  /*53f0*/  BRA `(.L_x_7201) ;  /* 0x0000000000a47947 */ /* 0x000fea0003800000 */
.L_x_7213:
        /* <DEDUP_REMOVED lines=14> */
.L_x_7227:
[----:B------:R-:W-:Y:S05]  /*54e0*/  BSYNC B0 ;  /* 0x0000000000007941 */ /* 0x000fea0003800000 */
.L_x_7226:
[----:B------:R-:W-:-:S04]  /*54f0*/  FMUL.FTZ R0, R0, 1 ;  /* 0x3f80000000007820 */ /* 0x000fc80000410000 */
[----:B------:R0:W1:Y:S01]  /*5500*/  F2F.F64.F32 R2, R0 ;  /* 0x0000000000027310 */ /* 0x0000620000201800 */
[----:B------:R-:W-:Y:S05]  /*5510*/  BRA `(.L_x_7201) ;  /* 0x00000000005c7947 */ /* 0x000fea0003800000 */
.L_x_7200:
        /* <DEDUP_REMOVED lines=16> */
.L_x_7228:
[----:B------:R-:W-:Y:S01]  /*5620*/  CS2R R2, SRZ ;  /* 0x0000000000027805 */ /* 0x000fe2000001ff00 */
[----:B------:R-:W-:Y:S06]  /*5630*/  BRA `(.L_x_7201) ;  /* 0x0000000000147947 */ /* 0x000fec0003800000 */
.L_x_7225:
[----:B------:R-:W2:Y:S02]  /*5640*/  LDG.E.64 R2, desc[UR36][R4.64] ;  /* 0x0000002404027981 */ /* 0x000ea4000c1e1b00 */
[----:B--2---:R-:W0:Y:S01]  /*5650*/  I2F.F64.U64 R2, R2 ;  /* 0x0000000200027312 */ /* 0x004e220000301800 */
[----:B------:R-:W-:Y:S05]  /*5660*/  BRA `(.L_x_7201) ;  /* 0x0000000000087947 */ /* 0x000fea0003800000 */
.L_x_7224:
[----:B------:R-:W2:Y:S02]  /*5670*/  LDG.E R2, desc[UR36][R4.64] ;  /* 0x0000002404027981 */ /* 0x000ea4000c1e1900 */
[----:B--2---:R-:W0:Y:S02]  /*5680*/  I2F.F64.U32 R2, R2 ;  /* 0x0000000200027312 */ /* 0x004e240000201800 */
.L_x_7201:
        /* <DEDUP_REMOVED lines=16> */
.L_x_7232:
[----:B------:R-:W0:Y:S02]  /*5790*/  F2I.S64.F64 R2, R2 ;  /* 0x0000000200027311 */ /* 0x000e240000301900 */
[----:B0-----:R-:W-:-:S05]  /*57a0*/  MOV R5, R2 ;  /* 0x0000000200057202 */ /* 0x001fca0000000f00 */
[----:B------:R0:W-:Y:S01]  /*57b0*/  STG.E.U8 desc[UR36][R16.64], R5 ;  /* 0x0000000510007986 */ /* 0x0001e2000c101124 */
[----:B------:R-:W-:Y:S05]  /*57c0*/  BRA `(.L_x_7234) ;  /* 0x0000000c00f87947 */ /* 0x000fea0003800000 */
.L_x_7231:
        /* <DEDUP_REMOVED lines=9> */
.L_x_7236:
[----:B------:R-:W0:Y:S02]  /*5860*/  F2I.F64 R3, R2 ;  /* 0x0000000200037311 */ /* 0x000e240000301100 */
[----:B0-----:R0:W-:Y:S01]  /*5870*/  STG.E desc[UR36][R16.64], R3 ;  /* 0x0000000310007986 */ /* 0x0011e2000c101924 */
[----:B------:R-:W-:Y:S05]  /*5880*/  BRA `(.L_x_7234) ;  /* 0x0000000c00c87947 */ /* 0x000fea0003800000 */
.L_x_7235:
[----:B------:R-:W0:Y:S02]  /*5890*/  F2I.F64 R3, R2 ;  /* 0x0000000200037311 */ /* 0x000e240000301100 */
[----:B0-----:R0:W-:Y:S01]  /*58a0*/  STG.E.U16 desc[UR36][R16.64], R3 ;  /* 0x0000000310007986 */ /* 0x0011e2000c101524 */
[----:B------:R-:W-:Y:S05]  /*58b0*/  BRA `(.L_x_7234) ;  /* 0x0000000c00bc7947 */ /* 0x000fea0003800000 */
.L_x_7230:
        /* <DEDUP_REMOVED lines=13> */
.L_x_7238:
        /* <DEDUP_REMOVED lines=8> */
.L_x_7237:
        /* <DEDUP_REMOVED lines=14> */
.L_x_7240:
        /* <DEDUP_REMOVED lines=9> */
.L_x_7239:
[----:B------:R0:W-:Y:S01]  /*5b80*/  STG.E.64 desc[UR36][R16.64], R4 ;  /* 0x0000000410007986 */ /* 0x0001e2000c101b24 */
[----:B------:R-:W-:Y:S05]  /*5b90*/  BRA `(.L_x_7234) ;  /* 0x0000000c00047947 */ /* 0x000fea0003800000 */
.L_x_7229:
        /* <DEDUP_REMOVED lines=12> */
.L_x_7243:
[----:B------:R-:W-:-:S05]  /*5c60*/  CS2R R6, SRZ ;  /* 0x0000000000067805 */ /* 0x000fca000001ff00 */
[----:B------:R0:W-:Y:S01]  /*5c70*/  STG.E.128 desc[UR36][R16.64], R4 ;  /* 0x0000000410007986 */ /* 0x0001e2000c101d24 */
[----:B------:R-:W-:Y:S05]  /*5c80*/  BRA `(.L_x_7234) ;  /* 0x0000000800c87947 */ /* 0x000fea0003800000 */
.L_x_7242:
        /* <DEDUP_REMOVED lines=25> */
.L_x_7247:
[----:B------:R-:W-:Y:S05]  /*5e20*/  BSYNC B0 ;  /* 0x0000000000007941 */ /* 0x000fea0003800000 */
.L_x_7246:
[----:B------:R-:W-:-:S05]  /*5e30*/  LOP3.LUT R3, R0, R3, RZ, 0xfc, !PT ;  /* 0x0000000300037212 */ /* 0x000fca00078efcff */
[----:B------:R0:W-:Y:S01]  /*5e40*/  STG.E.U8 desc[UR36][R16.64], R3 ;  /* 0x0000000310007986 */ /* 0x0001e2000c101124 */
[----:B------:R-:W-:Y:S05]  /*5e50*/  BRA `(.L_x_7234) ;  /* 0x0000000800547947 */ /* 0x000fea0003800000 */
.L_x_7245:
        /* <DEDUP_REMOVED lines=17> */
.L_x_7249:
[----:B------:R-:W-:Y:S01]  /*5f70*/  IMAD.MOV.U32 R0, RZ, RZ, 0x7f ;  /* 0x0000007fff007424 */ /* 0x000fe200078e00ff */
[----:B------:R-:W-:-:S04]  /*5f80*/  ISETP.GT.U32.AND P0, PT, R2, 0x7f800000, PT ;  /* 0x7f8000000200780c */ /* 0x000fc80003f04070 */
[----:B------:R-:W-:-:S09]  /*5f90*/  SEL R0, R0, 0x7c, P0 ;  /* 0x0000007c00007807 */ /* 0x000fd20000000000 */
.L_x_7250:
[----:B------:R-:W-:Y:S05]  /*5fa0*/  BSYNC B0 ;  /* 0x0000000000007941 */ /* 0x000fea0003800000 */
.L_x_7248:
[----:B------:R-:W-:-:S04]  /*5fb0*/  LOP3.LUT R2, R3, 0x80000000, RZ, 0xc0, !PT ;  /* 0x8000000003027812 */ /* 0x000fc800078ec0ff */
[----:B------:R-:W-:-:S04]  /*5fc0*/  SHF.R.U32.HI R3, RZ, 0x18, R2 ;  /* 0x00000018ff037819 */ /* 0x000fc80000011602 */
[----:B------:R-:W-:-:S05]  /*5fd0*/  LOP3.LUT R3, R0, R3, RZ, 0xfc, !PT ;  /* 0x0000000300037212 */ /* 0x000fca00078efcff */
[----:B------:R0:W-:Y:S01]  /*5fe0*/  STG.E.U8 desc[UR36][R16.64], R3 ;  /* 0x0000000310007986 */ /* 0x0001e2000c101124 */
[----:B------:R-:W-:Y:S05]  /*5ff0*/  BRA `(.L_x_7234) ;  /* 0x0000000400ec7947 */ /* 0x000fea0003800000 */
.L_x_7244:
        /* <DEDUP_REMOVED lines=8> */
.L_x_7241:
        /* <DEDUP_REMOVED lines=11> */
.L_x_7253:
        /* <DEDUP_REMOVED lines=21> */
.L_x_7256:
[----:B------:R-:W-:-:S04]  /*6280*/  LOP3.LUT R2, R3, 0x80000000, RZ, 0xc0, !PT ;  /* 0x8000000003027812 */ /* 0x000fc800078ec0ff */
[----:B------:R-:W-:-:S04]  /*6290*/  SHF.R.U32.HI R3, RZ, 0x18, R2 ;  /* 0x00000018ff037819 */ /* 0x000fc80000011602 */
[----:B------:R-:W-:-:S04]  /*62a0*/  LOP3.LUT R0, R0, R3, RZ, 0xfc, !PT ;  /* 0x0000000300007212 */ /* 0x000fc800078efcff */
[----:B------:R-:W-:-:S07]  /*62b0*/  PRMT R8, R0, 0x7610, R8 ;  /* 0x0000761000087816 */ /* 0x000fce0000000008 */
.L_x_7255:
[----:B------:R-:W-:Y:S05]  /*62c0*/  BSYNC B0 ;  /* 0x0000000000007941 */ /* 0x000fea0003800000 */
.L_x_7254:
[----:B------:R3:W-:Y:S01]  /*62d0*/  STG.E.U8 desc[UR36][R16.64], R8 ;  /* 0x0000000810007986 */ /* 0x0007e2000c101124 */
[----:B------:R-:W-:Y:S05]  /*62e0*/  BRA `(.L_x_7234) ;  /* 0x0000000400307947 */ /* 0x000fea0003800000 */
.L_x_7252:
        /* <DEDUP_REMOVED lines=21> */
.L_x_7259:
[----:B------:R-:W-:-:S04]  /*6440*/  LOP3.LUT R2, R3, 0x80000000, RZ, 0xc0, !PT ;  /* 0x8000000003027812 */ /* 0x000fc800078ec0ff */
[----:B------:R-:W-:-:S04]  /*6450*/  SHF.R.U32.HI R3, RZ, 0x18, R2 ;  /* 0x00000018ff037819 */ /* 0x000fc80000011602 */
[----:B------:R-:W-:-:S04]  /*6460*/  LOP3.LUT R0, R0, R3, RZ, 0xfc, !PT ;  /* 0x0000000300007212 */ /* 0x000fc800078efcff */
[----:B------:R-:W-:-:S07]  /*6470*/  PRMT R8, R0, 0x7610, R8 ;  /* 0x0000761000087816 */ /* 0x000fce0000000008 */
.L_x_7258:
[----:B------:R-:W-:Y:S05]  /*6480*/  BSYNC B0 ;  /* 0x0000000000007941 */ /* 0x000fea0003800000 */
.L_x_7257:
[----:B------:R0:W-:Y:S01]  /*6490*/  STG.E.U8 desc[UR36][R16.64], R8 ;  /* 0x0000000810007986 */ /* 0x0001e2000c101124 */
[----:B------:R-:W-:Y:S05]  /*64a0*/  BRA `(.L_x_7234) ;  /* 0x0000000000c07947 */ /* 0x000fea0003800000 */
.L_x_7251:
        /* <DEDUP_REMOVED lines=26> */
.L_x_7233:
        /* <DEDUP_REMOVED lines=16> */
.L_x_7262:
[----:B------:R-:W-:Y:S05]  /*6750*/  BRA `(.L_x_7234) ;  /* 0x0000000000147947 */ /* 0x000fea0003800000 */
.L_x_7261:
[----:B------:R-:W0:Y:S02]  /*6760*/  F2I.U64.F64 R2, R2 ;  /* 0x0000000200027311 */ /* 0x000e240000301800 */
[----:B0-----:R2:W-:Y:S01]  /*6770*/  STG.E.64 desc[UR36][R16.64], R2 ;  /* 0x0000000210007986 */ /* 0x0015e2000c101b24 */
[----:B------:R-:W-:Y:S05]  /*6780*/  BRA `(.L_x_7234) ;  /* 0x0000000000087947 */ /* 0x000fea0003800000 */
.L_x_7260:
[----:B------:R-:W0:Y:S02]  /*6790*/  F2I.U32.F64 R3, R2 ;  /* 0x0000000200037311 */ /* 0x000e240000301000 */
[----:B0-----:R0:W-:Y:S02]  /*67a0*/  STG.E desc[UR36][R16.64], R3 ;  /* 0x0000000310007986 */ /* 0x0011e4000c101924 */
.L_x_7234:
[----:B------:R-:W-:-:S07]  /*67b0*/  VIADD R19, R19, 0x80 ;  /* 0x0000008013137836 */ /* 0x000fce0000000000 */
.L_x_7194:
[----:B------:R-:W-:Y:S05]  /*67c0*/  BSYNC B6 ;  /* 0x0000000000067941 */ /* 0x000fea0003800000 */
.L_x_7193:
        /* <DEDUP_REMOVED lines=307> */
.L_x_7265:
        /* <DEDUP_REMOVED lines=21> */
.L_x_7269:
[----:B------:R-:W2:Y:S02]  /*7c50*/  LDG.E.U8 R2, desc[UR36][R4.64] ;  /* 0x0000002404027981 */ /* 0x000ea4000c1e1100 */
[----:B--2---:R-:W0:Y:S01]  /*7c60*/  I2F.F64.U16 R2, R2 ;  /* 0x0000000200027312 */ /* 0x004e220000101800 */
[----:B------:R-:W-:Y:S05]  /*7c70*/  BRA `(.L_x_7271) ;  /* 0x0000000c00707947 */ /* 0x000fea0003800000 */
.L_x_7268:
        /* <DEDUP_REMOVED lines=9> */
.L_x_7273:
[----:B------:R-:W2:Y:S02]  /*7d10*/  LDG.E R2, desc[UR36][R4.64] ;  /* 0x0000002404027981 */ /* 0x000ea4000c1e1900 */
[----:B--2---:R-:W0:Y:S01]  /*7d20*/  I2F.F64 R2, R2 ;  /* 0x0000000200027312 */ /* 0x004e220000201c00 */
[----:B------:R-:W-:Y:S05]  /*7d30*/  BRA `(.L_x_7271) ;  /* 0x0000000c00407947 */ /* 0x000fea0003800000 */
.L_x_7272:
[----:B------:R-:W2:Y:S02]  /*7d40*/  LDG.E.U16 R2, desc[UR36][R4.64] ;  /* 0x0000002404027981 */ /* 0x000ea4000c1e1500 */
[----:B--2---:R-:W0:Y:S01]  /*7d50*/  I2F.F64.S16 R2, R2 ;  /* 0x0000000200027312 */ /* 0x004e220000101c00 */
[----:B------:R-:W-:Y:S05]  /*7d60*/  BRA `(.L_x_7271) ;  /* 0x0000000c00347947 */ /* 0x000fea0003800000 */
.L_x_7267:
        /* <DEDUP_REMOVED lines=10> */
.L_x_7275:
[----:B------:R-:W2:Y:S02]  /*7e10*/  LDG.E.U16 R0, desc[UR36][R4.64] ;  /* 0x0000002404007981 */ /* 0x000ea4000c1e1500 */
[----:B--2---:R-:W-:-:S05]  /*7e20*/  HADD2.F32 R0, -RZ, R0.H0_H0 ;  /* 0x20000000ff007230 */ /* 0x004fca0000004100 */
[----:B------:R-:W-:-:S04]  /*7e30*/  FMUL.FTZ R0, R0, 1 ;  /* 0x3f80000000007820 */ /* 0x000fc80000410000 */
[----:B------:R0:W1:Y:S01]  /*7e40*/  F2F.F64.F32 R2, R0 ;  /* 0x0000000000027310 */ /* 0x0000620000201800 */
[----:B------:R-:W-:Y:S05]  /*7e50*/  BRA `(.L_x_7271) ;  /* 0x0000000800f87947 */ /* 0x000fea0003800000 */
.L_x_7274:
        /* <DEDUP_REMOVED lines=10> */
.L_x_7277:
[----:B------:R-:W2:Y:S02]  /*7f00*/  LDG.E.U16 R4, desc[UR36][R4.64] ;  /* 0x0000002404047981 */ /* 0x000ea4000c1e1500 */
[----:B--2---:R-:W-:-:S05]  /*7f10*/  HADD2.F32 R0, -RZ, R4.H0_H0 ;  /* 0x20000004ff007230 */ /* 0x004fca0000004100 */
[----:B------:R-:W-:-:S04]  /*7f20*/  FMUL.FTZ R0, R0, 1 ;  /* 0x3f80000000007820 */ /* 0x000fc80000410000 */
[----:B------:R0:W1:Y:S01]  /*7f30*/  F2F.F64.F32 R2, R0 ;  /* 0x0000000000027310 */ /* 0x0000620000201800 */
[----:B------:R-:W-:Y:S05]  /*7f40*/  BRA `(.L_x_7271) ;  /* 0x0000000800bc7947 */ /* 0x000fea0003800000 */
.L_x_7276:
[----:B------:R0:W5:Y:S01]  /*7f50*/  LDG.E.64 R2, desc[UR36][R4.64] ;  /* 0x0000002404027981 */ /* 0x000162000c1e1b00 */
[----:B------:R-:W-:Y:S05]  /*7f60*/  BRA `(.L_x_7271) ;  /* 0x0000000800b47947 */ /* 0x000fea0003800000 */
.L_x_7266:
        /* <DEDUP_REMOVED lines=13> */
.L_x_7280:
[----:B------:R0:W5:Y:S01]  /*8040*/  LDG.E.64 R2, desc[UR36][R4.64] ;  /* 0x0000002404027981 */ /* 0x000162000c1e1b00 */
[----:B------:R-:W-:Y:S05]  /*8050*/  BRA `(.L_x_7271) ;  /* 0x0000000800787947 */ /* 0x000fea0003800000 */
.L_x_7279:
        /* <DEDUP_REMOVED lines=28> */
.L_x_7282:
        /* <DEDUP_REMOVED lines=15> */
.L_x_7281:
[----:B------:R-:W2:Y:S02]  /*8310*/  LDG.E.U16 R0, desc[UR36][R4.64] ;  /* 0x0000002404007981 */ /* 0x000ea4000c1e1500 */
[----:B--2---:R-:W-:-:S04]  /*8320*/  IMAD.U32 R0, R0, 0x10000, RZ ;  /* 0x0001000000007824 */ /* 0x004fc800078e00ff */
[----:B------:R-:W-:-:S04]  /*8330*/  FMUL.FTZ R0, R0, 1 ;  /* 0x3f80000000007820 */ /* 0x000fc80000410000 */
[----:B------:R0:W1:Y:S01]  /*8340*/  F2F.F64.F32 R2, R0 ;  /* 0x0000000000027310 */ /* 0x0000620000201800 */
[----:B------:R-:W-:Y:S05]  /*8350*/  BRA `(.L_x_7271) ;  /* 0x0000000400b87947 */ /* 0x000fea0003800000 */
.L_x_7278:
        /* <DEDUP_REMOVED lines=11> */
.L_x_7285:
        /* <DEDUP_REMOVED lines=21> */
.L_x_7289:
[----:B------:R-:W-:Y:S05]  /*8560*/  BSYNC B1 ;  /* 0x0000000000017941 */ /* 0x000fea0003800000 */
.L_x_7288:
[----:B------:R-:W-:Y:S01]  /*8570*/  LEA R3, R0, 0x3b800000, 0x17 ;  /* 0x3b80000000037811 */ /* 0x000fe200078eb8ff */
[----:B------:R-:W-:-:S05]  /*8580*/  IMAD.SHL.U32 R0, R2, 0x100000, RZ ;  /* 0x0010000002007824 */ /* 0x000fca00078e00ff */
[----:B------:R-:W-:-:S07]  /*8590*/  LOP3.LUT R0, R3, R0, R4, 0xfe, !PT ;  /* 0x0000000003007212 */ /* 0x000fce00078efe04 */
.L_x_7287:
[----:B------:R-:W-:Y:S05]  /*85a0*/  BSYNC B0 ;  /* 0x0000000000007941 */ /* 0x000fea0003800000 */
.L_x_7286:
[----:B------:R-:W-:-:S04]  /*85b0*/  FMUL.FTZ R0, R0, 1 ;  /* 0x3f80000000007820 */ /* 0x000fc80000410000 */
[----:B------:R1:W2:Y:S01]  /*85c0*/  F2F.F64.F32 R2, R0 ;  /* 0x0000000000027310 */ /* 0x0002a20000201800 */
[----:B------:R-:W-:Y:S05]  /*85d0*/  BRA `(.L_x_7271) ;  /* 0x0000000400187947 */ /* 0x000fea0003800000 */
.L_x_7284:
        /* <DEDUP_REMOVED lines=21> */
.L_x_7293:
[----:B------:R-:W-:Y:S05]  /*8730*/  BSYNC B1 ;  /* 0x0000000000017941 */ /* 0x000fea0003800000 */
.L_x_7292:
[----:B------:R-:W-:Y:S01]  /*8740*/  LEA R3, R0, 0x37800000, 0x17 ;  /* 0x3780000000037811 */ /* 0x000fe200078eb8ff */
[----:B------:R-:W-:-:S05]  /*8750*/  IMAD.SHL.U32 R0, R2, 0x200000, RZ ;  /* 0x0020000002007824 */ /* 0x000fca00078e00ff */
[----:B------:R-:W-:-:S07]  /*8760*/  LOP3.LUT R0, R3, R0, R4, 0xfe, !PT ;  /* 0x0000000003007212 */ /* 0x000fce00078efe04 */
.L_x_7291:
[----:B------:R-:W-:Y:S05]  /*8770*/  BSYNC B0 ;  /* 0x0000000000007941 */ /* 0x000fea0003800000 */
.L_x_7290:
[----:B------:R-:W-:-:S04]  /*8780*/  FMUL.FTZ R0, R0, 1 ;  /* 0x3f80000000007820 */ /* 0x000fc80000410000 */
[----:B------:R3:W4:Y:S01]  /*8790*/  F2F.F64.F32 R2, R0 ;  /* 0x0000000000027310 */ /* 0x0007220000201800 */
[----:B------:R-:W-:Y:S05]  /*87a0*/  BRA `(.L_x_7271) ;  /* 0x0000000000a47947 */ /* 0x000fea0003800000 */
.L_x_7283:
        /* <DEDUP_REMOVED lines=14> */
.L_x_7297:
[----:B------:R-:W-:Y:S05]  /*8890*/  BSYNC B0 ;  /* 0x0000000000007941 */ /* 0x000fea0003800000 */
.L_x_7296:
[----:B------:R-:W-:-:S04]  /*88a0*/  FMUL.FTZ R0, R0, 1 ;  /* 0x3f80000000007820 */ /* 0x000fc80000410000 */
[----:B------:R0:W1:Y:S01]  /*88b0*/  F2F.F64.F32 R2, R0 ;  /* 0x0000000000027310 */ /* 0x0000620000201800 */
[----:B------:R-:W-:Y:S05]  /*88c0*/  BRA `(.L_x_7271) ;  /* 0x00000000005c7947 */ /* 0x000fea0003800000 */
.L_x_7270:
        /* <DEDUP_REMOVED lines=16> */
.L_x_7298:
[----:B------:R-:W-:Y:S01]  /*89d0*/  CS2R R2, SRZ ;  /* 0x0000000000027805 */ /* 0x000fe2000001ff00 */
[----:B------:R-:W-:Y:S06]  /*89e0*/  BRA `(.L_x_7271) ;  /* 0x0000000000147947 */ /* 0x000fec0003800000 */
.L_x_7295:
[----:B------:R-:W2:Y:S02]  /*89f0*/  LDG.E.64 R2, desc[UR36][R4.64] ;  /* 0x0000002404027981 */ /* 0x000ea4000c1e1b00 */
[----:B--2---:R-:W0:Y:S01]  /*8a00*/  I2F.F64.U64 R2, R2 ;  /* 0x0000000200027312 */ /* 0x004e220000301800 */
[----:B------:R-:W-:Y:S05]  /*8a10*/  BRA `(.L_x_7271) ;  /* 0x0000000000087947 */ /* 0x000fea0003800000 */
.L_x_7294:
[----:B------:R-:W2:Y:S02]  /*8a20*/  LDG.E R2, desc[UR36][R4.64] ;  /* 0x0000002404027981 */ /* 0x000ea4000c1e1900 */
[----:B--2---:R-:W0:Y:S02]  /*8a30*/  I2F.F64.U32 R2, R2 ;  /* 0x0000000200027312 */ /* 0x004e240000201800 */
.L_x_7271:
        /* <DEDUP_REMOVED lines=16> */
.L_x_7302:
[----:B------:R-:W0:Y:S02]  /*8b40*/  F2I.S64.F64 R2, R2 ;  /* 0x0000000200027311 */ /* 0x000e240000301900 */
[----:B0-----:R-:W-:-:S05]  /*8b50*/  IMAD.MOV.U32 R5, RZ, RZ, R2 ;  /* 0x000000ffff057224 */ /* 0x001fca00078e0002 */
[----:B------:R3:W-:Y:S01]  /*8b60*/  STG.E.U8 desc[UR36][R16.64], R5 ;  /* 0x0000000510007986 */ /* 0x0007e2000c101124 */
[----:B------:R-:W-:Y:S05]  /*8b70*/  BRA `(.L_x_7304) ;  /* 0x0000000c00f87947 */ /* 0x000fea0003800000 */
.L_x_7301:
        /* <DEDUP_REMOVED lines=9> */
.L_x_7306:
[----:B------:R-:W0:Y:S02]  /*8c10*/  F2I.F64 R3, R2 ;  /* 0x0000000200037311 */ /* 0x000e240000301100 */
[----:B0-----:R2:W-:Y:S01]  /*8c20*/  STG.E desc[UR36][R16.64], R3 ;  /* 0x0000000310007986 */ /* 0x0015e2000c101924 */
[----:B------:R-:W-:Y:S05]  /*8c30*/  BRA `(.L_x_7304) ;  /* 0x0000000c00c87947 */ /* 0x000fea0003800000 */
.L_x_7305:
[----:B------:R-:W0:Y:S02]  /*8c40*/  F2I.F64 R3, R2 ;  /* 0x0000000200037311 */ /* 0x000e240000301100 */
[----:B0-----:R0:W-:Y:S01]  /*8c50*/  STG.E.U16 desc[UR36][R16.64], R3 ;  /* 0x0000000310007986 */ /* 0x0011e2000c101524 */
[----:B------:R-:W-:Y:S05]  /*8c60*/  BRA `(.L_x_7304) ;  /* 0x0000000c00bc7947 */ /* 0x000fea0003800000 */
.L_x_7300:
        /* <DEDUP_REMOVED lines=13> */
.L_x_7308:
        /* <DEDUP_REMOVED lines=8> */
.L_x_7307:
        /* <DEDUP_REMOVED lines=14> */
.L_x_7310:
        /* <DEDUP_REMOVED lines=9> */
.L_x_7309:
[----:B------:R0:W-:Y:S01]  /*8f30*/  STG.E.64 desc[UR36][R16.64], R4 ;  /* 0x0000000410007986 */ /* 0x0001e2000c101b24 */
[----:B------:R-:W-:Y:S05]  /*8f40*/  BRA `(.L_x_7304) ;  /* 0x0000000c00047947 */ /* 0x000fea0003800000 */
.L_x_7299:
        /* <DEDUP_REMOVED lines=12> */
.L_x_7313:
[----:B------:R-:W-:-:S05]  /*9010*/  CS2R R6, SRZ ;  /* 0x0000000000067805 */ /* 0x000fca000001ff00 */
[----:B------:R0:W-:Y:S01]  /*9020*/  STG.E.128 desc[UR36][R16.64], R4 ;  /* 0x0000000410007986 */ /* 0x0001e2000c101d24 */
[----:B------:R-:W-:Y:S05]  /*9030*/  BRA `(.L_x_7304) ;  /* 0x0000000800c87947 */ /* 0x000fea0003800000 */
.L_x_7312:
        /* <DEDUP_REMOVED lines=25> */
.L_x_7317:
[----:B------:R-:W-:Y:S05]  /*91d0*/  BSYNC B0 ;  /* 0x0000000000007941 */ /* 0x000fea0003800000 */
.L_x_7316:
[----:B------:R-:W-:-:S05]  /*91e0*/  LOP3.LUT R3, R0, R3, RZ, 0xfc, !PT ;  /* 0x0000000300037212 */ /* 0x000fca00078efcff */
[----:B------:R0:W-:Y:S01]  /*91f0*/  STG.E.U8 desc[UR36][R16.64], R3 ;  /* 0x0000000310007986 */ /* 0x0001e2000c101124 */
[----:B------:R-:W-:Y:S05]  /*9200*/  BRA `(.L_x_7304) ;  /* 0x0000000800547947 */ /* 0x000fea0003800000 */
.L_x_7315:
        /* <DEDUP_REMOVED lines=17> */
.L_x_7319:
[----:B------:R-:W-:Y:S01]  /*9320*/  IMAD.MOV.U32 R0, RZ, RZ, 0x7f ;  /* 0x0000007fff007424 */ /* 0x000fe200078e00ff */
[----:B------:R-:W-:-:S04]  /*9330*/  ISETP.GT.U32.AND P0, PT, R2, 0x7f800000, PT ;  /* 0x7f8000000200780c */ /* 0x000fc80003f04070 */
[----:B------:R-:W-:-:S09]  /*9340*/  SEL R0, R0, 0x7c, P0 ;  /* 0x0000007c00007807 */ /* 0x000fd20000000000 */
.L_x_7320:
[----:B------:R-:W-:Y:S05]  /*9350*/  BSYNC B0 ;  /* 0x0000000000007941 */ /* 0x000fea0003800000 */
.L_x_7318:
[----:B------:R-:W-:-:S04]  /*9360*/  LOP3.LUT R2, R3, 0x80000000, RZ, 0xc0, !PT ;  /* 0x8000000003027812 */ /* 0x000fc800078ec0ff */
[----:B------:R-:W-:-:S04]  /*9370*/  SHF.R.U32.HI R3, RZ, 0x18, R2 ;  /* 0x00000018ff037819 */ /* 0x000fc80000011602 */
[----:B------:R-:W-:-:S05]  /*9380*/  LOP3.LUT R3, R0, R3, RZ, 0xfc, !PT ;  /* 0x0000000300037212 */ /* 0x000fca00078efcff */
[----:B------:R0:W-:Y:S01]  /*9390*/  STG.E.U8 desc[UR36][R16.64], R3 ;  /* 0x0000000310007986 */ /* 0x0001e2000c101124 */
[----:B------:R-:W-:Y:S05]  /*93a0*/  BRA `(.L_x_7304) ;  /* 0x0000000400ec7947 */ /* 0x000fea0003800000 */
.L_x_7314:
        /* <DEDUP_REMOVED lines=8> */
.L_x_7311:
        /* <DEDUP_REMOVED lines=11> */
.L_x_7323:
        /* <DEDUP_REMOVED lines=21> */
.L_x_7326:
[----:B------:R-:W-:-:S04]  /*9630*/  LOP3.LUT R2, R3, 0x80000000, RZ, 0xc0, !PT ;  /* 0x8000000003027812 */ /* 0x000fc800078ec0ff */
[----:B------:R-:W-:-:S04]  /*9640*/  SHF.R.U32.HI R3, RZ, 0x18, R2 ;  /* 0x00000018ff037819 */ /* 0x000fc80000011602 */
[----:B------:R-:W-:-:S04]  /*9650*/  LOP3.LUT R0, R0, R3, RZ, 0xfc, !PT ;  /* 0x0000000300007212 */ /* 0x000fc800078efcff */
[----:B------:R-:W-:-:S07]  /*9660*/  PRMT R8, R0, 0x7610, R8 ;  /* 0x0000761000087816 */ /* 0x000fce0000000008 */
.L_x_7325:
[----:B------:R-:W-:Y:S05]  /*9670*/  BSYNC B0 ;  /* 0x0000000000007941 */ /* 0x000fea0003800000 */
.L_x_7324:
[----:B------:R0:W-:Y:S01]  /*9680*/  STG.E.U8 desc[UR36][R16.64], R8 ;  /* 0x0000000810007986 */ /* 0x0001e2000c101124 */
[----:B------:R-:W-:Y:S05]  /*9690*/  BRA `(.L_x_7304) ;  /* 0x0000000400307947 */ /* 0x000fea0003800000 */
.L_x_7322:
        /* <DEDUP_REMOVED lines=21> */
.L_x_7329:
[----:B------:R-:W-:-:S04]  /*97f0*/  LOP3.LUT R2, R3, 0x80000000, RZ, 0xc0, !PT ;  /* 0x8000000003027812 */ /* 0x000fc800078ec0ff */
[----:B------:R-:W-:-:S04]  /*9800*/  SHF.R.U32.HI R3, RZ, 0x18, R2 ;  /* 0x00000018ff037819 */ /* 0x000fc80000011602 */
[----:B------:R-:W-:-:S04]  /*9810*/  LOP3.LUT R0, R0, R3, RZ, 0xfc, !PT ;  /* 0x0000000300007212 */ /* 0x000fc800078efcff */
[----:B------:R-:W-:-:S07]  /*9820*/  PRMT R8, R0, 0x7610, R8 ;  /* 0x0000761000087816 */ /* 0x000fce0000000008 */
.L_x_7328:
[----:B------:R-:W-:Y:S05]  /*9830*/  BSYNC B0 ;  /* 0x0000000000007941 */ /* 0x000fea0003800000 */
.L_x_7327:
[----:B------:R0:W-:Y:S01]  /*9840*/  STG.E.U8 desc[UR36][R16.64], R8 ;  /* 0x0000000810007986 */ /* 0x0001e2000c101124 */
[----:B------:R-:W-:Y:S05]  /*9850*/  BRA `(.L_x_7304) ;  /* 0x0000000000c07947 */ /* 0x000fea0003800000 */
.L_x_7321:
        /* <DEDUP_REMOVED lines=26> */
.L_x_7303:
        /* <DEDUP_REMOVED lines=16> */
.L_x_7332:
[----:B------:R-:W-:Y:S05]  /*9b00*/  BRA `(.L_x_7304) ;  /* 0x0000000000147947 */ /* 0x000fea0003800000 */
.L_x_7331:
[----:B------:R-:W0:Y:S02]  /*9b10*/  F2I.U64.F64 R2, R2 ;  /* 0x0000000200027311 */ /* 0x000e240000301800 */
[----:B0-----:R0:W-:Y:S01]  /*9b20*/  STG.E.64 desc[UR36][R16.64], R2 ;  /* 0x0000000210007986 */ /* 0x0011e2000c101b24 */
[----:B------:R-:W-:Y:S05]  /*9b30*/  BRA `(.L_x_7304) ;  /* 0x0000000000087947 */ /* 0x000fea0003800000 */
.L_x_7330:
[----:B------:R-:W0:Y:S02]  /*9b40*/  F2I.U32.F64 R3, R2 ;  /* 0x0000000200037311 */ /* 0x000e240000301000 */
[----:B0-----:R0:W-:Y:S02]  /*9b50*/  STG.E desc[UR36][R16.64], R3 ;  /* 0x0000000310007986 */ /* 0x0011e4000c101924 */
.L_x_7304:
[----:B------:R-:W-:-:S07]  /*9b60*/  VIADD R19, R19, 0x80 ;  /* 0x0000008013137836 */ /* 0x000fce0000000000 */
.L_x_7264:
[----:B------:R-:W-:Y:S05]  /*9b70*/  BSYNC B6 ;  /* 0x0000000000067941 */ /* 0x000fea0003800000 */
.L_x_7263:
        /* <DEDUP_REMOVED lines=306> */
.L_x_7333:
        /* <DEDUP_REMOVED lines=21> */
.L_x_7337:
[----:B------:R-:W2:Y:S02]  /*aff0*/  LDG.E.U8 R2, desc[UR36][R4.64] ;  /* 0x0000002404027981 */ /* 0x000ea4000c1e1100 */
[----:B--2---:R-:W4:Y:S01]  /*b000*/  I2F.F64.U16 R2, R2 ;  /* 0x0000000200027312 */ /* 0x004f220000101800 */
[----:B------:R-:W-:Y:S05]  /*b010*/  BRA `(.L_x_7339) ;  /* 0x0000000c00707947 */ /* 0x000fea0003800000 */
.L_x_7336:
        /* <DEDUP_REMOVED lines=9> */
.L_x_7341:
[----:B------:R-:W2:Y:S02]  /*b0b0*/  LDG.E R2, desc[UR36][R4.64] ;  /* 0x0000002404027981 */ /* 0x000ea4000c1e1900 */
[----:B--2---:R-:W2:Y:S01]  /*b0c0*/  I2F.F64 R2, R2 ;  /* 0x0000000200027312 */ /* 0x004ea20000201c00 */
[----:B------:R-:W-:Y:S05]  /*b0d0*/  BRA `(.L_x_7339) ;  /* 0x0000000c00407947 */ /* 0x000fea0003800000 */
.L_x_7340:
[----:B------:R-:W2:Y:S02]  /*b0e0*/  LDG.E.U16 R2, desc[UR36][R4.64] ;  /* 0x0000002404027981 */ /* 0x000ea4000c1e1500 */
[----:B--2---:R-:W0:Y:S01]  /*b0f0*/  I2F.F64.S16 R2, R2 ;  /* 0x0000000200027312 */ /* 0x004e220000101c00 */
[----:B------:R-:W-:Y:S05]  /*b100*/  BRA `(.L_x_7339) ;  /* 0x0000000c00347947 */ /* 0x000fea0003800000 */
.L_x_7335:
        /* <DEDUP_REMOVED lines=10> */
.L_x_7343:
[----:B------:R-:W2:Y:S02]  /*b1b0*/  LDG.E.U16 R0, desc[UR36][R4.64] ;  /* 0x0000002404007981 */ /* 0x000ea4000c1e1500 */
[----:B--2---:R-:W-:-:S05]  /*b1c0*/  HADD2.F32 R0, -RZ, R0.H0_H0 ;  /* 0x20000000ff007230 */ /* 0x004fca0000004100 */
[----:B------:R-:W-:-:S04]  /*b1d0*/  FMUL.FTZ R0, R0, 1 ;  /* 0x3f80000000007820 */ /* 0x000fc80000410000 */
[----:B------:R0:W1:Y:S01]  /*b1e0*/  F2F.F64.F32 R2, R0 ;  /* 0x0000000000027310 */ /* 0x0000620000201800 */
[----:B------:R-:W-:Y:S05]  /*b1f0*/  BRA `(.L_x_7339) ;  /* 0x0000000800f87947 */ /* 0x000fea0003800000 */
.L_x_7342:
        /* <DEDUP_REMOVED lines=10> */
.L_x_7345:
[----:B------:R-:W2:Y:S02]  /*b2a0*/  LDG.E.U16 R4, desc[UR36][R4.64] ;  /* 0x0000002404047981 */ /* 0x000ea4000c1e1500 */
[----:B--2---:R-:W-:-:S05]  /*b2b0*/  HADD2.F32 R0, -RZ, R4.H0_H0 ;  /* 0x20000004ff007230 */ /* 0x004fca0000004100 */
[----:B------:R-:W-:-:S04]  /*b2c0*/  FMUL.FTZ R0, R0, 1 ;  /* 0x3f80000000007820 */ /* 0x000fc80000410000 */
[----:B------:R0:W1:Y:S01]  /*b2d0*/  F2F.F64.F32 R2, R0 ;  /* 0x0000000000027310 */ /* 0x0000620000201800 */
[----:B------:R-:W-:Y:S05]  /*b2e0*/  BRA `(.L_x_7339) ;  /* 0x0000000800bc7947 */ /* 0x000fea0003800000 */
.L_x_7344:
[----:B------:R0:W5:Y:S01]  /*b2f0*/  LDG.E.64 R2, desc[UR36][R4.64] ;  /* 0x0000002404027981 */ /* 0x000162000c1e1b00 */
[----:B------:R-:W-:Y:S05]  /*b300*/  BRA `(.L_x_7339) ;  /* 0x0000000800b47947 */ /* 0x000fea0003800000 */
.L_x_7334:
        /* <DEDUP_REMOVED lines=13> */
.L_x_7348:
[----:B------:R0:W5:Y:S01]  /*b3e0*/  LDG.E.64 R2, desc[UR36][R4.64] ;  /* 0x0000002404027981 */ /* 0x000162000c1e1b00 */
[----:B------:R-:W-:Y:S05]  /*b3f0*/  BRA `(.L_x_7339) ;  /* 0x0000000800787947 */ /* 0x000fea0003800000 */
.L_x_7347:
        /* <DEDUP_REMOVED lines=28> */
.L_x_7350:
        /* <DEDUP_REMOVED lines=15> */
.L_x_7349:
[----:B------:R-:W2:Y:S02]  /*b6b0*/  LDG.E.U16 R0, desc[UR36][R4.64] ;  /* 0x0000002404007981 */ /* 0x000ea4000c1e1500 */
[----:B--2---:R-:W-:-:S05]  /*b6c0*/  SHF.L.U32 R0, R0, 0x10, RZ ;  /* 0x0000001000007819 */ /* 0x004fca00000006ff */
[----:B------:R-:W-:-:S04]  /*b6d0*/  FMUL.FTZ R0, R0, 1 ;  /* 0x3f80000000007820 */ /* 0x000fc80000410000 */
[----:B------:R0:W1:Y:S01]  /*b6e0*/  F2F.F64.F32 R2, R0 ;  /* 0x0000000000027310 */ /* 0x0000620000201800 */
[----:B------:R-:W-:Y:S05]  /*b6f0*/  BRA `(.L_x_7339) ;  /* 0x0000000400b87947 */ /* 0x000fea0003800000 */
.L_x_7346:
        /* <DEDUP_REMOVED lines=11> */
.L_x_7353:
        /* <DEDUP_REMOVED lines=21> */
.L_x_7357:
[----:B------:R-:W-:Y:S05]  /*b900*/  BSYNC B1 ;  /* 0x0000000000017941 */ /* 0x000fea0003800000 */
.L_x_7356:
[----:B------:R-:W-:Y:S01]  /*b910*/  LEA R3, R0, 0x3b800000, 0x17 ;  /* 0x3b80000000037811 */ /* 0x000fe200078eb8ff */
[----:B------:R-:W-:-:S05]  /*b920*/  IMAD.SHL.U32 R0, R2, 0x100000, RZ ;  /* 0x0010000002007824 */ /* 0x000fca00078e00ff */
[----:B------:R-:W-:-:S07]  /*b930*/  LOP3.LUT R0, R3, R0, R4, 0xfe, !PT ;  /* 0x0000000003007212 */ /* 0x000fce00078efe04 */
.L_x_7355:
[----:B------:R-:W-:Y:S05]  /*b940*/  BSYNC B0 ;  /* 0x0000000000007941 */ /* 0x000fea0003800000 */
.L_x_7354:
[----:B------:R-:W-:-:S04]  /*b950*/  FMUL.FTZ R0, R0, 1 ;  /* 0x3f80000000007820 */ /* 0x000fc80000410000 */
[----:B------:R0:W1:Y:S01]  /*b960*/  F2F.F64.F32 R2, R0 ;  /* 0x0000000000027310 */ /* 0x0000620000201800 */
[----:B------:R-:W-:Y:S05]  /*b970*/  BRA `(.L_x_7339) ;  /* 0x0000000400187947 */ /* 0x000fea0003800000 */
.L_x_7352:
        /* <DEDUP_REMOVED lines=21> */
.L_x_7361:
[----:B------:R-:W-:Y:S05]  /*bad0*/  BSYNC B1 ;  /* 0x0000000000017941 */ /* 0x000fea0003800000 */
.L_x_7360:
[----:B------:R-:W-:Y:S01]  /*bae0*/  LEA R3, R0, 0x37800000, 0x17 ;  /* 0x3780000000037811 */ /* 0x000fe200078eb8ff */
[----:B------:R-:W-:-:S05]  /*baf0*/  IMAD.SHL.U32 R0, R2, 0x200000, RZ ;  /* 0x0020000002007824 */ /* 0x000fca00078e00ff */
[----:B------:R-:W-:-:S07]  /*bb00*/  LOP3.LUT R0, R3, R0, R4, 0xfe, !PT ;  /* 0x0000000003007212 */ /* 0x000fce00078efe04 */
.L_x_7359:
[----:B------:R-:W-:Y:S05]  /*bb10*/  BSYNC B0 ;  /* 0x0000000000007941 */ /* 0x000fea0003800000 */
.L_x_7358:
[----:B------:R-:W-:-:S04]  /*bb20*/  FMUL.FTZ R0, R0, 1 ;  /* 0x3f80000000007820 */ /* 0x000fc80000410000 */
[----:B------:R0:W1:Y:S01]  /*bb30*/  F2F.F64.F32 R2, R0 ;  /* 0x0000000000027310 */ /* 0x0000620000201800 */
[----:B------:R-:W-:Y:S05]  /*bb40*/  BRA `(.L_x_7339) ;  /* 0x0000000000a47947 */ /* 0x000fea0003800000 */
.L_x_7351:
        /* <DEDUP_REMOVED lines=14> */
.L_x_7365:
[----:B------:R-:W-:Y:S05]  /*bc30*/  BSYNC B0 ;  /* 0x0000000000007941 */ /* 0x000fea0003800000 */
.L_x_7364:
[----:B------:R-:W-:-:S04]  /*bc40*/  FMUL.FTZ R0, R0, 1 ;  /* 0x3f80000000007820 */ /* 0x000fc80000410000 */
[----:B------:R0:W1:Y:S01]  /*bc50*/  F2F.F64.F32 R2, R0 ;  /* 0x0000000000027310 */ /* 0x0000620000201800 */
[----:B------:R-:W-:Y:S05]  /*bc60*/  BRA `(.L_x_7339) ;  /* 0x00000000005c7947 */ /* 0x000fea0003800000 */
.L_x_7338:
        /* <DEDUP_REMOVED lines=16> */
.L_x_7366:
[----:B------:R-:W-:Y:S01]  /*bd70*/  CS2R R2, SRZ ;  /* 0x0000000000027805 */ /* 0x000fe2000001ff00 */
[----:B------:R-:W-:Y:S06]  /*bd80*/  BRA `(.L_x_7339) ;  /* 0x0000000000147947 */ /* 0x000fec0003800000 */
.L_x_7363:
[----:B------:R-:W2:Y:S02]  /*bd90*/  LDG.E.64 R2, desc[UR36][R4.64] ;  /* 0x0000002404027981 */ /* 0x000ea4000c1e1b00 */
[----:B--2---:R-:W0:Y:S01]  /*bda0*/  I2F.F64.U64 R2, R2 ;  /* 0x0000000200027312 */ /* 0x004e220000301800 */
[----:B------:R-:W-:Y:S05]  /*bdb0*/  BRA `(.L_x_7339) ;  /* 0x0000000000087947 */ /* 0x000fea0003800000 */
.L_x_7362:
[----:B------:R-:W2:Y:S02]  /*bdc0*/  LDG.E R2, desc[UR36][R4.64] ;  /* 0x0000002404027981 */ /* 0x000ea4000c1e1900 */
[----:B--2---:R-:W0:Y:S02]  /*bdd0*/  I2F.F64.U32 R2, R2 ;  /* 0x0000000200027312 */ /* 0x004e240000201800 */
.L_x_7339:
[----:B------:R-:W0:Y:S02]  /*bde0*/  LDC.U8 R6, c[0x0][0x421] ;  /* 0x00010840ff067b82 */ /* 0x000e240000000000 */
[----:B012345:R0:W1:Y:S01]  /*bdf0*/  FRND.F64 R4, R2 ;  /* 0x0000000200047313 */ /* 0x03f0620000301800 */
        /* <DEDUP_REMOVED lines=12> */
[----:B0-----:R-:W-:Y:S01]  /*bec0*/  STG.E.U8 desc[UR36][R16.64], R3 ;  /* 0x0000000310007986 */ /* 0x001fe2000c101124 */
[----:B------:R-:W-:Y:S05]  /*bed0*/  EXIT ;  /* 0x000000000000794d */ /* 0x000fea0003800000 */
.L_x_7370:
[----:B------:R-:W0:Y:S02]  /*bee0*/  F2I.S64.F64 R2, R2 ;  /* 0x0000000200027311 */ /* 0x000e240000301900 */
[----:B0-----:R-:W-:-:S05]  /*bef0*/  IMAD.MOV.U32 R5, RZ, RZ, R2 ;  /* 0x000000ffff057224 */ /* 0x001fca00078e0002 */
[----:B------:R-:W-:Y:S01]  /*bf00*/  STG.E.U8 desc[UR36][R16.64], R5 ;  /* 0x0000000510007986 */ /* 0x000fe2000c101124 */
[----:B------:R-:W-:Y:S05]  /*bf10*/  EXIT ;  /* 0x000000000000794d */ /* 0x000fea0003800000 */
.L_x_7369:
[----:B------:R-:W-:-:S13]  /*bf20*/  ISETP.NE.AND P0, PT, R0, 0x2, PT ;  /* 0x000000020000780c */ /* 0x000fda0003f05270 */
[----:B------:R-:W-:Y:S05]  /*bf30*/  @!P0 BRA `(.L_x_7372) ;  /* 0x0000000000288947 */ /* 0x000fea0003800000 */
[----:B------:R-:W-:-:S13]  /*bf40*/  ISETP.NE.AND P0, PT, R0, 0x3, PT ;  /* 0x000000030000780c */ /* 0x000fda0003f05270 */
[----:B------:R-:W-:Y:S05]  /*bf50*/  @!P0 BRA `(.L_x_7373) ;  /* 0x0000000000148947 */ /* 0x000fea0003800000 */
[----:B------:R-:W-:-:S13]  /*bf60*/  ISETP.NE.AND P0, PT, R0, 0x4, PT ;  /* 0x000000040000780c */ /* 0x000fda0003f05270 */
[----:B------:R-:W-:Y:S05]  /*bf70*/  @P0 BRA `(.L_x_7371) ;  /* 0x0000000c00880947 */ /* 0x000fea0003800000 */
[----:B------:R-:W0:Y:S02]  /*bf80*/  F2I.S64.F64 R2, R2 ;  /* 0x0000000200027311 */ /* 0x000e240000301900 */
[----:B0-----:R-:W-:Y:S01]  /*bf90*/  STG.E.64 desc[UR36][R16.64], R2 ;  /* 0x0000000210007986 */ /* 0x001fe2000c101b24 */
[----:B------:R-:W-:Y:S05]  /*bfa0*/  EXIT ;  /* 0x000000000000794d */ /* 0x000fea0003800000 */
.L_x_7373:
[----:B------:R-:W0:Y:S02]  /*bfb0*/  F2I.F64 R3, R2 ;  /* 0x0000000200037311 */ /* 0x000e240000301100 */
[----:B0-----:R-:W-:Y:S01]  /*bfc0*/  STG.E desc[UR36][R16.64], R3 ;  /* 0x0000000310007986 */ /* 0x001fe2000c101924 */
[----:B------:R-:W-:Y:S05]  /*bfd0*/  EXIT ;  /* 0x000000000000794d */ /* 0x000fea0003800000 */
.L_x_7372:
[----:B------:R-:W0:Y:S02]  /*bfe0*/  F2I.F64 R3, R2 ;  /* 0x0000000200037311 */ /* 0x000e240000301100 */
[----:B0-----:R-:W-:Y:S01]  /*bff0*/  STG.E.U16 desc[UR36][R16.64], R3 ;  /* 0x0000000310007986 */ /* 0x001fe2000c101524 */
[----:B------:R-:W-:Y:S05]  /*c000*/  EXIT ;  /* 0x000000000000794d */ /* 0x000fea0003800000 */
.L_x_7368:
        /* <DEDUP_REMOVED lines=13> */
.L_x_7375:
        /* <DEDUP_REMOVED lines=8> */
.L_x_7374:
        /* <DEDUP_REMOVED lines=14> */
.L_x_7377:
        /* <DEDUP_REMOVED lines=9> */
.L_x_7376:
[----:B------:R-:W-:Y:S01]  /*c2d0*/  STG.E.64 desc[UR36][R16.64], R4 ;  /* 0x0000000410007986 */ /* 0x000fe2000c101b24 */
[----:B------:R-:W-:Y:S05]  /*c2e0*/  EXIT ;  /* 0x000000000000794d */ /* 0x000fea0003800000 */
.L_x_7367:
        /* <DEDUP_REMOVED lines=12> */
.L_x_7380:
[----:B------:R-:W-:-:S05]  /*c3b0*/  CS2R R6, SRZ ;  /* 0x0000000000067805 */ /* 0x000fca000001ff00 */
[----:B------:R-:W-:Y:S01]  /*c3c0*/  STG.E.128 desc[UR36][R16.64], R4 ;  /* 0x0000000410007986 */ /* 0x000fe2000c101d24 */
[----:B------:R-:W-:Y:S05]  /*c3d0*/  EXIT ;  /* 0x000000000000794d */ /* 0x000fea0003800000 */
.L_x_7379:
        /* <DEDUP_REMOVED lines=25> */
.L_x_7384:
[----:B------:R-:W-:Y:S05]  /*c570*/  BSYNC B0 ;  /* 0x0000000000007941 */ /* 0x000fea0003800000 */
.L_x_7383:
[----:B------:R-:W-:-:S05]  /*c580*/  LOP3.LUT R3, R0, R3, RZ, 0xfc, !PT ;  /* 0x0000000300037212 */ /* 0x000fca00078efcff */
[----:B------:R-:W-:Y:S01]  /*c590*/  STG.E.U8 desc[UR36][R16.64], R3 ;  /* 0x0000000310007986 */ /* 0x000fe2000c101124 */
[----:B------:R-:W-:Y:S05]  /*c5a0*/  EXIT ;  /* 0x000000000000794d */ /* 0x000fea0003800000 */
.L_x_7382:
        /* <DEDUP_REMOVED lines=17> */
.L_x_7386:
[----:B------:R-:W-:Y:S01]  /*c6c0*/  IMAD.MOV.U32 R0, RZ, RZ, 0x7f ;  /* 0x0000007fff007424 */ /* 0x000fe200078e00ff */
[----:B------:R-:W-:-:S04]  /*c6d0*/  ISETP.GT.U32.AND P0, PT, R2, 0x7f800000, PT ;  /* 0x7f8000000200780c */ /* 0x000fc80003f04070 */
[----:B------:R-:W-:-:S09]  /*c6e0*/  SEL R0, R0, 0x7c, P0 ;  /* 0x0000007c00007807 */ /* 0x000fd20000000000 */
.L_x_7387:
[----:B------:R-:W-:Y:S05]  /*c6f0*/  BSYNC B0 ;  /* 0x0000000000007941 */ /* 0x000fea0003800000 */
.L_x_7385:
[----:B------:R-:W-:-:S04]  /*c700*/  LOP3.LUT R2, R3, 0x80000000, RZ, 0xc0, !PT ;  /* 0x8000000003027812 */ /* 0x000fc800078ec0ff */
[----:B------:R-:W-:-:S04]  /*c710*/  SHF.R.U32.HI R3, RZ, 0x18, R2 ;  /* 0x00000018ff037819 */ /* 0x000fc80000011602 */
[----:B------:R-:W-:-:S05]  /*c720*/  LOP3.LUT R3, R0, R3, RZ, 0xfc, !PT ;  /* 0x0000000300037212 */ /* 0x000fca00078efcff */
[----:B------:R-:W-:Y:S01]  /*c730*/  STG.E.U8 desc[UR36][R16.64], R3 ;  /* 0x0000000310007986 */ /* 0x000fe2000c101124 */
[----:B------:R-:W-:Y:S05]  /*c740*/  EXIT ;  /* 0x000000000000794d */ /* 0x000fea0003800000 */
.L_x_7381:
        /* <DEDUP_REMOVED lines=8> */
.L_x_7378:
        /* <DEDUP_REMOVED lines=9> */
[----:B0-----:R-:W-:Y:S01]  /*c860*/  STG.E.U16 desc[UR36][R16.64], R3 ;  /* 0x0000000310007986 */ /* 0x001fe2000c101524 */
[----:B------:R-:W-:Y:S05]  /*c870*/  EXIT ;  /* 0x000000000000794d */ /* 0x000fea0003800000 */
.L_x_7390:
        /* <DEDUP_REMOVED lines=21> */
.L_x_7393:
[----:B------:R-:W-:-:S04]  /*c9d0*/  LOP3.LUT R2, R3, 0x80000000, RZ, 0xc0, !PT ;  /* 0x8000000003027812 */ /* 0x000fc800078ec0ff */
[----:B------:R-:W-:-:S04]  /*c9e0*/  SHF.R.U32.HI R3, RZ, 0x18, R2 ;  /* 0x00000018ff037819 */ /* 0x000fc80000011602 */
[----:B------:R-:W-:-:S04]  /*c9f0*/  LOP3.LUT R0, R0, R3, RZ, 0xfc, !PT ;  /* 0x0000000300007212 */ /* 0x000fc800078efcff */
[----:B------:R-:W-:-:S07]  /*ca00*/  PRMT R8, R0, 0x7610, R8 ;  /* 0x0000761000087816 */ /* 0x000fce0000000008 */
.L_x_7392:
[----:B------:R-:W-:Y:S05]  /*ca10*/  BSYNC B0 ;  /* 0x0000000000007941 */ /* 0x000fea0003800000 */
.L_x_7391:
[----:B------:R-:W-:Y:S01]  /*ca20*/  STG.E.U8 desc[UR36][R16.64], R8 ;  /* 0x0000000810007986 */ /* 0x000fe2000c101124 */
[----:B------:R-:W-:Y:S05]  /*ca30*/  EXIT ;  /* 0x000000000000794d */ /* 0x000fea0003800000 */
.L_x_7389:
        /* <DEDUP_REMOVED lines=21> */
.L_x_7396:
[----:B------:R-:W-:-:S04]  /*cb90*/  LOP3.LUT R2, R3, 0x80000000, RZ, 0xc0, !PT ;  /* 0x8000000003027812 */ /* 0x000fc800078ec0ff */
[----:B------:R-:W-:-:S04]  /*cba0*/  SHF.R.U32.HI R3, RZ, 0x18, R2 ;  /* 0x00000018ff037819 */ /* 0x000fc80000011602 */
[----:B------:R-:W-:-:S04]  /*cbb0*/  LOP3.LUT R0, R0, R3, RZ, 0xfc, !PT ;  /* 0x0000000300007212 */ /* 0x000fc800078efcff */
[----:B------:R-:W-:-:S07]  /*cbc0*/  PRMT R8, R0, 0x7610, R8 ;  /* 0x0000761000087816 */ /* 0x000fce0000000008 */
.L_x_7395:
[----:B------:R-:W-:Y:S05]  /*cbd0*/  BSYNC B0 ;  /* 0x0000000000007941 */ /* 0x000fea0003800000 */
.L_x_7394:
[----:B------:R-:W-:Y:S01]  /*cbe0*/  STG.E.U8 desc[UR36][R16.64], R8 ;  /* 0x0000000810007986 */ /* 0x000fe2000c101124 */
[----:B------:R-:W-:Y:S05]  /*cbf0*/  EXIT ;  /* 0x000000000000794d */ /* 0x000fea0003800000 */
.L_x_7388:
        /* <DEDUP_REMOVED lines=26> */
.L_x_7371:
        /* <DEDUP_REMOVED lines=16> */
.L_x_7399:
[----:B------:R-:W-:Y:S05]  /*cea0*/  EXIT ;  /* 0x000000000000794d */ /* 0x000fea0003800000 */
.L_x_7398:
[----:B------:R-:W0:Y:S02]  /*ceb0*/  F2I.U64.F64 R2, R2 ;  /* 0x0000000200027311 */ /* 0x000e240000301800 */
[----:B0-----:R-:W-:Y:S01]  /*cec0*/  STG.E.64 desc[UR36][R16.64], R2 ;  /* 0x0000000210007986 */ /* 0x001fe2000c101b24 */
[----:B------:R-:W-:Y:S05]  /*ced0*/  EXIT ;  /* 0x000000000000794d */ /* 0x000fea0003800000 */
.L_x_7397:
[----:B------:R-:W0:Y:S02]  /*cee0*/  F2I.U32.F64 R3, R2 ;  /* 0x0000000200037311 */ /* 0x000e240000301000 */
[----:B0-----:R-:W-:Y:S01]  /*cef0*/  STG.E desc[UR36][R16.64], R3 ;  /* 0x0000000310007986 */ /* 0x001fe2000c101924 */
[----:B------:R-:W-:Y:S05]  /*cf00*/  EXIT ;  /* 0x000000000000794d */ /* 0x000fea0003800000 */
.L_x_7400:
        /* <DEDUP_REMOVED lines=15> */
.L_x_19631:


//--------------------- .text._ZN2at6native27unrolled_elementwise_kernelIZZZNS0_17round_kernel_cudaERNS_18TensorIteratorBaseEENKUlvE_clEvENKUlvE_clEvEUldE_St5arrayIPcLm2EELi4E23TrivialOffsetCalculatorILi1EjESB_NS0_6memory12LoadWithCastILi1EEENSC_13StoreWithCastILi1EEEEEviT_T0_T2_T3_T4_T5_ --------------------------
	.section	.text._ZN2at6native27unrolled_elementwise_kernelIZZZNS0_17round_kernel_cudaERNS_18TensorIteratorBaseEENKUlvE_clEvENKUlvE_clEvEUldE_St5arrayIPcLm2EELi4E23TrivialOffsetCalculatorILi1EjESB_NS0_6memory12LoadWithCastILi1EEENSC_13StoreWithCastILi1EEEEEviT_T0_T2_T3_T4_T5_,"ax",@progbits
	.align	128
        .global         _ZN2at6native27unrolled_elementwise_kernelIZZZNS0_17round_kernel_cudaERNS_18TensorIteratorBaseEENKUlvE_clEvENKUlvE_clEvEUldE_St5arrayIPcLm2EELi4E23TrivialOffsetCalculatorILi1EjESB_NS0_6memory12LoadWithCastILi1EEENSC_13StoreWithCastILi1EEEEEviT_T0_T2_T3_T4_T5_
        .type           _ZN2at6native27unrolled_elementwise_kernelIZZZNS0_17round_kernel_cudaERNS_18TensorIteratorBaseEENKUlvE_clEvENKUlvE_clEvEUldE_St5arrayIPcLm2EELi4E23TrivialOffsetCalculatorILi1EjESB_NS0_6memory12LoadWithCastILi1EEENSC_13StoreWithCastILi1EEEEEviT_T0_T2_T3_T4_T5_,@function
        .size           _ZN2at6native27unrolled_elementwise_kernelIZZZNS0_17round_kernel_cudaERNS_18TensorIteratorBaseEENKUlvE_clEvENKUlvE_clEvEUldE_St5arrayIPcLm2EELi4E23TrivialOffsetCalculatorILi1EjESB_NS0_6memory12LoadWithCastILi1EEENSC_13StoreWithCastILi1EEEEEviT_T0_T2_T3_T4_T5_,(.L_x_19632 - _ZN2at6native27unrolled_elementwise_kernelIZZZNS0_17round_kernel_cudaERNS_18TensorIteratorBaseEENKUlvE_clEvENKUlvE_clEvEUldE_St5arrayIPcLm2EELi4E23TrivialOffsetCalculatorILi1EjESB_NS0_6memory12LoadWithCastILi1EEENSC_13StoreWithCastILi1EEEEEviT_T0_T2_T3_T4_T5_)
        .other          _ZN2at6native27unrolled_elementwise_kernelIZZZNS0_17round_kernel_cudaERNS_18TensorIteratorBaseEENKUlvE_clEvENKUlvE_clEvEUldE_St5arrayIPcLm2EELi4E23TrivialOffsetCalculatorILi1EjESB_NS0_6memory12LoadWithCastILi1EEENSC_13StoreWithCastILi1EEEEEviT_T0_T2_T3_T4_T5_,@"STO_CUDA_ENTRY STV_DEFAULT"
_ZN2at6native27unrolled_elementwise_kernelIZZZNS0_17round_kernel_cudaERNS_18TensorIteratorBaseEENKUlvE_clEvENKUlvE_clEvEUldE_St5arrayIPcLm2EELi4E23TrivialOffsetCalculatorILi1EjESB_NS0_6memory12LoadWithCastILi1EEENSC_13StoreWithCastILi1EEEEEviT_T0_T2_T3_T4_T5_:
.text._ZN2at6native27unrolled_elementwise_kernelIZZZNS0_17round_kernel_cudaERNS_18TensorIteratorBaseEENKUlvE_clEvENKUlvE_clEvEUldE_St5arrayIPcLm2EELi4E23TrivialOffsetCalculatorILi1EjESB_NS0_6memory12LoadWithCastILi1EEENSC_13StoreWithCastILi1EEEEEviT_T0_T2_T3_T4_T5_:
        /* <DEDUP_REMOVED lines=32> */
.L_x_7406:
[----:B------:R-:W2:Y:S02]  /*0200*/  LDG.E.U8 R4, desc[UR36][R4.64] ;  /* 0x0000002404047981 */ /* 0x000ea4000c1e1100 */
[----:B--2---:R0:W1:Y:S01]  /*0210*/  I2F.F64.U16 R36, R4 ;  /* 0x0000000400247312 */ /* 0x0040620000101800 */
[----:B------:R-:W-:Y:S05]  /*0220*/  BRA `(.L_x_7408) ;  /* 0x0000000c00747947 */ /* 0x000fea0003800000 */
.L_x_7405:
        /* <DEDUP_REMOVED lines=9> */
.L_x_7410:
[----:B------:R-:W2:Y:S02]  /*02c0*/  LDG.E R4, desc[UR36][R4.64] ;  /* 0x0000002404047981 */ /* 0x000ea4000c1e1900 */
[----:B--2---:R1:W2:Y:S01]  /*02d0*/  I2F.F64 R36, R4 ;  /* 0x0000000400247312 */ /* 0x0042a20000201c00 */
[----:B------:R-:W-:Y:S05]  /*02e0*/  BRA `(.L_x_7408) ;  /* 0x0000000c00447947 */ /* 0x000fea0003800000 */
.L_x_7409:
[----:B------:R-:W2:Y:S02]  /*02f0*/  LDG.E.U16 R4, desc[UR36][R4.64] ;  /* 0x0000002404047981 */ /* 0x000ea4000c1e1500 */
[----:B--2---:R3:W4:Y:S01]  /*0300*/  I2F.F64.S16 R36, R4 ;  /* 0x0000000400247312 */ /* 0x0047220000101c00 */
[----:B------:R-:W-:Y:S05]  /*0310*/  BRA `(.L_x_7408) ;  /* 0x0000000c00387947 */ /* 0x000fea0003800000 */
.L_x_7404:
        /* <DEDUP_REMOVED lines=10> */
.L_x_7412:
[----:B------:R-:W2:Y:S02]  /*03c0*/  LDG.E.U16 R0, desc[UR36][R4.64] ;  /* 0x0000002404007981 */ /* 0x000ea4000c1e1500 */
[----:B--2---:R-:W-:-:S05]  /*03d0*/  HADD2.F32 R0, -RZ, R0.H0_H0 ;  /* 0x20000000ff007230 */ /* 0x004fca0000004100 */
[----:B------:R-:W-:-:S04]  /*03e0*/  FMUL.FTZ R0, R0, 1 ;  /* 0x3f80000000007820 */ /* 0x000fc80000410000 */
[----:B------:R0:W1:Y:S01]  /*03f0*/  F2F.F64.F32 R36, R0 ;  /* 0x0000000000247310 */ /* 0x0000620000201800 */
[----:B------:R-:W-:Y:S05]  /*0400*/  BRA `(.L_x_7408) ;  /* 0x0000000800fc7947 */ /* 0x000fea0003800000 */
.L_x_7411:
        /* <DEDUP_REMOVED lines=10> */
.L_x_7414:
[----:B------:R-:W2:Y:S02]  /*04b0*/  LDG.E.U16 R4, desc[UR36][R4.64] ;  /* 0x0000002404047981 */ /* 0x000ea4000c1e1500 */
[----:B--2---:R-:W-:-:S05]  /*04c0*/  HADD2.F32 R0, -RZ, R4.H0_H0 ;  /* 0x20000004ff007230 */ /* 0x004fca0000004100 */
[----:B------:R-:W-:-:S04]  /*04d0*/  FMUL.FTZ R0, R0, 1 ;  /* 0x3f80000000007820 */ /* 0x000fc80000410000 */
[----:B------:R0:W1:Y:S01]  /*04e0*/  F2F.F64.F32 R36, R0 ;  /* 0x0000000000247310 */ /* 0x0000620000201800 */
[----:B------:R-:W-:Y:S05]  /*04f0*/  BRA `(.L_x_7408) ;  /* 0x0000000800c07947 */ /* 0x000fea0003800000 */
.L_x_7413:
[----:B------:R0:W5:Y:S01]  /*0500*/  LDG.E.64 R36, desc[UR36][R4.64] ;  /* 0x0000002404247981 */ /* 0x000162000c1e1b00 */
[----:B------:R-:W-:Y:S05]  /*0510*/  BRA `(.L_x_7408) ;  /* 0x0000000800b87947 */ /* 0x000fea0003800000 */
.L_x_7403:
        /* <DEDUP_REMOVED lines=13> */
.L_x_7417:
[----:B------:R0:W5:Y:S01]  /*05f0*/  LDG.E.64 R36, desc[UR36][R4.64] ;  /* 0x0000002404247981 */ /* 0x000162000c1e1b00 */
[----:B------:R-:W-:Y:S05]  /*0600*/  BRA `(.L_x_7408) ;  /* 0x00000008007c7947 */ /* 0x000fea0003800000 */
.L_x_7416:
        /* <DEDUP_REMOVED lines=28> */
.L_x_7419:
        /* <DEDUP_REMOVED lines=16> */
.L_x_7418:
[----:B------:R-:W2:Y:S02]  /*08d0*/  LDG.E.U16 R0, desc[UR36][R4.64] ;  /* 0x0000002404007981 */ /* 0x000ea4000c1e1500 */
[----:B--2---:R-:W-:-:S04]  /*08e0*/  IMAD.U32 R0, R0, 0x10000, RZ ;  /* 0x0001000000007824 */ /* 0x004fc800078e00ff */
[----:B------:R-:W-:-:S04]  /*08f0*/  FMUL.FTZ R0, R0, 1 ;  /* 0x3f80000000007820 */ /* 0x000fc80000410000 */
[----:B------:R0:W1:Y:S01]  /*0900*/  F2F.F64.F32 R36, R0 ;  /* 0x0000000000247310 */ /* 0x0000620000201800 */
[----:B------:R-:W-:Y:S05]  /*0910*/  BRA `(.L_x_7408) ;  /* 0x0000000400b87947 */ /* 0x000fea0003800000 */
.L_x_7415:
        /* <DEDUP_REMOVED lines=11> */
.L_x_7422:
        /* <DEDUP_REMOVED lines=21> */
.L_x_7426:
[----:B------:R-:W-:Y:S05]  /*0b20*/  BSYNC B1 ;  /* 0x0000000000017941 */ /* 0x000fea0003800000 */
.L_x_7425:
[----:B------:R-:W-:Y:S01]  /*0b30*/  LEA R5, R0, 0x3b800000, 0x17 ;  /* 0x3b80000000057811 */ /* 0x000fe200078eb8ff */
[----:B------:R-:W-:-:S05]  /*0b40*/  IMAD.SHL.U32 R0, R3, 0x100000, RZ ;  /* 0x0010000003007824 */ /* 0x000fca00078e00ff */
[----:B------:R-:W-:-:S07]  /*0b50*/  LOP3.LUT R0, R5, R0, R6, 0xfe, !PT ;  /* 0x0000000005007212 */ /* 0x000fce00078efe06 */
.L_x_7424:
[----:B------:R-:W-:Y:S05]  /*0b60*/  BSYNC B0 ;  /* 0x0000000000007941 */ /* 0x000fea0003800000 */
.L_x_7423:
[----:B------:R-:W-:-:S04]  /*0b70*/  FMUL.FTZ R0, R0, 1 ;  /* 0x3f80000000007820 */ /* 0x000fc80000410000 */
[----:B------:R0:W1:Y:S01]  /*0b80*/  F2F.F64.F32 R36, R0 ;  /* 0x0000000000247310 */ /* 0x0000620000201800 */
[----:B------:R-:W-:Y:S05]  /*0b90*/  BRA `(.L_x_7408) ;  /* 0x0000000400187947 */ /* 0x000fea0003800000 */
.L_x_7421:
        /* <DEDUP_REMOVED lines=21> */
.L_x_7430:
[----:B------:R-:W-:Y:S05]  /*0cf0*/  BSYNC B1 ;  /* 0x0000000000017941 */ /* 0x000fea0003800000 */
.L_x_7429:
[----:B------:R-:W-:Y:S01]  /*0d00*/  LEA R5, R0, 0x37800000, 0x17 ;  /* 0x3780000000057811 */ /* 0x000fe200078eb8ff */
[----:B------:R-:W-:-:S05]  /*0d10*/  IMAD.SHL.U32 R0, R3, 0x200000, RZ ;  /* 0x0020000003007824 */ /* 0x000fca00078e00ff */
[----:B------:R-:W-:-:S07]  /*0d20*/  LOP3.LUT R0, R5, R0, R6, 0xfe, !PT ;  /* 0x0000000005007212 */ /* 0x000fce00078efe06 */
.L_x_7428:
[----:B------:R-:W-:Y:S05]  /*0d30*/  BSYNC B0 ;  /* 0x0000000000007941 */ /* 0x000fea0003800000 */
.L_x_7427:
[----:B------:R-:W-:-:S04]  /*0d40*/  FMUL.FTZ R0, R0, 1 ;  /* 0x3f80000000007820 */ /* 0x000fc80000410000 */
[----:B------:R0:W1:Y:S01]  /*0d50*/  F2F.F64.F32 R36, R0 ;  /* 0x0000000000247310 */ /* 0x0000620000201800 */
[----:B------:R-:W-:Y:S05]  /*0d60*/  BRA `(.L_x_7408) ;  /* 0x0000000000a47947 */ /* 0x000fea0003800000 */
.L_x_7420:
        /* <DEDUP_REMOVED lines=14> */
.L_x_7434:
[----:B------:R-:W-:Y:S05]  /*0e50*/  BSYNC B0 ;  /* 0x0000000000007941 */ /* 0x000fea0003800000 */
.L_x_7433:
[----:B------:R-:W-:-:S04]  /*0e60*/  FMUL.FTZ R0, R0, 1 ;  /* 0x3f80000000007820 */ /* 0x000fc80000410000 */
[----:B------:R0:W1:Y:S01]  /*0e70*/  F2F.F64.F32 R36, R0 ;  /* 0x0000000000247310 */ /* 0x0000620000201800 */
[----:B------:R-:W-:Y:S05]  /*0e80*/  BRA `(.L_x_7408) ;  /* 0x00000000005c7947 */ /* 0x000fea0003800000 */
.L_x_7407:
        /* <DEDUP_REMOVED lines=16> */
.L_x_7435:
[----:B------:R-:W-:Y:S01]  /*0f90*/  CS2R R36, SRZ ;  /* 0x0000000000247805 */ /* 0x000fe2000001ff00 */
[----:B------:R-:W-:Y:S06]  /*0fa0*/  BRA `(.L_x_7408) ;  /* 0x0000000000147947 */ /* 0x000fec0003800000 */
.L_x_7432:
[----:B------:R-:W2:Y:S02]  /*0fb0*/  LDG.E.64 R36, desc[UR36][R4.64] ;  /* 0x0000002404247981 */ /* 0x000ea4000c1e1b00 */
[----:B--2---:R-:W0:Y:S01]  /*0fc0*/  I2F.F64.U64 R36, R36 ;  /* 0x0000002400247312 */ /* 0x004e220000301800 */
[----:B------:R-:W-:Y:S05]  /*0fd0*/  BRA `(.L_x_7408) ;  /* 0x0000000000087947 */ /* 0x000fea0003800000 */
.L_x_7431:
[----:B------:R-:W2:Y:S02]  /*0fe0*/  LDG.E R4, desc[UR36][R4.64] ;  /* 0x0000002404047981 */ /* 0x000ea4000c1e1900 */
[----:B--2---:R0:W1:Y:S02]  /*0ff0*/  I2F.F64.U32 R36, R4 ;  /* 0x0000000400247312 */ /* 0x0040640000201800 */
.L_x_7408:
[----:B------:R-:W3:Y:S02]  /*1000*/  S2R R17, SR_TID.X ;  /* 0x0000000000117919 */ /* 0x000ee40000002100 */
[----:B---3--:R-:W-:-:S07]  /*1010*/  VIADD R17, R17, 0x80 ;  /* 0x0000008011117836 */ /* 0x008fce0000000000 */
.L_x_7402:
[----:B------:R-:W-:Y:S05]  /*1020*/  BSYNC B6 ;  /* 0x0000000000067941 */ /* 0x000fea0003800000 */
.L_x_7401:
        /* <DEDUP_REMOVED lines=24> */
.L_x_7441:
[----:B------:R-:W3:Y:S02]  /*11b0*/  LDG.E.U8 R4, desc[UR36][R4.64] ;  /* 0x0000002404047981 */ /* 0x000ee4000c1e1100 */
[----:B---3--:R0:W1:Y:S01]  /*11c0*/  I2F.F64.U16 R34, R4 ;  /* 0x0000000400227312 */ /* 0x0080620000101800 */
[----:B------:R-:W-:Y:S05]  /*11d0*/  BRA `(.L_x_7443) ;  /* 0x0000000c00707947 */ /* 0x000fea0003800000 */
.L_x_7440:
        /* <DEDUP_REMOVED lines=9> */
.L_x_7445:
[----:B------:R-:W3:Y:S02]  /*1270*/  LDG.E R4, desc[UR36][R4.64] ;  /* 0x0000002404047981 */ /* 0x000ee4000c1e1900 */
[----:B---3--:R0:W1:Y:S01]  /*1280*/  I2F.F64 R34, R4 ;  /* 0x0000000400227312 */ /* 0x0080620000201c00 */
[----:B------:R-:W-:Y:S05]  /*1290*/  BRA `(.L_x_7443) ;  /* 0x0000000c00407947 */ /* 0x000fea0003800000 */
.L_x_7444:
[----:B------:R-:W3:Y:S02]  /*12a0*/  LDG.E.U16 R4, desc[UR36][R4.64] ;  /* 0x0000002404047981 */ /* 0x000ee4000c1e1500 */
[----:B---3--:R0:W1:Y:S01]  /*12b0*/  I2F.F64.S16 R34, R4 ;  /* 0x0000000400227312 */ /* 0x0080620000101c00 */
[----:B------:R-:W-:Y:S05]  /*12c0*/  BRA `(.L_x_7443) ;  /* 0x0000000c00347947 */ /* 0x000fea0003800000 */
.L_x_7439:
        /* <DEDUP_REMOVED lines=10> */
.L_x_7447:
[----:B------:R-:W3:Y:S02]  /*1370*/  LDG.E.U16 R0, desc[UR36][R4.64] ;  /* 0x0000002404007981 */ /* 0x000ee4000c1e1500 */
[----:B---3--:R-:W-:-:S05]  /*1380*/  HADD2.F32 R0, -RZ, R0.H0_H0 ;  /* 0x20000000ff007230 */ /* 0x008fca0000004100 */
[----:B------:R-:W-:-:S04]  /*1390*/  FMUL.FTZ R0, R0, 1 ;  /* 0x3f80000000007820 */ /* 0x000fc80000410000 */
[----:B------:R0:W1:Y:S01]  /*13a0*/  F2F.F64.F32 R34, R0 ;  /* 0x0000000000227310 */ /* 0x0000620000201800 */
[----:B------:R-:W-:Y:S05]  /*13b0*/  BRA `(.L_x_7443) ;  /* 0x0000000800f87947 */ /* 0x000fea0003800000 */
.L_x_7446:
        /* <DEDUP_REMOVED lines=10> */
.L_x_7449:
[----:B------:R-:W3:Y:S02]  /*1460*/  LDG.E.U16 R4, desc[UR36][R4.64] ;  /* 0x0000002404047981 */ /* 0x000ee4000c1e1500 */
[----:B---3--:R-:W-:-:S05]  /*1470*/  HADD2.F32 R0, -RZ, R4.H0_H0 ;  /* 0x20000004ff007230 */ /* 0x008fca0000004100 */
[----:B------:R-:W-:-:S04]  /*1480*/  FMUL.FTZ R0, R0, 1 ;  /* 0x3f80000000007820 */ /* 0x000fc80000410000 */
[----:B------:R0:W1:Y:S01]  /*1490*/  F2F.F64.F32 R34, R0 ;  /* 0x0000000000227310 */ /* 0x0000620000201800 */
[----:B------:R-:W-:Y:S05]  /*14a0*/  BRA `(.L_x_7443) ;  /* 0x0000000800bc7947 */ /* 0x000fea0003800000 */
.L_x_7448:
[----:B------:R0:W5:Y:S01]  /*14b0*/  LDG.E.64 R34, desc[UR36][R4.64] ;  /* 0x0000002404227981 */ /* 0x000162000c1e1b00 */
[----:B------:R-:W-:Y:S05]  /*14c0*/  BRA `(.L_x_7443) ;  /* 0x0000000800b47947 */ /* 0x000fea0003800000 */
.L_x_7438:
        /* <DEDUP_REMOVED lines=13> */
.L_x_7452:
[----:B------:R0:W5:Y:S01]  /*15a0*/  LDG.E.64 R34, desc[UR36][R4.64] ;  /* 0x0000002404227981 */ /* 0x000162000c1e1b00 */
[----:B------:R-:W-:Y:S05]  /*15b0*/  BRA `(.L_x_7443) ;  /* 0x0000000800787947 */ /* 0x000fea0003800000 */
.L_x_7451:
        /* <DEDUP_REMOVED lines=28> */
.L_x_7454:
        /* <DEDUP_REMOVED lines=15> */
.L_x_7453:
[----:B------:R-:W3:Y:S02]  /*1870*/  LDG.E.U16 R0, desc[UR36][R4.64] ;  /* 0x0000002404007981 */ /* 0x000ee4000c1e1500 */
[----:B---3--:R-:W-:-:S04]  /*1880*/  IMAD.U32 R0, R0, 0x10000, RZ ;  /* 0x0001000000007824 */ /* 0x008fc800078e00ff */
[----:B------:R-:W-:-:S04]  /*1890*/  FMUL.FTZ R0, R0, 1 ;  /* 0x3f80000000007820 */ /* 0x000fc80000410000 */
[----:B------:R0:W1:Y:S01]  /*18a0*/  F2F.F64.F32 R34, R0 ;  /* 0x0000000000227310 */ /* 0x0000620000201800 */
[----:B------:R-:W-:Y:S05]  /*18b0*/  BRA `(.L_x_7443) ;  /* 0x0000000400b87947 */ /* 0x000fea0003800000 */
.L_x_7450:
        /* <DEDUP_REMOVED lines=11> */
.L_x_7457:
        /* <DEDUP_REMOVED lines=21> */
.L_x_7461:
[----:B------:R-:W-:Y:S05]  /*1ac0*/  BSYNC B1 ;  /* 0x0000000000017941 */ /* 0x000fea0003800000 */
.L_x_7460:
[----:B------:R-:W-:Y:S01]  /*1ad0*/  LEA R5, R0, 0x3b800000, 0x17 ;  /* 0x3b80000000057811 */ /* 0x000fe200078eb8ff */
[----:B------:R-:W-:-:S05]  /*1ae0*/  IMAD.SHL.U32 R0, R3, 0x100000, RZ ;  /* 0x0010000003007824 */ /* 0x000fca00078e00ff */
[----:B------:R-:W-:-:S07]  /*1af0*/  LOP3.LUT R0, R5, R0, R6, 0xfe, !PT ;  /* 0x0000000005007212 */ /* 0x000fce00078efe06 */
.L_x_7459:
[----:B------:R-:W-:Y:S05]  /*1b00*/  BSYNC B0 ;  /* 0x0000000000007941 */ /* 0x000fea0003800000 */
.L_x_7458:
[----:B------:R-:W-:-:S04]  /*1b10*/  FMUL.FTZ R0, R0, 1 ;  /* 0x3f80000000007820 */ /* 0x000fc80000410000 */
[----:B------:R0:W1:Y:S01]  /*1b20*/  F2F.F64.F32 R34, R0 ;  /* 0x0000000000227310 */ /* 0x0000620000201800 */
[----:B------:R-:W-:Y:S05]  /*1b30*/  BRA `(.L_x_7443) ;  /* 0x0000000400187947 */ /* 0x000fea0003800000 */
.L_x_7456:
        /* <DEDUP_REMOVED lines=21> */
.L_x_7465:
[----:B------:R-:W-:Y:S05]  /*1c90*/  BSYNC B1 ;  /* 0x0000000000017941 */ /* 0x000fea0003800000 */
.L_x_7464:
[----:B------:R-:W-:Y:S01]  /*1ca0*/  LEA R5, R0, 0x37800000, 0x17 ;  /* 0x3780000000057811 */ /* 0x000fe200078eb8ff */
[----:B------:R-:W-:-:S05]  /*1cb0*/  IMAD.SHL.U32 R0, R3, 0x200000, RZ ;  /* 0x0020000003007824 */ /* 0x000fca00078e00ff */
[----:B------:R-:W-:-:S07]  /*1cc0*/  LOP3.LUT R0, R5, R0, R6, 0xfe, !PT ;  /* 0x0000000005007212 */ /* 0x000fce00078efe06 */
.L_x_7463:
[----:B------:R-:W-:Y:S05]  /*1cd0*/  BSYNC B0 ;  /* 0x0000000000007941 */ /* 0x000fea0003800000 */
.L_x_7462:
[----:B------:R-:W-:-:S04]  /*1ce0*/  FMUL.FTZ R0, R0, 1 ;  /* 0x3f80000000007820 */ /* 0x000fc80000410000 */
[----:B------:R0:W1:Y:S01]  /*1cf0*/  F2F.F64.F32 R34, R0 ;  /* 0x0000000000227310 */ /* 0x0000620000201800 */
[----:B------:R-:W-:Y:S05]  /*1d00*/  BRA `(.L_x_7443) ;  /* 0x0000000000a47947 */ /* 0x000fea0003800000 */
.L_x_7455:
        /* <DEDUP_REMOVED lines=14> */
.L_x_7469:
[----:B------:R-:W-:Y:S05]  /*1df0*/  BSYNC B0 ;  /* 0x0000000000007941 */ /* 0x000fea0003800000 */
.L_x_7468:
[----:B------:R-:W-:-:S04]  /*1e00*/  FMUL.FTZ R0, R0, 1 ;  /* 0x3f80000000007820 */ /* 0x000fc80000410000 */
[----:B------:R0:W1:Y:S01]  /*1e10*/  F2F.F64.F32 R34, R0 ;  /* 0x0000000000227310 */ /* 0x0000620000201800 */
[----:B------:R-:W-:Y:S05]  /*1e20*/  BRA `(.L_x_7443) ;  /* 0x00000000005c7947 */ /* 0x000fea0003800000 */
.L_x_7442:
        /* <DEDUP_REMOVED lines=16> */
.L_x_7470:
[----:B------:R-:W-:Y:S01]  /*1f30*/  CS2R R34, SRZ ;  /* 0x0000000000227805 */ /* 0x000fe2000001ff00 */
[----:B------:R-:W-:Y:S06]  /*1f40*/  BRA `(.L_x_7443) ;  /* 0x0000000000147947 */ /* 0x000fec0003800000 */
.L_x_7467:
[----:B------:R-:W3:Y:S02]  /*1f50*/  LDG.E.64 R34, desc[UR36][R4.64] ;  /* 0x0000002404227981 */ /* 0x000ee4000c1e1b00 */
[----:B---3--:R-:W0:Y:S01]  /*1f60*/  I2F.F64.U64 R34, R34 ;  /* 0x0000002200227312 */ /* 0x008e220000301800 */
[----:B------:R-:W-:Y:S05]  /*1f70*/  BRA `(.L_x_7443) ;  /* 0x0000000000087947 */ /* 0x000fea0003800000 */
.L_x_7466:
[----:B------:R-:W3:Y:S02]  /*1f80*/  LDG.E R4, desc[UR36][R4.64] ;  /* 0x0000002404047981 */ /* 0x000ee4000c1e1900 */
[----:B---3--:R0:W1:Y:S02]  /*1f90*/  I2F.F64.U32 R34, R4 ;  /* 0x0000000400227312 */ /* 0x0080640000201800 */
.L_x_7443:
[----:B------:R-:W-:-:S07]  /*1fa0*/  VIADD R17, R17, 0x80 ;  /* 0x0000008011117836 */ /* 0x000fce0000000000 */
.L_x_7437:
[----:B------:R-:W-:Y:S05]  /*1fb0*/  BSYNC B6 ;  /* 0x0000000000067941 */ /* 0x000fea0003800000 */
.L_x_7436:
        /* <DEDUP_REMOVED lines=26> */
.L_x_7476:
[----:B------:R-:W3:Y:S02]  /*2160*/  LDG.E.U8 R4, desc[UR36][R4.64] ;  /* 0x0000002404047981 */ /* 0x000ee4000c1e1100 */
[----:B---3--:R0:W1:Y:S01]  /*2170*/  I2F.F64.U16 R26, R4 ;  /* 0x00000004001a7312 */ /* 0x0080620000101800 */
[----:B------:R-:W-:Y:S05]  /*2180*/  BRA `(.L_x_7478) ;  /* 0x0000000c00707947 */ /* 0x000fea0003800000 */
.L_x_7475:
        /* <DEDUP_REMOVED lines=9> */
.L_x_7480:
[----:B------:R-:W3:Y:S02]  /*2220*/  LDG.E R4, desc[UR36][R4.64] ;  /* 0x0000002404047981 */ /* 0x000ee4000c1e1900 */
[----:B---3--:R0:W1:Y:S01]  /*2230*/  I2F.F64 R26, R4 ;  /* 0x00000004001a7312 */ /* 0x0080620000201c00 */
[----:B------:R-:W-:Y:S05]  /*2240*/  BRA `(.L_x_7478) ;  /* 0x0000000c00407947 */ /* 0x000fea0003800000 */
.L_x_7479:
[----:B------:R-:W3:Y:S02]  /*2250*/  LDG.E.U16 R4, desc[UR36][R4.64] ;  /* 0x0000002404047981 */ /* 0x000ee4000c1e1500 */
[----:B---3--:R0:W1:Y:S01]  /*2260*/  I2F.F64.S16 R26, R4 ;  /* 0x00000004001a7312 */ /* 0x0080620000101c00 */
[----:B------:R-:W-:Y:S05]  /*2270*/  BRA `(.L_x_7478) ;  /* 0x0000000c00347947 */ /* 0x000fea0003800000 */
.L_x_7474:
        /* <DEDUP_REMOVED lines=10> */
.L_x_7482:
[----:B------:R-:W3:Y:S02]  /*2320*/  LDG.E.U16 R0, desc[UR36][R4.64] ;  /* 0x0000002404007981 */ /* 0x000ee4000c1e1500 */
[----:B---3--:R-:W-:-:S05]  /*2330*/  HADD2.F32 R0, -RZ, R0.H0_H0 ;  /* 0x20000000ff007230 */ /* 0x008fca0000004100 */
[----:B------:R-:W-:-:S04]  /*2340*/  FMUL.FTZ R0, R0, 1 ;  /* 0x3f80000000007820 */ /* 0x000fc80000410000 */
[----:B------:R0:W1:Y:S01]  /*2350*/  F2F.F64.F32 R26, R0 ;  /* 0x00000000001a7310 */ /* 0x0000620000201800 */
[----:B------:R-:W-:Y:S05]  /*2360*/  BRA `(.L_x_7478) ;  /* 0x0000000800f87947 */ /* 0x000fea0003800000 */
.L_x_7481:
        /* <DEDUP_REMOVED lines=10> */
.L_x_7484:
[----:B------:R-:W3:Y:S02]  /*2410*/  LDG.E.U16 R4, desc[UR36][R4.64] ;  /* 0x0000002404047981 */ /* 0x000ee4000c1e1500 */
[----:B---3--:R-:W-:-:S05]  /*2420*/  HADD2.F32 R0, -RZ, R4.H0_H0 ;  /* 0x20000004ff007230 */ /* 0x008fca0000004100 */
[----:B------:R-:W-:-:S04]  /*2430*/  FMUL.FTZ R0, R0, 1 ;  /* 0x3f80000000007820 */ /* 0x000fc80000410000 */
[----:B------:R0:W1:Y:S01]  /*2440*/  F2F.F64.F32 R26, R0 ;  /* 0x00000000001a7310 */ /* 0x0000620000201800 */
[----:B------:R-:W-:Y:S05]  /*2450*/  BRA `(.L_x_7478) ;  /* 0x0000000800bc7947 */ /* 0x000fea0003800000 */
.L_x_7483:
[----:B------:R0:W5:Y:S01]  /*2460*/  LDG.E.64 R26, desc[UR36][R4.64] ;  /* 0x00000024041a7981 */ /* 0x000162000c1e1b00 */
[----:B------:R-:W-:Y:S05]  /*2470*/  BRA `(.L_x_7478) ;  /* 0x0000000800b47947 */ /* 0x000fea0003800000 */
.L_x_7473:
        /* <DEDUP_REMOVED lines=13> */
.L_x_7487:
[----:B------:R0:W5:Y:S01]  /*2550*/  LDG.E.64 R26, desc[UR36][R4.64] ;  /* 0x00000024041a7981 */ /* 0x000162000c1e1b00 */
[----:B------:R-:W-:Y:S05]  /*2560*/  BRA `(.L_x_7478) ;  /* 0x0000000800787947 */ /* 0x000fea0003800000 */
.L_x_7486:
        /* <DEDUP_REMOVED lines=28> */
.L_x_7489:
        /* <DEDUP_REMOVED lines=15> */
.L_x_7488:
[----:B------:R-:W3:Y:S02]  /*2820*/  LDG.E.U16 R0, desc[UR36][R4.64] ;  /* 0x0000002404007981 */ /* 0x000ee4000c1e1500 */
[----:B---3--:R-:W-:-:S04]  /*2830*/  IMAD.U32 R0, R0, 0x10000, RZ ;  /* 0x0001000000007824 */ /* 0x008fc800078e00ff */
[----:B------:R-:W-:-:S04]  /*2840*/  FMUL.FTZ R0, R0, 1 ;  /* 0x3f80000000007820 */ /* 0x000fc80000410000 */
[----:B------:R0:W1:Y:S01]  /*2850*/  F2F.F64.F32 R26, R0 ;  /* 0x00000000001a7310 */ /* 0x0000620000201800 */
[----:B------:R-:W-:Y:S05]  /*2860*/  BRA `(.L_x_7478) ;  /* 0x0000000400b87947 */ /* 0x000fea0003800000 */
.L_x_7485:
        /* <DEDUP_REMOVED lines=11> */
.L_x_7492:
        /* <DEDUP_REMOVED lines=21> */
.L_x_7496:
[----:B------:R-:W-:Y:S05]  /*2a70*/  BSYNC B1 ;  /* 0x0000000000017941 */ /* 0x000fea0003800000 */
.L_x_7495:
[----:B------:R-:W-:Y:S01]  /*2a80*/  LEA R5, R0, 0x3b800000, 0x17 ;  /* 0x3b80000000057811 */ /* 0x000fe200078eb8ff */
[----:B------:R-:W-:-:S05]  /*2a90*/  IMAD.SHL.U32 R0, R3, 0x100000, RZ ;  /* 0x0010000003007824 */ /* 0x000fca00078e00ff */
[----:B------:R-:W-:-:S07]  /*2aa0*/  LOP3.LUT R0, R5, R0, R6, 0xfe, !PT ;  /* 0x0000000005007212 */ /* 0x000fce00078efe06 */
.L_x_7494:
[----:B------:R-:W-:Y:S05]  /*2ab0*/  BSYNC B0 ;  /* 0x0000000000007941 */ /* 0x000fea0003800000 */
.L_x_7493:
[----:B------:R-:W-:-:S04]  /*2ac0*/  FMUL.FTZ R0, R0, 1 ;  /* 0x3f80000000007820 */ /* 0x000fc80000410000 */
[----:B------:R3:W0:Y:S01]  /*2ad0*/  F2F.F64.F32 R26, R0 ;  /* 0x00000000001a7310 */ /* 0x0006220000201800 */
[----:B------:R-:W-:Y:S05]  /*2ae0*/  BRA `(.L_x_7478) ;  /* 0x0000000400187947 */ /* 0x000fea0003800000 */
.L_x_7491:
        /* <DEDUP_REMOVED lines=21> */
.L_x_7500:
[----:B------:R-:W-:Y:S05]  /*2c40*/  BSYNC B1 ;  /* 0x0000000000017941 */ /* 0x000fea0003800000 */
.L_x_7499:
[----:B------:R-:W-:Y:S01]  /*2c50*/  LEA R5, R0, 0x37800000, 0x17 ;  /* 0x3780000000057811 */ /* 0x000fe200078eb8ff */
[----:B------:R-:W-:-:S05]  /*2c60*/  IMAD.SHL.U32 R0, R3, 0x200000, RZ ;  /* 0x0020000003007824 */ /* 0x000fca00078e00ff */
[----:B------:R-:W-:-:S07]  /*2c70*/  LOP3.LUT R0, R5, R0, R6, 0xfe, !PT ;  /* 0x0000000005007212 */ /* 0x000fce00078efe06 */
.L_x_7498:
[----:B------:R-:W-:Y:S05]  /*2c80*/  BSYNC B0 ;  /* 0x0000000000007941 */ /* 0x000fea0003800000 */
.L_x_7497:
[----:B------:R-:W-:-:S04]  /*2c90*/  FMUL.FTZ R0, R0, 1 ;  /* 0x3f80000000007820 */ /* 0x000fc80000410000 */
[----:B------:R0:W1:Y:S01]  /*2ca0*/  F2F.F64.F32 R26, R0 ;  /* 0x00000000001a7310 */ /* 0x0000620000201800 */
[----:B------:R-:W-:Y:S05]  /*2cb0*/  BRA `(.L_x_7478) ;  /* 0x0000000000a47947 */ /* 0x000fea0003800000 */
.L_x_7490:
        /* <DEDUP_REMOVED lines=14> */
.L_x_7504:
[----:B------:R-:W-:Y:S05]  /*2da0*/  BSYNC B0 ;  /* 0x0000000000007941 */ /* 0x000fea0003800000 */
.L_x_7503:
[----:B------:R-:W-:-:S04]  /*2db0*/  FMUL.FTZ R0, R0, 1 ;  /* 0x3f80000000007820 */ /* 0x000fc80000410000 */
[----:B------:R0:W1:Y:S01]  /*2dc0*/  F2F.F64.F32 R26, R0 ;  /* 0x00000000001a7310 */ /* 0x0000620000201800 */
[----:B------:R-:W-:Y:S05]  /*2dd0*/  BRA `(.L_x_7478) ;  /* 0x00000000005c7947 */ /* 0x000fea0003800000 */
.L_x_7477:
        /* <DEDUP_REMOVED lines=16> */
.L_x_7505:
[----:B------:R-:W-:Y:S01]  /*2ee0*/  CS2R R26, SRZ ;  /* 0x00000000001a7805 */ /* 0x000fe2000001ff00 */
[----:B------:R-:W-:Y:S06]  /*2ef0*/  BRA `(.L_x_7478) ;  /* 0x0000000000147947 */ /* 0x000fec0003800000 */
.L_x_7502:
[----:B------:R-:W3:Y:S02]  /*2f00*/  LDG.E.64 R26, desc[UR36][R4.64] ;  /* 0x00000024041a7981 */ /* 0x000ee4000c1e1b00 */
[----:B---3--:R-:W0:Y:S01]  /*2f10*/  I2F.F64.U64 R26, R26 ;  /* 0x0000001a001a7312 */ /* 0x008e220000301800 */
[----:B------:R-:W-:Y:S05]  /*2f20*/  BRA `(.L_x_7478) ;  /* 0x0000000000087947 */ /* 0x000fea0003800000 */
.L_x_7501:
[----:B------:R-:W3:Y:S02]  /*2f30*/  LDG.E R4, desc[UR36][R4.64] ;  /* 0x0000002404047981 */ /* 0x000ee4000c1e1900 */
[----:B---3--:R0:W1:Y:S02]  /*2f40*/  I2F.F64.U32 R26, R4 ;  /* 0x00000004001a7312 */ /* 0x0080640000201800 */
.L_x_7478:
[----:B------:R-:W-:-:S07]  /*2f50*/  VIADD R17, R17, 0x80 ;  /* 0x0000008011117836 */ /* 0x000fce0000000000 */
.L_x_7472:
[----:B------:R-:W-:Y:S05]  /*2f60*/  BSYNC B6 ;  /* 0x0000000000067941 */ /* 0x000fea0003800000 */
.L_x_7471:
        /* <DEDUP_REMOVED lines=23> */
.L_x_7511:
[----:B------:R-:W3:Y:S02]  /*30e0*/  LDG.E.U8 R4, desc[UR36][R4.64] ;  /* 0x0000002404047981 */ /* 0x000ee4000c1e1100 */
[----:B---3--:R0:W1:Y:S01]  /*30f0*/  I2F.F64.U16 R18, R4 ;  /* 0x0000000400127312 */ /* 0x0080620000101800 */
[----:B------:R-:W-:Y:S05]  /*3100*/  BRA `(.L_x_7507) ;  /* 0x0000000c006c7947 */ /* 0x000fea0003800000 */
.L_x_7510:
        /* <DEDUP_REMOVED lines=9> */
.L_x_7514:
[----:B------:R-:W3:Y:S02]  /*31a0*/  LDG.E R4, desc[UR36][R4.64] ;  /* 0x0000002404047981 */ /* 0x000ee4000c1e1900 */
[----:B---3--:R0:W1:Y:S01]  /*31b0*/  I2F.F64 R18, R4 ;  /* 0x0000000400127312 */ /* 0x0080620000201c00 */
[----:B------:R-:W-:Y:S05]  /*31c0*/  BRA `(.L_x_7507) ;  /* 0x0000000c003c7947 */ /* 0x000fea0003800000 */
.L_x_7513:
[----:B------:R-:W3:Y:S02]  /*31d0*/  LDG.E.U16 R4, desc[UR36][R4.64] ;  /* 0x0000002404047981 */ /* 0x000ee4000c1e1500 */
[----:B---3--:R0:W1:Y:S01]  /*31e0*/  I2F.F64.S16 R18, R4 ;  /* 0x0000000400127312 */ /* 0x0080620000101c00 */
[----:B------:R-:W-:Y:S05]  /*31f0*/  BRA `(.L_x_7507) ;  /* 0x0000000c00307947 */ /* 0x000fea0003800000 */
.L_x_7509:
        /* <DEDUP_REMOVED lines=10> */
.L_x_7516:
[----:B------:R-:W3:Y:S02]  /*32a0*/  LDG.E.U16 R0, desc[UR36][R4.64] ;  /* 0x0000002404007981 */ /* 0x000ee4000c1e1500 */
[----:B---3--:R-:W-:-:S05]  /*32b0*/  HADD2.F32 R0, -RZ, R0.H0_H0 ;  /* 0x20000000ff007230 */ /* 0x008fca0000004100 */
[----:B------:R-:W-:-:S04]  /*32c0*/  FMUL.FTZ R0, R0, 1 ;  /* 0x3f80000000007820 */ /* 0x000fc80000410000 */
[----:B------:R0:W1:Y:S01]  /*32d0*/  F2F.F64.F32 R18, R0 ;  /* 0x0000000000127310 */ /* 0x0000620000201800 */
[----:B------:R-:W-:Y:S05]  /*32e0*/  BRA `(.L_x_7507) ;  /* 0x0000000800f47947 */ /* 0x000fea0003800000 */
.L_x_7515:
        /* <DEDUP_REMOVED lines=10> */
.L_x_7518:
[----:B------:R-:W3:Y:S02]  /*3390*/  LDG.E.U16 R4, desc[UR36][R4.64] ;  /* 0x0000002404047981 */ /* 0x000ee4000c1e1500 */
[----:B---3--:R-:W-:-:S05]  /*33a0*/  HADD2.F32 R0, -RZ, R4.H0_H0 ;  /* 0x20000004ff007230 */ /* 0x008fca0000004100 */
[----:B------:R-:W-:-:S04]  /*33b0*/  FMUL.FTZ R0, R0, 1 ;  /* 0x3f80000000007820 */ /* 0x000fc80000410000 */
[----:B------:R0:W1:Y:S01]  /*33c0*/  F2F.F64.F32 R18, R0 ;  /* 0x0000000000127310 */ /* 0x0000620000201800 */
[----:B------:R-:W-:Y:S05]  /*33d0*/  BRA `(.L_x_7507) ;  /* 0x0000000800b87947 */ /* 0x000fea0003800000 */
.L_x_7517:
[----:B------:R0:W5:Y:S01]  /*33e0*/  LDG.E.64 R18, desc[UR36][R4.64] ;  /* 0x0000002404127981 */ /* 0x000162000c1e1b00 */
[----:B------:R-:W-:Y:S05]  /*33f0*/  BRA `(.L_x_7507) ;  /* 0x0000000800b07947 */ /* 0x000fea0003800000 */
.L_x_7508:
        /* <DEDUP_REMOVED lines=13> */
.L_x_7521:
[----:B------:R0:W5:Y:S01]  /*34d0*/  LDG.E.64 R18, desc[UR36][R4.64] ;  /* 0x0000002404127981 */ /* 0x000162000c1e1b00 */
[----:B------:R-:W-:Y:S05]  /*34e0*/  BRA `(.L_x_7507) ;  /* 0x0000000800747947 */ /* 0x000fea0003800000 */
.L_x_7520:
        /* <DEDUP_REMOVED lines=28> */
.L_x_7523:
        /* <DEDUP_REMOVED lines=15> */
.L_x_7522:
[----:B------:R-:W3:Y:S02]  /*37a0*/  LDG.E.U16 R0, desc[UR36][R4.64] ;  /* 0x0000002404007981 */ /* 0x000ee4000c1e1500 */
[----:B---3--:R-:W-:-:S04]  /*37b0*/  IMAD.U32 R0, R0, 0x10000, RZ ;  /* 0x0001000000007824 */ /* 0x008fc800078e00ff */
[----:B------:R-:W-:-:S04]  /*37c0*/  FMUL.FTZ R0, R0, 1 ;  /* 0x3f80000000007820 */ /* 0x000fc80000410000 */
[----:B------:R0:W1:Y:S01]  /*37d0*/  F2F.F64.F32 R18, R0 ;  /* 0x0000000000127310 */ /* 0x0000620000201800 */
[----:B------:R-:W-:Y:S05]  /*37e0*/  BRA `(.L_x_7507) ;  /* 0x0000000400b47947 */ /* 0x000fea0003800000 */
.L_x_7519:
        /* <DEDUP_REMOVED lines=11> */
.L_x_7526:
        /* <DEDUP_REMOVED lines=21> */
.L_x_7530:
[----:B------:R-:W-:Y:S05]  /*39f0*/  BSYNC B1 ;  /* 0x0000000000017941 */ /* 0x000fea0003800000 */
.L_x_7529:
[----:B------:R-:W-:Y:S01]  /*3a00*/  LEA R5, R0, 0x3b800000, 0x17 ;  /* 0x3b80000000057811 */ /* 0x000fe200078eb8ff */
[----:B------:R-:W-:-:S05]  /*3a10*/  IMAD.SHL.U32 R0, R3, 0x100000, RZ ;  /* 0x0010000003007824 */ /* 0x000fca00078e00ff */
[----:B------:R-:W-:-:S07]  /*3a20*/  LOP3.LUT R0, R5, R0, R6, 0xfe, !PT ;  /* 0x0000000005007212 */ /* 0x000fce00078efe06 */
.L_x_7528:
[----:B------:R-:W-:Y:S05]  /*3a30*/  BSYNC B0 ;  /* 0x0000000000007941 */ /* 0x000fea0003800000 */
.L_x_7527:
[----:B------:R-:W-:-:S04]  /*3a40*/  FMUL.FTZ R0, R0, 1 ;  /* 0x3f80000000007820 */ /* 0x000fc80000410000 */
[----:B------:R0:W1:Y:S01]  /*3a50*/  F2F.F64.F32 R18, R0 ;  /* 0x0000000000127310 */ /* 0x0000620000201800 */
[----:B------:R-:W-:Y:S05]  /*3a60*/  BRA `(.L_x_7507) ;  /* 0x0000000400147947 */ /* 0x000fea0003800000 */
.L_x_7525:
        /* <DEDUP_REMOVED lines=21> */
.L_x_7534:
[----:B------:R-:W-:Y:S05]  /*3bc0*/  BSYNC B1 ;  /* 0x0000000000017941 */ /* 0x000fea0003800000 */
.L_x_7533:
[----:B------:R-:W-:Y:S01]  /*3bd0*/  LEA R5, R0, 0x37800000, 0x17 ;  /* 0x3780000000057811 */ /* 0x000fe200078eb8ff */
[----:B------:R-:W-:-:S05]  /*3be0*/  IMAD.SHL.U32 R0, R3, 0x200000, RZ ;  /* 0x0020000003007824 */ /* 0x000fca00078e00ff */
[----:B------:R-:W-:-:S07]  /*3bf0*/  LOP3.LUT R0, R5, R0, R6, 0xfe, !PT ;  /* 0x0000000005007212 */ /* 0x000fce00078efe06 */
.L_x_7532:
[----:B------:R-:W-:Y:S05]  /*3c00*/  BSYNC B0 ;  /* 0x0000000000007941 */ /* 0x000fea0003800000 */
.L_x_7531:
[----:B------:R-:W-:-:S04]  /*3c10*/  FMUL.FTZ R0, R0, 1 ;  /* 0x3f80000000007820 */ /* 0x000fc80000410000 */
[----:B------:R0:W1:Y:S01]  /*3c20*/  F2F.F64.F32 R18, R0 ;  /* 0x0000000000127310 */ /* 0x0000620000201800 */
[----:B------:R-:W-:Y:S05]  /*3c30*/  BRA `(.L_x_7507) ;  /* 0x0000000000a07947 */ /* 0x000fea0003800000 */
.L_x_7524:
        /* <DEDUP_REMOVED lines=14> */
.L_x_7538:
[----:B------:R-:W-:Y:S05]  /*3d20*/  BSYNC B0 ;  /* 0x0000000000007941 */ /* 0x000fea0003800000 */
.L_x_7537:
[----:B------:R-:W-:-:S04]  /*3d30*/  FMUL.FTZ R0, R0, 1 ;  /* 0x3f80000000007820 */ /* 0x000fc80000410000 */
[----:B------:R0:W1:Y:S01]  /*3d40*/  F2F.F64.F32 R18, R0 ;  /* 0x0000000000127310 */ /* 0x0000620000201800 */
[----:B------:R-:W-:Y:S05]  /*3d50*/  BRA `(.L_x_7507) ;  /* 0x0000000000587947 */ /* 0x000fea0003800000 */
.L_x_7512:
        /* <DEDUP_REMOVED lines=16> */
.L_x_7539:
[----:B------:R-:W-:Y:S05]  /*3e60*/  BRA `(.L_x_7507) ;  /* 0x0000000000147947 */ /* 0x000fea0003800000 */
.L_x_7536:
[----:B------:R-:W3:Y:S02]  /*3e70*/  LDG.E.64 R18, desc[UR36][R4.64] ;  /* 0x0000002404127981 */ /* 0x000ee4000c1e1b00 */
[----:B---3--:R-:W0:Y:S01]  /*3e80*/  I2F.F64.U64 R18, R18 ;  /* 0x0000001200127312 */ /* 0x008e220000301800 */
[----:B------:R-:W-:Y:S05]  /*3e90*/  BRA `(.L_x_7507) ;  /* 0x0000000000087947 */ /* 0x000fea0003800000 */
.L_x_7535:
[----:B------:R-:W3:Y:S02]  /*3ea0*/  LDG.E R4, desc[UR36][R4.64] ;  /* 0x0000002404047981 */ /* 0x000ee4000c1e1900 */
[----:B---3--:R0:W1:Y:S02]  /*3eb0*/  I2F.F64.U32 R18, R4 ;  /* 0x0000000400127312 */ /* 0x0080640000201800 */
.L_x_7507:
[----:B------:R-:W-:Y:S05]  /*3ec0*/  BSYNC B6 ;  /* 0x0000000000067941 */ /* 0x000fea0003800000 */
.L_x_7506:
        /* <DEDUP_REMOVED lines=10> */
[----:B-1--45:R0:W1:Y:S08]  /*3f70*/  @!P3 FRND.F64 R4, R36 ;  /* 0x000000240004b313 */ /* 0x0320700000301800 */
[----:B------:R0:W2:Y:S08]  /*3f80*/  @!P1 FRND.F64 R24, R26 ;  /* 0x0000001a00189313 */ /* 0x0000b00000301800 */
[----:B------:R0:W4:Y:S08]  /*3f90*/  @!P2 FRND.F64 R16, R18 ;  /* 0x000000120010a313 */ /* 0x0001300000301800 */
[----:B------:R0:W0:Y:S01]  /*3fa0*/  @!P0 FRND.F64 R28, R34 ;  /* 0x00000022001c8313 */ /* 0x0000220000301800 */
        /* <DEDUP_REMOVED lines=19> */
[----:B0-----:R-:W0:Y:S01]  /*40e0*/  F2I.F64 R37, R36 ;  /* 0x0000002400257311 */ /* 0x001e220000301100 */
[----:B------:R-:W-:Y:S01]  /*40f0*/  IMAD.MOV.U32 R33, RZ, RZ, R31 ;  /* 0x000000ffff217224 */ /* 0x000fe200078e001f */
[----:B0-----:R0:W-:Y:S01]  /*4100*/  STG.E.U8 desc[UR36][R8.64], R37 ;  /* 0x0000002508007986 */ /* 0x0011e2000c101124 */
[----:B------:R-:W-:Y:S05]  /*4110*/  BRA `(.L_x_7541) ;  /* 0x0000001000547947 */ /* 0x000fea0003800000 */
.L_x_7545:
[----:B0-----:R-:W0:Y:S01]  /*4120*/  F2I.S64.F64 R36, R36 ;  /* 0x0000002400247311 */ /* 0x001e220000301900 */
[----:B------:R-:W-:Y:S02]  /*4130*/  IMAD.MOV.U32 R33, RZ, RZ, R31 ;  /* 0x000000ffff217224 */ /* 0x000fe400078e001f */
[----:B0-----:R-:W-:-:S05]  /*4140*/  IMAD.MOV.U32 R3, RZ, RZ, R36 ;  /* 0x000000ffff037224 */ /* 0x001fca00078e0024 */
[----:B------:R0:W-:Y:S01]  /*4150*/  STG.E.U8 desc[UR36][R8.64], R3 ;  /* 0x0000000308007986 */ /* 0x0001e2000c101124 */
[----:B------:R-:W-:Y:S05]  /*4160*/  BRA `(.L_x_7541) ;  /* 0x0000001000407947 */ /* 0x000fea0003800000 */
.L_x_7544:
[----:B------:R-:W-:-:S13]  /*4170*/  ISETP.NE.AND P0, PT, R0, 0x2, PT ;  /* 0x000000020000780c */ /* 0x000fda0003f05270 */
[----:B------:R-:W-:Y:S05]  /*4180*/  @!P0 BRA `(.L_x_7547) ;  /* 0x0000000000308947 */ /* 0x000fea0003800000 */
[----:B------:R-:W-:-:S13]  /*4190*/  ISETP.NE.AND P0, PT, R0, 0x3, PT ;  /* 0x000000030000780c */ /* 0x000fda0003f05270 */
[----:B------:R-:W-:Y:S05]  /*41a0*/  @!P0 BRA `(.L_x_7548) ;  /* 0x0000000000188947 */ /* 0x000fea0003800000 */
[----:B------:R-:W-:-:S13]  /*41b0*/  ISETP.NE.AND P0, PT, R0, 0x4, PT ;  /* 0x000000040000780c */ /* 0x000fda0003f05270 */
[----:B------:R-:W-:Y:S05]  /*41c0*/  @P0 BRA `(.L_x_7546) ;  /* 0x0000000c00c40947 */ /* 0x000fea0003800000 */
[----:B0-----:R-:W0:Y:S01]  /*41d0*/  F2I.S64.F64 R36, R36 ;  /* 0x0000002400247311 */ /* 0x001e220000301900 */
[----:B------:R-:W-:Y:S01]  /*41e0*/  IMAD.MOV.U32 R33, RZ, RZ, R31 ;  /* 0x000000ffff217224 */ /* 0x000fe200078e001f */
[----:B0-----:R0:W-:Y:S01]  /*41f0*/  STG.E.64 desc[UR36][R8.64], R36 ;  /* 0x0000002408007986 */ /* 0x0011e2000c101b24 */
[----:B------:R-:W-:Y:S05]  /*4200*/  BRA `(.L_x_7541) ;  /* 0x0000001000187947 */ /* 0x000fea0003800000 */
.L_x_7548:
[----:B0-----:R-:W0:Y:S01]  /*4210*/  F2I.F64 R37, R36 ;  /* 0x0000002400257311 */ /* 0x001e220000301100 */
[----:B------:R-:W-:Y:S01]  /*4220*/  IMAD.MOV.U32 R33, RZ, RZ, R31 ;  /* 0x000000ffff217224 */ /* 0x000fe200078e001f */
[----:B0-----:R0:W-:Y:S01]  /*4230*/  STG.E desc[UR36][R8.64], R37 ;  /* 0x0000002508007986 */ /* 0x0011e2000c101924 */
[----:B------:R-:W-:Y:S05]  /*4240*/  BRA `(.L_x_7541) ;  /* 0x0000001000087947 */ /* 0x000fea0003800000 */
.L_x_7547:
[----:B0-----:R-:W0:Y:S01]  /*4250*/  F2I.F64 R37, R36 ;  /* 0x0000002400257311 */ /* 0x001e220000301100 */
[----:B------:R-:W-:Y:S01]  /*4260*/  IMAD.MOV.U32 R33, RZ, RZ, R31 ;  /* 0x000000ffff217224 */ /* 0x000fe200078e001f */
[----:B0-----:R0:W-:Y:S01]  /*4270*/  STG.E.U16 desc[UR36][R8.64], R37 ;  /* 0x0000002508007986 */ /* 0x0011e2000c101524 */
[----:B------:R-:W-:Y:S05]  /*4280*/  BRA `(.L_x_7541) ;  /* 0x0000000c00f87947 */ /* 0x000fea0003800000 */
.L_x_7543:
        /* <DEDUP_REMOVED lines=14> */
.L_x_7550:
        /* <DEDUP_REMOVED lines=9> */
.L_x_7549:
        /* <DEDUP_REMOVED lines=15> */
.L_x_7552:
        /* <DEDUP_REMOVED lines=10> */
.L_x_7551:
[----:B------:R1:W-:Y:S01]  /*4590*/  STG.E.64 desc[UR36][R8.64], R4 ;  /* 0x0000000408007986 */ /* 0x0003e2000c101b24 */
[----:B------:R-:W-:Y:S01]  /*45a0*/  IMAD.MOV.U32 R33, RZ, RZ, R31 ;  /* 0x000000ffff217224 */ /* 0x000fe200078e001f */
[----:B------:R-:W-:Y:S06]  /*45b0*/  BRA `(.L_x_7541) ;  /* 0x0000000c002c7947 */ /* 0x000fec0003800000 */
.L_x_7542:
        /* <DEDUP_REMOVED lines=13> */
.L_x_7555:
[----:B------:R-:W-:Y:S01]  /*4690*/  CS2R R6, SRZ ;  /* 0x0000000000067805 */ /* 0x000fe2000001ff00 */
[----:B------:R-:W-:-:S04]  /*46a0*/  IMAD.MOV.U32 R33, RZ, RZ, R31 ;  /* 0x000000ffff217224 */ /* 0x000fc800078e001f */
[----:B------:R1:W-:Y:S01]  /*46b0*/  STG.E.128 desc[UR36][R8.64], R4 ;  /* 0x0000000408007986 */ /* 0x0003e2000c101d24 */
[----:B------:R-:W-:Y:S05]  /*46c0*/  BRA `(.L_x_7541) ;  /* 0x0000000800e87947 */ /* 0x000fea0003800000 */
.L_x_7554:
        /* <DEDUP_REMOVED lines=25> */
.L_x_7559:
[----:B------:R-:W-:Y:S05]  /*4860*/  BSYNC B0 ;  /* 0x0000000000007941 */ /* 0x000fea0003800000 */
.L_x_7558:
[----:B------:R-:W-:Y:S01]  /*4870*/  LOP3.LUT R7, R0, R7, RZ, 0xfc, !PT ;  /* 0x0000000700077212 */ /* 0x000fe200078efcff */
[----:B------:R-:W-:-:S04]  /*4880*/  IMAD.MOV.U32 R33, RZ, RZ, R31 ;  /* 0x000000ffff217224 */ /* 0x000fc800078e001f */
[----:B------:R1:W-:Y:S01]  /*4890*/  STG.E.U8 desc[UR36][R8.64], R7 ;  /* 0x0000000708007986 */ /* 0x0003e2000c101124 */
[----:B------:R-:W-:Y:S05]  /*48a0*/  BRA `(.L_x_7541) ;  /* 0x0000000800707947 */ /* 0x000fea0003800000 */
.L_x_7557:
        /* <DEDUP_REMOVED lines=17> */
.L_x_7561:
[----:B------:R-:W-:Y:S01]  /*49c0*/  IMAD.MOV.U32 R0, RZ, RZ, 0x7f ;  /* 0x0000007fff007424 */ /* 0x000fe200078e00ff */
[----:B------:R-:W-:-:S04]  /*49d0*/  ISETP.GT.U32.AND P0, PT, R3, 0x7f800000, PT ;  /* 0x7f8000000300780c */ /* 0x000fc80003f04070 */
[----:B------:R-:W-:-:S09]  /*49e0*/  SEL R0, R0, 0x7c, P0 ;  /* 0x0000007c00007807 */ /* 0x000fd20000000000 */
.L_x_7562:
[----:B------:R-:W-:Y:S05]  /*49f0*/  BSYNC B0 ;  /* 0x0000000000007941 */ /* 0x000fea0003800000 */
.L_x_7560:
[----:B------:R-:W-:Y:S01]  /*4a00*/  LOP3.LUT R3, R7, 0x80000000, RZ, 0xc0, !PT ;  /* 0x8000000007037812 */ /* 0x000fe200078ec0ff */
[----:B------:R-:W-:-:S03]  /*4a10*/  IMAD.MOV.U32 R33, RZ, RZ, R31 ;  /* 0x000000ffff217224 */ /* 0x000fc600078e001f */
[----:B------:R-:W-:-:S04]  /*4a20*/  SHF.R.U32.HI R3, RZ, 0x18, R3 ;  /* 0x00000018ff037819 */ /* 0x000fc80000011603 */
[----:B------:R-:W-:-:S05]  /*4a30*/  LOP3.LUT R3, R0, R3, RZ, 0xfc, !PT ;  /* 0x0000000300037212 */ /* 0x000fca00078efcff */
[----:B------:R1:W-:Y:S01]  /*4a40*/  STG.E.U8 desc[UR36][R8.64], R3 ;  /* 0x0000000308007986 */ /* 0x0003e2000c101124 */
[----:B------:R-:W-:Y:S05]  /*4a50*/  BRA `(.L_x_7541) ;  /* 0x0000000800047947 */ /* 0x000fea0003800000 */
.L_x_7556:
        /* <DEDUP_REMOVED lines=9> */
.L_x_7553:
        /* <DEDUP_REMOVED lines=8> */
[----:B0-----:R-:W0:Y:S01]  /*4b70*/  F2I.U32.F64 R37, R36 ;  /* 0x0000002400257311 */ /* 0x001e220000301000 */
[----:B------:R-:W-:Y:S01]  /*4b80*/  IMAD.MOV.U32 R33, RZ, RZ, R31 ;  /* 0x000000ffff217224 */ /* 0x000fe200078e001f */
[----:B0-----:R0:W-:Y:S01]  /*4b90*/  STG.E.U16 desc[UR36][R8.64], R37 ;  /* 0x0000002508007986 */ /* 0x0011e2000c101524 */
[----:B------:R-:W-:Y:S05]  /*4ba0*/  BRA `(.L_x_7541) ;  /* 0x0000000400b07947 */ /* 0x000fea0003800000 */
.L_x_7565:
        /* <DEDUP_REMOVED lines=21> */
.L_x_7568:
[----:B------:R-:W-:-:S04]  /*4d00*/  LOP3.LUT R0, R7, 0x80000000, RZ, 0xc0, !PT ;  /* 0x8000000007007812 */ /* 0x000fc800078ec0ff */
[----:B------:R-:W-:-:S04]  /*4d10*/  SHF.R.U32.HI R0, RZ, 0x18, R0 ;  /* 0x00000018ff007819 */ /* 0x000fc80000011600 */
[----:B------:R-:W-:-:S07]  /*4d20*/  LOP3.LUT R0, R3, R0, RZ, 0xfc, !PT ;  /* 0x0000000003007212 */ /* 0x000fce00078efcff */
.L_x_7567:
[----:B------:R-:W-:Y:S05]  /*4d30*/  BSYNC B0 ;  /* 0x0000000000007941 */ /* 0x000fea0003800000 */
.L_x_7566:
[----:B------:R1:W-:Y:S01]  /*4d40*/  STG.E.U8 desc[UR36][R8.64], R0 ;  /* 0x0000000008007986 */ /* 0x0003e2000c101124 */
[----:B------:R-:W-:Y:S01]  /*4d50*/  IMAD.MOV.U32 R33, RZ, RZ, R31 ;  /* 0x000000ffff217224 */ /* 0x000fe200078e001f */
[----:B------:R-:W-:Y:S06]  /*4d60*/  BRA `(.L_x_7541) ;  /* 0x0000000400407947 */ /* 0x000fec0003800000 */
.L_x_7564:
        /* <DEDUP_REMOVED lines=21> */
.L_x_7571:
[----:B------:R-:W-:-:S04]  /*4ec0*/  LOP3.LUT R0, R7, 0x80000000, RZ, 0xc0, !PT ;  /* 0x8000000007007812 */ /* 0x000fc800078ec0ff */
[----:B------:R-:W-:-:S04]  /*4ed0*/  SHF.R.U32.HI R0, RZ, 0x18, R0 ;  /* 0x00000018ff007819 */ /* 0x000fc80000011600 */
[----:B------:R-:W-:-:S07]  /*4ee0*/  LOP3.LUT R0, R3, R0, RZ, 0xfc, !PT ;  /* 0x0000000003007212 */ /* 0x000fce00078efcff */
.L_x_7570:
[----:B------:R-:W-:Y:S05]  /*4ef0*/  BSYNC B0 ;  /* 0x0000000000007941 */ /* 0x000fea0003800000 */
.L_x_7569:
[----:B------:R1:W-:Y:S01]  /*4f00*/  STG.E.U8 desc[UR36][R8.64], R0 ;  /* 0x0000000008007986 */ /* 0x0003e2000c101124 */
[----:B------:R-:W-:Y:S01]  /*4f10*/  IMAD.MOV.U32 R33, RZ, RZ, R31 ;  /* 0x000000ffff217224 */ /* 0x000fe200078e001f */
[----:B------:R-:W-:Y:S06]  /*4f20*/  BRA `(.L_x_7541) ;  /* 0x0000000000d07947 */ /* 0x000fec0003800000 */
.L_x_7563:
        /* <DEDUP_REMOVED lines=27> */
.L_x_7546:
        /* <DEDUP_REMOVED lines=16> */
.L_x_7574:
[----:B------:R-:W-:Y:S01]  /*51e0*/  IMAD.MOV.U32 R33, RZ, RZ, R31 ;  /* 0x000000ffff217224 */ /* 0x000fe200078e001f */
[----:B------:R-:W-:Y:S06]  /*51f0*/  BRA `(.L_x_7541) ;  /* 0x00000000001c7947 */ /* 0x000fec0003800000 */
.L_x_7573:
[----:B0-----:R-:W0:Y:S01]  /*5200*/  F2I.U64.F64 R36, R36 ;  /* 0x0000002400247311 */ /* 0x001e220000301800 */
[----:B------:R-:W-:Y:S01]  /*5210*/  IMAD.MOV.U32 R33, RZ, RZ, R31 ;  /* 0x000000ffff217224 */ /* 0x000fe200078e001f */
[----:B0-----:R3:W-:Y:S01]  /*5220*/  STG.E.64 desc[UR36][R8.64], R36 ;  /* 0x0000002408007986 */ /* 0x0017e2000c101b24 */
[----:B------:R-:W-:Y:S05]  /*5230*/  BRA `(.L_x_7541) ;  /* 0x00000000000c7947 */ /* 0x000fea0003800000 */
.L_x_7572:
[----:B0-----:R-:W0:Y:S01]  /*5240*/  F2I.U32.F64 R37, R36 ;  /* 0x0000002400257311 */ /* 0x001e220000301000 */
[----:B------:R-:W-:Y:S01]  /*5250*/  IMAD.MOV.U32 R33, RZ, RZ, R31 ;  /* 0x000000ffff217224 */ /* 0x000fe200078e001f */
[----:B0-----:R1:W-:Y:S06]  /*5260*/  STG.E desc[UR36][R8.64], R37 ;  /* 0x0000002508007986 */ /* 0x0013ec000c101924 */
.L_x_7541:
[----:B------:R-:W-:Y:S05]  /*5270*/  BSYNC B6 ;  /* 0x0000000000067941 */ /* 0x000fea0003800000 */
.L_x_7540:
        /* <DEDUP_REMOVED lines=24> */
.L_x_7580:
[----:B------:R-:W0:Y:S02]  /*5400*/  F2I.S64.F64 R34, R34 ;  /* 0x0000002200227311 */ /* 0x000e240000301900 */
[----:B0-----:R-:W-:-:S05]  /*5410*/  IMAD.MOV.U32 R3, RZ, RZ, R34 ;  /* 0x000000ffff037224 */ /* 0x001fca00078e0022 */
[----:B------:R0:W-:Y:S01]  /*5420*/  STG.E.U8 desc[UR36][R4.64], R3 ;  /* 0x0000000304007986 */ /* 0x0001e2000c101124 */
[----:B------:R-:W-:Y:S05]  /*5430*/  BRA `(.L_x_7582) ;  /* 0x0000000c00f07947 */ /* 0x000fea0003800000 */
.L_x_7579:
        /* <DEDUP_REMOVED lines=9> */
.L_x_7584:
[----:B------:R-:W0:Y:S02]  /*54d0*/  F2I.F64 R35, R34 ;  /* 0x0000002200237311 */ /* 0x000e240000301100 */
[----:B0-----:R0:W-:Y:S01]  /*54e0*/  STG.E desc[UR36][R4.64], R35 ;  /* 0x0000002304007986 */ /* 0x0011e2000c101924 */
[----:B------:R-:W-:Y:S05]  /*54f0*/  BRA `(.L_x_7582) ;  /* 0x0000000c00c07947 */ /* 0x000fea0003800000 */
.L_x_7583:
[----:B------:R-:W0:Y:S02]  /*5500*/  F2I.F64 R35, R34 ;  /* 0x0000002200237311 */ /* 0x000e240000301100 */
[----:B0-----:R0:W-:Y:S01]  /*5510*/  STG.E.U16 desc[UR36][R4.64], R35 ;  /* 0x0000002304007986 */ /* 0x0011e2000c101524 */
[----:B------:R-:W-:Y:S05]  /*5520*/  BRA `(.L_x_7582) ;  /* 0x0000000c00b47947 */ /* 0x000fea0003800000 */
.L_x_7578:
        /* <DEDUP_REMOVED lines=13> */
.L_x_7586:
        /* <DEDUP_REMOVED lines=8> */
.L_x_7585:
        /* <DEDUP_REMOVED lines=14> */
.L_x_7588:
        /* <DEDUP_REMOVED lines=9> */
.L_x_7587:
[----:B------:R0:W-:Y:S01]  /*57f0*/  STG.E.64 desc[UR36][R4.64], R28 ;  /* 0x0000001c04007986 */ /* 0x0001e2000c101b24 */
[----:B------:R-:W-:Y:S05]  /*5800*/  BRA `(.L_x_7582) ;  /* 0x0000000800fc7947 */ /* 0x000fea0003800000 */
.L_x_7577:
        /* <DEDUP_REMOVED lines=12> */
.L_x_7591:
[----:B------:R-:W-:-:S05]  /*58d0*/  CS2R R30, SRZ ;  /* 0x00000000001e7805 */ /* 0x000fca000001ff00 */
[----:B------:R0:W-:Y:S01]  /*58e0*/  STG.E.128 desc[UR36][R4.64], R28 ;  /* 0x0000001c04007986 */ /* 0x0001e2000c101d24 */
[----:B------:R-:W-:Y:S05]  /*58f0*/  BRA `(.L_x_7582) ;  /* 0x0000000800c07947 */ /* 0x000fea0003800000 */
.L_x_7590:
        /* <DEDUP_REMOVED lines=25> */
.L_x_7595:
[----:B------:R-:W-:Y:S05]  /*5a90*/  BSYNC B0 ;  /* 0x0000000000007941 */ /* 0x000fea0003800000 */
.L_x_7594:
[----:B------:R-:W-:-:S05]  /*5aa0*/  LOP3.LUT R7, R0, R7, RZ, 0xfc, !PT ;  /* 0x0000000700077212 */ /* 0x000fca00078efcff */
[----:B------:R0:W-:Y:S01]  /*5ab0*/  STG.E.U8 desc[UR36][R4.64], R7 ;  /* 0x0000000704007986 */ /* 0x0001e2000c101124 */
[----:B------:R-:W-:Y:S05]  /*5ac0*/  BRA `(.L_x_7582) ;  /* 0x00000008004c7947 */ /* 0x000fea0003800000 */
.L_x_7593:
        /* <DEDUP_REMOVED lines=17> */
.L_x_7597:
[----:B------:R-:W-:Y:S01]  /*5be0*/  IMAD.MOV.U32 R0, RZ, RZ, 0x7f ;  /* 0x0000007fff007424 */ /* 0x000fe200078e00ff */
[----:B------:R-:W-:-:S04]  /*5bf0*/  ISETP.GT.U32.AND P0, PT, R3, 0x7f800000, PT ;  /* 0x7f8000000300780c */ /* 0x000fc80003f04070 */
[----:B------:R-:W-:-:S09]  /*5c00*/  SEL R0, R0, 0x7c, P0 ;  /* 0x0000007c00007807 */ /* 0x000fd20000000000 */
.L_x_7598:
[----:B------:R-:W-:Y:S05]  /*5c10*/  BSYNC B0 ;  /* 0x0000000000007941 */ /* 0x000fea0003800000 */
.L_x_7596:
[----:B------:R-:W-:-:S04]  /*5c20*/  LOP3.LUT R3, R7, 0x80000000, RZ, 0xc0, !PT ;  /* 0x8000000007037812 */ /* 0x000fc800078ec0ff */
[----:B------:R-:W-:-:S04]  /*5c30*/  SHF.R.U32.HI R3, RZ, 0x18, R3 ;  /* 0x00000018ff037819 */ /* 0x000fc80000011603 */
[----:B------:R-:W-:-:S05]  /*5c40*/  LOP3.LUT R3, R0, R3, RZ, 0xfc, !PT ;  /* 0x0000000300037212 */ /* 0x000fca00078efcff */
[----:B------:R0:W-:Y:S01]  /*5c50*/  STG.E.U8 desc[UR36][R4.64], R3 ;  /* 0x0000000304007986 */ /* 0x0001e2000c101124 */
[----:B------:R-:W-:Y:S05]  /*5c60*/  BRA `(.L_x_7582) ;  /* 0x0000000400e47947 */ /* 0x000fea0003800000 */
.L_x_7592:
        /* <DEDUP_REMOVED lines=8> */
.L_x_7589:
        /* <DEDUP_REMOVED lines=11> */
.L_x_7601:
        /* <DEDUP_REMOVED lines=21> */
.L_x_7604:
[----:B------:R-:W-:-:S04]  /*5ef0*/  LOP3.LUT R0, R7, 0x80000000, RZ, 0xc0, !PT ;  /* 0x8000000007007812 */ /* 0x000fc800078ec0ff */
[----:B------:R-:W-:-:S04]  /*5f00*/  SHF.R.U32.HI R0, RZ, 0x18, R0 ;  /* 0x00000018ff007819 */ /* 0x000fc80000011600 */
[----:B------:R-:W-:-:S07]  /*5f10*/  LOP3.LUT R0, R3, R0, RZ, 0xfc, !PT ;  /* 0x0000000003007212 */ /* 0x000fce00078efcff */
.L_x_7603:
[----:B------:R-:W-:Y:S05]  /*5f20*/  BSYNC B0 ;  /* 0x0000000000007941 */ /* 0x000fea0003800000 */
.L_x_7602:
[----:B------:R0:W-:Y:S01]  /*5f30*/  STG.E.U8 desc[UR36][R4.64], R0 ;  /* 0x0000000004007986 */ /* 0x0001e2000c101124 */
[----:B------:R-:W-:Y:S05]  /*5f40*/  BRA `(.L_x_7582) ;  /* 0x00000004002c7947 */ /* 0x000fea0003800000 */
.L_x_7600:
        /* <DEDUP_REMOVED lines=21> */
.L_x_7607:
[----:B------:R-:W-:-:S04]  /*60a0*/  LOP3.LUT R0, R7, 0x80000000, RZ, 0xc0, !PT ;  /* 0x8000000007007812 */ /* 0x000fc800078ec0ff */
[----:B------:R-:W-:-:S04]  /*60b0*/  SHF.R.U32.HI R0, RZ, 0x18, R0 ;  /* 0x00000018ff007819 */ /* 0x000fc80000011600 */
[----:B------:R-:W-:-:S07]  /*60c0*/  LOP3.LUT R0, R3, R0, RZ, 0xfc, !PT ;  /* 0x0000000003007212 */ /* 0x000fce00078efcff */
.L_x_7606:
[----:B------:R-:W-:Y:S05]  /*60d0*/  BSYNC B0 ;  /* 0x0000000000007941 */ /* 0x000fea0003800000 */
.L_x_7605:
[----:B------:R0:W-:Y:S01]  /*60e0*/  STG.E.U8 desc[UR36][R4.64], R0 ;  /* 0x0000000004007986 */ /* 0x0001e2000c101124 */
[----:B------:R-:W-:Y:S05]  /*60f0*/  BRA `(.L_x_7582) ;  /* 0x0000000000c07947 */ /* 0x000fea0003800000 */
.L_x_7599:
        /* <DEDUP_REMOVED lines=26> */
.L_x_7581:
        /* <DEDUP_REMOVED lines=16> */
.L_x_7610:
[----:B------:R-:W-:Y:S05]  /*63a0*/  BRA `(.L_x_7582) ;  /* 0x0000000000147947 */ /* 0x000fea0003800000 */
.L_x_7609:
[----:B------:R-:W0:Y:S02]  /*63b0*/  F2I.U64.F64 R34, R34 ;  /* 0x0000002200227311 */ /* 0x000e240000301800 */
[----:B0-----:R2:W-:Y:S01]  /*63c0*/  STG.E.64 desc[UR36][R4.64], R34 ;  /* 0x0000002204007986 */ /* 0x0015e2000c101b24 */
[----:B------:R-:W-:Y:S05]  /*63d0*/  BRA `(.L_x_7582) ;  /* 0x0000000000087947 */ /* 0x000fea0003800000 */
.L_x_7608:
[----:B------:R-:W0:Y:S02]  /*63e0*/  F2I.U32.F64 R35, R34 ;  /* 0x0000002200237311 */ /* 0x000e240000301000 */
[----:B0-----:R0:W-:Y:S02]  /*63f0*/  STG.E desc[UR36][R4.64], R35 ;  /* 0x0000002304007986 */ /* 0x0011e4000c101924 */
.L_x_7582:
        /* <DEDUP_REMOVED lines=24> */
.L_x_7614:
[----:B------:R-:W0:Y:S02]  /*6580*/  F2I.S64.F64 R26, R26 ;  /* 0x0000001a001a7311 */ /* 0x000e240000301900 */
[----:B0-----:R-:W-:-:S05]  /*6590*/  IMAD.MOV.U32 R3, RZ, RZ, R26 ;  /* 0x000000ffff037224 */ /* 0x001fca00078e001a */
[----:B------:R0:W-:Y:S01]  /*65a0*/  STG.E.U8 desc[UR36][R4.64], R3 ;  /* 0x0000000304007986 */ /* 0x0001e2000c101124 */
[----:B------:R-:W-:Y:S05]  /*65b0*/  BRA `(.L_x_7616) ;  /* 0x0000000c00f07947 */ /* 0x000fea0003800000 */
.L_x_7613:
        /* <DEDUP_REMOVED lines=9> */
.L_x_7618:
[----:B------:R-:W0:Y:S02]  /*6650*/  F2I.F64 R27, R26 ;  /* 0x0000001a001b7311 */ /* 0x000e240000301100 */
[----:B0-----:R2:W-:Y:S01]  /*6660*/  STG.E desc[UR36][R4.64], R27 ;  /* 0x0000001b04007986 */ /* 0x0015e2000c101924 */
[----:B------:R-:W-:Y:S05]  /*6670*/  BRA `(.L_x_7616) ;  /* 0x0000000c00c07947 */ /* 0x000fea0003800000 */
.L_x_7617:
[----:B------:R-:W0:Y:S02]  /*6680*/  F2I.F64 R27, R26 ;  /* 0x0000001a001b7311 */ /* 0x000e240000301100 */
[----:B0-----:R0:W-:Y:S01]  /*6690*/  STG.E.U16 desc[UR36][R4.64], R27 ;  /* 0x0000001b04007986 */ /* 0x0011e2000c101524 */
[----:B------:R-:W-:Y:S05]  /*66a0*/  BRA `(.L_x_7616) ;  /* 0x0000000c00b47947 */ /* 0x000fea0003800000 */
.L_x_7612:
        /* <DEDUP_REMOVED lines=13> */
.L_x_7620:
        /* <DEDUP_REMOVED lines=8> */
.L_x_7619:
        /* <DEDUP_REMOVED lines=14> */
.L_x_7622:
        /* <DEDUP_REMOVED lines=9> */
.L_x_7621:
[----:B------:R0:W-:Y:S01]  /*6970*/  STG.E.64 desc[UR36][R4.64], R24 ;  /* 0x0000001804007986 */ /* 0x0001e2000c101b24 */
[----:B------:R-:W-:Y:S05]  /*6980*/  BRA `(.L_x_7616) ;  /* 0x0000000800fc7947 */ /* 0x000fea0003800000 */
.L_x_7611:
        /* <DEDUP_REMOVED lines=12> */
.L_x_7625:
[----:B------:R-:W-:-:S05]  /*6a50*/  CS2R R26, SRZ ;  /* 0x00000000001a7805 */ /* 0x000fca000001ff00 */
[----:B------:R0:W-:Y:S01]  /*6a60*/  STG.E.128 desc[UR36][R4.64], R24 ;  /* 0x0000001804007986 */ /* 0x0001e2000c101d24 */
[----:B------:R-:W-:Y:S05]  /*6a70*/  BRA `(.L_x_7616) ;  /* 0x0000000800c07947 */ /* 0x000fea0003800000 */
.L_x_7624:
        /* <DEDUP_REMOVED lines=25> */
.L_x_7629:
[----:B------:R-:W-:Y:S05]  /*6c10*/  BSYNC B0 ;  /* 0x0000000000007941 */ /* 0x000fea0003800000 */
.L_x_7628:
[----:B------:R-:W-:-:S05]  /*6c20*/  LOP3.LUT R7, R0, R7, RZ, 0xfc, !PT ;  /* 0x0000000700077212 */ /* 0x000fca00078efcff */
[----:B------:R0:W-:Y:S01]  /*6c30*/  STG.E.U8 desc[UR36][R4.64], R7 ;  /* 0x0000000704007986 */ /* 0x0001e2000c101124 */
[----:B------:R-:W-:Y:S05]  /*6c40*/  BRA `(.L_x_7616) ;  /* 0x00000008004c7947 */ /* 0x000fea0003800000 */
.L_x_7627:
        /* <DEDUP_REMOVED lines=17> */
.L_x_7631:
[----:B------:R-:W-:Y:S01]  /*6d60*/  IMAD.MOV.U32 R0, RZ, RZ, 0x7f ;  /* 0x0000007fff007424 */ /* 0x000fe200078e00ff */
[----:B------:R-:W-:-:S04]  /*6d70*/  ISETP.GT.U32.AND P0, PT, R3, 0x7f800000, PT ;  /* 0x7f8000000300780c */ /* 0x000fc80003f04070 */
[----:B------:R-:W-:-:S09]  /*6d80*/  SEL R0, R0, 0x7c, P0 ;  /* 0x0000007c00007807 */ /* 0x000fd20000000000 */
.L_x_7632:
[----:B------:R-:W-:Y:S05]  /*6d90*/  BSYNC B0 ;  /* 0x0000000000007941 */ /* 0x000fea0003800000 */
.L_x_7630:
[----:B------:R-:W-:-:S04]  /*6da0*/  LOP3.LUT R3, R7, 0x80000000, RZ, 0xc0, !PT ;  /* 0x8000000007037812 */ /* 0x000fc800078ec0ff */
[----:B------:R-:W-:-:S04]  /*6db0*/  SHF.R.U32.HI R3, RZ, 0x18, R3 ;  /* 0x00000018ff037819 */ /* 0x000fc80000011603 */
[----:B------:R-:W-:-:S05]  /*6dc0*/  LOP3.LUT R3, R0, R3, RZ, 0xfc, !PT ;  /* 0x0000000300037212 */ /* 0x000fca00078efcff */
[----:B------:R0:W-:Y:S01]  /*6dd0*/  STG.E.U8 desc[UR36][R4.64], R3 ;  /* 0x0000000304007986 */ /* 0x0001e2000c101124 */
[----:B------:R-:W-:Y:S05]  /*6de0*/  BRA `(.L_x_7616) ;  /* 0x0000000400e47947 */ /* 0x000fea0003800000 */
.L_x_7626:
        /* <DEDUP_REMOVED lines=8> */
.L_x_7623:
        /* <DEDUP_REMOVED lines=11> */
.L_x_7635:
        /* <DEDUP_REMOVED lines=21> */
.L_x_7638:
[----:B------:R-:W-:-:S04]  /*7070*/  LOP3.LUT R0, R7, 0x80000000, RZ, 0xc0, !PT ;  /* 0x8000000007007812 */ /* 0x000fc800078ec0ff */
[----:B------:R-:W-:-:S04]  /*7080*/  SHF.R.U32.HI R0, RZ, 0x18, R0 ;  /* 0x00000018ff007819 */ /* 0x000fc80000011600 */
[----:B------:R-:W-:-:S07]  /*7090*/  LOP3.LUT R0, R3, R0, RZ, 0xfc, !PT ;  /* 0x0000000003007212 */ /* 0x000fce00078efcff */
.L_x_7637:
[----:B------:R-:W-:Y:S05]  /*70a0*/  BSYNC B0 ;  /* 0x0000000000007941 */ /* 0x000fea0003800000 */
.L_x_7636:
[----:B------:R0:W-:Y:S01]  /*70b0*/  STG.E.U8 desc[UR36][R4.64], R0 ;  /* 0x0000000004007986 */ /* 0x0001e2000c101124 */
[----:B------:R-:W-:Y:S05]  /*70c0*/  BRA `(.L_x_7616) ;  /* 0x00000004002c7947 */ /* 0x000fea0003800000 */
.L_x_7634:
        /* <DEDUP_REMOVED lines=21> */
.L_x_7641:
[----:B------:R-:W-:-:S04]  /*7220*/  LOP3.LUT R0, R7, 0x80000000, RZ, 0xc0, !PT ;  /* 0x8000000007007812 */ /* 0x000fc800078ec0ff */
[----:B------:R-:W-:-:S04]  /*7230*/  SHF.R.U32.HI R0, RZ, 0x18, R0 ;  /* 0x00000018ff007819 */ /* 0x000fc80000011600 */
[----:B------:R-:W-:-:S07]  /*7240*/  LOP3.LUT R0, R3, R0, RZ, 0xfc, !PT ;  /* 0x0000000003007212 */ /* 0x000fce00078efcff */
.L_x_7640:
[----:B------:R-:W-:Y:S05]  /*7250*/  BSYNC B0 ;  /* 0x0000000000007941 */ /* 0x000fea0003800000 */
.L_x_7639:
[----:B------:R0:W-:Y:S01]  /*7260*/  STG.E.U8 desc[UR36][R4.64], R0 ;  /* 0x0000000004007986 */ /* 0x0001e2000c101124 */
[----:B------:R-:W-:Y:S05]  /*7270*/  BRA `(.L_x_7616) ;  /* 0x0000000000c07947 */ /* 0x000fea0003800000 */
.L_x_7633:
        /* <DEDUP_REMOVED lines=26> */
.L_x_7615:
        /* <DEDUP_REMOVED lines=16> */
.L_x_7644:
[----:B------:R-:W-:Y:S05]  /*7520*/  BRA `(.L_x_7616) ;  /* 0x0000000000147947 */ /* 0x000fea0003800000 */
.L_x_7643:
[----:B------:R-:W0:Y:S02]  /*7530*/  F2I.U64.F64 R26, R26 ;  /* 0x0000001a001a7311 */ /* 0x000e240000301800 */
[----:B0-----:R0:W-:Y:S01]  /*7540*/  STG.E.64 desc[UR36][R4.64], R26 ;  /* 0x0000001a04007986 */ /* 0x0011e2000c101b24 */
[----:B------:R-:W-:Y:S05]  /*7550*/  BRA `(.L_x_7616) ;  /* 0x0000000000087947 */ /* 0x000fea0003800000 */
.L_x_7642:
[----:B------:R-:W0:Y:S02]  /*7560*/  F2I.U32.F64 R27, R26 ;  /* 0x0000001a001b7311 */ /* 0x000e240000301000 */
[----:B0-----:R0:W-:Y:S02]  /*7570*/  STG.E desc[UR36][R4.64], R27 ;  /* 0x0000001b04007986 */ /* 0x0011e4000c101924 */
.L_x_7616:
[----:B------:R-:W-:-:S07]  /*7580*/  VIADD R33, R33, 0x80 ;  /* 0x0000008021217836 */ /* 0x000fce0000000000 */
.L_x_7576:
[----:B------:R-:W-:Y:S05]  /*7590*/  BSYNC B6 ;  /* 0x0000000000067941 */ /* 0x000fea0003800000 */
.L_x_7575:
        /* <DEDUP_REMOVED lines=22> */
.L_x_7648:
[----:B------:R-:W0:Y:S02]  /*7700*/  F2I.S64.F64 R18, R18 ;  /* 0x0000001200127311 */ /* 0x000e240000301900 */
[----:B0-----:R-:W-:-:S05]  /*7710*/  IMAD.MOV.U32 R5, RZ, RZ, R18 ;  /* 0x000000ffff057224 */ /* 0x001fca00078e0012 */
[----:B------:R-:W-:Y:S01]  /*7720*/  STG.E.U8 desc[UR36][R2.64], R5 ;  /* 0x0000000502007986 */ /* 0x000fe2000c101124 */
[----:B------:R-:W-:Y:S05]  /*7730*/  EXIT ;  /* 0x000000000000794d */ /* 0x000fea0003800000 */
.L_x_7647:
        /* <DEDUP_REMOVED lines=9> */
.L_x_7651:
[----:B------:R-:W0:Y:S02]  /*77d0*/  F2I.F64 R19, R18 ;  /* 0x0000001200137311 */ /* 0x000e240000301100 */
[----:B0-----:R-:W-:Y:S01]  /*77e0*/  STG.E desc[UR36][R2.64], R19 ;  /* 0x0000001302007986 */ /* 0x001fe2000c101924 */
[----:B------:R-:W-:Y:S05]  /*77f0*/  EXIT ;  /* 0x000000000000794d */ /* 0x000fea0003800000 */
.L_x_7650:
[----:B------:R-:W0:Y:S02]  /*7800*/  F2I.F64 R19, R18 ;  /* 0x0000001200137311 */ /* 0x000e240000301100 */
[----:B0-----:R-:W-:Y:S01]  /*7810*/  STG.E.U16 desc[UR36][R2.64], R19 ;  /* 0x0000001302007986 */ /* 0x001fe2000c101524 */
[----:B------:R-:W-:Y:S05]  /*7820*/  EXIT ;  /* 0x000000000000794d */ /* 0x000fea0003800000 */
.L_x_7646:
        /* <DEDUP_REMOVED lines=13> */
.L_x_7653:
        /* <DEDUP_REMOVED lines=8> */
.L_x_7652:
        /* <DEDUP_REMOVED lines=14> */
.L_x_7655:
        /* <DEDUP_REMOVED lines=9> */
.L_x_7654:
[----:B----4-:R-:W-:Y:S01]  /*7af0*/  STG.E.64 desc[UR36][R2.64], R16 ;  /* 0x0000001002007986 */ /* 0x010fe2000c101b24 */
[----:B------:R-:W-:Y:S05]  /*7b00*/  EXIT ;  /* 0x000000000000794d */ /* 0x000fea0003800000 */
.L_x_7645:
        /* <DEDUP_REMOVED lines=12> */
.L_x_7658:
[----:B------:R-:W-:-:S05]  /*7bd0*/  CS2R R18, SRZ ;  /* 0x0000000000127805 */ /* 0x000fca000001ff00 */
[----:B----4-:R-:W-:Y:S01]  /*7be0*/  STG.E.128 desc[UR36][R2.64], R16 ;  /* 0x0000001002007986 */ /* 0x010fe2000c101d24 */
[----:B------:R-:W-:Y:S05]  /*7bf0*/  EXIT ;  /* 0x000000000000794d */ /* 0x000fea0003800000 */
.L_x_7657:
        /* <DEDUP_REMOVED lines=25> */
.L_x_7662:
[----:B------:R-:W-:Y:S05]  /*7d90*/  BSYNC B0 ;  /* 0x0000000000007941 */ /* 0x000fea0003800000 */
.L_x_7661:
[----:B------:R-:W-:-:S05]  /*7da0*/  LOP3.LUT R5, R0, R5, RZ, 0xfc, !PT ;  /* 0x0000000500057212 */ /* 0x000fca00078efcff */
[----:B------:R-:W-:Y:S01]  /*7db0*/  STG.E.U8 desc[UR36][R2.64], R5 ;  /* 0x0000000502007986 */ /* 0x000fe2000c101124 */
[----:B------:R-:W-:Y:S05]  /*7dc0*/  EXIT ;  /* 0x000000000000794d */ /* 0x000fea0003800000 */
.L_x_7660:
        /* <DEDUP_REMOVED lines=17> */
.L_x_7664:
[----:B------:R-:W-:Y:S01]  /*7ee0*/  IMAD.MOV.U32 R0, RZ, RZ, 0x7f ;  /* 0x0000007fff007424 */ /* 0x000fe200078e00ff */
[----:B------:R-:W-:-:S04]  /*7ef0*/  ISETP.GT.U32.AND P0, PT, R4, 0x7f800000, PT ;  /* 0x7f8000000400780c */ /* 0x000fc80003f04070 */
[----:B------:R-:W-:-:S09]  /*7f00*/  SEL R0, R0, 0x7c, P0 ;  /* 0x0000007c00007807 */ /* 0x000fd20000000000 */
.L_x_7665:
[----:B------:R-:W-:Y:S05]  /*7f10*/  BSYNC B0 ;  /* 0x0000000000007941 */ /* 0x000fea0003800000 */
.L_x_7663:
[----:B------:R-:W-:-:S04]  /*7f20*/  LOP3.LUT R4, R5, 0x80000000, RZ, 0xc0, !PT ;  /* 0x8000000005047812 */ /* 0x000fc800078ec0ff */
[----:B------:R-:W-:-:S04]  /*7f30*/  SHF.R.U32.HI R5, RZ, 0x18, R4 ;  /* 0x00000018ff057819 */ /* 0x000fc80000011604 */
[----:B------:R-:W-:-:S05]  /*7f40*/  LOP3.LUT R5, R0, R5, RZ, 0xfc, !PT ;  /* 0x0000000500057212 */ /* 0x000fca00078efcff */
[----:B------:R-:W-:Y:S01]  /*7f50*/  STG.E.U8 desc[UR36][R2.64], R5 ;  /* 0x0000000502007986 */ /* 0x000fe2000c101124 */
[----:B------:R-:W-:Y:S05]  /*7f60*/  EXIT ;  /* 0x000000000000794d */ /* 0x000fea0003800000 */
.L_x_7659:
        /* <DEDUP_REMOVED lines=8> */
.L_x_7656:
        /* <DEDUP_REMOVED lines=11> */
.L_x_7668:
        /* <DEDUP_REMOVED lines=21> */
.L_x_7671:
[----:B------:R-:W-:-:S04]  /*81f0*/  LOP3.LUT R0, R7, 0x80000000, RZ, 0xc0, !PT ;  /* 0x8000000007007812 */ /* 0x000fc800078ec0ff */
[----:B------:R-:W-:-:S04]  /*8200*/  SHF.R.U32.HI R5, RZ, 0x18, R0 ;  /* 0x00000018ff057819 */ /* 0x000fc80000011600 */
[----:B------:R-:W-:-:S04]  /*8210*/  LOP3.LUT R4, R4, R5, RZ, 0xfc, !PT ;  /* 0x0000000504047212 */ /* 0x000fc800078efcff */
[----:B------:R-:W-:-:S07]  /*8220*/  PRMT R0, R4, 0x7610, R0 ;  /* 0x0000761004007816 */ /* 0x000fce0000000000 */
.L_x_7670:
[----:B------:R-:W-:Y:S05]  /*8230*/  BSYNC B0 ;  /* 0x0000000000007941 */ /* 0x000fea0003800000 */
.L_x_7669:
[----:B------:R-:W-:Y:S01]  /*8240*/  STG.E.U8 desc[UR36][R2.64], R0 ;  /* 0x0000000002007986 */ /* 0x000fe2000c101124 */
[----:B------:R-:W-:Y:S05]  /*8250*/  EXIT ;  /* 0x000000000000794d */ /* 0x000fea0003800000 */
.L_x_7667:
        /* <DEDUP_REMOVED lines=21> */
.L_x_7674:
[----:B------:R-:W-:-:S04]  /*83b0*/  LOP3.LUT R0, R7, 0x80000000, RZ, 0xc0, !PT ;  /* 0x8000000007007812 */ /* 0x000fc800078ec0ff */
[----:B------:R-:W-:-:S04]  /*83c0*/  SHF.R.U32.HI R5, RZ, 0x18, R0 ;  /* 0x00000018ff057819 */ /* 0x000fc80000011600 */
[----:B------:R-:W-:-:S04]  /*83d0*/  LOP3.LUT R4, R4, R5, RZ, 0xfc, !PT ;  /* 0x0000000504047212 */ /* 0x000fc800078efcff */
[----:B------:R-:W-:-:S07]  /*83e0*/  PRMT R0, R4, 0x7610, R0 ;  /* 0x0000761004007816 */ /* 0x000fce0000000000 */
.L_x_7673:
[----:B------:R-:W-:Y:S05]  /*83f0*/  BSYNC B0 ;  /* 0x0000000000007941 */ /* 0x000fea0003800000 */
.L_x_7672:
[----:B------:R-:W-:Y:S01]  /*8400*/  STG.E.U8 desc[UR36][R2.64], R0 ;  /* 0x0000000002007986 */ /* 0x000fe2000c101124 */
[----:B------:R-:W-:Y:S05]  /*8410*/  EXIT ;  /* 0x000000000000794d */ /* 0x000fea0003800000 */
.L_x_7666:
        /* <DEDUP_REMOVED lines=26> */
.L_x_7649:
        /* <DEDUP_REMOVED lines=16> */
.L_x_7677:
[----:B------:R-:W-:Y:S05]  /*86c0*/  EXIT ;  /* 0x000000000000794d */ /* 0x000fea0003800000 */
.L_x_7676:
[----:B------:R-:W0:Y:S02]  /*86d0*/  F2I.U64.F64 R18, R18 ;  /* 0x0000001200127311 */ /* 0x000e240000301800 */
[----:B0-----:R-:W-:Y:S01]  /*86e0*/  STG.E.64 desc[UR36][R2.64], R18 ;  /* 0x0000001202007986 */ /* 0x001fe2000c101b24 */
[----:B------:R-:W-:Y:S05]  /*86f0*/  EXIT ;  /* 0x000000000000794d */ /* 0x000fea0003800000 */
.L_x_7675:
[----:B------:R-:W0:Y:S02]  /*8700*/  F2I.U32.F64 R19, R18 ;  /* 0x0000001200137311 */ /* 0x000e240000301000 */
[----:B0-----:R-:W-:Y:S01]  /*8710*/  STG.E desc[UR36][R2.64], R19 ;  /* 0x0000001302007986 */ /* 0x001fe2000c101924 */
[----:B------:R-:W-:Y:S05]  /*8720*/  EXIT ;  /* 0x000000000000794d */ /* 0x000fea0003800000 */
.L_x_7678:
        /* <DEDUP_REMOVED lines=13> */
.L_x_19632:


//--------------------- .text._ZN2at6native18elementwise_kernelILi128ELi2EZNS0_22gpu_kernel_impl_nocastIZZZNS0_17round_kernel_cudaERNS_18TensorIteratorBaseEENKUlvE_clEvENKUlvE_clEvEUldE_EEvS4_RKT_EUliE_EEviT1_ --------------------------
	.section	.text._ZN2at6native18elementwise_kernelILi128ELi2EZNS0_22gpu_kernel_impl_nocastIZZZNS0_17round_kernel_cudaERNS_18TensorIteratorBaseEENKUlvE_clEvENKUlvE_clEvEUldE_EEvS4_RKT_EUliE_EEviT1_,"ax",@progbits
	.align	128
        .global         _ZN2at6native18elementwise_kernelILi128ELi2EZNS0_22gpu_kernel_impl_nocastIZZZNS0_17round_kernel_cudaERNS_18TensorIteratorBaseEENKUlvE_clEvENKUlvE_clEvEUldE_EEvS4_RKT_EUliE_EEviT1_
        .type           _ZN2at6native18elementwise_kernelILi128ELi2EZNS0_22gpu_kernel_impl_nocastIZZZNS0_17round_kernel_cudaERNS_18TensorIteratorBaseEENKUlvE_clEvENKUlvE_clEvEUldE_EEvS4_RKT_EUliE_EEviT1_,@function
        .size           _ZN2at6native18elementwise_kernelILi128ELi2EZNS0_22gpu_kernel_impl_nocastIZZZNS0_17round_kernel_cudaERNS_18TensorIteratorBaseEENKUlvE_clEvENKUlvE_clEvEUldE_EEvS4_RKT_EUliE_EEviT1_,(.L_x_19633 - _ZN2at6native18elementwise_kernelILi128ELi2EZNS0_22gpu_kernel_impl_nocastIZZZNS0_17round_kernel_cudaERNS_18TensorIteratorBaseEENKUlvE_clEvENKUlvE_clEvEUldE_EEvS4_RKT_EUliE_EEviT1_)
        .other          _ZN2at6native18elementwise_kernelILi128ELi2EZNS0_22gpu_kernel_impl_nocastIZZZNS0_17round_kernel_cudaERNS_18TensorIteratorBaseEENKUlvE_clEvENKUlvE_clEvEUldE_EEvS4_RKT_EUliE_EEviT1_,@"STO_CUDA_ENTRY STV_DEFAULT"
_ZN2at6native18elementwise_kernelILi128ELi2EZNS0_22gpu_kernel_impl_nocastIZZZNS0_17round_kernel_cudaERNS_18TensorIteratorBaseEENKUlvE_clEvENKUlvE_clEvEUldE_EEvS4_RKT_EUliE_EEviT1_:
.text._ZN2at6native18elementwise_kernelILi128ELi2EZNS0_22gpu_kernel_impl_nocastIZZZNS0_17round_kernel_cudaERNS_18TensorIteratorBaseEENKUlvE_clEvENKUlvE_clEvEUldE_EEvS4_RKT_EUliE_EEviT1_:
        /* <DEDUP_REMOVED lines=312> */
.L_x_7681:
        /* <DEDUP_REMOVED lines=8> */
[----:B--2---:R-:W0:Y:S04]  /*1400*/  FRND.F64 R4, R4 ;  /* 0x0000000400047313 */ /* 0x004e280000301800 */
[----:B0-----:R0:W-:Y:S04]  /*1410*/  STG.E.64 desc[UR4][R2.64], R4 ;  /* 0x0000000402007986 */ /* 0x0011e8000c101b04 */
.L_x_7680:
[----:B------:R-:W-:Y:S05]  /*1420*/  BSYNC B0 ;  /* 0x0000000000007941 */ /* 0x000fea0003800000 */
.L_x_7679:
        /* <DEDUP_REMOVED lines=305> */
.L_x_7682:
[----:B------:R-:W-:Y:S02]  /*2740*/  ULDC.64 UR6, c[0x0][0x418] ;  /* 0x0001060000067ab9 */ /* 0x000fe40000000a00 */
[----:B------:R-:W-:-:S04]  /*2750*/  IADD3 R6, P0, R0, UR6, RZ ;  /* 0x0000000600067c10 */ /* 0x000fc8000ff1e0ff */
[----:B------:R-:W-:Y:S01]  /*2760*/  IADD3.X R7, RZ, UR7, RZ, P0, !PT ;  /* 0x00000007ff077c10 */ /* 0x000fe200087fe4ff */
[----:B------:R-:W-:-:S04]  /*2770*/  ULDC.64 UR6, c[0x0][0x410] ;  /* 0x0001040000067ab9 */ /* 0x000fc80000000a00 */
[----:B------:R-:W2:Y:S01]  /*2780*/  LDG.E.64 R4, desc[UR4][R6.64] ;  /* 0x0000000406047981 */ /* 0x000ea2000c1e1b00 */
[----:B------:R-:W-:-:S04]  /*2790*/  IADD3 R2, P0, R3, UR6, RZ ;  /* 0x0000000603027c10 */ /* 0x000fc8000ff1e0ff */
[----:B------:R-:W-:Y:S01]  /*27a0*/  IADD3.X R3, RZ, UR7, RZ, P0, !PT ;  /* 0x00000007ff037c10 */ /* 0x000fe200087fe4ff */
[----:B--2---:R-:W0:Y:S04]  /*27b0*/  FRND.F64 R4, R4 ;  /* 0x0000000400047313 */ /* 0x004e280000301800 */
[----:B0-----:R-:W-:Y:S01]  /*27c0*/  STG.E.64 desc[UR4][R2.64], R4 ;  /* 0x0000000402007986 */ /* 0x001fe2000c101b04 */
[----:B------:R-:W-:Y:S05]  /*27d0*/  EXIT ;  /* 0x000000000000794d */ /* 0x000fea0003800000 */
.L_x_7683:
        /* <DEDUP_REMOVED lines=10> */
.L_x_19633:


//--------------------- .text._ZN2at6native27unrolled_elementwise_kernelIZZZNS0_17round_kernel_cudaERNS_18TensorIteratorBaseEENKUlvE_clEvENKUlvE_clEvEUldE_St5arrayIPcLm2EELi4E23TrivialOffsetCalculatorILi1EjESB_NS0_6memory15LoadWithoutCastENSC_16StoreWithoutCastEEEviT_T0_T2_T3_T4_T5_ --------------------------
	.section	.text._ZN2at6native27unrolled_elementwise_kernelIZZZNS0_17round_kernel_cudaERNS_18TensorIteratorBaseEENKUlvE_clEvENKUlvE_clEvEUldE_St5arrayIPcLm2EELi4E23TrivialOffsetCalculatorILi1EjESB_NS0_6memory15LoadWithoutCastENSC_16StoreWithoutCastEEEviT_T0_T2_T3_T4_T5_,"ax",@progbits
	.align	128
        .global         _ZN2at6native27unrolled_elementwise_kernelIZZZNS0_17round_kernel_cudaERNS_18TensorIteratorBaseEENKUlvE_clEvENKUlvE_clEvEUldE_St5arrayIPcLm2EELi4E23TrivialOffsetCalculatorILi1EjESB_NS0_6memory15LoadWithoutCastENSC_16StoreWithoutCastEEEviT_T0_T2_T3_T4_T5_
        .type           _ZN2at6native27unrolled_elementwise_kernelIZZZNS0_17round_kernel_cudaERNS_18TensorIteratorBaseEENKUlvE_clEvENKUlvE_clEvEUldE_St5arrayIPcLm2EELi4E23TrivialOffsetCalculatorILi1EjESB_NS0_6memory15LoadWithoutCastENSC_16StoreWithoutCastEEEviT_T0_T2_T3_T4_T5_,@function
        .size           _ZN2at6native27unrolled_elementwise_kernelIZZZNS0_17round_kernel_cudaERNS_18TensorIteratorBaseEENKUlvE_clEvENKUlvE_clEvEUldE_St5arrayIPcLm2EELi4E23TrivialOffsetCalculatorILi1EjESB_NS0_6memory15LoadWithoutCastENSC_16StoreWithoutCastEEEviT_T0_T2_T3_T4_T5_,(.L_x_19634 - _ZN2at6native27unrolled_elementwise_kernelIZZZNS0_17round_kernel_cudaERNS_18TensorIteratorBaseEENKUlvE_clEvENKUlvE_clEvEUldE_St5arrayIPcLm2EELi4E23TrivialOffsetCalculatorILi1EjESB_NS0_6memory15LoadWithoutCastENSC_16StoreWithoutCastEEEviT_T0_T2_T3_T4_T5_)
        .other          _ZN2at6native27unrolled_elementwise_kernelIZZZNS0_17round_kernel_cudaERNS_18TensorIteratorBaseEENKUlvE_clEvENKUlvE_clEvEUldE_St5arrayIPcLm2EELi4E23TrivialOffsetCalculatorILi1EjESB_NS0_6memory15LoadWithoutCastENSC_16StoreWithoutCastEEEviT_T0_T2_T3_T4_T5_,@"STO_CUDA_ENTRY STV_DEFAULT"
_ZN2at6native27unrolled_elementwise_kernelIZZZNS0_17round_kernel_cudaERNS_18TensorIteratorBaseEENKUlvE_clEvENKUlvE_clEvEUldE_St5arrayIPcLm2EELi4E23TrivialOffsetCalculatorILi1EjESB_NS0_6memory15LoadWithoutCastENSC_16StoreWithoutCastEEEviT_T0_T2_T3_T4_T5_:
.text._ZN2at6native27unrolled_elementwise_kernelIZZZNS0_17round_kernel_cudaERNS_18TensorIteratorBaseEENKUlvE_clEvENKUlvE_clEvEUldE_St5arrayIPcLm2EELi4E23TrivialOffsetCalculatorILi1EjESB_NS0_6memory15LoadWithoutCastENSC_16StoreWithoutCastEEEviT_T0_T2_T3_T4_T5_:
        /* <DEDUP_REMOVED lines=45> */
[----:B--2---:R-:W1:Y:S02]  /*02d0*/  @!P0 FRND.F64 R4, R10 ;  /* 0x0000000a00048313 */ /* 0x004e640000301800 */
[----:B-1----:R0:W-:Y:S06]  /*02e0*/  @!P0 STG.E.64 desc[UR4][R22.64], R4 ;  /* 0x0000000416008986 */ /* 0x0021ec000c101b04 */
[----:B------:R0:W1:Y:S01]  /*02f0*/  @!P2 FRND.F64 R2, R8 ;  /* 0x000000080002a313 */ /* 0x0000620000301800 */
[----:B------:R-:W-:-:S07]  /*0300*/  ISETP.GE.AND P2, PT, R19, R12, PT ;  /* 0x0000000c1300720c */ /* 0x000fce0003f46270 */
[----:B---3--:R0:W2:Y:S06]  /*0310*/  @!P1 FRND.F64 R6, R14 ;  /* 0x0000000e00069313 */ /* 0x0080ac0000301800 */
        /* <DEDUP_REMOVED lines=11> */
.L_x_7685:
[----:B------:R-:W-:Y:S05]  /*03d0*/  BSYNC B0 ;  /* 0x0000000000007941 */ /* 0x000fea0003800000 */
.L_x_7684:
[----:B------:R-:W-:-:S13]  /*03e0*/  ISETP.GE.AND P0, PT, R19, R12, PT ;  /* 0x0000000c1300720c */ /* 0x000fda0003f06270 */
[----:B------:R-:W-:Y:S05]  /*03f0*/  @P0 EXIT ;  /* 0x000000000000094d */ /* 0x000fea0003800000 */
[----:B01----:R-:W0:Y:S01]  /*0400*/  LDC.64 R4, c[0x0][0x218] ;  /* 0x00008600ff047b82 */ /* 0x003e220000000a00 */
[----:B------:R-:W-:Y:S02]  /*0410*/  ISETP.GE.AND P0, PT, R21, R12, PT ;  /* 0x0000000c1500720c */ /* 0x000fe40003f06270 */
[----:B------:R-:W-:-:S11]  /*0420*/  LEA R19, R0, R19, 0x9 ;  /* 0x0000001300137211 */ /* 0x000fd600078e48ff */
[----:B-----5:R-:W1:Y:S01]  /*0430*/  @!P0 FRND.F64 R2, R16 ;  /* 0x0000001000028313 */ /* 0x020e620000301800 */
[----:B0-----:R-:W-:-:S05]  /*0440*/  IMAD.WIDE.U32 R4, R19, 0x8, R4 ;  /* 0x0000000813047825 */ /* 0x001fca00078e0004 */
[----:B-1----:R-:W-:Y:S01]  /*0450*/  STG.E.64 desc[UR4][R4.64], R2 ;  /* 0x0000000204007986 */ /* 0x002fe2000c101b04 */
[----:B------:R-:W-:Y:S05]  /*0460*/  EXIT ;  /* 0x000000000000794d */ /* 0x000fea0003800000 */
.L_x_7686:
        /* <DEDUP_REMOVED lines=9> */
.L_x_19634:


//--------------------- .text._ZN2at6native29vectorized_elementwise_kernelILi2EZZZNS0_17round_kernel_cudaERNS_18TensorIteratorBaseEENKUlvE_clEvENKUlvE_clEvEUldE_St5arrayIPcLm2EEEEviT0_T1_ --------------------------
	.section	.text._ZN2at6native29vectorized_elementwise_kernelILi2EZZZNS0_17round_kernel_cudaERNS_18TensorIteratorBaseEENKUlvE_clEvENKUlvE_clEvEUldE_St5arrayIPcLm2EEEEviT0_T1_,"ax",@progbits
	.align	128
        .global         _ZN2at6native29vectorized_elementwise_kernelILi2EZZZNS0_17round_kernel_cudaERNS_18TensorIteratorBaseEENKUlvE_clEvENKUlvE_clEvEUldE_St5arrayIPcLm2EEEEviT0_T1_
        .type           _ZN2at6native29vectorized_elementwise_kernelILi2EZZZNS0_17round_kernel_cudaERNS_18TensorIteratorBaseEENKUlvE_clEvENKUlvE_clEvEUldE_St5arrayIPcLm2EEEEviT0_T1_,@function
        .size           _ZN2at6native29vectorized_elementwise_kernelILi2EZZZNS0_17round_kernel_cudaERNS_18TensorIteratorBaseEENKUlvE_clEvENKUlvE_clEvEUldE_St5arrayIPcLm2EEEEviT0_T1_,(.L_x_19635 - _ZN2at6native29vectorized_elementwise_kernelILi2EZZZNS0_17round_kernel_cudaERNS_18TensorIteratorBaseEENKUlvE_clEvENKUlvE_clEvEUldE_St5arrayIPcLm2EEEEviT0_T1_)
        .other          _ZN2at6native29vectorized_elementwise_kernelILi2EZZZNS0_17round_kernel_cudaERNS_18TensorIteratorBaseEENKUlvE_clEvENKUlvE_clEvEUldE_St5arrayIPcLm2EEEEviT0_T1_,@"STO_CUDA_ENTRY STV_DEFAULT"
_ZN2at6native29vectorized_elementwise_kernelILi2EZZZNS0_17round_kernel_cudaERNS_18TensorIteratorBaseEENKUlvE_clEvENKUlvE_clEvEUldE_St5arrayIPcLm2EEEEviT0_T1_:
.text._ZN2at6native29vectorized_elementwise_kernelILi2EZZZNS0_17round_kernel_cudaERNS_18TensorIteratorBaseEENKUlvE_clEvENKUlvE_clEvEUldE_St5arrayIPcLm2EEEEviT0_T1_:
        /* <DEDUP_REMOVED lines=19> */
[----:B---3--:R-:W-:Y:S08]  /*0130*/  FRND.F64 R10, R10 ;  /* 0x0000000a000a7313 */ /* 0x008ff00000301800 */
[----:B------:R-:W0:Y:S08]  /*0140*/  FRND.F64 R8, R8 ;  /* 0x0000000800087313 */ /* 0x000e300000301800 */
[----:B----4-:R-:W-:Y:S01]  /*0150*/  FRND.F64 R14, R14 ;  /* 0x0000000e000e7313 */ /* 0x010fe20000301800 */
[----:B0-----:R-:W-:Y:S07]  /*0160*/  STG.E.128 desc[UR4][R20.64], R8 ;  /* 0x0000000814007986 */ /* 0x001fee000c101d04 */
[----:B------:R-:W0:Y:S08]  /*0170*/  FRND.F64 R12, R12 ;  /* 0x0000000c000c7313 */ /* 0x000e300000301800 */
[----:B-----5:R-:W-:Y:S01]  /*0180*/  FRND.F64 R18, R18 ;  /* 0x0000001200127313 */ /* 0x020fe20000301800 */
[----:B0-----:R-:W-:Y:S07]  /*0190*/  STG.E.128 desc[UR4][R20.64+0x800], R12 ;  /* 0x0008000c14007986 */ /* 0x001fee000c101d04 */
[----:B------:R-:W0:Y:S08]  /*01a0*/  FRND.F64 R16, R16 ;  /* 0x0000001000107313 */ /* 0x000e300000301800 */
[----:B------:R-:W-:Y:S01]  /*01b0*/  FRND.F64 R6, R6 ;  /* 0x0000000600067313 */ /* 0x000fe20000301800 */
[----:B0-----:R-:W-:Y:S07]  /*01c0*/  STG.E.128 desc[UR4][R20.64+0x1000], R16 ;  /* 0x0010001014007986 */ /* 0x001fee000c101d04 */
[----:B------:R-:W0:Y:S02]  /*01d0*/  FRND.F64 R4, R4 ;  /* 0x0000000400047313 */ /* 0x000e240000301800 */
[----:B0-----:R-:W-:Y:S01]  /*01e0*/  STG.E.128 desc[UR4][R20.64+0x1800], R4 ;  /* 0x0018000414007986 */ /* 0x001fe2000c101d04 */
[----:B------:R-:W-:Y:S05]  /*01f0*/  EXIT ;  /* 0x000000000000794d */ /* 0x000fea0003800000 */
.L_x_7687:
        /* <DEDUP_REMOVED lines=63> */
[----:B-----5:R-:W-:Y:S08]  /*05f0*/  @!P2 FRND.F64 R12, R26 ;  /* 0x0000001a000ca313 */ /* 0x020ff00000301800 */
[----:B--2---:R1:W2:Y:S02]  /*0600*/  @!P0 FRND.F64 R24, R34 ;  /* 0x0000002200188313 */ /* 0x0042a40000301800 */
[----:B-1----:R-:W-:-:S04]  /*0610*/  IADD3 R34, R0, 0x80, RZ ;  /* 0x0000008000227810 */ /* 0x002fc80007ffe0ff */
[----:B------:R-:W-:-:S13]  /*0620*/  ISETP.GE.AND P1, PT, R34, R3, PT ;  /* 0x000000032200720c */ /* 0x000fda0003f26270 */
[----:B------:R1:W0:Y:S02]  /*0630*/  @!P1 FRND.F64 R6, R20 ;  /* 0x0000001400069313 */ /* 0x0002240000301800 */
[----:B-1----:R-:W-:-:S05]  /*0640*/  VIADD R20, R0, 0x100 ;  /* 0x0000010000147836 */ /* 0x002fca0000000000 */
[----:B------:R-:W-:-:S13]  /*0650*/  ISETP.GE.AND P1, PT, R20, R3, PT ;  /* 0x000000031400720c */ /* 0x000fda0003f26270 */
[----:B---3--:R1:W3:Y:S02]  /*0660*/  @!P1 FRND.F64 R8, R4 ;  /* 0x0000000400089313 */ /* 0x0082e40000301800 */
        /* <DEDUP_REMOVED lines=8> */
[----:B------:R1:W1:Y:S01]  /*06f0*/  @!P1 FRND.F64 R10, R30 ;  /* 0x0000001e000a9313 */ /* 0x0002620000301800 */
[----:B------:R-:W-:Y:S01]  /*0700*/  ISETP.GE.AND P1, PT, R35, R3, PT ;  /* 0x000000032300720c */ /* 0x000fe20003f26270 */
[----:B0-----:R-:W-:-:S04]  /*0710*/  @!P0 IMAD.WIDE.U32 R32, R5, 0x8, R32 ;  /* 0x0000000805208825 */ /* 0x001fc800078e0020 */
[----:B------:R-:W-:Y:S01]  /*0720*/  @!P0 IMAD.MOV.U32 R0, RZ, RZ, R34 ;  /* 0x000000ffff008224 */ /* 0x000fe200078e0022 */
[----:B--2---:R0:W-:Y:S01]  /*0730*/  @!P0 STG.E.64 desc[UR4][R32.64], R24 ;  /* 0x0000001820008986 */ /* 0x0041e2000c101b04 */
[----:B----4-:R0:W2:Y:S03]  /*0740*/  @!P2 FRND.F64 R16, R22 ;  /* 0x000000160010a313 */ /* 0x0100a60000301800 */
[----:B------:R-:W-:-:S05]  /*0750*/  ISETP.GE.AND P0, PT, R0, R3, PT ;  /* 0x000000030000720c */ /* 0x000fca0003f06270 */
[----:B------:R0:W4:Y:S08]  /*0760*/  @!P1 FRND.F64 R14, R28 ;  /* 0x0000001c000e9313 */ /* 0x0001300000301800 */
[----:B------:R0:W0:Y:S01]  /*0770*/  @!P3 FRND.F64 R18, R36 ;  /* 0x000000240012b313 */ /* 0x0000220000301800 */
        /* <DEDUP_REMOVED lines=13> */
.L_x_7690:
[----:B------:R-:W-:-:S13]  /*0850*/  ISETP.GE.AND P0, PT, R0, R3, PT ;  /* 0x000000030000720c */ /* 0x000fda0003f06270 */
[----:B------:R-:W-:Y:S05]  /*0860*/  @P0 BRA `(.L_x_7692) ;  /* 0x0000000000300947 */ /* 0x000fea0003800000 */
[----:B-1----:R-:W1:Y:S01]  /*0870*/  LDC.64 R4, c[0x0][0x218] ;  /* 0x00008600ff047b82 */ /* 0x002e620000000a00 */
[----:B------:R-:W-:Y:S01]  /*0880*/  IADD3 R7, R2, R0, RZ ;  /* 0x0000000002077210 */ /* 0x000fe20007ffe0ff */
[----:B------:R-:W-:-:S04]  /*0890*/  VIADD R0, R0, 0x80 ;  /* 0x0000008000007836 */ /* 0x000fc80000000000 */
[----:B-1----:R-:W-:-:S05]  /*08a0*/  IMAD.WIDE.U32 R4, R7, 0x8, R4 ;  /* 0x0000000807047825 */ /* 0x002fca00078e0004 */
[----:B------:R2:W-:Y:S02]  /*08b0*/  STG.E.64 desc[UR4][R4.64], R10 ;  /* 0x0000000a04007986 */ /* 0x0005e4000c101b04 */
.L_x_7691:
[----:B------:R-:W-:-:S13]  /*08c0*/  ISETP.GE.AND P0, PT, R0, R3, PT ;  /* 0x000000030000720c */ /* 0x000fda0003f06270 */
[----:B------:R-:W-:Y:S05]  /*08d0*/  @P0 BRA `(.L_x_7693) ;  /* 0x0000000000340947 */ /* 0x000fea0003800000 */
[----:B-12---:R-:W1:Y:S01]  /*08e0*/  LDC.64 R4, c[0x0][0x218] ;  /* 0x00008600ff047b82 */ /* 0x006e620000000a00 */
[----:B------:R-:W-:Y:S01]  /*08f0*/  IADD3 R7, R2, R0, RZ ;  /* 0x0000000002077210 */ /* 0x000fe20007ffe0ff */
[----:B------:R-:W-:-:S04]  /*0900*/  VIADD R0, R0, 0x80 ;  /* 0x0000008000007836 */ /* 0x000fc80000000000 */
[----:B-1----:R-:W-:-:S05]  /*0910*/  IMAD.WIDE.U32 R4, R7, 0x8, R4 ;  /* 0x0000000807047825 */ /* 0x002fca00078e0004 */
[----:B------:R2:W-:Y:S02]  /*0920*/  STG.E.64 desc[UR4][R4.64], R12 ;  /* 0x0000000c04007986 */ /* 0x0005e4000c101b04 */
.L_x_7692:
        /* <DEDUP_REMOVED lines=8> */
.L_x_7693:
[----:B------:R-:W-:Y:S05]  /*09b0*/  BSYNC B1 ;  /* 0x0000000000017941 */ /* 0x000fea0003800000 */
.L_x_7689:
[----:B------:R-:W-:-:S13]  /*09c0*/  ISETP.GE.AND P0, PT, R0, R3, PT ;  /* 0x000000030000720c */ /* 0x000fda0003f06270 */
[----:B-123--:R-:W1:Y:S01]  /*09d0*/  @!P0 LDC.64 R4, c[0x0][0x218] ;  /* 0x00008600ff048b82 */ /* 0x00ee620000000a00 */
[----:B------:R-:W-:Y:S01]  /*09e0*/  @!P0 IADD3 R7, R2, R0, RZ ;  /* 0x0000000002078210 */ /* 0x000fe20007ffe0ff */
[----:B------:R-:W-:-:S04]  /*09f0*/  @!P0 VIADD R0, R0, 0x80 ;  /* 0x0000008000008836 */ /* 0x000fc80000000000 */
[----:B-1----:R-:W-:-:S05]  /*0a00*/  @!P0 IMAD.WIDE.U32 R4, R7, 0x8, R4 ;  /* 0x0000000807048825 */ /* 0x002fca00078e0004 */
[----:B------:R3:W-:Y:S02]  /*0a10*/  @!P0 STG.E.64 desc[UR4][R4.64], R16 ;  /* 0x0000001004008986 */ /* 0x0007e4000c101b04 */
.L_x_7694:
[----:B------:R-:W-:Y:S05]  /*0a20*/  BSYNC B0 ;  /* 0x0000000000007941 */ /* 0x000fea0003800000 */
.L_x_7688:
        /* <DEDUP_REMOVED lines=8> */
.L_x_7695:
        /* <DEDUP_REMOVED lines=13> */
.L_x_19635:


//--------------------- .text._ZN2at6native29vectorized_elementwise_kernelILi4EZZZNS0_17round_kernel_cudaERNS_18TensorIteratorBaseEENKUlvE_clEvENKUlvE_clEvEUldE_St5arrayIPcLm2EEEEviT0_T1_ --------------------------
	.section	.text._ZN2at6native29vectorized_elementwise_kernelILi4EZZZNS0_17round_kernel_cudaERNS_18TensorIteratorBaseEENKUlvE_clEvENKUlvE_clEvEUldE_St5arrayIPcLm2EEEEviT0_T1_,"ax",@progbits
	.align	128
        .global         _ZN2at6native29vectorized_elementwise_kernelILi4EZZZNS0_17round_kernel_cudaERNS_18TensorIteratorBaseEENKUlvE_clEvENKUlvE_clEvEUldE_St5arrayIPcLm2EEEEviT0_T1_
        .type           _ZN2at6native29vectorized_elementwise_kernelILi4EZZZNS0_17round_kernel_cudaERNS_18TensorIteratorBaseEENKUlvE_clEvENKUlvE_clEvEUldE_St5arrayIPcLm2EEEEviT0_T1_,@function
        .size           _ZN2at6native29vectorized_elementwise_kernelILi4EZZZNS0_17round_kernel_cudaERNS_18TensorIteratorBaseEENKUlvE_clEvENKUlvE_clEvEUldE_St5arrayIPcLm2EEEEviT0_T1_,(.L_x_19636 - _ZN2at6native29vectorized_elementwise_kernelILi4EZZZNS0_17round_kernel_cudaERNS_18TensorIteratorBaseEENKUlvE_clEvENKUlvE_clEvEUldE_St5arrayIPcLm2EEEEviT0_T1_)
        .other          _ZN2at6native29vectorized_elementwise_kernelILi4EZZZNS0_17round_kernel_cudaERNS_18TensorIteratorBaseEENKUlvE_clEvENKUlvE_clEvEUldE_St5arrayIPcLm2EEEEviT0_T1_,@"STO_CUDA_ENTRY STV_DEFAULT"
_ZN2at6native29vectorized_elementwise_kernelILi4EZZZNS0_17round_kernel_cudaERNS_18TensorIteratorBaseEENKUlvE_clEvENKUlvE_clEvEUldE_St5arrayIPcLm2EEEEviT0_T1_:
.text._ZN2at6native29vectorized_elementwise_kernelILi4EZZZNS0_17round_kernel_cudaERNS_18TensorIteratorBaseEENKUlvE_clEvENKUlvE_clEvEUldE_St5arrayIPcLm2EEEEviT0_T1_:
        /* <DEDUP_REMOVED lines=32> */
.L_x_7696:
        /* <DEDUP_REMOVED lines=101> */
.L_x_7699:
[----:B------:R-:W-:-:S13]  /*0850*/  ISETP.GE.AND P0, PT, R0, R3, PT ;  /* 0x000000030000720c */ /* 0x000fda0003f06270 */
[----:B------:R-:W-:Y:S05]  /*0860*/  @P0 BRA `(.L_x_7701) ;  /* 0x0000000000300947 */ /* 0x000fea0003800000 */
[----:B-1----:R-:W1:Y:S01]  /*0870*/  LDC.64 R4, c[0x0][0x218] ;  /* 0x00008600ff047b82 */ /* 0x002e620000000a00 */
[----:B------:R-:W-:Y:S01]  /*0880*/  IADD3 R7, R2, R0, RZ ;  /* 0x0000000002077210 */ /* 0x000fe20007ffe0ff */
[----:B------:R-:W-:-:S04]  /*0890*/  VIADD R0, R0, 0x80 ;  /* 0x0000008000007836 */ /* 0x000fc80000000000 */
[----:B-1----:R-:W-:-:S05]  /*08a0*/  IMAD.WIDE.U32 R4, R7, 0x8, R4 ;  /* 0x0000000807047825 */ /* 0x002fca00078e0004 */
[----:B------:R2:W-:Y:S02]  /*08b0*/  STG.E.64 desc[UR4][R4.64], R10 ;  /* 0x0000000a04007986 */ /* 0x0005e4000c101b04 */
.L_x_7700:
[----:B------:R-:W-:-:S13]  /*08c0*/  ISETP.GE.AND P0, PT, R0, R3, PT ;  /* 0x000000030000720c */ /* 0x000fda0003f06270 */
[----:B------:R-:W-:Y:S05]  /*08d0*/  @P0 BRA `(.L_x_7702) ;  /* 0x0000000000340947 */ /* 0x000fea0003800000 */
[----:B-12---:R-:W1:Y:S01]  /*08e0*/  LDC.64 R4, c[0x0][0x218] ;  /* 0x00008600ff047b82 */ /* 0x006e620000000a00 */
[----:B------:R-:W-:Y:S01]  /*08f0*/  IADD3 R7, R2, R0, RZ ;  /* 0x0000000002077210 */ /* 0x000fe20007ffe0ff */
[----:B------:R-:W-:-:S04]  /*0900*/  VIADD R0, R0, 0x80 ;  /* 0x0000008000007836 */ /* 0x000fc80000000000 */
[----:B-1----:R-:W-:-:S05]  /*0910*/  IMAD.WIDE.U32 R4, R7, 0x8, R4 ;  /* 0x0000000807047825 */ /* 0x002fca00078e0004 */
[----:B------:R2:W-:Y:S02]  /*0920*/  STG.E.64 desc[UR4][R4.64], R12 ;  /* 0x0000000c04007986 */ /* 0x0005e4000c101b04 */
.L_x_7701:
        /* <DEDUP_REMOVED lines=8> */
.L_x_7702:
[----:B------:R-:W-:Y:S05]  /*09b0*/  BSYNC B1 ;  /* 0x0000000000017941 */ /* 0x000fea0003800000 */
.L_x_7698:
[----:B------:R-:W-:-:S13]  /*09c0*/  ISETP.GE.AND P0, PT, R0, R3, PT ;  /* 0x000000030000720c */ /* 0x000fda0003f06270 */
[----:B-123--:R-:W1:Y:S01]  /*09d0*/  @!P0 LDC.64 R4, c[0x0][0x218] ;  /* 0x00008600ff048b82 */ /* 0x00ee620000000a00 */
[----:B------:R-:W-:Y:S01]  /*09e0*/  @!P0 IADD3 R7, R2, R0, RZ ;  /* 0x0000000002078210 */ /* 0x000fe20007ffe0ff */
[----:B------:R-:W-:-:S04]  /*09f0*/  @!P0 VIADD R0, R0, 0x80 ;  /* 0x0000008000008836 */ /* 0x000fc80000000000 */
[----:B-1----:R-:W-:-:S05]  /*0a00*/  @!P0 IMAD.WIDE.U32 R4, R7, 0x8, R4 ;  /* 0x0000000807048825 */ /* 0x002fca00078e0004 */
[----:B------:R3:W-:Y:S02]  /*0a10*/  @!P0 STG.E.64 desc[UR4][R4.64], R16 ;  /* 0x0000001004008986 */ /* 0x0007e4000c101b04 */
.L_x_7703:
[----:B------:R-:W-:Y:S05]  /*0a20*/  BSYNC B0 ;  /* 0x0000000000007941 */ /* 0x000fea0003800000 */
.L_x_7697:
        /* <DEDUP_REMOVED lines=8> */
.L_x_7704:
        /* <DEDUP_REMOVED lines=13> */
.L_x_19636:


//--------------------- .text._ZN2at6native29vectorized_elementwise_kernelILi8EZZZNS0_17round_kernel_cudaERNS_18TensorIteratorBaseEENKUlvE_clEvENKUlvE_clEvEUldE_St5arrayIPcLm2EEEEviT0_T1_ --------------------------
	.section	.text._ZN2at6native29vectorized_elementwise_kernelILi8EZZZNS0_17round_kernel_cudaERNS_18TensorIteratorBaseEENKUlvE_clEvENKUlvE_clEvEUldE_St5arrayIPcLm2EEEEviT0_T1_,"ax",@progbits
	.align	128
        .global         _ZN2at6native29vectorized_elementwise_kernelILi8EZZZNS0_17round_kernel_cudaERNS_18TensorIteratorBaseEENKUlvE_clEvENKUlvE_clEvEUldE_St5arrayIPcLm2EEEEviT0_T1_
        .type           _ZN2at6native29vectorized_elementwise_kernelILi8EZZZNS0_17round_kernel_cudaERNS_18TensorIteratorBaseEENKUlvE_clEvENKUlvE_clEvEUldE_St5arrayIPcLm2EEEEviT0_T1_,@function
        .size           _ZN2at6native29vectorized_elementwise_kernelILi8EZZZNS0_17round_kernel_cudaERNS_18TensorIteratorBaseEENKUlvE_clEvENKUlvE_clEvEUldE_St5arrayIPcLm2EEEEviT0_T1_,(.L_x_19637 - _ZN2at6native29vectorized_elementwise_kernelILi8EZZZNS0_17round_kernel_cudaERNS_18TensorIteratorBaseEENKUlvE_clEvENKUlvE_clEvEUldE_St5arrayIPcLm2EEEEviT0_T1_)
        .other          _ZN2at6native29vectorized_elementwise_kernelILi8EZZZNS0_17round_kernel_cudaERNS_18TensorIteratorBaseEENKUlvE_clEvENKUlvE_clEvEUldE_St5arrayIPcLm2EEEEviT0_T1_,@"STO_CUDA_ENTRY STV_DEFAULT"
_ZN2at6native29vectorized_elementwise_kernelILi8EZZZNS0_17round_kernel_cudaERNS_18TensorIteratorBaseEENKUlvE_clEvENKUlvE_clEvEUldE_St5arrayIPcLm2EEEEviT0_T1_:
.text._ZN2at6native29vectorized_elementwise_kernelILi8EZZZNS0_17round_kernel_cudaERNS_18TensorIteratorBaseEENKUlvE_clEvENKUlvE_clEvEUldE_St5arrayIPcLm2EEEEviT0_T1_:
        /* <DEDUP_REMOVED lines=32> */
.L_x_7705:
        /* <DEDUP_REMOVED lines=101> */
.L_x_7708:
[----:B------:R-:W-:-:S13]  /*0850*/  ISETP.GE.AND P0, PT, R0, R3, PT ;  /* 0x000000030000720c */ /* 0x000fda0003f06270 */
[----:B------:R-:W-:Y:S05]  /*0860*/  @P0 BRA `(.L_x_7710) ;  /* 0x0000000000300947 */ /* 0x000fea0003800000 */
[----:B-1----:R-:W1:Y:S01]  /*0870*/  LDC.64 R4, c[0x0][0x218] ;  /* 0x00008600ff047b82 */ /* 0x002e620000000a00 */
[----:B------:R-:W-:Y:S01]  /*0880*/  IADD3 R7, R2, R0, RZ ;  /* 0x0000000002077210 */ /* 0x000fe20007ffe0ff */
[----:B------:R-:W-:-:S04]  /*0890*/  VIADD R0, R0, 0x80 ;  /* 0x0000008000007836 */ /* 0x000fc80000000000 */
[----:B-1----:R-:W-:-:S05]  /*08a0*/  IMAD.WIDE.U32 R4, R7, 0x8, R4 ;  /* 0x0000000807047825 */ /* 0x002fca00078e0004 */
[----:B------:R2:W-:Y:S02]  /*08b0*/  STG.E.64 desc[UR4][R4.64], R10 ;  /* 0x0000000a04007986 */ /* 0x0005e4000c101b04 */
.L_x_7709:
[----:B------:R-:W-:-:S13]  /*08c0*/  ISETP.GE.AND P0, PT, R0, R3, PT ;  /* 0x000000030000720c */ /* 0x000fda0003f06270 */
[----:B------:R-:W-:Y:S05]  /*08d0*/  @P0 BRA `(.L_x_7711) ;  /* 0x0000000000340947 */ /* 0x000fea0003800000 */
[----:B-12---:R-:W1:Y:S01]  /*08e0*/  LDC.64 R4, c[0x0][0x218] ;  /* 0x00008600ff047b82 */ /* 0x006e620000000a00 */
[----:B------:R-:W-:Y:S01]  /*08f0*/  IADD3 R7, R2, R0, RZ ;  /* 0x0000000002077210 */ /* 0x000fe20007ffe0ff */
[----:B------:R-:W-:-:S04]  /*0900*/  VIADD R0, R0, 0x80 ;  /* 0x0000008000007836 */ /* 0x000fc80000000000 */
[----:B-1----:R-:W-:-:S05]  /*0910*/  IMAD.WIDE.U32 R4, R7, 0x8, R4 ;  /* 0x0000000807047825 */ /* 0x002fca00078e0004 */
[----:B------:R2:W-:Y:S02]  /*0920*/  STG.E.64 desc[UR4][R4.64], R12 ;  /* 0x0000000c04007986 */ /* 0x0005e4000c101b04 */
.L_x_7710:
        /* <DEDUP_REMOVED lines=8> */
.L_x_7711:
[----:B------:R-:W-:Y:S05]  /*09b0*/  BSYNC B1 ;  /* 0x0000000000017941 */ /* 0x000fea0003800000 */
.L_x_7707:
[----:B------:R-:W-:-:S13]  /*09c0*/  ISETP.GE.AND P0, PT, R0, R3, PT ;  /* 0x000000030000720c */ /* 0x000fda0003f06270 */
[----:B-123--:R-:W1:Y:S01]  /*09d0*/  @!P0 LDC.64 R4, c[0x0][0x218] ;  /* 0x00008600ff048b82 */ /* 0x00ee620000000a00 */
[----:B------:R-:W-:Y:S01]  /*09e0*/  @!P0 IADD3 R7, R2, R0, RZ ;  /* 0x0000000002078210 */ /* 0x000fe20007ffe0ff */
[----:B------:R-:W-:-:S04]  /*09f0*/  @!P0 VIADD R0, R0, 0x80 ;  /* 0x0000008000008836 */ /* 0x000fc80000000000 */
[----:B-1----:R-:W-:-:S05]  /*0a00*/  @!P0 IMAD.WIDE.U32 R4, R7, 0x8, R4 ;  /* 0x0000000807048825 */ /* 0x002fca00078e0004 */
[----:B------:R3:W-:Y:S02]  /*0a10*/  @!P0 STG.E.64 desc[UR4][R4.64], R16 ;  /* 0x0000001004008986 */ /* 0x0007e4000c101b04 */
.L_x_7712:
[----:B------:R-:W-:Y:S05]  /*0a20*/  BSYNC B0 ;  /* 0x0000000000007941 */ /* 0x000fea0003800000 */
.L_x_7706:
        /* <DEDUP_REMOVED lines=8> */
.L_x_7713:
        /* <DEDUP_REMOVED lines=13> */
.L_x_19637:


//--------------------- .text._ZN2at6native18elementwise_kernelILi128ELi4EZNS0_15gpu_kernel_implIZZZNS0_22reciprocal_kernel_cudaERNS_18TensorIteratorBaseEENKUlvE_clEvENKUlvE4_clEvEUlN3c108BFloat16EE_EEvS4_RKT_EUliE_EEviT1_ --------------------------
	.section	.text._ZN2at6native18elementwise_kernelILi128ELi4EZNS0_15gpu_kernel_implIZZZNS0_22reciprocal_kernel_cudaERNS_18TensorIteratorBaseEENKUlvE_clEvENKUlvE4_clEvEUlN3c108BFloat16EE_EEvS4_RKT_EUliE_EEviT1_,"ax",@progbits
	.align	128
        .global         _ZN2at6native18elementwise_kernelILi128ELi4EZNS0_15gpu_kernel_implIZZZNS0_22reciprocal_kernel_cudaERNS_18TensorIteratorBaseEENKUlvE_clEvENKUlvE4_clEvEUlN3c108BFloat16EE_EEvS4_RKT_EUliE_EEviT1_
        .type           _ZN2at6native18elementwise_kernelILi128ELi4EZNS0_15gpu_kernel_implIZZZNS0_22reciprocal_kernel_cudaERNS_18TensorIteratorBaseEENKUlvE_clEvENKUlvE4_clEvEUlN3c108BFloat16EE_EEvS4_RKT_EUliE_EEviT1_,@function
        .size           _ZN2at6native18elementwise_kernelILi128ELi4EZNS0_15gpu_kernel_implIZZZNS0_22reciprocal_kernel_cudaERNS_18TensorIteratorBaseEENKUlvE_clEvENKUlvE4_clEvEUlN3c108BFloat16EE_EEvS4_RKT_EUliE_EEviT1_,(.L_x_19638 - _ZN2at6native18elementwise_kernelILi128ELi4EZNS0_15gpu_kernel_implIZZZNS0_22reciprocal_kernel_cudaERNS_18TensorIteratorBaseEENKUlvE_clEvENKUlvE4_clEvEUlN3c108BFloat16EE_EEvS4_RKT_EUliE_EEviT1_)
        .other          _ZN2at6native18elementwise_kernelILi128ELi4EZNS0_15gpu_kernel_implIZZZNS0_22reciprocal_kernel_cudaERNS_18TensorIteratorBaseEENKUlvE_clEvENKUlvE4_clEvEUlN3c108BFloat16EE_EEvS4_RKT_EUliE_EEviT1_,@"STO_CUDA_ENTRY STV_DEFAULT"
_ZN2at6native18elementwise_kernelILi128ELi4EZNS0_15gpu_kernel_implIZZZNS0_22reciprocal_kernel_cudaERNS_18TensorIteratorBaseEENKUlvE_clEvENKUlvE4_clEvEUlN3c108BFloat16EE_EEvS4_RKT_EUliE_EEviT1_:
.text._ZN2at6native18elementwise_kernelILi128ELi4EZNS0_15gpu_kernel_implIZZZNS0_22reciprocal_kernel_cudaERNS_18TensorIteratorBaseEENKUlvE_clEvENKUlvE4_clEvEUlN3c108BFloat16EE_EEvS4_RKT_EUliE_EEviT1_:
        /* <DEDUP_REMOVED lines=313> */
.L_x_7716:
        /* <DEDUP_REMOVED lines=22> */
.L_x_7720:
[----:B------:R-:W2:Y:S02]  /*14f0*/  LDG.E.U8 R2, desc[UR36][R2.64] ;  /* 0x0000002402027981 */ /* 0x000ea4000c1e1100 */
[----:B--2---:R-:W-:-:S04]  /*1500*/  I2FP.F32.U32 R0, R2 ;  /* 0x0000000200007245 */ /* 0x004fc80000201000 */
[----:B------:R-:W-:Y:S01]  /*1510*/  F2FP.BF16.F32.PACK_AB R0, RZ, R0 ;  /* 0x00000000ff00723e */ /* 0x000fe200000010ff */
[----:B------:R-:W-:Y:S06]  /*1520*/  BRA `(.L_x_7722) ;  /* 0x0000000c00907947 */ /* 0x000fec0003800000 */
.L_x_7719:
        /* <DEDUP_REMOVED lines=10> */
.L_x_7724:
[----:B------:R-:W2:Y:S02]  /*15d0*/  LDG.E R2, desc[UR36][R2.64] ;  /* 0x0000002402027981 */ /* 0x000ea4000c1e1900 */
[----:B--2---:R-:W-:-:S04]  /*15e0*/  I2FP.F32.S32 R0, R2 ;  /* 0x0000000200007245 */ /* 0x004fc80000201400 */
[----:B------:R-:W-:Y:S01]  /*15f0*/  F2FP.BF16.F32.PACK_AB R0, RZ, R0 ;  /* 0x00000000ff00723e */ /* 0x000fe200000010ff */
[----:B------:R-:W-:Y:S06]  /*1600*/  BRA `(.L_x_7722) ;  /* 0x0000000c00587947 */ /* 0x000fec0003800000 */
.L_x_7723:
[----:B------:R-:W2:Y:S02]  /*1610*/  LDG.E.U16 R2, desc[UR36][R2.64] ;  /* 0x0000002402027981 */ /* 0x000ea4000c1e1500 */
[----:B--2---:R-:W0:Y:S02]  /*1620*/  I2F.S16 R0, R2 ;  /* 0x0000000200007306 */ /* 0x004e240000101400 */
[----:B0-----:R-:W-:Y:S01]  /*1630*/  F2FP.BF16.F32.PACK_AB R0, RZ, R0 ;  /* 0x00000000ff00723e */ /* 0x001fe200000010ff */
[----:B------:R-:W-:Y:S06]  /*1640*/  BRA `(.L_x_7722) ;  /* 0x0000000c00487947 */ /* 0x000fec0003800000 */
.L_x_7718:
        /* <DEDUP_REMOVED lines=9> */
.L_x_7726:
[----:B------:R-:W2:Y:S02]  /*16e0*/  LDG.E.U16 R0, desc[UR36][R2.64] ;  /* 0x0000002402007981 */ /* 0x000ea4000c1e1500 */
[----:B--2---:R-:W-:-:S05]  /*16f0*/  HADD2.F32 R0, -RZ, R0.H0_H0 ;  /* 0x20000000ff007230 */ /* 0x004fca0000004100 */
[----:B------:R-:W-:Y:S01]  /*1700*/  F2FP.BF16.F32.PACK_AB R0, RZ, R0 ;  /* 0x00000000ff00723e */ /* 0x000fe200000010ff */
[----:B------:R-:W-:Y:S06]  /*1710*/  BRA `(.L_x_7722) ;  /* 0x0000000c00147947 */ /* 0x000fec0003800000 */
.L_x_7725:
        /* <DEDUP_REMOVED lines=9> */
.L_x_7728:
[----:B------:R-:W2:Y:S02]  /*17b0*/  LDG.E.U16 R2, desc[UR36][R2.64] ;  /* 0x0000002402027981 */ /* 0x000ea4000c1e1500 */
[----:B--2---:R-:W-:-:S05]  /*17c0*/  HADD2.F32 R0, -RZ, R2.H0_H0 ;  /* 0x20000002ff007230 */ /* 0x004fca0000004100 */
[----:B------:R-:W-:Y:S01]  /*17d0*/  F2FP.BF16.F32.PACK_AB R0, RZ, R0 ;  /* 0x00000000ff00723e */ /* 0x000fe200000010ff */
[----:B------:R-:W-:Y:S06]  /*17e0*/  BRA `(.L_x_7722) ;  /* 0x0000000800e07947 */ /* 0x000fec0003800000 */
.L_x_7727:
        /* <DEDUP_REMOVED lines=8> */
.L_x_7717:
        /* <DEDUP_REMOVED lines=13> */
.L_x_7731:
        /* <DEDUP_REMOVED lines=8> */
.L_x_7730:
        /* <DEDUP_REMOVED lines=28> */
.L_x_7733:
        /* <DEDUP_REMOVED lines=15> */
.L_x_7732:
[----:B------:R0:W5:Y:S01]  /*1c70*/  LDG.E.U16 R0, desc[UR36][R2.64] ;  /* 0x0000002402007981 */ /* 0x000162000c1e1500 */
[----:B------:R-:W-:Y:S05]  /*1c80*/  BRA `(.L_x_7722) ;  /* 0x0000000400b87947 */ /* 0x000fea0003800000 */
.L_x_7729:
        /* <DEDUP_REMOVED lines=12> */
.L_x_7736:
        /* <DEDUP_REMOVED lines=21> */
.L_x_7740:
[----:B------:R-:W-:Y:S05]  /*1ea0*/  BSYNC B1 ;  /* 0x0000000000017941 */ /* 0x000fea0003800000 */
.L_x_7739:
[----:B------:R-:W-:Y:S01]  /*1eb0*/  LEA R3, R0, 0x3b800000, 0x17 ;  /* 0x3b80000000037811 */ /* 0x000fe200078eb8ff */
[----:B------:R-:W-:-:S05]  /*1ec0*/  IMAD.SHL.U32 R0, R2, 0x100000, RZ ;  /* 0x0010000002007824 */ /* 0x000fca00078e00ff */
[----:B------:R-:W-:-:S07]  /*1ed0*/  LOP3.LUT R0, R3, R0, R4, 0xfe, !PT ;  /* 0x0000000003007212 */ /* 0x000fce00078efe04 */
.L_x_7738:
[----:B------:R-:W-:Y:S05]  /*1ee0*/  BSYNC B0 ;  /* 0x0000000000007941 */ /* 0x000fea0003800000 */
.L_x_7737:
[----:B------:R-:W-:Y:S01]  /*1ef0*/  F2FP.BF16.F32.PACK_AB R0, RZ, R0 ;  /* 0x00000000ff00723e */ /* 0x000fe200000010ff */
[----:B------:R-:W-:Y:S06]  /*1f00*/  BRA `(.L_x_7722) ;  /* 0x0000000400187947 */ /* 0x000fec0003800000 */
.L_x_7735:
        /* <DEDUP_REMOVED lines=21> */
.L_x_7744:
[----:B------:R-:W-:Y:S05]  /*2060*/  BSYNC B1 ;  /* 0x0000000000017941 */ /* 0x000fea0003800000 */
.L_x_7743:
[----:B------:R-:W-:Y:S01]  /*2070*/  LEA R3, R0, 0x37800000, 0x17 ;  /* 0x3780000000037811 */ /* 0x000fe200078eb8ff */
[----:B------:R-:W-:-:S05]  /*2080*/  IMAD.SHL.U32 R0, R2, 0x200000, RZ ;  /* 0x0020000002007824 */ /* 0x000fca00078e00ff */
[----:B------:R-:W-:-:S07]  /*2090*/  LOP3.LUT R0, R3, R0, R4, 0xfe, !PT ;  /* 0x0000000003007212 */ /* 0x000fce00078efe04 */
.L_x_7742:
[----:B------:R-:W-:Y:S05]  /*20a0*/  BSYNC B0 ;  /* 0x0000000000007941 */ /* 0x000fea0003800000 */
.L_x_7741:
[----:B------:R-:W-:Y:S01]  /*20b0*/  F2FP.BF16.F32.PACK_AB R0, RZ, R0 ;  /* 0x00000000ff00723e */ /* 0x000fe200000010ff */
[----:B------:R-:W-:Y:S06]  /*20c0*/  BRA `(.L_x_7722) ;  /* 0x0000000000a87947 */ /* 0x000fec0003800000 */
.L_x_7734:
        /* <DEDUP_REMOVED lines=14> */
.L_x_7748:
[----:B------:R-:W-:Y:S05]  /*21b0*/  BSYNC B0 ;  /* 0x0000000000007941 */ /* 0x000fea0003800000 */
.L_x_7747:
[----:B------:R-:W-:Y:S01]  /*21c0*/  F2FP.BF16.F32.PACK_AB R0, RZ, R0 ;  /* 0x00000000ff00723e */ /* 0x000fe200000010ff */
[----:B------:R-:W-:Y:S06]  /*21d0*/  BRA `(.L_x_7722) ;  /* 0x0000000000647947 */ /* 0x000fec0003800000 */
.L_x_7721:
        /* <DEDUP_REMOVED lines=16> */
.L_x_7749:
[----:B------:R-:W-:Y:S01]  /*22e0*/  PRMT R0, RZ, 0x7610, R0 ;  /* 0x00007610ff007816 */ /* 0x000fe20000000000 */
[----:B------:R-:W-:Y:S06]  /*22f0*/  BRA `(.L_x_7722) ;  /* 0x00000000001c7947 */ /* 0x000fec0003800000 */
.L_x_7746:
[----:B------:R-:W2:Y:S02]  /*2300*/  LDG.E.64 R2, desc[UR36][R2.64] ;  /* 0x0000002402027981 */ /* 0x000ea4000c1e1b00 */
[----:B--2---:R-:W0:Y:S02]  /*2310*/  I2F.U64 R0, R2 ;  /* 0x0000000200007312 */ /* 0x004e240000301000 */
[----:B0-----:R-:W-:Y:S01]  /*2320*/  F2FP.BF16.F32.PACK_AB R0, RZ, R0 ;  /* 0x00000000ff00723e */ /* 0x001fe200000010ff */
[----:B------:R-:W-:Y:S06]  /*2330*/  BRA `(.L_x_7722) ;  /* 0x00000000000c7947 */ /* 0x000fec0003800000 */
.L_x_7745:
[----:B------:R-:W2:Y:S02]  /*2340*/  LDG.E R2, desc[UR36][R2.64] ;  /* 0x0000002402027981 */ /* 0x000ea4000c1e1900 */
[----:B--2---:R-:W-:-:S04]  /*2350*/  I2FP.F32.U32 R0, R2 ;  /* 0x0000000200007245 */ /* 0x004fc80000201000 */
[----:B------:R-:W-:-:S07]  /*2360*/  F2FP.BF16.F32.PACK_AB R0, RZ, R0 ;  /* 0x00000000ff00723e */ /* 0x000fce00000010ff */
.L_x_7722:
[----:B------:R-:W0:Y:S01]  /*2370*/  LDC.U8 R4, c[0x0][0x421] ;  /* 0x00010840ff047b82 */ /* 0x000e220000000000 */
[----:B-----5:R-:W-:-:S06]  /*2380*/  IMAD.U32 R0, R0, 0x10000, RZ ;  /* 0x0001000000007824 */ /* 0x020fcc00078e00ff */
[----:B------:R-:W1:Y:S01]  /*2390*/  MUFU.RCP R0, R0 ;  /* 0x0000000000007308 */ /* 0x000e620000001000 */
[----:B0-----:R-:W-:Y:S01]  /*23a0*/  PRMT R3, R4, 0x9910, RZ ;  /* 0x0000991004037816 */ /* 0x001fe200000000ff */
[----:B-1----:R-:W-:-:S03]  /*23b0*/  FADD.FTZ R2, R0, -RZ ;  /* 0x800000ff00027221 */ /* 0x002fc60000010000 */
[----:B------:R-:W-:-:S03]  /*23c0*/  ISETP.GT.AND P0, PT, R3, 0x9, PT ;  /* 0x000000090300780c */ /* 0x000fc60003f04270 */
[----:B------:R0:W1:Y:S10]  /*23d0*/  F2F.BF16.F32 R5, R2 ;  /* 0x0000000200057304 */ /* 0x0000740000202000 */
[----:B0-----:R-:W-:Y:S05]  /*23e0*/  @P0 BRA `(.L_x_7750) ;  /* 0x00000004000c0947 */ /* 0x001fea0003800000 */
        /* <DEDUP_REMOVED lines=8> */
[----:B-1----:R-:W-:-:S04]  /*2470*/  IMAD.U32 R0, R5, 0x10000, RZ ;  /* 0x0001000005007824 */ /* 0x002fc800078e00ff */
[----:B------:R-:W0:Y:S02]  /*2480*/  F2I.FTZ.TRUNC.NTZ R3, R0 ;  /* 0x0000000000037305 */ /* 0x000e24000021f100 */
[----:B0-----:R4:W-:Y:S01]  /*2490*/  STG.E.U8 desc[UR36][R16.64], R3 ;  /* 0x0000000310007986 */ /* 0x0019e2000c101124 */
[----:B------:R-:W-:Y:S05]  /*24a0*/  BRA `(.L_x_7755) ;  /* 0x0000000c00947947 */ /* 0x000fea0003800000 */
.L_x_7753:
[----:B-1----:R-:W-:-:S06]  /*24b0*/  IMAD.U32 R3, R5, 0x10000, RZ ;  /* 0x0001000005037824 */ /* 0x002fcc00078e00ff */
[----:B------:R-:W0:Y:S02]  /*24c0*/  F2I.S64.TRUNC R2, R3 ;  /* 0x0000000300027311 */ /* 0x000e24000020d900 */
[----:B0-----:R3:W-:Y:S01]  /*24d0*/  STG.E.U8 desc[UR36][R16.64], R2 ;  /* 0x0000000210007986 */ /* 0x0017e2000c101124 */
[----:B------:R-:W-:Y:S05]  /*24e0*/  BRA `(.L_x_7755) ;  /* 0x0000000c00847947 */ /* 0x000fea0003800000 */
.L_x_7752:
[----:B------:R-:W-:-:S13]  /*24f0*/  ISETP.NE.AND P0, PT, R3, 0x2, PT ;  /* 0x000000020300780c */ /* 0x000fda0003f05270 */
[----:B------:R-:W-:Y:S05]  /*2500*/  @!P0 BRA `(.L_x_7756) ;  /* 0x0000000000308947 */ /* 0x000fea0003800000 */
[----:B------:R-:W-:-:S13]  /*2510*/  ISETP.NE.AND P0, PT, R3, 0x3, PT ;  /* 0x000000030300780c */ /* 0x000fda0003f05270 */
[----:B------:R-:W-:Y:S05]  /*2520*/  @!P0 BRA `(.L_x_7757) ;  /* 0x0000000000188947 */ /* 0x000fea0003800000 */
[----:B------:R-:W-:-:S13]  /*2530*/  ISETP.NE.AND P0, PT, R3, 0x4, PT ;  /* 0x000000040300780c */ /* 0x000fda0003f05270 */
[----:B------:R-:W-:Y:S05]  /*2540*/  @P0 BRA `(.L_x_7754) ;  /* 0x0000000c000c0947 */ /* 0x000fea0003800000 */
[----:B-1----:R-:W-:-:S06]  /*2550*/  IMAD.U32 R2, R5, 0x10000, RZ ;  /* 0x0001000005027824 */ /* 0x002fcc00078e00ff */
[----:B------:R-:W0:Y:S02]  /*2560*/  F2I.S64.TRUNC R2, R2 ;  /* 0x0000000200027311 */ /* 0x000e24000020d900 */
[----:B0-----:R0:W-:Y:S01]  /*2570*/  STG.E.64 desc[UR36][R16.64], R2 ;  /* 0x0000000210007986 */ /* 0x0011e2000c101b24 */
[----:B------:R-:W-:Y:S05]  /*2580*/  BRA `(.L_x_7755) ;  /* 0x0000000c005c7947 */ /* 0x000fea0003800000 */
.L_x_7757:
[----:B-1----:R-:W-:-:S06]  /*2590*/  IMAD.U32 R5, R5, 0x10000, RZ ;  /* 0x0001000005057824 */ /* 0x002fcc00078e00ff */
[----:B------:R-:W0:Y:S02]  /*25a0*/  F2I.FTZ.TRUNC.NTZ R5, R5 ;  /* 0x0000000500057305 */ /* 0x000e24000021f100 */
[----:B0-----:R1:W-:Y:S01]  /*25b0*/  STG.E desc[UR36][R16.64], R5 ;  /* 0x0000000510007986 */ /* 0x0013e2000c101924 */
[----:B------:R-:W-:Y:S05]  /*25c0*/  BRA `(.L_x_7755) ;  /* 0x0000000c004c7947 */ /* 0x000fea0003800000 */
.L_x_7756:
[----:B-1----:R-:W-:-:S06]  /*25d0*/  IMAD.U32 R5, R5, 0x10000, RZ ;  /* 0x0001000005057824 */ /* 0x002fcc00078e00ff */
[----:B------:R-:W0:Y:S02]  /*25e0*/  F2I.FTZ.TRUNC.NTZ R5, R5 ;  /* 0x0000000500057305 */ /* 0x000e24000021f100 */
[----:B0-----:R2:W-:Y:S01]  /*25f0*/  STG.E.U16 desc[UR36][R16.64], R5 ;  /* 0x0000000510007986 */ /* 0x0015e2000c101524 */
[----:B------:R-:W-:Y:S05]  /*2600*/  BRA `(.L_x_7755) ;  /* 0x0000000c003c7947 */ /* 0x000fea0003800000 */
.L_x_7751:
[----:B------:R-:W-:-:S13]  /*2610*/  ISETP.GT.AND P0, PT, R3, 0x6, PT ;  /* 0x000000060300780c */ /* 0x000fda0003f04270 */
[----:B------:R-:W-:Y:S05]  /*2620*/  @P0 BRA `(.L_x_7758) ;  /* 0x00000000002c0947 */ /* 0x000fea0003800000 */
[----:B------:R-:W-:-:S13]  /*2630*/  ISETP.NE.AND P0, PT, R3, 0x5, PT ;  /* 0x000000050300780c */ /* 0x000fda0003f05270 */
[----:B------:R-:W-:Y:S05]  /*2640*/  @!P0 BRA `(.L_x_7759) ;  /* 0x0000000000148947 */ /* 0x000fea0003800000 */
[----:B------:R-:W-:-:S13]  /*2650*/  ISETP.NE.AND P0, PT, R3, 0x6, PT ;  /* 0x000000060300780c */ /* 0x000fda0003f05270 */
[----:B------:R-:W-:Y:S05]  /*2660*/  @P0 BRA `(.L_x_7754) ;  /* 0x0000000800c40947 */ /* 0x000fea0003800000 */
[----:B-1----:R-:W-:-:S05]  /*2670*/  IMAD.U32 R5, R5, 0x10000, RZ ;  /* 0x0001000005057824 */ /* 0x002fca00078e00ff */
[----:B------:R0:W-:Y:S01]  /*2680*/  STG.E desc[UR36][R16.64], R5 ;  /* 0x0000000510007986 */ /* 0x0001e2000c101924 */
[----:B------:R-:W-:Y:S05]  /*2690*/  BRA `(.L_x_7755) ;  /* 0x0000000c00187947 */ /* 0x000fea0003800000 */
.L_x_7759:
[----:B-1----:R-:W-:-:S05]  /*26a0*/  IMAD.U32 R0, R5, 0x10000, RZ ;  /* 0x0001000005007824 */ /* 0x002fca00078e00ff */
[----:B------:R-:W-:-:S05]  /*26b0*/  F2FP.F16.F32.PACK_AB R0, RZ, R0 ;  /* 0x00000000ff00723e */ /* 0x000fca00000000ff */
[----:B------:R0:W-:Y:S01]  /*26c0*/  STG.E.U16 desc[UR36][R16.64], R0 ;  /* 0x0000000010007986 */ /* 0x0001e2000c101524 */
[----:B------:R-:W-:Y:S05]  /*26d0*/  BRA `(.L_x_7755) ;  /* 0x0000000c00087947 */ /* 0x000fea0003800000 */
.L_x_7758:
[----:B------:R-:W-:-:S13]  /*26e0*/  ISETP.NE.AND P0, PT, R3, 0x7, PT ;  /* 0x000000070300780c */ /* 0x000fda0003f05270 */
[----:B------:R-:W-:Y:S05]  /*26f0*/  @!P0 BRA `(.L_x_7760) ;  /* 0x0000000000348947 */ /* 0x000fea0003800000 */
[----:B------:R-:W-:-:S13]  /*2700*/  ISETP.NE.AND P0, PT, R3, 0x8, PT ;  /* 0x000000080300780c */ /* 0x000fda0003f05270 */
[----:B------:R-:W-:Y:S05]  /*2710*/  @!P0 BRA `(.L_x_7761) ;  /* 0x0000000000188947 */ /* 0x000fea0003800000 */
[----:B------:R-:W-:-:S13]  /*2720*/  ISETP.NE.AND P0, PT, R3, 0x9, PT ;  /* 0x000000090300780c */ /* 0x000fda0003f05270 */
[----:B------:R-:W-:Y:S05]  /*2730*/  @P0 BRA `(.L_x_7754) ;  /* 0x0000000800900947 */ /* 0x000fea0003800000 */
[----:B-1----:R-:W-:Y:S02]  /*2740*/  IMAD.U32 R2, R5, 0x10000, RZ ;  /* 0x0001000005027824 */ /* 0x002fe400078e00ff */
[----:B------:R-:W-:-:S05]  /*2750*/  IMAD.MOV.U32 R3, RZ, RZ, RZ ;  /* 0x000000ffff037224 */ /* 0x000fca00078e00ff */
[----:B------:R0:W-:Y:S01]  /*2760*/  STG.E.64 desc[UR36][R16.64], R2 ;  /* 0x0000000210007986 */ /* 0x0001e2000c101b24 */
[----:B------:R-:W-:Y:S05]  /*2770*/  BRA `(.L_x_7755) ;  /* 0x0000000800e07947 */ /* 0x000fea0003800000 */
.L_x_7761:
[----:B-1----:R-:W-:-:S05]  /*2780*/  IMAD.U32 R5, R5, 0x10000, RZ ;  /* 0x0001000005057824 */ /* 0x002fca00078e00ff */
[----:B------:R-:W-:-:S04]  /*2790*/  F2FP.F16.F32.PACK_AB R3, RZ, R5 ;  /* 0x00000005ff03723e */ /* 0x000fc800000000ff */
[----:B------:R-:W-:-:S05]  /*27a0*/  PRMT R3, R3, 0x5410, RZ ;  /* 0x0000541003037816 */ /* 0x000fca00000000ff */
[----:B------:R0:W-:Y:S01]  /*27b0*/  STG.E desc[UR36][R16.64], R3 ;  /* 0x0000000310007986 */ /* 0x0001e2000c101924 */
[----:B------:R-:W-:Y:S05]  /*27c0*/  BRA `(.L_x_7755) ;  /* 0x0000000800cc7947 */ /* 0x000fea0003800000 */
.L_x_7760:
[----:B-1----:R-:W-:-:S04]  /*27d0*/  IMAD.U32 R2, R5, 0x10000, RZ ;  /* 0x0001000005027824 */ /* 0x002fc800078e00ff */
[----:B------:R-:W-:-:S06]  /*27e0*/  FMUL.FTZ R2, R2, 1 ;  /* 0x3f80000002027820 */ /* 0x000fcc0000410000 */
[----:B------:R-:W0:Y:S02]  /*27f0*/  F2F.F64.F32 R2, R2 ;  /* 0x0000000200027310 */ /* 0x000e240000201800 */
[----:B0-----:R0:W-:Y:S01]  /*2800*/  STG.E.64 desc[UR36][R16.64], R2 ;  /* 0x0000000210007986 */ /* 0x0011e2000c101b24 */
[----:B------:R-:W-:Y:S05]  /*2810*/  BRA `(.L_x_7755) ;  /* 0x0000000800b87947 */ /* 0x000fea0003800000 */
.L_x_7750:
        /* <DEDUP_REMOVED lines=8> */
[----:B-1----:R-:W-:-:S05]  /*28a0*/  IMAD.U32 R5, R5, 0x10000, RZ ;  /* 0x0001000005057824 */ /* 0x002fca00078e00ff */
[----:B------:R-:W-:-:S04]  /*28b0*/  FSETP.NEU.FTZ.AND P0, PT, R5, RZ, PT ;  /* 0x000000ff0500720b */ /* 0x000fc80003f1d000 */
[----:B------:R-:W-:-:S05]  /*28c0*/  SEL R3, RZ, 0x1, !P0 ;  /* 0x00000001ff037807 */ /* 0x000fca0004000000 */
[----:B------:R0:W-:Y:S01]  /*28d0*/  STG.E.U8 desc[UR36][R16.64], R3 ;  /* 0x0000000310007986 */ /* 0x0001e2000c101124 */
[----:B------:R-:W-:Y:S05]  /*28e0*/  BRA `(.L_x_7755) ;  /* 0x0000000800847947 */ /* 0x000fea0003800000 */
.L_x_7764:
[----:B-1----:R-:W-:Y:S01]  /*28f0*/  IMAD.U32 R5, R5, 0x10000, RZ ;  /* 0x0001000005057824 */ /* 0x002fe200078e00ff */
[----:B------:R-:W-:-:S03]  /*2900*/  CS2R R6, SRZ ;  /* 0x0000000000067805 */ /* 0x000fc6000001ff00 */
[----:B------:R-:W-:-:S06]  /*2910*/  FMUL.FTZ R5, R5, 1 ;  /* 0x3f80000005057820 */ /* 0x000fcc0000410000 */
[----:B------:R-:W0:Y:S02]  /*2920*/  F2F.F64.F32 R4, R5 ;  /* 0x0000000500047310 */ /* 0x000e240000201800 */
[----:B0-----:R0:W-:Y:S01]  /*2930*/  STG.E.128 desc[UR36][R16.64], R4 ;  /* 0x0000000410007986 */ /* 0x0011e2000c101d24 */
[----:B------:R-:W-:Y:S05]  /*2940*/  BRA `(.L_x_7755) ;  /* 0x00000008006c7947 */ /* 0x000fea0003800000 */
.L_x_7763:
[----:B------:R-:W-:-:S13]  /*2950*/  ISETP.NE.AND P0, PT, R3, 0xf, PT ;  /* 0x0000000f0300780c */ /* 0x000fda0003f05270 */
[----:B------:R-:W-:Y:S05]  /*2960*/  @!P0 BRA `(.L_x_7765) ;  /* 0x0000000000b48947 */ /* 0x000fea0003800000 */
[----:B------:R-:W-:-:S13]  /*2970*/  ISETP.NE.AND P0, PT, R3, 0x17, PT ;  /* 0x000000170300780c */ /* 0x000fda0003f05270 */
[----:B------:R-:W-:Y:S05]  /*2980*/  @!P0 BRA `(.L_x_7766) ;  /* 0x0000000000548947 */ /* 0x000fea0003800000 */
[----:B------:R-:W-:-:S13]  /*2990*/  ISETP.NE.AND P0, PT, R3, 0x18, PT ;  /* 0x000000180300780c */ /* 0x000fda0003f05270 */
[----:B------:R-:W-:Y:S05]  /*29a0*/  @P0 BRA `(.L_x_7754) ;  /* 0x0000000400f40947 */ /* 0x000fea0003800000 */
[----:B-1----:R-:W-:Y:S01]  /*29b0*/  IMAD.U32 R5, R5, 0x10000, RZ ;  /* 0x0001000005057824 */ /* 0x002fe200078e00ff */
        /* <DEDUP_REMOVED lines=14> */
.L_x_7768:
[----:B------:R-:W-:Y:S05]  /*2aa0*/  BSYNC B0 ;  /* 0x0000000000007941 */ /* 0x000fea0003800000 */
.L_x_7767:
[----:B------:R-:W-:-:S05]  /*2ab0*/  LOP3.LUT R3, R0, R3, RZ, 0xfc, !PT ;  /* 0x0000000300037212 */ /* 0x000fca00078efcff */
[----:B------:R0:W-:Y:S01]  /*2ac0*/  STG.E.U8 desc[UR36][R16.64], R3 ;  /* 0x0000000310007986 */ /* 0x0001e2000c101124 */
[----:B------:R-:W-:Y:S05]  /*2ad0*/  BRA `(.L_x_7755) ;  /* 0x0000000800087947 */ /* 0x000fea0003800000 */
.L_x_7766:
[----:B-1----:R-:W-:Y:S01]  /*2ae0*/  IMAD.U32 R5, R5, 0x10000, RZ ;  /* 0x0001000005057824 */ /* 0x002fe200078e00ff */
        /* <DEDUP_REMOVED lines=12> */
.L_x_7770:
[----:B------:R-:W-:Y:S01]  /*2bb0*/  IMAD.MOV.U32 R0, RZ, RZ, 0x7f ;  /* 0x0000007fff007424 */ /* 0x000fe200078e00ff */
[----:B------:R-:W-:-:S04]  /*2bc0*/  ISETP.GT.U32.AND P0, PT, R2, 0x7f800000, PT ;  /* 0x7f8000000200780c */ /* 0x000fc80003f04070 */
[----:B------:R-:W-:-:S09]  /*2bd0*/  SEL R0, R0, 0x7c, P0 ;  /* 0x0000007c00007807 */ /* 0x000fd20000000000 */
.L_x_7771:
[----:B------:R-:W-:Y:S05]  /*2be0*/  BSYNC B0 ;  /* 0x0000000000007941 */ /* 0x000fea0003800000 */
.L_x_7769:
[----:B------:R-:W-:-:S04]  /*2bf0*/  LOP3.LUT R2, R5, 0x80000000, RZ, 0xc0, !PT ;  /* 0x8000000005027812 */ /* 0x000fc800078ec0ff */
[----:B------:R-:W-:-:S04]  /*2c00*/  SHF.R.U32.HI R3, RZ, 0x18, R2 ;  /* 0x00000018ff037819 */ /* 0x000fc80000011602 */
[----:B------:R-:W-:-:S05]  /*2c10*/  LOP3.LUT R3, R0, R3, RZ, 0xfc, !PT ;  /* 0x0000000300037212 */ /* 0x000fca00078efcff */
[----:B------:R0:W-:Y:S01]  /*2c20*/  STG.E.U8 desc[UR36][R16.64], R3 ;  /* 0x0000000310007986 */ /* 0x0001e2000c101124 */
[----:B------:R-:W-:Y:S05]  /*2c30*/  BRA `(.L_x_7755) ;  /* 0x0000000400b07947 */ /* 0x000fea0003800000 */
.L_x_7765:
[----:B-1----:R0:W-:Y:S01]  /*2c40*/  STG.E.U16 desc[UR36][R16.64], R5 ;  /* 0x0000000510007986 */ /* 0x0021e2000c101524 */
[----:B------:R-:W-:Y:S05]  /*2c50*/  BRA `(.L_x_7755) ;  /* 0x0000000400a87947 */ /* 0x000fea0003800000 */
.L_x_7762:
        /* <DEDUP_REMOVED lines=8> */
[----:B-1----:R-:W-:-:S06]  /*2ce0*/  IMAD.U32 R3, R5, 0x10000, RZ ;  /* 0x0001000005037824 */ /* 0x002fcc00078e00ff */
[----:B------:R-:W0:Y:S02]  /*2cf0*/  F2I.FTZ.U32.TRUNC.NTZ R3, R3 ;  /* 0x0000000300037305 */ /* 0x000e24000021f000 */
[----:B0-----:R0:W-:Y:S01]  /*2d00*/  STG.E.U16 desc[UR36][R16.64], R3 ;  /* 0x0000000310007986 */ /* 0x0011e2000c101524 */
[----:B------:R-:W-:Y:S05]  /*2d10*/  BRA `(.L_x_7755) ;  /* 0x0000000400787947 */ /* 0x000fea0003800000 */
.L_x_7774:
[----:B-1----:R-:W-:Y:S01]  /*2d20*/  IMAD.U32 R5, R5, 0x10000, RZ ;  /* 0x0001000005057824 */ /* 0x002fe200078e00ff */
        /* <DEDUP_REMOVED lines=16> */
.L_x_7777:
[----:B------:R-:W-:-:S04]  /*2e30*/  LOP3.LUT R2, R5, 0x80000000, RZ, 0xc0, !PT ;  /* 0x8000000005027812 */ /* 0x000fc800078ec0ff */
[----:B------:R-:W-:-:S04]  /*2e40*/  SHF.R.U32.HI R3, RZ, 0x18, R2 ;  /* 0x00000018ff037819 */ /* 0x000fc80000011602 */
[----:B------:R-:W-:-:S04]  /*2e50*/  LOP3.LUT R0, R0, R3, RZ, 0xfc, !PT ;  /* 0x0000000300007212 */ /* 0x000fc800078efcff */
[----:B------:R-:W-:-:S07]  /*2e60*/  PRMT R8, R0, 0x7610, R8 ;  /* 0x0000761000087816 */ /* 0x000fce0000000008 */
.L_x_7776:
[----:B------:R-:W-:Y:S05]  /*2e70*/  BSYNC B0 ;  /* 0x0000000000007941 */ /* 0x000fea0003800000 */
.L_x_7775:
[----:B------:R0:W-:Y:S01]  /*2e80*/  STG.E.U8 desc[UR36][R16.64], R8 ;  /* 0x0000000810007986 */ /* 0x0001e2000c101124 */
[----:B------:R-:W-:Y:S05]  /*2e90*/  BRA `(.L_x_7755) ;  /* 0x0000000400187947 */ /* 0x000fea0003800000 */
.L_x_7773:
        /* <DEDUP_REMOVED lines=17> */
.L_x_7780:
[----:B------:R-:W-:-:S04]  /*2fb0*/  LOP3.LUT R2, R5, 0x80000000, RZ, 0xc0, !PT ;  /* 0x8000000005027812 */ /* 0x000fc800078ec0ff */
[----:B------:R-:W-:-:S04]  /*2fc0*/  SHF.R.U32.HI R3, RZ, 0x18, R2 ;  /* 0x00000018ff037819 */ /* 0x000fc80000011602 */
[----:B------:R-:W-:-:S04]  /*2fd0*/  LOP3.LUT R0, R0, R3, RZ, 0xfc, !PT ;  /* 0x0000000300007212 */ /* 0x000fc800078efcff */
[----:B------:R-:W-:-:S07]  /*2fe0*/  PRMT R8, R0, 0x7610, R8 ;  /* 0x0000761000087816 */ /* 0x000fce0000000008 */
.L_x_7779:
[----:B------:R-:W-:Y:S05]  /*2ff0*/  BSYNC B0 ;  /* 0x0000000000007941 */ /* 0x000fea0003800000 */
.L_x_7778:
[----:B------:R0:W-:Y:S01]  /*3000*/  STG.E.U8 desc[UR36][R16.64], R8 ;  /* 0x0000000810007986 */ /* 0x0001e2000c101124 */
[----:B------:R-:W-:Y:S05]  /*3010*/  BRA `(.L_x_7755) ;  /* 0x0000000000b87947 */ /* 0x000fea0003800000 */
.L_x_7772:
[----:B------:R-:W-:-:S13]  /*3020*/  ISETP.NE.AND P0, PT, R3, 0x1c, PT ;  /* 0x0000001c0300780c */ /* 0x000fda0003f05270 */
[----:B------:R-:W-:Y:S05]  /*3030*/  @!P0 BRA `(.L_x_7781) ;  /* 0x0000000000a48947 */ /* 0x000fea0003800000 */
[----:B------:R-:W-:-:S13]  /*3040*/  ISETP.NE.AND P0, PT, R3, 0x1d, PT ;  /* 0x0000001d0300780c */ /* 0x000fda0003f05270 */
[----:B------:R-:W-:Y:S05]  /*3050*/  @!P0 BRA `(.L_x_7782) ;  /* 0x00000000008c8947 */ /* 0x000fea0003800000 */
[----:B------:R-:W-:-:S13]  /*3060*/  ISETP.NE.AND P0, PT, R3, 0x2c, PT ;  /* 0x0000002c0300780c */ /* 0x000fda0003f05270 */
[----:B------:R-:W-:Y:S05]  /*3070*/  @P0 BRA `(.L_x_7754) ;  /* 0x0000000000400947 */ /* 0x000fea0003800000 */
[----:B-1----:R-:W-:Y:S02]  /*3080*/  IMAD.U32 R5, R5, 0x10000, RZ ;  /* 0x0001000005057824 */ /* 0x002fe400078e00ff */
        /* <DEDUP_REMOVED lines=15> */
.L_x_7754:
[----:B------:R-:W-:Y:S01]  /*3180*/  MOV R2, 0x0 ;  /* 0x0000000000027802 */ /* 0x000fe20000000f00 */
[----:B------:R-:W-:Y:S01]  /*3190*/  ULDC.64 UR4, c[0x4][0x148] ;  /* 0x0100520000047ab9 */ /* 0x000fe20000000a00 */
[----:B------:R-:W-:Y:S01]  /*31a0*/  ULDC.64 UR6, c[0x4][0x150] ;  /* 0x0100540000067ab9 */ /* 0x000fe20000000a00 */
[----:B------:R-:W-:Y:S02]  /*31b0*/  IMAD.U32 R4, RZ, RZ, UR4 ;  /* 0x00000004ff047e24 */ /* 0x000fe4000f8e00ff */
[----:B-1----:R-:W-:Y:S01]  /*31c0*/  IMAD.U32 R5, RZ, RZ, UR5 ;  /* 0x00000005ff057e24 */ /* 0x002fe2000f8e00ff */
        /* <DEDUP_REMOVED lines=11> */
.L_x_7783:
[----:B------:R-:W-:Y:S05]  /*3280*/  BRA `(.L_x_7755) ;  /* 0x00000000001c7947 */ /* 0x000fea0003800000 */
.L_x_7782:
[----:B-1----:R-:W-:-:S06]  /*3290*/  IMAD.U32 R2, R5, 0x10000, RZ ;  /* 0x0001000005027824 */ /* 0x002fcc00078e00ff */
[----:B------:R-:W0:Y:S02]  /*32a0*/  F2I.U64.TRUNC R2, R2 ;  /* 0x0000000200027311 */ /* 0x000e24000020d800 */
[----:B0-----:R0:W-:Y:S01]  /*32b0*/  STG.E.64 desc[UR36][R16.64], R2 ;  /* 0x0000000210007986 */ /* 0x0011e2000c101b24 */
[----:B------:R-:W-:Y:S05]  /*32c0*/  BRA `(.L_x_7755) ;  /* 0x00000000000c7947 */ /* 0x000fea0003800000 */
.L_x_7781:
[----:B-1----:R-:W-:-:S06]  /*32d0*/  IMAD.U32 R5, R5, 0x10000, RZ ;  /* 0x0001000005057824 */ /* 0x002fcc00078e00ff */
[----:B------:R-:W0:Y:S02]  /*32e0*/  F2I.FTZ.U32.TRUNC.NTZ R5, R5 ;  /* 0x0000000500057305 */ /* 0x000e24000021f000 */
[----:B0-----:R0:W-:Y:S02]  /*32f0*/  STG.E desc[UR36][R16.64], R5 ;  /* 0x0000000510007986 */ /* 0x0011e4000c101924 */
.L_x_7755:
[----:B------:R-:W-:-:S04]  /*3300*/  IMAD R18, R23, 0x200, R18 ;  /* 0x0000020017127824 */ /* 0x000fc800078e0212 */
[----:B------:R-:W-:-:S07]  /*3310*/  VIADD R19, R18, 0x80 ;  /* 0x0000008012137836 */ /* 0x000fce0000000000 */
.L_x_7715:
[----:B------:R-:W-:Y:S05]  /*3320*/  BSYNC B6 ;  /* 0x0000000000067941 */ /* 0x000fea0003800000 */
.L_x_7714:
        /* <DEDUP_REMOVED lines=307> */
.L_x_7786:
        /* <DEDUP_REMOVED lines=22> */
.L_x_7790:
[----:B------:R-:W2:Y:S02]  /*47c0*/  LDG.E.U8 R2, desc[UR36][R2.64] ;  /* 0x0000002402027981 */ /* 0x000ea4000c1e1100 */
[----:B--2---:R-:W-:-:S04]  /*47d0*/  I2FP.F32.U32 R0, R2 ;  /* 0x0000000200007245 */ /* 0x004fc80000201000 */
[----:B------:R-:W-:Y:S01]  /*47e0*/  F2FP.BF16.F32.PACK_AB R0, RZ, R0 ;  /* 0x00000000ff00723e */ /* 0x000fe200000010ff */
[----:B------:R-:W-:Y:S06]  /*47f0*/  BRA `(.L_x_7792) ;  /* 0x0000000c00907947 */ /* 0x000fec0003800000 */
.L_x_7789:
        /* <DEDUP_REMOVED lines=10> */
.L_x_7794:
[----:B------:R-:W2:Y:S02]  /*48a0*/  LDG.E R2, desc[UR36][R2.64] ;  /* 0x0000002402027981 */ /* 0x000ea4000c1e1900 */
[----:B--2---:R-:W-:-:S04]  /*48b0*/  I2FP.F32.S32 R0, R2 ;  /* 0x0000000200007245 */ /* 0x004fc80000201400 */
[----:B------:R-:W-:Y:S01]  /*48c0*/  F2FP.BF16.F32.PACK_AB R0, RZ, R0 ;  /* 0x00000000ff00723e */ /* 0x000fe200000010ff */
[----:B------:R-:W-:Y:S06]  /*48d0*/  BRA `(.L_x_7792) ;  /* 0x0000000c00587947 */ /* 0x000fec0003800000 */
.L_x_7793:
[----:B------:R-:W2:Y:S02]  /*48e0*/  LDG.E.U16 R2, desc[UR36][R2.64] ;  /* 0x0000002402027981 */ /* 0x000ea4000c1e1500 */
[----:B--2---:R-:W0:Y:S02]  /*48f0*/  I2F.S16 R0, R2 ;  /* 0x0000000200007306 */ /* 0x004e240000101400 */
[----:B0-----:R-:W-:Y:S01]  /*4900*/  F2FP.BF16.F32.PACK_AB R0, RZ, R0 ;  /* 0x00000000ff00723e */ /* 0x001fe200000010ff */
[----:B------:R-:W-:Y:S06]  /*4910*/  BRA `(.L_x_7792) ;  /* 0x0000000c00487947 */ /* 0x000fec0003800000 */
.L_x_7788:
        /* <DEDUP_REMOVED lines=9> */
.L_x_7796:
[----:B------:R-:W2:Y:S02]  /*49b0*/  LDG.E.U16 R0, desc[UR36][R2.64] ;  /* 0x0000002402007981 */ /* 0x000ea4000c1e1500 */
[----:B--2---:R-:W-:-:S05]  /*49c0*/  HADD2.F32 R0, -RZ, R0.H0_H0 ;  /* 0x20000000ff007230 */ /* 0x004fca0000004100 */
[----:B------:R-:W-:Y:S01]  /*49d0*/  F2FP.BF16.F32.PACK_AB R0, RZ, R0 ;  /* 0x00000000ff00723e */ /* 0x000fe200000010ff */
[----:B------:R-:W-:Y:S06]  /*49e0*/  BRA `(.L_x_7792) ;  /* 0x0000000c00147947 */ /* 0x000fec0003800000 */
.L_x_7795:
        /* <DEDUP_REMOVED lines=9> */
.L_x_7798:
[----:B------:R-:W2:Y:S02]  /*4a80*/  LDG.E.U16 R2, desc[UR36][R2.64] ;  /* 0x0000002402027981 */ /* 0x000ea4000c1e1500 */
[----:B--2---:R-:W-:-:S05]  /*4a90*/  HADD2.F32 R0, -RZ, R2.H0_H0 ;  /* 0x20000002ff007230 */ /* 0x004fca0000004100 */
[----:B------:R-:W-:Y:S01]  /*4aa0*/  F2FP.BF16.F32.PACK_AB R0, RZ, R0 ;  /* 0x00000000ff00723e */ /* 0x000fe200000010ff */
[----:B------:R-:W-:Y:S06]  /*4ab0*/  BRA `(.L_x_7792) ;  /* 0x0000000800e07947 */ /* 0x000fec0003800000 */
.L_x_7797:
        /* <DEDUP_REMOVED lines=8> */
.L_x_7787:
        /* <DEDUP_REMOVED lines=13> */
.L_x_7801:
        /* <DEDUP_REMOVED lines=8> */
.L_x_7800:
        /* <DEDUP_REMOVED lines=28> */
.L_x_7803:
        /* <DEDUP_REMOVED lines=15> */
.L_x_7802:
[----:B------:R0:W5:Y:S01]  /*4f40*/  LDG.E.U16 R0, desc[UR36][R2.64] ;  /* 0x0000002402007981 */ /* 0x000162000c1e1500 */
[----:B------:R-:W-:Y:S05]  /*4f50*/  BRA `(.L_x_7792) ;  /* 0x0000000400b87947 */ /* 0x000fea0003800000 */
.L_x_7799:
        /* <DEDUP_REMOVED lines=12> */
.L_x_7806:
        /* <DEDUP_REMOVED lines=21> */
.L_x_7810:
[----:B------:R-:W-:Y:S05]  /*5170*/  BSYNC B1 ;  /* 0x0000000000017941 */ /* 0x000fea0003800000 */
.L_x_7809:
[----:B------:R-:W-:Y:S01]  /*5180*/  LEA R3, R0, 0x3b800000, 0x17 ;  /* 0x3b80000000037811 */ /* 0x000fe200078eb8ff */
[----:B------:R-:W-:-:S05]  /*5190*/  IMAD.SHL.U32 R0, R2, 0x100000, RZ ;  /* 0x0010000002007824 */ /* 0x000fca00078e00ff */
[----:B------:R-:W-:-:S07]  /*51a0*/  LOP3.LUT R0, R3, R0, R4, 0xfe, !PT ;  /* 0x0000000003007212 */ /* 0x000fce00078efe04 */
.L_x_7808:
[----:B------:R-:W-:Y:S05]  /*51b0*/  BSYNC B0 ;  /* 0x0000000000007941 */ /* 0x000fea0003800000 */
.L_x_7807:
[----:B------:R-:W-:Y:S01]  /*51c0*/  F2FP.BF16.F32.PACK_AB R0, RZ, R0 ;  /* 0x00000000ff00723e */ /* 0x000fe200000010ff */
[----:B------:R-:W-:Y:S06]  /*51d0*/  BRA `(.L_x_7792) ;  /* 0x0000000400187947 */ /* 0x000fec0003800000 */
.L_x_7805:
        /* <DEDUP_REMOVED lines=21> */
.L_x_7814:
[----:B------:R-:W-:Y:S05]  /*5330*/  BSYNC B1 ;  /* 0x0000000000017941 */ /* 0x000fea0003800000 */
.L_x_7813:
[----:B------:R-:W-:Y:S01]  /*5340*/  LEA R3, R0, 0x37800000, 0x17 ;  /* 0x3780000000037811 */ /* 0x000fe200078eb8ff */
[----:B------:R-:W-:-:S05]  /*5350*/  IMAD.SHL.U32 R0, R2, 0x200000, RZ ;  /* 0x0020000002007824 */ /* 0x000fca00078e00ff */
[----:B------:R-:W-:-:S07]  /*5360*/  LOP3.LUT R0, R3, R0, R4, 0xfe, !PT ;  /* 0x0000000003007212 */ /* 0x000fce00078efe04 */
.L_x_7812:
[----:B------:R-:W-:Y:S05]  /*5370*/  BSYNC B0 ;  /* 0x0000000000007941 */ /* 0x000fea0003800000 */
.L_x_7811:
[----:B------:R-:W-:Y:S01]  /*5380*/  F2FP.BF16.F32.PACK_AB R0, RZ, R0 ;  /* 0x00000000ff00723e */ /* 0x000fe200000010ff */
[----:B------:R-:W-:Y:S06]  /*5390*/  BRA `(.L_x_7792) ;  /* 0x0000000000a87947 */ /* 0x000fec0003800000 */
.L_x_7804:
        /* <DEDUP_REMOVED lines=14> */
.L_x_7818:
[----:B------:R-:W-:Y:S05]  /*5480*/  BSYNC B0 ;  /* 0x0000000000007941 */ /* 0x000fea0003800000 */
.L_x_7817:
[----:B------:R-:W-:Y:S01]  /*5490*/  F2FP.BF16.F32.PACK_AB R0, RZ, R0 ;  /* 0x00000000ff00723e */ /* 0x000fe200000010ff */
[----:B------:R-:W-:Y:S06]  /*54a0*/  BRA `(.L_x_7792) ;  /* 0x0000000000647947 */ /* 0x000fec0003800000 */
.L_x_7791:
        /* <DEDUP_REMOVED lines=16> */
.L_x_7819:
[----:B------:R-:W-:Y:S01]  /*55b0*/  PRMT R0, RZ, 0x7610, R0 ;  /* 0x00007610ff007816 */ /* 0x000fe20000000000 */
[----:B------:R-:W-:Y:S06]  /*55c0*/  BRA `(.L_x_7792) ;  /* 0x00000000001c7947 */ /* 0x000fec0003800000 */
.L_x_7816:
[----:B------:R-:W2:Y:S02]  /*55d0*/  LDG.E.64 R2, desc[UR36][R2.64] ;  /* 0x0000002402027981 */ /* 0x000ea4000c1e1b00 */
[----:B--2---:R-:W0:Y:S02]  /*55e0*/  I2F.U64 R0, R2 ;  /* 0x0000000200007312 */ /* 0x004e240000301000 */
[----:B0-----:R-:W-:Y:S01]  /*55f0*/  F2FP.BF16.F32.PACK_AB R0, RZ, R0 ;  /* 0x00000000ff00723e */ /* 0x001fe200000010ff */
[----:B------:R-:W-:Y:S06]  /*5600*/  BRA `(.L_x_7792) ;  /* 0x00000000000c7947 */ /* 0x000fec0003800000 */
.L_x_7815:
[----:B------:R-:W2:Y:S02]  /*5610*/  LDG.E R2, desc[UR36][R2.64] ;  /* 0x0000002402027981 */ /* 0x000ea4000c1e1900 */
[----:B--2---:R-:W-:-:S04]  /*5620*/  I2FP.F32.U32 R0, R2 ;  /* 0x0000000200007245 */ /* 0x004fc80000201000 */
[----:B------:R-:W-:-:S07]  /*5630*/  F2FP.BF16.F32.PACK_AB R0, RZ, R0 ;  /* 0x00000000ff00723e */ /* 0x000fce00000010ff */
.L_x_7792:
[----:B------:R-:W1:Y:S01]  /*5640*/  LDC.U8 R5, c[0x0][0x421] ;  /* 0x00010840ff057b82 */ /* 0x000e620000000000 */
[----:B-----5:R-:W-:-:S06]  /*5650*/  IMAD.U32 R0, R0, 0x10000, RZ ;  /* 0x0001000000007824 */ /* 0x020fcc00078e00ff */
[----:B------:R-:W0:Y:S01]  /*5660*/  MUFU.RCP R0, R0 ;  /* 0x0000000000007308 */ /* 0x000e220000001000 */
[----:B-1----:R-:W-:Y:S01]  /*5670*/  PRMT R4, R5, 0x9910, RZ ;  /* 0x0000991005047816 */ /* 0x002fe200000000ff */
[----:B0-----:R-:W-:-:S03]  /*5680*/  FADD.FTZ R2, R0, -RZ ;  /* 0x800000ff00027221 */ /* 0x001fc60000010000 */
        /* <DEDUP_REMOVED lines=15> */
.L_x_7823:
[----:B-1----:R-:W-:-:S06]  /*5780*/  IMAD.U32 R3, R3, 0x10000, RZ ;  /* 0x0001000003037824 */ /* 0x002fcc00078e00ff */
[----:B------:R-:W0:Y:S02]  /*5790*/  F2I.S64.TRUNC R2, R3 ;  /* 0x0000000300027311 */ /* 0x000e24000020d900 */
[----:B0-----:R0:W-:Y:S01]  /*57a0*/  STG.E.U8 desc[UR36][R16.64], R2 ;  /* 0x0000000210007986 */ /* 0x0011e2000c101124 */
[----:B------:R-:W-:Y:S05]  /*57b0*/  BRA `(.L_x_7825) ;  /* 0x0000000c00847947 */ /* 0x000fea0003800000 */
.L_x_7822:
        /* <DEDUP_REMOVED lines=10> */
.L_x_7827:
[----:B-1----:R-:W-:-:S06]  /*5860*/  IMAD.U32 R3, R3, 0x10000, RZ ;  /* 0x0001000003037824 */ /* 0x002fcc00078e00ff */
[----:B------:R-:W0:Y:S02]  /*5870*/  F2I.FTZ.TRUNC.NTZ R3, R3 ;  /* 0x0000000300037305 */ /* 0x000e24000021f100 */
[----:B0-----:R0:W-:Y:S01]  /*5880*/  STG.E desc[UR36][R16.64], R3 ;  /* 0x0000000310007986 */ /* 0x0011e2000c101924 */
[----:B------:R-:W-:Y:S05]  /*5890*/  BRA `(.L_x_7825) ;  /* 0x0000000c004c7947 */ /* 0x000fea0003800000 */
.L_x_7826:
[----:B-1----:R-:W-:-:S06]  /*58a0*/  IMAD.U32 R3, R3, 0x10000, RZ ;  /* 0x0001000003037824 */ /* 0x002fcc00078e00ff */
[----:B------:R-:W0:Y:S02]  /*58b0*/  F2I.FTZ.TRUNC.NTZ R3, R3 ;  /* 0x0000000300037305 */ /* 0x000e24000021f100 */
[----:B0-----:R0:W-:Y:S01]  /*58c0*/  STG.E.U16 desc[UR36][R16.64], R3 ;  /* 0x0000000310007986 */ /* 0x0011e2000c101524 */
[----:B------:R-:W-:Y:S05]  /*58d0*/  BRA `(.L_x_7825) ;  /* 0x0000000c003c7947 */ /* 0x000fea0003800000 */
.L_x_7821:
        /* <DEDUP_REMOVED lines=9> */
.L_x_7829:
[----:B-1----:R-:W-:-:S05]  /*5970*/  IMAD.U32 R0, R3, 0x10000, RZ ;  /* 0x0001000003007824 */ /* 0x002fca00078e00ff */
[----:B------:R-:W-:-:S05]  /*5980*/  F2FP.F16.F32.PACK_AB R0, RZ, R0 ;  /* 0x00000000ff00723e */ /* 0x000fca00000000ff */
[----:B------:R0:W-:Y:S01]  /*5990*/  STG.E.U16 desc[UR36][R16.64], R0 ;  /* 0x0000000010007986 */ /* 0x0001e2000c101524 */
[----:B------:R-:W-:Y:S05]  /*59a0*/  BRA `(.L_x_7825) ;  /* 0x0000000c00087947 */ /* 0x000fea0003800000 */
.L_x_7828:
        /* <DEDUP_REMOVED lines=10> */
.L_x_7831:
[----:B-1----:R-:W-:-:S05]  /*5a50*/  IMAD.U32 R3, R3, 0x10000, RZ ;  /* 0x0001000003037824 */ /* 0x002fca00078e00ff */
[----:B------:R-:W-:-:S04]  /*5a60*/  F2FP.F16.F32.PACK_AB R3, RZ, R3 ;  /* 0x00000003ff03723e */ /* 0x000fc800000000ff */
[----:B------:R-:W-:-:S05]  /*5a70*/  PRMT R3, R3, 0x5410, RZ ;  /* 0x0000541003037816 */ /* 0x000fca00000000ff */
[----:B------:R0:W-:Y:S01]  /*5a80*/  STG.E desc[UR36][R16.64], R3 ;  /* 0x0000000310007986 */ /* 0x0001e2000c101924 */
[----:B------:R-:W-:Y:S05]  /*5a90*/  BRA `(.L_x_7825) ;  /* 0x0000000800cc7947 */ /* 0x000fea0003800000 */
.L_x_7830:
[----:B-1----:R-:W-:-:S04]  /*5aa0*/  IMAD.U32 R2, R3, 0x10000, RZ ;  /* 0x0001000003027824 */ /* 0x002fc800078e00ff */
[----:B------:R-:W-:-:S06]  /*5ab0*/  FMUL.FTZ R2, R2, 1 ;  /* 0x3f80000002027820 */ /* 0x000fcc0000410000 */
[----:B------:R-:W0:Y:S02]  /*5ac0*/  F2F.F64.F32 R2, R2 ;  /* 0x0000000200027310 */ /* 0x000e240000201800 */
[----:B0-----:R0:W-:Y:S01]  /*5ad0*/  STG.E.64 desc[UR36][R16.64], R2 ;  /* 0x0000000210007986 */ /* 0x0011e2000c101b24 */
[----:B------:R-:W-:Y:S05]  /*5ae0*/  BRA `(.L_x_7825) ;  /* 0x0000000800b87947 */ /* 0x000fea0003800000 */
.L_x_7820:
        /* <DEDUP_REMOVED lines=13> */
.L_x_7834:
[----:B-1----:R-:W-:Y:S01]  /*5bc0*/  IMAD.U32 R3, R3, 0x10000, RZ ;  /* 0x0001000003037824 */ /* 0x002fe200078e00ff */
[----:B------:R-:W-:-:S03]  /*5bd0*/  CS2R R6, SRZ ;  /* 0x0000000000067805 */ /* 0x000fc6000001ff00 */
[----:B------:R-:W-:-:S04]  /*5be0*/  FMUL.FTZ R3, R3, 1 ;  /* 0x3f80000003037820 */ /* 0x000fc80000410000 */
[----:B------:R-:W0:Y:S02]  /*5bf0*/  F2F.F64.F32 R4, R3 ;  /* 0x0000000300047310 */ /* 0x000e240000201800 */
[----:B0-----:R0:W-:Y:S01]  /*5c00*/  STG.E.128 desc[UR36][R16.64], R4 ;  /* 0x0000000410007986 */ /* 0x0011e2000c101d24 */
[----:B------:R-:W-:Y:S05]  /*5c10*/  BRA `(.L_x_7825) ;  /* 0x00000008006c7947 */ /* 0x000fea0003800000 */
.L_x_7833:
        /* <DEDUP_REMOVED lines=21> */
.L_x_7838:
[----:B------:R-:W-:Y:S05]  /*5d70*/  BSYNC B0 ;  /* 0x0000000000007941 */ /* 0x000fea0003800000 */
.L_x_7837:
[----:B------:R-:W-:-:S05]  /*5d80*/  LOP3.LUT R3, R0, R3, RZ, 0xfc, !PT ;  /* 0x0000000300037212 */ /* 0x000fca00078efcff */
[----:B------:R0:W-:Y:S01]  /*5d90*/  STG.E.U8 desc[UR36][R16.64], R3 ;  /* 0x0000000310007986 */ /* 0x0001e2000c101124 */
[----:B------:R-:W-:Y:S05]  /*5da0*/  BRA `(.L_x_7825) ;  /* 0x0000000800087947 */ /* 0x000fea0003800000 */
.L_x_7836:
        /* <DEDUP_REMOVED lines=13> */
.L_x_7840:
[----:B------:R-:W-:Y:S01]  /*5e80*/  IMAD.MOV.U32 R0, RZ, RZ, 0x7f ;  /* 0x0000007fff007424 */ /* 0x000fe200078e00ff */
[----:B------:R-:W-:-:S04]  /*5e90*/  ISETP.GT.U32.AND P0, PT, R2, 0x7f800000, PT ;  /* 0x7f8000000200780c */ /* 0x000fc80003f04070 */
[----:B------:R-:W-:-:S09]  /*5ea0*/  SEL R0, R0, 0x7c, P0 ;  /* 0x0000007c00007807 */ /* 0x000fd20000000000 */
.L_x_7841:
[----:B------:R-:W-:Y:S05]  /*5eb0*/  BSYNC B0 ;  /* 0x0000000000007941 */ /* 0x000fea0003800000 */
.L_x_7839:
[----:B------:R-:W-:-:S04]  /*5ec0*/  LOP3.LUT R2, R3, 0x80000000, RZ, 0xc0, !PT ;  /* 0x8000000003027812 */ /* 0x000fc800078ec0ff */
[----:B------:R-:W-:-:S04]  /*5ed0*/  SHF.R.U32.HI R3, RZ, 0x18, R2 ;  /* 0x00000018ff037819 */ /* 0x000fc80000011602 */
[----:B------:R-:W-:-:S05]  /*5ee0*/  LOP3.LUT R3, R0, R3, RZ, 0xfc, !PT ;  /* 0x0000000300037212 */ /* 0x000fca00078efcff */
[----:B------:R0:W-:Y:S01]  /*5ef0*/  STG.E.U8 desc[UR36][R16.64], R3 ;  /* 0x0000000310007986 */ /* 0x0001e2000c101124 */
[----:B------:R-:W-:Y:S05]  /*5f00*/  BRA `(.L_x_7825) ;  /* 0x0000000400b07947 */ /* 0x000fea0003800000 */
.L_x_7835:
[----:B-1----:R0:W-:Y:S01]  /*5f10*/  STG.E.U16 desc[UR36][R16.64], R3 ;  /* 0x0000000310007986 */ /* 0x0021e2000c101524 */
[----:B------:R-:W-:Y:S05]  /*5f20*/  BRA `(.L_x_7825) ;  /* 0x0000000400a87947 */ /* 0x000fea0003800000 */
.L_x_7832:
        /* <DEDUP_REMOVED lines=12> */
.L_x_7844:
        /* <DEDUP_REMOVED lines=17> */
.L_x_7847:
[----:B------:R-:W-:-:S04]  /*6100*/  LOP3.LUT R2, R3, 0x80000000, RZ, 0xc0, !PT ;  /* 0x8000000003027812 */ /* 0x000fc800078ec0ff */
[----:B------:R-:W-:-:S04]  /*6110*/  SHF.R.U32.HI R3, RZ, 0x18, R2 ;  /* 0x00000018ff037819 */ /* 0x000fc80000011602 */
[----:B------:R-:W-:-:S04]  /*6120*/  LOP3.LUT R0, R0, R3, RZ, 0xfc, !PT ;  /* 0x0000000300007212 */ /* 0x000fc800078efcff */
[----:B------:R-:W-:-:S07]  /*6130*/  PRMT R8, R0, 0x7610, R8 ;  /* 0x0000761000087816 */ /* 0x000fce0000000008 */
.L_x_7846:
[----:B------:R-:W-:Y:S05]  /*6140*/  BSYNC B0 ;  /* 0x0000000000007941 */ /* 0x000fea0003800000 */
.L_x_7845:
[----:B------:R3:W-:Y:S01]  /*6150*/  STG.E.U8 desc[UR36][R16.64], R8 ;  /* 0x0000000810007986 */ /* 0x0007e2000c101124 */
[----:B------:R-:W-:Y:S05]  /*6160*/  BRA `(.L_x_7825) ;  /* 0x0000000400187947 */ /* 0x000fea0003800000 */
.L_x_7843:
        /* <DEDUP_REMOVED lines=17> */
.L_x_7850:
[----:B------:R-:W-:-:S04]  /*6280*/  LOP3.LUT R2, R3, 0x80000000, RZ, 0xc0, !PT ;  /* 0x8000000003027812 */ /* 0x000fc800078ec0ff */
[----:B------:R-:W-:-:S04]  /*6290*/  SHF.R.U32.HI R3, RZ, 0x18, R2 ;  /* 0x00000018ff037819 */ /* 0x000fc80000011602 */
[----:B------:R-:W-:-:S04]  /*62a0*/  LOP3.LUT R0, R0, R3, RZ, 0xfc, !PT ;  /* 0x0000000300007212 */ /* 0x000fc800078efcff */
[----:B------:R-:W-:-:S07]  /*62b0*/  PRMT R8, R0, 0x7610, R8 ;  /* 0x0000761000087816 */ /* 0x000fce0000000008 */
.L_x_7849:
[----:B------:R-:W-:Y:S05]  /*62c0*/  BSYNC B0 ;  /* 0x0000000000007941 */ /* 0x000fea0003800000 */
.L_x_7848:
[----:B------:R0:W-:Y:S01]  /*62d0*/  STG.E.U8 desc[UR36][R16.64], R8 ;  /* 0x0000000810007986 */ /* 0x0001e2000c101124 */
[----:B------:R-:W-:Y:S05]  /*62e0*/  BRA `(.L_x_7825) ;  /* 0x0000000000b87947 */ /* 0x000fea0003800000 */
.L_x_7842:
[----:B------:R-:W-:-:S13]  /*62f0*/  ISETP.NE.AND P0, PT, R4, 0x1c, PT ;  /* 0x0000001c0400780c */ /* 0x000fda0003f05270 */
[----:B------:R-:W-:Y:S05]  /*6300*/  @!P0 BRA `(.L_x_7851) ;  /* 0x0000000000a48947 */ /* 0x000fea0003800000 */
[----:B------:R-:W-:-:S13]  /*6310*/  ISETP.NE.AND P0, PT, R4, 0x1d, PT ;  /* 0x0000001d0400780c */ /* 0x000fda0003f05270 */
[----:B------:R-:W-:Y:S05]  /*6320*/  @!P0 BRA `(.L_x_7852) ;  /* 0x00000000008c8947 */ /* 0x000fea0003800000 */
[----:B------:R-:W-:-:S13]  /*6330*/  ISETP.NE.AND P0, PT, R4, 0x2c, PT ;  /* 0x0000002c0400780c */ /* 0x000fda0003f05270 */
[----:B------:R-:W-:Y:S05]  /*6340*/  @P0 BRA `(.L_x_7824) ;  /* 0x0000000000400947 */ /* 0x000fea0003800000 */
[----:B-1----:R-:W-:-:S05]  /*6350*/  IMAD.U32 R3, R3, 0x10000, RZ ;  /* 0x0001000003037824 */ /* 0x002fca00078e00ff */
        /* <DEDUP_REMOVED lines=15> */
.L_x_7824:
[----:B------:R-:W-:Y:S01]  /*6450*/  MOV R0, 0x0 ;  /* 0x0000000000007802 */ /* 0x000fe20000000f00 */
[----:B------:R-:W-:Y:S01]  /*6460*/  ULDC.64 UR4, c[0x4][0x148] ;  /* 0x0100520000047ab9 */ /* 0x000fe20000000a00 */
[----:B------:R-:W-:Y:S01]  /*6470*/  ULDC.64 UR6, c[0x4][0x40] ;  /* 0x0100100000067ab9 */ /* 0x000fe20000000a00 */
[----:B------:R-:W-:Y:S01]  /*6480*/  IMAD.U32 R4, RZ, RZ, UR4 ;  /* 0x00000004ff047e24 */ /* 0x000fe2000f8e00ff */
[----:B-1----:R0:W1:Y:S01]  /*6490*/  LDC.64 R2, c[0x4][R0] ;  /* 0x0100000000027b82 */ /* 0x0020620000000a00 */
        /* <DEDUP_REMOVED lines=11> */
.L_x_7853:
[----:B------:R-:W-:Y:S05]  /*6550*/  BRA `(.L_x_7825) ;  /* 0x00000000001c7947 */ /* 0x000fea0003800000 */
.L_x_7852:
[----:B-1----:R-:W-:-:S06]  /*6560*/  IMAD.U32 R3, R3, 0x10000, RZ ;  /* 0x0001000003037824 */ /* 0x002fcc00078e00ff */
[----:B------:R-:W0:Y:S02]  /*6570*/  F2I.U64.TRUNC R2, R3 ;  /* 0x0000000300027311 */ /* 0x000e24000020d800 */
[----:B0-----:R2:W-:Y:S01]  /*6580*/  STG.E.64 desc[UR36][R16.64], R2 ;  /* 0x0000000210007986 */ /* 0x0015e2000c101b24 */
[----:B------:R-:W-:Y:S05]  /*6590*/  BRA `(.L_x_7825) ;  /* 0x00000000000c7947 */ /* 0x000fea0003800000 */
.L_x_7851:
[----:B-1----:R-:W-:-:S06]  /*65a0*/  IMAD.U32 R3, R3, 0x10000, RZ ;  /* 0x0001000003037824 */ /* 0x002fcc00078e00ff */
[----:B------:R-:W0:Y:S02]  /*65b0*/  F2I.FTZ.U32.TRUNC.NTZ R3, R3 ;  /* 0x0000000300037305 */ /* 0x000e24000021f000 */
[----:B0-----:R0:W-:Y:S02]  /*65c0*/  STG.E desc[UR36][R16.64], R3 ;  /* 0x0000000310007986 */ /* 0x0011e4000c101924 */
.L_x_7825:
[----:B------:R-:W-:-:S07]  /*65d0*/  VIADD R19, R19, 0x80 ;  /* 0x0000008013137836 */ /* 0x000fce0000000000 */
.L_x_7785:
[----:B------:R-:W-:Y:S05]  /*65e0*/  BSYNC B6 ;  /* 0x0000000000067941 */ /* 0x000fea0003800000 */
.L_x_7784:
        /* <DEDUP_REMOVED lines=307> */
.L_x_7856:
        /* <DEDUP_REMOVED lines=22> */
.L_x_7860:
[----:B------:R-:W2:Y:S02]  /*7a80*/  LDG.E.U8 R2, desc[UR36][R2.64] ;  /* 0x0000002402027981 */ /* 0x000ea4000c1e1100 */
[----:B--2---:R-:W-:-:S04]  /*7a90*/  I2FP.F32.U32 R0, R2 ;  /* 0x0000000200007245 */ /* 0x004fc80000201000 */
[----:B------:R-:W-:Y:S01]  /*7aa0*/  F2FP.BF16.F32.PACK_AB R0, RZ, R0 ;  /* 0x00000000ff00723e */ /* 0x000fe200000010ff */
[----:B------:R-:W-:Y:S06]  /*7ab0*/  BRA `(.L_x_7862) ;  /* 0x0000000c00907947 */ /* 0x000fec0003800000 */
.L_x_7859:
        /* <DEDUP_REMOVED lines=10> */
.L_x_7864:
[----:B------:R-:W2:Y:S02]  /*7b60*/  LDG.E R2, desc[UR36][R2.64] ;  /* 0x0000002402027981 */ /* 0x000ea4000c1e1900 */
[----:B--2---:R-:W-:-:S04]  /*7b70*/  I2FP.F32.S32 R0, R2 ;  /* 0x0000000200007245 */ /* 0x004fc80000201400 */
[----:B------:R-:W-:Y:S01]  /*7b80*/  F2FP.BF16.F32.PACK_AB R0, RZ, R0 ;  /* 0x00000000ff00723e */ /* 0x000fe200000010ff */
[----:B------:R-:W-:Y:S06]  /*7b90*/  BRA `(.L_x_7862) ;  /* 0x0000000c00587947 */ /* 0x000fec0003800000 */
.L_x_7863:
[----:B------:R-:W2:Y:S02]  /*7ba0*/  LDG.E.U16 R2, desc[UR36][R2.64] ;  /* 0x0000002402027981 */ /* 0x000ea4000c1e1500 */
[----:B--2---:R-:W0:Y:S02]  /*7bb0*/  I2F.S16 R0, R2 ;  /* 0x0000000200007306 */ /* 0x004e240000101400 */
[----:B0-----:R-:W-:Y:S01]  /*7bc0*/  F2FP.BF16.F32.PACK_AB R0, RZ, R0 ;  /* 0x00000000ff00723e */ /* 0x001fe200000010ff */
[----:B------:R-:W-:Y:S06]  /*7bd0*/  BRA `(.L_x_7862) ;  /* 0x0000000c00487947 */ /* 0x000fec0003800000 */
.L_x_7858:
        /* <DEDUP_REMOVED lines=9> */
.L_x_7866:
[----:B------:R-:W2:Y:S02]  /*7c70*/  LDG.E.U16 R0, desc[UR36][R2.64] ;  /* 0x0000002402007981 */ /* 0x000ea4000c1e1500 */
[----:B--2---:R-:W-:-:S05]  /*7c80*/  HADD2.F32 R0, -RZ, R0.H0_H0 ;  /* 0x20000000ff007230 */ /* 0x004fca0000004100 */
[----:B------:R-:W-:Y:S01]  /*7c90*/  F2FP.BF16.F32.PACK_AB R0, RZ, R0 ;  /* 0x00000000ff00723e */ /* 0x000fe200000010ff */
[----:B------:R-:W-:Y:S06]  /*7ca0*/  BRA `(.L_x_7862) ;  /* 0x0000000c00147947 */ /* 0x000fec0003800000 */
.L_x_7865:
        /* <DEDUP_REMOVED lines=9> */
.L_x_7868:
[----:B------:R-:W2:Y:S02]  /*7d40*/  LDG.E.U16 R2, desc[UR36][R2.64] ;  /* 0x0000002402027981 */ /* 0x000ea4000c1e1500 */
[----:B--2---:R-:W-:-:S05]  /*7d50*/  HADD2.F32 R0, -RZ, R2.H0_H0 ;  /* 0x20000002ff007230 */ /* 0x004fca0000004100 */
[----:B------:R-:W-:Y:S01]  /*7d60*/  F2FP.BF16.F32.PACK_AB R0, RZ, R0 ;  /* 0x00000000ff00723e */ /* 0x000fe200000010ff */
[----:B------:R-:W-:Y:S06]  /*7d70*/  BRA `(.L_x_7862) ;  /* 0x0000000800e07947 */ /* 0x000fec0003800000 */
.L_x_7867:
        /* <DEDUP_REMOVED lines=8> */
.L_x_7857:
        /* <DEDUP_REMOVED lines=13> */
.L_x_7871:
        /* <DEDUP_REMOVED lines=8> */
.L_x_7870:
        /* <DEDUP_REMOVED lines=28> */
.L_x_7873:
        /* <DEDUP_REMOVED lines=15> */
.L_x_7872:
[----:B------:R0:W5:Y:S01]  /*8200*/  LDG.E.U16 R0, desc[UR36][R2.64] ;  /* 0x0000002402007981 */ /* 0x000162000c1e1500 */
[----:B------:R-:W-:Y:S05]  /*8210*/  BRA `(.L_x_7862) ;  /* 0x0000000400b87947 */ /* 0x000fea0003800000 */
.L_x_7869:
        /* <DEDUP_REMOVED lines=12> */
.L_x_7876:
        /* <DEDUP_REMOVED lines=21> */
.L_x_7880:
[----:B------:R-:W-:Y:S05]  /*8430*/  BSYNC B1 ;  /* 0x0000000000017941 */ /* 0x000fea0003800000 */
.L_x_7879:
[----:B------:R-:W-:Y:S01]  /*8440*/  LEA R3, R0, 0x3b800000, 0x17 ;  /* 0x3b80000000037811 */ /* 0x000fe200078eb8ff */
[----:B------:R-:W-:-:S05]  /*8450*/  IMAD.SHL.U32 R0, R2, 0x100000, RZ ;  /* 0x0010000002007824 */ /* 0x000fca00078e00ff */
[----:B------:R-:W-:-:S07]  /*8460*/  LOP3.LUT R0, R3, R0, R4, 0xfe, !PT ;  /* 0x0000000003007212 */ /* 0x000fce00078efe04 */
.L_x_7878:
[----:B------:R-:W-:Y:S05]  /*8470*/  BSYNC B0 ;  /* 0x0000000000007941 */ /* 0x000fea0003800000 */
.L_x_7877:
[----:B------:R-:W-:Y:S01]  /*8480*/  F2FP.BF16.F32.PACK_AB R0, RZ, R0 ;  /* 0x00000000ff00723e */ /* 0x000fe200000010ff */
[----:B------:R-:W-:Y:S06]  /*8490*/  BRA `(.L_x_7862) ;  /* 0x0000000400187947 */ /* 0x000fec0003800000 */
.L_x_7875:
        /* <DEDUP_REMOVED lines=21> */
.L_x_7884:
[----:B------:R-:W-:Y:S05]  /*85f0*/  BSYNC B1 ;  /* 0x0000000000017941 */ /* 0x000fea0003800000 */
.L_x_7883:
[----:B------:R-:W-:Y:S01]  /*8600*/  LEA R3, R0, 0x37800000, 0x17 ;  /* 0x3780000000037811 */ /* 0x000fe200078eb8ff */
[----:B------:R-:W-:-:S05]  /*8610*/  IMAD.SHL.U32 R0, R2, 0x200000, RZ ;  /* 0x0020000002007824 */ /* 0x000fca00078e00ff */
[----:B------:R-:W-:-:S07]  /*8620*/  LOP3.LUT R0, R3, R0, R4, 0xfe, !PT ;  /* 0x0000000003007212 */ /* 0x000fce00078efe04 */
.L_x_7882:
[----:B------:R-:W-:Y:S05]  /*8630*/  BSYNC B0 ;  /* 0x0000000000007941 */ /* 0x000fea0003800000 */
.L_x_7881:
[----:B------:R-:W-:Y:S01]  /*8640*/  F2FP.BF16.F32.PACK_AB R0, RZ, R0 ;  /* 0x00000000ff00723e */ /* 0x000fe200000010ff */
[----:B------:R-:W-:Y:S06]  /*8650*/  BRA `(.L_x_7862) ;  /* 0x0000000000a87947 */ /* 0x000fec0003800000 */
.L_x_7874:
        /* <DEDUP_REMOVED lines=14> */
.L_x_7888:
[----:B------:R-:W-:Y:S05]  /*8740*/  BSYNC B0 ;  /* 0x0000000000007941 */ /* 0x000fea0003800000 */
.L_x_7887:
[----:B------:R-:W-:Y:S01]  /*8750*/  F2FP.BF16.F32.PACK_AB R0, RZ, R0 ;  /* 0x00000000ff00723e */ /* 0x000fe200000010ff */
[----:B------:R-:W-:Y:S06]  /*8760*/  BRA `(.L_x_7862) ;  /* 0x0000000000647947 */ /* 0x000fec0003800000 */
.L_x_7861:
        /* <DEDUP_REMOVED lines=16> */
.L_x_7889:
[----:B------:R-:W-:Y:S01]  /*8870*/  PRMT R0, RZ, 0x7610, R0 ;  /* 0x00007610ff007816 */ /* 0x000fe20000000000 */
[----:B------:R-:W-:Y:S06]  /*8880*/  BRA `(.L_x_7862) ;  /* 0x00000000001c7947 */ /* 0x000fec0003800000 */
.L_x_7886:
[----:B------:R-:W2:Y:S02]  /*8890*/  LDG.E.64 R2, desc[UR36][R2.64] ;  /* 0x0000002402027981 */ /* 0x000ea4000c1e1b00 */
[----:B--2---:R-:W0:Y:S02]  /*88a0*/  I2F.U64 R0, R2 ;  /* 0x0000000200007312 */ /* 0x004e240000301000 */
[----:B0-----:R-:W-:Y:S01]  /*88b0*/  F2FP.BF16.F32.PACK_AB R0, RZ, R0 ;  /* 0x00000000ff00723e */ /* 0x001fe200000010ff */
[----:B------:R-:W-:Y:S06]  /*88c0*/  BRA `(.L_x_7862) ;  /* 0x00000000000c7947 */ /* 0x000fec0003800000 */
.L_x_7885:
[----:B------:R-:W2:Y:S02]  /*88d0*/  LDG.E R2, desc[UR36][R2.64] ;  /* 0x0000002402027981 */ /* 0x000ea4000c1e1900 */
[----:B--2---:R-:W-:-:S04]  /*88e0*/  I2FP.F32.U32 R0, R2 ;  /* 0x0000000200007245 */ /* 0x004fc80000201000 */
[----:B------:R-:W-:-:S07]  /*88f0*/  F2FP.BF16.F32.PACK_AB R0, RZ, R0 ;  /* 0x00000000ff00723e */ /* 0x000fce00000010ff */
.L_x_7862:
        /* <DEDUP_REMOVED lines=20> */
.L_x_7893:
[----:B-1----:R-:W-:-:S06]  /*8a40*/  IMAD.U32 R3, R3, 0x10000, RZ ;  /* 0x0001000003037824 */ /* 0x002fcc00078e00ff */
[----:B------:R-:W0:Y:S02]  /*8a50*/  F2I.S64.TRUNC R2, R3 ;  /* 0x0000000300027311 */ /* 0x000e24000020d900 */
[----:B0-----:R3:W-:Y:S01]  /*8a60*/  STG.E.U8 desc[UR36][R16.64], R2 ;  /* 0x0000000210007986 */ /* 0x0017e2000c101124 */
[----:B------:R-:W-:Y:S05]  /*8a70*/  BRA `(.L_x_7895) ;  /* 0x0000000c00847947 */ /* 0x000fea0003800000 */
.L_x_7892:
        /* <DEDUP_REMOVED lines=10> */
.L_x_7897:
[----:B-1----:R-:W-:-:S06]  /*8b20*/  IMAD.U32 R3, R3, 0x10000, RZ ;  /* 0x0001000003037824 */ /* 0x002fcc00078e00ff */
[----:B------:R-:W0:Y:S02]  /*8b30*/  F2I.FTZ.TRUNC.NTZ R3, R3 ;  /* 0x0000000300037305 */ /* 0x000e24000021f100 */
[----:B0-----:R2:W-:Y:S01]  /*8b40*/  STG.E desc[UR36][R16.64], R3 ;  /* 0x0000000310007986 */ /* 0x0015e2000c101924 */
[----:B------:R-:W-:Y:S05]  /*8b50*/  BRA `(.L_x_7895) ;  /* 0x0000000c004c7947 */ /* 0x000fea0003800000 */
.L_x_7896:
[----:B-1----:R-:W-:-:S06]  /*8b60*/  IMAD.U32 R3, R3, 0x10000, RZ ;  /* 0x0001000003037824 */ /* 0x002fcc00078e00ff */
[----:B------:R-:W0:Y:S02]  /*8b70*/  F2I.FTZ.TRUNC.NTZ R3, R3 ;  /* 0x0000000300037305 */ /* 0x000e24000021f100 */
[----:B0-----:R0:W-:Y:S01]  /*8b80*/  STG.E.U16 desc[UR36][R16.64], R3 ;  /* 0x0000000310007986 */ /* 0x0011e2000c101524 */
[----:B------:R-:W-:Y:S05]  /*8b90*/  BRA `(.L_x_7895) ;  /* 0x0000000c003c7947 */ /* 0x000fea0003800000 */
.L_x_7891:
        /* <DEDUP_REMOVED lines=9> */
.L_x_7899:
[----:B-1----:R-:W-:-:S05]  /*8c30*/  IMAD.U32 R0, R3, 0x10000, RZ ;  /* 0x0001000003007824 */ /* 0x002fca00078e00ff */
[----:B------:R-:W-:-:S05]  /*8c40*/  F2FP.F16.F32.PACK_AB R0, RZ, R0 ;  /* 0x00000000ff00723e */ /* 0x000fca00000000ff */
[----:B------:R0:W-:Y:S01]  /*8c50*/  STG.E.U16 desc[UR36][R16.64], R0 ;  /* 0x0000000010007986 */ /* 0x0001e2000c101524 */
[----:B------:R-:W-:Y:S05]  /*8c60*/  BRA `(.L_x_7895) ;  /* 0x0000000c00087947 */ /* 0x000fea0003800000 */
.L_x_7898:
        /* <DEDUP_REMOVED lines=10> */
.L_x_7901:
[----:B-1----:R-:W-:-:S05]  /*8d10*/  IMAD.U32 R3, R3, 0x10000, RZ ;  /* 0x0001000003037824 */ /* 0x002fca00078e00ff */
[----:B------:R-:W-:-:S04]  /*8d20*/  F2FP.F16.F32.PACK_AB R3, RZ, R3 ;  /* 0x00000003ff03723e */ /* 0x000fc800000000ff */
[----:B------:R-:W-:-:S05]  /*8d30*/  PRMT R3, R3, 0x5410, RZ ;  /* 0x0000541003037816 */ /* 0x000fca00000000ff */
[----:B------:R0:W-:Y:S01]  /*8d40*/  STG.E desc[UR36][R16.64], R3 ;  /* 0x0000000310007986 */ /* 0x0001e2000c101924 */
[----:B------:R-:W-:Y:S05]  /*8d50*/  BRA `(.L_x_7895) ;  /* 0x0000000800cc7947 */ /* 0x000fea0003800000 */
.L_x_7900:
[----:B-1----:R-:W-:-:S04]  /*8d60*/  IMAD.U32 R2, R3, 0x10000, RZ ;  /* 0x0001000003027824 */ /* 0x002fc800078e00ff */
[----:B------:R-:W-:-:S06]  /*8d70*/  FMUL.FTZ R2, R2, 1 ;  /* 0x3f80000002027820 */ /* 0x000fcc0000410000 */
[----:B------:R-:W0:Y:S02]  /*8d80*/  F2F.F64.F32 R2, R2 ;  /* 0x0000000200027310 */ /* 0x000e240000201800 */
[----:B0-----:R0:W-:Y:S01]  /*8d90*/  STG.E.64 desc[UR36][R16.64], R2 ;  /* 0x0000000210007986 */ /* 0x0011e2000c101b24 */
[----:B------:R-:W-:Y:S05]  /*8da0*/  BRA `(.L_x_7895) ;  /* 0x0000000800b87947 */ /* 0x000fea0003800000 */
.L_x_7890:
        /* <DEDUP_REMOVED lines=13> */
.L_x_7904:
[----:B-1----:R-:W-:Y:S01]  /*8e80*/  IMAD.U32 R3, R3, 0x10000, RZ ;  /* 0x0001000003037824 */ /* 0x002fe200078e00ff */
[----:B------:R-:W-:-:S03]  /*8e90*/  CS2R R6, SRZ ;  /* 0x0000000000067805 */ /* 0x000fc6000001ff00 */
[----:B------:R-:W-:-:S04]  /*8ea0*/  FMUL.FTZ R3, R3, 1 ;  /* 0x3f80000003037820 */ /* 0x000fc80000410000 */
[----:B------:R-:W0:Y:S02]  /*8eb0*/  F2F.F64.F32 R4, R3 ;  /* 0x0000000300047310 */ /* 0x000e240000201800 */
[----:B0-----:R0:W-:Y:S01]  /*8ec0*/  STG.E.128 desc[UR36][R16.64], R4 ;  /* 0x0000000410007986 */ /* 0x0011e2000c101d24 */
[----:B------:R-:W-:Y:S05]  /*8ed0*/  BRA `(.L_x_7895) ;  /* 0x00000008006c7947 */ /* 0x000fea0003800000 */
.L_x_7903:
        /* <DEDUP_REMOVED lines=21> */
.L_x_7908:
[----:B------:R-:W-:Y:S05]  /*9030*/  BSYNC B0 ;  /* 0x0000000000007941 */ /* 0x000fea0003800000 */
.L_x_7907:
[----:B------:R-:W-:-:S05]  /*9040*/  LOP3.LUT R3, R0, R3, RZ, 0xfc, !PT ;  /* 0x0000000300037212 */ /* 0x000fca00078efcff */
[----:B------:R0:W-:Y:S01]  /*9050*/  STG.E.U8 desc[UR36][R16.64], R3 ;  /* 0x0000000310007986 */ /* 0x0001e2000c101124 */
[----:B------:R-:W-:Y:S05]  /*9060*/  BRA `(.L_x_7895) ;  /* 0x0000000800087947 */ /* 0x000fea0003800000 */
.L_x_7906:
        /* <DEDUP_REMOVED lines=13> */
.L_x_7910:
[----:B------:R-:W-:Y:S01]  /*9140*/  IMAD.MOV.U32 R0, RZ, RZ, 0x7f ;  /* 0x0000007fff007424 */ /* 0x000fe200078e00ff */
[----:B------:R-:W-:-:S04]  /*9150*/  ISETP.GT.U32.AND P0, PT, R2, 0x7f800000, PT ;  /* 0x7f8000000200780c */ /* 0x000fc80003f04070 */
[----:B------:R-:W-:-:S09]  /*9160*/  SEL R0, R0, 0x7c, P0 ;  /* 0x0000007c00007807 */ /* 0x000fd20000000000 */
.L_x_7911:
[----:B------:R-:W-:Y:S05]  /*9170*/  BSYNC B0 ;  /* 0x0000000000007941 */ /* 0x000fea0003800000 */
.L_x_7909:
[----:B------:R-:W-:-:S04]  /*9180*/  LOP3.LUT R2, R3, 0x80000000, RZ, 0xc0, !PT ;  /* 0x8000000003027812 */ /* 0x000fc800078ec0ff */
[----:B------:R-:W-:-:S04]  /*9190*/  SHF.R.U32.HI R3, RZ, 0x18, R2 ;  /* 0x00000018ff037819 */ /* 0x000fc80000011602 */
[----:B------:R-:W-:-:S05]  /*91a0*/  LOP3.LUT R3, R0, R3, RZ, 0xfc, !PT ;  /* 0x0000000300037212 */ /* 0x000fca00078efcff */
[----:B------:R0:W-:Y:S01]  /*91b0*/  STG.E.U8 desc[UR36][R16.64], R3 ;  /* 0x0000000310007986 */ /* 0x0001e2000c101124 */
[----:B------:R-:W-:Y:S05]  /*91c0*/  BRA `(.L_x_7895) ;  /* 0x0000000400b07947 */ /* 0x000fea0003800000 */
.L_x_7905:
[----:B-1----:R0:W-:Y:S01]  /*91d0*/  STG.E.U16 desc[UR36][R16.64], R3 ;  /* 0x0000000310007986 */ /* 0x0021e2000c101524 */
[----:B------:R-:W-:Y:S05]  /*91e0*/  BRA `(.L_x_7895) ;  /* 0x0000000400a87947 */ /* 0x000fea0003800000 */
.L_x_7902:
        /* <DEDUP_REMOVED lines=12> */
.L_x_7914:
        /* <DEDUP_REMOVED lines=17> */
.L_x_7917:
[----:B------:R-:W-:-:S04]  /*93c0*/  LOP3.LUT R2, R3, 0x80000000, RZ, 0xc0, !PT ;  /* 0x8000000003027812 */ /* 0x000fc800078ec0ff */
[----:B------:R-:W-:-:S04]  /*93d0*/  SHF.R.U32.HI R3, RZ, 0x18, R2 ;  /* 0x00000018ff037819 */ /* 0x000fc80000011602 */
[----:B------:R-:W-:-:S04]  /*93e0*/  LOP3.LUT R0, R0, R3, RZ, 0xfc, !PT ;  /* 0x0000000300007212 */ /* 0x000fc800078efcff */
[----:B------:R-:W-:-:S07]  /*93f0*/  PRMT R8, R0, 0x7610, R8 ;  /* 0x0000761000087816 */ /* 0x000fce0000000008 */
.L_x_7916:
[----:B------:R-:W-:Y:S05]  /*9400*/  BSYNC B0 ;  /* 0x0000000000007941 */ /* 0x000fea0003800000 */
.L_x_7915:
[----:B------:R0:W-:Y:S01]  /*9410*/  STG.E.U8 desc[UR36][R16.64], R8 ;  /* 0x0000000810007986 */ /* 0x0001e2000c101124 */
[----:B------:R-:W-:Y:S05]  /*9420*/  BRA `(.L_x_7895) ;  /* 0x0000000400187947 */ /* 0x000fea0003800000 */
.L_x_7913:
        /* <DEDUP_REMOVED lines=17> */
.L_x_7920:
[----:B------:R-:W-:-:S04]  /*9540*/  LOP3.LUT R2, R3, 0x80000000, RZ, 0xc0, !PT ;  /* 0x8000000003027812 */ /* 0x000fc800078ec0ff */
[----:B------:R-:W-:-:S04]  /*9550*/  SHF.R.U32.HI R3, RZ, 0x18, R2 ;  /* 0x00000018ff037819 */ /* 0x000fc80000011602 */
[----:B------:R-:W-:-:S04]  /*9560*/  LOP3.LUT R0, R0, R3, RZ, 0xfc, !PT ;  /* 0x0000000300007212 */ /* 0x000fc800078efcff */
[----:B------:R-:W-:-:S07]  /*9570*/  PRMT R8, R0, 0x7610, R8 ;  /* 0x0000761000087816 */ /* 0x000fce0000000008 */
.L_x_7919:
[----:B------:R-:W-:Y:S05]  /*9580*/  BSYNC B0 ;  /* 0x0000000000007941 */ /* 0x000fea0003800000 */
.L_x_7918:
[----:B------:R0:W-:Y:S01]  /*9590*/  STG.E.U8 desc[UR36][R16.64], R8 ;  /* 0x0000000810007986 */ /* 0x0001e2000c101124 */
[----:B------:R-:W-:Y:S05]  /*95a0*/  BRA `(.L_x_7895) ;  /* 0x0000000000b87947 */ /* 0x000fea0003800000 */
.L_x_7912:
        /* <DEDUP_REMOVED lines=22> */
.L_x_7894:
        /* <DEDUP_REMOVED lines=16> */
.L_x_7923:
[----:B------:R-:W-:Y:S05]  /*9810*/  BRA `(.L_x_7895) ;  /* 0x00000000001c7947 */ /* 0x000fea0003800000 */
.L_x_7922:
[----:B-1----:R-:W-:-:S06]  /*9820*/  IMAD.U32 R3, R3, 0x10000, RZ ;  /* 0x0001000003037824 */ /* 0x002fcc00078e00ff */
[----:B------:R-:W0:Y:S02]  /*9830*/  F2I.U64.TRUNC R2, R3 ;  /* 0x0000000300027311 */ /* 0x000e24000020d800 */
[----:B0-----:R0:W-:Y:S01]  /*9840*/  STG.E.64 desc[UR36][R16.64], R2 ;  /* 0x0000000210007986 */ /* 0x0011e2000c101b24 */
[----:B------:R-:W-:Y:S05]  /*9850*/  BRA `(.L_x_7895) ;  /* 0x00000000000c7947 */ /* 0x000fea0003800000 */
.L_x_7921:
[----:B-1----:R-:W-:-:S06]  /*9860*/  IMAD.U32 R3, R3, 0x10000, RZ ;  /* 0x0001000003037824 */ /* 0x002fcc00078e00ff */
[----:B------:R-:W0:Y:S02]  /*9870*/  F2I.FTZ.U32.TRUNC.NTZ R3, R3 ;  /* 0x0000000300037305 */ /* 0x000e24000021f000 */
[----:B0-----:R0:W-:Y:S02]  /*9880*/  STG.E desc[UR36][R16.64], R3 ;  /* 0x0000000310007986 */ /* 0x0011e4000c101924 */
.L_x_7895:
[----:B------:R-:W-:-:S07]  /*9890*/  VIADD R19, R19, 0x80 ;  /* 0x0000008013137836 */ /* 0x000fce0000000000 */
.L_x_7855:
[----:B------:R-:W-:Y:S05]  /*98a0*/  BSYNC B6 ;  /* 0x0000000000067941 */ /* 0x000fea0003800000 */
.L_x_7854:
        /* <DEDUP_REMOVED lines=306> */
.L_x_7924:
        /* <DEDUP_REMOVED lines=22> */
.L_x_7928:
[----:B------:R-:W2:Y:S02]  /*ad30*/  LDG.E.U8 R2, desc[UR36][R2.64] ;  /* 0x0000002402027981 */ /* 0x000ea4000c1e1100 */
[----:B--2---:R-:W-:-:S04]  /*ad40*/  I2FP.F32.U32 R0, R2 ;  /* 0x0000000200007245 */ /* 0x004fc80000201000 */
[----:B------:R-:W-:Y:S01]  /*ad50*/  F2FP.BF16.F32.PACK_AB R0, RZ, R0 ;  /* 0x00000000ff00723e */ /* 0x000fe200000010ff */
[----:B------:R-:W-:Y:S06]  /*ad60*/  BRA `(.L_x_7930) ;  /* 0x0000000c00907947 */ /* 0x000fec0003800000 */
.L_x_7927:
        /* <DEDUP_REMOVED lines=10> */
.L_x_7932:
[----:B------:R-:W2:Y:S02]  /*ae10*/  LDG.E R2, desc[UR36][R2.64] ;  /* 0x0000002402027981 */ /* 0x000ea4000c1e1900 */
[----:B--2---:R-:W-:-:S04]  /*ae20*/  I2FP.F32.S32 R0, R2 ;  /* 0x0000000200007245 */ /* 0x004fc80000201400 */
[----:B------:R-:W-:Y:S01]  /*ae30*/  F2FP.BF16.F32.PACK_AB R0, RZ, R0 ;  /* 0x00000000ff00723e */ /* 0x000fe200000010ff */
[----:B------:R-:W-:Y:S06]  /*ae40*/  BRA `(.L_x_7930) ;  /* 0x0000000c00587947 */ /* 0x000fec0003800000 */
.L_x_7931:
[----:B------:R-:W2:Y:S02]  /*ae50*/  LDG.E.U16 R2, desc[UR36][R2.64] ;  /* 0x0000002402027981 */ /* 0x000ea4000c1e1500 */
[----:B--2---:R-:W0:Y:S02]  /*ae60*/  I2F.S16 R0, R2 ;  /* 0x0000000200007306 */ /* 0x004e240000101400 */
[----:B0-----:R-:W-:Y:S01]  /*ae70*/  F2FP.BF16.F32.PACK_AB R0, RZ, R0 ;  /* 0x00000000ff00723e */ /* 0x001fe200000010ff */
[----:B------:R-:W-:Y:S06]  /*ae80*/  BRA `(.L_x_7930) ;  /* 0x0000000c00487947 */ /* 0x000fec0003800000 */
.L_x_7926:
        /* <DEDUP_REMOVED lines=9> */
.L_x_7934:
[----:B------:R-:W2:Y:S02]  /*af20*/  LDG.E.U16 R0, desc[UR36][R2.64] ;  /* 0x0000002402007981 */ /* 0x000ea4000c1e1500 */
[----:B--2---:R-:W-:-:S05]  /*af30*/  HADD2.F32 R0, -RZ, R0.H0_H0 ;  /* 0x20000000ff007230 */ /* 0x004fca0000004100 */
[----:B------:R-:W-:Y:S01]  /*af40*/  F2FP.BF16.F32.PACK_AB R0, RZ, R0 ;  /* 0x00000000ff00723e */ /* 0x000fe200000010ff */
[----:B------:R-:W-:Y:S06]  /*af50*/  BRA `(.L_x_7930) ;  /* 0x0000000c00147947 */ /* 0x000fec0003800000 */
.L_x_7933:
        /* <DEDUP_REMOVED lines=9> */
.L_x_7936:
[----:B------:R-:W2:Y:S02]  /*aff0*/  LDG.E.U16 R2, desc[UR36][R2.64] ;  /* 0x0000002402027981 */ /* 0x000ea4000c1e1500 */
[----:B--2---:R-:W-:-:S05]  /*b000*/  HADD2.F32 R0, -RZ, R2.H0_H0 ;  /* 0x20000002ff007230 */ /* 0x004fca0000004100 */
[----:B------:R-:W-:Y:S01]  /*b010*/  F2FP.BF16.F32.PACK_AB R0, RZ, R0 ;  /* 0x00000000ff00723e */ /* 0x000fe200000010ff */
[----:B------:R-:W-:Y:S06]  /*b020*/  BRA `(.L_x_7930) ;  /* 0x0000000800e07947 */ /* 0x000fec0003800000 */
.L_x_7935:
        /* <DEDUP_REMOVED lines=8> */
.L_x_7925:
        /* <DEDUP_REMOVED lines=13> */
.L_x_7939:
        /* <DEDUP_REMOVED lines=8> */
.L_x_7938:
        /* <DEDUP_REMOVED lines=28> */
.L_x_7941:
        /* <DEDUP_REMOVED lines=15> */
.L_x_7940:
[----:B------:R0:W5:Y:S01]  /*b4b0*/  LDG.E.U16 R0, desc[UR36][R2.64] ;  /* 0x0000002402007981 */ /* 0x000162000c1e1500 */
[----:B------:R-:W-:Y:S05]  /*b4c0*/  BRA `(.L_x_7930) ;  /* 0x0000000400b87947 */ /* 0x000fea0003800000 */
.L_x_7937:
        /* <DEDUP_REMOVED lines=12> */
.L_x_7944:
        /* <DEDUP_REMOVED lines=21> */
.L_x_7948:
[----:B------:R-:W-:Y:S05]  /*b6e0*/  BSYNC B1 ;  /* 0x0000000000017941 */ /* 0x000fea0003800000 */
.L_x_7947:
[----:B------:R-:W-:Y:S01]  /*b6f0*/  LEA R3, R0, 0x3b800000, 0x17 ;  /* 0x3b80000000037811 */ /* 0x000fe200078eb8ff */
[----:B------:R-:W-:-:S05]  /*b700*/  IMAD.SHL.U32 R0, R2, 0x100000, RZ ;  /* 0x0010000002007824 */ /* 0x000fca00078e00ff */
[----:B------:R-:W-:-:S07]  /*b710*/  LOP3.LUT R0, R3, R0, R4, 0xfe, !PT ;  /* 0x0000000003007212 */ /* 0x000fce00078efe04 */
.L_x_7946:
[----:B------:R-:W-:Y:S05]  /*b720*/  BSYNC B0 ;  /* 0x0000000000007941 */ /* 0x000fea0003800000 */
.L_x_7945:
[----:B------:R-:W-:Y:S01]  /*b730*/  F2FP.BF16.F32.PACK_AB R0, RZ, R0 ;  /* 0x00000000ff00723e */ /* 0x000fe200000010ff */
[----:B------:R-:W-:Y:S06]  /*b740*/  BRA `(.L_x_7930) ;  /* 0x0000000400187947 */ /* 0x000fec0003800000 */
.L_x_7943:
        /* <DEDUP_REMOVED lines=21> */
.L_x_7952:
[----:B------:R-:W-:Y:S05]  /*b8a0*/  BSYNC B1 ;  /* 0x0000000000017941 */ /* 0x000fea0003800000 */
.L_x_7951:
[----:B------:R-:W-:Y:S01]  /*b8b0*/  LEA R3, R0, 0x37800000, 0x17 ;  /* 0x3780000000037811 */ /* 0x000fe200078eb8ff */
[----:B------:R-:W-:-:S05]  /*b8c0*/  IMAD.SHL.U32 R0, R2, 0x200000, RZ ;  /* 0x0020000002007824 */ /* 0x000fca00078e00ff */
[----:B------:R-:W-:-:S07]  /*b8d0*/  LOP3.LUT R0, R3, R0, R4, 0xfe, !PT ;  /* 0x0000000003007212 */ /* 0x000fce00078efe04 */
.L_x_7950:
[----:B------:R-:W-:Y:S05]  /*b8e0*/  BSYNC B0 ;  /* 0x0000000000007941 */ /* 0x000fea0003800000 */
.L_x_7949:
[----:B------:R-:W-:Y:S01]  /*b8f0*/  F2FP.BF16.F32.PACK_AB R0, RZ, R0 ;  /* 0x00000000ff00723e */ /* 0x000fe200000010ff */
[----:B------:R-:W-:Y:S06]  /*b900*/  BRA `(.L_x_7930) ;  /* 0x0000000000a87947 */ /* 0x000fec0003800000 */
.L_x_7942:
        /* <DEDUP_REMOVED lines=14> */
.L_x_7956:
[----:B------:R-:W-:Y:S05]  /*b9f0*/  BSYNC B0 ;  /* 0x0000000000007941 */ /* 0x000fea0003800000 */
.L_x_7955:
[----:B------:R-:W-:Y:S01]  /*ba00*/  F2FP.BF16.F32.PACK_AB R0, RZ, R0 ;  /* 0x00000000ff00723e */ /* 0x000fe200000010ff */
[----:B------:R-:W-:Y:S06]  /*ba10*/  BRA `(.L_x_7930) ;  /* 0x0000000000647947 */ /* 0x000fec0003800000 */
.L_x_7929:
        /* <DEDUP_REMOVED lines=16> */
.L_x_7957:
[----:B------:R-:W-:Y:S01]  /*bb20*/  PRMT R0, RZ, 0x7610, R0 ;  /* 0x00007610ff007816 */ /* 0x000fe20000000000 */
[----:B------:R-:W-:Y:S06]  /*bb30*/  BRA `(.L_x_7930) ;  /* 0x00000000001c7947 */ /* 0x000fec0003800000 */
.L_x_7954:
[----:B------:R-:W2:Y:S02]  /*bb40*/  LDG.E.64 R2, desc[UR36][R2.64] ;  /* 0x0000002402027981 */ /* 0x000ea4000c1e1b00 */
[----:B--2---:R-:W0:Y:S02]  /*bb50*/  I2F.U64 R0, R2 ;  /* 0x0000000200007312 */ /* 0x004e240000301000 */
[----:B0-----:R-:W-:Y:S01]  /*bb60*/  F2FP.BF16.F32.PACK_AB R0, RZ, R0 ;  /* 0x00000000ff00723e */ /* 0x001fe200000010ff */
[----:B------:R-:W-:Y:S06]  /*bb70*/  BRA `(.L_x_7930) ;  /* 0x00000000000c7947 */ /* 0x000fec0003800000 */
.L_x_7953:
[----:B------:R-:W2:Y:S02]  /*bb80*/  LDG.E R2, desc[UR36][R2.64] ;  /* 0x0000002402027981 */ /* 0x000ea4000c1e1900 */
[----:B--2---:R-:W-:-:S04]  /*bb90*/  I2FP.F32.U32 R0, R2 ;  /* 0x0000000200007245 */ /* 0x004fc80000201000 */
[----:B------:R-:W-:-:S07]  /*bba0*/  F2FP.BF16.F32.PACK_AB R0, RZ, R0 ;  /* 0x00000000ff00723e */ /* 0x000fce00000010ff */
.L_x_7930:
        /* <DEDUP_REMOVED lines=18> */
[----:B0-----:R-:W-:Y:S01]  /*bcd0*/  STG.E.U8 desc[UR36][R16.64], R3 ;  /* 0x0000000310007986 */ /* 0x001fe2000c101124 */
[----:B------:R-:W-:Y:S05]  /*bce0*/  EXIT ;  /* 0x000000000000794d */ /* 0x000fea0003800000 */
.L_x_7961:
[----:B-1----:R-:W-:-:S06]  /*bcf0*/  IMAD.U32 R3, R3, 0x10000, RZ ;  /* 0x0001000003037824 */ /* 0x002fcc00078e00ff */
[----:B------:R-:W0:Y:S02]  /*bd00*/  F2I.S64.TRUNC R2, R3 ;  /* 0x0000000300027311 */ /* 0x000e24000020d900 */
[----:B0-----:R-:W-:Y:S01]  /*bd10*/  STG.E.U8 desc[UR36][R16.64], R2 ;  /* 0x0000000210007986 */ /* 0x001fe2000c101124 */
[----:B------:R-:W-:Y:S05]  /*bd20*/  EXIT ;  /* 0x000000000000794d */ /* 0x000fea0003800000 */
.L_x_7960:
        /* <DEDUP_REMOVED lines=8> */
[----:B0-----:R-:W-:Y:S01]  /*bdb0*/  STG.E.64 desc[UR36][R16.64], R2 ;  /* 0x0000000210007986 */ /* 0x001fe2000c101b24 */
[----:B------:R-:W-:Y:S05]  /*bdc0*/  EXIT ;  /* 0x000000000000794d */ /* 0x000fea0003800000 */
.L_x_7964:
[----:B-1----:R-:W-:-:S06]  /*bdd0*/  IMAD.U32 R3, R3, 0x10000, RZ ;  /* 0x0001000003037824 */ /* 0x002fcc00078e00ff */
[----:B------:R-:W0:Y:S02]  /*bde0*/  F2I.FTZ.TRUNC.NTZ R3, R3 ;  /* 0x0000000300037305 */ /* 0x000e24000021f100 */
[----:B0-----:R-:W-:Y:S01]  /*bdf0*/  STG.E desc[UR36][R16.64], R3 ;  /* 0x0000000310007986 */ /* 0x001fe2000c101924 */
[----:B------:R-:W-:Y:S05]  /*be00*/  EXIT ;  /* 0x000000000000794d */ /* 0x000fea0003800000 */
.L_x_7963:
[----:B-1----:R-:W-:-:S06]  /*be10*/  IMAD.U32 R3, R3, 0x10000, RZ ;  /* 0x0001000003037824 */ /* 0x002fcc00078e00ff */
[----:B------:R-:W0:Y:S02]  /*be20*/  F2I.FTZ.TRUNC.NTZ R3, R3 ;  /* 0x0000000300037305 */ /* 0x000e24000021f100 */
[----:B0-----:R-:W-:Y:S01]  /*be30*/  STG.E.U16 desc[UR36][R16.64], R3 ;  /* 0x0000000310007986 */ /* 0x001fe2000c101524 */
[----:B------:R-:W-:Y:S05]  /*be40*/  EXIT ;  /* 0x000000000000794d */ /* 0x000fea0003800000 */
.L_x_7959:
[----:B------:R-:W-:-:S13]  /*be50*/  ISETP.GT.AND P0, PT, R4, 0x6, PT ;  /* 0x000000060400780c */ /* 0x000fda0003f04270 */
[----:B------:R-:W-:Y:S05]  /*be60*/  @P0 BRA `(.L_x_7965) ;  /* 0x00000000002c0947 */ /* 0x000fea0003800000 */
[----:B------:R-:W-:-:S13]  /*be70*/  ISETP.NE.AND P0, PT, R4, 0x5, PT ;  /* 0x000000050400780c */ /* 0x000fda0003f05270 */
[----:B------:R-:W-:Y:S05]  /*be80*/  @!P0 BRA `(.L_x_7966) ;  /* 0x0000000000148947 */ /* 0x000fea0003800000 */
[----:B------:R-:W-:-:S13]  /*be90*/  ISETP.NE.AND P0, PT, R4, 0x6, PT ;  /* 0x000000060400780c */ /* 0x000fda0003f05270 */
[----:B------:R-:W-:Y:S05]  /*bea0*/  @P0 BRA `(.L_x_7962) ;  /* 0x0000000800c40947 */ /* 0x000fea0003800000 */
[----:B-1----:R-:W-:-:S05]  /*beb0*/  IMAD.U32 R3, R3, 0x10000, RZ ;  /* 0x0001000003037824 */ /* 0x002fca00078e00ff */
[----:B------:R-:W-:Y:S01]  /*bec0*/  STG.E desc[UR36][R16.64], R3 ;  /* 0x0000000310007986 */ /* 0x000fe2000c101924 */
[----:B------:R-:W-:Y:S05]  /*bed0*/  EXIT ;  /* 0x000000000000794d */ /* 0x000fea0003800000 */
.L_x_7966:
[----:B-1----:R-:W-:-:S05]  /*bee0*/  IMAD.U32 R0, R3, 0x10000, RZ ;  /* 0x0001000003007824 */ /* 0x002fca00078e00ff */
[----:B------:R-:W-:-:S05]  /*bef0*/  F2FP.F16.F32.PACK_AB R0, RZ, R0 ;  /* 0x00000000ff00723e */ /* 0x000fca00000000ff */
[----:B------:R-:W-:Y:S01]  /*bf00*/  STG.E.U16 desc[UR36][R16.64], R0 ;  /* 0x0000000010007986 */ /* 0x000fe2000c101524 */
[----:B------:R-:W-:Y:S05]  /*bf10*/  EXIT ;  /* 0x000000000000794d */ /* 0x000fea0003800000 */
.L_x_7965:
        /* <DEDUP_REMOVED lines=8> */
[----:B------:R-:W-:Y:S01]  /*bfa0*/  STG.E.64 desc[UR36][R16.64], R2 ;  /* 0x0000000210007986 */ /* 0x000fe2000c101b24 */
[----:B------:R-:W-:Y:S05]  /*bfb0*/  EXIT ;  /* 0x000000000000794d */ /* 0x000fea0003800000 */
.L_x_7968:
[----:B-1----:R-:W-:-:S05]  /*bfc0*/  IMAD.U32 R3, R3, 0x10000, RZ ;  /* 0x0001000003037824 */ /* 0x002fca00078e00ff */
[----:B------:R-:W-:-:S04]  /*bfd0*/  F2FP.F16.F32.PACK_AB R3, RZ, R3 ;  /* 0x00000003ff03723e */ /* 0x000fc800000000ff */
[----:B------:R-:W-:-:S05]  /*bfe0*/  PRMT R3, R3, 0x5410, RZ ;  /* 0x0000541003037816 */ /* 0x000fca00000000ff */
[----:B------:R-:W-:Y:S01]  /*bff0*/  STG.E desc[UR36][R16.64], R3 ;  /* 0x0000000310007986 */ /* 0x000fe2000c101924 */
[----:B------:R-:W-:Y:S05]  /*c000*/  EXIT ;  /* 0x000000000000794d */ /* 0x000fea0003800000 */
.L_x_7967:
[----:B-1----:R-:W-:-:S04]  /*c010*/  IMAD.U32 R2, R3, 0x10000, RZ ;  /* 0x0001000003027824 */ /* 0x002fc800078e00ff */
[----:B------:R-:W-:-:S06]  /*c020*/  FMUL.FTZ R2, R2, 1 ;  /* 0x3f80000002027820 */ /* 0x000fcc0000410000 */
[----:B------:R-:W0:Y:S02]  /*c030*/  F2F.F64.F32 R2, R2 ;  /* 0x0000000200027310 */ /* 0x000e240000201800 */
[----:B0-----:R-:W-:Y:S01]  /*c040*/  STG.E.64 desc[UR36][R16.64], R2 ;  /* 0x0000000210007986 */ /* 0x001fe2000c101b24 */
[----:B------:R-:W-:Y:S05]  /*c050*/  EXIT ;  /* 0x000000000000794d */ /* 0x000fea0003800000 */
.L_x_7958:
        /* <DEDUP_REMOVED lines=11> */
[----:B------:R-:W-:Y:S01]  /*c110*/  STG.E.U8 desc[UR36][R16.64], R3 ;  /* 0x0000000310007986 */ /* 0x000fe2000c101124 */
[----:B------:R-:W-:Y:S05]  /*c120*/  EXIT ;  /* 0x000000000000794d */ /* 0x000fea0003800000 */
.L_x_7971:
[----:B-1----:R-:W-:Y:S01]  /*c130*/  IMAD.U32 R3, R3, 0x10000, RZ ;  /* 0x0001000003037824 */ /* 0x002fe200078e00ff */
[----:B------:R-:W-:-:S03]  /*c140*/  CS2R R6, SRZ ;  /* 0x0000000000067805 */ /* 0x000fc6000001ff00 */
[----:B------:R-:W-:-:S04]  /*c150*/  FMUL.FTZ R3, R3, 1 ;  /* 0x3f80000003037820 */ /* 0x000fc80000410000 */
[----:B------:R-:W0:Y:S02]  /*c160*/  F2F.F64.F32 R4, R3 ;  /* 0x0000000300047310 */ /* 0x000e240000201800 */
[----:B0-----:R-:W-:Y:S01]  /*c170*/  STG.E.128 desc[UR36][R16.64], R4 ;  /* 0x0000000410007986 */ /* 0x001fe2000c101d24 */
[----:B------:R-:W-:Y:S05]  /*c180*/  EXIT ;  /* 0x000000000000794d */ /* 0x000fea0003800000 */
.L_x_7970:
        /* <DEDUP_REMOVED lines=21> */
.L_x_7975:
[----:B------:R-:W-:Y:S05]  /*c2e0*/  BSYNC B0 ;  /* 0x0000000000007941 */ /* 0x000fea0003800000 */
.L_x_7974:
[----:B------:R-:W-:-:S05]  /*c2f0*/  LOP3.LUT R3, R0, R3, RZ, 0xfc, !PT ;  /* 0x0000000300037212 */ /* 0x000fca00078efcff */
[----:B------:R-:W-:Y:S01]  /*c300*/  STG.E.U8 desc[UR36][R16.64], R3 ;  /* 0x0000000310007986 */ /* 0x000fe2000c101124 */
[----:B------:R-:W-:Y:S05]  /*c310*/  EXIT ;  /* 0x000000000000794d */ /* 0x000fea0003800000 */
.L_x_7973:
        /* <DEDUP_REMOVED lines=13> */
.L_x_7977:
[----:B------:R-:W-:Y:S01]  /*c3f0*/  IMAD.MOV.U32 R0, RZ, RZ, 0x7f ;  /* 0x0000007fff007424 */ /* 0x000fe200078e00ff */
[----:B------:R-:W-:-:S04]  /*c400*/  ISETP.GT.U32.AND P0, PT, R2, 0x7f800000, PT ;  /* 0x7f8000000200780c */ /* 0x000fc80003f04070 */
[----:B------:R-:W-:-:S09]  /*c410*/  SEL R0, R0, 0x7c, P0 ;  /* 0x0000007c00007807 */ /* 0x000fd20000000000 */
.L_x_7978:
[----:B------:R-:W-:Y:S05]  /*c420*/  BSYNC B0 ;  /* 0x0000000000007941 */ /* 0x000fea0003800000 */
.L_x_7976:
[----:B------:R-:W-:-:S04]  /*c430*/  LOP3.LUT R2, R3, 0x80000000, RZ, 0xc0, !PT ;  /* 0x8000000003027812 */ /* 0x000fc800078ec0ff */
[----:B------:R-:W-:-:S04]  /*c440*/  SHF.R.U32.HI R3, RZ, 0x18, R2 ;  /* 0x00000018ff037819 */ /* 0x000fc80000011602 */
[----:B------:R-:W-:-:S05]  /*c450*/  LOP3.LUT R3, R0, R3, RZ, 0xfc, !PT ;  /* 0x0000000300037212 */ /* 0x000fca00078efcff */
[----:B------:R-:W-:Y:S01]  /*c460*/  STG.E.U8 desc[UR36][R16.64], R3 ;  /* 0x0000000310007986 */ /* 0x000fe2000c101124 */
[----:B------:R-:W-:Y:S05]  /*c470*/  EXIT ;  /* 0x000000000000794d */ /* 0x000fea0003800000 */
.L_x_7972:
[----:B-1----:R-:W-:Y:S01]  /*c480*/  STG.E.U16 desc[UR36][R16.64], R3 ;  /* 0x0000000310007986 */ /* 0x002fe2000c101524 */
[----:B------:R-:W-:Y:S05]  /*c490*/  EXIT ;  /* 0x000000000000794d */ /* 0x000fea0003800000 */
.L_x_7969:
        /* <DEDUP_REMOVED lines=10> */
[----:B0-----:R-:W-:Y:S01]  /*c540*/  STG.E.U16 desc[UR36][R16.64], R3 ;  /* 0x0000000310007986 */ /* 0x001fe2000c101524 */
[----:B------:R-:W-:Y:S05]  /*c550*/  EXIT ;  /* 0x000000000000794d */ /* 0x000fea0003800000 */
.L_x_7981:
        /* <DEDUP_REMOVED lines=17> */
.L_x_7984:
[----:B------:R-:W-:-:S04]  /*c670*/  LOP3.LUT R2, R3, 0x80000000, RZ, 0xc0, !PT ;  /* 0x8000000003027812 */ /* 0x000fc800078ec0ff */
[----:B------:R-:W-:-:S04]  /*c680*/  SHF.R.U32.HI R3, RZ, 0x18, R2 ;  /* 0x00000018ff037819 */ /* 0x000fc80000011602 */
[----:B------:R-:W-:-:S04]  /*c690*/  LOP3.LUT R0, R0, R3, RZ, 0xfc, !PT ;  /* 0x0000000300007212 */ /* 0x000fc800078efcff */
[----:B------:R-:W-:-:S07]  /*c6a0*/  PRMT R8, R0, 0x7610, R8 ;  /* 0x0000761000087816 */ /* 0x000fce0000000008 */
.L_x_7983:
[----:B------:R-:W-:Y:S05]  /*c6b0*/  BSYNC B0 ;  /* 0x0000000000007941 */ /* 0x000fea0003800000 */
.L_x_7982:
[----:B------:R-:W-:Y:S01]  /*c6c0*/  STG.E.U8 desc[UR36][R16.64], R8 ;  /* 0x0000000810007986 */ /* 0x000fe2000c101124 */
[----:B------:R-:W-:Y:S05]  /*c6d0*/  EXIT ;  /* 0x000000000000794d */ /* 0x000fea0003800000 */
.L_x_7980:
        /* <DEDUP_REMOVED lines=17> */
.L_x_7987:
[----:B------:R-:W-:-:S04]  /*c7f0*/  LOP3.LUT R2, R3, 0x80000000, RZ, 0xc0, !PT ;  /* 0x8000000003027812 */ /* 0x000fc800078ec0ff */
[----:B------:R-:W-:-:S04]  /*c800*/  SHF.R.U32.HI R3, RZ, 0x18, R2 ;  /* 0x00000018ff037819 */ /* 0x000fc80000011602 */
[----:B------:R-:W-:-:S04]  /*c810*/  LOP3.LUT R0, R0, R3, RZ, 0xfc, !PT ;  /* 0x0000000300007212 */ /* 0x000fc800078efcff */
[----:B------:R-:W-:-:S07]  /*c820*/  PRMT R8, R0, 0x7610, R8 ;  /* 0x0000761000087816 */ /* 0x000fce0000000008 */
.L_x_7986:
[----:B------:R-:W-:Y:S05]  /*c830*/  BSYNC B0 ;  /* 0x0000000000007941 */ /* 0x000fea0003800000 */
.L_x_7985:
[----:B------:R-:W-:Y:S01]  /*c840*/  STG.E.U8 desc[UR36][R16.64], R8 ;  /* 0x0000000810007986 */ /* 0x000fe2000c101124 */
[----:B------:R-:W-:Y:S05]  /*c850*/  EXIT ;  /* 0x000000000000794d */ /* 0x000fea0003800000 */
.L_x_7979:
        /* <DEDUP_REMOVED lines=22> */
.L_x_7962:
        /* <DEDUP_REMOVED lines=16> */
.L_x_7990:
[----:B------:R-:W-:Y:S05]  /*cac0*/  EXIT ;  /* 0x000000000000794d */ /* 0x000fea0003800000 */
.L_x_7989:
[----:B-1----:R-:W-:-:S06]  /*cad0*/  IMAD.U32 R3, R3, 0x10000, RZ ;  /* 0x0001000003037824 */ /* 0x002fcc00078e00ff */
[----:B------:R-:W0:Y:S02]  /*cae0*/  F2I.U64.TRUNC R2, R3 ;  /* 0x0000000300027311 */ /* 0x000e24000020d800 */
[----:B0-----:R-:W-:Y:S01]  /*caf0*/  STG.E.64 desc[UR36][R16.64], R2 ;  /* 0x0000000210007986 */ /* 0x001fe2000c101b24 */
[----:B------:R-:W-:Y:S05]  /*cb00*/  EXIT ;  /* 0x000000000000794d */ /* 0x000fea0003800000 */
.L_x_7988:
[----:B-1----:R-:W-:-:S06]  /*cb10*/  IMAD.U32 R3, R3, 0x10000, RZ ;  /* 0x0001000003037824 */ /* 0x002fcc00078e00ff */
[----:B------:R-:W0:Y:S02]  /*cb20*/  F2I.FTZ.U32.TRUNC.NTZ R3, R3 ;  /* 0x0000000300037305 */ /* 0x000e24000021f000 */
[----:B0-----:R-:W-:Y:S01]  /*cb30*/  STG.E desc[UR36][R16.64], R3 ;  /* 0x0000000310007986 */ /* 0x001fe2000c101924 */
[----:B------:R-:W-:Y:S05]  /*cb40*/  EXIT ;  /* 0x000000000000794d */ /* 0x000fea0003800000 */
.L_x_7991:
        /* <DEDUP_REMOVED lines=11> */
.L_x_19638:


//--------------------- .text._ZN2at6native27unrolled_elementwise_kernelIZZZNS0_22reciprocal_kernel_cudaERNS_18TensorIteratorBaseEENKUlvE_clEvENKUlvE4_clEvEUlN3c108BFloat16EE_St5arrayIPcLm2EELi4E23TrivialOffsetCalculatorILi1EjESD_NS0_6memory12LoadWithCastILi1EEENSE_13StoreWithCastILi1EEEEEviT_T0_T2_T3_T4_T5_ --------------------------
	.section	.text._ZN2at6native27unrolled_elementwise_kernelIZZZNS0_22reciprocal_kernel_cudaERNS_18TensorIteratorBaseEENKUlvE_clEvENKUlvE4_clEvEUlN3c108BFloat16EE_St5arrayIPcLm2EELi4E23TrivialOffsetCalculatorILi1EjESD_NS0_6memory12LoadWithCastILi1EEENSE_13StoreWithCastILi1EEEEEviT_T0_T2_T3_T4_T5_,"ax",@progbits
	.align	128
        .global         _ZN2at6native27unrolled_elementwise_kernelIZZZNS0_22reciprocal_kernel_cudaERNS_18TensorIteratorBaseEENKUlvE_clEvENKUlvE4_clEvEUlN3c108BFloat16EE_St5arrayIPcLm2EELi4E23TrivialOffsetCalculatorILi1EjESD_NS0_6memory12LoadWithCastILi1EEENSE_13StoreWithCastILi1EEEEEviT_T0_T2_T3_T4_T5_
        .type           _ZN2at6native27unrolled_elementwise_kernelIZZZNS0_22reciprocal_kernel_cudaERNS_18TensorIteratorBaseEENKUlvE_clEvENKUlvE4_clEvEUlN3c108BFloat16EE_St5arrayIPcLm2EELi4E23TrivialOffsetCalculatorILi1EjESD_NS0_6memory12LoadWithCastILi1EEENSE_13StoreWithCastILi1EEEEEviT_T0_T2_T3_T4_T5_,@function
        .size           _ZN2at6native27unrolled_elementwise_kernelIZZZNS0_22reciprocal_kernel_cudaERNS_18TensorIteratorBaseEENKUlvE_clEvENKUlvE4_clEvEUlN3c108BFloat16EE_St5arrayIPcLm2EELi4E23TrivialOffsetCalculatorILi1EjESD_NS0_6memory12LoadWithCastILi1EEENSE_13StoreWithCastILi1EEEEEviT_T0_T2_T3_T4_T5_,(.L_x_19639 - _ZN2at6native27unrolled_elementwise_kernelIZZZNS0_22reciprocal_kernel_cudaERNS_18TensorIteratorBaseEENKUlvE_clEvENKUlvE4_clEvEUlN3c108BFloat16EE_St5arrayIPcLm2EELi4E23TrivialOffsetCalculatorILi1EjESD_NS0_6memory12LoadWithCastILi1EEENSE_13StoreWithCastILi1EEEEEviT_T0_T2_T3_T4_T5_)
        .other          _ZN2at6native27unrolled_elementwise_kernelIZZZNS0_22reciprocal_kernel_cudaERNS_18TensorIteratorBaseEENKUlvE_clEvENKUlvE4_clEvEUlN3c108BFloat16EE_St5arrayIPcLm2EELi4E23TrivialOffsetCalculatorILi1EjESD_NS0_6memory12LoadWithCastILi1EEENSE_13StoreWithCastILi1EEEEEviT_T0_T2_T3_T4_T5_,@"STO_CUDA_ENTRY STV_DEFAULT"
_ZN2at6native27unrolled_elementwise_kernelIZZZNS0_22reciprocal_kernel_cudaERNS_18TensorIteratorBaseEENKUlvE_clEvENKUlvE4_clEvEUlN3c108BFloat16EE_St5arrayIPcLm2EELi4E23TrivialOffsetCalculatorILi1EjESD_NS0_6memory12LoadWithCastILi1EEENSE_13StoreWithCastILi1EEEEEviT_T0_T2_T3_T4_T5_:
.text._ZN2at6native27unrolled_elementwise_kernelIZZZNS0_22reciprocal_kernel_cudaERNS_18TensorIteratorBaseEENKUlvE_clEvENKUlvE4_clEvEUlN3c108BFloat16EE_St5arrayIPcLm2EELi4E23TrivialOffsetCalculatorILi1EjESD_NS0_6memory12LoadWithCastILi1EEENSE_13StoreWithCastILi1EEEEEviT_T0_T2_T3_T4_T5_:
        /* <DEDUP_REMOVED lines=34> */
.L_x_7997:
[----:B------:R-:W2:Y:S02]  /*0220*/  LDG.E.U8 R4, desc[UR36][R4.64] ;  /* 0x0000002404047981 */ /* 0x000ea4000c1e1100 */
[----:B--2---:R-:W-:-:S04]  /*0230*/  I2FP.F32.U32 R0, R4 ;  /* 0x0000000400007245 */ /* 0x004fc80000201000 */
[----:B------:R-:W-:-:S04]  /*0240*/  F2FP.BF16.F32.PACK_AB R0, RZ, R0 ;  /* 0x00000000ff00723e */ /* 0x000fc800000010ff */
[----:B------:R-:W-:Y:S01]  /*0250*/  PRMT R19, R0, 0x7610, R19 ;  /* 0x0000761000137816 */ /* 0x000fe20000000013 */
[----:B------:R-:W-:Y:S06]  /*0260*/  BRA `(.L_x_7999) ;  /* 0x0000000c00cc7947 */ /* 0x000fec0003800000 */
.L_x_7996:
        /* <DEDUP_REMOVED lines=11> */
.L_x_8001:
[----:B------:R-:W2:Y:S02]  /*0320*/  LDG.E R4, desc[UR36][R4.64] ;  /* 0x0000002404047981 */ /* 0x000ea4000c1e1900 */
[----:B--2---:R-:W-:-:S04]  /*0330*/  I2FP.F32.S32 R0, R4 ;  /* 0x0000000400007245 */ /* 0x004fc80000201400 */
[----:B------:R-:W-:-:S04]  /*0340*/  F2FP.BF16.F32.PACK_AB R0, RZ, R0 ;  /* 0x00000000ff00723e */ /* 0x000fc800000010ff */
[----:B------:R-:W-:Y:S01]  /*0350*/  PRMT R19, R0, 0x7610, R19 ;  /* 0x0000761000137816 */ /* 0x000fe20000000013 */
[----:B------:R-:W-:Y:S06]  /*0360*/  BRA `(.L_x_7999) ;  /* 0x0000000c008c7947 */ /* 0x000fec0003800000 */
.L_x_8000:
[----:B------:R-:W2:Y:S02]  /*0370*/  LDG.E.U16 R4, desc[UR36][R4.64] ;  /* 0x0000002404047981 */ /* 0x000ea4000c1e1500 */
[----:B--2---:R-:W0:Y:S02]  /*0380*/  I2F.S16 R0, R4 ;  /* 0x0000000400007306 */ /* 0x004e240000101400 */
[----:B0-----:R-:W-:-:S04]  /*0390*/  F2FP.BF16.F32.PACK_AB R0, RZ, R0 ;  /* 0x00000000ff00723e */ /* 0x001fc800000010ff */
[----:B------:R-:W-:Y:S01]  /*03a0*/  PRMT R19, R0, 0x7610, R19 ;  /* 0x0000761000137816 */ /* 0x000fe20000000013 */
[----:B------:R-:W-:Y:S06]  /*03b0*/  BRA `(.L_x_7999) ;  /* 0x0000000c00787947 */ /* 0x000fec0003800000 */
.L_x_7995:
        /* <DEDUP_REMOVED lines=9> */
.L_x_8003:
[----:B------:R-:W2:Y:S02]  /*0450*/  LDG.E.U16 R0, desc[UR36][R4.64] ;  /* 0x0000002404007981 */ /* 0x000ea4000c1e1500 */
[----:B--2---:R-:W-:-:S05]  /*0460*/  HADD2.F32 R0, -RZ, R0.H0_H0 ;  /* 0x20000000ff007230 */ /* 0x004fca0000004100 */
[----:B------:R-:W-:-:S04]  /*0470*/  F2FP.BF16.F32.PACK_AB R0, RZ, R0 ;  /* 0x00000000ff00723e */ /* 0x000fc800000010ff */
[----:B------:R-:W-:Y:S01]  /*0480*/  PRMT R19, R0, 0x7610, R19 ;  /* 0x0000761000137816 */ /* 0x000fe20000000013 */
[----:B------:R-:W-:Y:S06]  /*0490*/  BRA `(.L_x_7999) ;  /* 0x0000000c00407947 */ /* 0x000fec0003800000 */
.L_x_8002:
        /* <DEDUP_REMOVED lines=9> */
.L_x_8005:
[----:B------:R-:W2:Y:S02]  /*0530*/  LDG.E.U16 R4, desc[UR36][R4.64] ;  /* 0x0000002404047981 */ /* 0x000ea4000c1e1500 */
[----:B--2---:R-:W-:-:S05]  /*0540*/  HADD2.F32 R0, -RZ, R4.H0_H0 ;  /* 0x20000004ff007230 */ /* 0x004fca0000004100 */
[----:B------:R-:W-:-:S04]  /*0550*/  F2FP.BF16.F32.PACK_AB R0, RZ, R0 ;  /* 0x00000000ff00723e */ /* 0x000fc800000010ff */
[----:B------:R-:W-:Y:S01]  /*0560*/  PRMT R19, R0, 0x7610, R19 ;  /* 0x0000761000137816 */ /* 0x000fe20000000013 */
[----:B------:R-:W-:Y:S06]  /*0570*/  BRA `(.L_x_7999) ;  /* 0x0000000c00087947 */ /* 0x000fec0003800000 */
.L_x_8004:
        /* <DEDUP_REMOVED lines=9> */
.L_x_7994:
        /* <DEDUP_REMOVED lines=14> */
.L_x_8008:
        /* <DEDUP_REMOVED lines=9> */
.L_x_8007:
        /* <DEDUP_REMOVED lines=28> */
.L_x_8010:
        /* <DEDUP_REMOVED lines=16> */
.L_x_8009:
[----:B------:R0:W5:Y:S01]  /*0a40*/  LDG.E.U16 R19, desc[UR36][R4.64] ;  /* 0x0000002404137981 */ /* 0x000162000c1e1500 */
[----:B------:R-:W-:Y:S05]  /*0a50*/  BRA `(.L_x_7999) ;  /* 0x0000000400d07947 */ /* 0x000fea0003800000 */
.L_x_8006:
        /* <DEDUP_REMOVED lines=13> */
.L_x_8013:
        /* <DEDUP_REMOVED lines=21> */
.L_x_8017:
[----:B------:R-:W-:Y:S05]  /*0c80*/  BSYNC B1 ;  /* 0x0000000000017941 */ /* 0x000fea0003800000 */
.L_x_8016:
[----:B------:R-:W-:Y:S01]  /*0c90*/  LEA R5, R0, 0x3b800000, 0x17 ;  /* 0x3b80000000057811 */ /* 0x000fe200078eb8ff */
[----:B------:R-:W-:-:S05]  /*0ca0*/  IMAD.SHL.U32 R0, R3, 0x100000, RZ ;  /* 0x0010000003007824 */ /* 0x000fca00078e00ff */
[----:B------:R-:W-:-:S07]  /*0cb0*/  LOP3.LUT R0, R5, R0, R6, 0xfe, !PT ;  /* 0x0000000005007212 */ /* 0x000fce00078efe06 */
.L_x_8015:
[----:B------:R-:W-:Y:S05]  /*0cc0*/  BSYNC B0 ;  /* 0x0000000000007941 */ /* 0x000fea0003800000 */
.L_x_8014:
[----:B------:R-:W-:-:S04]  /*0cd0*/  F2FP.BF16.F32.PACK_AB R0, RZ, R0 ;  /* 0x00000000ff00723e */ /* 0x000fc800000010ff */
[----:B------:R-:W-:Y:S01]  /*0ce0*/  PRMT R19, R0, 0x7610, R19 ;  /* 0x0000761000137816 */ /* 0x000fe20000000013 */
[----:B------:R-:W-:Y:S06]  /*0cf0*/  BRA `(.L_x_7999) ;  /* 0x0000000400287947 */ /* 0x000fec0003800000 */
.L_x_8012:
        /* <DEDUP_REMOVED lines=21> */
.L_x_8021:
[----:B------:R-:W-:Y:S05]  /*0e50*/  BSYNC B1 ;  /* 0x0000000000017941 */ /* 0x000fea0003800000 */
.L_x_8020:
[----:B------:R-:W-:Y:S01]  /*0e60*/  LEA R5, R0, 0x37800000, 0x17 ;  /* 0x3780000000057811 */ /* 0x000fe200078eb8ff */
[----:B------:R-:W-:-:S05]  /*0e70*/  IMAD.SHL.U32 R0, R3, 0x200000, RZ ;  /* 0x0020000003007824 */ /* 0x000fca00078e00ff */
[----:B------:R-:W-:-:S07]  /*0e80*/  LOP3.LUT R0, R5, R0, R6, 0xfe, !PT ;  /* 0x0000000005007212 */ /* 0x000fce00078efe06 */
.L_x_8019:
[----:B------:R-:W-:Y:S05]  /*0e90*/  BSYNC B0 ;  /* 0x0000000000007941 */ /* 0x000fea0003800000 */
.L_x_8018:
[----:B------:R-:W-:-:S04]  /*0ea0*/  F2FP.BF16.F32.PACK_AB R0, RZ, R0 ;  /* 0x00000000ff00723e */ /* 0x000fc800000010ff */
[----:B------:R-:W-:Y:S01]  /*0eb0*/  PRMT R19, R0, 0x7610, R19 ;  /* 0x0000761000137816 */ /* 0x000fe20000000013 */
[----:B------:R-:W-:Y:S06]  /*0ec0*/  BRA `(.L_x_7999) ;  /* 0x0000000000b47947 */ /* 0x000fec0003800000 */
.L_x_8011:
        /* <DEDUP_REMOVED lines=14> */
.L_x_8025:
[----:B------:R-:W-:Y:S05]  /*0fb0*/  BSYNC B0 ;  /* 0x0000000000007941 */ /* 0x000fea0003800000 */
.L_x_8024:
[----:B------:R-:W-:-:S04]  /*0fc0*/  F2FP.BF16.F32.PACK_AB R0, RZ, R0 ;  /* 0x00000000ff00723e */ /* 0x000fc800000010ff */
[----:B------:R-:W-:Y:S01]  /*0fd0*/  PRMT R19, R0, 0x7610, R19 ;  /* 0x0000761000137816 */ /* 0x000fe20000000013 */
[----:B------:R-:W-:Y:S06]  /*0fe0*/  BRA `(.L_x_7999) ;  /* 0x00000000006c7947 */ /* 0x000fec0003800000 */
.L_x_7998:
        /* <DEDUP_REMOVED lines=16> */
.L_x_8026:
[----:B------:R-:W-:Y:S01]  /*10f0*/  PRMT R19, RZ, 0x7610, R19 ;  /* 0x00007610ff137816 */ /* 0x000fe20000000013 */
[----:B------:R-:W-:Y:S06]  /*1100*/  BRA `(.L_x_7999) ;  /* 0x0000000000247947 */ /* 0x000fec0003800000 */
.L_x_8023:
[----:B------:R-:W2:Y:S02]  /*1110*/  LDG.E.64 R4, desc[UR36][R4.64] ;  /* 0x0000002404047981 */ /* 0x000ea4000c1e1b00 */
[----:B--2---:R-:W0:Y:S02]  /*1120*/  I2F.U64 R0, R4 ;  /* 0x0000000400007312 */ /* 0x004e240000301000 */
[----:B0-----:R-:W-:-:S04]  /*1130*/  F2FP.BF16.F32.PACK_AB R0, RZ, R0 ;  /* 0x00000000ff00723e */ /* 0x001fc800000010ff */
[----:B------:R-:W-:Y:S01]  /*1140*/  PRMT R19, R0, 0x7610, R19 ;  /* 0x0000761000137816 */ /* 0x000fe20000000013 */
[----:B------:R-:W-:Y:S06]  /*1150*/  BRA `(.L_x_7999) ;  /* 0x0000000000107947 */ /* 0x000fec0003800000 */
.L_x_8022:
[----:B------:R-:W2:Y:S02]  /*1160*/  LDG.E R4, desc[UR36][R4.64] ;  /* 0x0000002404047981 */ /* 0x000ea4000c1e1900 */
[----:B--2---:R-:W-:-:S04]  /*1170*/  I2FP.F32.U32 R0, R4 ;  /* 0x0000000400007245 */ /* 0x004fc80000201000 */
[----:B------:R-:W-:-:S04]  /*1180*/  F2FP.BF16.F32.PACK_AB R0, RZ, R0 ;  /* 0x00000000ff00723e */ /* 0x000fc800000010ff */
[----:B------:R-:W-:-:S07]  /*1190*/  PRMT R19, R0, 0x7610, R19 ;  /* 0x0000761000137816 */ /* 0x000fce0000000013 */
.L_x_7999:
[----:B------:R-:W1:Y:S02]  /*11a0*/  S2R R23, SR_TID.X ;  /* 0x0000000000177919 */ /* 0x000e640000002100 */
[----:B-1----:R-:W-:-:S07]  /*11b0*/  VIADD R23, R23, 0x80 ;  /* 0x0000008017177836 */ /* 0x002fce0000000000 */
.L_x_7993:
[----:B------:R-:W-:Y:S05]  /*11c0*/  BSYNC B6 ;  /* 0x0000000000067941 */ /* 0x000fea0003800000 */
.L_x_7992:
        /* <DEDUP_REMOVED lines=26> */
.L_x_8032:
[----:B------:R-:W2:Y:S02]  /*1370*/  LDG.E.U8 R4, desc[UR36][R4.64] ;  /* 0x0000002404047981 */ /* 0x000ea4000c1e1100 */
[----:B--2---:R-:W-:-:S04]  /*1380*/  I2FP.F32.U32 R0, R4 ;  /* 0x0000000400007245 */ /* 0x004fc80000201000 */
[----:B------:R-:W-:-:S04]  /*1390*/  F2FP.BF16.F32.PACK_AB R0, RZ, R0 ;  /* 0x00000000ff00723e */ /* 0x000fc800000010ff */
[----:B------:R-:W-:Y:S01]  /*13a0*/  PRMT R17, R0, 0x7610, R17 ;  /* 0x0000761000117816 */ /* 0x000fe20000000011 */
[----:B------:R-:W-:Y:S06]  /*13b0*/  BRA `(.L_x_8034) ;  /* 0x0000000c00c87947 */ /* 0x000fec0003800000 */
.L_x_8031:
        /* <DEDUP_REMOVED lines=11> */
.L_x_8036:
[----:B------:R-:W2:Y:S02]  /*1470*/  LDG.E R4, desc[UR36][R4.64] ;  /* 0x0000002404047981 */ /* 0x000ea4000c1e1900 */
[----:B--2---:R-:W-:-:S04]  /*1480*/  I2FP.F32.S32 R0, R4 ;  /* 0x0000000400007245 */ /* 0x004fc80000201400 */
[----:B------:R-:W-:-:S04]  /*1490*/  F2FP.BF16.F32.PACK_AB R0, RZ, R0 ;  /* 0x00000000ff00723e */ /* 0x000fc800000010ff */
[----:B------:R-:W-:Y:S01]  /*14a0*/  PRMT R17, R0, 0x7610, R17 ;  /* 0x0000761000117816 */ /* 0x000fe20000000011 */
[----:B------:R-:W-:Y:S06]  /*14b0*/  BRA `(.L_x_8034) ;  /* 0x0000000c00887947 */ /* 0x000fec0003800000 */
.L_x_8035:
[----:B------:R-:W2:Y:S02]  /*14c0*/  LDG.E.U16 R4, desc[UR36][R4.64] ;  /* 0x0000002404047981 */ /* 0x000ea4000c1e1500 */
[----:B--2---:R-:W0:Y:S02]  /*14d0*/  I2F.S16 R0, R4 ;  /* 0x0000000400007306 */ /* 0x004e240000101400 */
[----:B0-----:R-:W-:-:S04]  /*14e0*/  F2FP.BF16.F32.PACK_AB R0, RZ, R0 ;  /* 0x00000000ff00723e */ /* 0x001fc800000010ff */
[----:B------:R-:W-:Y:S01]  /*14f0*/  PRMT R17, R0, 0x7610, R17 ;  /* 0x0000761000117816 */ /* 0x000fe20000000011 */
[----:B------:R-:W-:Y:S06]  /*1500*/  BRA `(.L_x_8034) ;  /* 0x0000000c00747947 */ /* 0x000fec0003800000 */
.L_x_8030:
        /* <DEDUP_REMOVED lines=9> */
.L_x_8038:
[----:B------:R-:W2:Y:S02]  /*15a0*/  LDG.E.U16 R0, desc[UR36][R4.64] ;  /* 0x0000002404007981 */ /* 0x000ea4000c1e1500 */
[----:B--2---:R-:W-:-:S05]  /*15b0*/  HADD2.F32 R0, -RZ, R0.H0_H0 ;  /* 0x20000000ff007230 */ /* 0x004fca0000004100 */
[----:B------:R-:W-:-:S04]  /*15c0*/  F2FP.BF16.F32.PACK_AB R0, RZ, R0 ;  /* 0x00000000ff00723e */ /* 0x000fc800000010ff */
[----:B------:R-:W-:Y:S01]  /*15d0*/  PRMT R17, R0, 0x7610, R17 ;  /* 0x0000761000117816 */ /* 0x000fe20000000011 */
[----:B------:R-:W-:Y:S06]  /*15e0*/  BRA `(.L_x_8034) ;  /* 0x0000000c003c7947 */ /* 0x000fec0003800000 */
.L_x_8037:
        /* <DEDUP_REMOVED lines=9> */
.L_x_8040:
[----:B------:R-:W2:Y:S02]  /*1680*/  LDG.E.U16 R4, desc[UR36][R4.64] ;  /* 0x0000002404047981 */ /* 0x000ea4000c1e1500 */
[----:B--2---:R-:W-:-:S05]  /*1690*/  HADD2.F32 R0, -RZ, R4.H0_H0 ;  /* 0x20000004ff007230 */ /* 0x004fca0000004100 */
[----:B------:R-:W-:-:S04]  /*16a0*/  F2FP.BF16.F32.PACK_AB R0, RZ, R0 ;  /* 0x00000000ff00723e */ /* 0x000fc800000010ff */
[----:B------:R-:W-:Y:S01]  /*16b0*/  PRMT R17, R0, 0x7610, R17 ;  /* 0x0000761000117816 */ /* 0x000fe20000000011 */
[----:B------:R-:W-:Y:S06]  /*16c0*/  BRA `(.L_x_8034) ;  /* 0x0000000c00047947 */ /* 0x000fec0003800000 */
.L_x_8039:
        /* <DEDUP_REMOVED lines=9> */
.L_x_8029:
        /* <DEDUP_REMOVED lines=14> */
.L_x_8043:
        /* <DEDUP_REMOVED lines=9> */
.L_x_8042:
        /* <DEDUP_REMOVED lines=28> */
.L_x_8045:
        /* <DEDUP_REMOVED lines=15> */
.L_x_8044:
[----:B------:R0:W5:Y:S01]  /*1b80*/  LDG.E.U16 R17, desc[UR36][R4.64] ;  /* 0x0000002404117981 */ /* 0x000162000c1e1500 */
[----:B------:R-:W-:Y:S05]  /*1b90*/  BRA `(.L_x_8034) ;  /* 0x0000000400d07947 */ /* 0x000fea0003800000 */
.L_x_8041:
        /* <DEDUP_REMOVED lines=13> */
.L_x_8048:
        /* <DEDUP_REMOVED lines=21> */
.L_x_8052:
[----:B------:R-:W-:Y:S05]  /*1dc0*/  BSYNC B1 ;  /* 0x0000000000017941 */ /* 0x000fea0003800000 */
.L_x_8051:
[----:B------:R-:W-:Y:S01]  /*1dd0*/  LEA R5, R0, 0x3b800000, 0x17 ;  /* 0x3b80000000057811 */ /* 0x000fe200078eb8ff */
[----:B------:R-:W-:-:S05]  /*1de0*/  IMAD.SHL.U32 R0, R3, 0x100000, RZ ;  /* 0x0010000003007824 */ /* 0x000fca00078e00ff */
[----:B------:R-:W-:-:S07]  /*1df0*/  LOP3.LUT R0, R5, R0, R6, 0xfe, !PT ;  /* 0x0000000005007212 */ /* 0x000fce00078efe06 */
.L_x_8050:
[----:B------:R-:W-:Y:S05]  /*1e00*/  BSYNC B0 ;  /* 0x0000000000007941 */ /* 0x000fea0003800000 */
.L_x_8049:
[----:B------:R-:W-:-:S04]  /*1e10*/  F2FP.BF16.F32.PACK_AB R0, RZ, R0 ;  /* 0x00000000ff00723e */ /* 0x000fc800000010ff */
[----:B------:R-:W-:Y:S01]  /*1e20*/  PRMT R17, R0, 0x7610, R17 ;  /* 0x0000761000117816 */ /* 0x000fe20000000011 */
[----:B------:R-:W-:Y:S06]  /*1e30*/  BRA `(.L_x_8034) ;  /* 0x0000000400287947 */ /* 0x000fec0003800000 */
.L_x_8047:
        /* <DEDUP_REMOVED lines=21> */
.L_x_8056:
[----:B------:R-:W-:Y:S05]  /*1f90*/  BSYNC B1 ;  /* 0x0000000000017941 */ /* 0x000fea0003800000 */
.L_x_8055:
[----:B------:R-:W-:Y:S01]  /*1fa0*/  LEA R5, R0, 0x37800000, 0x17 ;  /* 0x3780000000057811 */ /* 0x000fe200078eb8ff */
[----:B------:R-:W-:-:S05]  /*1fb0*/  IMAD.SHL.U32 R0, R3, 0x200000, RZ ;  /* 0x0020000003007824 */ /* 0x000fca00078e00ff */
[----:B------:R-:W-:-:S07]  /*1fc0*/  LOP3.LUT R0, R5, R0, R6, 0xfe, !PT ;  /* 0x0000000005007212 */ /* 0x000fce00078efe06 */
.L_x_8054:
[----:B------:R-:W-:Y:S05]  /*1fd0*/  BSYNC B0 ;  /* 0x0000000000007941 */ /* 0x000fea0003800000 */
.L_x_8053:
[----:B------:R-:W-:-:S04]  /*1fe0*/  F2FP.BF16.F32.PACK_AB R0, RZ, R0 ;  /* 0x00000000ff00723e */ /* 0x000fc800000010ff */
[----:B------:R-:W-:Y:S01]  /*1ff0*/  PRMT R17, R0, 0x7610, R17 ;  /* 0x0000761000117816 */ /* 0x000fe20000000011 */
[----:B------:R-:W-:Y:S06]  /*2000*/  BRA `(.L_x_8034) ;  /* 0x0000000000b47947 */ /* 0x000fec0003800000 */
.L_x_8046:
        /* <DEDUP_REMOVED lines=14> */
.L_x_8060:
[----:B------:R-:W-:Y:S05]  /*20f0*/  BSYNC B0 ;  /* 0x0000000000007941 */ /* 0x000fea0003800000 */
.L_x_8059:
[----:B------:R-:W-:-:S04]  /*2100*/  F2FP.BF16.F32.PACK_AB R0, RZ, R0 ;  /* 0x00000000ff00723e */ /* 0x000fc800000010ff */
[----:B------:R-:W-:Y:S01]  /*2110*/  PRMT R17, R0, 0x7610, R17 ;  /* 0x0000761000117816 */ /* 0x000fe20000000011 */
[----:B------:R-:W-:Y:S06]  /*2120*/  BRA `(.L_x_8034) ;  /* 0x00000000006c7947 */ /* 0x000fec0003800000 */
.L_x_8033:
        /* <DEDUP_REMOVED lines=16> */
.L_x_8061:
[----:B------:R-:W-:Y:S01]  /*2230*/  PRMT R17, RZ, 0x7610, R17 ;  /* 0x00007610ff117816 */ /* 0x000fe20000000011 */
[----:B------:R-:W-:Y:S06]  /*2240*/  BRA `(.L_x_8034) ;  /* 0x0000000000247947 */ /* 0x000fec0003800000 */
.L_x_8058:
[----:B------:R-:W2:Y:S02]  /*2250*/  LDG.E.64 R4, desc[UR36][R4.64] ;  /* 0x0000002404047981 */ /* 0x000ea4000c1e1b00 */
[----:B--2---:R-:W0:Y:S02]  /*2260*/  I2F.U64 R0, R4 ;  /* 0x0000000400007312 */ /* 0x004e240000301000 */
[----:B0-----:R-:W-:-:S04]  /*2270*/  F2FP.BF16.F32.PACK_AB R0, RZ, R0 ;  /* 0x00000000ff00723e */ /* 0x001fc800000010ff */
[----:B------:R-:W-:Y:S01]  /*2280*/  PRMT R17, R0, 0x7610, R17 ;  /* 0x0000761000117816 */ /* 0x000fe20000000011 */
[----:B------:R-:W-:Y:S06]  /*2290*/  BRA `(.L_x_8034) ;  /* 0x0000000000107947 */ /* 0x000fec0003800000 */
.L_x_8057:
[----:B------:R-:W2:Y:S02]  /*22a0*/  LDG.E R4, desc[UR36][R4.64] ;  /* 0x0000002404047981 */ /* 0x000ea4000c1e1900 */
[----:B--2---:R-:W-:-:S04]  /*22b0*/  I2FP.F32.U32 R0, R4 ;  /* 0x0000000400007245 */ /* 0x004fc80000201000 */
[----:B------:R-:W-:-:S04]  /*22c0*/  F2FP.BF16.F32.PACK_AB R0, RZ, R0 ;  /* 0x00000000ff00723e */ /* 0x000fc800000010ff */
[----:B------:R-:W-:-:S07]  /*22d0*/  PRMT R17, R0, 0x7610, R17 ;  /* 0x0000761000117816 */ /* 0x000fce0000000011 */
.L_x_8034:
[----:B------:R-:W-:-:S07]  /*22e0*/  VIADD R23, R23, 0x80 ;  /* 0x0000008017177836 */ /* 0x000fce0000000000 */
.L_x_8028:
[----:B------:R-:W-:Y:S05]  /*22f0*/  BSYNC B6 ;  /* 0x0000000000067941 */ /* 0x000fea0003800000 */
.L_x_8027:
        /* <DEDUP_REMOVED lines=28> */
.L_x_8067:
[----:B------:R-:W2:Y:S02]  /*24c0*/  LDG.E.U8 R4, desc[UR36][R4.64] ;  /* 0x0000002404047981 */ /* 0x000ea4000c1e1100 */
[----:B--2---:R-:W-:-:S04]  /*24d0*/  I2FP.F32.U32 R0, R4 ;  /* 0x0000000400007245 */ /* 0x004fc80000201000 */
[----:B------:R-:W-:-:S04]  /*24e0*/  F2FP.BF16.F32.PACK_AB R0, RZ, R0 ;  /* 0x00000000ff00723e */ /* 0x000fc800000010ff */
[----:B------:R-:W-:Y:S01]  /*24f0*/  PRMT R24, R0, 0x7610, R24 ;  /* 0x0000761000187816 */ /* 0x000fe20000000018 */
[----:B------:R-:W-:Y:S06]  /*2500*/  BRA `(.L_x_8069) ;  /* 0x0000000c00c87947 */ /* 0x000fec0003800000 */
.L_x_8066:
        /* <DEDUP_REMOVED lines=11> */
.L_x_8071:
[----:B------:R-:W2:Y:S02]  /*25c0*/  LDG.E R4, desc[UR36][R4.64] ;  /* 0x0000002404047981 */ /* 0x000ea4000c1e1900 */
[----:B--2---:R-:W-:-:S04]  /*25d0*/  I2FP.F32.S32 R0, R4 ;  /* 0x0000000400007245 */ /* 0x004fc80000201400 */
[----:B------:R-:W-:-:S04]  /*25e0*/  F2FP.BF16.F32.PACK_AB R0, RZ, R0 ;  /* 0x00000000ff00723e */ /* 0x000fc800000010ff */
[----:B------:R-:W-:Y:S01]  /*25f0*/  PRMT R24, R0, 0x7610, R24 ;  /* 0x0000761000187816 */ /* 0x000fe20000000018 */
[----:B------:R-:W-:Y:S06]  /*2600*/  BRA `(.L_x_8069) ;  /* 0x0000000c00887947 */ /* 0x000fec0003800000 */
.L_x_8070:
[----:B------:R-:W2:Y:S02]  /*2610*/  LDG.E.U16 R4, desc[UR36][R4.64] ;  /* 0x0000002404047981 */ /* 0x000ea4000c1e1500 */
[----:B--2---:R-:W0:Y:S02]  /*2620*/  I2F.S16 R0, R4 ;  /* 0x0000000400007306 */ /* 0x004e240000101400 */
[----:B0-----:R-:W-:-:S04]  /*2630*/  F2FP.BF16.F32.PACK_AB R0, RZ, R0 ;  /* 0x00000000ff00723e */ /* 0x001fc800000010ff */
[----:B------:R-:W-:Y:S01]  /*2640*/  PRMT R24, R0, 0x7610, R24 ;  /* 0x0000761000187816 */ /* 0x000fe20000000018 */
[----:B------:R-:W-:Y:S06]  /*2650*/  BRA `(.L_x_8069) ;  /* 0x0000000c00747947 */ /* 0x000fec0003800000 */
.L_x_8065:
        /* <DEDUP_REMOVED lines=9> */
.L_x_8073:
[----:B------:R-:W2:Y:S02]  /*26f0*/  LDG.E.U16 R0, desc[UR36][R4.64] ;  /* 0x0000002404007981 */ /* 0x000ea4000c1e1500 */
[----:B--2---:R-:W-:-:S05]  /*2700*/  HADD2.F32 R0, -RZ, R0.H0_H0 ;  /* 0x20000000ff007230 */ /* 0x004fca0000004100 */
[----:B------:R-:W-:-:S04]  /*2710*/  F2FP.BF16.F32.PACK_AB R0, RZ, R0 ;  /* 0x00000000ff00723e */ /* 0x000fc800000010ff */
[----:B------:R-:W-:Y:S01]  /*2720*/  PRMT R24, R0, 0x7610, R24 ;  /* 0x0000761000187816 */ /* 0x000fe20000000018 */
[----:B------:R-:W-:Y:S06]  /*2730*/  BRA `(.L_x_8069) ;  /* 0x0000000c003c7947 */ /* 0x000fec0003800000 */
.L_x_8072:
        /* <DEDUP_REMOVED lines=9> */
.L_x_8075:
[----:B------:R-:W2:Y:S02]  /*27d0*/  LDG.E.U16 R4, desc[UR36][R4.64] ;  /* 0x0000002404047981 */ /* 0x000ea4000c1e1500 */
[----:B--2---:R-:W-:-:S05]  /*27e0*/  HADD2.F32 R0, -RZ, R4.H0_H0 ;  /* 0x20000004ff007230 */ /* 0x004fca0000004100 */
[----:B------:R-:W-:-:S04]  /*27f0*/  F2FP.BF16.F32.PACK_AB R0, RZ, R0 ;  /* 0x00000000ff00723e */ /* 0x000fc800000010ff */
[----:B------:R-:W-:Y:S01]  /*2800*/  PRMT R24, R0, 0x7610, R24 ;  /* 0x0000761000187816 */ /* 0x000fe20000000018 */
[----:B------:R-:W-:Y:S06]  /*2810*/  BRA `(.L_x_8069) ;  /* 0x0000000c00047947 */ /* 0x000fec0003800000 */
.L_x_8074:
        /* <DEDUP_REMOVED lines=9> */
.L_x_8064:
        /* <DEDUP_REMOVED lines=14> */
.L_x_8078:
        /* <DEDUP_REMOVED lines=9> */
.L_x_8077:
        /* <DEDUP_REMOVED lines=28> */
.L_x_8080:
        /* <DEDUP_REMOVED lines=15> */
.L_x_8079:
[----:B------:R0:W5:Y:S01]  /*2cd0*/  LDG.E.U16 R24, desc[UR36][R4.64] ;  /* 0x0000002404187981 */ /* 0x000162000c1e1500 */
[----:B------:R-:W-:Y:S05]  /*2ce0*/  BRA `(.L_x_8069) ;  /* 0x0000000400d07947 */ /* 0x000fea0003800000 */
.L_x_8076:
        /* <DEDUP_REMOVED lines=13> */
.L_x_8083:
        /* <DEDUP_REMOVED lines=21> */
.L_x_8087:
[----:B------:R-:W-:Y:S05]  /*2f10*/  BSYNC B1 ;  /* 0x0000000000017941 */ /* 0x000fea0003800000 */
.L_x_8086:
[----:B------:R-:W-:Y:S01]  /*2f20*/  LEA R5, R0, 0x3b800000, 0x17 ;  /* 0x3b80000000057811 */ /* 0x000fe200078eb8ff */
[----:B------:R-:W-:-:S05]  /*2f30*/  IMAD.SHL.U32 R0, R3, 0x100000, RZ ;  /* 0x0010000003007824 */ /* 0x000fca00078e00ff */
[----:B------:R-:W-:-:S07]  /*2f40*/  LOP3.LUT R0, R5, R0, R6, 0xfe, !PT ;  /* 0x0000000005007212 */ /* 0x000fce00078efe06 */
.L_x_8085:
[----:B------:R-:W-:Y:S05]  /*2f50*/  BSYNC B0 ;  /* 0x0000000000007941 */ /* 0x000fea0003800000 */
.L_x_8084:
[----:B------:R-:W-:-:S04]  /*2f60*/  F2FP.BF16.F32.PACK_AB R0, RZ, R0 ;  /* 0x00000000ff00723e */ /* 0x000fc800000010ff */
[----:B------:R-:W-:Y:S01]  /*2f70*/  PRMT R24, R0, 0x7610, R24 ;  /* 0x0000761000187816 */ /* 0x000fe20000000018 */
[----:B------:R-:W-:Y:S06]  /*2f80*/  BRA `(.L_x_8069) ;  /* 0x0000000400287947 */ /* 0x000fec0003800000 */
.L_x_8082:
        /* <DEDUP_REMOVED lines=21> */
.L_x_8091:
[----:B------:R-:W-:Y:S05]  /*30e0*/  BSYNC B1 ;  /* 0x0000000000017941 */ /* 0x000fea0003800000 */
.L_x_8090:
[----:B------:R-:W-:Y:S01]  /*30f0*/  LEA R5, R0, 0x37800000, 0x17 ;  /* 0x3780000000057811 */ /* 0x000fe200078eb8ff */
[----:B------:R-:W-:-:S05]  /*3100*/  IMAD.SHL.U32 R0, R3, 0x200000, RZ ;  /* 0x0020000003007824 */ /* 0x000fca00078e00ff */
[----:B------:R-:W-:-:S07]  /*3110*/  LOP3.LUT R0, R5, R0, R6, 0xfe, !PT ;  /* 0x0000000005007212 */ /* 0x000fce00078efe06 */
.L_x_8089:
[----:B------:R-:W-:Y:S05]  /*3120*/  BSYNC B0 ;  /* 0x0000000000007941 */ /* 0x000fea0003800000 */
.L_x_8088:
[----:B------:R-:W-:-:S04]  /*3130*/  F2FP.BF16.F32.PACK_AB R0, RZ, R0 ;  /* 0x00000000ff00723e */ /* 0x000fc800000010ff */
[----:B------:R-:W-:Y:S01]  /*3140*/  PRMT R24, R0, 0x7610, R24 ;  /* 0x0000761000187816 */ /* 0x000fe20000000018 */
[----:B------:R-:W-:Y:S06]  /*3150*/  BRA `(.L_x_8069) ;  /* 0x0000000000b47947 */ /* 0x000fec0003800000 */
.L_x_8081:
        /* <DEDUP_REMOVED lines=14> */
.L_x_8095:
[----:B------:R-:W-:Y:S05]  /*3240*/  BSYNC B0 ;  /* 0x0000000000007941 */ /* 0x000fea0003800000 */
.L_x_8094:
[----:B------:R-:W-:-:S04]  /*3250*/  F2FP.BF16.F32.PACK_AB R0, RZ, R0 ;  /* 0x00000000ff00723e */ /* 0x000fc800000010ff */
[----:B------:R-:W-:Y:S01]  /*3260*/  PRMT R24, R0, 0x7610, R24 ;  /* 0x0000761000187816 */ /* 0x000fe20000000018 */
[----:B------:R-:W-:Y:S06]  /*3270*/  BRA `(.L_x_8069) ;  /* 0x00000000006c7947 */ /* 0x000fec0003800000 */
.L_x_8068:
        /* <DEDUP_REMOVED lines=16> */
.L_x_8096:
[----:B------:R-:W-:Y:S01]  /*3380*/  PRMT R24, RZ, 0x7610, R24 ;  /* 0x00007610ff187816 */ /* 0x000fe20000000018 */
[----:B------:R-:W-:Y:S06]  /*3390*/  BRA `(.L_x_8069) ;  /* 0x0000000000247947 */ /* 0x000fec0003800000 */
.L_x_8093:
[----:B------:R-:W2:Y:S02]  /*33a0*/  LDG.E.64 R4, desc[UR36][R4.64] ;  /* 0x0000002404047981 */ /* 0x000ea4000c1e1b00 */
[----:B--2---:R-:W0:Y:S02]  /*33b0*/  I2F.U64 R0, R4 ;  /* 0x0000000400007312 */ /* 0x004e240000301000 */
[----:B0-----:R-:W-:-:S04]  /*33c0*/  F2FP.BF16.F32.PACK_AB R0, RZ, R0 ;  /* 0x00000000ff00723e */ /* 0x001fc800000010ff */
[----:B------:R-:W-:Y:S01]  /*33d0*/  PRMT R24, R0, 0x7610, R24 ;  /* 0x0000761000187816 */ /* 0x000fe20000000018 */
[----:B------:R-:W-:Y:S06]  /*33e0*/  BRA `(.L_x_8069) ;  /* 0x0000000000107947 */ /* 0x000fec0003800000 */
.L_x_8092:
[----:B------:R-:W2:Y:S02]  /*33f0*/  LDG.E R4, desc[UR36][R4.64] ;  /* 0x0000002404047981 */ /* 0x000ea4000c1e1900 */
[----:B--2---:R-:W-:-:S04]  /*3400*/  I2FP.F32.U32 R0, R4 ;  /* 0x0000000400007245 */ /* 0x004fc80000201000 */
[----:B------:R-:W-:-:S04]  /*3410*/  F2FP.BF16.F32.PACK_AB R0, RZ, R0 ;  /* 0x00000000ff00723e */ /* 0x000fc800000010ff */
[----:B------:R-:W-:-:S07]  /*3420*/  PRMT R24, R0, 0x7610, R24 ;  /* 0x0000761000187816 */ /* 0x000fce0000000018 */
.L_x_8069:
[----:B------:R-:W-:-:S07]  /*3430*/  VIADD R23, R23, 0x80 ;  /* 0x0000008017177836 */ /* 0x000fce0000000000 */
.L_x_8063:
[----:B------:R-:W-:Y:S05]  /*3440*/  BSYNC B6 ;  /* 0x0000000000067941 */ /* 0x000fea0003800000 */
.L_x_8062:
        /* <DEDUP_REMOVED lines=25> */
.L_x_8102:
[----:B------:R-:W2:Y:S02]  /*35e0*/  LDG.E.U8 R4, desc[UR36][R4.64] ;  /* 0x0000002404047981 */ /* 0x000ea4000c1e1100 */
[----:B--2---:R-:W-:-:S04]  /*35f0*/  I2FP.F32.U32 R0, R4 ;  /* 0x0000000400007245 */ /* 0x004fc80000201000 */
[----:B------:R-:W-:-:S04]  /*3600*/  F2FP.BF16.F32.PACK_AB R0, RZ, R0 ;  /* 0x00000000ff00723e */ /* 0x000fc800000010ff */
[----:B------:R-:W-:Y:S01]  /*3610*/  PRMT R18, R0, 0x7610, R18 ;  /* 0x0000761000127816 */ /* 0x000fe20000000012 */
[----:B------:R-:W-:Y:S06]  /*3620*/  BRA `(.L_x_8098) ;  /* 0x0000000c00c87947 */ /* 0x000fec0003800000 */
.L_x_8101:
        /* <DEDUP_REMOVED lines=11> */
.L_x_8105:
[----:B------:R-:W2:Y:S02]  /*36e0*/  LDG.E R4, desc[UR36][R4.64] ;  /* 0x0000002404047981 */ /* 0x000ea4000c1e1900 */
[----:B--2---:R-:W-:-:S04]  /*36f0*/  I2FP.F32.S32 R0, R4 ;  /* 0x0000000400007245 */ /* 0x004fc80000201400 */
[----:B------:R-:W-:-:S04]  /*3700*/  F2FP.BF16.F32.PACK_AB R0, RZ, R0 ;  /* 0x00000000ff00723e */ /* 0x000fc800000010ff */
[----:B------:R-:W-:Y:S01]  /*3710*/  PRMT R18, R0, 0x7610, R18 ;  /* 0x0000761000127816 */ /* 0x000fe20000000012 */
[----:B------:R-:W-:Y:S06]  /*3720*/  BRA `(.L_x_8098) ;  /* 0x0000000c00887947 */ /* 0x000fec0003800000 */
.L_x_8104:
[----:B------:R-:W2:Y:S02]  /*3730*/  LDG.E.U16 R4, desc[UR36][R4.64] ;  /* 0x0000002404047981 */ /* 0x000ea4000c1e1500 */
[----:B--2---:R-:W0:Y:S02]  /*3740*/  I2F.S16 R0, R4 ;  /* 0x0000000400007306 */ /* 0x004e240000101400 */
[----:B0-----:R-:W-:-:S04]  /*3750*/  F2FP.BF16.F32.PACK_AB R0, RZ, R0 ;  /* 0x00000000ff00723e */ /* 0x001fc800000010ff */
[----:B------:R-:W-:Y:S01]  /*3760*/  PRMT R18, R0, 0x7610, R18 ;  /* 0x0000761000127816 */ /* 0x000fe20000000012 */
[----:B------:R-:W-:Y:S06]  /*3770*/  BRA `(.L_x_8098) ;  /* 0x0000000c00747947 */ /* 0x000fec0003800000 */
.L_x_8100:
        /* <DEDUP_REMOVED lines=9> */
.L_x_8107:
[----:B------:R-:W2:Y:S02]  /*3810*/  LDG.E.U16 R0, desc[UR36][R4.64] ;  /* 0x0000002404007981 */ /* 0x000ea4000c1e1500 */
[----:B--2---:R-:W-:-:S05]  /*3820*/  HADD2.F32 R0, -RZ, R0.H0_H0 ;  /* 0x20000000ff007230 */ /* 0x004fca0000004100 */
[----:B------:R-:W-:-:S04]  /*3830*/  F2FP.BF16.F32.PACK_AB R0, RZ, R0 ;  /* 0x00000000ff00723e */ /* 0x000fc800000010ff */
[----:B------:R-:W-:Y:S01]  /*3840*/  PRMT R18, R0, 0x7610, R18 ;  /* 0x0000761000127816 */ /* 0x000fe20000000012 */
[----:B------:R-:W-:Y:S06]  /*3850*/  BRA `(.L_x_8098) ;  /* 0x0000000c003c7947 */ /* 0x000fec0003800000 */
.L_x_8106:
        /* <DEDUP_REMOVED lines=9> */
.L_x_8109:
[----:B------:R-:W2:Y:S02]  /*38f0*/  LDG.E.U16 R4, desc[UR36][R4.64] ;  /* 0x0000002404047981 */ /* 0x000ea4000c1e1500 */
[----:B--2---:R-:W-:-:S05]  /*3900*/  HADD2.F32 R0, -RZ, R4.H0_H0 ;  /* 0x20000004ff007230 */ /* 0x004fca0000004100 */
[----:B------:R-:W-:-:S04]  /*3910*/  F2FP.BF16.F32.PACK_AB R0, RZ, R0 ;  /* 0x00000000ff00723e */ /* 0x000fc800000010ff */
[----:B------:R-:W-:Y:S01]  /*3920*/  PRMT R18, R0, 0x7610, R18 ;  /* 0x0000761000127816 */ /* 0x000fe20000000012 */
[----:B------:R-:W-:Y:S06]  /*3930*/  BRA `(.L_x_8098) ;  /* 0x0000000c00047947 */ /* 0x000fec0003800000 */
.L_x_8108:
        /* <DEDUP_REMOVED lines=9> */
.L_x_8099:
        /* <DEDUP_REMOVED lines=14> */
.L_x_8112:
        /* <DEDUP_REMOVED lines=9> */
.L_x_8111:
        /* <DEDUP_REMOVED lines=28> */
.L_x_8114:
        /* <DEDUP_REMOVED lines=15> */
.L_x_8113:
[----:B------:R1:W5:Y:S01]  /*3df0*/  LDG.E.U16 R18, desc[UR36][R4.64] ;  /* 0x0000002404127981 */ /* 0x000362000c1e1500 */
[----:B------:R-:W-:Y:S05]  /*3e00*/  BRA `(.L_x_8098) ;  /* 0x0000000400d07947 */ /* 0x000fea0003800000 */
.L_x_8110:
        /* <DEDUP_REMOVED lines=13> */
.L_x_8117:
        /* <DEDUP_REMOVED lines=21> */
.L_x_8121:
[----:B------:R-:W-:Y:S05]  /*4030*/  BSYNC B1 ;  /* 0x0000000000017941 */ /* 0x000fea0003800000 */
.L_x_8120:
[----:B------:R-:W-:Y:S01]  /*4040*/  LEA R5, R0, 0x3b800000, 0x17 ;  /* 0x3b80000000057811 */ /* 0x000fe200078eb8ff */
[----:B------:R-:W-:-:S05]  /*4050*/  IMAD.SHL.U32 R0, R3, 0x100000, RZ ;  /* 0x0010000003007824 */ /* 0x000fca00078e00ff */
[----:B------:R-:W-:-:S07]  /*4060*/  LOP3.LUT R0, R5, R0, R6, 0xfe, !PT ;  /* 0x0000000005007212 */ /* 0x000fce00078efe06 */
.L_x_8119:
[----:B------:R-:W-:Y:S05]  /*4070*/  BSYNC B0 ;  /* 0x0000000000007941 */ /* 0x000fea0003800000 */
.L_x_8118:
[----:B------:R-:W-:-:S04]  /*4080*/  F2FP.BF16.F32.PACK_AB R0, RZ, R0 ;  /* 0x00000000ff00723e */ /* 0x000fc800000010ff */
[----:B------:R-:W-:Y:S01]  /*4090*/  PRMT R18, R0, 0x7610, R18 ;  /* 0x0000761000127816 */ /* 0x000fe20000000012 */
[----:B------:R-:W-:Y:S06]  /*40a0*/  BRA `(.L_x_8098) ;  /* 0x0000000400287947 */ /* 0x000fec0003800000 */
.L_x_8116:
        /* <DEDUP_REMOVED lines=21> */
.L_x_8125:
[----:B------:R-:W-:Y:S05]  /*4200*/  BSYNC B1 ;  /* 0x0000000000017941 */ /* 0x000fea0003800000 */
.L_x_8124:
[----:B------:R-:W-:Y:S01]  /*4210*/  LEA R5, R0, 0x37800000, 0x17 ;  /* 0x3780000000057811 */ /* 0x000fe200078eb8ff */
[----:B------:R-:W-:-:S05]  /*4220*/  IMAD.SHL.U32 R0, R3, 0x200000, RZ ;  /* 0x0020000003007824 */ /* 0x000fca00078e00ff */
[----:B------:R-:W-:-:S07]  /*4230*/  LOP3.LUT R0, R5, R0, R6, 0xfe, !PT ;  /* 0x0000000005007212 */ /* 0x000fce00078efe06 */
.L_x_8123:
[----:B------:R-:W-:Y:S05]  /*4240*/  BSYNC B0 ;  /* 0x0000000000007941 */ /* 0x000fea0003800000 */
.L_x_8122:
[----:B------:R-:W-:-:S04]  /*4250*/  F2FP.BF16.F32.PACK_AB R0, RZ, R0 ;  /* 0x00000000ff00723e */ /* 0x000fc800000010ff */
[----:B------:R-:W-:Y:S01]  /*4260*/  PRMT R18, R0, 0x7610, R18 ;  /* 0x0000761000127816 */ /* 0x000fe20000000012 */
[----:B------:R-:W-:Y:S06]  /*4270*/  BRA `(.L_x_8098) ;  /* 0x0000000000b47947 */ /* 0x000fec0003800000 */
.L_x_8115:
        /* <DEDUP_REMOVED lines=14> */
.L_x_8129:
[----:B------:R-:W-:Y:S05]  /*4360*/  BSYNC B0 ;  /* 0x0000000000007941 */ /* 0x000fea0003800000 */
.L_x_8128:
[----:B------:R-:W-:-:S04]  /*4370*/  F2FP.BF16.F32.PACK_AB R0, RZ, R0 ;  /* 0x00000000ff00723e */ /* 0x000fc800000010ff */
[----:B------:R-:W-:Y:S01]  /*4380*/  PRMT R18, R0, 0x7610, R18 ;  /* 0x0000761000127816 */ /* 0x000fe20000000012 */
[----:B------:R-:W-:Y:S06]  /*4390*/  BRA `(.L_x_8098) ;  /* 0x00000000006c7947 */ /* 0x000fec0003800000 */
.L_x_8103:
        /* <DEDUP_REMOVED lines=16> */
.L_x_8130:
[----:B------:R-:W-:Y:S01]  /*44a0*/  PRMT R18, RZ, 0x7610, R18 ;  /* 0x00007610ff127816 */ /* 0x000fe20000000012 */
[----:B------:R-:W-:Y:S06]  /*44b0*/  BRA `(.L_x_8098) ;  /* 0x0000000000247947 */ /* 0x000fec0003800000 */
.L_x_8127:
[----:B------:R-:W2:Y:S02]  /*44c0*/  LDG.E.64 R4, desc[UR36][R4.64] ;  /* 0x0000002404047981 */ /* 0x000ea4000c1e1b00 */
[----:B--2---:R-:W0:Y:S02]  /*44d0*/  I2F.U64 R0, R4 ;  /* 0x0000000400007312 */ /* 0x004e240000301000 */
[----:B0-----:R-:W-:-:S04]  /*44e0*/  F2FP.BF16.F32.PACK_AB R0, RZ, R0 ;  /* 0x00000000ff00723e */ /* 0x001fc800000010ff */
[----:B------:R-:W-:Y:S01]  /*44f0*/  PRMT R18, R0, 0x7610, R18 ;  /* 0x0000761000127816 */ /* 0x000fe20000000012 */
[----:B------:R-:W-:Y:S06]  /*4500*/  BRA `(.L_x_8098) ;  /* 0x0000000000107947 */ /* 0x000fec0003800000 */
.L_x_8126:
[----:B------:R-:W2:Y:S02]  /*4510*/  LDG.E R4, desc[UR36][R4.64] ;  /* 0x0000002404047981 */ /* 0x000ea4000c1e1900 */
[----:B--2---:R-:W-:-:S04]  /*4520*/  I2FP.F32.U32 R0, R4 ;  /* 0x0000000400007245 */ /* 0x004fc80000201000 */
[----:B------:R-:W-:-:S04]  /*4530*/  F2FP.BF16.F32.PACK_AB R0, RZ, R0 ;  /* 0x00000000ff00723e */ /* 0x000fc800000010ff */
[----:B------:R-:W-:-:S07]  /*4540*/  PRMT R18, R0, 0x7610, R18 ;  /* 0x0000761000127816 */ /* 0x000fce0000000012 */
.L_x_8098:
[----:B------:R-:W-:Y:S05]  /*4550*/  BSYNC B6 ;  /* 0x0000000000067941 */ /* 0x000fea0003800000 */
.L_x_8097:
        /* <DEDUP_REMOVED lines=12> */
[----:B------:R-:W0:Y:S03]  /*4620*/  @!P3 MUFU.RCP R0, R0 ;  /* 0x000000000000b308 */ /* 0x000e260000001000 */
[----:B------:R-:W-:Y:S02]  /*4630*/  @!P2 IMAD.U32 R7, R18, 0x10000, RZ ;  /* 0x000100001207a824 */ /* 0x000fe400078e00ff */
[----:B------:R-:W1:Y:S03]  /*4640*/  LDC.U8 R18, c[0x0][0x234] ;  /* 0x00008d00ff127b82 */ /* 0x000e660000000000 */
[----:B------:R-:W2:Y:S08]  /*4650*/  @!P1 MUFU.RCP R6, R24 ;  /* 0x0000001800069308 */ /* 0x000eb00000001000 */
[----:B------:R-:W3:Y:S01]  /*4660*/  @!P2 MUFU.RCP R7, R7 ;  /* 0x000000070007a308 */ /* 0x000ee20000001000 */
[----:B0-----:R-:W-:-:S07]  /*4670*/  @!P3 FADD.FTZ R4, R0, -RZ ;  /* 0x800000ff0004b221 */ /* 0x001fce0000010000 */
[----:B------:R-:W0:Y:S01]  /*4680*/  @!P0 MUFU.RCP R5, R5 ;  /* 0x0000000500058308 */ /* 0x000e220000001000 */
[----:B--2---:R-:W-:-:S07]  /*4690*/  @!P1 FADD.FTZ R6, R6, -RZ ;  /* 0x800000ff06069221 */ /* 0x004fce0000010000 */
[----:B------:R2:W4:Y:S01]  /*46a0*/  @!P3 F2F.BF16.F32 R3, R4 ;  /* 0x000000040003b304 */ /* 0x0005220000202000 */
[----:B---3--:R-:W-:-:S07]  /*46b0*/  @!P2 FADD.FTZ R8, R7, -RZ ;  /* 0x800000ff0708a221 */ /* 0x008fce0000010000 */
[----:B------:R2:W3:Y:S01]  /*46c0*/  @!P1 F2F.BF16.F32 R17, R6 ;  /* 0x0000000600119304 */ /* 0x0004e20000202000 */
[----:B0-----:R-:W-:-:S07]  /*46d0*/  @!P0 FADD.FTZ R0, R5, -RZ ;  /* 0x800000ff05008221 */ /* 0x001fce0000010000 */
[----:B------:R2:W0:Y:S08]  /*46e0*/  @!P2 F2F.BF16.F32 R19, R8 ;  /* 0x000000080013a304 */ /* 0x0004300000202000 */
[----:B------:R2:W0:Y:S01]  /*46f0*/  @!P0 F2F.BF16.F32 R22, R0 ;  /* 0x0000000000168304 */ /* 0x0004220000202000 */
[----:B-1-34-:R-:W-:Y:S05]  /*4700*/  @P3 BRA `(.L_x_8132) ;  /* 0x0000001000443947 */ /* 0x01afea0003800000 */
[----:B--2---:R-:W1:Y:S01]  /*4710*/  LDC.64 R8, c[0x0][0x218] ;  /* 0x00008600ff087b82 */ /* 0x004e620000000a00 */
        /* <DEDUP_REMOVED lines=19> */
[----:B------:R-:W1:Y:S02]  /*4850*/  F2I.FTZ.TRUNC.NTZ R3, R3 ;  /* 0x0000000300037305 */ /* 0x000e64000021f100 */
[----:B-1----:R1:W-:Y:S01]  /*4860*/  STG.E.U8 desc[UR36][R8.64], R3 ;  /* 0x0000000308007986 */ /* 0x0023e2000c101124 */
[----:B------:R-:W-:Y:S05]  /*4870*/  BRA `(.L_x_8132) ;  /* 0x0000000c00e87947 */ /* 0x000fea0003800000 */
.L_x_8136:
[----:B------:R-:W-:Y:S02]  /*4880*/  IMAD.U32 R5, R3, 0x10000, RZ ;  /* 0x0001000003057824 */ /* 0x000fe400078e00ff */
[----:B------:R-:W-:-:S04]  /*4890*/  IMAD.MOV.U32 R25, RZ, RZ, R23 ;  /* 0x000000ffff197224 */ /* 0x000fc800078e0017 */
[----:B------:R-:W1:Y:S02]  /*48a0*/  F2I.S64.TRUNC R4, R5 ;  /* 0x0000000500047311 */ /* 0x000e64000020d900 */
[----:B-1----:R1:W-:Y:S01]  /*48b0*/  STG.E.U8 desc[UR36][R8.64], R4 ;  /* 0x0000000408007986 */ /* 0x0023e2000c101124 */
[----:B------:R-:W-:Y:S05]  /*48c0*/  BRA `(.L_x_8132) ;  /* 0x0000000c00d47947 */ /* 0x000fea0003800000 */
.L_x_8135:
        /* <DEDUP_REMOVED lines=8> */
[----:B------:R-:W1:Y:S02]  /*4950*/  F2I.S64.TRUNC R4, R4 ;  /* 0x0000000400047311 */ /* 0x000e64000020d900 */
[----:B-1----:R1:W-:Y:S01]  /*4960*/  STG.E.64 desc[UR36][R8.64], R4 ;  /* 0x0000000408007986 */ /* 0x0023e2000c101b24 */
[----:B------:R-:W-:Y:S05]  /*4970*/  BRA `(.L_x_8132) ;  /* 0x0000000c00a87947 */ /* 0x000fea0003800000 */
.L_x_8139:
[----:B------:R-:W-:Y:S02]  /*4980*/  IMAD.U32 R3, R3, 0x10000, RZ ;  /* 0x0001000003037824 */ /* 0x000fe400078e00ff */
[----:B------:R-:W-:-:S04]  /*4990*/  IMAD.MOV.U32 R25, RZ, RZ, R23 ;  /* 0x000000ffff197224 */ /* 0x000fc800078e0017 */
[----:B------:R-:W1:Y:S02]  /*49a0*/  F2I.FTZ.TRUNC.NTZ R3, R3 ;  /* 0x0000000300037305 */ /* 0x000e64000021f100 */
[----:B-1----:R1:W-:Y:S01]  /*49b0*/  STG.E desc[UR36][R8.64], R3 ;  /* 0x0000000308007986 */ /* 0x0023e2000c101924 */
[----:B------:R-:W-:Y:S05]  /*49c0*/  BRA `(.L_x_8132) ;  /* 0x0000000c00947947 */ /* 0x000fea0003800000 */
.L_x_8138:
[----:B------:R-:W-:Y:S02]  /*49d0*/  IMAD.U32 R3, R3, 0x10000, RZ ;  /* 0x0001000003037824 */ /* 0x000fe400078e00ff */
[----:B------:R-:W-:-:S04]  /*49e0*/  IMAD.MOV.U32 R25, RZ, RZ, R23 ;  /* 0x000000ffff197224 */ /* 0x000fc800078e0017 */
[----:B------:R-:W1:Y:S02]  /*49f0*/  F2I.FTZ.TRUNC.NTZ R3, R3 ;  /* 0x0000000300037305 */ /* 0x000e64000021f100 */
[----:B-1----:R1:W-:Y:S01]  /*4a00*/  STG.E.U16 desc[UR36][R8.64], R3 ;  /* 0x0000000308007986 */ /* 0x0023e2000c101524 */
[----:B------:R-:W-:Y:S05]  /*4a10*/  BRA `(.L_x_8132) ;  /* 0x0000000c00807947 */ /* 0x000fea0003800000 */
.L_x_8134:
        /* <DEDUP_REMOVED lines=10> */
.L_x_8141:
[----:B------:R-:W-:Y:S02]  /*4ac0*/  IMAD.U32 R0, R3, 0x10000, RZ ;  /* 0x0001000003007824 */ /* 0x000fe400078e00ff */
[----:B------:R-:W-:-:S03]  /*4ad0*/  IMAD.MOV.U32 R25, RZ, RZ, R23 ;  /* 0x000000ffff197224 */ /* 0x000fc600078e0017 */
[----:B------:R-:W-:-:S05]  /*4ae0*/  F2FP.F16.F32.PACK_AB R0, RZ, R0 ;  /* 0x00000000ff00723e */ /* 0x000fca00000000ff */
[----:B------:R1:W-:Y:S01]  /*4af0*/  STG.E.U16 desc[UR36][R8.64], R0 ;  /* 0x0000000008007986 */ /* 0x0003e2000c101524 */
[----:B------:R-:W-:Y:S05]  /*4b00*/  BRA `(.L_x_8132) ;  /* 0x0000000c00447947 */ /* 0x000fea0003800000 */
.L_x_8140:
        /* <DEDUP_REMOVED lines=11> */
.L_x_8143:
[----:B------:R-:W-:Y:S02]  /*4bc0*/  IMAD.U32 R3, R3, 0x10000, RZ ;  /* 0x0001000003037824 */ /* 0x000fe400078e00ff */
[----:B------:R-:W-:-:S03]  /*4bd0*/  IMAD.MOV.U32 R25, RZ, RZ, R23 ;  /* 0x000000ffff197224 */ /* 0x000fc600078e0017 */
[----:B------:R-:W-:-:S04]  /*4be0*/  F2FP.F16.F32.PACK_AB R3, RZ, R3 ;  /* 0x00000003ff03723e */ /* 0x000fc800000000ff */
[----:B------:R-:W-:-:S05]  /*4bf0*/  PRMT R3, R3, 0x5410, RZ ;  /* 0x0000541003037816 */ /* 0x000fca00000000ff */
[----:B------:R1:W-:Y:S01]  /*4c00*/  STG.E desc[UR36][R8.64], R3 ;  /* 0x0000000308007986 */ /* 0x0003e2000c101924 */
[----:B------:R-:W-:Y:S05]  /*4c10*/  BRA `(.L_x_8132) ;  /* 0x0000000c00007947 */ /* 0x000fea0003800000 */
.L_x_8142:
[----:B------:R-:W-:Y:S02]  /*4c20*/  IMAD.U32 R4, R3, 0x10000, RZ ;  /* 0x0001000003047824 */ /* 0x000fe400078e00ff */
[----:B------:R-:W-:Y:S02]  /*4c30*/  IMAD.MOV.U32 R25, RZ, RZ, R23 ;  /* 0x000000ffff197224 */ /* 0x000fe400078e0017 */
[----:B------:R-:W-:-:S06]  /*4c40*/  FMUL.FTZ R4, R4, 1 ;  /* 0x3f80000004047820 */ /* 0x000fcc0000410000 */
[----:B------:R-:W1:Y:S02]  /*4c50*/  F2F.F64.F32 R4, R4 ;  /* 0x0000000400047310 */ /* 0x000e640000201800 */
[----:B-1----:R1:W-:Y:S01]  /*4c60*/  STG.E.64 desc[UR36][R8.64], R4 ;  /* 0x0000000408007986 */ /* 0x0023e2000c101b24 */
[----:B------:R-:W-:Y:S05]  /*4c70*/  BRA `(.L_x_8132) ;  /* 0x0000000800e87947 */ /* 0x000fea0003800000 */
.L_x_8133:
        /* <DEDUP_REMOVED lines=14> */
.L_x_8146:
[----:B------:R-:W-:Y:S01]  /*4d60*/  IMAD.U32 R3, R3, 0x10000, RZ ;  /* 0x0001000003037824 */ /* 0x000fe200078e00ff */
[----:B------:R-:W-:Y:S01]  /*4d70*/  CS2R R6, SRZ ;  /* 0x0000000000067805 */ /* 0x000fe2000001ff00 */
[----:B------:R-:W-:Y:S02]  /*4d80*/  IMAD.MOV.U32 R25, RZ, RZ, R23 ;  /* 0x000000ffff197224 */ /* 0x000fe400078e0017 */
[----:B------:R-:W-:-:S04]  /*4d90*/  FMUL.FTZ R3, R3, 1 ;  /* 0x3f80000003037820 */ /* 0x000fc80000410000 */
[----:B------:R-:W1:Y:S02]  /*4da0*/  F2F.F64.F32 R4, R3 ;  /* 0x0000000300047310 */ /* 0x000e640000201800 */
[----:B-1----:R1:W-:Y:S01]  /*4db0*/  STG.E.128 desc[UR36][R8.64], R4 ;  /* 0x0000000408007986 */ /* 0x0023e2000c101d24 */
[----:B------:R-:W-:Y:S05]  /*4dc0*/  BRA `(.L_x_8132) ;  /* 0x0000000800947947 */ /* 0x000fea0003800000 */
.L_x_8145:
        /* <DEDUP_REMOVED lines=21> */
.L_x_8150:
[----:B------:R-:W-:Y:S05]  /*4f20*/  BSYNC B0 ;  /* 0x0000000000007941 */ /* 0x000fea0003800000 */
.L_x_8149:
[----:B------:R-:W-:Y:S01]  /*4f30*/  LOP3.LUT R5, R0, R5, RZ, 0xfc, !PT ;  /* 0x0000000500057212 */ /* 0x000fe200078efcff */
[----:B------:R-:W-:-:S04]  /*4f40*/  IMAD.MOV.U32 R25, RZ, RZ, R23 ;  /* 0x000000ffff197224 */ /* 0x000fc800078e0017 */
[----:B------:R1:W-:Y:S01]  /*4f50*/  STG.E.U8 desc[UR36][R8.64], R5 ;  /* 0x0000000508007986 */ /* 0x0003e2000c101124 */
[----:B------:R-:W-:Y:S05]  /*4f60*/  BRA `(.L_x_8132) ;  /* 0x00000008002c7947 */ /* 0x000fea0003800000 */
.L_x_8148:
        /* <DEDUP_REMOVED lines=13> */
.L_x_8152:
[----:B------:R-:W-:Y:S01]  /*5040*/  IMAD.MOV.U32 R0, RZ, RZ, 0x7f ;  /* 0x0000007fff007424 */ /* 0x000fe200078e00ff */
[----:B------:R-:W-:-:S04]  /*5050*/  ISETP.GT.U32.AND P0, PT, R3, 0x7f800000, PT ;  /* 0x7f8000000300780c */ /* 0x000fc80003f04070 */
[----:B------:R-:W-:-:S09]  /*5060*/  SEL R0, R0, 0x7c, P0 ;  /* 0x0000007c00007807 */ /* 0x000fd20000000000 */
.L_x_8153:
[----:B------:R-:W-:Y:S05]  /*5070*/  BSYNC B0 ;  /* 0x0000000000007941 */ /* 0x000fea0003800000 */
.L_x_8151:
[----:B------:R-:W-:Y:S01]  /*5080*/  LOP3.LUT R3, R5, 0x80000000, RZ, 0xc0, !PT ;  /* 0x8000000005037812 */ /* 0x000fe200078ec0ff */
[----:B------:R-:W-:-:S03]  /*5090*/  IMAD.MOV.U32 R25, RZ, RZ, R23 ;  /* 0x000000ffff197224 */ /* 0x000fc600078e0017 */
[----:B------:R-:W-:-:S04]  /*50a0*/  SHF.R.U32.HI R3, RZ, 0x18, R3 ;  /* 0x00000018ff037819 */ /* 0x000fc80000011603 */
[----:B------:R-:W-:-:S05]  /*50b0*/  LOP3.LUT R3, R0, R3, RZ, 0xfc, !PT ;  /* 0x0000000300037212 */ /* 0x000fca00078efcff */
[----:B------:R1:W-:Y:S01]  /*50c0*/  STG.E.U8 desc[UR36][R8.64], R3 ;  /* 0x0000000308007986 */ /* 0x0003e2000c101124 */
[----:B------:R-:W-:Y:S05]  /*50d0*/  BRA `(.L_x_8132) ;  /* 0x0000000400d07947 */ /* 0x000fea0003800000 */
.L_x_8147:
[----:B------:R1:W-:Y:S01]  /*50e0*/  STG.E.U16 desc[UR36][R8.64], R3 ;  /* 0x0000000308007986 */ /* 0x0003e2000c101524 */
[----:B------:R-:W-:Y:S01]  /*50f0*/  IMAD.MOV.U32 R25, RZ, RZ, R23 ;  /* 0x000000ffff197224 */ /* 0x000fe200078e0017 */
[----:B------:R-:W-:Y:S06]  /*5100*/  BRA `(.L_x_8132) ;  /* 0x0000000400c47947 */ /* 0x000fec0003800000 */
.L_x_8144:
        /* <DEDUP_REMOVED lines=10> */
[----:B------:R-:W1:Y:S02]  /*51b0*/  F2I.FTZ.U32.TRUNC.NTZ R3, R3 ;  /* 0x0000000300037305 */ /* 0x000e64000021f000 */
[----:B-1----:R1:W-:Y:S01]  /*51c0*/  STG.E.U16 desc[UR36][R8.64], R3 ;  /* 0x0000000308007986 */ /* 0x0023e2000c101524 */
[----:B------:R-:W-:Y:S05]  /*51d0*/  BRA `(.L_x_8132) ;  /* 0x0000000400907947 */ /* 0x000fea0003800000 */
.L_x_8156:
        /* <DEDUP_REMOVED lines=17> */
.L_x_8159:
[----:B------:R-:W-:-:S04]  /*52f0*/  LOP3.LUT R3, R5, 0x80000000, RZ, 0xc0, !PT ;  /* 0x8000000005037812 */ /* 0x000fc800078ec0ff */
[----:B------:R-:W-:-:S04]  /*5300*/  SHF.R.U32.HI R3, RZ, 0x18, R3 ;  /* 0x00000018ff037819 */ /* 0x000fc80000011603 */
[----:B------:R-:W-:-:S04]  /*5310*/  LOP3.LUT R0, R0, R3, RZ, 0xfc, !PT ;  /* 0x0000000300007212 */ /* 0x000fc800078efcff */
[----:B------:R-:W-:-:S07]  /*5320*/  PRMT R4, R0, 0x7610, R4 ;  /* 0x0000761000047816 */ /* 0x000fce0000000004 */
.L_x_8158:
[----:B------:R-:W-:Y:S05]  /*5330*/  BSYNC B0 ;  /* 0x0000000000007941 */ /* 0x000fea0003800000 */
.L_x_8157:
[----:B------:R1:W-:Y:S01]  /*5340*/  STG.E.U8 desc[UR36][R8.64], R4 ;  /* 0x0000000408007986 */ /* 0x0003e2000c101124 */
[----:B------:R-:W-:Y:S01]  /*5350*/  IMAD.MOV.U32 R25, RZ, RZ, R23 ;  /* 0x000000ffff197224 */ /* 0x000fe200078e0017 */
[----:B------:R-:W-:Y:S06]  /*5360*/  BRA `(.L_x_8132) ;  /* 0x00000004002c7947 */ /* 0x000fec0003800000 */
.L_x_8155:
        /* <DEDUP_REMOVED lines=17> */
.L_x_8162:
[----:B------:R-:W-:-:S04]  /*5480*/  LOP3.LUT R3, R5, 0x80000000, RZ, 0xc0, !PT ;  /* 0x8000000005037812 */ /* 0x000fc800078ec0ff */
[----:B------:R-:W-:-:S04]  /*5490*/  SHF.R.U32.HI R3, RZ, 0x18, R3 ;  /* 0x00000018ff037819 */ /* 0x000fc80000011603 */
[----:B------:R-:W-:-:S04]  /*54a0*/  LOP3.LUT R0, R0, R3, RZ, 0xfc, !PT ;  /* 0x0000000300007212 */ /* 0x000fc800078efcff */
[----:B------:R-:W-:-:S07]  /*54b0*/  PRMT R4, R0, 0x7610, R4 ;  /* 0x0000761000047816 */ /* 0x000fce0000000004 */
.L_x_8161:
[----:B------:R-:W-:Y:S05]  /*54c0*/  BSYNC B0 ;  /* 0x0000000000007941 */ /* 0x000fea0003800000 */
.L_x_8160:
[----:B------:R1:W-:Y:S01]  /*54d0*/  STG.E.U8 desc[UR36][R8.64], R4 ;  /* 0x0000000408007986 */ /* 0x0003e2000c101124 */
[----:B------:R-:W-:Y:S01]  /*54e0*/  IMAD.MOV.U32 R25, RZ, RZ, R23 ;  /* 0x000000ffff197224 */ /* 0x000fe200078e0017 */
[----:B------:R-:W-:Y:S06]  /*54f0*/  BRA `(.L_x_8132) ;  /* 0x0000000000c87947 */ /* 0x000fec0003800000 */
.L_x_8154:
        /* <DEDUP_REMOVED lines=23> */
.L_x_8137:
        /* <DEDUP_REMOVED lines=15> */
[----:B01----:R-:W-:Y:S05]  /*5760*/  CALL.ABS.NOINC R14 ;  /* 0x000000000e007343 */ /* 0x003fea0003c00000 */
.L_x_8165:
[----:B------:R-:W-:Y:S01]  /*5770*/  IMAD.MOV.U32 R25, RZ, RZ, R23 ;  /* 0x000000ffff197224 */ /* 0x000fe200078e0017 */
[----:B------:R-:W-:Y:S06]  /*5780*/  BRA `(.L_x_8132) ;  /* 0x0000000000247947 */ /* 0x000fec0003800000 */
.L_x_8164:
[----:B------:R-:W-:Y:S02]  /*5790*/  IMAD.U32 R4, R3, 0x10000, RZ ;  /* 0x0001000003047824 */ /* 0x000fe400078e00ff */
[----:B------:R-:W-:-:S04]  /*57a0*/  IMAD.MOV.U32 R25, RZ, RZ, R23 ;  /* 0x000000ffff197224 */ /* 0x000fc800078e0017 */
[----:B------:R-:W1:Y:S02]  /*57b0*/  F2I.U64.TRUNC R4, R4 ;  /* 0x0000000400047311 */ /* 0x000e64000020d800 */
[----:B-1----:R4:W-:Y:S01]  /*57c0*/  STG.E.64 desc[UR36][R8.64], R4 ;  /* 0x0000000408007986 */ /* 0x0029e2000c101b24 */
[----:B------:R-:W-:Y:S05]  /*57d0*/  BRA `(.L_x_8132) ;  /* 0x0000000000107947 */ /* 0x000fea0003800000 */
.L_x_8163:
[----:B------:R-:W-:Y:S02]  /*57e0*/  IMAD.U32 R3, R3, 0x10000, RZ ;  /* 0x0001000003037824 */ /* 0x000fe400078e00ff */
[----:B------:R-:W-:-:S04]  /*57f0*/  IMAD.MOV.U32 R25, RZ, RZ, R23 ;  /* 0x000000ffff197224 */ /* 0x000fc800078e0017 */
[----:B------:R-:W1:Y:S02]  /*5800*/  F2I.FTZ.U32.TRUNC.NTZ R3, R3 ;  /* 0x0000000300037305 */ /* 0x000e64000021f000 */
[----:B-1----:R1:W-:Y:S02]  /*5810*/  STG.E desc[UR36][R8.64], R3 ;  /* 0x0000000308007986 */ /* 0x0023e4000c101924 */
.L_x_8132:
[----:B------:R-:W-:Y:S05]  /*5820*/  BSYNC B6 ;  /* 0x0000000000067941 */ /* 0x000fea0003800000 */
.L_x_8131:
[----:B------:R-:W-:Y:S01]  /*5830*/  ISETP.GE.AND P0, PT, R25, R16, PT ;  /* 0x000000101900720c */ /* 0x000fe20003f06270 */
[----:B------:R-:W-:-:S12]  /*5840*/  BSSY B6, `(.L_x_8166) ;  /* 0x00001fc000067945 */ /* 0x000fd80003800000 */
[----:B------:R-:W-:Y:S05]  /*5850*/  @P0 BRA `(.L_x_8167) ;  /* 0x0000001c00e80947 */ /* 0x000fea0003800000 */
[----:B-1234-:R-:W1:Y:S01]  /*5860*/  LDC.64 R8, c[0x0][0x218] ;  /* 0x00008600ff087b82 */ /* 0x01ee620000000a00 */
        /* <DEDUP_REMOVED lines=17> */
[----:B0-----:R-:W-:-:S04]  /*5980*/  IMAD.U32 R22, R22, 0x10000, RZ ;  /* 0x0001000016167824 */ /* 0x001fc800078e00ff */
[----:B------:R-:W0:Y:S02]  /*5990*/  F2I.FTZ.TRUNC.NTZ R3, R22 ;  /* 0x0000001600037305 */ /* 0x000e24000021f100 */
[----:B0-----:R0:W-:Y:S01]  /*59a0*/  STG.E.U8 desc[UR36][R8.64], R3 ;  /* 0x0000000308007986 */ /* 0x0011e2000c101124 */
[----:B------:R-:W-:Y:S05]  /*59b0*/  BRA `(.L_x_8173) ;  /* 0x0000000c00947947 */ /* 0x000fea0003800000 */
.L_x_8171:
[----:B0-----:R-:W-:-:S06]  /*59c0*/  IMAD.U32 R5, R22, 0x10000, RZ ;  /* 0x0001000016057824 */ /* 0x001fcc00078e00ff */
[----:B------:R-:W0:Y:S02]  /*59d0*/  F2I.S64.TRUNC R4, R5 ;  /* 0x0000000500047311 */ /* 0x000e24000020d900 */
[----:B0-----:R0:W-:Y:S01]  /*59e0*/  STG.E.U8 desc[UR36][R8.64], R4 ;  /* 0x0000000408007986 */ /* 0x0011e2000c101124 */
[----:B------:R-:W-:Y:S05]  /*59f0*/  BRA `(.L_x_8173) ;  /* 0x0000000c00847947 */ /* 0x000fea0003800000 */
.L_x_8170:
[----:B------:R-:W-:-:S13]  /*5a00*/  ISETP.NE.AND P0, PT, R0, 0x2, PT ;  /* 0x000000020000780c */ /* 0x000fda0003f05270 */
[----:B------:R-:W-:Y:S05]  /*5a10*/  @!P0 BRA `(.L_x_8174) ;  /* 0x0000000000308947 */ /* 0x000fea0003800000 */
[----:B------:R-:W-:-:S13]  /*5a20*/  ISETP.NE.AND P0, PT, R0, 0x3, PT ;  /* 0x000000030000780c */ /* 0x000fda0003f05270 */
[----:B------:R-:W-:Y:S05]  /*5a30*/  @!P0 BRA `(.L_x_8175) ;  /* 0x0000000000188947 */ /* 0x000fea0003800000 */
[----:B------:R-:W-:-:S13]  /*5a40*/  ISETP.NE.AND P0, PT, R0, 0x4, PT ;  /* 0x000000040000780c */ /* 0x000fda0003f05270 */
[----:B------:R-:W-:Y:S05]  /*5a50*/  @P0 BRA `(.L_x_8172) ;  /* 0x0000000c000c0947 */ /* 0x000fea0003800000 */
[----:B0-----:R-:W-:-:S06]  /*5a60*/  IMAD.U32 R4, R22, 0x10000, RZ ;  /* 0x0001000016047824 */ /* 0x001fcc00078e00ff */
[----:B------:R-:W0:Y:S02]  /*5a70*/  F2I.S64.TRUNC R4, R4 ;  /* 0x0000000400047311 */ /* 0x000e24000020d900 */
[----:B0-----:R0:W-:Y:S01]  /*5a80*/  STG.E.64 desc[UR36][R8.64], R4 ;  /* 0x0000000408007986 */ /* 0x0011e2000c101b24 */
[----:B------:R-:W-:Y:S05]  /*5a90*/  BRA `(.L_x_8173) ;  /* 0x0000000c005c7947 */ /* 0x000fea0003800000 */
.L_x_8175:
[----:B0-----:R-:W-:-:S04]  /*5aa0*/  IMAD.U32 R22, R22, 0x10000, RZ ;  /* 0x0001000016167824 */ /* 0x001fc800078e00ff */
[----:B------:R-:W0:Y:S02]  /*5ab0*/  F2I.FTZ.TRUNC.NTZ R3, R22 ;  /* 0x0000001600037305 */ /* 0x000e24000021f100 */
[----:B0-----:R0:W-:Y:S01]  /*5ac0*/  STG.E desc[UR36][R8.64], R3 ;  /* 0x0000000308007986 */ /* 0x0011e2000c101924 */
[----:B------:R-:W-:Y:S05]  /*5ad0*/  BRA `(.L_x_8173) ;  /* 0x0000000c004c7947 */ /* 0x000fea0003800000 */
.L_x_8174:
[----:B0-----:R-:W-:-:S04]  /*5ae0*/  IMAD.U32 R22, R22, 0x10000, RZ ;  /* 0x0001000016167824 */ /* 0x001fc800078e00ff */
[----:B------:R-:W0:Y:S02]  /*5af0*/  F2I.FTZ.TRUNC.NTZ R3, R22 ;  /* 0x0000001600037305 */ /* 0x000e24000021f100 */
[----:B0-----:R0:W-:Y:S01]  /*5b00*/  STG.E.U16 desc[UR36][R8.64], R3 ;  /* 0x0000000308007986 */ /* 0x0011e2000c101524 */
[----:B------:R-:W-:Y:S05]  /*5b10*/  BRA `(.L_x_8173) ;  /* 0x0000000c003c7947 */ /* 0x000fea0003800000 */
.L_x_8169:
[----:B------:R-:W-:-:S13]  /*5b20*/  ISETP.GT.AND P0, PT, R0, 0x6, PT ;  /* 0x000000060000780c */ /* 0x000fda0003f04270 */
[----:B------:R-:W-:Y:S05]  /*5b30*/  @P0 BRA `(.L_x_8176) ;  /* 0x00000000002c0947 */ /* 0x000fea0003800000 */
[----:B------:R-:W-:-:S13]  /*5b40*/  ISETP.NE.AND P0, PT, R0, 0x5, PT ;  /* 0x000000050000780c */ /* 0x000fda0003f05270 */
[----:B------:R-:W-:Y:S05]  /*5b50*/  @!P0 BRA `(.L_x_8177) ;  /* 0x0000000000148947 */ /* 0x000fea0003800000 */
[----:B------:R-:W-:-:S13]  /*5b60*/  ISETP.NE.AND P0, PT, R0, 0x6, PT ;  /* 0x000000060000780c */ /* 0x000fda0003f05270 */
[----:B------:R-:W-:Y:S05]  /*5b70*/  @P0 BRA `(.L_x_8172) ;  /* 0x0000000800c40947 */ /* 0x000fea0003800000 */
[----:B0-----:R-:W-:-:S05]  /*5b80*/  IMAD.U32 R3, R22, 0x10000, RZ ;  /* 0x0001000016037824 */ /* 0x001fca00078e00ff */
[----:B------:R0:W-:Y:S01]  /*5b90*/  STG.E desc[UR36][R8.64], R3 ;  /* 0x0000000308007986 */ /* 0x0001e2000c101924 */
[----:B------:R-:W-:Y:S05]  /*5ba0*/  BRA `(.L_x_8173) ;  /* 0x0000000c00187947 */ /* 0x000fea0003800000 */
.L_x_8177:
[----:B0-----:R-:W-:-:S05]  /*5bb0*/  IMAD.U32 R0, R22, 0x10000, RZ ;  /* 0x0001000016007824 */ /* 0x001fca00078e00ff */
[----:B------:R-:W-:-:S05]  /*5bc0*/  F2FP.F16.F32.PACK_AB R0, RZ, R0 ;  /* 0x00000000ff00723e */ /* 0x000fca00000000ff */
[----:B------:R0:W-:Y:S01]  /*5bd0*/  STG.E.U16 desc[UR36][R8.64], R0 ;  /* 0x0000000008007986 */ /* 0x0001e2000c101524 */
[----:B------:R-:W-:Y:S05]  /*5be0*/  BRA `(.L_x_8173) ;  /* 0x0000000c00087947 */ /* 0x000fea0003800000 */
.L_x_8176:
[----:B------:R-:W-:-:S13]  /*5bf0*/  ISETP.NE.AND P0, PT, R0, 0x7, PT ;  /* 0x000000070000780c */ /* 0x000fda0003f05270 */
[----:B------:R-:W-:Y:S05]  /*5c00*/  @!P0 BRA `(.L_x_8178) ;  /* 0x0000000000348947 */ /* 0x000fea0003800000 */
[----:B------:R-:W-:-:S13]  /*5c10*/  ISETP.NE.AND P0, PT, R0, 0x8, PT ;  /* 0x000000080000780c */ /* 0x000fda0003f05270 */
[----:B------:R-:W-:Y:S05]  /*5c20*/  @!P0 BRA `(.L_x_8179) ;  /* 0x0000000000188947 */ /* 0x000fea0003800000 */
[----:B------:R-:W-:-:S13]  /*5c30*/  ISETP.NE.AND P0, PT, R0, 0x9, PT ;  /* 0x000000090000780c */ /* 0x000fda0003f05270 */
[----:B------:R-:W-:Y:S05]  /*5c40*/  @P0 BRA `(.L_x_8172) ;  /* 0x0000000800900947 */ /* 0x000fea0003800000 */
[----:B0-----:R-:W-:Y:S02]  /*5c50*/  IMAD.U32 R22, R22, 0x10000, RZ ;  /* 0x0001000016167824 */ /* 0x001fe400078e00ff */
[----:B------:R-:W-:-:S05]  /*5c60*/  IMAD.MOV.U32 R23, RZ, RZ, RZ ;  /* 0x000000ffff177224 */ /* 0x000fca00078e00ff */
[----:B------:R0:W-:Y:S01]  /*5c70*/  STG.E.64 desc[UR36][R8.64], R22 ;  /* 0x0000001608007986 */ /* 0x0001e2000c101b24 */
[----:B------:R-:W-:Y:S05]  /*5c80*/  BRA `(.L_x_8173) ;  /* 0x0000000800e07947 */ /* 0x000fea0003800000 */
.L_x_8179:
[----:B0-----:R-:W-:-:S05]  /*5c90*/  IMAD.U32 R22, R22, 0x10000, RZ ;  /* 0x0001000016167824 */ /* 0x001fca00078e00ff */
[----:B------:R-:W-:-:S04]  /*5ca0*/  F2FP.F16.F32.PACK_AB R3, RZ, R22 ;  /* 0x00000016ff03723e */ /* 0x000fc800000000ff */
[----:B------:R-:W-:-:S05]  /*5cb0*/  PRMT R3, R3, 0x5410, RZ ;  /* 0x0000541003037816 */ /* 0x000fca00000000ff */
[----:B------:R0:W-:Y:S01]  /*5cc0*/  STG.E desc[UR36][R8.64], R3 ;  /* 0x0000000308007986 */ /* 0x0001e2000c101924 */
[----:B------:R-:W-:Y:S05]  /*5cd0*/  BRA `(.L_x_8173) ;  /* 0x0000000800cc7947 */ /* 0x000fea0003800000 */
.L_x_8178:
[----:B0-----:R-:W-:-:S04]  /*5ce0*/  IMAD.U32 R4, R22, 0x10000, RZ ;  /* 0x0001000016047824 */ /* 0x001fc800078e00ff */
[----:B------:R-:W-:-:S06]  /*5cf0*/  FMUL.FTZ R4, R4, 1 ;  /* 0x3f80000004047820 */ /* 0x000fcc0000410000 */
[----:B------:R-:W0:Y:S02]  /*5d00*/  F2F.F64.F32 R4, R4 ;  /* 0x0000000400047310 */ /* 0x000e240000201800 */
[----:B0-----:R0:W-:Y:S01]  /*5d10*/  STG.E.64 desc[UR36][R8.64], R4 ;  /* 0x0000000408007986 */ /* 0x0011e2000c101b24 */
[----:B------:R-:W-:Y:S05]  /*5d20*/  BRA `(.L_x_8173) ;  /* 0x0000000800b87947 */ /* 0x000fea0003800000 */
.L_x_8168:
        /* <DEDUP_REMOVED lines=8> */
[----:B0-----:R-:W-:-:S05]  /*5db0*/  IMAD.U32 R22, R22, 0x10000, RZ ;  /* 0x0001000016167824 */ /* 0x001fca00078e00ff */
[----:B------:R-:W-:-:S04]  /*5dc0*/  FSETP.NEU.FTZ.AND P0, PT, R22, RZ, PT ;  /* 0x000000ff1600720b */ /* 0x000fc80003f1d000 */
[----:B------:R-:W-:-:S05]  /*5dd0*/  SEL R3, RZ, 0x1, !P0 ;  /* 0x00000001ff037807 */ /* 0x000fca0004000000 */
[----:B------:R0:W-:Y:S01]  /*5de0*/  STG.E.U8 desc[UR36][R8.64], R3 ;  /* 0x0000000308007986 */ /* 0x0001e2000c101124 */
[----:B------:R-:W-:Y:S05]  /*5df0*/  BRA `(.L_x_8173) ;  /* 0x0000000800847947 */ /* 0x000fea0003800000 */
.L_x_8182:
[----:B0-----:R-:W-:Y:S01]  /*5e00*/  IMAD.U32 R22, R22, 0x10000, RZ ;  /* 0x0001000016167824 */ /* 0x001fe200078e00ff */
[----:B------:R-:W-:-:S03]  /*5e10*/  CS2R R6, SRZ ;  /* 0x0000000000067805 */ /* 0x000fc6000001ff00 */
[----:B------:R-:W-:-:S06]  /*5e20*/  FMUL.FTZ R4, R22, 1 ;  /* 0x3f80000016047820 */ /* 0x000fcc0000410000 */
[----:B------:R-:W0:Y:S02]  /*5e30*/  F2F.F64.F32 R4, R4 ;  /* 0x0000000400047310 */ /* 0x000e240000201800 */
[----:B0-----:R0:W-:Y:S01]  /*5e40*/  STG.E.128 desc[UR36][R8.64], R4 ;  /* 0x0000000408007986 */ /* 0x0011e2000c101d24 */
[----:B------:R-:W-:Y:S05]  /*5e50*/  BRA `(.L_x_8173) ;  /* 0x00000008006c7947 */ /* 0x000fea0003800000 */
.L_x_8181:
[----:B------:R-:W-:-:S13]  /*5e60*/  ISETP.NE.AND P0, PT, R0, 0xf, PT ;  /* 0x0000000f0000780c */ /* 0x000fda0003f05270 */
[----:B------:R-:W-:Y:S05]  /*5e70*/  @!P0 BRA `(.L_x_8183) ;  /* 0x0000000000b48947 */ /* 0x000fea0003800000 */
[----:B------:R-:W-:-:S13]  /*5e80*/  ISETP.NE.AND P0, PT, R0, 0x17, PT ;  /* 0x000000170000780c */ /* 0x000fda0003f05270 */
[----:B------:R-:W-:Y:S05]  /*5e90*/  @!P0 BRA `(.L_x_8184) ;  /* 0x0000000000548947 */ /* 0x000fea0003800000 */
[----:B------:R-:W-:-:S13]  /*5ea0*/  ISETP.NE.AND P0, PT, R0, 0x18, PT ;  /* 0x000000180000780c */ /* 0x000fda0003f05270 */
[----:B------:R-:W-:Y:S05]  /*5eb0*/  @P0 BRA `(.L_x_8172) ;  /* 0x0000000400f40947 */ /* 0x000fea0003800000 */
[----:B0-----:R-:W-:Y:S01]  /*5ec0*/  IMAD.U32 R7, R22, 0x10000, RZ ;  /* 0x0001000016077824 */ /* 0x001fe200078e00ff */
        /* <DEDUP_REMOVED lines=14> */
.L_x_8186:
[----:B------:R-:W-:Y:S05]  /*5fb0*/  BSYNC B0 ;  /* 0x0000000000007941 */ /* 0x000fea0003800000 */
.L_x_8185:
[----:B------:R-:W-:-:S05]  /*5fc0*/  LOP3.LUT R5, R0, R5, RZ, 0xfc, !PT ;  /* 0x0000000500057212 */ /* 0x000fca00078efcff */
[----:B------:R0:W-:Y:S01]  /*5fd0*/  STG.E.U8 desc[UR36][R8.64], R5 ;  /* 0x0000000508007986 */ /* 0x0001e2000c101124 */
[----:B------:R-:W-:Y:S05]  /*5fe0*/  BRA `(.L_x_8173) ;  /* 0x0000000800087947 */ /* 0x000fea0003800000 */
.L_x_8184:
[----:B0-----:R-:W-:Y:S01]  /*5ff0*/  IMAD.U32 R5, R22, 0x10000, RZ ;  /* 0x0001000016057824 */ /* 0x001fe200078e00ff */
        /* <DEDUP_REMOVED lines=12> */
.L_x_8188:
[----:B------:R-:W-:Y:S01]  /*60c0*/  IMAD.MOV.U32 R0, RZ, RZ, 0x7f ;  /* 0x0000007fff007424 */ /* 0x000fe200078e00ff */
[----:B------:R-:W-:-:S04]  /*60d0*/  ISETP.GT.U32.AND P0, PT, R3, 0x7f800000, PT ;  /* 0x7f8000000300780c */ /* 0x000fc80003f04070 */
[----:B------:R-:W-:-:S09]  /*60e0*/  SEL R0, R0, 0x7c, P0 ;  /* 0x0000007c00007807 */ /* 0x000fd20000000000 */
.L_x_8189:
[----:B------:R-:W-:Y:S05]  /*60f0*/  BSYNC B0 ;  /* 0x0000000000007941 */ /* 0x000fea0003800000 */
.L_x_8187:
[----:B------:R-:W-:-:S04]  /*6100*/  LOP3.LUT R3, R5, 0x80000000, RZ, 0xc0, !PT ;  /* 0x8000000005037812 */ /* 0x000fc800078ec0ff */
[----:B------:R-:W-:-:S04]  /*6110*/  SHF.R.U32.HI R3, RZ, 0x18, R3 ;  /* 0x00000018ff037819 */ /* 0x000fc80000011603 */
[----:B------:R-:W-:-:S05]  /*6120*/  LOP3.LUT R3, R0, R3, RZ, 0xfc, !PT ;  /* 0x0000000300037212 */ /* 0x000fca00078efcff */
[----:B------:R0:W-:Y:S01]  /*6130*/  STG.E.U8 desc[UR36][R8.64], R3 ;  /* 0x0000000308007986 */ /* 0x0001e2000c101124 */
[----:B------:R-:W-:Y:S05]  /*6140*/  BRA `(.L_x_8173) ;  /* 0x0000000400b07947 */ /* 0x000fea0003800000 */
.L_x_8183:
[----:B0-----:R0:W-:Y:S01]  /*6150*/  STG.E.U16 desc[UR36][R8.64], R22 ;  /* 0x0000001608007986 */ /* 0x0011e2000c101524 */
[----:B------:R-:W-:Y:S05]  /*6160*/  BRA `(.L_x_8173) ;  /* 0x0000000400a87947 */ /* 0x000fea0003800000 */
.L_x_8180:
        /* <DEDUP_REMOVED lines=8> */
[----:B0-----:R-:W-:-:S06]  /*61f0*/  IMAD.U32 R3, R22, 0x10000, RZ ;  /* 0x0001000016037824 */ /* 0x001fcc00078e00ff */
[----:B------:R-:W0:Y:S02]  /*6200*/  F2I.FTZ.U32.TRUNC.NTZ R3, R3 ;  /* 0x0000000300037305 */ /* 0x000e24000021f000 */
[----:B0-----:R4:W-:Y:S01]  /*6210*/  STG.E.U16 desc[UR36][R8.64], R3 ;  /* 0x0000000308007986 */ /* 0x0019e2000c101524 */
[----:B------:R-:W-:Y:S05]  /*6220*/  BRA `(.L_x_8173) ;  /* 0x0000000400787947 */ /* 0x000fea0003800000 */
.L_x_8192:
[----:B0-----:R-:W-:Y:S01]  /*6230*/  IMAD.U32 R5, R22, 0x10000, RZ ;  /* 0x0001000016057824 */ /* 0x001fe200078e00ff */
        /* <DEDUP_REMOVED lines=16> */
.L_x_8195:
[----:B------:R-:W-:-:S04]  /*6340*/  LOP3.LUT R3, R5, 0x80000000, RZ, 0xc0, !PT ;  /* 0x8000000005037812 */ /* 0x000fc800078ec0ff */
[----:B------:R-:W-:-:S04]  /*6350*/  SHF.R.U32.HI R3, RZ, 0x18, R3 ;  /* 0x00000018ff037819 */ /* 0x000fc80000011603 */
[----:B------:R-:W-:-:S04]  /*6360*/  LOP3.LUT R0, R0, R3, RZ, 0xfc, !PT ;  /* 0x0000000300007212 */ /* 0x000fc800078efcff */
[----:B------:R-:W-:-:S07]  /*6370*/  PRMT R4, R0, 0x7610, R4 ;  /* 0x0000761000047816 */ /* 0x000fce0000000004 */
.L_x_8194:
[----:B------:R-:W-:Y:S05]  /*6380*/  BSYNC B0 ;  /* 0x0000000000007941 */ /* 0x000fea0003800000 */
.L_x_8193:
[----:B------:R3:W-:Y:S01]  /*6390*/  STG.E.U8 desc[UR36][R8.64], R4 ;  /* 0x0000000408007986 */ /* 0x0007e2000c101124 */
[----:B------:R-:W-:Y:S05]  /*63a0*/  BRA `(.L_x_8173) ;  /* 0x0000000400187947 */ /* 0x000fea0003800000 */
.L_x_8191:
        /* <DEDUP_REMOVED lines=17> */
.L_x_8198:
[----:B------:R-:W-:-:S04]  /*64c0*/  LOP3.LUT R3, R5, 0x80000000, RZ, 0xc0, !PT ;  /* 0x8000000005037812 */ /* 0x000fc800078ec0ff */
[----:B------:R-:W-:-:S04]  /*64d0*/  SHF.R.U32.HI R3, RZ, 0x18, R3 ;  /* 0x00000018ff037819 */ /* 0x000fc80000011603 */
[----:B------:R-:W-:-:S04]  /*64e0*/  LOP3.LUT R0, R0, R3, RZ, 0xfc, !PT ;  /* 0x0000000300007212 */ /* 0x000fc800078efcff */
[----:B------:R-:W-:-:S07]  /*64f0*/  PRMT R4, R0, 0x7610, R4 ;  /* 0x0000761000047816 */ /* 0x000fce0000000004 */
.L_x_8197:
[----:B------:R-:W-:Y:S05]  /*6500*/  BSYNC B0 ;  /* 0x0000000000007941 */ /* 0x000fea0003800000 */
.L_x_8196:
[----:B------:R0:W-:Y:S01]  /*6510*/  STG.E.U8 desc[UR36][R8.64], R4 ;  /* 0x0000000408007986 */ /* 0x0001e2000c101124 */
[----:B------:R-:W-:Y:S05]  /*6520*/  BRA `(.L_x_8173) ;  /* 0x0000000000b87947 */ /* 0x000fea0003800000 */
.L_x_8190:
[----:B------:R-:W-:-:S13]  /*6530*/  ISETP.NE.AND P0, PT, R0, 0x1c, PT ;  /* 0x0000001c0000780c */ /* 0x000fda0003f05270 */
[----:B------:R-:W-:Y:S05]  /*6540*/  @!P0 BRA `(.L_x_8199) ;  /* 0x0000000000a48947 */ /* 0x000fea0003800000 */
[----:B------:R-:W-:-:S13]  /*6550*/  ISETP.NE.AND P0, PT, R0, 0x1d, PT ;  /* 0x0000001d0000780c */ /* 0x000fda0003f05270 */
[----:B------:R-:W-:Y:S05]  /*6560*/  @!P0 BRA `(.L_x_8200) ;  /* 0x00000000008c8947 */ /* 0x000fea0003800000 */
[----:B------:R-:W-:-:S13]  /*6570*/  ISETP.NE.AND P0, PT, R0, 0x2c, PT ;  /* 0x0000002c0000780c */ /* 0x000fda0003f05270 */
[----:B------:R-:W-:Y:S05]  /*6580*/  @P0 BRA `(.L_x_8172) ;  /* 0x0000000000400947 */ /* 0x000fea0003800000 */
[----:B0-----:R-:W-:-:S05]  /*6590*/  IMAD.U32 R22, R22, 0x10000, RZ ;  /* 0x0001000016167824 */ /* 0x001fca00078e00ff */
        /* <DEDUP_REMOVED lines=15> */
.L_x_8172:
        /* <DEDUP_REMOVED lines=16> */
.L_x_8201:
[----:B------:R-:W-:Y:S05]  /*6790*/  BRA `(.L_x_8173) ;  /* 0x00000000001c7947 */ /* 0x000fea0003800000 */
.L_x_8200:
[----:B0-----:R-:W-:-:S06]  /*67a0*/  IMAD.U32 R4, R22, 0x10000, RZ ;  /* 0x0001000016047824 */ /* 0x001fcc00078e00ff */
[----:B------:R-:W0:Y:S02]  /*67b0*/  F2I.U64.TRUNC R4, R4 ;  /* 0x0000000400047311 */ /* 0x000e24000020d800 */
[----:B0-----:R2:W-:Y:S01]  /*67c0*/  STG.E.64 desc[UR36][R8.64], R4 ;  /* 0x0000000408007986 */ /* 0x0015e2000c101b24 */
[----:B------:R-:W-:Y:S05]  /*67d0*/  BRA `(.L_x_8173) ;  /* 0x00000000000c7947 */ /* 0x000fea0003800000 */
.L_x_8199:
[----:B0-----:R-:W-:-:S04]  /*67e0*/  IMAD.U32 R22, R22, 0x10000, RZ ;  /* 0x0001000016167824 */ /* 0x001fc800078e00ff */
[----:B------:R-:W0:Y:S02]  /*67f0*/  F2I.FTZ.U32.TRUNC.NTZ R3, R22 ;  /* 0x0000001600037305 */ /* 0x000e24000021f000 */
[----:B0-----:R0:W-:Y:S02]  /*6800*/  STG.E desc[UR36][R8.64], R3 ;  /* 0x0000000308007986 */ /* 0x0011e4000c101924 */
.L_x_8173:
        /* <DEDUP_REMOVED lines=25> */
.L_x_8205:
[----:B------:R-:W-:-:S06]  /*69a0*/  IMAD.U32 R5, R17, 0x10000, RZ ;  /* 0x0001000011057824 */ /* 0x000fcc00078e00ff */
[----:B------:R-:W0:Y:S02]  /*69b0*/  F2I.S64.TRUNC R4, R5 ;  /* 0x0000000500047311 */ /* 0x000e24000020d900 */
[----:B0-----:R3:W-:Y:S01]  /*69c0*/  STG.E.U8 desc[UR36][R8.64], R4 ;  /* 0x0000000408007986 */ /* 0x0017e2000c101124 */
[----:B------:R-:W-:Y:S05]  /*69d0*/  BRA `(.L_x_8207) ;  /* 0x0000000c00847947 */ /* 0x000fea0003800000 */
.L_x_8204:
        /* <DEDUP_REMOVED lines=10> */
.L_x_8209:
[----:B------:R-:W-:-:S06]  /*6a80*/  IMAD.U32 R17, R17, 0x10000, RZ ;  /* 0x0001000011117824 */ /* 0x000fcc00078e00ff */
[----:B------:R-:W0:Y:S02]  /*6a90*/  F2I.FTZ.TRUNC.NTZ R17, R17 ;  /* 0x0000001100117305 */ /* 0x000e24000021f100 */
[----:B0-----:R2:W-:Y:S01]  /*6aa0*/  STG.E desc[UR36][R8.64], R17 ;  /* 0x0000001108007986 */ /* 0x0015e2000c101924 */
[----:B------:R-:W-:Y:S05]  /*6ab0*/  BRA `(.L_x_8207) ;  /* 0x0000000c004c7947 */ /* 0x000fea0003800000 */
.L_x_8208:
[----:B------:R-:W-:-:S06]  /*6ac0*/  IMAD.U32 R17, R17, 0x10000, RZ ;  /* 0x0001000011117824 */ /* 0x000fcc00078e00ff */
[----:B------:R-:W0:Y:S02]  /*6ad0*/  F2I.FTZ.TRUNC.NTZ R17, R17 ;  /* 0x0000001100117305 */ /* 0x000e24000021f100 */
[----:B0-----:R0:W-:Y:S01]  /*6ae0*/  STG.E.U16 desc[UR36][R8.64], R17 ;  /* 0x0000001108007986 */ /* 0x0011e2000c101524 */
[----:B------:R-:W-:Y:S05]  /*6af0*/  BRA `(.L_x_8207) ;  /* 0x0000000c003c7947 */ /* 0x000fea0003800000 */
.L_x_8203:
        /* <DEDUP_REMOVED lines=9> */
.L_x_8211:
[----:B------:R-:W-:-:S05]  /*6b90*/  IMAD.U32 R0, R17, 0x10000, RZ ;  /* 0x0001000011007824 */ /* 0x000fca00078e00ff */
[----:B------:R-:W-:-:S05]  /*6ba0*/  F2FP.F16.F32.PACK_AB R0, RZ, R0 ;  /* 0x00000000ff00723e */ /* 0x000fca00000000ff */
[----:B------:R0:W-:Y:S01]  /*6bb0*/  STG.E.U16 desc[UR36][R8.64], R0 ;  /* 0x0000000008007986 */ /* 0x0001e2000c101524 */
[----:B------:R-:W-:Y:S05]  /*6bc0*/  BRA `(.L_x_8207) ;  /* 0x0000000c00087947 */ /* 0x000fea0003800000 */
.L_x_8210:
        /* <DEDUP_REMOVED lines=10> */
.L_x_8213:
[----:B------:R-:W-:-:S05]  /*6c70*/  IMAD.U32 R17, R17, 0x10000, RZ ;  /* 0x0001000011117824 */ /* 0x000fca00078e00ff */
[----:B------:R-:W-:-:S04]  /*6c80*/  F2FP.F16.F32.PACK_AB R3, RZ, R17 ;  /* 0x00000011ff03723e */ /* 0x000fc800000000ff */
[----:B------:R-:W-:-:S05]  /*6c90*/  PRMT R3, R3, 0x5410, RZ ;  /* 0x0000541003037816 */ /* 0x000fca00000000ff */
[----:B------:R0:W-:Y:S01]  /*6ca0*/  STG.E desc[UR36][R8.64], R3 ;  /* 0x0000000308007986 */ /* 0x0001e2000c101924 */
[----:B------:R-:W-:Y:S05]  /*6cb0*/  BRA `(.L_x_8207) ;  /* 0x0000000800cc7947 */ /* 0x000fea0003800000 */
.L_x_8212:
[----:B------:R-:W-:-:S04]  /*6cc0*/  IMAD.U32 R4, R17, 0x10000, RZ ;  /* 0x0001000011047824 */ /* 0x000fc800078e00ff */
[----:B------:R-:W-:-:S06]  /*6cd0*/  FMUL.FTZ R4, R4, 1 ;  /* 0x3f80000004047820 */ /* 0x000fcc0000410000 */
[----:B------:R-:W0:Y:S02]  /*6ce0*/  F2F.F64.F32 R4, R4 ;  /* 0x0000000400047310 */ /* 0x000e240000201800 */
[----:B0-----:R0:W-:Y:S01]  /*6cf0*/  STG.E.64 desc[UR36][R8.64], R4 ;  /* 0x0000000408007986 */ /* 0x0011e2000c101b24 */
[----:B------:R-:W-:Y:S05]  /*6d00*/  BRA `(.L_x_8207) ;  /* 0x0000000800b87947 */ /* 0x000fea0003800000 */
.L_x_8202:
        /* <DEDUP_REMOVED lines=13> */
.L_x_8216:
[----:B------:R-:W-:Y:S01]  /*6de0*/  IMAD.U32 R17, R17, 0x10000, RZ ;  /* 0x0001000011117824 */ /* 0x000fe200078e00ff */
[----:B------:R-:W-:-:S03]  /*6df0*/  CS2R R6, SRZ ;  /* 0x0000000000067805 */ /* 0x000fc6000001ff00 */
[----:B------:R-:W-:-:S06]  /*6e00*/  FMUL.FTZ R4, R17, 1 ;  /* 0x3f80000011047820 */ /* 0x000fcc0000410000 */
[----:B------:R-:W0:Y:S02]  /*6e10*/  F2F.F64.F32 R4, R4 ;  /* 0x0000000400047310 */ /* 0x000e240000201800 */
[----:B0-----:R0:W-:Y:S01]  /*6e20*/  STG.E.128 desc[UR36][R8.64], R4 ;  /* 0x0000000408007986 */ /* 0x0011e2000c101d24 */
[----:B------:R-:W-:Y:S05]  /*6e30*/  BRA `(.L_x_8207) ;  /* 0x00000008006c7947 */ /* 0x000fea0003800000 */
.L_x_8215:
        /* <DEDUP_REMOVED lines=21> */
.L_x_8220:
[----:B------:R-:W-:Y:S05]  /*6f90*/  BSYNC B0 ;  /* 0x0000000000007941 */ /* 0x000fea0003800000 */
.L_x_8219:
[----:B------:R-:W-:-:S05]  /*6fa0*/  LOP3.LUT R5, R0, R5, RZ, 0xfc, !PT ;  /* 0x0000000500057212 */ /* 0x000fca00078efcff */
[----:B------:R0:W-:Y:S01]  /*6fb0*/  STG.E.U8 desc[UR36][R8.64], R5 ;  /* 0x0000000508007986 */ /* 0x0001e2000c101124 */
[----:B------:R-:W-:Y:S05]  /*6fc0*/  BRA `(.L_x_8207) ;  /* 0x0000000800087947 */ /* 0x000fea0003800000 */
.L_x_8218:
        /* <DEDUP_REMOVED lines=13> */
.L_x_8222:
[----:B------:R-:W-:Y:S01]  /*70a0*/  IMAD.MOV.U32 R0, RZ, RZ, 0x7f ;  /* 0x0000007fff007424 */ /* 0x000fe200078e00ff */
[----:B------:R-:W-:-:S04]  /*70b0*/  ISETP.GT.U32.AND P0, PT, R3, 0x7f800000, PT ;  /* 0x7f8000000300780c */ /* 0x000fc80003f04070 */
[----:B------:R-:W-:-:S09]  /*70c0*/  SEL R0, R0, 0x7c, P0 ;  /* 0x0000007c00007807 */ /* 0x000fd20000000000 */
.L_x_8223:
[----:B------:R-:W-:Y:S05]  /*70d0*/  BSYNC B0 ;  /* 0x0000000000007941 */ /* 0x000fea0003800000 */
.L_x_8221:
[----:B------:R-:W-:-:S04]  /*70e0*/  LOP3.LUT R3, R17, 0x80000000, RZ, 0xc0, !PT ;  /* 0x8000000011037812 */ /* 0x000fc800078ec0ff */
[----:B------:R-:W-:-:S04]  /*70f0*/  SHF.R.U32.HI R3, RZ, 0x18, R3 ;  /* 0x00000018ff037819 */ /* 0x000fc80000011603 */
[----:B------:R-:W-:-:S05]  /*7100*/  LOP3.LUT R3, R0, R3, RZ, 0xfc, !PT ;  /* 0x0000000300037212 */ /* 0x000fca00078efcff */
[----:B------:R0:W-:Y:S01]  /*7110*/  STG.E.U8 desc[UR36][R8.64], R3 ;  /* 0x0000000308007986 */ /* 0x0001e2000c101124 */
[----:B------:R-:W-:Y:S05]  /*7120*/  BRA `(.L_x_8207) ;  /* 0x0000000400b07947 */ /* 0x000fea0003800000 */
.L_x_8217:
[----:B------:R0:W-:Y:S01]  /*7130*/  STG.E.U16 desc[UR36][R8.64], R17 ;  /* 0x0000001108007986 */ /* 0x0001e2000c101524 */
[----:B------:R-:W-:Y:S05]  /*7140*/  BRA `(.L_x_8207) ;  /* 0x0000000400a87947 */ /* 0x000fea0003800000 */
.L_x_8214:
        /* <DEDUP_REMOVED lines=12> */
.L_x_8226:
        /* <DEDUP_REMOVED lines=17> */
.L_x_8229:
[----:B------:R-:W-:-:S04]  /*7320*/  LOP3.LUT R3, R17, 0x80000000, RZ, 0xc0, !PT ;  /* 0x8000000011037812 */ /* 0x000fc800078ec0ff */
[----:B------:R-:W-:-:S04]  /*7330*/  SHF.R.U32.HI R3, RZ, 0x18, R3 ;  /* 0x00000018ff037819 */ /* 0x000fc80000011603 */
[----:B------:R-:W-:-:S04]  /*7340*/  LOP3.LUT R0, R0, R3, RZ, 0xfc, !PT ;  /* 0x0000000300007212 */ /* 0x000fc800078efcff */
[----:B------:R-:W-:-:S07]  /*7350*/  PRMT R4, R0, 0x7610, R4 ;  /* 0x0000761000047816 */ /* 0x000fce0000000004 */
.L_x_8228:
[----:B------:R-:W-:Y:S05]  /*7360*/  BSYNC B0 ;  /* 0x0000000000007941 */ /* 0x000fea0003800000 */
.L_x_8227:
[----:B------:R0:W-:Y:S01]  /*7370*/  STG.E.U8 desc[UR36][R8.64], R4 ;  /* 0x0000000408007986 */ /* 0x0001e2000c101124 */
[----:B------:R-:W-:Y:S05]  /*7380*/  BRA `(.L_x_8207) ;  /* 0x0000000400187947 */ /* 0x000fea0003800000 */
.L_x_8225:
        /* <DEDUP_REMOVED lines=17> */
.L_x_8232:
[----:B------:R-:W-:-:S04]  /*74a0*/  LOP3.LUT R3, R17, 0x80000000, RZ, 0xc0, !PT ;  /* 0x8000000011037812 */ /* 0x000fc800078ec0ff */
[----:B------:R-:W-:-:S04]  /*74b0*/  SHF.R.U32.HI R3, RZ, 0x18, R3 ;  /* 0x00000018ff037819 */ /* 0x000fc80000011603 */
[----:B------:R-:W-:-:S04]  /*74c0*/  LOP3.LUT R0, R0, R3, RZ, 0xfc, !PT ;  /* 0x0000000300007212 */ /* 0x000fc800078efcff */
[----:B------:R-:W-:-:S07]  /*74d0*/  PRMT R4, R0, 0x7610, R4 ;  /* 0x0000761000047816 */ /* 0x000fce0000000004 */
.L_x_8231:
[----:B------:R-:W-:Y:S05]  /*74e0*/  BSYNC B0 ;  /* 0x0000000000007941 */ /* 0x000fea0003800000 */
.L_x_8230:
[----:B------:R0:W-:Y:S01]  /*74f0*/  STG.E.U8 desc[UR36][R8.64], R4 ;  /* 0x0000000408007986 */ /* 0x0001e2000c101124 */
[----:B------:R-:W-:Y:S05]  /*7500*/  BRA `(.L_x_8207) ;  /* 0x0000000000b87947 */ /* 0x000fea0003800000 */
.L_x_8224:
        /* <DEDUP_REMOVED lines=22> */
.L_x_8206:
        /* <DEDUP_REMOVED lines=16> */
.L_x_8235:
[----:B------:R-:W-:Y:S05]  /*7770*/  BRA `(.L_x_8207) ;  /* 0x00000000001c7947 */ /* 0x000fea0003800000 */
.L_x_8234:
[----:B------:R-:W-:-:S06]  /*7780*/  IMAD.U32 R4, R17, 0x10000, RZ ;  /* 0x0001000011047824 */ /* 0x000fcc00078e00ff */
[----:B------:R-:W0:Y:S02]  /*7790*/  F2I.U64.TRUNC R4, R4 ;  /* 0x0000000400047311 */ /* 0x000e24000020d800 */
[----:B0-----:R0:W-:Y:S01]  /*77a0*/  STG.E.64 desc[UR36][R8.64], R4 ;  /* 0x0000000408007986 */ /* 0x0011e2000c101b24 */
[----:B------:R-:W-:Y:S05]  /*77b0*/  BRA `(.L_x_8207) ;  /* 0x00000000000c7947 */ /* 0x000fea0003800000 */
.L_x_8233:
[----:B------:R-:W-:-:S06]  /*77c0*/  IMAD.U32 R17, R17, 0x10000, RZ ;  /* 0x0001000011117824 */ /* 0x000fcc00078e00ff */
[----:B------:R-:W0:Y:S02]  /*77d0*/  F2I.FTZ.U32.TRUNC.NTZ R17, R17 ;  /* 0x0000001100117305 */ /* 0x000e24000021f000 */
[----:B0-----:R0:W-:Y:S02]  /*77e0*/  STG.E desc[UR36][R8.64], R17 ;  /* 0x0000001108007986 */ /* 0x0011e4000c101924 */
.L_x_8207:
[----:B------:R-:W-:-:S07]  /*77f0*/  VIADD R25, R25, 0x80 ;  /* 0x0000008019197836 */ /* 0x000fce0000000000 */
.L_x_8167:
[----:B------:R-:W-:Y:S05]  /*7800*/  BSYNC B6 ;  /* 0x0000000000067941 */ /* 0x000fea0003800000 */
.L_x_8166:
        /* <DEDUP_REMOVED lines=21> */
[----:B0-----:R-:W-:Y:S01]  /*7960*/  STG.E.U8 desc[UR36][R2.64], R19 ;  /* 0x0000001302007986 */ /* 0x001fe2000c101124 */
[----:B------:R-:W-:Y:S05]  /*7970*/  EXIT ;  /* 0x000000000000794d */ /* 0x000fea0003800000 */
.L_x_8239:
[----:B------:R-:W-:-:S06]  /*7980*/  IMAD.U32 R5, R19, 0x10000, RZ ;  /* 0x0001000013057824 */ /* 0x000fcc00078e00ff */
[----:B------:R-:W0:Y:S02]  /*7990*/  F2I.S64.TRUNC R4, R5 ;  /* 0x0000000500047311 */ /* 0x000e24000020d900 */
[----:B0-----:R-:W-:Y:S01]  /*79a0*/  STG.E.U8 desc[UR36][R2.64], R4 ;  /* 0x0000000402007986 */ /* 0x001fe2000c101124 */
[----:B------:R-:W-:Y:S05]  /*79b0*/  EXIT ;  /* 0x000000000000794d */ /* 0x000fea0003800000 */
.L_x_8238:
        /* <DEDUP_REMOVED lines=10> */
.L_x_8242:
[----:B------:R-:W-:-:S06]  /*7a60*/  IMAD.U32 R19, R19, 0x10000, RZ ;  /* 0x0001000013137824 */ /* 0x000fcc00078e00ff */
[----:B------:R-:W0:Y:S02]  /*7a70*/  F2I.FTZ.TRUNC.NTZ R19, R19 ;  /* 0x0000001300137305 */ /* 0x000e24000021f100 */
[----:B0-----:R-:W-:Y:S01]  /*7a80*/  STG.E desc[UR36][R2.64], R19 ;  /* 0x0000001302007986 */ /* 0x001fe2000c101924 */
[----:B------:R-:W-:Y:S05]  /*7a90*/  EXIT ;  /* 0x000000000000794d */ /* 0x000fea0003800000 */
.L_x_8241:
[----:B------:R-:W-:-:S06]  /*7aa0*/  IMAD.U32 R19, R19, 0x10000, RZ ;  /* 0x0001000013137824 */ /* 0x000fcc00078e00ff */
[----:B------:R-:W0:Y:S02]  /*7ab0*/  F2I.FTZ.TRUNC.NTZ R19, R19 ;  /* 0x0000001300137305 */ /* 0x000e24000021f100 */
[----:B0-----:R-:W-:Y:S01]  /*7ac0*/  STG.E.U16 desc[UR36][R2.64], R19 ;  /* 0x0000001302007986 */ /* 0x001fe2000c101524 */
[----:B------:R-:W-:Y:S05]  /*7ad0*/  EXIT ;  /* 0x000000000000794d */ /* 0x000fea0003800000 */
.L_x_8237:
        /* <DEDUP_REMOVED lines=9> */
.L_x_8244:
[----:B------:R-:W-:-:S05]  /*7b70*/  IMAD.U32 R0, R19, 0x10000, RZ ;  /* 0x0001000013007824 */ /* 0x000fca00078e00ff */
[----:B------:R-:W-:-:S05]  /*7b80*/  F2FP.F16.F32.PACK_AB R0, RZ, R0 ;  /* 0x00000000ff00723e */ /* 0x000fca00000000ff */
[----:B------:R-:W-:Y:S01]  /*7b90*/  STG.E.U16 desc[UR36][R2.64], R0 ;  /* 0x0000000002007986 */ /* 0x000fe2000c101524 */
[----:B------:R-:W-:Y:S05]  /*7ba0*/  EXIT ;  /* 0x000000000000794d */ /* 0x000fea0003800000 */
.L_x_8243:
        /* <DEDUP_REMOVED lines=10> */
.L_x_8246:
[----:B------:R-:W-:-:S05]  /*7c50*/  IMAD.U32 R19, R19, 0x10000, RZ ;  /* 0x0001000013137824 */ /* 0x000fca00078e00ff */
[----:B------:R-:W-:-:S04]  /*7c60*/  F2FP.F16.F32.PACK_AB R5, RZ, R19 ;  /* 0x00000013ff05723e */ /* 0x000fc800000000ff */
[----:B------:R-:W-:-:S05]  /*7c70*/  PRMT R5, R5, 0x5410, RZ ;  /* 0x0000541005057816 */ /* 0x000fca00000000ff */
[----:B------:R-:W-:Y:S01]  /*7c80*/  STG.E desc[UR36][R2.64], R5 ;  /* 0x0000000502007986 */ /* 0x000fe2000c101924 */
[----:B------:R-:W-:Y:S05]  /*7c90*/  EXIT ;  /* 0x000000000000794d */ /* 0x000fea0003800000 */
.L_x_8245:
[----:B------:R-:W-:-:S04]  /*7ca0*/  IMAD.U32 R4, R19, 0x10000, RZ ;  /* 0x0001000013047824 */ /* 0x000fc800078e00ff */
[----:B------:R-:W-:-:S06]  /*7cb0*/  FMUL.FTZ R4, R4, 1 ;  /* 0x3f80000004047820 */ /* 0x000fcc0000410000 */
[----:B------:R-:W0:Y:S02]  /*7cc0*/  F2F.F64.F32 R4, R4 ;  /* 0x0000000400047310 */ /* 0x000e240000201800 */
[----:B0-----:R-:W-:Y:S01]  /*7cd0*/  STG.E.64 desc[UR36][R2.64], R4 ;  /* 0x0000000402007986 */ /* 0x001fe2000c101b24 */
[----:B------:R-:W-:Y:S05]  /*7ce0*/  EXIT ;  /* 0x000000000000794d */ /* 0x000fea0003800000 */
.L_x_8236:
        /* <DEDUP_REMOVED lines=13> */
.L_x_8249:
[----:B------:R-:W-:Y:S01]  /*7dc0*/  IMAD.U32 R19, R19, 0x10000, RZ ;  /* 0x0001000013137824 */ /* 0x000fe200078e00ff */
[----:B------:R-:W-:-:S03]  /*7dd0*/  CS2R R6, SRZ ;  /* 0x0000000000067805 */ /* 0x000fc6000001ff00 */
[----:B------:R-:W-:-:S06]  /*7de0*/  FMUL.FTZ R4, R19, 1 ;  /* 0x3f80000013047820 */ /* 0x000fcc0000410000 */
[----:B------:R-:W0:Y:S02]  /*7df0*/  F2F.F64.F32 R4, R4 ;  /* 0x0000000400047310 */ /* 0x000e240000201800 */
[----:B0-----:R-:W-:Y:S01]  /*7e00*/  STG.E.128 desc[UR36][R2.64], R4 ;  /* 0x0000000402007986 */ /* 0x001fe2000c101d24 */
[----:B------:R-:W-:Y:S05]  /*7e10*/  EXIT ;  /* 0x000000000000794d */ /* 0x000fea0003800000 */
.L_x_8248:
        /* <DEDUP_REMOVED lines=21> */
.L_x_8253:
[----:B------:R-:W-:Y:S05]  /*7f70*/  BSYNC B0 ;  /* 0x0000000000007941 */ /* 0x000fea0003800000 */
.L_x_8252:
[----:B------:R-:W-:-:S05]  /*7f80*/  LOP3.LUT R5, R0, R5, RZ, 0xfc, !PT ;  /* 0x0000000500057212 */ /* 0x000fca00078efcff */
[----:B------:R-:W-:Y:S01]  /*7f90*/  STG.E.U8 desc[UR36][R2.64], R5 ;  /* 0x0000000502007986 */ /* 0x000fe2000c101124 */
[----:B------:R-:W-:Y:S05]  /*7fa0*/  EXIT ;  /* 0x000000000000794d */ /* 0x000fea0003800000 */
.L_x_8251:
        /* <DEDUP_REMOVED lines=13> */
.L_x_8255:
[----:B------:R-:W-:Y:S01]  /*8080*/  IMAD.MOV.U32 R0, RZ, RZ, 0x7f ;  /* 0x0000007fff007424 */ /* 0x000fe200078e00ff */
[----:B------:R-:W-:-:S04]  /*8090*/  ISETP.GT.U32.AND P0, PT, R4, 0x7f800000, PT ;  /* 0x7f8000000400780c */ /* 0x000fc80003f04070 */
[----:B------:R-:W-:-:S09]  /*80a0*/  SEL R0, R0, 0x7c, P0 ;  /* 0x0000007c00007807 */ /* 0x000fd20000000000 */
.L_x_8256:
[----:B------:R-:W-:Y:S05]  /*80b0*/  BSYNC B0 ;  /* 0x0000000000007941 */ /* 0x000fea0003800000 */
.L_x_8254:
[----:B------:R-:W-:-:S04]  /*80c0*/  LOP3.LUT R4, R19, 0x80000000, RZ, 0xc0, !PT ;  /* 0x8000000013047812 */ /* 0x000fc800078ec0ff */
[----:B------:R-:W-:-:S04]  /*80d0*/  SHF.R.U32.HI R5, RZ, 0x18, R4 ;  /* 0x00000018ff057819 */ /* 0x000fc80000011604 */
[----:B------:R-:W-:-:S05]  /*80e0*/  LOP3.LUT R5, R0, R5, RZ, 0xfc, !PT ;  /* 0x0000000500057212 */ /* 0x000fca00078efcff */
[----:B------:R-:W-:Y:S01]  /*80f0*/  STG.E.U8 desc[UR36][R2.64], R5 ;  /* 0x0000000502007986 */ /* 0x000fe2000c101124 */
[----:B------:R-:W-:Y:S05]  /*8100*/  EXIT ;  /* 0x000000000000794d */ /* 0x000fea0003800000 */
.L_x_8250:
[----:B------:R-:W-:Y:S01]  /*8110*/  STG.E.U16 desc[UR36][R2.64], R19 ;  /* 0x0000001302007986 */ /* 0x000fe2000c101524 */
[----:B------:R-:W-:Y:S05]  /*8120*/  EXIT ;  /* 0x000000000000794d */ /* 0x000fea0003800000 */
.L_x_8247:
        /* <DEDUP_REMOVED lines=12> */
.L_x_8259:
        /* <DEDUP_REMOVED lines=17> */
.L_x_8262:
[----:B------:R-:W-:-:S04]  /*8300*/  LOP3.LUT R0, R19, 0x80000000, RZ, 0xc0, !PT ;  /* 0x8000000013007812 */ /* 0x000fc800078ec0ff */
[----:B------:R-:W-:-:S04]  /*8310*/  SHF.R.U32.HI R5, RZ, 0x18, R0 ;  /* 0x00000018ff057819 */ /* 0x000fc80000011600 */
[----:B------:R-:W-:-:S04]  /*8320*/  LOP3.LUT R4, R4, R5, RZ, 0xfc, !PT ;  /* 0x0000000504047212 */ /* 0x000fc800078efcff */
[----:B------:R-:W-:-:S07]  /*8330*/  PRMT R0, R4, 0x7610, R0 ;  /* 0x0000761004007816 */ /* 0x000fce0000000000 */
.L_x_8261:
[----:B------:R-:W-:Y:S05]  /*8340*/  BSYNC B0 ;  /* 0x0000000000007941 */ /* 0x000fea0003800000 */
.L_x_8260:
[----:B------:R-:W-:Y:S01]  /*8350*/  STG.E.U8 desc[UR36][R2.64], R0 ;  /* 0x0000000002007986 */ /* 0x000fe2000c101124 */
[----:B------:R-:W-:Y:S05]  /*8360*/  EXIT ;  /* 0x000000000000794d */ /* 0x000fea0003800000 */
.L_x_8258:
        /* <DEDUP_REMOVED lines=17> */
.L_x_8265:
[----:B------:R-:W-:-:S04]  /*8480*/  LOP3.LUT R0, R19, 0x80000000, RZ, 0xc0, !PT ;  /* 0x8000000013007812 */ /* 0x000fc800078ec0ff */
[----:B------:R-:W-:-:S04]  /*8490*/  SHF.R.U32.HI R5, RZ, 0x18, R0 ;  /* 0x00000018ff057819 */ /* 0x000fc80000011600 */
[----:B------:R-:W-:-:S04]  /*84a0*/  LOP3.LUT R4, R4, R5, RZ, 0xfc, !PT ;  /* 0x0000000504047212 */ /* 0x000fc800078efcff */
[----:B------:R-:W-:-:S07]  /*84b0*/  PRMT R0, R4, 0x7610, R0 ;  /* 0x0000761004007816 */ /* 0x000fce0000000000 */
.L_x_8264:
[----:B------:R-:W-:Y:S05]  /*84c0*/  BSYNC B0 ;  /* 0x0000000000007941 */ /* 0x000fea0003800000 */
.L_x_8263:
[----:B------:R-:W-:Y:S01]  /*84d0*/  STG.E.U8 desc[UR36][R2.64], R0 ;  /* 0x0000000002007986 */ /* 0x000fe2000c101124 */
[----:B------:R-:W-:Y:S05]  /*84e0*/  EXIT ;  /* 0x000000000000794d */ /* 0x000fea0003800000 */
.L_x_8257:
[----:B------:R-:W-:-:S13]  /*84f0*/  ISETP.NE.AND P0, PT, R0, 0x1c, PT ;  /* 0x0000001c0000780c */ /* 0x000fda0003f05270 */
[----:B------:R-:W-:Y:S05]  /*8500*/  @!P0 BRA `(.L_x_8266) ;  /* 0x0000000000a48947 */ /* 0x000fea0003800000 */
[----:B------:R-:W-:-:S13]  /*8510*/  ISETP.NE.AND P0, PT, R0, 0x1d, PT ;  /* 0x0000001d0000780c */ /* 0x000fda0003f05270 */
[----:B------:R-:W-:Y:S05]  /*8520*/  @!P0 BRA `(.L_x_8267) ;  /* 0x00000000008c8947 */ /* 0x000fea0003800000 */
[----:B------:R-:W-:-:S13]  /*8530*/  ISETP.NE.AND P0, PT, R0, 0x2c, PT ;  /* 0x0000002c0000780c */ /* 0x000fda0003f05270 */
[----:B------:R-:W-:Y:S05]  /*8540*/  @P0 BRA `(.L_x_8240) ;  /* 0x0000000000400947 */ /* 0x000fea0003800000 */
[----:B------:R-:W-:Y:S02]  /*8550*/  IMAD.U32 R19, R19, 0x10000, RZ ;  /* 0x0001000013137824 */ /* 0x000fe400078e00ff */
        /* <DEDUP_REMOVED lines=15> */
.L_x_8240:
        /* <DEDUP_REMOVED lines=16> */
.L_x_8268:
[----:B------:R-:W-:Y:S05]  /*8750*/  EXIT ;  /* 0x000000000000794d */ /* 0x000fea0003800000 */
.L_x_8267:
[----:B------:R-:W-:-:S06]  /*8760*/  IMAD.U32 R4, R19, 0x10000, RZ ;  /* 0x0001000013047824 */ /* 0x000fcc00078e00ff */
[----:B------:R-:W0:Y:S02]  /*8770*/  F2I.U64.TRUNC R4, R4 ;  /* 0x0000000400047311 */ /* 0x000e24000020d800 */
[----:B0-----:R-:W-:Y:S01]  /*8780*/  STG.E.64 desc[UR36][R2.64], R4 ;  /* 0x0000000402007986 */ /* 0x001fe2000c101b24 */
[----:B------:R-:W-:Y:S05]  /*8790*/  EXIT ;  /* 0x000000000000794d */ /* 0x000fea0003800000 */
.L_x_8266:
[----:B------:R-:W-:-:S06]  /*87a0*/  IMAD.U32 R19, R19, 0x10000, RZ ;  /* 0x0001000013137824 */ /* 0x000fcc00078e00ff */
[----:B------:R-:W0:Y:S02]  /*87b0*/  F2I.FTZ.U32.TRUNC.NTZ R19, R19 ;  /* 0x0000001300137305 */ /* 0x000e24000021f000 */
[----:B0-----:R-:W-:Y:S01]  /*87c0*/  STG.E desc[UR36][R2.64], R19 ;  /* 0x0000001302007986 */ /* 0x001fe2000c101924 */
[----:B------:R-:W-:Y:S05]  /*87d0*/  EXIT ;  /* 0x000000000000794d */ /* 0x000fea0003800000 */
.L_x_8269:
        /* <DEDUP_REMOVED lines=10> */
.L_x_19639:


//--------------------- .text._ZN2at6native18elementwise_kernelILi128ELi4EZNS0_22gpu_kernel_impl_nocastIZZZNS0_22reciprocal_kernel_cudaERNS_18TensorIteratorBaseEENKUlvE_clEvENKUlvE4_clEvEUlN3c108BFloat16EE_EEvS4_RKT_EUliE_EEviT1_ --------------------------
	.section	.text._ZN2at6native18elementwise_kernelILi128ELi4EZNS0_22gpu_kernel_impl_nocastIZZZNS0_22reciprocal_kernel_cudaERNS_18TensorIteratorBaseEENKUlvE_clEvENKUlvE4_clEvEUlN3c108BFloat16EE_EEvS4_RKT_EUliE_EEviT1_,"ax",@progbits
	.align	128
        .global         _ZN2at6native18elementwise_kernelILi128ELi4EZNS0_22gpu_kernel_impl_nocastIZZZNS0_22reciprocal_kernel_cudaERNS_18TensorIteratorBaseEENKUlvE_clEvENKUlvE4_clEvEUlN3c108BFloat16EE_EEvS4_RKT_EUliE_EEviT1_
        .type           _ZN2at6native18elementwise_kernelILi128ELi4EZNS0_22gpu_kernel_impl_nocastIZZZNS0_22reciprocal_kernel_cudaERNS_18TensorIteratorBaseEENKUlvE_clEvENKUlvE4_clEvEUlN3c108BFloat16EE_EEvS4_RKT_EUliE_EEviT1_,@function
        .size           _ZN2at6native18elementwise_kernelILi128ELi4EZNS0_22gpu_kernel_impl_nocastIZZZNS0_22reciprocal_kernel_cudaERNS_18TensorIteratorBaseEENKUlvE_clEvENKUlvE4_clEvEUlN3c108BFloat16EE_EEvS4_RKT_EUliE_EEviT1_,(.L_x_19640 - _ZN2at6native18elementwise_kernelILi128ELi4EZNS0_22gpu_kernel_impl_nocastIZZZNS0_22reciprocal_kernel_cudaERNS_18TensorIteratorBaseEENKUlvE_clEvENKUlvE4_clEvEUlN3c108BFloat16EE_EEvS4_RKT_EUliE_EEviT1_)
        .other          _ZN2at6native18elementwise_kernelILi128ELi4EZNS0_22gpu_kernel_impl_nocastIZZZNS0_22reciprocal_kernel_cudaERNS_18TensorIteratorBaseEENKUlvE_clEvENKUlvE4_clEvEUlN3c108BFloat16EE_EEvS4_RKT_EUliE_EEviT1_,@"STO_CUDA_ENTRY STV_DEFAULT"
_ZN2at6native18elementwise_kernelILi128ELi4EZNS0_22gpu_kernel_impl_nocastIZZZNS0_22reciprocal_kernel_cudaERNS_18TensorIteratorBaseEENKUlvE_clEvENKUlvE4_clEvEUlN3c108BFloat16EE_EEvS4_RKT_EUliE_EEviT1_:
.text._ZN2at6native18elementwise_kernelILi128ELi4EZNS0_22gpu_kernel_impl_nocastIZZZNS0_22reciprocal_kernel_cudaERNS_18TensorIteratorBaseEENKUlvE_clEvENKUlvE4_clEvEUlN3c108BFloat16EE_EEvS4_RKT_EUliE_EEviT1_:
        /* <DEDUP_REMOVED lines=311> */
.L_x_8272:
        /* <DEDUP_REMOVED lines=9> */
[----:B------:R-:W0:Y:S02]  /*1400*/  MUFU.RCP R6, R6 ;  /* 0x0000000600067308 */ /* 0x000e240000001000 */
[----:B0-----:R-:W-:-:S05]  /*1410*/  FADD.FTZ R7, R6, -RZ ;  /* 0x800000ff06077221 */ /* 0x001fca0000010000 */
[----:B------:R-:W-:-:S05]  /*1420*/  F2FP.BF16.F32.PACK_AB R7, RZ, R7 ;  /* 0x00000007ff07723e */ /* 0x000fca00000010ff */
[----:B------:R0:W-:Y:S02]  /*1430*/  STG.E.U16 desc[UR4][R2.64], R7 ;  /* 0x0000000702007986 */ /* 0x0001e4000c101504 */
.L_x_8271:
[----:B------:R-:W-:Y:S05]  /*1440*/  BSYNC B0 ;  /* 0x0000000000007941 */ /* 0x000fea0003800000 */
.L_x_8270:
        /* <DEDUP_REMOVED lines=305> */
.L_x_8275:
        /* <DEDUP_REMOVED lines=8> */
[----:B------:R-:W-:Y:S02]  /*27e0*/  ISETP.GE.AND P0, PT, R0, UR6, PT ;  /* 0x0000000600007c0c */ /* 0x000fe4000bf06270 */
[----:B--2---:R-:W-:-:S06]  /*27f0*/  SHF.L.U32 R6, R4, 0x10, RZ ;  /* 0x0000001004067819 */ /* 0x004fcc00000006ff */
[----:B------:R-:W0:Y:S02]  /*2800*/  MUFU.RCP R6, R6 ;  /* 0x0000000600067308 */ /* 0x000e240000001000 */
[----:B0-----:R-:W-:-:S05]  /*2810*/  FADD.FTZ R7, R6, -RZ ;  /* 0x800000ff06077221 */ /* 0x001fca0000010000 */
[----:B------:R-:W-:-:S05]  /*2820*/  F2FP.BF16.F32.PACK_AB R7, RZ, R7 ;  /* 0x00000007ff07723e */ /* 0x000fca00000010ff */
[----:B------:R1:W-:Y:S01]  /*2830*/  STG.E.U16 desc[UR4][R2.64], R7 ;  /* 0x0000000702007986 */ /* 0x0003e2000c101504 */
[----:B------:R-:W-:Y:S05]  /*2840*/  @P0 BRA `(.L_x_8274) ;  /* 0x0000001000ec0947 */ /* 0x000fea0003800000 */
[----:B------:R-:W0:Y:S01]  /*2850*/  LDC R8, c[0x0][0x218] ;  /* 0x00008600ff087b82 */ /* 0x000e220000000800 */
[----:B-1----:R-:W-:Y:S02]  /*2860*/  CS2R R2, SRZ ;  /* 0x0000000000027805 */ /* 0x002fe4000001ff00 */
[----:B0-----:R-:W-:-:S13]  /*2870*/  ISETP.NE.AND P0, PT, R8, RZ, PT ;  /* 0x000000ff0800720c */ /* 0x001fda0003f05270 */
        /* <DEDUP_REMOVED lines=299> */
.L_x_8276:
        /* <DEDUP_REMOVED lines=9> */
[----:B------:R-:W0:Y:S02]  /*3bc0*/  MUFU.RCP R6, R6 ;  /* 0x0000000600067308 */ /* 0x000e240000001000 */
[----:B0-----:R-:W-:-:S05]  /*3bd0*/  FADD.FTZ R7, R6, -RZ ;  /* 0x800000ff06077221 */ /* 0x001fca0000010000 */
[----:B------:R-:W-:-:S05]  /*3be0*/  F2FP.BF16.F32.PACK_AB R7, RZ, R7 ;  /* 0x00000007ff07723e */ /* 0x000fca00000010ff */
[----:B------:R2:W-:Y:S02]  /*3bf0*/  STG.E.U16 desc[UR4][R2.64], R7 ;  /* 0x0000000702007986 */ /* 0x0005e4000c101504 */
.L_x_8274:
[----:B------:R-:W-:Y:S05]  /*3c00*/  BSYNC B0 ;  /* 0x0000000000007941 */ /* 0x000fea0003800000 */
.L_x_8273:
        /* <DEDUP_REMOVED lines=304> */
.L_x_8277:
        /* <DEDUP_REMOVED lines=8> */
[----:B------:R-:W0:Y:S02]  /*4f90*/  MUFU.RCP R0, R0 ;  /* 0x0000000000007308 */ /* 0x000e240000001000 */
[----:B0-----:R-:W-:-:S05]  /*4fa0*/  FADD.FTZ R6, R0, -RZ ;  /* 0x800000ff00067221 */ /* 0x001fca0000010000 */
[----:B------:R-:W-:-:S05]  /*4fb0*/  F2FP.BF16.F32.PACK_AB R6, RZ, R6 ;  /* 0x00000006ff06723e */ /* 0x000fca00000010ff */
[----:B------:R-:W-:Y:S01]  /*4fc0*/  STG.E.U16 desc[UR4][R2.64], R6 ;  /* 0x0000000602007986 */ /* 0x000fe2000c101504 */
[----:B------:R-:W-:Y:S05]  /*4fd0*/  EXIT ;  /* 0x000000000000794d */ /* 0x000fea0003800000 */
.L_x_8278:
        /* <DEDUP_REMOVED lines=10> */
.L_x_19640:


//--------------------- .text._ZN2at6native27unrolled_elementwise_kernelIZZZNS0_22reciprocal_kernel_cudaERNS_18TensorIteratorBaseEENKUlvE_clEvENKUlvE4_clEvEUlN3c108BFloat16EE_St5arrayIPcLm2EELi4E23TrivialOffsetCalculatorILi1EjESD_NS0_6memory15LoadWithoutCastENSE_16StoreWithoutCastEEEviT_T0_T2_T3_T4_T5_ --------------------------
	.section	.text._ZN2at6native27unrolled_elementwise_kernelIZZZNS0_22reciprocal_kernel_cudaERNS_18TensorIteratorBaseEENKUlvE_clEvENKUlvE4_clEvEUlN3c108BFloat16EE_St5arrayIPcLm2EELi4E23TrivialOffsetCalculatorILi1EjESD_NS0_6memory15LoadWithoutCastENSE_16StoreWithoutCastEEEviT_T0_T2_T3_T4_T5_,"ax",@progbits
	.align	128
        .global         _ZN2at6native27unrolled_elementwise_kernelIZZZNS0_22reciprocal_kernel_cudaERNS_18TensorIteratorBaseEENKUlvE_clEvENKUlvE4_clEvEUlN3c108BFloat16EE_St5arrayIPcLm2EELi4E23TrivialOffsetCalculatorILi1EjESD_NS0_6memory15LoadWithoutCastENSE_16StoreWithoutCastEEEviT_T0_T2_T3_T4_T5_
        .type           _ZN2at6native27unrolled_elementwise_kernelIZZZNS0_22reciprocal_kernel_cudaERNS_18TensorIteratorBaseEENKUlvE_clEvENKUlvE4_clEvEUlN3c108BFloat16EE_St5arrayIPcLm2EELi4E23TrivialOffsetCalculatorILi1EjESD_NS0_6memory15LoadWithoutCastENSE_16StoreWithoutCastEEEviT_T0_T2_T3_T4_T5_,@function
        .size           _ZN2at6native27unrolled_elementwise_kernelIZZZNS0_22reciprocal_kernel_cudaERNS_18TensorIteratorBaseEENKUlvE_clEvENKUlvE4_clEvEUlN3c108BFloat16EE_St5arrayIPcLm2EELi4E23TrivialOffsetCalculatorILi1EjESD_NS0_6memory15LoadWithoutCastENSE_16StoreWithoutCastEEEviT_T0_T2_T3_T4_T5_,(.L_x_19641 - _ZN2at6native27unrolled_elementwise_kernelIZZZNS0_22reciprocal_kernel_cudaERNS_18TensorIteratorBaseEENKUlvE_clEvENKUlvE4_clEvEUlN3c108BFloat16EE_St5arrayIPcLm2EELi4E23TrivialOffsetCalculatorILi1EjESD_NS0_6memory15LoadWithoutCastENSE_16StoreWithoutCastEEEviT_T0_T2_T3_T4_T5_)
        .other          _ZN2at6native27unrolled_elementwise_kernelIZZZNS0_22reciprocal_kernel_cudaERNS_18TensorIteratorBaseEENKUlvE_clEvENKUlvE4_clEvEUlN3c108BFloat16EE_St5arrayIPcLm2EELi4E23TrivialOffsetCalculatorILi1EjESD_NS0_6memory15LoadWithoutCastENSE_16StoreWithoutCastEEEviT_T0_T2_T3_T4_T5_,@"STO_CUDA_ENTRY STV_DEFAULT"
_ZN2at6native27unrolled_elementwise_kernelIZZZNS0_22reciprocal_kernel_cudaERNS_18TensorIteratorBaseEENKUlvE_clEvENKUlvE4_clEvEUlN3c108BFloat16EE_St5arrayIPcLm2EELi4E23TrivialOffsetCalculatorILi1EjESD_NS0_6memory15LoadWithoutCastENSE_16StoreWithoutCastEEEviT_T0_T2_T3_T4_T5_:
.text._ZN2at6native27unrolled_elementwise_kernelIZZZNS0_22reciprocal_kernel_cudaERNS_18TensorIteratorBaseEENKUlvE_clEvENKUlvE4_clEvEUlN3c108BFloat16EE_St5arrayIPcLm2EELi4E23TrivialOffsetCalculatorILi1EjESD_NS0_6memory15LoadWithoutCastENSE_16StoreWithoutCastEEEviT_T0_T2_T3_T4_T5_:
[----:B------:R-:W-:Y:S01]  /*0000*/  LDC R1, c[0x0][0x28] ;  /* 0x00000a00ff017b82 */ /* 0x000fe20000000800 */
[----:B------:R-:W0:Y:S07]  /*0010*/  S2R R0, SR_CTAID.X ;  /* 0x0000000000007919 */ /* 0x000e2e0000002500 */
[----:B------:R-:W0:Y:S01]  /*0020*/  LDC R7, c[0x0][0x210] ;  /* 0x00008400ff077b82 */ /* 0x000e220000000800 */
[----:B------:R-:W-:Y:S01]  /*0030*/  PRMT R8, RZ, 0x7610, R8 ;  /* 0x00007610ff087816 */ /* 0x000fe20000000008 */
        /* <DEDUP_REMOVED lines=14> */
[----:B------:R0:W2:Y:S07]  /*0120*/  @!P0 LDG.E.U16 R8, desc[UR4][R10.64] ;  /* 0x000000040a088981 */ /* 0x0000ae000c1e1500 */
[----:B------:R-:W3:Y:S01]  /*0130*/  @!P2 LDC.64 R6, c[0x0][0x220] ;  /* 0x00008800ff06ab82 */ /* 0x000ee20000000a00 */
[----:B-1----:R-:W-:Y:S01]  /*0140*/  @!P1 IMAD.WIDE.U32 R14, R19, 0x2, R14 ;  /* 0x00000002130e9825 */ /* 0x002fe200078e000e */
[----:B------:R-:W-:Y:S02]  /*0150*/  @!P2 LEA R19, R0, R13, 0x9 ;  /* 0x0000000d0013a211 */ /* 0x000fe400078e48ff */
[----:B------:R-:W-:-:S06]  /*0160*/  PRMT R12, RZ, 0x7610, R12 ;  /* 0x00007610ff0c7816 */ /* 0x000fcc000000000c */
[----:B------:R1:W4:Y:S01]  /*0170*/  @!P1 LDG.E.U16 R12, desc[UR4][R14.64] ;  /* 0x000000040e0c9981 */ /* 0x000322000c1e1500 */
[----:B---3--:R-:W-:Y:S01]  /*0180*/  @!P2 IMAD.WIDE.U32 R18, R19, 0x2, R6 ;  /* 0x000000021312a825 */ /* 0x008fe200078e0006 */
[----:B------:R-:W-:-:S06]  /*0190*/  PRMT R7, RZ, 0x7610, R7 ;  /* 0x00007610ff077816 */ /* 0x000fcc0000000007 */
[----:B------:R-:W3:Y:S01]  /*01a0*/  @!P2 LDG.E.U16 R7, desc[UR4][R18.64] ;  /* 0x000000041207a981 */ /* 0x000ee2000c1e1500 */
[----:B------:R-:W-:-:S05]  /*01b0*/  @!P2 VIADD R13, R13, 0x80 ;  /* 0x000000800d0da836 */ /* 0x000fca0000000000 */
[----:B------:R-:W-:-:S13]  /*01c0*/  ISETP.GE.AND P1, PT, R13, R2, PT ;  /* 0x000000020d00720c */ /* 0x000fda0003f26270 */
[----:B------:R-:W1:Y:S01]  /*01d0*/  @!P1 LDC.64 R16, c[0x0][0x220] ;  /* 0x00008800ff109b82 */ /* 0x000e620000000a00 */
[----:B0-----:R-:W-:Y:S01]  /*01e0*/  @!P1 IMAD R11, R0, 0x200, R13 ;  /* 0x00000200000b9824 */ /* 0x001fe200078e020d */
[----:B------:R-:W-:-:S04]  /*01f0*/  IADD3 R21, R9, 0x80, RZ ;  /* 0x0000008009157810 */ /* 0x000fc80007ffe0ff */
[----:B------:R-:W-:Y:S01]  /*0200*/  ISETP.GE.AND P2, PT, R21, R2, PT ;  /* 0x000000021500720c */ /* 0x000fe20003f46270 */
[----:B-1----:R-:W-:-:S04]  /*0210*/  @!P1 IMAD.WIDE.U32 R16, R11, 0x2, R16 ;  /* 0x000000020b109825 */ /* 0x002fc800078e0010 */
[----:B------:R-:W-:-:S05]  /*0220*/  VIADD R11, R9, 0x100 ;  /* 0x00000100090b7836 */ /* 0x000fca0000000000 */
[----:B------:R-:W-:Y:S02]  /*0230*/  ISETP.GE.AND P3, PT, R11, R2, PT ;  /* 0x000000020b00720c */ /* 0x000fe40003f66270 */
[----:B------:R-:W0:Y:S01]  /*0240*/  @!P0 LDC.64 R10, c[0x0][0x218] ;  /* 0x00008600ff0a8b82 */ /* 0x000e220000000a00 */
[----:B------:R-:W-:-:S06]  /*0250*/  PRMT R6, RZ, 0x7610, R6 ;  /* 0x00007610ff067816 */ /* 0x000fcc0000000006 */
[----:B------:R1:W5:Y:S01]  /*0260*/  @!P1 LDG.E.U16 R6, desc[UR4][R16.64] ;  /* 0x0000000410069981 */ /* 0x000362000c1e1500 */
[----:B------:R-:W-:Y:S01]  /*0270*/  IADD3 R15, R9, 0x180, RZ ;  /* 0x00000180090f7810 */ /* 0x000fe20007ffe0ff */
[----:B-1----:R-:W-:Y:S01]  /*0280*/  @!P0 IMAD R17, R0, 0x200, R9 ;  /* 0x0000020000118824 */ /* 0x002fe200078e0209 */
[----:B------:R-:W-:-:S03]  /*0290*/  @!P0 MOV R9, R21 ;  /* 0x0000001500098202 */ /* 0x000fc60000000f00 */
[----:B0-----:R-:W-:Y:S01]  /*02a0*/  @!P0 IMAD.WIDE.U32 R10, R17, 0x2, R10 ;  /* 0x00000002110a8825 */ /* 0x001fe200078e000a */
[-C--:B------:R-:W-:Y:S01]  /*02b0*/  ISETP.GE.AND P4, PT, R9, R2.reuse, PT ;  /* 0x000000020900720c */ /* 0x080fe20003f86270 */
[----:B------:R-:W-:Y:S01]  /*02c0*/  BSSY B0, `(.L_x_8279) ;  /* 0x000001c000007945 */ /* 0x000fe20003800000 */
[----:B------:R-:W-:Y:S01]  /*02d0*/  ISETP.GE.AND P1, PT, R15, R2, PT ;  /* 0x000000020f00720c */ /* 0x000fe20003f26270 */
[----:B--2---:R-:W-:-:S06]  /*02e0*/  @!P0 IMAD.U32 R8, R8, 0x10000, RZ ;  /* 0x0001000008088824 */ /* 0x004fcc00078e00ff */
[----:B------:R-:W0:Y:S01]  /*02f0*/  @!P0 MUFU.RCP R8, R8 ;  /* 0x0000000800088308 */ /* 0x000e220000001000 */
[----:B----4-:R-:W-:Y:S01]  /*0300*/  @!P2 SHF.L.U32 R12, R12, 0x10, RZ ;  /* 0x000000100c0ca819 */ /* 0x010fe200000006ff */
[----:B---3--:R-:W-:Y:S02]  /*0310*/  @!P3 IMAD.U32 R13, R7, 0x10000, RZ ;  /* 0x00010000070db824 */ /* 0x008fe400078e00ff */
[----:B0-----:R-:W-:-:S05]  /*0320*/  @!P0 FADD.FTZ R7, R8, -RZ ;  /* 0x800000ff08078221 */ /* 0x001fca0000010000 */
[----:B------:R-:W-:Y:S01]  /*0330*/  @!P0 F2FP.BF16.F32.PACK_AB R5, RZ, R7 ;  /* 0x00000007ff05823e */ /* 0x000fe200000010ff */
[----:B------:R-:W0:Y:S03]  /*0340*/  @!P2 MUFU.RCP R12, R12 ;  /* 0x0000000c000ca308 */ /* 0x000e260000001000 */
[----:B------:R-:W-:-:S05]  /*0350*/  PRMT R8, R5, 0x7610, R8 ;  /* 0x0000761005087816 */ /* 0x000fca0000000008 */
[----:B------:R-:W1:Y:S01]  /*0360*/  @!P3 MUFU.RCP R13, R13 ;  /* 0x0000000d000db308 */ /* 0x000e620000001000 */
[----:B------:R2:W-:Y:S01]  /*0370*/  @!P0 STG.E.U16 desc[UR4][R10.64], R8 ;  /* 0x000000080a008986 */ /* 0x0005e2000c101504 */
[----:B0-----:R-:W-:Y:S01]  /*0380*/  @!P2 FADD.FTZ R5, R12, -RZ ;  /* 0x800000ff0c05a221 */ /* 0x001fe20000010000 */
[----:B-1----:R-:W-:-:S04]  /*0390*/  @!P3 FADD.FTZ R7, R13, -RZ ;  /* 0x800000ff0d07b221 */ /* 0x002fc80000010000 */
[----:B------:R-:W-:Y:S02]  /*03a0*/  @!P2 F2FP.BF16.F32.PACK_AB R4, RZ, R5 ;  /* 0x00000005ff04a23e */ /* 0x000fe400000010ff */
[----:B------:R-:W-:Y:S01]  /*03b0*/  @!P3 F2FP.BF16.F32.PACK_AB R3, RZ, R7 ;  /* 0x00000007ff03b23e */ /* 0x000fe200000010ff */
[----:B--2---:R-:W-:Y:S06]  /*03c0*/  @P4 BRA `(.L_x_8280) ;  /* 0x00000000002c4947 */ /* 0x004fec0003800000 */
[----:B------:R-:W0:Y:S01]  /*03d0*/  LDC.64 R10, c[0x0][0x218] ;  /* 0x00008600ff0a7b82 */ /* 0x000e220000000a00 */
[----:B------:R-:W-:Y:S01]  /*03e0*/  IMAD R5, R0, 0x200, R9 ;  /* 0x0000020000057824 */ /* 0x000fe200078e0209 */
[----:B------:R-:W-:Y:S02]  /*03f0*/  IADD3 R9, R9, 0x80, RZ ;  /* 0x0000008009097810 */ /* 0x000fe40007ffe0ff */
[----:B------:R-:W-:Y:S02]  /*0400*/  PRMT R8, R4, 0x7610, R8 ;  /* 0x0000761004087816 */ /* 0x000fe40000000008 */
[----:B------:R-:W-:-:S13]  /*0410*/  ISETP.GE.AND P0, PT, R9, R2, PT ;  /* 0x000000020900720c */ /* 0x000fda0003f06270 */
[----:B------:R-:W-:Y:S01]  /*0420*/  @!P0 IMAD R7, R0, 0x200, R9 ;  /* 0x0000020000078824 */ /* 0x000fe200078e0209 */
[----:B------:R-:W-:Y:S01]  /*0430*/  @!P0 IADD3 R9, R9, 0x80, RZ ;  /* 0x0000008009098810 */ /* 0x000fe20007ffe0ff */
[----:B0-----:R-:W-:-:S04]  /*0440*/  IMAD.WIDE.U32 R4, R5, 0x2, R10 ;  /* 0x0000000205047825 */ /* 0x001fc800078e000a */
[----:B------:R-:W-:Y:S01]  /*0450*/  @!P0 IMAD.WIDE.U32 R10, R7, 0x2, R10 ;  /* 0x00000002070a8825 */ /* 0x000fe200078e000a */
[----:B------:R0:W-:Y:S04]  /*0460*/  STG.E.U16 desc[UR4][R4.64], R8 ;  /* 0x0000000804007986 */ /* 0x0001e8000c101504 */
[----:B------:R0:W-:Y:S02]  /*0470*/  @!P0 STG.E.U16 desc[UR4][R10.64], R3 ;  /* 0x000000030a008986 */ /* 0x0001e4000c101504 */
.L_x_8280:
[----:B------:R-:W-:Y:S05]  /*0480*/  BSYNC B0 ;  /* 0x0000000000007941 */ /* 0x000fea0003800000 */
.L_x_8279:
[----:B-----5:R-:W-:Y:S01]  /*0490*/  @!P1 IMAD.U32 R6, R6, 0x10000, RZ ;  /* 0x0001000006069824 */ /* 0x020fe200078e00ff */
[----:B------:R-:W-:-:S03]  /*04a0*/  ISETP.GE.AND P0, PT, R9, R2, PT ;  /* 0x000000020900720c */ /* 0x000fc60003f06270 */
[----:B0-----:R0:W1:Y:S10]  /*04b0*/  @!P1 MUFU.RCP R4, R6 ;  /* 0x0000000600049308 */ /* 0x0010740000001000 */
[----:B0-----:R-:W-:Y:S05]  /*04c0*/  @P0 EXIT ;  /* 0x000000000000094d */ /* 0x001fea0003800000 */
[----:B------:R-:W0:Y:S01]  /*04d0*/  LDC.64 R2, c[0x0][0x218] ;  /* 0x00008600ff027b82 */ /* 0x000e220000000a00 */
[----:B-1----:R-:W-:Y:S01]  /*04e0*/  @!P1 FADD.FTZ R4, R4, -RZ ;  /* 0x800000ff04049221 */ /* 0x002fe20000010000 */
[----:B------:R-:W-:-:S04]  /*04f0*/  LEA R9, R0, R9, 0x9 ;  /* 0x0000000900097211 */ /* 0x000fc800078e48ff */
[----:B------:R-:W-:Y:S01]  /*0500*/  @!P1 F2FP.BF16.F32.PACK_AB R5, RZ, R4 ;  /* 0x00000004ff05923e */ /* 0x000fe200000010ff */
[----:B0-----:R-:W-:-:S05]  /*0510*/  IMAD.WIDE.U32 R2, R9, 0x2, R2 ;  /* 0x0000000209027825 */ /* 0x001fca00078e0002 */
[----:B------:R-:W-:Y:S01]  /*0520*/  STG.E.U16 desc[UR4][R2.64], R5 ;  /* 0x0000000502007986 */ /* 0x000fe2000c101504 */
[----:B------:R-:W-:Y:S05]  /*0530*/  EXIT ;  /* 0x000000000000794d */ /* 0x000fea0003800000 */
.L_x_8281:
        /* <DEDUP_REMOVED lines=12> */
.L_x_19641:


//--------------------- .text._ZN2at6native29vectorized_elementwise_kernelILi2EZZZNS0_22reciprocal_kernel_cudaERNS_18TensorIteratorBaseEENKUlvE_clEvENKUlvE4_clEvEUlN3c108BFloat16EE_St5arrayIPcLm2EEEEviT0_T1_ --------------------------
	.section	.text._ZN2at6native29vectorized_elementwise_kernelILi2EZZZNS0_22reciprocal_kernel_cudaERNS_18TensorIteratorBaseEENKUlvE_clEvENKUlvE4_clEvEUlN3c108BFloat16EE_St5arrayIPcLm2EEEEviT0_T1_,"ax",@progbits
	.align	128
        .global         _ZN2at6native29vectorized_elementwise_kernelILi2EZZZNS0_22reciprocal_kernel_cudaERNS_18TensorIteratorBaseEENKUlvE_clEvENKUlvE4_clEvEUlN3c108BFloat16EE_St5arrayIPcLm2EEEEviT0_T1_
        .type           _ZN2at6native29vectorized_elementwise_kernelILi2EZZZNS0_22reciprocal_kernel_cudaERNS_18TensorIteratorBaseEENKUlvE_clEvENKUlvE4_clEvEUlN3c108BFloat16EE_St5arrayIPcLm2EEEEviT0_T1_,@function
        .size           _ZN2at6native29vectorized_elementwise_kernelILi2EZZZNS0_22reciprocal_kernel_cudaERNS_18TensorIteratorBaseEENKUlvE_clEvENKUlvE4_clEvEUlN3c108BFloat16EE_St5arrayIPcLm2EEEEviT0_T1_,(.L_x_19642 - _ZN2at6native29vectorized_elementwise_kernelILi2EZZZNS0_22reciprocal_kernel_cudaERNS_18TensorIteratorBaseEENKUlvE_clEvENKUlvE4_clEvEUlN3c108BFloat16EE_St5arrayIPcLm2EEEEviT0_T1_)
        .other          _ZN2at6native29vectorized_elementwise_kernelILi2EZZZNS0_22reciprocal_kernel_cudaERNS_18TensorIteratorBaseEENKUlvE_clEvENKUlvE4_clEvEUlN3c108BFloat16EE_St5arrayIPcLm2EEEEviT0_T1_,@"STO_CUDA_ENTRY STV_DEFAULT"
_ZN2at6native29vectorized_elementwise_kernelILi2EZZZNS0_22reciprocal_kernel_cudaERNS_18TensorIteratorBaseEENKUlvE_clEvENKUlvE4_clEvEUlN3c108BFloat16EE_St5arrayIPcLm2EEEEviT0_T1_:
.text._ZN2at6native29vectorized_elementwise_kernelILi2EZZZNS0_22reciprocal_kernel_cudaERNS_18TensorIteratorBaseEENKUlvE_clEvENKUlvE4_clEvEUlN3c108BFloat16EE_St5arrayIPcLm2EEEEviT0_T1_:
        /* <DEDUP_REMOVED lines=15> */
[----:B------:R0:W5:Y:S02]  /*00f0*/  LDG.E R13, desc[UR4][R4.64+0x600] ;  /* 0x00060004040d7981 */ /* 0x000164000c1e1900 */
[----:B0-----:R-:W0:Y:S02]  /*0100*/  LDC.64 R4, c[0x0][0x218] ;  /* 0x00008600ff047b82 */ /* 0x001e240000000a00 */
[----:B0-----:R-:W-:-:S04]  /*0110*/  IMAD.WIDE.U32 R4, R0, 0x2, R4 ;  /* 0x0000000200047825 */ /* 0x001fc800078e0004 */
[----:B------:R-:W-:-:S04]  /*0120*/  IMAD.WIDE R4, R2, 0x4, R4 ;  /* 0x0000000402047825 */ /* 0x000fc800078e0204 */
[C---:B--2---:R-:W-:Y:S01]  /*0130*/  IMAD.U32 R6, R3.reuse, 0x10000, RZ ;  /* 0x0001000003067824 */ /* 0x044fe200078e00ff */
[----:B------:R-:W-:Y:S02]  /*0140*/  PRMT R3, R3, 0x7632, R3 ;  /* 0x0000763203037816 */ /* 0x000fe40000000003 */
[----:B---3--:R-:W-:Y:S02]  /*0150*/  SHF.L.U32 R8, R9, 0x10, RZ ;  /* 0x0000001009087819 */ /* 0x008fe400000006ff */
[----:B------:R-:W-:Y:S01]  /*0160*/  SHF.L.U32 R7, R3, 0x10, RZ ;  /* 0x0000001003077819 */ /* 0x000fe200000006ff */
[----:B------:R-:W0:Y:S01]  /*0170*/  MUFU.RCP R6, R6 ;  /* 0x0000000600067308 */ /* 0x000e220000001000 */
[----:B------:R-:W-:Y:S01]  /*0180*/  PRMT R3, R9, 0x7632, R3 ;  /* 0x0000763209037816 */ /* 0x000fe20000000003 */
[----:B----4-:R-:W-:Y:S02]  /*0190*/  IMAD.U32 R10, R12, 0x10000, RZ ;  /* 0x000100000c0a7824 */ /* 0x010fe400078e00ff */
[----:B-----5:R-:W-:-:S02]  /*01a0*/  IMAD.U32 R11, R13, 0x10000, RZ ;  /* 0x000100000d0b7824 */ /* 0x020fc400078e00ff */
[----:B------:R-:W-:Y:S01]  /*01b0*/  IMAD.U32 R9, R3, 0x10000, RZ ;  /* 0x0001000003097824 */ /* 0x000fe200078e00ff */
[----:B------:R-:W-:Y:S01]  /*01c0*/  PRMT R3, R12, 0x7632, R3 ;  /* 0x000076320c037816 */ /* 0x000fe20000000003 */
[----:B------:R1:W-:Y:S08]  /*01d0*/  MUFU.RCP R14, R10 ;  /* 0x0000000a000e7308 */ /* 0x0003f00000001000 */
[----:B------:R-:W2:Y:S01]  /*01e0*/  MUFU.RCP R7, R7 ;  /* 0x0000000700077308 */ /* 0x000ea20000001000 */
[----:B-1----:R-:W-:Y:S01]  /*01f0*/  IMAD.U32 R10, R3, 0x10000, RZ ;  /* 0x00010000030a7824 */ /* 0x002fe200078e00ff */
[----:B------:R-:W-:Y:S01]  /*0200*/  PRMT R3, R13, 0x7632, R3 ;  /* 0x000076320d037816 */ /* 0x000fe20000000003 */
[----:B0-----:R-:W-:-:S03]  /*0210*/  FADD.FTZ R0, R6, -RZ ;  /* 0x800000ff06007221 */ /* 0x001fc60000010000 */
[----:B------:R-:W-:Y:S02]  /*0220*/  SHF.L.U32 R12, R3, 0x10, RZ ;  /* 0x00000010030c7819 */ /* 0x000fe400000006ff */
[----:B------:R-:W0:Y:S08]  /*0230*/  MUFU.RCP R9, R9 ;  /* 0x0000000900097308 */ /* 0x000e300000001000 */
[----:B------:R-:W1:Y:S01]  /*0240*/  MUFU.RCP R8, R8 ;  /* 0x0000000800087308 */ /* 0x000e620000001000 */
[----:B--2---:R-:W-:-:S05]  /*0250*/  FADD.FTZ R3, R7, -RZ ;  /* 0x800000ff07037221 */ /* 0x004fca0000010000 */
[----:B------:R-:W-:Y:S02]  /*0260*/  F2FP.BF16.F32.PACK_AB R3, R3, R0 ;  /* 0x000000000303723e */ /* 0x000fe400000010ff */
[----:B------:R-:W2:Y:S01]  /*0270*/  MUFU.RCP R10, R10 ;  /* 0x0000000a000a7308 */ /* 0x000ea20000001000 */
[----:B0-----:R-:W-:Y:S02]  /*0280*/  FADD.FTZ R7, R9, -RZ ;  /* 0x800000ff09077221 */ /* 0x001fe40000010000 */
[----:B------:R-:W-:Y:S05]  /*0290*/  STG.E desc[UR4][R4.64], R3 ;  /* 0x0000000304007986 */ /* 0x000fea000c101904 */
[----:B------:R-:W0:Y:S01]  /*02a0*/  MUFU.RCP R11, R11 ;  /* 0x0000000b000b7308 */ /* 0x000e220000001000 */
[----:B-1----:R-:W-:Y:S01]  /*02b0*/  FADD.FTZ R6, R8, -RZ ;  /* 0x800000ff08067221 */ /* 0x002fe20000010000 */
[----:B------:R-:W-:-:S04]  /*02c0*/  FADD.FTZ R8, R14, -RZ ;  /* 0x800000ff0e087221 */ /* 0x000fc80000010000 */
[----:B------:R-:W-:Y:S02]  /*02d0*/  F2FP.BF16.F32.PACK_AB R7, R7, R6 ;  /* 0x000000060707723e */ /* 0x000fe400000010ff */
[----:B------:R-:W1:Y:S01]  /*02e0*/  MUFU.RCP R12, R12 ;  /* 0x0000000c000c7308 */ /* 0x000e620000001000 */
[----:B--2---:R-:W-:Y:S02]  /*02f0*/  FADD.FTZ R9, R10, -RZ ;  /* 0x800000ff0a097221 */ /* 0x004fe40000010000 */
[----:B------:R-:W-:Y:S03]  /*0300*/  STG.E desc[UR4][R4.64+0x200], R7 ;  /* 0x0002000704007986 */ /* 0x000fe6000c101904 */
[----:B------:R-:W-:Y:S01]  /*0310*/  F2FP.BF16.F32.PACK_AB R9, R9, R8 ;  /* 0x000000080909723e */ /* 0x000fe200000010ff */
[----:B0-----:R-:W-:-:S04]  /*0320*/  FADD.FTZ R11, R11, -RZ ;  /* 0x800000ff0b0b7221 */ /* 0x001fc80000010000 */
[----:B------:R-:W-:Y:S01]  /*0330*/  STG.E desc[UR4][R4.64+0x400], R9 ;  /* 0x0004000904007986 */ /* 0x000fe2000c101904 */
[----:B-1----:R-:W-:-:S05]  /*0340*/  FADD.FTZ R10, R12, -RZ ;  /* 0x800000ff0c0a7221 */ /* 0x002fca0000010000 */
[----:B------:R-:W-:-:S05]  /*0350*/  F2FP.BF16.F32.PACK_AB R11, R10, R11 ;  /* 0x0000000b0a0b723e */ /* 0x000fca00000010ff */
[----:B------:R-:W-:Y:S01]  /*0360*/  STG.E desc[UR4][R4.64+0x600], R11 ;  /* 0x0006000b04007986 */ /* 0x000fe2000c101904 */
[----:B------:R-:W-:Y:S05]  /*0370*/  EXIT ;  /* 0x000000000000794d */ /* 0x000fea0003800000 */
.L_x_8282:
[----:B------:R-:W0:Y:S01]  /*0380*/  S2R R21, SR_TID.X ;  /* 0x0000000000157919 */ /* 0x000e220000002100 */
[----:B------:R-:W-:Y:S02]  /*0390*/  PRMT R20, RZ, 0x7610, R20 ;  /* 0x00007610ff147816 */ /* 0x000fe40000000014 */
[----:B0-----:R-:W-:Y:S01]  /*03a0*/  ISETP.GE.AND P0, PT, R21, R2, PT ;  /* 0x000000021500720c */ /* 0x001fe20003f06270 */
[----:B------:R-:W-:-:S12]  /*03b0*/  IMAD.MOV.U32 R23, RZ, RZ, R21 ;  /* 0x000000ffff177224 */ /* 0x000fd800078e0015 */
[----:B------:R-:W-:Y:S01]  /*03c0*/  @!P0 VIADD R23, R21, 0x80 ;  /* 0x0000008015178836 */ /* 0x000fe20000000000 */
[----:B------:R-:W0:Y:S01]  /*03d0*/  @!P0 LDC.64 R24, c[0x0][0x220] ;  /* 0x00008800ff188b82 */ /* 0x000e220000000a00 */
[----:B------:R-:W-:-:S03]  /*03e0*/  @!P0 IMAD.IADD R3, R0, 0x1, R21 ;  /* 0x0000000100038824 */ /* 0x000fc600078e0215 */
        /* <DEDUP_REMOVED lines=9> */
[----:B------:R-:W-:Y:S01]  /*0480*/  @!P5 IADD3 R23, R23, 0x80, RZ ;  /* 0x000000801717d810 */ /* 0x000fe20007ffe0ff */
[----:B------:R-:W0:Y:S03]  /*0490*/  @!P5 LDC.64 R12, c[0x0][0x220] ;  /* 0x00008800ff0cdb82 */ /* 0x000e260000000a00 */
[----:B------:R-:W-:Y:S01]  /*04a0*/  ISETP.GE.AND P4, PT, R23, R2, PT ;  /* 0x000000021700720c */ /* 0x000fe20003f86270 */
[----:B-1----:R-:W-:-:S05]  /*04b0*/  @!P6 IMAD.WIDE.U32 R16, R19, 0x2, R16 ;  /* 0x000000021310e825 */ /* 0x002fca00078e0010 */
[----:B------:R1:W3:Y:S07]  /*04c0*/  @!P6 LDG.E.U16 R3, desc[UR4][R16.64] ;  /* 0x000000041003e981 */ /* 0x0002ee000c1e1500 */
[----:B------:R-:W-:Y:S01]  /*04d0*/  @!P4 IMAD.IADD R15, R0, 0x1, R23 ;  /* 0x00000001000fc824 */ /* 0x000fe200078e0217 */
[----:B------:R-:W4:Y:S01]  /*04e0*/  @!P4 LDC.64 R28, c[0x0][0x220] ;  /* 0x00008800ff1ccb82 */ /* 0x000f220000000a00 */
[----:B------:R-:W-:-:S05]  /*04f0*/  @!P4 VIADD R23, R23, 0x80 ;  /* 0x000000801717c836 */ /* 0x000fca0000000000 */
[----:B------:R-:W-:-:S13]  /*0500*/  ISETP.GE.AND P3, PT, R23, R2, PT ;  /* 0x000000021700720c */ /* 0x000fda0003f66270 */
[----:B------:R-:W-:Y:S01]  /*0510*/  @!P3 IADD3 R26, R0, R23, RZ ;  /* 0x00000017001ab210 */ /* 0x000fe20007ffe0ff */
[----:B------:R-:W-:Y:S01]  /*0520*/  @!P3 VIADD R23, R23, 0x80 ;  /* 0x000000801717b836 */ /* 0x000fe20000000000 */
[----:B------:R-:W-:Y:S01]  /*0530*/  PRMT R22, RZ, 0x7610, R22 ;  /* 0x00007610ff167816 */ /* 0x000fe20000000016 */
[----:B0-----:R-:W-:Y:S01]  /*0540*/  @!P5 IMAD.WIDE.U32 R12, R14, 0x2, R12 ;  /* 0x000000020e0cd825 */ /* 0x001fe200078e000c */
[----:B------:R-:W0:Y:S02]  /*0550*/  @!P3 LDC.64 R18, c[0x0][0x220] ;  /* 0x00008800ff12bb82 */ /* 0x000e240000000a00 */
[-C--:B------:R-:W-:Y:S01]  /*0560*/  ISETP.GE.AND P2, PT, R23, R2.reuse, PT ;  /* 0x000000021700720c */ /* 0x080fe20003f46270 */
[----:B----4-:R-:W-:Y:S01]  /*0570*/  @!P4 IMAD.WIDE.U32 R28, R15, 0x2, R28 ;  /* 0x000000020f1cc825 */ /* 0x010fe200078e001c */
[----:B------:R4:W5:Y:S11]  /*0580*/  @!P5 LDG.E.U16 R22, desc[UR4][R12.64] ;  /* 0x000000040c16d981 */ /* 0x000976000c1e1500 */
[----:B------:R-:W-:Y:S01]  /*0590*/  @!P2 IMAD.IADD R27, R0, 0x1, R23 ;  /* 0x00000001001ba824 */ /* 0x000fe200078e0217 */
[----:B------:R-:W-:Y:S01]  /*05a0*/  @!P2 IADD3 R23, R23, 0x80, RZ ;  /* 0x000000801717a810 */ /* 0x000fe20007ffe0ff */
[----:B-1----:R-:W1:Y:S03]  /*05b0*/  @!P2 LDC.64 R16, c[0x0][0x220] ;  /* 0x00008800ff10ab82 */ /* 0x002e660000000a00 */
[----:B------:R-:W-:-:S13]  /*05c0*/  ISETP.GE.AND P1, PT, R23, R2, PT ;  /* 0x000000021700720c */ /* 0x000fda0003f26270 */
[----:B------:R-:W-:Y:S01]  /*05d0*/  @!P1 IMAD.IADD R25, R0, 0x1, R23 ;  /* 0x0000000100199824 */ /* 0x000fe200078e0217 */
[----:B------:R-:W-:Y:S01]  /*05e0*/  @!P1 IADD3 R23, R23, 0x80, RZ ;  /* 0x0000008017179810 */ /* 0x000fe20007ffe0ff */
[----:B----4-:R-:W4:Y:S03]  /*05f0*/  @!P1 LDC.64 R12, c[0x0][0x220] ;  /* 0x00008800ff0c9b82 */ /* 0x010f260000000a00 */
[----:B------:R-:W-:-:S13]  /*0600*/  ISETP.GE.AND P6, PT, R23, R2, PT ;  /* 0x000000021700720c */ /* 0x000fda0003fc6270 */
[----:B------:R-:W4:Y:S01]  /*0610*/  @!P6 LDC.64 R14, c[0x0][0x220] ;  /* 0x00008800ff0eeb82 */ /* 0x000f220000000a00 */
[----:B------:R-:W-:Y:S01]  /*0620*/  @!P6 IMAD.IADD R23, R0, 0x1, R23 ;  /* 0x000000010017e824 */ /* 0x000fe200078e0217 */
[----:B------:R-:W-:Y:S01]  /*0630*/  PRMT R24, RZ, 0x7610, R24 ;  /* 0x00007610ff187816 */ /* 0x000fe20000000018 */
[----:B0-----:R-:W-:Y:S01]  /*0640*/  @!P3 IMAD.WIDE.U32 R18, R26, 0x2, R18 ;  /* 0x000000021a12b825 */ /* 0x001fe200078e0012 */
[----:B------:R-:W-:-:S03]  /*0650*/  PRMT R26, RZ, 0x7610, R26 ;  /* 0x00007610ff1a7816 */ /* 0x000fc6000000001a */
[----:B-1----:R-:W-:Y:S01]  /*0660*/  @!P2 IMAD.WIDE.U32 R16, R27, 0x2, R16 ;  /* 0x000000021b10a825 */ /* 0x002fe200078e0010 */
[----:B------:R-:W-:Y:S01]  /*0670*/  PRMT R27, RZ, 0x7610, R27 ;  /* 0x00007610ff1b7816 */ /* 0x000fe2000000001b */
[----:B------:R-:W5:Y:S02]  /*0680*/  @!P4 LDG.E.U16 R24, desc[UR4][R28.64] ;  /* 0x000000041c18c981 */ /* 0x000f64000c1e1500 */
[----:B----4-:R-:W-:Y:S01]  /*0690*/  @!P1 IMAD.WIDE.U32 R12, R25, 0x2, R12 ;  /* 0x00000002190c9825 */ /* 0x010fe200078e000c */
[----:B------:R-:W-:Y:S01]  /*06a0*/  PRMT R25, RZ, 0x7610, R25 ;  /* 0x00007610ff197816 */ /* 0x000fe20000000019 */
[----:B------:R0:W4:Y:S04]  /*06b0*/  @!P3 LDG.E.U16 R26, desc[UR4][R18.64] ;  /* 0x00000004121ab981 */ /* 0x000128000c1e1500 */
[----:B------:R-:W4:Y:S04]  /*06c0*/  @!P2 LDG.E.U16 R27, desc[UR4][R16.64] ;  /* 0x00000004101ba981 */ /* 0x000f28000c1e1500 */
[----:B------:R1:W4:Y:S01]  /*06d0*/  @!P1 LDG.E.U16 R25, desc[UR4][R12.64] ;  /* 0x000000040c199981 */ /* 0x000322000c1e1500 */
[----:B------:R-:W-:Y:S01]  /*06e0*/  @!P6 IMAD.WIDE.U32 R14, R23, 0x2, R14 ;  /* 0x00000002170ee825 */ /* 0x000fe200078e000e */
[----:B------:R-:W-:-:S06]  /*06f0*/  PRMT R23, RZ, 0x7610, R23 ;  /* 0x00007610ff177816 */ /* 0x000fcc0000000017 */
[----:B------:R3:W4:Y:S01]  /*0700*/  @!P6 LDG.E.U16 R23, desc[UR4][R14.64] ;  /* 0x000000040e17e981 */ /* 0x000722000c1e1500 */
[----:B0-----:R-:W-:-:S05]  /*0710*/  VIADD R19, R21, 0x80 ;  /* 0x0000008015137836 */ /* 0x001fca0000000000 */
[-C--:B------:R-:W-:Y:S02]  /*0720*/  ISETP.GE.AND P6, PT, R19, R2.reuse, PT ;  /* 0x000000021300720c */ /* 0x080fe40003fc6270 */
[C---:B-1----:R-:W-:Y:S02]  /*0730*/  IADD3 R13, R21.reuse, 0x180, RZ ;  /* 0x00000180150d7810 */ /* 0x042fe40007ffe0ff */
[----:B------:R-:W-:Y:S02]  /*0740*/  IADD3 R17, R21, 0x100, RZ ;  /* 0x0000010015117810 */ /* 0x000fe40007ffe0ff */
[-C--:B------:R-:W-:Y:S02]  /*0750*/  ISETP.GE.AND P2, PT, R13, R2.reuse, PT ;  /* 0x000000020d00720c */ /* 0x080fe40003f46270 */
[----:B------:R-:W-:Y:S02]  /*0760*/  IADD3 R13, R21, 0x200, RZ ;  /* 0x00000200150d7810 */ /* 0x000fe40007ffe0ff */
[----:B------:R-:W-:-:S02]  /*0770*/  ISETP.GE.AND P1, PT, R17, R2, PT ;  /* 0x000000021100720c */ /* 0x000fc40003f26270 */
[-C--:B------:R-:W-:Y:S02]  /*0780*/  ISETP.GE.AND P3, PT, R13, R2.reuse, PT ;  /* 0x000000020d00720c */ /* 0x080fe40003f66270 */
[C---:B------:R-:W-:Y:S02]  /*0790*/  IADD3 R17, R21.reuse, 0x300, RZ ;  /* 0x0000030015117810 */ /* 0x040fe40007ffe0ff */
[----:B------:R-:W-:Y:S02]  /*07a0*/  IADD3 R13, R21, 0x280, RZ ;  /* 0x00000280150d7810 */ /* 0x000fe40007ffe0ff */
[-C--:B------:R-:W-:Y:S02]  /*07b0*/  ISETP.GE.AND P5, PT, R17, R2.reuse, PT ;  /* 0x000000021100720c */ /* 0x080fe40003fa6270 */
[----:B------:R-:W-:Y:S02]  /*07c0*/  ISETP.GE.AND P4, PT, R13, R2, PT ;  /* 0x000000020d00720c */ /* 0x000fe40003f86270 */
[----:B------:R-:W-:Y:S01]  /*07d0*/  IADD3 R29, R21, 0x380, RZ ;  /* 0x00000380151d7810 */ /* 0x000fe20007ffe0ff */
[----:B------:R-:W-:Y:S04]  /*07e0*/  BSSY B0, `(.L_x_8283) ;  /* 0x0000053000007945 */ /* 0x000fe80003800000 */
[----:B------:R-:W-:Y:S01]  /*07f0*/  BSSY B1, `(.L_x_8284) ;  /* 0x000004b000017945 */ /* 0x000fe20003800000 */
[----:B--2---:R-:W-:-:S02]  /*0800*/  @!P0 IMAD.U32 R16, R20, 0x10000, RZ ;  /* 0x0001000014108824 */ /* 0x004fc400078e00ff */
[----:B---3--:R-:W-:-:S04]  /*0810*/  @!P6 IMAD.U32 R12, R3, 0x10000, RZ ;  /* 0x00010000030ce824 */ /* 0x008fc800078e00ff */
[----:B------:R0:W1:Y:S02]  /*0820*/  @!P6 MUFU.RCP R15, R12 ;  /* 0x0000000c000fe308 */ /* 0x0000640000001000 */
[----:B0-----:R-:W0:Y:S06]  /*0830*/  @!P0 LDC.64 R12, c[0x0][0x218] ;  /* 0x00008600ff0c8b82 */ /* 0x001e2c0000000a00 */
[----:B------:R-:W2:Y:S01]  /*0840*/  @!P0 MUFU.RCP R16, R16 ;  /* 0x0000001000108308 */ /* 0x000ea20000001000 */
[----:B-1----:R-:W-:-:S05]  /*0850*/  @!P6 FADD.FTZ R17, R15, -RZ ;  /* 0x800000ff0f11e221 */ /* 0x002fca0000010000 */
[----:B------:R-:W-:Y:S02]  /*0860*/  @!P6 F2FP.BF16.F32.PACK_AB R4, RZ, R17 ;  /* 0x00000011ff04e23e */ /* 0x000fe400000010ff */
[----:B------:R-:W-:Y:S01]  /*0870*/  ISETP.GE.AND P6, PT, R29, R2, PT ;  /* 0x000000021d00720c */ /* 0x000fe20003fc6270 */
[----:B-----5:R-:W-:Y:S02]  /*0880*/  @!P1 IMAD.U32 R3, R22, 0x10000, RZ ;  /* 0x0001000016039824 */ /* 0x020fe400078e00ff */
[----:B--2---:R-:W-:-:S04]  /*0890*/  @!P0 FADD.FTZ R18, R16, -RZ ;  /* 0x800000ff10128221 */ /* 0x004fc80000010000 */
[----:B------:R-:W1:Y:S01]  /*08a0*/  @!P1 MUFU.RCP R3, R3 ;  /* 0x0000000300039308 */ /* 0x000e620000001000 */
[----:B------:R-:W-:Y:S01]  /*08b0*/  @!P0 F2FP.BF16.F32.PACK_AB R11, RZ, R18 ;  /* 0x00000012ff0b823e */ /* 0x000fe200000010ff */
[----:B-1----:R-:W-:-:S05]  /*08c0*/  @!P1 FADD.FTZ R3, R3, -RZ ;  /* 0x800000ff03039221 */ /* 0x002fca0000010000 */
[----:B------:R-:W-:Y:S01]  /*08d0*/  @!P1 F2FP.BF16.F32.PACK_AB R5, RZ, R3 ;  /* 0x00000003ff05923e */ /* 0x000fe200000010ff */
[----:B------:R-:W-:Y:S02]  /*08e0*/  @!P2 IMAD.U32 R14, R24, 0x10000, RZ ;  /* 0x00010000180ea824 */ /* 0x000fe400078e00ff */
[----:B----4-:R-:W-:Y:S02]  /*08f0*/  @!P3 IMAD.U32 R15, R26, 0x10000, RZ ;  /* 0x000100001a0fb824 */ /* 0x010fe400078e00ff */
[----:B------:R-:W-:Y:S02]  /*0900*/  @!P4 IMAD.U32 R17, R27, 0x10000, RZ ;  /* 0x000100001b11c824 */ /* 0x000fe400078e00ff */
[----:B------:R-:W-:Y:S01]  /*0910*/  @!P0 IMAD.IADD R27, R0, 0x1, R21 ;  /* 0x00000001001b8824 */ /* 0x000fe200078e0215 */
[----:B------:R-:W-:Y:S01]  /*0920*/  @!P5 SHF.L.U32 R25, R25, 0x10, RZ ;  /* 0x000000101919d819 */ /* 0x000fe200000006ff */
[----:B------:R-:W1:Y:S02]  /*0930*/  @!P2 MUFU.RCP R14, R14 ;  /* 0x0000000e000ea308 */ /* 0x000e640000001000 */
[----:B0-----:R-:W-:Y:S01]  /*0940*/  @!P0 IMAD.WIDE.U32 R12, R27, 0x2, R12 ;  /* 0x000000021b0c8825 */ /* 0x001fe200078e000c */
[----:B------:R-:W-:-:S05]  /*0950*/  @!P6 SHF.L.U32 R23, R23, 0x10, RZ ;  /* 0x000000101717e819 */ /* 0x000fca00000006ff */
[----:B------:R-:W0:Y:S01]  /*0960*/  @!P3 MUFU.RCP R15, R15 ;  /* 0x0000000f000fb308 */ /* 0x000e220000001000 */
[----:B------:R-:W-:Y:S01]  /*0970*/  @!P0 IMAD.MOV.U32 R21, RZ, RZ, R19 ;  /* 0x000000ffff158224 */ /* 0x000fe200078e0013 */
[----:B------:R2:W-:Y:S06]  /*0980*/  @!P0 STG.E.U16 desc[UR4][R12.64], R11 ;  /* 0x0000000b0c008986 */ /* 0x0005ec000c101504 */
[----:B------:R-:W3:Y:S01]  /*0990*/  @!P4 MUFU.RCP R17, R17 ;  /* 0x000000110011c308 */ /* 0x000ee20000001000 */
[----:B------:R-:W-:-:S07]  /*09a0*/  ISETP.GE.AND P0, PT, R21, R2, PT ;  /* 0x000000021500720c */ /* 0x000fce0003f06270 */
[----:B------:R-:W4:Y:S08]  /*09b0*/  @!P5 MUFU.RCP R16, R25 ;  /* 0x000000190010d308 */ /* 0x000f300000001000 */
[----:B------:R-:W5:Y:S01]  /*09c0*/  @!P6 MUFU.RCP R23, R23 ;  /* 0x000000170017e308 */ /* 0x000f620000001000 */
[----:B-1----:R-:W-:Y:S01]  /*09d0*/  @!P2 FADD.FTZ R14, R14, -RZ ;  /* 0x800000ff0e0ea221 */ /* 0x002fe20000010000 */
[----:B0-----:R-:W-:Y:S01]  /*09e0*/  @!P3 FADD.FTZ R15, R15, -RZ ;  /* 0x800000ff0f0fb221 */ /* 0x001fe20000010000 */
[----:B---3--:R-:W-:Y:S01]  /*09f0*/  @!P4 FADD.FTZ R17, R17, -RZ ;  /* 0x800000ff1111c221 */ /* 0x008fe20000010000 */
[----:B----4-:R-:W-:-:S02]  /*0a00*/  @!P5 FADD.FTZ R16, R16, -RZ ;  /* 0x800000ff1010d221 */ /* 0x010fc40000010000 */
[----:B------:R-:W-:Y:S02]  /*0a10*/  @!P2 F2FP.BF16.F32.PACK_AB R6, RZ, R14 ;  /* 0x0000000eff06a23e */ /* 0x000fe400000010ff */
[----:B------:R-:W-:Y:S01]  /*0a20*/  @!P3 F2FP.BF16.F32.PACK_AB R7, RZ, R15 ;  /* 0x0000000fff07b23e */ /* 0x000fe200000010ff */
[----:B-----5:R-:W-:Y:S01]  /*0a30*/  @!P6 FADD.FTZ R3, R23, -RZ ;  /* 0x800000ff1703e221 */ /* 0x020fe20000010000 */
[----:B------:R-:W-:Y:S02]  /*0a40*/  @!P4 F2FP.BF16.F32.PACK_AB R8, RZ, R17 ;  /* 0x00000011ff08c23e */ /* 0x000fe400000010ff */
[----:B------:R-:W-:Y:S02]  /*0a50*/  @!P5 F2FP.BF16.F32.PACK_AB R9, RZ, R16 ;  /* 0x00000010ff09d23e */ /* 0x000fe400000010ff */
[----:B------:R-:W-:Y:S01]  /*0a60*/  @!P6 F2FP.BF16.F32.PACK_AB R10, RZ, R3 ;  /* 0x00000003ff0ae23e */ /* 0x000fe200000010ff */
[----:B--2---:R-:W-:Y:S06]  /*0a70*/  @P0 BRA `(.L_x_8285) ;  /* 0x0000000000300947 */ /* 0x004fec0003800000 */
        /* <DEDUP_REMOVED lines=12> */
.L_x_8285:
[----:B------:R-:W-:-:S13]  /*0b40*/  ISETP.GE.AND P0, PT, R21, R2, PT ;  /* 0x000000021500720c */ /* 0x000fda0003f06270 */
[----:B------:R-:W-:Y:S05]  /*0b50*/  @P0 BRA `(.L_x_8287) ;  /* 0x0000000000300947 */ /* 0x000fea0003800000 */
[----:B0-----:R-:W0:Y:S01]  /*0b60*/  LDC.64 R4, c[0x0][0x218] ;  /* 0x00008600ff047b82 */ /* 0x001e220000000a00 */
[----:B------:R-:W-:Y:S01]  /*0b70*/  IADD3 R3, R0, R21, RZ ;  /* 0x0000001500037210 */ /* 0x000fe20007ffe0ff */
[----:B------:R-:W-:-:S04]  /*0b80*/  VIADD R21, R21, 0x80 ;  /* 0x0000008015157836 */ /* 0x000fc80000000000 */
[----:B0-----:R-:W-:-:S05]  /*0b90*/  IMAD.WIDE.U32 R4, R3, 0x2, R4 ;  /* 0x0000000203047825 */ /* 0x001fca00078e0004 */
[----:B------:R1:W-:Y:S02]  /*0ba0*/  STG.E.U16 desc[UR4][R4.64], R6 ;  /* 0x0000000604007986 */ /* 0x0003e4000c101504 */
.L_x_8286:
[----:B------:R-:W-:-:S13]  /*0bb0*/  ISETP.GE.AND P0, PT, R21, R2, PT ;  /* 0x000000021500720c */ /* 0x000fda0003f06270 */
[----:B------:R-:W-:Y:S05]  /*0bc0*/  @P0 BRA `(.L_x_8288) ;  /* 0x0000000000340947 */ /* 0x000fea0003800000 */
[----:B01----:R-:W0:Y:S01]  /*0bd0*/  LDC.64 R4, c[0x0][0x218] ;  /* 0x00008600ff047b82 */ /* 0x003e220000000a00 */
[----:B------:R-:W-:Y:S01]  /*0be0*/  IADD3 R3, R0, R21, RZ ;  /* 0x0000001500037210 */ /* 0x000fe20007ffe0ff */
[----:B------:R-:W-:-:S04]  /*0bf0*/  VIADD R21, R21, 0x80 ;  /* 0x0000008015157836 */ /* 0x000fc80000000000 */
[----:B0-----:R-:W-:-:S05]  /*0c00*/  IMAD.WIDE.U32 R4, R3, 0x2, R4 ;  /* 0x0000000203047825 */ /* 0x001fca00078e0004 */
[----:B------:R1:W-:Y:S02]  /*0c10*/  STG.E.U16 desc[UR4][R4.64], R7 ;  /* 0x0000000704007986 */ /* 0x0003e4000c101504 */
.L_x_8287:
        /* <DEDUP_REMOVED lines=8> */
.L_x_8288:
[----:B------:R-:W-:Y:S05]  /*0ca0*/  BSYNC B1 ;  /* 0x0000000000017941 */ /* 0x000fea0003800000 */
.L_x_8284:
[----:B------:R-:W-:-:S13]  /*0cb0*/  ISETP.GE.AND P0, PT, R21, R2, PT ;  /* 0x000000021500720c */ /* 0x000fda0003f06270 */
[----:B012---:R-:W0:Y:S01]  /*0cc0*/  @!P0 LDC.64 R4, c[0x0][0x218] ;  /* 0x00008600ff048b82 */ /* 0x007e220000000a00 */
[----:B------:R-:W-:Y:S01]  /*0cd0*/  @!P0 IADD3 R3, R0, R21, RZ ;  /* 0x0000001500038210 */ /* 0x000fe20007ffe0ff */
[----:B------:R-:W-:-:S04]  /*0ce0*/  @!P0 VIADD R21, R21, 0x80 ;  /* 0x0000008015158836 */ /* 0x000fc80000000000 */
[----:B0-----:R-:W-:-:S05]  /*0cf0*/  @!P0 IMAD.WIDE.U32 R4, R3, 0x2, R4 ;  /* 0x0000000203048825 */ /* 0x001fca00078e0004 */
[----:B------:R2:W-:Y:S02]  /*0d00*/  @!P0 STG.E.U16 desc[UR4][R4.64], R9 ;  /* 0x0000000904008986 */ /* 0x0005e4000c101504 */
.L_x_8289:
[----:B------:R-:W-:Y:S05]  /*0d10*/  BSYNC B0 ;  /* 0x0000000000007941 */ /* 0x000fea0003800000 */
.L_x_8283:
        /* <DEDUP_REMOVED lines=8> */
.L_x_8290:
        /* <DEDUP_REMOVED lines=14> */
.L_x_19642:


//--------------------- .text._ZN2at6native29vectorized_elementwise_kernelILi4EZZZNS0_22reciprocal_kernel_cudaERNS_18TensorIteratorBaseEENKUlvE_clEvENKUlvE4_clEvEUlN3c108BFloat16EE_St5arrayIPcLm2EEEEviT0_T1_ --------------------------
	.section	.text._ZN2at6native29vectorized_elementwise_kernelILi4EZZZNS0_22reciprocal_kernel_cudaERNS_18TensorIteratorBaseEENKUlvE_clEvENKUlvE4_clEvEUlN3c108BFloat16EE_St5arrayIPcLm2EEEEviT0_T1_,"ax",@progbits
	.align	128
        .global         _ZN2at6native29vectorized_elementwise_kernelILi4EZZZNS0_22reciprocal_kernel_cudaERNS_18TensorIteratorBaseEENKUlvE_clEvENKUlvE4_clEvEUlN3c108BFloat16EE_St5arrayIPcLm2EEEEviT0_T1_
        .type           _ZN2at6native29vectorized_elementwise_kernelILi4EZZZNS0_22reciprocal_kernel_cudaERNS_18TensorIteratorBaseEENKUlvE_clEvENKUlvE4_clEvEUlN3c108BFloat16EE_St5arrayIPcLm2EEEEviT0_T1_,@function
        .size           _ZN2at6native29vectorized_elementwise_kernelILi4EZZZNS0_22reciprocal_kernel_cudaERNS_18TensorIteratorBaseEENKUlvE_clEvENKUlvE4_clEvEUlN3c108BFloat16EE_St5arrayIPcLm2EEEEviT0_T1_,(.L_x_19643 - _ZN2at6native29vectorized_elementwise_kernelILi4EZZZNS0_22reciprocal_kernel_cudaERNS_18TensorIteratorBaseEENKUlvE_clEvENKUlvE4_clEvEUlN3c108BFloat16EE_St5arrayIPcLm2EEEEviT0_T1_)
        .other          _ZN2at6native29vectorized_elementwise_kernelILi4EZZZNS0_22reciprocal_kernel_cudaERNS_18TensorIteratorBaseEENKUlvE_clEvENKUlvE4_clEvEUlN3c108BFloat16EE_St5arrayIPcLm2EEEEviT0_T1_,@"STO_CUDA_ENTRY STV_DEFAULT"
_ZN2at6native29vectorized_elementwise_kernelILi4EZZZNS0_22reciprocal_kernel_cudaERNS_18TensorIteratorBaseEENKUlvE_clEvENKUlvE4_clEvEUlN3c108BFloat16EE_St5arrayIPcLm2EEEEviT0_T1_:
.text._ZN2at6native29vectorized_elementwise_kernelILi4EZZZNS0_22reciprocal_kernel_cudaERNS_18TensorIteratorBaseEENKUlvE_clEvENKUlvE4_clEvEUlN3c108BFloat16EE_St5arrayIPcLm2EEEEviT0_T1_:
        /* <DEDUP_REMOVED lines=12> */
[----:B------:R-:W2:Y:S04]  /*00c0*/  LDG.E.64 R14, desc[UR4][R6.64] ;  /* 0x00000004060e7981 */ /* 0x000ea8000c1e1b00 */
[----:B------:R0:W3:Y:S02]  /*00d0*/  LDG.E.64 R4, desc[UR4][R6.64+0x400] ;  /* 0x0004000406047981 */ /* 0x0000e4000c1e1b00 */
[----:B0-----:R-:W0:Y:S02]  /*00e0*/  LDC.64 R6, c[0x0][0x218] ;  /* 0x00008600ff067b82 */ /* 0x001e240000000a00 */
[----:B0-----:R-:W-:-:S04]  /*00f0*/  IMAD.WIDE.U32 R6, R0, 0x2, R6 ;  /* 0x0000000200067825 */ /* 0x001fc800078e0006 */
[----:B------:R-:W-:Y:S01]  /*0100*/  IMAD.WIDE R6, R2, 0x8, R6 ;  /* 0x0000000802067825 */ /* 0x000fe200078e0206 */
[----:B--2---:R-:W-:-:S03]  /*0110*/  PRMT R3, R14, 0x7632, R3 ;  /* 0x000076320e037816 */ /* 0x004fc60000000003 */
[----:B------:R-:W-:Y:S01]  /*0120*/  IMAD.U32 R8, R14, 0x10000, RZ ;  /* 0x000100000e087824 */ /* 0x000fe200078e00ff */
[----:B------:R-:W-:Y:S01]  /*0130*/  SHF.L.U32 R10, R15, 0x10, RZ ;  /* 0x000000100f0a7819 */ /* 0x000fe200000006ff */
[C---:B---3--:R-:W-:Y:S01]  /*0140*/  IMAD.U32 R11, R4.reuse, 0x10000, RZ ;  /* 0x00010000040b7824 */ /* 0x048fe200078e00ff */
[----:B------:R-:W-:Y:S01]  /*0150*/  PRMT R4, R4, 0x7632, R4 ;  /* 0x0000763204047816 */ /* 0x000fe20000000004 */
[----:B------:R-:W-:Y:S01]  /*0160*/  IMAD.U32 R12, R5, 0x10000, RZ ;  /* 0x00010000050c7824 */ /* 0x000fe200078e00ff */
[----:B------:R-:W-:Y:S01]  /*0170*/  SHF.L.U32 R9, R3, 0x10, RZ ;  /* 0x0000001003097819 */ /* 0x000fe200000006ff */
[----:B------:R0:W1:Y:S01]  /*0180*/  MUFU.RCP R13, R10 ;  /* 0x0000000a000d7308 */ /* 0x0000620000001000 */
[----:B------:R-:W-:Y:S02]  /*0190*/  PRMT R5, R5, 0x7632, R5 ;  /* 0x0000763205057816 */ /* 0x000fe40000000005 */
[----:B------:R-:W-:-:S05]  /*01a0*/  PRMT R3, R15, 0x7632, R3 ;  /* 0x000076320f037816 */ /* 0x000fca0000000003 */
[----:B------:R2:W-:Y:S01]  /*01b0*/  MUFU.RCP R16, R12 ;  /* 0x0000000c00107308 */ /* 0x0005e20000001000 */
[----:B0-----:R-:W-:Y:S02]  /*01c0*/  IMAD.U32 R10, R4, 0x10000, RZ ;  /* 0x00010000040a7824 */ /* 0x001fe400078e00ff */
[----:B------:R-:W-:-:S05]  /*01d0*/  IMAD.U32 R3, R3, 0x10000, RZ ;  /* 0x0001000003037824 */ /* 0x000fca00078e00ff */
[----:B------:R-:W0:Y:S01]  /*01e0*/  MUFU.RCP R8, R8 ;  /* 0x0000000800087308 */ /* 0x000e220000001000 */
[----:B--2---:R-:W-:Y:S01]  /*01f0*/  SHF.L.U32 R12, R5, 0x10, RZ ;  /* 0x00000010050c7819 */ /* 0x004fe200000006ff */
[----:B-1----:R-:W-:-:S06]  /*0200*/  FADD.FTZ R4, R13, -RZ ;  /* 0x800000ff0d047221 */ /* 0x002fcc0000010000 */
[----:B------:R-:W-:Y:S08]  /*0210*/  MUFU.RCP R9, R9 ;  /* 0x0000000900097308 */ /* 0x000ff00000001000 */
[----:B------:R-:W1:Y:S01]  /*0220*/  MUFU.RCP R11, R11 ;  /* 0x0000000b000b7308 */ /* 0x000e620000001000 */
[----:B0-----:R-:W-:-:S07]  /*0230*/  FADD.FTZ R0, R8, -RZ ;  /* 0x800000ff08007221 */ /* 0x001fce0000010000 */
[----:B------:R-:W0:Y:S08]  /*0240*/  MUFU.RCP R10, R10 ;  /* 0x0000000a000a7308 */ /* 0x000e300000001000 */
[----:B------:R2:W3:Y:S01]  /*0250*/  MUFU.RCP R14, R3 ;  /* 0x00000003000e7308 */ /* 0x0004e20000001000 */
[----:B-1----:R-:W-:Y:S01]  /*0260*/  FADD.FTZ R8, R11, -RZ ;  /* 0x800000ff0b087221 */ /* 0x002fe20000010000 */
[----:B------:R-:W-:-:S06]  /*0270*/  FADD.FTZ R11, R16, -RZ ;  /* 0x800000ff100b7221 */ /* 0x000fcc0000010000 */
[----:B------:R-:W1:Y:S01]  /*0280*/  MUFU.RCP R12, R12 ;  /* 0x0000000c000c7308 */ /* 0x000e620000001000 */
[----:B--2---:R-:W-:Y:S01]  /*0290*/  FADD.FTZ R3, R9, -RZ ;  /* 0x800000ff09037221 */ /* 0x004fe20000010000 */
[----:B0-----:R-:W-:-:S04]  /*02a0*/  FADD.FTZ R9, R10, -RZ ;  /* 0x800000ff0a097221 */ /* 0x001fc80000010000 */
[----:B------:R-:W-:Y:S02]  /*02b0*/  F2FP.BF16.F32.PACK_AB R2, R3, R0 ;  /* 0x000000000302723e */ /* 0x000fe400000010ff */
[----:B------:R-:W-:Y:S01]  /*02c0*/  F2FP.BF16.F32.PACK_AB R8, R9, R8 ;  /* 0x000000080908723e */ /* 0x000fe200000010ff */
[----:B---3--:R-:W-:-:S05]  /*02d0*/  FADD.FTZ R5, R14, -RZ ;  /* 0x800000ff0e057221 */ /* 0x008fca0000010000 */
[----:B------:R-:W-:Y:S01]  /*02e0*/  F2FP.BF16.F32.PACK_AB R3, R5, R4 ;  /* 0x000000040503723e */ /* 0x000fe200000010ff */
[----:B-1----:R-:W-:-:S04]  /*02f0*/  FADD.FTZ R10, R12, -RZ ;  /* 0x800000ff0c0a7221 */ /* 0x002fc80000010000 */
[----:B------:R-:W-:Y:S01]  /*0300*/  STG.E.64 desc[UR4][R6.64], R2 ;  /* 0x0000000206007986 */ /* 0x000fe2000c101b04 */
[----:B------:R-:W-:-:S05]  /*0310*/  F2FP.BF16.F32.PACK_AB R9, R10, R11 ;  /* 0x0000000b0a09723e */ /* 0x000fca00000010ff */
[----:B------:R-:W-:Y:S01]  /*0320*/  STG.E.64 desc[UR4][R6.64+0x400], R8 ;  /* 0x0004000806007986 */ /* 0x000fe2000c101b04 */
[----:B------:R-:W-:Y:S05]  /*0330*/  EXIT ;  /* 0x000000000000794d */ /* 0x000fea0003800000 */
.L_x_8291:
        /* <DEDUP_REMOVED lines=124> */
.L_x_8294:
[----:B------:R-:W-:-:S13]  /*0b00*/  ISETP.GE.AND P0, PT, R21, R2, PT ;  /* 0x000000021500720c */ /* 0x000fda0003f06270 */
[----:B------:R-:W-:Y:S05]  /*0b10*/  @P0 BRA `(.L_x_8296) ;  /* 0x0000000000300947 */ /* 0x000fea0003800000 */
[----:B0-----:R-:W0:Y:S01]  /*0b20*/  LDC.64 R4, c[0x0][0x218] ;  /* 0x00008600ff047b82 */ /* 0x001e220000000a00 */
[----:B------:R-:W-:Y:S01]  /*0b30*/  IADD3 R3, R0, R21, RZ ;  /* 0x0000001500037210 */ /* 0x000fe20007ffe0ff */
[----:B------:R-:W-:-:S04]  /*0b40*/  VIADD R21, R21, 0x80 ;  /* 0x0000008015157836 */ /* 0x000fc80000000000 */
[----:B0-----:R-:W-:-:S05]  /*0b50*/  IMAD.WIDE.U32 R4, R3, 0x2, R4 ;  /* 0x0000000203047825 */ /* 0x001fca00078e0004 */
[----:B------:R1:W-:Y:S02]  /*0b60*/  STG.E.U16 desc[UR4][R4.64], R6 ;  /* 0x0000000604007986 */ /* 0x0003e4000c101504 */
.L_x_8295:
[----:B------:R-:W-:-:S13]  /*0b70*/  ISETP.GE.AND P0, PT, R21, R2, PT ;  /* 0x000000021500720c */ /* 0x000fda0003f06270 */
[----:B------:R-:W-:Y:S05]  /*0b80*/  @P0 BRA `(.L_x_8297) ;  /* 0x0000000000340947 */ /* 0x000fea0003800000 */
[----:B01----:R-:W0:Y:S01]  /*0b90*/  LDC.64 R4, c[0x0][0x218] ;  /* 0x00008600ff047b82 */ /* 0x003e220000000a00 */
[----:B------:R-:W-:Y:S01]  /*0ba0*/  IADD3 R3, R0, R21, RZ ;  /* 0x0000001500037210 */ /* 0x000fe20007ffe0ff */
[----:B------:R-:W-:-:S04]  /*0bb0*/  VIADD R21, R21, 0x80 ;  /* 0x0000008015157836 */ /* 0x000fc80000000000 */
[----:B0-----:R-:W-:-:S05]  /*0bc0*/  IMAD.WIDE.U32 R4, R3, 0x2, R4 ;  /* 0x0000000203047825 */ /* 0x001fca00078e0004 */
[----:B------:R1:W-:Y:S02]  /*0bd0*/  STG.E.U16 desc[UR4][R4.64], R7 ;  /* 0x0000000704007986 */ /* 0x0003e4000c101504 */
.L_x_8296:
        /* <DEDUP_REMOVED lines=8> */
.L_x_8297:
[----:B------:R-:W-:Y:S05]  /*0c60*/  BSYNC B1 ;  /* 0x0000000000017941 */ /* 0x000fea0003800000 */
.L_x_8293:
[----:B------:R-:W-:-:S13]  /*0c70*/  ISETP.GE.AND P0, PT, R21, R2, PT ;  /* 0x000000021500720c */ /* 0x000fda0003f06270 */
[----:B012---:R-:W0:Y:S01]  /*0c80*/  @!P0 LDC.64 R4, c[0x0][0x218] ;  /* 0x00008600ff048b82 */ /* 0x007e220000000a00 */
[----:B------:R-:W-:Y:S01]  /*0c90*/  @!P0 IADD3 R3, R0, R21, RZ ;  /* 0x0000001500038210 */ /* 0x000fe20007ffe0ff */
[----:B------:R-:W-:-:S04]  /*0ca0*/  @!P0 VIADD R21, R21, 0x80 ;  /* 0x0000008015158836 */ /* 0x000fc80000000000 */
[----:B0-----:R-:W-:-:S05]  /*0cb0*/  @!P0 IMAD.WIDE.U32 R4, R3, 0x2, R4 ;  /* 0x0000000203048825 */ /* 0x001fca00078e0004 */
[----:B------:R2:W-:Y:S02]  /*0cc0*/  @!P0 STG.E.U16 desc[UR4][R4.64], R9 ;  /* 0x0000000904008986 */ /* 0x0005e4000c101504 */
.L_x_8298:
[----:B------:R-:W-:Y:S05]  /*0cd0*/  BSYNC B0 ;  /* 0x0000000000007941 */ /* 0x000fea0003800000 */
.L_x_8292:
        /* <DEDUP_REMOVED lines=8> */
.L_x_8299:
        /* <DEDUP_REMOVED lines=10> */
.L_x_19643:


//--------------------- .text._ZN2at6native29vectorized_elementwise_kernelILi8EZZZNS0_22reciprocal_kernel_cudaERNS_18TensorIteratorBaseEENKUlvE_clEvENKUlvE4_clEvEUlN3c108BFloat16EE_St5arrayIPcLm2EEEEviT0_T1_ --------------------------
	.section	.text._ZN2at6native29vectorized_elementwise_kernelILi8EZZZNS0_22reciprocal_kernel_cudaERNS_18TensorIteratorBaseEENKUlvE_clEvENKUlvE4_clEvEUlN3c108BFloat16EE_St5arrayIPcLm2EEEEviT0_T1_,"ax",@progbits
	.align	128
        .global         _ZN2at6native29vectorized_elementwise_kernelILi8EZZZNS0_22reciprocal_kernel_cudaERNS_18TensorIteratorBaseEENKUlvE_clEvENKUlvE4_clEvEUlN3c108BFloat16EE_St5arrayIPcLm2EEEEviT0_T1_
        .type           _ZN2at6native29vectorized_elementwise_kernelILi8EZZZNS0_22reciprocal_kernel_cudaERNS_18TensorIteratorBaseEENKUlvE_clEvENKUlvE4_clEvEUlN3c108BFloat16EE_St5arrayIPcLm2EEEEviT0_T1_,@function
        .size           _ZN2at6native29vectorized_elementwise_kernelILi8EZZZNS0_22reciprocal_kernel_cudaERNS_18TensorIteratorBaseEENKUlvE_clEvENKUlvE4_clEvEUlN3c108BFloat16EE_St5arrayIPcLm2EEEEviT0_T1_,(.L_x_19644 - _ZN2at6native29vectorized_elementwise_kernelILi8EZZZNS0_22reciprocal_kernel_cudaERNS_18TensorIteratorBaseEENKUlvE_clEvENKUlvE4_clEvEUlN3c108BFloat16EE_St5arrayIPcLm2EEEEviT0_T1_)
        .other          _ZN2at6native29vectorized_elementwise_kernelILi8EZZZNS0_22reciprocal_kernel_cudaERNS_18TensorIteratorBaseEENKUlvE_clEvENKUlvE4_clEvEUlN3c108BFloat16EE_St5arrayIPcLm2EEEEviT0_T1_,@"STO_CUDA_ENTRY STV_DEFAULT"
_ZN2at6native29vectorized_elementwise_kernelILi8EZZZNS0_22reciprocal_kernel_cudaERNS_18TensorIteratorBaseEENKUlvE_clEvENKUlvE4_clEvEUlN3c108BFloat16EE_St5arrayIPcLm2EEEEviT0_T1_:
.text._ZN2at6native29vectorized_elementwise_kernelILi8EZZZNS0_22reciprocal_kernel_cudaERNS_18TensorIteratorBaseEENKUlvE_clEvENKUlvE4_clEvEUlN3c108BFloat16EE_St5arrayIPcLm2EEEEviT0_T1_:
        /* <DEDUP_REMOVED lines=13> */
[----:B--2---:R-:W-:Y:S01]  /*00d0*/  PRMT R3, R4, 0x7632, R3 ;  /* 0x0000763204037816 */ /* 0x004fe20000000003 */
[----:B------:R-:W-:Y:S01]  /*00e0*/  IMAD.U32 R11, R6, 0x10000, RZ ;  /* 0x00010000060b7824 */ /* 0x000fe200078e00ff */
[----:B------:R-:W-:Y:S01]  /*00f0*/  SHF.L.U32 R10, R5, 0x10, RZ ;  /* 0x00000010050a7819 */ /* 0x000fe200000006ff */
[----:B------:R-:W-:Y:S01]  /*0100*/  IMAD.U32 R8, R4, 0x10000, RZ ;  /* 0x0001000004087824 */ /* 0x000fe200078e00ff */
[----:B------:R-:W-:Y:S01]  /*0110*/  SHF.L.U32 R9, R3, 0x10, RZ ;  /* 0x0000001003097819 */ /* 0x000fe200000006ff */
[----:B------:R-:W-:Y:S01]  /*0120*/  IMAD.U32 R12, R7, 0x10000, RZ ;  /* 0x00010000070c7824 */ /* 0x000fe200078e00ff */
[----:B------:R-:W-:Y:S01]  /*0130*/  PRMT R3, R5, 0x7632, R3 ;  /* 0x0000763205037816 */ /* 0x000fe20000000003 */
[----:B------:R0:W1:Y:S01]  /*0140*/  MUFU.RCP R14, R10 ;  /* 0x0000000a000e7308 */ /* 0x0000620000001000 */
[----:B------:R-:W-:Y:S01]  /*0150*/  PRMT R6, R6, 0x7632, R6 ;  /* 0x0000763206067816 */ /* 0x000fe20000000006 */
[----:B------:R-:W2:Y:S01]  /*0160*/  LDC.64 R4, c[0x0][0x218] ;  /* 0x00008600ff047b82 */ /* 0x000ea20000000a00 */
[----:B------:R-:W-:Y:S01]  /*0170*/  PRMT R7, R7, 0x7632, R7 ;  /* 0x0000763207077816 */ /* 0x000fe20000000007 */
[----:B------:R-:W-:-:S03]  /*0180*/  IMAD.U32 R3, R3, 0x10000, RZ ;  /* 0x0001000003037824 */ /* 0x000fc600078e00ff */
[----:B------:R-:W-:Y:S01]  /*0190*/  SHF.L.U32 R13, R7, 0x10, RZ ;  /* 0x00000010070d7819 */ /* 0x000fe200000006ff */
[----:B------:R-:W3:Y:S01]  /*01a0*/  MUFU.RCP R8, R8 ;  /* 0x0000000800087308 */ /* 0x000ee20000001000 */
[----:B0-----:R-:W-:-:S07]  /*01b0*/  IMAD.U32 R10, R6, 0x10000, RZ ;  /* 0x00010000060a7824 */ /* 0x001fce00078e00ff */
[----:B------:R-:W0:Y:S01]  /*01c0*/  MUFU.RCP R9, R9 ;  /* 0x0000000900097308 */ /* 0x000e220000001000 */
[----:B-1----:R-:W-:-:S07]  /*01d0*/  FADD.FTZ R6, R14, -RZ ;  /* 0x800000ff0e067221 */ /* 0x002fce0000010000 */
[----:B------:R-:W1:Y:S01]  /*01e0*/  MUFU.RCP R11, R11 ;  /* 0x0000000b000b7308 */ /* 0x000e620000001000 */
[----:B--2---:R-:W-:-:S04]  /*01f0*/  IMAD.WIDE.U32 R4, R0, 0x2, R4 ;  /* 0x0000000200047825 */ /* 0x004fc800078e0004 */
[----:B---3--:R-:W-:-:S03]  /*0200*/  FADD.FTZ R0, R8, -RZ ;  /* 0x800000ff08007221 */ /* 0x008fc60000010000 */
[----:B------:R-:W2:Y:S01]  /*0210*/  MUFU.RCP R3, R3 ;  /* 0x0000000300037308 */ /* 0x000ea20000001000 */
[----:B0-----:R-:W-:-:S07]  /*0220*/  FADD.FTZ R7, R9, -RZ ;  /* 0x800000ff09077221 */ /* 0x001fce0000010000 */
[----:B------:R-:W0:Y:S01]  /*0230*/  MUFU.RCP R12, R12 ;  /* 0x0000000c000c7308 */ /* 0x000e220000001000 */
[----:B-1----:R-:W-:-:S07]  /*0240*/  FADD.FTZ R8, R11, -RZ ;  /* 0x800000ff0b087221 */ /* 0x002fce0000010000 */
[----:B------:R-:W1:Y:S01]  /*0250*/  MUFU.RCP R10, R10 ;  /* 0x0000000a000a7308 */ /* 0x000e620000001000 */
[----:B--2---:R-:W-:Y:S01]  /*0260*/  FADD.FTZ R9, R3, -RZ ;  /* 0x800000ff03097221 */ /* 0x004fe20000010000 */
[----:B------:R-:W-:Y:S01]  /*0270*/  IMAD.WIDE R2, R2, 0x10, R4 ;  /* 0x0000001002027825 */ /* 0x000fe200078e0204 */
[----:B------:R-:W-:-:S03]  /*0280*/  F2FP.BF16.F32.PACK_AB R4, R7, R0 ;  /* 0x000000000704723e */ /* 0x000fc600000010ff */
[----:B------:R-:W-:Y:S02]  /*0290*/  F2FP.BF16.F32.PACK_AB R5, R9, R6 ;  /* 0x000000060905723e */ /* 0x000fe400000010ff */
[----:B------:R-:W2:Y:S01]  /*02a0*/  MUFU.RCP R13, R13 ;  /* 0x0000000d000d7308 */ /* 0x000ea20000001000 */
[----:B0-----:R-:W-:Y:S01]  /*02b0*/  FADD.FTZ R12, R12, -RZ ;  /* 0x800000ff0c0c7221 */ /* 0x001fe20000010000 */
[----:B-1----:R-:W-:-:S05]  /*02c0*/  FADD.FTZ R11, R10, -RZ ;  /* 0x800000ff0a0b7221 */ /* 0x002fca0000010000 */
[----:B------:R-:W-:Y:S01]  /*02d0*/  F2FP.BF16.F32.PACK_AB R6, R11, R8 ;  /* 0x000000080b06723e */ /* 0x000fe200000010ff */
[----:B--2---:R-:W-:-:S05]  /*02e0*/  FADD.FTZ R15, R13, -RZ ;  /* 0x800000ff0d0f7221 */ /* 0x004fca0000010000 */
[----:B------:R-:W-:-:S05]  /*02f0*/  F2FP.BF16.F32.PACK_AB R7, R15, R12 ;  /* 0x0000000c0f07723e */ /* 0x000fca00000010ff */
[----:B------:R-:W-:Y:S01]  /*0300*/  STG.E.128 desc[UR4][R2.64], R4 ;  /* 0x0000000402007986 */ /* 0x000fe2000c101d04 */
[----:B------:R-:W-:Y:S05]  /*0310*/  EXIT ;  /* 0x000000000000794d */ /* 0x000fea0003800000 */
.L_x_8300:
        /* <DEDUP_REMOVED lines=124> */
.L_x_8303:
[----:B------:R-:W-:-:S13]  /*0ae0*/  ISETP.GE.AND P0, PT, R21, R2, PT ;  /* 0x000000021500720c */ /* 0x000fda0003f06270 */
[----:B------:R-:W-:Y:S05]  /*0af0*/  @P0 BRA `(.L_x_8305) ;  /* 0x0000000000300947 */ /* 0x000fea0003800000 */
[----:B0-----:R-:W0:Y:S01]  /*0b00*/  LDC.64 R4, c[0x0][0x218] ;  /* 0x00008600ff047b82 */ /* 0x001e220000000a00 */
[----:B------:R-:W-:Y:S01]  /*0b10*/  IADD3 R3, R0, R21, RZ ;  /* 0x0000001500037210 */ /* 0x000fe20007ffe0ff */
[----:B------:R-:W-:-:S04]  /*0b20*/  VIADD R21, R21, 0x80 ;  /* 0x0000008015157836 */ /* 0x000fc80000000000 */
[----:B0-----:R-:W-:-:S05]  /*0b30*/  IMAD.WIDE.U32 R4, R3, 0x2, R4 ;  /* 0x0000000203047825 */ /* 0x001fca00078e0004 */
[----:B------:R1:W-:Y:S02]  /*0b40*/  STG.E.U16 desc[UR4][R4.64], R6 ;  /* 0x0000000604007986 */ /* 0x0003e4000c101504 */
.L_x_8304:
[----:B------:R-:W-:-:S13]  /*0b50*/  ISETP.GE.AND P0, PT, R21, R2, PT ;  /* 0x000000021500720c */ /* 0x000fda0003f06270 */
[----:B------:R-:W-:Y:S05]  /*0b60*/  @P0 BRA `(.L_x_8306) ;  /* 0x0000000000340947 */ /* 0x000fea0003800000 */
[----:B01----:R-:W0:Y:S01]  /*0b70*/  LDC.64 R4, c[0x0][0x218] ;  /* 0x00008600ff047b82 */ /* 0x003e220000000a00 */
[----:B------:R-:W-:Y:S01]  /*0b80*/  IADD3 R3, R0, R21, RZ ;  /* 0x0000001500037210 */ /* 0x000fe20007ffe0ff */
[----:B------:R-:W-:-:S04]  /*0b90*/  VIADD R21, R21, 0x80 ;  /* 0x0000008015157836 */ /* 0x000fc80000000000 */
[----:B0-----:R-:W-:-:S05]  /*0ba0*/  IMAD.WIDE.U32 R4, R3, 0x2, R4 ;  /* 0x0000000203047825 */ /* 0x001fca00078e0004 */
[----:B------:R1:W-:Y:S02]  /*0bb0*/  STG.E.U16 desc[UR4][R4.64], R7 ;  /* 0x0000000704007986 */ /* 0x0003e4000c101504 */
.L_x_8305:
        /* <DEDUP_REMOVED lines=8> */
.L_x_8306:
[----:B------:R-:W-:Y:S05]  /*0c40*/  BSYNC B1 ;  /* 0x0000000000017941 */ /* 0x000fea0003800000 */
.L_x_8302:
[----:B------:R-:W-:-:S13]  /*0c50*/  ISETP.GE.AND P0, PT, R21, R2, PT ;  /* 0x000000021500720c */ /* 0x000fda0003f06270 */
[----:B012---:R-:W0:Y:S01]  /*0c60*/  @!P0 LDC.64 R4, c[0x0][0x218] ;  /* 0x00008600ff048b82 */ /* 0x007e220000000a00 */
[----:B------:R-:W-:Y:S01]  /*0c70*/  @!P0 IADD3 R3, R0, R21, RZ ;  /* 0x0000001500038210 */ /* 0x000fe20007ffe0ff */
[----:B------:R-:W-:-:S04]  /*0c80*/  @!P0 VIADD R21, R21, 0x80 ;  /* 0x0000008015158836 */ /* 0x000fc80000000000 */
[----:B0-----:R-:W-:-:S05]  /*0c90*/  @!P0 IMAD.WIDE.U32 R4, R3, 0x2, R4 ;  /* 0x0000000203048825 */ /* 0x001fca00078e0004 */
[----:B------:R2:W-:Y:S02]  /*0ca0*/  @!P0 STG.E.U16 desc[UR4][R4.64], R9 ;  /* 0x0000000904008986 */ /* 0x0005e4000c101504 */
.L_x_8307:
[----:B------:R-:W-:Y:S05]  /*0cb0*/  BSYNC B0 ;  /* 0x0000000000007941 */ /* 0x000fea0003800000 */
.L_x_8301:
        /* <DEDUP_REMOVED lines=8> */
.L_x_8308:
        /* <DEDUP_REMOVED lines=12> */
.L_x_19644:


//--------------------- .text._ZN2at6native18elementwise_kernelILi128ELi4EZNS0_15gpu_kernel_implIZZZNS0_22reciprocal_kernel_cudaERNS_18TensorIteratorBaseEENKUlvE_clEvENKUlvE3_clEvEUlN3c104HalfEE_EEvS4_RKT_EUliE_EEviT1_ --------------------------
	.section	.text._ZN2at6native18elementwise_kernelILi128ELi4EZNS0_15gpu_kernel_implIZZZNS0_22reciprocal_kernel_cudaERNS_18TensorIteratorBaseEENKUlvE_clEvENKUlvE3_clEvEUlN3c104HalfEE_EEvS4_RKT_EUliE_EEviT1_,"ax",@progbits
	.align	128
        .global         _ZN2at6native18elementwise_kernelILi128ELi4EZNS0_15gpu_kernel_implIZZZNS0_22reciprocal_kernel_cudaERNS_18TensorIteratorBaseEENKUlvE_clEvENKUlvE3_clEvEUlN3c104HalfEE_EEvS4_RKT_EUliE_EEviT1_
        .type           _ZN2at6native18elementwise_kernelILi128ELi4EZNS0_15gpu_kernel_implIZZZNS0_22reciprocal_kernel_cudaERNS_18TensorIteratorBaseEENKUlvE_clEvENKUlvE3_clEvEUlN3c104HalfEE_EEvS4_RKT_EUliE_EEviT1_,@function
        .size           _ZN2at6native18elementwise_kernelILi128ELi4EZNS0_15gpu_kernel_implIZZZNS0_22reciprocal_kernel_cudaERNS_18TensorIteratorBaseEENKUlvE_clEvENKUlvE3_clEvEUlN3c104HalfEE_EEvS4_RKT_EUliE_EEviT1_,(.L_x_19645 - _ZN2at6native18elementwise_kernelILi128ELi4EZNS0_15gpu_kernel_implIZZZNS0_22reciprocal_kernel_cudaERNS_18TensorIteratorBaseEENKUlvE_clEvENKUlvE3_clEvEUlN3c104HalfEE_EEvS4_RKT_EUliE_EEviT1_)
        .other          _ZN2at6native18elementwise_kernelILi128ELi4EZNS0_15gpu_kernel_implIZZZNS0_22reciprocal_kernel_cudaERNS_18TensorIteratorBaseEENKUlvE_clEvENKUlvE3_clEvEUlN3c104HalfEE_EEvS4_RKT_EUliE_EEviT1_,@"STO_CUDA_ENTRY STV_DEFAULT"
_ZN2at6native18elementwise_kernelILi128ELi4EZNS0_15gpu_kernel_implIZZZNS0_22reciprocal_kernel_cudaERNS_18TensorIteratorBaseEENKUlvE_clEvENKUlvE3_clEvEUlN3c104HalfEE_EEvS4_RKT_EUliE_EEviT1_:
.text._ZN2at6native18elementwise_kernelILi128ELi4EZNS0_15gpu_kernel_implIZZZNS0_22reciprocal_kernel_cudaERNS_18TensorIteratorBaseEENKUlvE_clEvENKUlvE3_clEvEUlN3c104HalfEE_EEvS4_RKT_EUliE_EEviT1_:
        /* <DEDUP_REMOVED lines=313> */
.L_x_8311:
        /* <DEDUP_REMOVED lines=22> */
.L_x_8315:
[----:B------:R-:W2:Y:S02]  /*14f0*/  LDG.E.U8 R2, desc[UR36][R2.64] ;  /* 0x0000002402027981 */ /* 0x000ea4000c1e1100 */
[----:B--2---:R-:W-:-:S04]  /*1500*/  I2FP.F32.U32 R0, R2 ;  /* 0x0000000200007245 */ /* 0x004fc80000201000 */
[----:B------:R-:W-:Y:S01]  /*1510*/  F2FP.F16.F32.PACK_AB R0, RZ, R0 ;  /* 0x00000000ff00723e */ /* 0x000fe200000000ff */
[----:B------:R-:W-:Y:S06]  /*1520*/  BRA `(.L_x_8317) ;  /* 0x0000000c00887947 */ /* 0x000fec0003800000 */
.L_x_8314:
        /* <DEDUP_REMOVED lines=10> */
.L_x_8319:
[----:B------:R-:W2:Y:S02]  /*15d0*/  LDG.E R2, desc[UR36][R2.64] ;  /* 0x0000002402027981 */ /* 0x000ea4000c1e1900 */
[----:B--2---:R-:W-:-:S04]  /*15e0*/  I2FP.F32.S32 R0, R2 ;  /* 0x0000000200007245 */ /* 0x004fc80000201400 */
[----:B------:R-:W-:Y:S01]  /*15f0*/  F2FP.F16.F32.PACK_AB R0, RZ, R0 ;  /* 0x00000000ff00723e */ /* 0x000fe200000000ff */
[----:B------:R-:W-:Y:S06]  /*1600*/  BRA `(.L_x_8317) ;  /* 0x0000000c00507947 */ /* 0x000fec0003800000 */
.L_x_8318:
[----:B------:R-:W2:Y:S02]  /*1610*/  LDG.E.U16 R2, desc[UR36][R2.64] ;  /* 0x0000002402027981 */ /* 0x000ea4000c1e1500 */
[----:B--2---:R-:W0:Y:S02]  /*1620*/  I2F.S16 R0, R2 ;  /* 0x0000000200007306 */ /* 0x004e240000101400 */
[----:B0-----:R-:W-:Y:S01]  /*1630*/  F2FP.F16.F32.PACK_AB R0, RZ, R0 ;  /* 0x00000000ff00723e */ /* 0x001fe200000000ff */
[----:B------:R-:W-:Y:S06]  /*1640*/  BRA `(.L_x_8317) ;  /* 0x0000000c00407947 */ /* 0x000fec0003800000 */
.L_x_8313:
        /* <DEDUP_REMOVED lines=9> */
.L_x_8321:
[----:B------:R0:W5:Y:S01]  /*16e0*/  LDG.E.U16 R0, desc[UR36][R2.64] ;  /* 0x0000002402007981 */ /* 0x000162000c1e1500 */
[----:B------:R-:W-:Y:S05]  /*16f0*/  BRA `(.L_x_8317) ;  /* 0x0000000c00147947 */ /* 0x000fea0003800000 */
.L_x_8320:
        /* <DEDUP_REMOVED lines=9> */
.L_x_8323:
[----:B------:R1:W5:Y:S01]  /*1790*/  LDG.E.U16 R0, desc[UR36][R2.64] ;  /* 0x0000002402007981 */ /* 0x000362000c1e1500 */
[----:B------:R-:W-:Y:S05]  /*17a0*/  BRA `(.L_x_8317) ;  /* 0x0000000800e87947 */ /* 0x000fea0003800000 */
.L_x_8322:
        /* <DEDUP_REMOVED lines=8> */
.L_x_8312:
        /* <DEDUP_REMOVED lines=13> */
.L_x_8326:
        /* <DEDUP_REMOVED lines=8> */
.L_x_8325:
        /* <DEDUP_REMOVED lines=28> */
.L_x_8328:
        /* <DEDUP_REMOVED lines=15> */
.L_x_8327:
[----:B------:R-:W2:Y:S02]  /*1c30*/  LDG.E.U16 R0, desc[UR36][R2.64] ;  /* 0x0000002402007981 */ /* 0x000ea4000c1e1500 */
[----:B--2---:R-:W-:-:S05]  /*1c40*/  IMAD.U32 R0, R0, 0x10000, RZ ;  /* 0x0001000000007824 */ /* 0x004fca00078e00ff */
[----:B------:R-:W-:Y:S01]  /*1c50*/  F2FP.F16.F32.PACK_AB R0, RZ, R0 ;  /* 0x00000000ff00723e */ /* 0x000fe200000000ff */
[----:B------:R-:W-:Y:S06]  /*1c60*/  BRA `(.L_x_8317) ;  /* 0x0000000400b87947 */ /* 0x000fec0003800000 */
.L_x_8324:
        /* <DEDUP_REMOVED lines=12> */
.L_x_8331:
        /* <DEDUP_REMOVED lines=21> */
.L_x_8335:
[----:B------:R-:W-:Y:S05]  /*1e80*/  BSYNC B1 ;  /* 0x0000000000017941 */ /* 0x000fea0003800000 */
.L_x_8334:
[----:B------:R-:W-:Y:S01]  /*1e90*/  LEA R3, R0, 0x3b800000, 0x17 ;  /* 0x3b80000000037811 */ /* 0x000fe200078eb8ff */
[----:B------:R-:W-:-:S05]  /*1ea0*/  IMAD.SHL.U32 R0, R2, 0x100000, RZ ;  /* 0x0010000002007824 */ /* 0x000fca00078e00ff */
[----:B------:R-:W-:-:S07]  /*1eb0*/  LOP3.LUT R0, R3, R0, R4, 0xfe, !PT ;  /* 0x0000000003007212 */ /* 0x000fce00078efe04 */
.L_x_8333:
[----:B------:R-:W-:Y:S05]  /*1ec0*/  BSYNC B0 ;  /* 0x0000000000007941 */ /* 0x000fea0003800000 */
.L_x_8332:
[----:B------:R-:W-:Y:S01]  /*1ed0*/  F2FP.F16.F32.PACK_AB R0, RZ, R0 ;  /* 0x00000000ff00723e */ /* 0x000fe200000000ff */
[----:B------:R-:W-:Y:S06]  /*1ee0*/  BRA `(.L_x_8317) ;  /* 0x0000000400187947 */ /* 0x000fec0003800000 */
.L_x_8330:
        /* <DEDUP_REMOVED lines=21> */
.L_x_8339:
[----:B------:R-:W-:Y:S05]  /*2040*/  BSYNC B1 ;  /* 0x0000000000017941 */ /* 0x000fea0003800000 */
.L_x_8338:
[----:B------:R-:W-:Y:S01]  /*2050*/  LEA R3, R0, 0x37800000, 0x17 ;  /* 0x3780000000037811 */ /* 0x000fe200078eb8ff */
[----:B------:R-:W-:-:S05]  /*2060*/  IMAD.SHL.U32 R0, R2, 0x200000, RZ ;  /* 0x0020000002007824 */ /* 0x000fca00078e00ff */
[----:B------:R-:W-:-:S07]  /*2070*/  LOP3.LUT R0, R3, R0, R4, 0xfe, !PT ;  /* 0x0000000003007212 */ /* 0x000fce00078efe04 */
.L_x_8337:
[----:B------:R-:W-:Y:S05]  /*2080*/  BSYNC B0 ;  /* 0x0000000000007941 */ /* 0x000fea0003800000 */
.L_x_8336:
[----:B------:R-:W-:Y:S01]  /*2090*/  F2FP.F16.F32.PACK_AB R0, RZ, R0 ;  /* 0x00000000ff00723e */ /* 0x000fe200000000ff */
[----:B------:R-:W-:Y:S06]  /*20a0*/  BRA `(.L_x_8317) ;  /* 0x0000000000a87947 */ /* 0x000fec0003800000 */
.L_x_8329:
        /* <DEDUP_REMOVED lines=14> */
.L_x_8343:
[----:B------:R-:W-:Y:S05]  /*2190*/  BSYNC B0 ;  /* 0x0000000000007941 */ /* 0x000fea0003800000 */
.L_x_8342:
[----:B------:R-:W-:Y:S01]  /*21a0*/  F2FP.F16.F32.PACK_AB R0, RZ, R0 ;  /* 0x00000000ff00723e */ /* 0x000fe200000000ff */
[----:B------:R-:W-:Y:S06]  /*21b0*/  BRA `(.L_x_8317) ;  /* 0x0000000000647947 */ /* 0x000fec0003800000 */
.L_x_8316:
        /* <DEDUP_REMOVED lines=16> */
.L_x_8344:
[----:B------:R-:W-:Y:S01]  /*22c0*/  PRMT R0, RZ, 0x7610, R0 ;  /* 0x00007610ff007816 */ /* 0x000fe20000000000 */
[----:B------:R-:W-:Y:S06]  /*22d0*/  BRA `(.L_x_8317) ;  /* 0x00000000001c7947 */ /* 0x000fec0003800000 */
.L_x_8341:
[----:B------:R-:W2:Y:S02]  /*22e0*/  LDG.E.64 R2, desc[UR36][R2.64] ;  /* 0x0000002402027981 */ /* 0x000ea4000c1e1b00 */
[----:B--2---:R-:W0:Y:S02]  /*22f0*/  I2F.U64 R0, R2 ;  /* 0x0000000200007312 */ /* 0x004e240000301000 */
[----:B0-----:R-:W-:Y:S01]  /*2300*/  F2FP.F16.F32.PACK_AB R0, RZ, R0 ;  /* 0x00000000ff00723e */ /* 0x001fe200000000ff */
[----:B------:R-:W-:Y:S06]  /*2310*/  BRA `(.L_x_8317) ;  /* 0x00000000000c7947 */ /* 0x000fec0003800000 */
.L_x_8340:
[----:B------:R-:W2:Y:S02]  /*2320*/  LDG.E R2, desc[UR36][R2.64] ;  /* 0x0000002402027981 */ /* 0x000ea4000c1e1900 */
[----:B--2---:R-:W-:-:S04]  /*2330*/  I2FP.F32.U32 R0, R2 ;  /* 0x0000000200007245 */ /* 0x004fc80000201000 */
[----:B------:R-:W-:-:S07]  /*2340*/  F2FP.F16.F32.PACK_AB R0, RZ, R0 ;  /* 0x00000000ff00723e */ /* 0x000fce00000000ff */
.L_x_8317:
[----:B------:R-:W0:Y:S01]  /*2350*/  LDC.U8 R4, c[0x0][0x421] ;  /* 0x00010840ff047b82 */ /* 0x000e220000000000 */
[----:B-----5:R-:W-:-:S06]  /*2360*/  HADD2.F32 R0, -RZ, R0.H0_H0 ;  /* 0x20000000ff007230 */ /* 0x020fcc0000004100 */
[----:B------:R-:W2:Y:S01]  /*2370*/  MUFU.RCP R0, R0 ;  /* 0x0000000000007308 */ /* 0x000ea20000001000 */
[----:B01----:R-:W-:Y:S01]  /*2380*/  PRMT R3, R4, 0x9910, RZ ;  /* 0x0000991004037816 */ /* 0x003fe200000000ff */
[----:B--2---:R-:W-:-:S03]  /*2390*/  FADD.FTZ R2, R0, -RZ ;  /* 0x800000ff00027221 */ /* 0x004fc60000010000 */
[----:B------:R-:W-:Y:S02]  /*23a0*/  ISETP.GT.AND P0, PT, R3, 0x9, PT ;  /* 0x000000090300780c */ /* 0x000fe40003f04270 */
[----:B------:R-:W-:-:S11]  /*23b0*/  F2FP.F16.F32.PACK_AB R2, RZ, R2 ;  /* 0x00000002ff02723e */ /* 0x000fd600000000ff */
        /* <DEDUP_REMOVED lines=13> */
.L_x_8348:
[----:B------:R-:W-:-:S06]  /*2490*/  HADD2.F32 R3, -RZ, R2.H0_H0 ;  /* 0x20000002ff037230 */ /* 0x000fcc0000004100 */
[----:B------:R-:W0:Y:S02]  /*24a0*/  F2I.S64.TRUNC R2, R3 ;  /* 0x0000000300027311 */ /* 0x000e24000020d900 */
[----:B0-----:R3:W-:Y:S01]  /*24b0*/  STG.E.U8 desc[UR36][R16.64], R2 ;  /* 0x0000000210007986 */ /* 0x0017e2000c101124 */
[----:B------:R-:W-:Y:S05]  /*24c0*/  BRA `(.L_x_8350) ;  /* 0x0000000c00847947 */ /* 0x000fea0003800000 */
.L_x_8347:
        /* <DEDUP_REMOVED lines=10> */
.L_x_8352:
[----:B------:R-:W-:-:S04]  /*2570*/  HADD2.F32 R2, -RZ, R2.H0_H0 ;  /* 0x20000002ff027230 */ /* 0x000fc80000004100 */
[----:B------:R-:W0:Y:S02]  /*2580*/  F2I.FTZ.TRUNC.NTZ R3, R2 ;  /* 0x0000000200037305 */ /* 0x000e24000021f100 */
[----:B0-----:R1:W-:Y:S01]  /*2590*/  STG.E desc[UR36][R16.64], R3 ;  /* 0x0000000310007986 */ /* 0x0013e2000c101924 */
[----:B------:R-:W-:Y:S05]  /*25a0*/  BRA `(.L_x_8350) ;  /* 0x0000000c004c7947 */ /* 0x000fea0003800000 */
.L_x_8351:
[----:B------:R-:W-:-:S04]  /*25b0*/  HADD2.F32 R2, -RZ, R2.H0_H0 ;  /* 0x20000002ff027230 */ /* 0x000fc80000004100 */
[----:B------:R-:W0:Y:S02]  /*25c0*/  F2I.FTZ.TRUNC.NTZ R3, R2 ;  /* 0x0000000200037305 */ /* 0x000e24000021f100 */
[----:B0-----:R2:W-:Y:S01]  /*25d0*/  STG.E.U16 desc[UR36][R16.64], R3 ;  /* 0x0000000310007986 */ /* 0x0015e2000c101524 */
[----:B------:R-:W-:Y:S05]  /*25e0*/  BRA `(.L_x_8350) ;  /* 0x0000000c003c7947 */ /* 0x000fea0003800000 */
.L_x_8346:
        /* <DEDUP_REMOVED lines=9> */
.L_x_8354:
[----:B------:R0:W-:Y:S01]  /*2680*/  STG.E.U16 desc[UR36][R16.64], R2 ;  /* 0x0000000210007986 */ /* 0x0001e2000c101524 */
[----:B------:R-:W-:Y:S05]  /*2690*/  BRA `(.L_x_8350) ;  /* 0x0000000c00107947 */ /* 0x000fea0003800000 */
.L_x_8353:
        /* <DEDUP_REMOVED lines=10> */
.L_x_8356:
[----:B------:R-:W-:-:S05]  /*2740*/  HADD2.F32 R0, -RZ, R2.H0_H0 ;  /* 0x20000002ff007230 */ /* 0x000fca0000004100 */
[----:B------:R-:W-:-:S04]  /*2750*/  F2FP.F16.F32.PACK_AB R0, RZ, R0 ;  /* 0x00000000ff00723e */ /* 0x000fc800000000ff */
[----:B------:R-:W-:-:S05]  /*2760*/  PRMT R0, R0, 0x5410, RZ ;  /* 0x0000541000007816 */ /* 0x000fca00000000ff */
[----:B------:R0:W-:Y:S01]  /*2770*/  STG.E desc[UR36][R16.64], R0 ;  /* 0x0000000010007986 */ /* 0x0001e2000c101924 */
[----:B------:R-:W-:Y:S05]  /*2780*/  BRA `(.L_x_8350) ;  /* 0x0000000800d47947 */ /* 0x000fea0003800000 */
.L_x_8355:
[----:B------:R-:W-:-:S05]  /*2790*/  HADD2.F32 R2, -RZ, R2.H0_H0 ;  /* 0x20000002ff027230 */ /* 0x000fca0000004100 */
[----:B------:R-:W-:-:S06]  /*27a0*/  FMUL.FTZ R2, R2, 1 ;  /* 0x3f80000002027820 */ /* 0x000fcc0000410000 */
[----:B------:R-:W0:Y:S02]  /*27b0*/  F2F.F64.F32 R2, R2 ;  /* 0x0000000200027310 */ /* 0x000e240000201800 */
[----:B0-----:R0:W-:Y:S01]  /*27c0*/  STG.E.64 desc[UR36][R16.64], R2 ;  /* 0x0000000210007986 */ /* 0x0011e2000c101b24 */
[----:B------:R-:W-:Y:S05]  /*27d0*/  BRA `(.L_x_8350) ;  /* 0x0000000800c07947 */ /* 0x000fea0003800000 */
.L_x_8345:
        /* <DEDUP_REMOVED lines=13> */
.L_x_8359:
[----:B------:R-:W-:Y:S01]  /*28b0*/  HADD2.F32 R2, -RZ, R2.H0_H0 ;  /* 0x20000002ff027230 */ /* 0x000fe20000004100 */
[----:B------:R-:W-:-:S04]  /*28c0*/  CS2R R6, SRZ ;  /* 0x0000000000067805 */ /* 0x000fc8000001ff00 */
[----:B------:R-:W-:-:S04]  /*28d0*/  FMUL.FTZ R2, R2, 1 ;  /* 0x3f80000002027820 */ /* 0x000fc80000410000 */
[----:B------:R-:W0:Y:S02]  /*28e0*/  F2F.F64.F32 R4, R2 ;  /* 0x0000000200047310 */ /* 0x000e240000201800 */
[----:B0-----:R0:W-:Y:S01]  /*28f0*/  STG.E.128 desc[UR36][R16.64], R4 ;  /* 0x0000000410007986 */ /* 0x0011e2000c101d24 */
[----:B------:R-:W-:Y:S05]  /*2900*/  BRA `(.L_x_8350) ;  /* 0x0000000800747947 */ /* 0x000fea0003800000 */
.L_x_8358:
        /* <DEDUP_REMOVED lines=21> */
.L_x_8363:
[----:B------:R-:W-:Y:S05]  /*2a60*/  BSYNC B0 ;  /* 0x0000000000007941 */ /* 0x000fea0003800000 */
.L_x_8362:
[----:B------:R-:W-:-:S05]  /*2a70*/  LOP3.LUT R3, R0, R3, RZ, 0xfc, !PT ;  /* 0x0000000300037212 */ /* 0x000fca00078efcff */
[----:B------:R0:W-:Y:S01]  /*2a80*/  STG.E.U8 desc[UR36][R16.64], R3 ;  /* 0x0000000310007986 */ /* 0x0001e2000c101124 */
[----:B------:R-:W-:Y:S05]  /*2a90*/  BRA `(.L_x_8350) ;  /* 0x0000000800107947 */ /* 0x000fea0003800000 */
.L_x_8361:
        /* <DEDUP_REMOVED lines=13> */
.L_x_8365:
[----:B------:R-:W-:Y:S01]  /*2b70*/  IMAD.MOV.U32 R0, RZ, RZ, 0x7f ;  /* 0x0000007fff007424 */ /* 0x000fe200078e00ff */
[----:B------:R-:W-:-:S04]  /*2b80*/  ISETP.GT.U32.AND P0, PT, R2, 0x7f800000, PT ;  /* 0x7f8000000200780c */ /* 0x000fc80003f04070 */
[----:B------:R-:W-:-:S09]  /*2b90*/  SEL R0, R0, 0x7c, P0 ;  /* 0x0000007c00007807 */ /* 0x000fd20000000000 */
.L_x_8366:
[----:B------:R-:W-:Y:S05]  /*2ba0*/  BSYNC B0 ;  /* 0x0000000000007941 */ /* 0x000fea0003800000 */
.L_x_8364:
[----:B------:R-:W-:-:S04]  /*2bb0*/  LOP3.LUT R2, R3, 0x80000000, RZ, 0xc0, !PT ;  /* 0x8000000003027812 */ /* 0x000fc800078ec0ff */
[----:B------:R-:W-:-:S04]  /*2bc0*/  SHF.R.U32.HI R3, RZ, 0x18, R2 ;  /* 0x00000018ff037819 */ /* 0x000fc80000011602 */
[----:B------:R-:W-:-:S05]  /*2bd0*/  LOP3.LUT R3, R0, R3, RZ, 0xfc, !PT ;  /* 0x0000000300037212 */ /* 0x000fca00078efcff */
[----:B------:R0:W-:Y:S01]  /*2be0*/  STG.E.U8 desc[UR36][R16.64], R3 ;  /* 0x0000000310007986 */ /* 0x0001e2000c101124 */
[----:B------:R-:W-:Y:S05]  /*2bf0*/  BRA `(.L_x_8350) ;  /* 0x0000000400b87947 */ /* 0x000fea0003800000 */
.L_x_8360:
[----:B------:R-:W-:-:S05]  /*2c00*/  HADD2.F32 R0, -RZ, R2.H0_H0 ;  /* 0x20000002ff007230 */ /* 0x000fca0000004100 */
[----:B------:R-:W-:-:S05]  /*2c10*/  F2FP.BF16.F32.PACK_AB R0, RZ, R0 ;  /* 0x00000000ff00723e */ /* 0x000fca00000010ff */
[----:B------:R0:W-:Y:S01]  /*2c20*/  STG.E.U16 desc[UR36][R16.64], R0 ;  /* 0x0000000010007986 */ /* 0x0001e2000c101524 */
[----:B------:R-:W-:Y:S05]  /*2c30*/  BRA `(.L_x_8350) ;  /* 0x0000000400a87947 */ /* 0x000fea0003800000 */
.L_x_8357:
        /* <DEDUP_REMOVED lines=12> */
.L_x_8369:
        /* <DEDUP_REMOVED lines=17> */
.L_x_8372:
[----:B------:R-:W-:-:S04]  /*2e10*/  LOP3.LUT R2, R3, 0x80000000, RZ, 0xc0, !PT ;  /* 0x8000000003027812 */ /* 0x000fc800078ec0ff */
[----:B------:R-:W-:-:S04]  /*2e20*/  SHF.R.U32.HI R3, RZ, 0x18, R2 ;  /* 0x00000018ff037819 */ /* 0x000fc80000011602 */
[----:B------:R-:W-:-:S04]  /*2e30*/  LOP3.LUT R0, R0, R3, RZ, 0xfc, !PT ;  /* 0x0000000300007212 */ /* 0x000fc800078efcff */
[----:B------:R-:W-:-:S07]  /*2e40*/  PRMT R8, R0, 0x7610, R8 ;  /* 0x0000761000087816 */ /* 0x000fce0000000008 */
.L_x_8371:
[----:B------:R-:W-:Y:S05]  /*2e50*/  BSYNC B0 ;  /* 0x0000000000007941 */ /* 0x000fea0003800000 */
.L_x_8370:
[----:B------:R0:W-:Y:S01]  /*2e60*/  STG.E.U8 desc[UR36][R16.64], R8 ;  /* 0x0000000810007986 */ /* 0x0001e2000c101124 */
[----:B------:R-:W-:Y:S05]  /*2e70*/  BRA `(.L_x_8350) ;  /* 0x0000000400187947 */ /* 0x000fea0003800000 */
.L_x_8368:
        /* <DEDUP_REMOVED lines=17> */
.L_x_8375:
[----:B------:R-:W-:-:S04]  /*2f90*/  LOP3.LUT R2, R3, 0x80000000, RZ, 0xc0, !PT ;  /* 0x8000000003027812 */ /* 0x000fc800078ec0ff */
[----:B------:R-:W-:-:S04]  /*2fa0*/  SHF.R.U32.HI R3, RZ, 0x18, R2 ;  /* 0x00000018ff037819 */ /* 0x000fc80000011602 */
[----:B------:R-:W-:-:S04]  /*2fb0*/  LOP3.LUT R0, R0, R3, RZ, 0xfc, !PT ;  /* 0x0000000300007212 */ /* 0x000fc800078efcff */
[----:B------:R-:W-:-:S07]  /*2fc0*/  PRMT R8, R0, 0x7610, R8 ;  /* 0x0000761000087816 */ /* 0x000fce0000000008 */
.L_x_8374:
[----:B------:R-:W-:Y:S05]  /*2fd0*/  BSYNC B0 ;  /* 0x0000000000007941 */ /* 0x000fea0003800000 */
.L_x_8373:
[----:B------:R0:W-:Y:S01]  /*2fe0*/  STG.E.U8 desc[UR36][R16.64], R8 ;  /* 0x0000000810007986 */ /* 0x0001e2000c101124 */
[----:B------:R-:W-:Y:S05]  /*2ff0*/  BRA `(.L_x_8350) ;  /* 0x0000000000b87947 */ /* 0x000fea0003800000 */
.L_x_8367:
        /* <DEDUP_REMOVED lines=22> */
.L_x_8349:
        /* <DEDUP_REMOVED lines=16> */
.L_x_8378:
[----:B------:R-:W-:Y:S05]  /*3260*/  BRA `(.L_x_8350) ;  /* 0x00000000001c7947 */ /* 0x000fea0003800000 */
.L_x_8377:
[----:B------:R-:W-:-:S06]  /*3270*/  HADD2.F32 R2, -RZ, R2.H0_H0 ;  /* 0x20000002ff027230 */ /* 0x000fcc0000004100 */
[----:B------:R-:W0:Y:S02]  /*3280*/  F2I.U64.TRUNC R2, R2 ;  /* 0x0000000200027311 */ /* 0x000e24000020d800 */
[----:B0-----:R0:W-:Y:S01]  /*3290*/  STG.E.64 desc[UR36][R16.64], R2 ;  /* 0x0000000210007986 */ /* 0x0011e2000c101b24 */
[----:B------:R-:W-:Y:S05]  /*32a0*/  BRA `(.L_x_8350) ;  /* 0x00000000000c7947 */ /* 0x000fea0003800000 */
.L_x_8376:
[----:B------:R-:W-:-:S04]  /*32b0*/  HADD2.F32 R2, -RZ, R2.H0_H0 ;  /* 0x20000002ff027230 */ /* 0x000fc80000004100 */
[----:B------:R-:W0:Y:S02]  /*32c0*/  F2I.FTZ.U32.TRUNC.NTZ R3, R2 ;  /* 0x0000000200037305 */ /* 0x000e24000021f000 */
[----:B0-----:R0:W-:Y:S02]  /*32d0*/  STG.E desc[UR36][R16.64], R3 ;  /* 0x0000000310007986 */ /* 0x0011e4000c101924 */
.L_x_8350:
[----:B------:R-:W-:-:S04]  /*32e0*/  IMAD R18, R23, 0x200, R18 ;  /* 0x0000020017127824 */ /* 0x000fc800078e0212 */
[----:B------:R-:W-:-:S07]  /*32f0*/  VIADD R19, R18, 0x80 ;  /* 0x0000008012137836 */ /* 0x000fce0000000000 */
.L_x_8310:
[----:B------:R-:W-:Y:S05]  /*3300*/  BSYNC B6 ;  /* 0x0000000000067941 */ /* 0x000fea0003800000 */
.L_x_8309:
        /* <DEDUP_REMOVED lines=307> */
.L_x_8381:
        /* <DEDUP_REMOVED lines=22> */
.L_x_8385:
[----:B------:R-:W2:Y:S02]  /*47a0*/  LDG.E.U8 R2, desc[UR36][R2.64] ;  /* 0x0000002402027981 */ /* 0x000ea4000c1e1100 */
[----:B--2---:R-:W-:-:S04]  /*47b0*/  I2FP.F32.U32 R0, R2 ;  /* 0x0000000200007245 */ /* 0x004fc80000201000 */
[----:B------:R-:W-:Y:S01]  /*47c0*/  F2FP.F16.F32.PACK_AB R0, RZ, R0 ;  /* 0x00000000ff00723e */ /* 0x000fe200000000ff */
[----:B------:R-:W-:Y:S06]  /*47d0*/  BRA `(.L_x_8387) ;  /* 0x0000000c00887947 */ /* 0x000fec0003800000 */
.L_x_8384:
        /* <DEDUP_REMOVED lines=10> */
.L_x_8389:
[----:B------:R-:W2:Y:S02]  /*4880*/  LDG.E R2, desc[UR36][R2.64] ;  /* 0x0000002402027981 */ /* 0x000ea4000c1e1900 */
[----:B--2---:R-:W-:-:S04]  /*4890*/  I2FP.F32.S32 R0, R2 ;  /* 0x0000000200007245 */ /* 0x004fc80000201400 */
[----:B------:R-:W-:Y:S01]  /*48a0*/  F2FP.F16.F32.PACK_AB R0, RZ, R0 ;  /* 0x00000000ff00723e */ /* 0x000fe200000000ff */
[----:B------:R-:W-:Y:S06]  /*48b0*/  BRA `(.L_x_8387) ;  /* 0x0000000c00507947 */ /* 0x000fec0003800000 */
.L_x_8388:
[----:B------:R-:W2:Y:S02]  /*48c0*/  LDG.E.U16 R2, desc[UR36][R2.64] ;  /* 0x0000002402027981 */ /* 0x000ea4000c1e1500 */
[----:B--2---:R-:W0:Y:S02]  /*48d0*/  I2F.S16 R0, R2 ;  /* 0x0000000200007306 */ /* 0x004e240000101400 */
[----:B0-----:R-:W-:Y:S01]  /*48e0*/  F2FP.F16.F32.PACK_AB R0, RZ, R0 ;  /* 0x00000000ff00723e */ /* 0x001fe200000000ff */
[----:B------:R-:W-:Y:S06]  /*48f0*/  BRA `(.L_x_8387) ;  /* 0x0000000c00407947 */ /* 0x000fec0003800000 */
.L_x_8383:
        /* <DEDUP_REMOVED lines=9> */
.L_x_8391:
[----:B------:R0:W5:Y:S01]  /*4990*/  LDG.E.U16 R0, desc[UR36][R2.64] ;  /* 0x0000002402007981 */ /* 0x000162000c1e1500 */
[----:B------:R-:W-:Y:S05]  /*49a0*/  BRA `(.L_x_8387) ;  /* 0x0000000c00147947 */ /* 0x000fea0003800000 */
.L_x_8390:
        /* <DEDUP_REMOVED lines=9> */
.L_x_8393:
[----:B------:R1:W5:Y:S01]  /*4a40*/  LDG.E.U16 R0, desc[UR36][R2.64] ;  /* 0x0000002402007981 */ /* 0x000362000c1e1500 */
[----:B------:R-:W-:Y:S05]  /*4a50*/  BRA `(.L_x_8387) ;  /* 0x0000000800e87947 */ /* 0x000fea0003800000 */
.L_x_8392:
        /* <DEDUP_REMOVED lines=8> */
.L_x_8382:
        /* <DEDUP_REMOVED lines=13> */
.L_x_8396:
        /* <DEDUP_REMOVED lines=8> */
.L_x_8395:
        /* <DEDUP_REMOVED lines=28> */
.L_x_8398:
        /* <DEDUP_REMOVED lines=15> */
.L_x_8397:
[----:B------:R-:W2:Y:S02]  /*4ee0*/  LDG.E.U16 R0, desc[UR36][R2.64] ;  /* 0x0000002402007981 */ /* 0x000ea4000c1e1500 */
[----:B--2---:R-:W-:-:S05]  /*4ef0*/  IMAD.U32 R0, R0, 0x10000, RZ ;  /* 0x0001000000007824 */ /* 0x004fca00078e00ff */
[----:B------:R-:W-:Y:S01]  /*4f00*/  F2FP.F16.F32.PACK_AB R0, RZ, R0 ;  /* 0x00000000ff00723e */ /* 0x000fe200000000ff */
[----:B------:R-:W-:Y:S06]  /*4f10*/  BRA `(.L_x_8387) ;  /* 0x0000000400b87947 */ /* 0x000fec0003800000 */
.L_x_8394:
        /* <DEDUP_REMOVED lines=12> */
.L_x_8401:
        /* <DEDUP_REMOVED lines=21> */
.L_x_8405:
[----:B------:R-:W-:Y:S05]  /*5130*/  BSYNC B1 ;  /* 0x0000000000017941 */ /* 0x000fea0003800000 */
.L_x_8404:
[----:B------:R-:W-:Y:S01]  /*5140*/  LEA R3, R0, 0x3b800000, 0x17 ;  /* 0x3b80000000037811 */ /* 0x000fe200078eb8ff */
[----:B------:R-:W-:-:S05]  /*5150*/  IMAD.SHL.U32 R0, R2, 0x100000, RZ ;  /* 0x0010000002007824 */ /* 0x000fca00078e00ff */
[----:B------:R-:W-:-:S07]  /*5160*/  LOP3.LUT R0, R3, R0, R4, 0xfe, !PT ;  /* 0x0000000003007212 */ /* 0x000fce00078efe04 */
.L_x_8403:
[----:B------:R-:W-:Y:S05]  /*5170*/  BSYNC B0 ;  /* 0x0000000000007941 */ /* 0x000fea0003800000 */
.L_x_8402:
[----:B------:R-:W-:Y:S01]  /*5180*/  F2FP.F16.F32.PACK_AB R0, RZ, R0 ;  /* 0x00000000ff00723e */ /* 0x000fe200000000ff */
[----:B------:R-:W-:Y:S06]  /*5190*/  BRA `(.L_x_8387) ;  /* 0x0000000400187947 */ /* 0x000fec0003800000 */
.L_x_8400:
        /* <DEDUP_REMOVED lines=21> */
.L_x_8409:
[----:B------:R-:W-:Y:S05]  /*52f0*/  BSYNC B1 ;  /* 0x0000000000017941 */ /* 0x000fea0003800000 */
.L_x_8408:
[----:B------:R-:W-:Y:S01]  /*5300*/  LEA R3, R0, 0x37800000, 0x17 ;  /* 0x3780000000037811 */ /* 0x000fe200078eb8ff */
[----:B------:R-:W-:-:S05]  /*5310*/  IMAD.SHL.U32 R0, R2, 0x200000, RZ ;  /* 0x0020000002007824 */ /* 0x000fca00078e00ff */
[----:B------:R-:W-:-:S07]  /*5320*/  LOP3.LUT R0, R3, R0, R4, 0xfe, !PT ;  /* 0x0000000003007212 */ /* 0x000fce00078efe04 */
.L_x_8407:
[----:B------:R-:W-:Y:S05]  /*5330*/  BSYNC B0 ;  /* 0x0000000000007941 */ /* 0x000fea0003800000 */
.L_x_8406:
[----:B------:R-:W-:Y:S01]  /*5340*/  F2FP.F16.F32.PACK_AB R0, RZ, R0 ;  /* 0x00000000ff00723e */ /* 0x000fe200000000ff */
[----:B------:R-:W-:Y:S06]  /*5350*/  BRA `(.L_x_8387) ;  /* 0x0000000000a87947 */ /* 0x000fec0003800000 */
.L_x_8399:
        /* <DEDUP_REMOVED lines=14> */
.L_x_8413:
[----:B------:R-:W-:Y:S05]  /*5440*/  BSYNC B0 ;  /* 0x0000000000007941 */ /* 0x000fea0003800000 */
.L_x_8412:
[----:B------:R-:W-:Y:S01]  /*5450*/  F2FP.F16.F32.PACK_AB R0, RZ, R0 ;  /* 0x00000000ff00723e */ /* 0x000fe200000000ff */
[----:B------:R-:W-:Y:S06]  /*5460*/  BRA `(.L_x_8387) ;  /* 0x0000000000647947 */ /* 0x000fec0003800000 */
.L_x_8386:
        /* <DEDUP_REMOVED lines=16> */
.L_x_8414:
[----:B------:R-:W-:Y:S01]  /*5570*/  PRMT R0, RZ, 0x7610, R0 ;  /* 0x00007610ff007816 */ /* 0x000fe20000000000 */
[----:B------:R-:W-:Y:S06]  /*5580*/  BRA `(.L_x_8387) ;  /* 0x00000000001c7947 */ /* 0x000fec0003800000 */
.L_x_8411:
[----:B------:R-:W2:Y:S02]  /*5590*/  LDG.E.64 R2, desc[UR36][R2.64] ;  /* 0x0000002402027981 */ /* 0x000ea4000c1e1b00 */
[----:B--2---:R-:W0:Y:S02]  /*55a0*/  I2F.U64 R0, R2 ;  /* 0x0000000200007312 */ /* 0x004e240000301000 */
[----:B0-----:R-:W-:Y:S01]  /*55b0*/  F2FP.F16.F32.PACK_AB R0, RZ, R0 ;  /* 0x00000000ff00723e */ /* 0x001fe200000000ff */
[----:B------:R-:W-:Y:S06]  /*55c0*/  BRA `(.L_x_8387) ;  /* 0x00000000000c7947 */ /* 0x000fec0003800000 */
.L_x_8410:
[----:B------:R-:W2:Y:S02]  /*55d0*/  LDG.E R2, desc[UR36][R2.64] ;  /* 0x0000002402027981 */ /* 0x000ea4000c1e1900 */
[----:B--2---:R-:W-:-:S04]  /*55e0*/  I2FP.F32.U32 R0, R2 ;  /* 0x0000000200007245 */ /* 0x004fc80000201000 */
[----:B------:R-:W-:-:S07]  /*55f0*/  F2FP.F16.F32.PACK_AB R0, RZ, R0 ;  /* 0x00000000ff00723e */ /* 0x000fce00000000ff */
.L_x_8387:
        /* <DEDUP_REMOVED lines=20> */
.L_x_8418:
[----:B------:R-:W-:-:S06]  /*5740*/  HADD2.F32 R3, -RZ, R2.H0_H0 ;  /* 0x20000002ff037230 */ /* 0x000fcc0000004100 */
[----:B------:R-:W0:Y:S02]  /*5750*/  F2I.S64.TRUNC R2, R3 ;  /* 0x0000000300027311 */ /* 0x000e24000020d900 */
[----:B0-----:R0:W-:Y:S01]  /*5760*/  STG.E.U8 desc[UR36][R16.64], R2 ;  /* 0x0000000210007986 */ /* 0x0011e2000c101124 */
[----:B------:R-:W-:Y:S05]  /*5770*/  BRA `(.L_x_8420) ;  /* 0x0000000c00847947 */ /* 0x000fea0003800000 */
.L_x_8417:
        /* <DEDUP_REMOVED lines=10> */
.L_x_8422:
[----:B------:R-:W-:-:S04]  /*5820*/  HADD2.F32 R2, -RZ, R2.H0_H0 ;  /* 0x20000002ff027230 */ /* 0x000fc80000004100 */
[----:B------:R-:W0:Y:S02]  /*5830*/  F2I.FTZ.TRUNC.NTZ R3, R2 ;  /* 0x0000000200037305 */ /* 0x000e24000021f100 */
[----:B0-----:R0:W-:Y:S01]  /*5840*/  STG.E desc[UR36][R16.64], R3 ;  /* 0x0000000310007986 */ /* 0x0011e2000c101924 */
[----:B------:R-:W-:Y:S05]  /*5850*/  BRA `(.L_x_8420) ;  /* 0x0000000c004c7947 */ /* 0x000fea0003800000 */
.L_x_8421:
[----:B------:R-:W-:-:S04]  /*5860*/  HADD2.F32 R2, -RZ, R2.H0_H0 ;  /* 0x20000002ff027230 */ /* 0x000fc80000004100 */
[----:B------:R-:W0:Y:S02]  /*5870*/  F2I.FTZ.TRUNC.NTZ R3, R2 ;  /* 0x0000000200037305 */ /* 0x000e24000021f100 */
[----:B0-----:R0:W-:Y:S01]  /*5880*/  STG.E.U16 desc[UR36][R16.64], R3 ;  /* 0x0000000310007986 */ /* 0x0011e2000c101524 */
[----:B------:R-:W-:Y:S05]  /*5890*/  BRA `(.L_x_8420) ;  /* 0x0000000c003c7947 */ /* 0x000fea0003800000 */
.L_x_8416:
        /* <DEDUP_REMOVED lines=9> */
.L_x_8424:
[----:B------:R0:W-:Y:S01]  /*5930*/  STG.E.U16 desc[UR36][R16.64], R2 ;  /* 0x0000000210007986 */ /* 0x0001e2000c101524 */
[----:B------:R-:W-:Y:S05]  /*5940*/  BRA `(.L_x_8420) ;  /* 0x0000000c00107947 */ /* 0x000fea0003800000 */
.L_x_8423:
        /* <DEDUP_REMOVED lines=10> */
.L_x_8426:
[----:B------:R-:W-:-:S05]  /*59f0*/  HADD2.F32 R0, -RZ, R2.H0_H0 ;  /* 0x20000002ff007230 */ /* 0x000fca0000004100 */
[----:B------:R-:W-:-:S04]  /*5a00*/  F2FP.F16.F32.PACK_AB R0, RZ, R0 ;  /* 0x00000000ff00723e */ /* 0x000fc800000000ff */
[----:B------:R-:W-:-:S05]  /*5a10*/  PRMT R0, R0, 0x5410, RZ ;  /* 0x0000541000007816 */ /* 0x000fca00000000ff */
[----:B------:R0:W-:Y:S01]  /*5a20*/  STG.E desc[UR36][R16.64], R0 ;  /* 0x0000000010007986 */ /* 0x0001e2000c101924 */
[----:B------:R-:W-:Y:S05]  /*5a30*/  BRA `(.L_x_8420) ;  /* 0x0000000800d47947 */ /* 0x000fea0003800000 */
.L_x_8425:
[----:B------:R-:W-:-:S05]  /*5a40*/  HADD2.F32 R2, -RZ, R2.H0_H0 ;  /* 0x20000002ff027230 */ /* 0x000fca0000004100 */
[----:B------:R-:W-:-:S06]  /*5a50*/  FMUL.FTZ R2, R2, 1 ;  /* 0x3f80000002027820 */ /* 0x000fcc0000410000 */
[----:B------:R-:W0:Y:S02]  /*5a60*/  F2F.F64.F32 R2, R2 ;  /* 0x0000000200027310 */ /* 0x000e240000201800 */
[----:B0-----:R0:W-:Y:S01]  /*5a70*/  STG.E.64 desc[UR36][R16.64], R2 ;  /* 0x0000000210007986 */ /* 0x0011e2000c101b24 */
[----:B------:R-:W-:Y:S05]  /*5a80*/  BRA `(.L_x_8420) ;  /* 0x0000000800c07947 */ /* 0x000fea0003800000 */
.L_x_8415:
        /* <DEDUP_REMOVED lines=13> */
.L_x_8429:
[----:B------:R-:W-:Y:S01]  /*5b60*/  HADD2.F32 R2, -RZ, R2.H0_H0 ;  /* 0x20000002ff027230 */ /* 0x000fe20000004100 */
[----:B------:R-:W-:-:S04]  /*5b70*/  CS2R R6, SRZ ;  /* 0x0000000000067805 */ /* 0x000fc8000001ff00 */
[----:B------:R-:W-:-:S04]  /*5b80*/  FMUL.FTZ R2, R2, 1 ;  /* 0x3f80000002027820 */ /* 0x000fc80000410000 */
[----:B------:R-:W0:Y:S02]  /*5b90*/  F2F.F64.F32 R4, R2 ;  /* 0x0000000200047310 */ /* 0x000e240000201800 */
[----:B0-----:R0:W-:Y:S01]  /*5ba0*/  STG.E.128 desc[UR36][R16.64], R4 ;  /* 0x0000000410007986 */ /* 0x0011e2000c101d24 */
[----:B------:R-:W-:Y:S05]  /*5bb0*/  BRA `(.L_x_8420) ;  /* 0x0000000800747947 */ /* 0x000fea0003800000 */
.L_x_8428:
        /* <DEDUP_REMOVED lines=21> */
.L_x_8433:
[----:B------:R-:W-:Y:S05]  /*5d10*/  BSYNC B0 ;  /* 0x0000000000007941 */ /* 0x000fea0003800000 */
.L_x_8432:
[----:B------:R-:W-:-:S05]  /*5d20*/  LOP3.LUT R3, R0, R3, RZ, 0xfc, !PT ;  /* 0x0000000300037212 */ /* 0x000fca00078efcff */
[----:B------:R0:W-:Y:S01]  /*5d30*/  STG.E.U8 desc[UR36][R16.64], R3 ;  /* 0x0000000310007986 */ /* 0x0001e2000c101124 */
[----:B------:R-:W-:Y:S05]  /*5d40*/  BRA `(.L_x_8420) ;  /* 0x0000000800107947 */ /* 0x000fea0003800000 */
.L_x_8431:
        /* <DEDUP_REMOVED lines=13> */
.L_x_8435:
[----:B------:R-:W-:Y:S01]  /*5e20*/  IMAD.MOV.U32 R0, RZ, RZ, 0x7f ;  /* 0x0000007fff007424 */ /* 0x000fe200078e00ff */
[----:B------:R-:W-:-:S04]  /*5e30*/  ISETP.GT.U32.AND P0, PT, R2, 0x7f800000, PT ;  /* 0x7f8000000200780c */ /* 0x000fc80003f04070 */
[----:B------:R-:W-:-:S09]  /*5e40*/  SEL R0, R0, 0x7c, P0 ;  /* 0x0000007c00007807 */ /* 0x000fd20000000000 */
.L_x_8436:
[----:B------:R-:W-:Y:S05]  /*5e50*/  BSYNC B0 ;  /* 0x0000000000007941 */ /* 0x000fea0003800000 */
.L_x_8434:
[----:B------:R-:W-:-:S04]  /*5e60*/  LOP3.LUT R2, R3, 0x80000000, RZ, 0xc0, !PT ;  /* 0x8000000003027812 */ /* 0x000fc800078ec0ff */
[----:B------:R-:W-:-:S04]  /*5e70*/  SHF.R.U32.HI R3, RZ, 0x18, R2 ;  /* 0x00000018ff037819 */ /* 0x000fc80000011602 */
[----:B------:R-:W-:-:S05]  /*5e80*/  LOP3.LUT R3, R0, R3, RZ, 0xfc, !PT ;  /* 0x0000000300037212 */ /* 0x000fca00078efcff */
[----:B------:R0:W-:Y:S01]  /*5e90*/  STG.E.U8 desc[UR36][R16.64], R3 ;  /* 0x0000000310007986 */ /* 0x0001e2000c101124 */
[----:B------:R-:W-:Y:S05]  /*5ea0*/  BRA `(.L_x_8420) ;  /* 0x0000000400b87947 */ /* 0x000fea0003800000 */
.L_x_8430:
[----:B------:R-:W-:-:S05]  /*5eb0*/  HADD2.F32 R0, -RZ, R2.H0_H0 ;  /* 0x20000002ff007230 */ /* 0x000fca0000004100 */
[----:B------:R-:W-:-:S05]  /*5ec0*/  F2FP.BF16.F32.PACK_AB R0, RZ, R0 ;  /* 0x00000000ff00723e */ /* 0x000fca00000010ff */
[----:B------:R0:W-:Y:S01]  /*5ed0*/  STG.E.U16 desc[UR36][R16.64], R0 ;  /* 0x0000000010007986 */ /* 0x0001e2000c101524 */
[----:B------:R-:W-:Y:S05]  /*5ee0*/  BRA `(.L_x_8420) ;  /* 0x0000000400a87947 */ /* 0x000fea0003800000 */
.L_x_8427:
        /* <DEDUP_REMOVED lines=12> */
.L_x_8439:
        /* <DEDUP_REMOVED lines=17> */
.L_x_8442:
[----:B------:R-:W-:-:S04]  /*60c0*/  LOP3.LUT R2, R3, 0x80000000, RZ, 0xc0, !PT ;  /* 0x8000000003027812 */ /* 0x000fc800078ec0ff */
[----:B------:R-:W-:-:S04]  /*60d0*/  SHF.R.U32.HI R3, RZ, 0x18, R2 ;  /* 0x00000018ff037819 */ /* 0x000fc80000011602 */
[----:B------:R-:W-:-:S04]  /*60e0*/  LOP3.LUT R0, R0, R3, RZ, 0xfc, !PT ;  /* 0x0000000300007212 */ /* 0x000fc800078efcff */
[----:B------:R-:W-:-:S07]  /*60f0*/  PRMT R8, R0, 0x7610, R8 ;  /* 0x0000761000087816 */ /* 0x000fce0000000008 */
.L_x_8441:
[----:B------:R-:W-:Y:S05]  /*6100*/  BSYNC B0 ;  /* 0x0000000000007941 */ /* 0x000fea0003800000 */
.L_x_8440:
[----:B------:R3:W-:Y:S01]  /*6110*/  STG.E.U8 desc[UR36][R16.64], R8 ;  /* 0x0000000810007986 */ /* 0x0007e2000c101124 */
[----:B------:R-:W-:Y:S05]  /*6120*/  BRA `(.L_x_8420) ;  /* 0x0000000400187947 */ /* 0x000fea0003800000 */
.L_x_8438:
        /* <DEDUP_REMOVED lines=17> */
.L_x_8445:
[----:B------:R-:W-:-:S04]  /*6240*/  LOP3.LUT R2, R3, 0x80000000, RZ, 0xc0, !PT ;  /* 0x8000000003027812 */ /* 0x000fc800078ec0ff */
[----:B------:R-:W-:-:S04]  /*6250*/  SHF.R.U32.HI R3, RZ, 0x18, R2 ;  /* 0x00000018ff037819 */ /* 0x000fc80000011602 */
[----:B------:R-:W-:-:S04]  /*6260*/  LOP3.LUT R0, R0, R3, RZ, 0xfc, !PT ;  /* 0x0000000300007212 */ /* 0x000fc800078efcff */
[----:B------:R-:W-:-:S07]  /*6270*/  PRMT R8, R0, 0x7610, R8 ;  /* 0x0000761000087816 */ /* 0x000fce0000000008 */
.L_x_8444:
[----:B------:R-:W-:Y:S05]  /*6280*/  BSYNC B0 ;  /* 0x0000000000007941 */ /* 0x000fea0003800000 */
.L_x_8443:
[----:B------:R0:W-:Y:S01]  /*6290*/  STG.E.U8 desc[UR36][R16.64], R8 ;  /* 0x0000000810007986 */ /* 0x0001e2000c101124 */
[----:B------:R-:W-:Y:S05]  /*62a0*/  BRA `(.L_x_8420) ;  /* 0x0000000000b87947 */ /* 0x000fea0003800000 */
.L_x_8437:
        /* <DEDUP_REMOVED lines=22> */
.L_x_8419:
        /* <DEDUP_REMOVED lines=16> */
.L_x_8448:
[----:B------:R-:W-:Y:S05]  /*6510*/  BRA `(.L_x_8420) ;  /* 0x00000000001c7947 */ /* 0x000fea0003800000 */
.L_x_8447:
[----:B------:R-:W-:-:S06]  /*6520*/  HADD2.F32 R2, -RZ, R2.H0_H0 ;  /* 0x20000002ff027230 */ /* 0x000fcc0000004100 */
[----:B------:R-:W0:Y:S02]  /*6530*/  F2I.U64.TRUNC R2, R2 ;  /* 0x0000000200027311 */ /* 0x000e24000020d800 */
[----:B0-----:R2:W-:Y:S01]  /*6540*/  STG.E.64 desc[UR36][R16.64], R2 ;  /* 0x0000000210007986 */ /* 0x0015e2000c101b24 */
[----:B------:R-:W-:Y:S05]  /*6550*/  BRA `(.L_x_8420) ;  /* 0x00000000000c7947 */ /* 0x000fea0003800000 */
.L_x_8446:
[----:B------:R-:W-:-:S04]  /*6560*/  HADD2.F32 R2, -RZ, R2.H0_H0 ;  /* 0x20000002ff027230 */ /* 0x000fc80000004100 */
[----:B------:R-:W0:Y:S02]  /*6570*/  F2I.FTZ.U32.TRUNC.NTZ R3, R2 ;  /* 0x0000000200037305 */ /* 0x000e24000021f000 */
[----:B0-----:R0:W-:Y:S02]  /*6580*/  STG.E desc[UR36][R16.64], R3 ;  /* 0x0000000310007986 */ /* 0x0011e4000c101924 */
.L_x_8420:
[----:B------:R-:W-:-:S07]  /*6590*/  VIADD R19, R19, 0x80 ;  /* 0x0000008013137836 */ /* 0x000fce0000000000 */
.L_x_8380:
[----:B------:R-:W-:Y:S05]  /*65a0*/  BSYNC B6 ;  /* 0x0000000000067941 */ /* 0x000fea0003800000 */
.L_x_8379:
        /* <DEDUP_REMOVED lines=307> */
.L_x_8451:
        /* <DEDUP_REMOVED lines=22> */
.L_x_8455:
[----:B------:R-:W2:Y:S02]  /*7a40*/  LDG.E.U8 R2, desc[UR36][R2.64] ;  /* 0x0000002402027981 */ /* 0x000ea4000c1e1100 */
[----:B--2---:R-:W-:-:S04]  /*7a50*/  I2FP.F32.U32 R0, R2 ;  /* 0x0000000200007245 */ /* 0x004fc80000201000 */
[----:B------:R-:W-:Y:S01]  /*7a60*/  F2FP.F16.F32.PACK_AB R0, RZ, R0 ;  /* 0x00000000ff00723e */ /* 0x000fe200000000ff */
[----:B------:R-:W-:Y:S06]  /*7a70*/  BRA `(.L_x_8457) ;  /* 0x0000000c00887947 */ /* 0x000fec0003800000 */
.L_x_8454:
        /* <DEDUP_REMOVED lines=10> */
.L_x_8459:
[----:B------:R-:W2:Y:S02]  /*7b20*/  LDG.E R2, desc[UR36][R2.64] ;  /* 0x0000002402027981 */ /* 0x000ea4000c1e1900 */
[----:B--2---:R-:W-:-:S04]  /*7b30*/  I2FP.F32.S32 R0, R2 ;  /* 0x0000000200007245 */ /* 0x004fc80000201400 */
[----:B------:R-:W-:Y:S01]  /*7b40*/  F2FP.F16.F32.PACK_AB R0, RZ, R0 ;  /* 0x00000000ff00723e */ /* 0x000fe200000000ff */
[----:B------:R-:W-:Y:S06]  /*7b50*/  BRA `(.L_x_8457) ;  /* 0x0000000c00507947 */ /* 0x000fec0003800000 */
.L_x_8458:
[----:B------:R-:W2:Y:S02]  /*7b60*/  LDG.E.U16 R2, desc[UR36][R2.64] ;  /* 0x0000002402027981 */ /* 0x000ea4000c1e1500 */
[----:B--2---:R-:W0:Y:S02]  /*7b70*/  I2F.S16 R0, R2 ;  /* 0x0000000200007306 */ /* 0x004e240000101400 */
[----:B0-----:R-:W-:Y:S01]  /*7b80*/  F2FP.F16.F32.PACK_AB R0, RZ, R0 ;  /* 0x00000000ff00723e */ /* 0x001fe200000000ff */
[----:B------:R-:W-:Y:S06]  /*7b90*/  BRA `(.L_x_8457) ;  /* 0x0000000c00407947 */ /* 0x000fec0003800000 */
.L_x_8453:
        /* <DEDUP_REMOVED lines=9> */
.L_x_8461:
[----:B------:R1:W5:Y:S01]  /*7c30*/  LDG.E.U16 R0, desc[UR36][R2.64] ;  /* 0x0000002402007981 */ /* 0x000362000c1e1500 */
[----:B------:R-:W-:Y:S05]  /*7c40*/  BRA `(.L_x_8457) ;  /* 0x0000000c00147947 */ /* 0x000fea0003800000 */
.L_x_8460:
        /* <DEDUP_REMOVED lines=9> */
.L_x_8463:
[----:B------:R0:W5:Y:S01]  /*7ce0*/  LDG.E.U16 R0, desc[UR36][R2.64] ;  /* 0x0000002402007981 */ /* 0x000162000c1e1500 */
[----:B------:R-:W-:Y:S05]  /*7cf0*/  BRA `(.L_x_8457) ;  /* 0x0000000800e87947 */ /* 0x000fea0003800000 */
.L_x_8462:
        /* <DEDUP_REMOVED lines=8> */
.L_x_8452:
        /* <DEDUP_REMOVED lines=13> */
.L_x_8466:
        /* <DEDUP_REMOVED lines=8> */
.L_x_8465:
        /* <DEDUP_REMOVED lines=28> */
.L_x_8468:
        /* <DEDUP_REMOVED lines=15> */
.L_x_8467:
[----:B------:R-:W2:Y:S02]  /*8180*/  LDG.E.U16 R0, desc[UR36][R2.64] ;  /* 0x0000002402007981 */ /* 0x000ea4000c1e1500 */
[----:B--2---:R-:W-:-:S05]  /*8190*/  IMAD.U32 R0, R0, 0x10000, RZ ;  /* 0x0001000000007824 */ /* 0x004fca00078e00ff */
[----:B------:R-:W-:Y:S01]  /*81a0*/  F2FP.F16.F32.PACK_AB R0, RZ, R0 ;  /* 0x00000000ff00723e */ /* 0x000fe200000000ff */
[----:B------:R-:W-:Y:S06]  /*81b0*/  BRA `(.L_x_8457) ;  /* 0x0000000400b87947 */ /* 0x000fec0003800000 */
.L_x_8464:
        /* <DEDUP_REMOVED lines=12> */
.L_x_8471:
        /* <DEDUP_REMOVED lines=21> */
.L_x_8475:
[----:B------:R-:W-:Y:S05]  /*83d0*/  BSYNC B1 ;  /* 0x0000000000017941 */ /* 0x000fea0003800000 */
.L_x_8474:
[----:B------:R-:W-:Y:S01]  /*83e0*/  LEA R3, R0, 0x3b800000, 0x17 ;  /* 0x3b80000000037811 */ /* 0x000fe200078eb8ff */
[----:B------:R-:W-:-:S05]  /*83f0*/  IMAD.SHL.U32 R0, R2, 0x100000, RZ ;  /* 0x0010000002007824 */ /* 0x000fca00078e00ff */
[----:B------:R-:W-:-:S07]  /*8400*/  LOP3.LUT R0, R3, R0, R4, 0xfe, !PT ;  /* 0x0000000003007212 */ /* 0x000fce00078efe04 */
.L_x_8473:
[----:B------:R-:W-:Y:S05]  /*8410*/  BSYNC B0 ;  /* 0x0000000000007941 */ /* 0x000fea0003800000 */
.L_x_8472:
[----:B------:R-:W-:Y:S01]  /*8420*/  F2FP.F16.F32.PACK_AB R0, RZ, R0 ;  /* 0x00000000ff00723e */ /* 0x000fe200000000ff */
[----:B------:R-:W-:Y:S06]  /*8430*/  BRA `(.L_x_8457) ;  /* 0x0000000400187947 */ /* 0x000fec0003800000 */
.L_x_8470:
        /* <DEDUP_REMOVED lines=21> */
.L_x_8479:
[----:B------:R-:W-:Y:S05]  /*8590*/  BSYNC B1 ;  /* 0x0000000000017941 */ /* 0x000fea0003800000 */
.L_x_8478:
[----:B------:R-:W-:Y:S01]  /*85a0*/  LEA R3, R0, 0x37800000, 0x17 ;  /* 0x3780000000037811 */ /* 0x000fe200078eb8ff */
[----:B------:R-:W-:-:S05]  /*85b0*/  IMAD.SHL.U32 R0, R2, 0x200000, RZ ;  /* 0x0020000002007824 */ /* 0x000fca00078e00ff */
[----:B------:R-:W-:-:S07]  /*85c0*/  LOP3.LUT R0, R3, R0, R4, 0xfe, !PT ;  /* 0x0000000003007212 */ /* 0x000fce00078efe04 */
.L_x_8477:
[----:B------:R-:W-:Y:S05]  /*85d0*/  BSYNC B0 ;  /* 0x0000000000007941 */ /* 0x000fea0003800000 */
.L_x_8476:
[----:B------:R-:W-:Y:S01]  /*85e0*/  F2FP.F16.F32.PACK_AB R0, RZ, R0 ;  /* 0x00000000ff00723e */ /* 0x000fe200000000ff */
[----:B------:R-:W-:Y:S06]  /*85f0*/  BRA `(.L_x_8457) ;  /* 0x0000000000a87947 */ /* 0x000fec0003800000 */
.L_x_8469:
        /* <DEDUP_REMOVED lines=14> */
.L_x_8483:
[----:B------:R-:W-:Y:S05]  /*86e0*/  BSYNC B0 ;  /* 0x0000000000007941 */ /* 0x000fea0003800000 */
.L_x_8482:
[----:B------:R-:W-:Y:S01]  /*86f0*/  F2FP.F16.F32.PACK_AB R0, RZ, R0 ;  /* 0x00000000ff00723e */ /* 0x000fe200000000ff */
[----:B------:R-:W-:Y:S06]  /*8700*/  BRA `(.L_x_8457) ;  /* 0x0000000000647947 */ /* 0x000fec0003800000 */
.L_x_8456:
        /* <DEDUP_REMOVED lines=16> */
.L_x_8484:
[----:B------:R-:W-:Y:S01]  /*8810*/  PRMT R0, RZ, 0x7610, R0 ;  /* 0x00007610ff007816 */ /* 0x000fe20000000000 */
[----:B------:R-:W-:Y:S06]  /*8820*/  BRA `(.L_x_8457) ;  /* 0x00000000001c7947 */ /* 0x000fec0003800000 */
.L_x_8481:
[----:B------:R-:W2:Y:S02]  /*8830*/  LDG.E.64 R2, desc[UR36][R2.64] ;  /* 0x0000002402027981 */ /* 0x000ea4000c1e1b00 */
[----:B--2---:R-:W0:Y:S02]  /*8840*/  I2F.U64 R0, R2 ;  /* 0x0000000200007312 */ /* 0x004e240000301000 */
[----:B0-----:R-:W-:Y:S01]  /*8850*/  F2FP.F16.F32.PACK_AB R0, RZ, R0 ;  /* 0x00000000ff00723e */ /* 0x001fe200000000ff */
[----:B------:R-:W-:Y:S06]  /*8860*/  BRA `(.L_x_8457) ;  /* 0x00000000000c7947 */ /* 0x000fec0003800000 */
.L_x_8480:
[----:B------:R-:W2:Y:S02]  /*8870*/  LDG.E R2, desc[UR36][R2.64] ;  /* 0x0000002402027981 */ /* 0x000ea4000c1e1900 */
[----:B--2---:R-:W-:-:S04]  /*8880*/  I2FP.F32.U32 R0, R2 ;  /* 0x0000000200007245 */ /* 0x004fc80000201000 */
[----:B------:R-:W-:-:S07]  /*8890*/  F2FP.F16.F32.PACK_AB R0, RZ, R0 ;  /* 0x00000000ff00723e */ /* 0x000fce00000000ff */
.L_x_8457:
        /* <DEDUP_REMOVED lines=20> */
.L_x_8488:
[----:B------:R-:W-:-:S06]  /*89e0*/  HADD2.F32 R3, -RZ, R2.H0_H0 ;  /* 0x20000002ff037230 */ /* 0x000fcc0000004100 */
[----:B------:R-:W0:Y:S02]  /*89f0*/  F2I.S64.TRUNC R2, R3 ;  /* 0x0000000300027311 */ /* 0x000e24000020d900 */
[----:B0-----:R3:W-:Y:S01]  /*8a00*/  STG.E.U8 desc[UR36][R16.64], R2 ;  /* 0x0000000210007986 */ /* 0x0017e2000c101124 */
[----:B------:R-:W-:Y:S05]  /*8a10*/  BRA `(.L_x_8490) ;  /* 0x0000000c00847947 */ /* 0x000fea0003800000 */
.L_x_8487:
        /* <DEDUP_REMOVED lines=10> */
.L_x_8492:
[----:B------:R-:W-:-:S04]  /*8ac0*/  HADD2.F32 R2, -RZ, R2.H0_H0 ;  /* 0x20000002ff027230 */ /* 0x000fc80000004100 */
[----:B------:R-:W0:Y:S02]  /*8ad0*/  F2I.FTZ.TRUNC.NTZ R3, R2 ;  /* 0x0000000200037305 */ /* 0x000e24000021f100 */
[----:B0-----:R2:W-:Y:S01]  /*8ae0*/  STG.E desc[UR36][R16.64], R3 ;  /* 0x0000000310007986 */ /* 0x0015e2000c101924 */
[----:B------:R-:W-:Y:S05]  /*8af0*/  BRA `(.L_x_8490) ;  /* 0x0000000c004c7947 */ /* 0x000fea0003800000 */
.L_x_8491:
[----:B------:R-:W-:-:S04]  /*8b00*/  HADD2.F32 R2, -RZ, R2.H0_H0 ;  /* 0x20000002ff027230 */ /* 0x000fc80000004100 */
[----:B------:R-:W0:Y:S02]  /*8b10*/  F2I.FTZ.TRUNC.NTZ R3, R2 ;  /* 0x0000000200037305 */ /* 0x000e24000021f100 */
[----:B0-----:R0:W-:Y:S01]  /*8b20*/  STG.E.U16 desc[UR36][R16.64], R3 ;  /* 0x0000000310007986 */ /* 0x0011e2000c101524 */
[----:B------:R-:W-:Y:S05]  /*8b30*/  BRA `(.L_x_8490) ;  /* 0x0000000c003c7947 */ /* 0x000fea0003800000 */
.L_x_8486:
        /* <DEDUP_REMOVED lines=9> */
.L_x_8494:
[----:B------:R0:W-:Y:S01]  /*8bd0*/  STG.E.U16 desc[UR36][R16.64], R2 ;  /* 0x0000000210007986 */ /* 0x0001e2000c101524 */
[----:B------:R-:W-:Y:S05]  /*8be0*/  BRA `(.L_x_8490) ;  /* 0x0000000c00107947 */ /* 0x000fea0003800000 */
.L_x_8493:
        /* <DEDUP_REMOVED lines=10> */
.L_x_8496:
[----:B------:R-:W-:-:S05]  /*8c90*/  HADD2.F32 R0, -RZ, R2.H0_H0 ;  /* 0x20000002ff007230 */ /* 0x000fca0000004100 */
[----:B------:R-:W-:-:S04]  /*8ca0*/  F2FP.F16.F32.PACK_AB R0, RZ, R0 ;  /* 0x00000000ff00723e */ /* 0x000fc800000000ff */
[----:B------:R-:W-:-:S05]  /*8cb0*/  PRMT R0, R0, 0x5410, RZ ;  /* 0x0000541000007816 */ /* 0x000fca00000000ff */
[----:B------:R0:W-:Y:S01]  /*8cc0*/  STG.E desc[UR36][R16.64], R0 ;  /* 0x0000000010007986 */ /* 0x0001e2000c101924 */
[----:B------:R-:W-:Y:S05]  /*8cd0*/  BRA `(.L_x_8490) ;  /* 0x0000000800d47947 */ /* 0x000fea0003800000 */
.L_x_8495:
[----:B------:R-:W-:-:S05]  /*8ce0*/  HADD2.F32 R2, -RZ, R2.H0_H0 ;  /* 0x20000002ff027230 */ /* 0x000fca0000004100 */
[----:B------:R-:W-:-:S06]  /*8cf0*/  FMUL.FTZ R2, R2, 1 ;  /* 0x3f80000002027820 */ /* 0x000fcc0000410000 */
[----:B------:R-:W0:Y:S02]  /*8d00*/  F2F.F64.F32 R2, R2 ;  /* 0x0000000200027310 */ /* 0x000e240000201800 */
[----:B0-----:R0:W-:Y:S01]  /*8d10*/  STG.E.64 desc[UR36][R16.64], R2 ;  /* 0x0000000210007986 */ /* 0x0011e2000c101b24 */
[----:B------:R-:W-:Y:S05]  /*8d20*/  BRA `(.L_x_8490) ;  /* 0x0000000800c07947 */ /* 0x000fea0003800000 */
.L_x_8485:
        /* <DEDUP_REMOVED lines=13> */
.L_x_8499:
[----:B------:R-:W-:Y:S01]  /*8e00*/  HADD2.F32 R2, -RZ, R2.H0_H0 ;  /* 0x20000002ff027230 */ /* 0x000fe20000004100 */
[----:B------:R-:W-:-:S04]  /*8e10*/  CS2R R6, SRZ ;  /* 0x0000000000067805 */ /* 0x000fc8000001ff00 */
[----:B------:R-:W-:-:S04]  /*8e20*/  FMUL.FTZ R2, R2, 1 ;  /* 0x3f80000002027820 */ /* 0x000fc80000410000 */
[----:B------:R-:W0:Y:S02]  /*8e30*/  F2F.F64.F32 R4, R2 ;  /* 0x0000000200047310 */ /* 0x000e240000201800 */
[----:B0-----:R0:W-:Y:S01]  /*8e40*/  STG.E.128 desc[UR36][R16.64], R4 ;  /* 0x0000000410007986 */ /* 0x0011e2000c101d24 */
[----:B------:R-:W-:Y:S05]  /*8e50*/  BRA `(.L_x_8490) ;  /* 0x0000000800747947 */ /* 0x000fea0003800000 */
.L_x_8498:
        /* <DEDUP_REMOVED lines=21> */
.L_x_8503:
[----:B------:R-:W-:Y:S05]  /*8fb0*/  BSYNC B0 ;  /* 0x0000000000007941 */ /* 0x000fea0003800000 */
.L_x_8502:
[----:B------:R-:W-:-:S05]  /*8fc0*/  LOP3.LUT R3, R0, R3, RZ, 0xfc, !PT ;  /* 0x0000000300037212 */ /* 0x000fca00078efcff */
[----:B------:R0:W-:Y:S01]  /*8fd0*/  STG.E.U8 desc[UR36][R16.64], R3 ;  /* 0x0000000310007986 */ /* 0x0001e2000c101124 */
[----:B------:R-:W-:Y:S05]  /*8fe0*/  BRA `(.L_x_8490) ;  /* 0x0000000800107947 */ /* 0x000fea0003800000 */
.L_x_8501:
        /* <DEDUP_REMOVED lines=13> */
.L_x_8505:
[----:B------:R-:W-:Y:S01]  /*90c0*/  IMAD.MOV.U32 R0, RZ, RZ, 0x7f ;  /* 0x0000007fff007424 */ /* 0x000fe200078e00ff */
[----:B------:R-:W-:-:S04]  /*90d0*/  ISETP.GT.U32.AND P0, PT, R2, 0x7f800000, PT ;  /* 0x7f8000000200780c */ /* 0x000fc80003f04070 */
[----:B------:R-:W-:-:S09]  /*90e0*/  SEL R0, R0, 0x7c, P0 ;  /* 0x0000007c00007807 */ /* 0x000fd20000000000 */
.L_x_8506:
[----:B------:R-:W-:Y:S05]  /*90f0*/  BSYNC B0 ;  /* 0x0000000000007941 */ /* 0x000fea0003800000 */
.L_x_8504:
[----:B------:R-:W-:-:S04]  /*9100*/  LOP3.LUT R2, R3, 0x80000000, RZ, 0xc0, !PT ;  /* 0x8000000003027812 */ /* 0x000fc800078ec0ff */
[----:B------:R-:W-:-:S04]  /*9110*/  SHF.R.U32.HI R3, RZ, 0x18, R2 ;  /* 0x00000018ff037819 */ /* 0x000fc80000011602 */
[----:B------:R-:W-:-:S05]  /*9120*/  LOP3.LUT R3, R0, R3, RZ, 0xfc, !PT ;  /* 0x0000000300037212 */ /* 0x000fca00078efcff */
[----:B------:R0:W-:Y:S01]  /*9130*/  STG.E.U8 desc[UR36][R16.64], R3 ;  /* 0x0000000310007986 */ /* 0x0001e2000c101124 */
[----:B------:R-:W-:Y:S05]  /*9140*/  BRA `(.L_x_8490) ;  /* 0x0000000400b87947 */ /* 0x000fea0003800000 */
.L_x_8500:
[----:B------:R-:W-:-:S05]  /*9150*/  HADD2.F32 R0, -RZ, R2.H0_H0 ;  /* 0x20000002ff007230 */ /* 0x000fca0000004100 */
[----:B------:R-:W-:-:S05]  /*9160*/  F2FP.BF16.F32.PACK_AB R0, RZ, R0 ;  /* 0x00000000ff00723e */ /* 0x000fca00000010ff */
[----:B------:R0:W-:Y:S01]  /*9170*/  STG.E.U16 desc[UR36][R16.64], R0 ;  /* 0x0000000010007986 */ /* 0x0001e2000c101524 */
[----:B------:R-:W-:Y:S05]  /*9180*/  BRA `(.L_x_8490) ;  /* 0x0000000400a87947 */ /* 0x000fea0003800000 */
.L_x_8497:
        /* <DEDUP_REMOVED lines=12> */
.L_x_8509:
        /* <DEDUP_REMOVED lines=17> */
.L_x_8512:
[----:B------:R-:W-:-:S04]  /*9360*/  LOP3.LUT R2, R3, 0x80000000, RZ, 0xc0, !PT ;  /* 0x8000000003027812 */ /* 0x000fc800078ec0ff */
[----:B------:R-:W-:-:S04]  /*9370*/  SHF.R.U32.HI R3, RZ, 0x18, R2 ;  /* 0x00000018ff037819 */ /* 0x000fc80000011602 */
[----:B------:R-:W-:-:S04]  /*9380*/  LOP3.LUT R0, R0, R3, RZ, 0xfc, !PT ;  /* 0x0000000300007212 */ /* 0x000fc800078efcff */
[----:B------:R-:W-:-:S07]  /*9390*/  PRMT R8, R0, 0x7610, R8 ;  /* 0x0000761000087816 */ /* 0x000fce0000000008 */
.L_x_8511:
[----:B------:R-:W-:Y:S05]  /*93a0*/  BSYNC B0 ;  /* 0x0000000000007941 */ /* 0x000fea0003800000 */
.L_x_8510:
[----:B------:R0:W-:Y:S01]  /*93b0*/  STG.E.U8 desc[UR36][R16.64], R8 ;  /* 0x0000000810007986 */ /* 0x0001e2000c101124 */
[----:B------:R-:W-:Y:S05]  /*93c0*/  BRA `(.L_x_8490) ;  /* 0x0000000400187947 */ /* 0x000fea0003800000 */
.L_x_8508:
        /* <DEDUP_REMOVED lines=17> */
.L_x_8515:
[----:B------:R-:W-:-:S04]  /*94e0*/  LOP3.LUT R2, R3, 0x80000000, RZ, 0xc0, !PT ;  /* 0x8000000003027812 */ /* 0x000fc800078ec0ff */
[----:B------:R-:W-:-:S04]  /*94f0*/  SHF.R.U32.HI R3, RZ, 0x18, R2 ;  /* 0x00000018ff037819 */ /* 0x000fc80000011602 */
[----:B------:R-:W-:-:S04]  /*9500*/  LOP3.LUT R0, R0, R3, RZ, 0xfc, !PT ;  /* 0x0000000300007212 */ /* 0x000fc800078efcff */
[----:B------:R-:W-:-:S07]  /*9510*/  PRMT R8, R0, 0x7610, R8 ;  /* 0x0000761000087816 */ /* 0x000fce0000000008 */
.L_x_8514:
[----:B------:R-:W-:Y:S05]  /*9520*/  BSYNC B0 ;  /* 0x0000000000007941 */ /* 0x000fea0003800000 */
.L_x_8513:
[----:B------:R0:W-:Y:S01]  /*9530*/  STG.E.U8 desc[UR36][R16.64], R8 ;  /* 0x0000000810007986 */ /* 0x0001e2000c101124 */
[----:B------:R-:W-:Y:S05]  /*9540*/  BRA `(.L_x_8490) ;  /* 0x0000000000b87947 */ /* 0x000fea0003800000 */
.L_x_8507:
        /* <DEDUP_REMOVED lines=22> */
.L_x_8489:
        /* <DEDUP_REMOVED lines=16> */
.L_x_8518:
[----:B------:R-:W-:Y:S05]  /*97b0*/  BRA `(.L_x_8490) ;  /* 0x00000000001c7947 */ /* 0x000fea0003800000 */
.L_x_8517:
[----:B------:R-:W-:-:S06]  /*97c0*/  HADD2.F32 R2, -RZ, R2.H0_H0 ;  /* 0x20000002ff027230 */ /* 0x000fcc0000004100 */
[----:B------:R-:W0:Y:S02]  /*97d0*/  F2I.U64.TRUNC R2, R2 ;  /* 0x0000000200027311 */ /* 0x000e24000020d800 */
[----:B0-----:R0:W-:Y:S01]  /*97e0*/  STG.E.64 desc[UR36][R16.64], R2 ;  /* 0x0000000210007986 */ /* 0x0011e2000c101b24 */
[----:B------:R-:W-:Y:S05]  /*97f0*/  BRA `(.L_x_8490) ;  /* 0x00000000000c7947 */ /* 0x000fea0003800000 */
.L_x_8516:
[----:B------:R-:W-:-:S04]  /*9800*/  HADD2.F32 R2, -RZ, R2.H0_H0 ;  /* 0x20000002ff027230 */ /* 0x000fc80000004100 */
[----:B------:R-:W0:Y:S02]  /*9810*/  F2I.FTZ.U32.TRUNC.NTZ R3, R2 ;  /* 0x0000000200037305 */ /* 0x000e24000021f000 */
[----:B0-----:R0:W-:Y:S02]  /*9820*/  STG.E desc[UR36][R16.64], R3 ;  /* 0x0000000310007986 */ /* 0x0011e4000c101924 */
.L_x_8490:
[----:B------:R-:W-:-:S07]  /*9830*/  VIADD R19, R19, 0x80 ;  /* 0x0000008013137836 */ /* 0x000fce0000000000 */
.L_x_8450:
[----:B------:R-:W-:Y:S05]  /*9840*/  BSYNC B6 ;  /* 0x0000000000067941 */ /* 0x000fea0003800000 */
.L_x_8449:
        /* <DEDUP_REMOVED lines=306> */
.L_x_8519:
        /* <DEDUP_REMOVED lines=22> */
.L_x_8523:
[----:B------:R-:W2:Y:S02]  /*acd0*/  LDG.E.U8 R2, desc[UR36][R2.64] ;  /* 0x0000002402027981 */ /* 0x000ea4000c1e1100 */
[----:B--2---:R-:W-:-:S04]  /*ace0*/  I2FP.F32.U32 R0, R2 ;  /* 0x0000000200007245 */ /* 0x004fc80000201000 */
[----:B------:R-:W-:Y:S01]  /*acf0*/  F2FP.F16.F32.PACK_AB R0, RZ, R0 ;  /* 0x00000000ff00723e */ /* 0x000fe200000000ff */
[----:B------:R-:W-:Y:S06]  /*ad00*/  BRA `(.L_x_8525) ;  /* 0x0000000c00887947 */ /* 0x000fec0003800000 */
.L_x_8522:
        /* <DEDUP_REMOVED lines=10> */
.L_x_8527:
[----:B------:R-:W2:Y:S02]  /*adb0*/  LDG.E R2, desc[UR36][R2.64] ;  /* 0x0000002402027981 */ /* 0x000ea4000c1e1900 */
[----:B--2---:R-:W-:-:S04]  /*adc0*/  I2FP.F32.S32 R0, R2 ;  /* 0x0000000200007245 */ /* 0x004fc80000201400 */
[----:B------:R-:W-:Y:S01]  /*add0*/  F2FP.F16.F32.PACK_AB R0, RZ, R0 ;  /* 0x00000000ff00723e */ /* 0x000fe200000000ff */
[----:B------:R-:W-:Y:S06]  /*ade0*/  BRA `(.L_x_8525) ;  /* 0x0000000c00507947 */ /* 0x000fec0003800000 */
.L_x_8526:
[----:B------:R-:W2:Y:S02]  /*adf0*/  LDG.E.U16 R2, desc[UR36][R2.64] ;  /* 0x0000002402027981 */ /* 0x000ea4000c1e1500 */
[----:B--2---:R-:W0:Y:S02]  /*ae00*/  I2F.S16 R0, R2 ;  /* 0x0000000200007306 */ /* 0x004e240000101400 */
[----:B0-----:R-:W-:Y:S01]  /*ae10*/  F2FP.F16.F32.PACK_AB R0, RZ, R0 ;  /* 0x00000000ff00723e */ /* 0x001fe200000000ff */
[----:B------:R-:W-:Y:S06]  /*ae20*/  BRA `(.L_x_8525) ;  /* 0x0000000c00407947 */ /* 0x000fec0003800000 */
.L_x_8521:
        /* <DEDUP_REMOVED lines=9> */
.L_x_8529:
[----:B------:R1:W5:Y:S01]  /*aec0*/  LDG.E.U16 R0, desc[UR36][R2.64] ;  /* 0x0000002402007981 */ /* 0x000362000c1e1500 */
[----:B------:R-:W-:Y:S05]  /*aed0*/  BRA `(.L_x_8525) ;  /* 0x0000000c00147947 */ /* 0x000fea0003800000 */
.L_x_8528:
        /* <DEDUP_REMOVED lines=9> */
.L_x_8531:
[----:B------:R0:W5:Y:S01]  /*af70*/  LDG.E.U16 R0, desc[UR36][R2.64] ;  /* 0x0000002402007981 */ /* 0x000162000c1e1500 */
[----:B------:R-:W-:Y:S05]  /*af80*/  BRA `(.L_x_8525) ;  /* 0x0000000800e87947 */ /* 0x000fea0003800000 */
.L_x_8530:
        /* <DEDUP_REMOVED lines=8> */
.L_x_8520:
        /* <DEDUP_REMOVED lines=13> */
.L_x_8534:
        /* <DEDUP_REMOVED lines=8> */
.L_x_8533:
        /* <DEDUP_REMOVED lines=28> */
.L_x_8536:
        /* <DEDUP_REMOVED lines=15> */
.L_x_8535:
[----:B------:R-:W2:Y:S02]  /*b410*/  LDG.E.U16 R0, desc[UR36][R2.64] ;  /* 0x0000002402007981 */ /* 0x000ea4000c1e1500 */
[----:B--2---:R-:W-:-:S05]  /*b420*/  IMAD.U32 R0, R0, 0x10000, RZ ;  /* 0x0001000000007824 */ /* 0x004fca00078e00ff */
[----:B------:R-:W-:Y:S01]  /*b430*/  F2FP.F16.F32.PACK_AB R0, RZ, R0 ;  /* 0x00000000ff00723e */ /* 0x000fe200000000ff */
[----:B------:R-:W-:Y:S06]  /*b440*/  BRA `(.L_x_8525) ;  /* 0x0000000400b87947 */ /* 0x000fec0003800000 */
.L_x_8532:
        /* <DEDUP_REMOVED lines=12> */
.L_x_8539:
        /* <DEDUP_REMOVED lines=21> */
.L_x_8543:
[----:B------:R-:W-:Y:S05]  /*b660*/  BSYNC B1 ;  /* 0x0000000000017941 */ /* 0x000fea0003800000 */
.L_x_8542:
[----:B------:R-:W-:Y:S01]  /*b670*/  LEA R3, R0, 0x3b800000, 0x17 ;  /* 0x3b80000000037811 */ /* 0x000fe200078eb8ff */
[----:B------:R-:W-:-:S05]  /*b680*/  IMAD.SHL.U32 R0, R2, 0x100000, RZ ;  /* 0x0010000002007824 */ /* 0x000fca00078e00ff */
[----:B------:R-:W-:-:S07]  /*b690*/  LOP3.LUT R0, R3, R0, R4, 0xfe, !PT ;  /* 0x0000000003007212 */ /* 0x000fce00078efe04 */
.L_x_8541:
[----:B------:R-:W-:Y:S05]  /*b6a0*/  BSYNC B0 ;  /* 0x0000000000007941 */ /* 0x000fea0003800000 */
.L_x_8540:
[----:B------:R-:W-:Y:S01]  /*b6b0*/  F2FP.F16.F32.PACK_AB R0, RZ, R0 ;  /* 0x00000000ff00723e */ /* 0x000fe200000000ff */
[----:B------:R-:W-:Y:S06]  /*b6c0*/  BRA `(.L_x_8525) ;  /* 0x0000000400187947 */ /* 0x000fec0003800000 */
.L_x_8538:
        /* <DEDUP_REMOVED lines=21> */
.L_x_8547:
[----:B------:R-:W-:Y:S05]  /*b820*/  BSYNC B1 ;  /* 0x0000000000017941 */ /* 0x000fea0003800000 */
.L_x_8546:
[----:B------:R-:W-:Y:S01]  /*b830*/  LEA R3, R0, 0x37800000, 0x17 ;  /* 0x3780000000037811 */ /* 0x000fe200078eb8ff */
[----:B------:R-:W-:-:S05]  /*b840*/  IMAD.SHL.U32 R0, R2, 0x200000, RZ ;  /* 0x0020000002007824 */ /* 0x000fca00078e00ff */
[----:B------:R-:W-:-:S07]  /*b850*/  LOP3.LUT R0, R3, R0, R4, 0xfe, !PT ;  /* 0x0000000003007212 */ /* 0x000fce00078efe04 */
.L_x_8545:
[----:B------:R-:W-:Y:S05]  /*b860*/  BSYNC B0 ;  /* 0x0000000000007941 */ /* 0x000fea0003800000 */
.L_x_8544:
[----:B------:R-:W-:Y:S01]  /*b870*/  F2FP.F16.F32.PACK_AB R0, RZ, R0 ;  /* 0x00000000ff00723e */ /* 0x000fe200000000ff */
[----:B------:R-:W-:Y:S06]  /*b880*/  BRA `(.L_x_8525) ;  /* 0x0000000000a87947 */ /* 0x000fec0003800000 */
.L_x_8537:
        /* <DEDUP_REMOVED lines=14> */
.L_x_8551:
[----:B------:R-:W-:Y:S05]  /*b970*/  BSYNC B0 ;  /* 0x0000000000007941 */ /* 0x000fea0003800000 */
.L_x_8550:
[----:B------:R-:W-:Y:S01]  /*b980*/  F2FP.F16.F32.PACK_AB R0, RZ, R0 ;  /* 0x00000000ff00723e */ /* 0x000fe200000000ff */
[----:B------:R-:W-:Y:S06]  /*b990*/  BRA `(.L_x_8525) ;  /* 0x0000000000647947 */ /* 0x000fec0003800000 */
.L_x_8524:
        /* <DEDUP_REMOVED lines=16> */
.L_x_8552:
[----:B------:R-:W-:Y:S01]  /*baa0*/  PRMT R0, RZ, 0x7610, R0 ;  /* 0x00007610ff007816 */ /* 0x000fe20000000000 */
[----:B------:R-:W-:Y:S06]  /*bab0*/  BRA `(.L_x_8525) ;  /* 0x00000000001c7947 */ /* 0x000fec0003800000 */
.L_x_8549:
[----:B------:R-:W2:Y:S02]  /*bac0*/  LDG.E.64 R2, desc[UR36][R2.64] ;  /* 0x0000002402027981 */ /* 0x000ea4000c1e1b00 */
[----:B--2---:R-:W0:Y:S02]  /*bad0*/  I2F.U64 R0, R2 ;  /* 0x0000000200007312 */ /* 0x004e240000301000 */
[----:B0-----:R-:W-:Y:S01]  /*bae0*/  F2FP.F16.F32.PACK_AB R0, RZ, R0 ;  /* 0x00000000ff00723e */ /* 0x001fe200000000ff */
[----:B------:R-:W-:Y:S06]  /*baf0*/  BRA `(.L_x_8525) ;  /* 0x00000000000c7947 */ /* 0x000fec0003800000 */
.L_x_8548:
[----:B------:R-:W2:Y:S02]  /*bb00*/  LDG.E R2, desc[UR36][R2.64] ;  /* 0x0000002402027981 */ /* 0x000ea4000c1e1900 */
[----:B--2---:R-:W-:-:S04]  /*bb10*/  I2FP.F32.U32 R0, R2 ;  /* 0x0000000200007245 */ /* 0x004fc80000201000 */
[----:B------:R-:W-:-:S07]  /*bb20*/  F2FP.F16.F32.PACK_AB R0, RZ, R0 ;  /* 0x00000000ff00723e */ /* 0x000fce00000000ff */
.L_x_8525:
        /* <DEDUP_REMOVED lines=20> */
.L_x_8556:
[----:B------:R-:W-:-:S06]  /*bc70*/  HADD2.F32 R3, -RZ, R2.H0_H0 ;  /* 0x20000002ff037230 */ /* 0x000fcc0000004100 */
[----:B------:R-:W0:Y:S02]  /*bc80*/  F2I.S64.TRUNC R2, R3 ;  /* 0x0000000300027311 */ /* 0x000e24000020d900 */
[----:B0-----:R-:W-:Y:S01]  /*bc90*/  STG.E.U8 desc[UR36][R16.64], R2 ;  /* 0x0000000210007986 */ /* 0x001fe2000c101124 */
[----:B------:R-:W-:Y:S05]  /*bca0*/  EXIT ;  /* 0x000000000000794d */ /* 0x000fea0003800000 */
.L_x_8555:
        /* <DEDUP_REMOVED lines=10> */
.L_x_8559:
[----:B------:R-:W-:-:S04]  /*bd50*/  HADD2.F32 R2, -RZ, R2.H0_H0 ;  /* 0x20000002ff027230 */ /* 0x000fc80000004100 */
[----:B------:R-:W0:Y:S02]  /*bd60*/  F2I.FTZ.TRUNC.NTZ R3, R2 ;  /* 0x0000000200037305 */ /* 0x000e24000021f100 */
[----:B0-----:R-:W-:Y:S01]  /*bd70*/  STG.E desc[UR36][R16.64], R3 ;  /* 0x0000000310007986 */ /* 0x001fe2000c101924 */
[----:B------:R-:W-:Y:S05]  /*bd80*/  EXIT ;  /* 0x000000000000794d */ /* 0x000fea0003800000 */
.L_x_8558:
[----:B------:R-:W-:-:S04]  /*bd90*/  HADD2.F32 R2, -RZ, R2.H0_H0 ;  /* 0x20000002ff027230 */ /* 0x000fc80000004100 */
[----:B------:R-:W0:Y:S02]  /*bda0*/  F2I.FTZ.TRUNC.NTZ R3, R2 ;  /* 0x0000000200037305 */ /* 0x000e24000021f100 */
[----:B0-----:R-:W-:Y:S01]  /*bdb0*/  STG.E.U16 desc[UR36][R16.64], R3 ;  /* 0x0000000310007986 */ /* 0x001fe2000c101524 */
[----:B------:R-:W-:Y:S05]  /*bdc0*/  EXIT ;  /* 0x000000000000794d */ /* 0x000fea0003800000 */
.L_x_8554:
        /* <DEDUP_REMOVED lines=9> */
.L_x_8561:
[----:B------:R-:W-:Y:S01]  /*be60*/  STG.E.U16 desc[UR36][R16.64], R2 ;  /* 0x0000000210007986 */ /* 0x000fe2000c101524 */
[----:B------:R-:W-:Y:S05]  /*be70*/  EXIT ;  /* 0x000000000000794d */ /* 0x000fea0003800000 */
.L_x_8560:
        /* <DEDUP_REMOVED lines=10> */
.L_x_8563:
[----:B------:R-:W-:-:S05]  /*bf20*/  HADD2.F32 R0, -RZ, R2.H0_H0 ;  /* 0x20000002ff007230 */ /* 0x000fca0000004100 */
[----:B------:R-:W-:-:S04]  /*bf30*/  F2FP.F16.F32.PACK_AB R0, RZ, R0 ;  /* 0x00000000ff00723e */ /* 0x000fc800000000ff */
[----:B------:R-:W-:-:S05]  /*bf40*/  PRMT R0, R0, 0x5410, RZ ;  /* 0x0000541000007816 */ /* 0x000fca00000000ff */
[----:B------:R-:W-:Y:S01]  /*bf50*/  STG.E desc[UR36][R16.64], R0 ;  /* 0x0000000010007986 */ /* 0x000fe2000c101924 */
[----:B------:R-:W-:Y:S05]  /*bf60*/  EXIT ;  /* 0x000000000000794d */ /* 0x000fea0003800000 */
.L_x_8562:
[----:B------:R-:W-:-:S05]  /*bf70*/  HADD2.F32 R2, -RZ, R2.H0_H0 ;  /* 0x20000002ff027230 */ /* 0x000fca0000004100 */
[----:B------:R-:W-:-:S06]  /*bf80*/  FMUL.FTZ R2, R2, 1 ;  /* 0x3f80000002027820 */ /* 0x000fcc0000410000 */
[----:B------:R-:W0:Y:S02]  /*bf90*/  F2F.F64.F32 R2, R2 ;  /* 0x0000000200027310 */ /* 0x000e240000201800 */
[----:B0-----:R-:W-:Y:S01]  /*bfa0*/  STG.E.64 desc[UR36][R16.64], R2 ;  /* 0x0000000210007986 */ /* 0x001fe2000c101b24 */
[----:B------:R-:W-:Y:S05]  /*bfb0*/  EXIT ;  /* 0x000000000000794d */ /* 0x000fea0003800000 */
.L_x_8553:
        /* <DEDUP_REMOVED lines=13> */
.L_x_8566:
[----:B------:R-:W-:Y:S01]  /*c090*/  HADD2.F32 R2, -RZ, R2.H0_H0 ;  /* 0x20000002ff027230 */ /* 0x000fe20000004100 */
[----:B------:R-:W-:-:S04]  /*c0a0*/  CS2R R6, SRZ ;  /* 0x0000000000067805 */ /* 0x000fc8000001ff00 */
[----:B------:R-:W-:-:S04]  /*c0b0*/  FMUL.FTZ R2, R2, 1 ;  /* 0x3f80000002027820 */ /* 0x000fc80000410000 */
[----:B------:R-:W0:Y:S02]  /*c0c0*/  F2F.F64.F32 R4, R2 ;  /* 0x0000000200047310 */ /* 0x000e240000201800 */
[----:B0-----:R-:W-:Y:S01]  /*c0d0*/  STG.E.128 desc[UR36][R16.64], R4 ;  /* 0x0000000410007986 */ /* 0x001fe2000c101d24 */
[----:B------:R-:W-:Y:S05]  /*c0e0*/  EXIT ;  /* 0x000000000000794d */ /* 0x000fea0003800000 */
.L_x_8565:
        /* <DEDUP_REMOVED lines=21> */
.L_x_8570:
[----:B------:R-:W-:Y:S05]  /*c240*/  BSYNC B0 ;  /* 0x0000000000007941 */ /* 0x000fea0003800000 */
.L_x_8569:
[----:B------:R-:W-:-:S05]  /*c250*/  LOP3.LUT R3, R0, R3, RZ, 0xfc, !PT ;  /* 0x0000000300037212 */ /* 0x000fca00078efcff */
[----:B------:R-:W-:Y:S01]  /*c260*/  STG.E.U8 desc[UR36][R16.64], R3 ;  /* 0x0000000310007986 */ /* 0x000fe2000c101124 */
[----:B------:R-:W-:Y:S05]  /*c270*/  EXIT ;  /* 0x000000000000794d */ /* 0x000fea0003800000 */
.L_x_8568:
        /* <DEDUP_REMOVED lines=13> */
.L_x_8572:
[----:B------:R-:W-:Y:S01]  /*c350*/  IMAD.MOV.U32 R0, RZ, RZ, 0x7f ;  /* 0x0000007fff007424 */ /* 0x000fe200078e00ff */
[----:B------:R-:W-:-:S04]  /*c360*/  ISETP.GT.U32.AND P0, PT, R2, 0x7f800000, PT ;  /* 0x7f8000000200780c */ /* 0x000fc80003f04070 */
[----:B------:R-:W-:-:S09]  /*c370*/  SEL R0, R0, 0x7c, P0 ;  /* 0x0000007c00007807 */ /* 0x000fd20000000000 */
.L_x_8573:
[----:B------:R-:W-:Y:S05]  /*c380*/  BSYNC B0 ;  /* 0x0000000000007941 */ /* 0x000fea0003800000 */
.L_x_8571:
[----:B------:R-:W-:-:S04]  /*c390*/  LOP3.LUT R2, R3, 0x80000000, RZ, 0xc0, !PT ;  /* 0x8000000003027812 */ /* 0x000fc800078ec0ff */
[----:B------:R-:W-:-:S04]  /*c3a0*/  SHF.R.U32.HI R3, RZ, 0x18, R2 ;  /* 0x00000018ff037819 */ /* 0x000fc80000011602 */
[----:B------:R-:W-:-:S05]  /*c3b0*/  LOP3.LUT R3, R0, R3, RZ, 0xfc, !PT ;  /* 0x0000000300037212 */ /* 0x000fca00078efcff */
[----:B------:R-:W-:Y:S01]  /*c3c0*/  STG.E.U8 desc[UR36][R16.64], R3 ;  /* 0x0000000310007986 */ /* 0x000fe2000c101124 */
[----:B------:R-:W-:Y:S05]  /*c3d0*/  EXIT ;  /* 0x000000000000794d */ /* 0x000fea0003800000 */
.L_x_8567:
[----:B------:R-:W-:-:S05]  /*c3e0*/  HADD2.F32 R0, -RZ, R2.H0_H0 ;  /* 0x20000002ff007230 */ /* 0x000fca0000004100 */
[----:B------:R-:W-:-:S05]  /*c3f0*/  F2FP.BF16.F32.PACK_AB R0, RZ, R0 ;  /* 0x00000000ff00723e */ /* 0x000fca00000010ff */
[----:B------:R-:W-:Y:S01]  /*c400*/  STG.E.U16 desc[UR36][R16.64], R0 ;  /* 0x0000000010007986 */ /* 0x000fe2000c101524 */
[----:B------:R-:W-:Y:S05]  /*c410*/  EXIT ;  /* 0x000000000000794d */ /* 0x000fea0003800000 */
.L_x_8564:
        /* <DEDUP_REMOVED lines=12> */
.L_x_8576:
        /* <DEDUP_REMOVED lines=17> */
.L_x_8579:
[----:B------:R-:W-:-:S04]  /*c5f0*/  LOP3.LUT R2, R3, 0x80000000, RZ, 0xc0, !PT ;  /* 0x8000000003027812 */ /* 0x000fc800078ec0ff */
[----:B------:R-:W-:-:S04]  /*c600*/  SHF.R.U32.HI R3, RZ, 0x18, R2 ;  /* 0x00000018ff037819 */ /* 0x000fc80000011602 */
[----:B------:R-:W-:-:S04]  /*c610*/  LOP3.LUT R0, R0, R3, RZ, 0xfc, !PT ;  /* 0x0000000300007212 */ /* 0x000fc800078efcff */
[----:B------:R-:W-:-:S07]  /*c620*/  PRMT R8, R0, 0x7610, R8 ;  /* 0x0000761000087816 */ /* 0x000fce0000000008 */
.L_x_8578:
[----:B------:R-:W-:Y:S05]  /*c630*/  BSYNC B0 ;  /* 0x0000000000007941 */ /* 0x000fea0003800000 */
.L_x_8577:
[----:B------:R-:W-:Y:S01]  /*c640*/  STG.E.U8 desc[UR36][R16.64], R8 ;  /* 0x0000000810007986 */ /* 0x000fe2000c101124 */
[----:B------:R-:W-:Y:S05]  /*c650*/  EXIT ;  /* 0x000000000000794d */ /* 0x000fea0003800000 */
.L_x_8575:
        /* <DEDUP_REMOVED lines=17> */
.L_x_8582:
[----:B------:R-:W-:-:S04]  /*c770*/  LOP3.LUT R2, R3, 0x80000000, RZ, 0xc0, !PT ;  /* 0x8000000003027812 */ /* 0x000fc800078ec0ff */
[----:B------:R-:W-:-:S04]  /*c780*/  SHF.R.U32.HI R3, RZ, 0x18, R2 ;  /* 0x00000018ff037819 */ /* 0x000fc80000011602 */
[----:B------:R-:W-:-:S04]  /*c790*/  LOP3.LUT R0, R0, R3, RZ, 0xfc, !PT ;  /* 0x0000000300007212 */ /* 0x000fc800078efcff */
[----:B------:R-:W-:-:S07]  /*c7a0*/  PRMT R8, R0, 0x7610, R8 ;  /* 0x0000761000087816 */ /* 0x000fce0000000008 */
.L_x_8581:
[----:B------:R-:W-:Y:S05]  /*c7b0*/  BSYNC B0 ;  /* 0x0000000000007941 */ /* 0x000fea0003800000 */
.L_x_8580:
[----:B------:R-:W-:Y:S01]  /*c7c0*/  STG.E.U8 desc[UR36][R16.64], R8 ;  /* 0x0000000810007986 */ /* 0x000fe2000c101124 */
[----:B------:R-:W-:Y:S05]  /*c7d0*/  EXIT ;  /* 0x000000000000794d */ /* 0x000fea0003800000 */
.L_x_8574:
        /* <DEDUP_REMOVED lines=22> */
.L_x_8557:
        /* <DEDUP_REMOVED lines=16> */
.L_x_8585:
[----:B------:R-:W-:Y:S05]  /*ca40*/  EXIT ;  /* 0x000000000000794d */ /* 0x000fea0003800000 */
.L_x_8584:
[----:B------:R-:W-:-:S06]  /*ca50*/  HADD2.F32 R2, -RZ, R2.H0_H0 ;  /* 0x20000002ff027230 */ /* 0x000fcc0000004100 */
[----:B------:R-:W0:Y:S02]  /*ca60*/  F2I.U64.TRUNC R2, R2 ;  /* 0x0000000200027311 */ /* 0x000e24000020d800 */
[----:B0-----:R-:W-:Y:S01]  /*ca70*/  STG.E.64 desc[UR36][R16.64], R2 ;  /* 0x0000000210007986 */ /* 0x001fe2000c101b24 */
[----:B------:R-:W-:Y:S05]  /*ca80*/  EXIT ;  /* 0x000000000000794d */ /* 0x000fea0003800000 */
.L_x_8583:
[----:B------:R-:W-:-:S04]  /*ca90*/  HADD2.F32 R2, -RZ, R2.H0_H0 ;  /* 0x20000002ff027230 */ /* 0x000fc80000004100 */
[----:B------:R-:W0:Y:S02]  /*caa0*/  F2I.FTZ.U32.TRUNC.NTZ R3, R2 ;  /* 0x0000000200037305 */ /* 0x000e24000021f000 */
[----:B0-----:R-:W-:Y:S01]  /*cab0*/  STG.E desc[UR36][R16.64], R3 ;  /* 0x0000000310007986 */ /* 0x001fe2000c101924 */
[----:B------:R-:W-:Y:S05]  /*cac0*/  EXIT ;  /* 0x000000000000794d */ /* 0x000fea0003800000 */
.L_x_8586:
        /* <DEDUP_REMOVED lines=11> */
.L_x_19645:


//--------------------- .text._ZN2at6native27unrolled_elementwise_kernelIZZZNS0_22reciprocal_kernel_cudaERNS_18TensorIteratorBaseEENKUlvE_clEvENKUlvE3_clEvEUlN3c104HalfEE_St5arrayIPcLm2EELi4E23TrivialOffsetCalculatorILi1EjESD_NS0_6memory12LoadWithCastILi1EEENSE_13StoreWithCastILi1EEEEEviT_T0_T2_T3_T4_T5_ --------------------------
	.section	.text._ZN2at6native27unrolled_elementwise_kernelIZZZNS0_22reciprocal_kernel_cudaERNS_18TensorIteratorBaseEENKUlvE_clEvENKUlvE3_clEvEUlN3c104HalfEE_St5arrayIPcLm2EELi4E23TrivialOffsetCalculatorILi1EjESD_NS0_6memory12LoadWithCastILi1EEENSE_13StoreWithCastILi1EEEEEviT_T0_T2_T3_T4_T5_,"ax",@progbits
	.align	128
        .global         _ZN2at6native27unrolled_elementwise_kernelIZZZNS0_22reciprocal_kernel_cudaERNS_18TensorIteratorBaseEENKUlvE_clEvENKUlvE3_clEvEUlN3c104HalfEE_St5arrayIPcLm2EELi4E23TrivialOffsetCalculatorILi1EjESD_NS0_6memory12LoadWithCastILi1EEENSE_13StoreWithCastILi1EEEEEviT_T0_T2_T3_T4_T5_
        .type           _ZN2at6native27unrolled_elementwise_kernelIZZZNS0_22reciprocal_kernel_cudaERNS_18TensorIteratorBaseEENKUlvE_clEvENKUlvE3_clEvEUlN3c104HalfEE_St5arrayIPcLm2EELi4E23TrivialOffsetCalculatorILi1EjESD_NS0_6memory12LoadWithCastILi1EEENSE_13StoreWithCastILi1EEEEEviT_T0_T2_T3_T4_T5_,@function
        .size           _ZN2at6native27unrolled_elementwise_kernelIZZZNS0_22reciprocal_kernel_cudaERNS_18TensorIteratorBaseEENKUlvE_clEvENKUlvE3_clEvEUlN3c104HalfEE_St5arrayIPcLm2EELi4E23TrivialOffsetCalculatorILi1EjESD_NS0_6memory12LoadWithCastILi1EEENSE_13StoreWithCastILi1EEEEEviT_T0_T2_T3_T4_T5_,(.L_x_19646 - _ZN2at6native27unrolled_elementwise_kernelIZZZNS0_22reciprocal_kernel_cudaERNS_18TensorIteratorBaseEENKUlvE_clEvENKUlvE3_clEvEUlN3c104HalfEE_St5arrayIPcLm2EELi4E23TrivialOffsetCalculatorILi1EjESD_NS0_6memory12LoadWithCastILi1EEENSE_13StoreWithCastILi1EEEEEviT_T0_T2_T3_T4_T5_)
        .other          _ZN2at6native27unrolled_elementwise_kernelIZZZNS0_22reciprocal_kernel_cudaERNS_18TensorIteratorBaseEENKUlvE_clEvENKUlvE3_clEvEUlN3c104HalfEE_St5arrayIPcLm2EELi4E23TrivialOffsetCalculatorILi1EjESD_NS0_6memory12LoadWithCastILi1EEENSE_13StoreWithCastILi1EEEEEviT_T0_T2_T3_T4_T5_,@"STO_CUDA_ENTRY STV_DEFAULT"
_ZN2at6native27unrolled_elementwise_kernelIZZZNS0_22reciprocal_kernel_cudaERNS_18TensorIteratorBaseEENKUlvE_clEvENKUlvE3_clEvEUlN3c104HalfEE_St5arrayIPcLm2EELi4E23TrivialOffsetCalculatorILi1EjESD_NS0_6memory12LoadWithCastILi1EEENSE_13StoreWithCastILi1EEEEEviT_T0_T2_T3_T4_T5_:
.text._ZN2at6native27unrolled_elementwise_kernelIZZZNS0_22reciprocal_kernel_cudaERNS_18TensorIteratorBaseEENKUlvE_clEvENKUlvE3_clEvEUlN3c104HalfEE_St5arrayIPcLm2EELi4E23TrivialOffsetCalculatorILi1EjESD_NS0_6memory12LoadWithCastILi1EEENSE_13StoreWithCastILi1EEEEEviT_T0_T2_T3_T4_T5_:
        /* <DEDUP_REMOVED lines=34> */
.L_x_8592:
[----:B------:R-:W2:Y:S02]  /*0220*/  LDG.E.U8 R2, desc[UR36][R2.64] ;  /* 0x0000002402027981 */ /* 0x000ea4000c1e1100 */
[----:B--2---:R-:W-:-:S04]  /*0230*/  I2FP.F32.U32 R0, R2 ;  /* 0x0000000200007245 */ /* 0x004fc80000201000 */
[----:B------:R-:W-:-:S04]  /*0240*/  F2FP.F16.F32.PACK_AB R0, RZ, R0 ;  /* 0x00000000ff00723e */ /* 0x000fc800000000ff */
[----:B------:R-:W-:Y:S01]  /*0250*/  PRMT R22, R0, 0x7610, R22 ;  /* 0x0000761000167816 */ /* 0x000fe20000000016 */
[----:B------:R-:W-:Y:S06]  /*0260*/  BRA `(.L_x_8594) ;  /* 0x0000000c00c07947 */ /* 0x000fec0003800000 */
.L_x_8591:
        /* <DEDUP_REMOVED lines=11> */
.L_x_8596:
[----:B------:R-:W2:Y:S02]  /*0320*/  LDG.E R2, desc[UR36][R2.64] ;  /* 0x0000002402027981 */ /* 0x000ea4000c1e1900 */
[----:B--2---:R-:W-:-:S04]  /*0330*/  I2FP.F32.S32 R0, R2 ;  /* 0x0000000200007245 */ /* 0x004fc80000201400 */
[----:B------:R-:W-:-:S04]  /*0340*/  F2FP.F16.F32.PACK_AB R0, RZ, R0 ;  /* 0x00000000ff00723e */ /* 0x000fc800000000ff */
[----:B------:R-:W-:Y:S01]  /*0350*/  PRMT R22, R0, 0x7610, R22 ;  /* 0x0000761000167816 */ /* 0x000fe20000000016 */
[----:B------:R-:W-:Y:S06]  /*0360*/  BRA `(.L_x_8594) ;  /* 0x0000000c00807947 */ /* 0x000fec0003800000 */
.L_x_8595:
[----:B------:R-:W2:Y:S02]  /*0370*/  LDG.E.U16 R2, desc[UR36][R2.64] ;  /* 0x0000002402027981 */ /* 0x000ea4000c1e1500 */
[----:B--2---:R-:W0:Y:S02]  /*0380*/  I2F.S16 R0, R2 ;  /* 0x0000000200007306 */ /* 0x004e240000101400 */
[----:B0-----:R-:W-:-:S04]  /*0390*/  F2FP.F16.F32.PACK_AB R0, RZ, R0 ;  /* 0x00000000ff00723e */ /* 0x001fc800000000ff */
[----:B------:R-:W-:Y:S01]  /*03a0*/  PRMT R22, R0, 0x7610, R22 ;  /* 0x0000761000167816 */ /* 0x000fe20000000016 */
[----:B------:R-:W-:Y:S06]  /*03b0*/  BRA `(.L_x_8594) ;  /* 0x0000000c006c7947 */ /* 0x000fec0003800000 */
.L_x_8590:
        /* <DEDUP_REMOVED lines=9> */
.L_x_8598:
[----:B------:R1:W5:Y:S01]  /*0450*/  LDG.E.U16 R22, desc[UR36][R2.64] ;  /* 0x0000002402167981 */ /* 0x000362000c1e1500 */
[----:B------:R-:W-:Y:S05]  /*0460*/  BRA `(.L_x_8594) ;  /* 0x0000000c00407947 */ /* 0x000fea0003800000 */
.L_x_8597:
        /* <DEDUP_REMOVED lines=9> */
.L_x_8600:
[----:B------:R0:W5:Y:S01]  /*0500*/  LDG.E.U16 R22, desc[UR36][R2.64] ;  /* 0x0000002402167981 */ /* 0x000162000c1e1500 */
[----:B------:R-:W-:Y:S05]  /*0510*/  BRA `(.L_x_8594) ;  /* 0x0000000c00147947 */ /* 0x000fea0003800000 */
.L_x_8599:
        /* <DEDUP_REMOVED lines=9> */
.L_x_8589:
        /* <DEDUP_REMOVED lines=14> */
.L_x_8603:
        /* <DEDUP_REMOVED lines=9> */
.L_x_8602:
        /* <DEDUP_REMOVED lines=28> */
.L_x_8605:
        /* <DEDUP_REMOVED lines=16> */
.L_x_8604:
[----:B------:R-:W2:Y:S02]  /*09e0*/  LDG.E.U16 R0, desc[UR36][R2.64] ;  /* 0x0000002402007981 */ /* 0x000ea4000c1e1500 */
[----:B--2---:R-:W-:-:S05]  /*09f0*/  IMAD.U32 R0, R0, 0x10000, RZ ;  /* 0x0001000000007824 */ /* 0x004fca00078e00ff */
[----:B------:R-:W-:-:S04]  /*0a00*/  F2FP.F16.F32.PACK_AB R0, RZ, R0 ;  /* 0x00000000ff00723e */ /* 0x000fc800000000ff */
[----:B------:R-:W-:Y:S01]  /*0a10*/  PRMT R22, R0, 0x7610, R22 ;  /* 0x0000761000167816 */ /* 0x000fe20000000016 */
[----:B------:R-:W-:Y:S06]  /*0a20*/  BRA `(.L_x_8594) ;  /* 0x0000000400d07947 */ /* 0x000fec0003800000 */
.L_x_8601:
        /* <DEDUP_REMOVED lines=13> */
.L_x_8608:
        /* <DEDUP_REMOVED lines=21> */
.L_x_8612:
[----:B------:R-:W-:Y:S05]  /*0c50*/  BSYNC B1 ;  /* 0x0000000000017941 */ /* 0x000fea0003800000 */
.L_x_8611:
[----:B------:R-:W-:Y:S01]  /*0c60*/  LEA R3, R0, 0x3b800000, 0x17 ;  /* 0x3b80000000037811 */ /* 0x000fe200078eb8ff */
[----:B------:R-:W-:-:S05]  /*0c70*/  IMAD.SHL.U32 R0, R2, 0x100000, RZ ;  /* 0x0010000002007824 */ /* 0x000fca00078e00ff */
[----:B------:R-:W-:-:S07]  /*0c80*/  LOP3.LUT R0, R3, R0, R4, 0xfe, !PT ;  /* 0x0000000003007212 */ /* 0x000fce00078efe04 */
.L_x_8610:
[----:B------:R-:W-:Y:S05]  /*0c90*/  BSYNC B0 ;  /* 0x0000000000007941 */ /* 0x000fea0003800000 */
.L_x_8609:
[----:B------:R-:W-:-:S04]  /*0ca0*/  F2FP.F16.F32.PACK_AB R0, RZ, R0 ;  /* 0x00000000ff00723e */ /* 0x000fc800000000ff */
[----:B------:R-:W-:Y:S01]  /*0cb0*/  PRMT R22, R0, 0x7610, R22 ;  /* 0x0000761000167816 */ /* 0x000fe20000000016 */
[----:B------:R-:W-:Y:S06]  /*0cc0*/  BRA `(.L_x_8594) ;  /* 0x0000000400287947 */ /* 0x000fec0003800000 */
.L_x_8607:
        /* <DEDUP_REMOVED lines=21> */
.L_x_8616:
[----:B------:R-:W-:Y:S05]  /*0e20*/  BSYNC B1 ;  /* 0x0000000000017941 */ /* 0x000fea0003800000 */
.L_x_8615:
[----:B------:R-:W-:Y:S01]  /*0e30*/  LEA R3, R0, 0x37800000, 0x17 ;  /* 0x3780000000037811 */ /* 0x000fe200078eb8ff */
[----:B------:R-:W-:-:S05]  /*0e40*/  IMAD.SHL.U32 R0, R2, 0x200000, RZ ;  /* 0x0020000002007824 */ /* 0x000fca00078e00ff */
[----:B------:R-:W-:-:S07]  /*0e50*/  LOP3.LUT R0, R3, R0, R4, 0xfe, !PT ;  /* 0x0000000003007212 */ /* 0x000fce00078efe04 */
.L_x_8614:
[----:B------:R-:W-:Y:S05]  /*0e60*/  BSYNC B0 ;  /* 0x0000000000007941 */ /* 0x000fea0003800000 */
.L_x_8613:
[----:B------:R-:W-:-:S04]  /*0e70*/  F2FP.F16.F32.PACK_AB R0, RZ, R0 ;  /* 0x00000000ff00723e */ /* 0x000fc800000000ff */
[----:B------:R-:W-:Y:S01]  /*0e80*/  PRMT R22, R0, 0x7610, R22 ;  /* 0x0000761000167816 */ /* 0x000fe20000000016 */
[----:B------:R-:W-:Y:S06]  /*0e90*/  BRA `(.L_x_8594) ;  /* 0x0000000000b47947 */ /* 0x000fec0003800000 */
.L_x_8606:
        /* <DEDUP_REMOVED lines=14> */
.L_x_8620:
[----:B------:R-:W-:Y:S05]  /*0f80*/  BSYNC B0 ;  /* 0x0000000000007941 */ /* 0x000fea0003800000 */
.L_x_8619:
[----:B------:R-:W-:-:S04]  /*0f90*/  F2FP.F16.F32.PACK_AB R0, RZ, R0 ;  /* 0x00000000ff00723e */ /* 0x000fc800000000ff */
[----:B------:R-:W-:Y:S01]  /*0fa0*/  PRMT R22, R0, 0x7610, R22 ;  /* 0x0000761000167816 */ /* 0x000fe20000000016 */
[----:B------:R-:W-:Y:S06]  /*0fb0*/  BRA `(.L_x_8594) ;  /* 0x00000000006c7947 */ /* 0x000fec0003800000 */
.L_x_8593:
        /* <DEDUP_REMOVED lines=16> */
.L_x_8621:
[----:B------:R-:W-:Y:S01]  /*10c0*/  PRMT R22, RZ, 0x7610, R22 ;  /* 0x00007610ff167816 */ /* 0x000fe20000000016 */
[----:B------:R-:W-:Y:S06]  /*10d0*/  BRA `(.L_x_8594) ;  /* 0x0000000000247947 */ /* 0x000fec0003800000 */
.L_x_8618:
[----:B------:R-:W2:Y:S02]  /*10e0*/  LDG.E.64 R2, desc[UR36][R2.64] ;  /* 0x0000002402027981 */ /* 0x000ea4000c1e1b00 */
[----:B--2---:R-:W0:Y:S02]  /*10f0*/  I2F.U64 R0, R2 ;  /* 0x0000000200007312 */ /* 0x004e240000301000 */
[----:B0-----:R-:W-:-:S04]  /*1100*/  F2FP.F16.F32.PACK_AB R0, RZ, R0 ;  /* 0x00000000ff00723e */ /* 0x001fc800000000ff */
[----:B------:R-:W-:Y:S01]  /*1110*/  PRMT R22, R0, 0x7610, R22 ;  /* 0x0000761000167816 */ /* 0x000fe20000000016 */
[----:B------:R-:W-:Y:S06]  /*1120*/  BRA `(.L_x_8594) ;  /* 0x0000000000107947 */ /* 0x000fec0003800000 */
.L_x_8617:
[----:B------:R-:W2:Y:S02]  /*1130*/  LDG.E R2, desc[UR36][R2.64] ;  /* 0x0000002402027981 */ /* 0x000ea4000c1e1900 */
[----:B--2---:R-:W-:-:S04]  /*1140*/  I2FP.F32.U32 R0, R2 ;  /* 0x0000000200007245 */ /* 0x004fc80000201000 */
[----:B------:R-:W-:-:S04]  /*1150*/  F2FP.F16.F32.PACK_AB R0, RZ, R0 ;  /* 0x00000000ff00723e */ /* 0x000fc800000000ff */
[----:B------:R-:W-:-:S07]  /*1160*/  PRMT R22, R0, 0x7610, R22 ;  /* 0x0000761000167816 */ /* 0x000fce0000000016 */
.L_x_8594:
[----:B------:R-:W2:Y:S02]  /*1170*/  S2R R19, SR_TID.X ;  /* 0x0000000000137919 */ /* 0x000ea40000002100 */
[----:B--2---:R-:W-:-:S07]  /*1180*/  VIADD R19, R19, 0x80 ;  /* 0x0000008013137836 */ /* 0x004fce0000000000 */
.L_x_8588:
[----:B------:R-:W-:Y:S05]  /*1190*/  BSYNC B6 ;  /* 0x0000000000067941 */ /* 0x000fea0003800000 */
.L_x_8587:
        /* <DEDUP_REMOVED lines=26> */
.L_x_8627:
[----:B------:R-:W2:Y:S02]  /*1340*/  LDG.E.U8 R2, desc[UR36][R2.64] ;  /* 0x0000002402027981 */ /* 0x000ea4000c1e1100 */
[----:B--2---:R-:W-:-:S04]  /*1350*/  I2FP.F32.U32 R0, R2 ;  /* 0x0000000200007245 */ /* 0x004fc80000201000 */
[----:B------:R-:W-:-:S04]  /*1360*/  F2FP.F16.F32.PACK_AB R0, RZ, R0 ;  /* 0x00000000ff00723e */ /* 0x000fc800000000ff */
[----:B------:R-:W-:Y:S01]  /*1370*/  PRMT R23, R0, 0x7610, R23 ;  /* 0x0000761000177816 */ /* 0x000fe20000000017 */
[----:B------:R-:W-:Y:S06]  /*1380*/  BRA `(.L_x_8629) ;  /* 0x0000000c00bc7947 */ /* 0x000fec0003800000 */
.L_x_8626:
        /* <DEDUP_REMOVED lines=11> */
.L_x_8631:
[----:B------:R-:W2:Y:S02]  /*1440*/  LDG.E R2, desc[UR36][R2.64] ;  /* 0x0000002402027981 */ /* 0x000ea4000c1e1900 */
[----:B--2---:R-:W-:-:S04]  /*1450*/  I2FP.F32.S32 R0, R2 ;  /* 0x0000000200007245 */ /* 0x004fc80000201400 */
[----:B------:R-:W-:-:S04]  /*1460*/  F2FP.F16.F32.PACK_AB R0, RZ, R0 ;  /* 0x00000000ff00723e */ /* 0x000fc800000000ff */
[----:B------:R-:W-:Y:S01]  /*1470*/  PRMT R23, R0, 0x7610, R23 ;  /* 0x0000761000177816 */ /* 0x000fe20000000017 */
[----:B------:R-:W-:Y:S06]  /*1480*/  BRA `(.L_x_8629) ;  /* 0x0000000c007c7947 */ /* 0x000fec0003800000 */
.L_x_8630:
[----:B------:R-:W2:Y:S02]  /*1490*/  LDG.E.U16 R2, desc[UR36][R2.64] ;  /* 0x0000002402027981 */ /* 0x000ea4000c1e1500 */
[----:B--2---:R-:W0:Y:S02]  /*14a0*/  I2F.S16 R0, R2 ;  /* 0x0000000200007306 */ /* 0x004e240000101400 */
[----:B0-----:R-:W-:-:S04]  /*14b0*/  F2FP.F16.F32.PACK_AB R0, RZ, R0 ;  /* 0x00000000ff00723e */ /* 0x001fc800000000ff */
[----:B------:R-:W-:Y:S01]  /*14c0*/  PRMT R23, R0, 0x7610, R23 ;  /* 0x0000761000177816 */ /* 0x000fe20000000017 */
[----:B------:R-:W-:Y:S06]  /*14d0*/  BRA `(.L_x_8629) ;  /* 0x0000000c00687947 */ /* 0x000fec0003800000 */
.L_x_8625:
        /* <DEDUP_REMOVED lines=9> */
.L_x_8633:
[----:B------:R0:W5:Y:S01]  /*1570*/  LDG.E.U16 R23, desc[UR36][R2.64] ;  /* 0x0000002402177981 */ /* 0x000162000c1e1500 */
[----:B------:R-:W-:Y:S05]  /*1580*/  BRA `(.L_x_8629) ;  /* 0x0000000c003c7947 */ /* 0x000fea0003800000 */
.L_x_8632:
        /* <DEDUP_REMOVED lines=9> */
.L_x_8635:
[----:B------:R1:W5:Y:S01]  /*1620*/  LDG.E.U16 R23, desc[UR36][R2.64] ;  /* 0x0000002402177981 */ /* 0x000362000c1e1500 */
[----:B------:R-:W-:Y:S05]  /*1630*/  BRA `(.L_x_8629) ;  /* 0x0000000c00107947 */ /* 0x000fea0003800000 */
.L_x_8634:
        /* <DEDUP_REMOVED lines=9> */
.L_x_8624:
        /* <DEDUP_REMOVED lines=14> */
.L_x_8638:
        /* <DEDUP_REMOVED lines=9> */
.L_x_8637:
        /* <DEDUP_REMOVED lines=28> */
.L_x_8640:
        /* <DEDUP_REMOVED lines=15> */
.L_x_8639:
[----:B------:R-:W2:Y:S02]  /*1af0*/  LDG.E.U16 R0, desc[UR36][R2.64] ;  /* 0x0000002402007981 */ /* 0x000ea4000c1e1500 */
[----:B--2---:R-:W-:-:S05]  /*1b00*/  IMAD.U32 R0, R0, 0x10000, RZ ;  /* 0x0001000000007824 */ /* 0x004fca00078e00ff */
[----:B------:R-:W-:-:S04]  /*1b10*/  F2FP.F16.F32.PACK_AB R0, RZ, R0 ;  /* 0x00000000ff00723e */ /* 0x000fc800000000ff */
[----:B------:R-:W-:Y:S01]  /*1b20*/  PRMT R23, R0, 0x7610, R23 ;  /* 0x0000761000177816 */ /* 0x000fe20000000017 */
[----:B------:R-:W-:Y:S06]  /*1b30*/  BRA `(.L_x_8629) ;  /* 0x0000000400d07947 */ /* 0x000fec0003800000 */
.L_x_8636:
        /* <DEDUP_REMOVED lines=13> */
.L_x_8643:
        /* <DEDUP_REMOVED lines=21> */
.L_x_8647:
[----:B------:R-:W-:Y:S05]  /*1d60*/  BSYNC B1 ;  /* 0x0000000000017941 */ /* 0x000fea0003800000 */
.L_x_8646:
[----:B------:R-:W-:Y:S01]  /*1d70*/  LEA R3, R0, 0x3b800000, 0x17 ;  /* 0x3b80000000037811 */ /* 0x000fe200078eb8ff */
[----:B------:R-:W-:-:S05]  /*1d80*/  IMAD.SHL.U32 R0, R2, 0x100000, RZ ;  /* 0x0010000002007824 */ /* 0x000fca00078e00ff */
[----:B------:R-:W-:-:S07]  /*1d90*/  LOP3.LUT R0, R3, R0, R4, 0xfe, !PT ;  /* 0x0000000003007212 */ /* 0x000fce00078efe04 */
.L_x_8645:
[----:B------:R-:W-:Y:S05]  /*1da0*/  BSYNC B0 ;  /* 0x0000000000007941 */ /* 0x000fea0003800000 */
.L_x_8644:
[----:B------:R-:W-:-:S04]  /*1db0*/  F2FP.F16.F32.PACK_AB R0, RZ, R0 ;  /* 0x00000000ff00723e */ /* 0x000fc800000000ff */
[----:B------:R-:W-:Y:S01]  /*1dc0*/  PRMT R23, R0, 0x7610, R23 ;  /* 0x0000761000177816 */ /* 0x000fe20000000017 */
[----:B------:R-:W-:Y:S06]  /*1dd0*/  BRA `(.L_x_8629) ;  /* 0x0000000400287947 */ /* 0x000fec0003800000 */
.L_x_8642:
        /* <DEDUP_REMOVED lines=21> */
.L_x_8651:
[----:B------:R-:W-:Y:S05]  /*1f30*/  BSYNC B1 ;  /* 0x0000000000017941 */ /* 0x000fea0003800000 */
.L_x_8650:
[----:B------:R-:W-:Y:S01]  /*1f40*/  LEA R3, R0, 0x37800000, 0x17 ;  /* 0x3780000000037811 */ /* 0x000fe200078eb8ff */
[----:B------:R-:W-:-:S05]  /*1f50*/  IMAD.SHL.U32 R0, R2, 0x200000, RZ ;  /* 0x0020000002007824 */ /* 0x000fca00078e00ff */
[----:B------:R-:W-:-:S07]  /*1f60*/  LOP3.LUT R0, R3, R0, R4, 0xfe, !PT ;  /* 0x0000000003007212 */ /* 0x000fce00078efe04 */
.L_x_8649:
[----:B------:R-:W-:Y:S05]  /*1f70*/  BSYNC B0 ;  /* 0x0000000000007941 */ /* 0x000fea0003800000 */
.L_x_8648:
[----:B------:R-:W-:-:S04]  /*1f80*/  F2FP.F16.F32.PACK_AB R0, RZ, R0 ;  /* 0x00000000ff00723e */ /* 0x000fc800000000ff */
[----:B------:R-:W-:Y:S01]  /*1f90*/  PRMT R23, R0, 0x7610, R23 ;  /* 0x0000761000177816 */ /* 0x000fe20000000017 */
[----:B------:R-:W-:Y:S06]  /*1fa0*/  BRA `(.L_x_8629) ;  /* 0x0000000000b47947 */ /* 0x000fec0003800000 */
.L_x_8641:
        /* <DEDUP_REMOVED lines=14> */
.L_x_8655:
[----:B------:R-:W-:Y:S05]  /*2090*/  BSYNC B0 ;  /* 0x0000000000007941 */ /* 0x000fea0003800000 */
.L_x_8654:
[----:B------:R-:W-:-:S04]  /*20a0*/  F2FP.F16.F32.PACK_AB R0, RZ, R0 ;  /* 0x00000000ff00723e */ /* 0x000fc800000000ff */
[----:B------:R-:W-:Y:S01]  /*20b0*/  PRMT R23, R0, 0x7610, R23 ;  /* 0x0000761000177816 */ /* 0x000fe20000000017 */
[----:B------:R-:W-:Y:S06]  /*20c0*/  BRA `(.L_x_8629) ;  /* 0x00000000006c7947 */ /* 0x000fec0003800000 */
.L_x_8628:
        /* <DEDUP_REMOVED lines=16> */
.L_x_8656:
[----:B------:R-:W-:Y:S01]  /*21d0*/  PRMT R23, RZ, 0x7610, R23 ;  /* 0x00007610ff177816 */ /* 0x000fe20000000017 */
[----:B------:R-:W-:Y:S06]  /*21e0*/  BRA `(.L_x_8629) ;  /* 0x0000000000247947 */ /* 0x000fec0003800000 */
.L_x_8653:
[----:B------:R-:W2:Y:S02]  /*21f0*/  LDG.E.64 R2, desc[UR36][R2.64] ;  /* 0x0000002402027981 */ /* 0x000ea4000c1e1b00 */
[----:B--2---:R-:W0:Y:S02]  /*2200*/  I2F.U64 R0, R2 ;  /* 0x0000000200007312 */ /* 0x004e240000301000 */
[----:B0-----:R-:W-:-:S04]  /*2210*/  F2FP.F16.F32.PACK_AB R0, RZ, R0 ;  /* 0x00000000ff00723e */ /* 0x001fc800000000ff */
[----:B------:R-:W-:Y:S01]  /*2220*/  PRMT R23, R0, 0x7610, R23 ;  /* 0x0000761000177816 */ /* 0x000fe20000000017 */
[----:B------:R-:W-:Y:S06]  /*2230*/  BRA `(.L_x_8629) ;  /* 0x0000000000107947 */ /* 0x000fec0003800000 */
.L_x_8652:
[----:B------:R-:W2:Y:S02]  /*2240*/  LDG.E R2, desc[UR36][R2.64] ;  /* 0x0000002402027981 */ /* 0x000ea4000c1e1900 */
[----:B--2---:R-:W-:-:S04]  /*2250*/  I2FP.F32.U32 R0, R2 ;  /* 0x0000000200007245 */ /* 0x004fc80000201000 */
[----:B------:R-:W-:-:S04]  /*2260*/  F2FP.F16.F32.PACK_AB R0, RZ, R0 ;  /* 0x00000000ff00723e */ /* 0x000fc800000000ff */
[----:B------:R-:W-:-:S07]  /*2270*/  PRMT R23, R0, 0x7610, R23 ;  /* 0x0000761000177816 */ /* 0x000fce0000000017 */
.L_x_8629:
[----:B------:R-:W-:-:S07]  /*2280*/  VIADD R19, R19, 0x80 ;  /* 0x0000008013137836 */ /* 0x000fce0000000000 */
.L_x_8623:
[----:B------:R-:W-:Y:S05]  /*2290*/  BSYNC B6 ;  /* 0x0000000000067941 */ /* 0x000fea0003800000 */
.L_x_8622:
        /* <DEDUP_REMOVED lines=28> */
.L_x_8662:
[----:B------:R-:W2:Y:S02]  /*2460*/  LDG.E.U8 R2, desc[UR36][R2.64] ;  /* 0x0000002402027981 */ /* 0x000ea4000c1e1100 */
[----:B--2---:R-:W-:-:S04]  /*2470*/  I2FP.F32.U32 R0, R2 ;  /* 0x0000000200007245 */ /* 0x004fc80000201000 */
[----:B------:R-:W-:-:S04]  /*2480*/  F2FP.F16.F32.PACK_AB R0, RZ, R0 ;  /* 0x00000000ff00723e */ /* 0x000fc800000000ff */
[----:B------:R-:W-:Y:S01]  /*2490*/  PRMT R25, R0, 0x7610, R25 ;  /* 0x0000761000197816 */ /* 0x000fe20000000019 */
[----:B------:R-:W-:Y:S06]  /*24a0*/  BRA `(.L_x_8664) ;  /* 0x0000000c00bc7947 */ /* 0x000fec0003800000 */
.L_x_8661:
        /* <DEDUP_REMOVED lines=11> */
.L_x_8666:
[----:B------:R-:W2:Y:S02]  /*2560*/  LDG.E R2, desc[UR36][R2.64] ;  /* 0x0000002402027981 */ /* 0x000ea4000c1e1900 */
[----:B--2---:R-:W-:-:S04]  /*2570*/  I2FP.F32.S32 R0, R2 ;  /* 0x0000000200007245 */ /* 0x004fc80000201400 */
[----:B------:R-:W-:-:S04]  /*2580*/  F2FP.F16.F32.PACK_AB R0, RZ, R0 ;  /* 0x00000000ff00723e */ /* 0x000fc800000000ff */
[----:B------:R-:W-:Y:S01]  /*2590*/  PRMT R25, R0, 0x7610, R25 ;  /* 0x0000761000197816 */ /* 0x000fe20000000019 */
[----:B------:R-:W-:Y:S06]  /*25a0*/  BRA `(.L_x_8664) ;  /* 0x0000000c007c7947 */ /* 0x000fec0003800000 */
.L_x_8665:
[----:B------:R-:W2:Y:S02]  /*25b0*/  LDG.E.U16 R2, desc[UR36][R2.64] ;  /* 0x0000002402027981 */ /* 0x000ea4000c1e1500 */
[----:B--2---:R-:W0:Y:S02]  /*25c0*/  I2F.S16 R0, R2 ;  /* 0x0000000200007306 */ /* 0x004e240000101400 */
[----:B0-----:R-:W-:-:S04]  /*25d0*/  F2FP.F16.F32.PACK_AB R0, RZ, R0 ;  /* 0x00000000ff00723e */ /* 0x001fc800000000ff */
[----:B------:R-:W-:Y:S01]  /*25e0*/  PRMT R25, R0, 0x7610, R25 ;  /* 0x0000761000197816 */ /* 0x000fe20000000019 */
[----:B------:R-:W-:Y:S06]  /*25f0*/  BRA `(.L_x_8664) ;  /* 0x0000000c00687947 */ /* 0x000fec0003800000 */
.L_x_8660:
        /* <DEDUP_REMOVED lines=9> */
.L_x_8668:
[----:B------:R0:W5:Y:S01]  /*2690*/  LDG.E.U16 R25, desc[UR36][R2.64] ;  /* 0x0000002402197981 */ /* 0x000162000c1e1500 */
[----:B------:R-:W-:Y:S05]  /*26a0*/  BRA `(.L_x_8664) ;  /* 0x0000000c003c7947 */ /* 0x000fea0003800000 */
.L_x_8667:
        /* <DEDUP_REMOVED lines=9> */
.L_x_8670:
[----:B------:R1:W5:Y:S01]  /*2740*/  LDG.E.U16 R25, desc[UR36][R2.64] ;  /* 0x0000002402197981 */ /* 0x000362000c1e1500 */
[----:B------:R-:W-:Y:S05]  /*2750*/  BRA `(.L_x_8664) ;  /* 0x0000000c00107947 */ /* 0x000fea0003800000 */
.L_x_8669:
        /* <DEDUP_REMOVED lines=9> */
.L_x_8659:
        /* <DEDUP_REMOVED lines=14> */
.L_x_8673:
        /* <DEDUP_REMOVED lines=9> */
.L_x_8672:
        /* <DEDUP_REMOVED lines=28> */
.L_x_8675:
        /* <DEDUP_REMOVED lines=15> */
.L_x_8674:
[----:B------:R-:W2:Y:S02]  /*2c10*/  LDG.E.U16 R0, desc[UR36][R2.64] ;  /* 0x0000002402007981 */ /* 0x000ea4000c1e1500 */
[----:B--2---:R-:W-:-:S05]  /*2c20*/  IMAD.U32 R0, R0, 0x10000, RZ ;  /* 0x0001000000007824 */ /* 0x004fca00078e00ff */
[----:B------:R-:W-:-:S04]  /*2c30*/  F2FP.F16.F32.PACK_AB R0, RZ, R0 ;  /* 0x00000000ff00723e */ /* 0x000fc800000000ff */
[----:B------:R-:W-:Y:S01]  /*2c40*/  PRMT R25, R0, 0x7610, R25 ;  /* 0x0000761000197816 */ /* 0x000fe20000000019 */
[----:B------:R-:W-:Y:S06]  /*2c50*/  BRA `(.L_x_8664) ;  /* 0x0000000400d07947 */ /* 0x000fec0003800000 */
.L_x_8671:
        /* <DEDUP_REMOVED lines=13> */
.L_x_8678:
        /* <DEDUP_REMOVED lines=21> */
.L_x_8682:
[----:B------:R-:W-:Y:S05]  /*2e80*/  BSYNC B1 ;  /* 0x0000000000017941 */ /* 0x000fea0003800000 */
.L_x_8681:
[----:B------:R-:W-:Y:S01]  /*2e90*/  LEA R3, R0, 0x3b800000, 0x17 ;  /* 0x3b80000000037811 */ /* 0x000fe200078eb8ff */
[----:B------:R-:W-:-:S05]  /*2ea0*/  IMAD.SHL.U32 R0, R2, 0x100000, RZ ;  /* 0x0010000002007824 */ /* 0x000fca00078e00ff */
[----:B------:R-:W-:-:S07]  /*2eb0*/  LOP3.LUT R0, R3, R0, R4, 0xfe, !PT ;  /* 0x0000000003007212 */ /* 0x000fce00078efe04 */
.L_x_8680:
[----:B------:R-:W-:Y:S05]  /*2ec0*/  BSYNC B0 ;  /* 0x0000000000007941 */ /* 0x000fea0003800000 */
.L_x_8679:
[----:B------:R-:W-:-:S04]  /*2ed0*/  F2FP.F16.F32.PACK_AB R0, RZ, R0 ;  /* 0x00000000ff00723e */ /* 0x000fc800000000ff */
[----:B------:R-:W-:Y:S01]  /*2ee0*/  PRMT R25, R0, 0x7610, R25 ;  /* 0x0000761000197816 */ /* 0x000fe20000000019 */
[----:B------:R-:W-:Y:S06]  /*2ef0*/  BRA `(.L_x_8664) ;  /* 0x0000000400287947 */ /* 0x000fec0003800000 */
.L_x_8677:
        /* <DEDUP_REMOVED lines=21> */
.L_x_8686:
[----:B------:R-:W-:Y:S05]  /*3050*/  BSYNC B1 ;  /* 0x0000000000017941 */ /* 0x000fea0003800000 */
.L_x_8685:
[----:B------:R-:W-:Y:S01]  /*3060*/  LEA R3, R0, 0x37800000, 0x17 ;  /* 0x3780000000037811 */ /* 0x000fe200078eb8ff */
[----:B------:R-:W-:-:S05]  /*3070*/  IMAD.SHL.U32 R0, R2, 0x200000, RZ ;  /* 0x0020000002007824 */ /* 0x000fca00078e00ff */
[----:B------:R-:W-:-:S07]  /*3080*/  LOP3.LUT R0, R3, R0, R4, 0xfe, !PT ;  /* 0x0000000003007212 */ /* 0x000fce00078efe04 */
.L_x_8684:
[----:B------:R-:W-:Y:S05]  /*3090*/  BSYNC B0 ;  /* 0x0000000000007941 */ /* 0x000fea0003800000 */
.L_x_8683:
[----:B------:R-:W-:-:S04]  /*30a0*/  F2FP.F16.F32.PACK_AB R0, RZ, R0 ;  /* 0x00000000ff00723e */ /* 0x000fc800000000ff */
[----:B------:R-:W-:Y:S01]  /*30b0*/  PRMT R25, R0, 0x7610, R25 ;  /* 0x0000761000197816 */ /* 0x000fe20000000019 */
[----:B------:R-:W-:Y:S06]  /*30c0*/  BRA `(.L_x_8664) ;  /* 0x0000000000b47947 */ /* 0x000fec0003800000 */
.L_x_8676:
        /* <DEDUP_REMOVED lines=14> */
.L_x_8690:
[----:B------:R-:W-:Y:S05]  /*31b0*/  BSYNC B0 ;  /* 0x0000000000007941 */ /* 0x000fea0003800000 */
.L_x_8689:
[----:B------:R-:W-:-:S04]  /*31c0*/  F2FP.F16.F32.PACK_AB R0, RZ, R0 ;  /* 0x00000000ff00723e */ /* 0x000fc800000000ff */
[----:B------:R-:W-:Y:S01]  /*31d0*/  PRMT R25, R0, 0x7610, R25 ;  /* 0x0000761000197816 */ /* 0x000fe20000000019 */
[----:B------:R-:W-:Y:S06]  /*31e0*/  BRA `(.L_x_8664) ;  /* 0x00000000006c7947 */ /* 0x000fec0003800000 */
.L_x_8663:
        /* <DEDUP_REMOVED lines=16> */
.L_x_8691:
[----:B------:R-:W-:Y:S01]  /*32f0*/  PRMT R25, RZ, 0x7610, R25 ;  /* 0x00007610ff197816 */ /* 0x000fe20000000019 */
[----:B------:R-:W-:Y:S06]  /*3300*/  BRA `(.L_x_8664) ;  /* 0x0000000000247947 */ /* 0x000fec0003800000 */
.L_x_8688:
[----:B------:R-:W2:Y:S02]  /*3310*/  LDG.E.64 R2, desc[UR36][R2.64] ;  /* 0x0000002402027981 */ /* 0x000ea4000c1e1b00 */
[----:B--2---:R-:W0:Y:S02]  /*3320*/  I2F.U64 R0, R2 ;  /* 0x0000000200007312 */ /* 0x004e240000301000 */
[----:B0-----:R-:W-:-:S04]  /*3330*/  F2FP.F16.F32.PACK_AB R0, RZ, R0 ;  /* 0x00000000ff00723e */ /* 0x001fc800000000ff */
[----:B------:R-:W-:Y:S01]  /*3340*/  PRMT R25, R0, 0x7610, R25 ;  /* 0x0000761000197816 */ /* 0x000fe20000000019 */
[----:B------:R-:W-:Y:S06]  /*3350*/  BRA `(.L_x_8664) ;  /* 0x0000000000107947 */ /* 0x000fec0003800000 */
.L_x_8687:
[----:B------:R-:W2:Y:S02]  /*3360*/  LDG.E R2, desc[UR36][R2.64] ;  /* 0x0000002402027981 */ /* 0x000ea4000c1e1900 */
[----:B--2---:R-:W-:-:S04]  /*3370*/  I2FP.F32.U32 R0, R2 ;  /* 0x0000000200007245 */ /* 0x004fc80000201000 */
[----:B------:R-:W-:-:S04]  /*3380*/  F2FP.F16.F32.PACK_AB R0, RZ, R0 ;  /* 0x00000000ff00723e */ /* 0x000fc800000000ff */
[----:B------:R-:W-:-:S07]  /*3390*/  PRMT R25, R0, 0x7610, R25 ;  /* 0x0000761000197816 */ /* 0x000fce0000000019 */
.L_x_8664:
[----:B------:R-:W-:-:S07]  /*33a0*/  VIADD R19, R19, 0x80 ;  /* 0x0000008013137836 */ /* 0x000fce0000000000 */
.L_x_8658:
[----:B------:R-:W-:Y:S05]  /*33b0*/  BSYNC B6 ;  /* 0x0000000000067941 */ /* 0x000fea0003800000 */
.L_x_8657:
        /* <DEDUP_REMOVED lines=25> */
.L_x_8697:
[----:B------:R-:W2:Y:S02]  /*3550*/  LDG.E.U8 R2, desc[UR36][R2.64] ;  /* 0x0000002402027981 */ /* 0x000ea4000c1e1100 */
[----:B--2---:R-:W-:-:S04]  /*3560*/  I2FP.F32.U32 R0, R2 ;  /* 0x0000000200007245 */ /* 0x004fc80000201000 */
[----:B------:R-:W-:-:S04]  /*3570*/  F2FP.F16.F32.PACK_AB R0, RZ, R0 ;  /* 0x00000000ff00723e */ /* 0x000fc800000000ff */
[----:B------:R-:W-:Y:S01]  /*3580*/  PRMT R24, R0, 0x7610, R24 ;  /* 0x0000761000187816 */ /* 0x000fe20000000018 */
[----:B------:R-:W-:Y:S06]  /*3590*/  BRA `(.L_x_8693) ;  /* 0x0000000c00bc7947 */ /* 0x000fec0003800000 */
.L_x_8696:
        /* <DEDUP_REMOVED lines=11> */
.L_x_8700:
[----:B------:R-:W2:Y:S02]  /*3650*/  LDG.E R2, desc[UR36][R2.64] ;  /* 0x0000002402027981 */ /* 0x000ea4000c1e1900 */
[----:B--2---:R-:W-:-:S04]  /*3660*/  I2FP.F32.S32 R0, R2 ;  /* 0x0000000200007245 */ /* 0x004fc80000201400 */
[----:B------:R-:W-:-:S04]  /*3670*/  F2FP.F16.F32.PACK_AB R0, RZ, R0 ;  /* 0x00000000ff00723e */ /* 0x000fc800000000ff */
[----:B------:R-:W-:Y:S01]  /*3680*/  PRMT R24, R0, 0x7610, R24 ;  /* 0x0000761000187816 */ /* 0x000fe20000000018 */
[----:B------:R-:W-:Y:S06]  /*3690*/  BRA `(.L_x_8693) ;  /* 0x0000000c007c7947 */ /* 0x000fec0003800000 */
.L_x_8699:
[----:B------:R-:W2:Y:S02]  /*36a0*/  LDG.E.U16 R2, desc[UR36][R2.64] ;  /* 0x0000002402027981 */ /* 0x000ea4000c1e1500 */
[----:B--2---:R-:W0:Y:S02]  /*36b0*/  I2F.S16 R0, R2 ;  /* 0x0000000200007306 */ /* 0x004e240000101400 */
[----:B0-----:R-:W-:-:S04]  /*36c0*/  F2FP.F16.F32.PACK_AB R0, RZ, R0 ;  /* 0x00000000ff00723e */ /* 0x001fc800000000ff */
[----:B------:R-:W-:Y:S01]  /*36d0*/  PRMT R24, R0, 0x7610, R24 ;  /* 0x0000761000187816 */ /* 0x000fe20000000018 */
[----:B------:R-:W-:Y:S06]  /*36e0*/  BRA `(.L_x_8693) ;  /* 0x0000000c00687947 */ /* 0x000fec0003800000 */
.L_x_8695:
        /* <DEDUP_REMOVED lines=9> */
.L_x_8702:
[----:B------:R2:W5:Y:S01]  /*3780*/  LDG.E.U16 R24, desc[UR36][R2.64] ;  /* 0x0000002402187981 */ /* 0x000562000c1e1500 */
[----:B------:R-:W-:Y:S05]  /*3790*/  BRA `(.L_x_8693) ;  /* 0x0000000c003c7947 */ /* 0x000fea0003800000 */
.L_x_8701:
        /* <DEDUP_REMOVED lines=9> */
.L_x_8704:
[----:B------:R3:W5:Y:S01]  /*3830*/  LDG.E.U16 R24, desc[UR36][R2.64] ;  /* 0x0000002402187981 */ /* 0x000762000c1e1500 */
[----:B------:R-:W-:Y:S05]  /*3840*/  BRA `(.L_x_8693) ;  /* 0x0000000c00107947 */ /* 0x000fea0003800000 */
.L_x_8703:
        /* <DEDUP_REMOVED lines=9> */
.L_x_8694:
        /* <DEDUP_REMOVED lines=14> */
.L_x_8707:
        /* <DEDUP_REMOVED lines=9> */
.L_x_8706:
        /* <DEDUP_REMOVED lines=28> */
.L_x_8709:
        /* <DEDUP_REMOVED lines=15> */
.L_x_8708:
[----:B------:R-:W2:Y:S02]  /*3d00*/  LDG.E.U16 R0, desc[UR36][R2.64] ;  /* 0x0000002402007981 */ /* 0x000ea4000c1e1500 */
[----:B--2---:R-:W-:-:S05]  /*3d10*/  IMAD.U32 R0, R0, 0x10000, RZ ;  /* 0x0001000000007824 */ /* 0x004fca00078e00ff */
[----:B------:R-:W-:-:S04]  /*3d20*/  F2FP.F16.F32.PACK_AB R0, RZ, R0 ;  /* 0x00000000ff00723e */ /* 0x000fc800000000ff */
[----:B------:R-:W-:Y:S01]  /*3d30*/  PRMT R24, R0, 0x7610, R24 ;  /* 0x0000761000187816 */ /* 0x000fe20000000018 */
[----:B------:R-:W-:Y:S06]  /*3d40*/  BRA `(.L_x_8693) ;  /* 0x0000000400d07947 */ /* 0x000fec0003800000 */
.L_x_8705:
        /* <DEDUP_REMOVED lines=13> */
.L_x_8712:
        /* <DEDUP_REMOVED lines=21> */
.L_x_8716:
[----:B------:R-:W-:Y:S05]  /*3f70*/  BSYNC B1 ;  /* 0x0000000000017941 */ /* 0x000fea0003800000 */
.L_x_8715:
[----:B------:R-:W-:Y:S01]  /*3f80*/  LEA R3, R0, 0x3b800000, 0x17 ;  /* 0x3b80000000037811 */ /* 0x000fe200078eb8ff */
[----:B------:R-:W-:-:S05]  /*3f90*/  IMAD.SHL.U32 R0, R2, 0x100000, RZ ;  /* 0x0010000002007824 */ /* 0x000fca00078e00ff */
[----:B------:R-:W-:-:S07]  /*3fa0*/  LOP3.LUT R0, R3, R0, R4, 0xfe, !PT ;  /* 0x0000000003007212 */ /* 0x000fce00078efe04 */
.L_x_8714:
[----:B------:R-:W-:Y:S05]  /*3fb0*/  BSYNC B0 ;  /* 0x0000000000007941 */ /* 0x000fea0003800000 */
.L_x_8713:
[----:B------:R-:W-:-:S04]  /*3fc0*/  F2FP.F16.F32.PACK_AB R0, RZ, R0 ;  /* 0x00000000ff00723e */ /* 0x000fc800000000ff */
[----:B------:R-:W-:Y:S01]  /*3fd0*/  PRMT R24, R0, 0x7610, R24 ;  /* 0x0000761000187816 */ /* 0x000fe20000000018 */
[----:B------:R-:W-:Y:S06]  /*3fe0*/  BRA `(.L_x_8693) ;  /* 0x0000000400287947 */ /* 0x000fec0003800000 */
.L_x_8711:
        /* <DEDUP_REMOVED lines=21> */
.L_x_8720:
[----:B------:R-:W-:Y:S05]  /*4140*/  BSYNC B1 ;  /* 0x0000000000017941 */ /* 0x000fea0003800000 */
.L_x_8719:
[----:B------:R-:W-:Y:S01]  /*4150*/  LEA R3, R0, 0x37800000, 0x17 ;  /* 0x3780000000037811 */ /* 0x000fe200078eb8ff */
[----:B------:R-:W-:-:S05]  /*4160*/  IMAD.SHL.U32 R0, R2, 0x200000, RZ ;  /* 0x0020000002007824 */ /* 0x000fca00078e00ff */
[----:B------:R-:W-:-:S07]  /*4170*/  LOP3.LUT R0, R3, R0, R4, 0xfe, !PT ;  /* 0x0000000003007212 */ /* 0x000fce00078efe04 */
.L_x_8718:
[----:B------:R-:W-:Y:S05]  /*4180*/  BSYNC B0 ;  /* 0x0000000000007941 */ /* 0x000fea0003800000 */
.L_x_8717:
[----:B------:R-:W-:-:S04]  /*4190*/  F2FP.F16.F32.PACK_AB R0, RZ, R0 ;  /* 0x00000000ff00723e */ /* 0x000fc800000000ff */
[----:B------:R-:W-:Y:S01]  /*41a0*/  PRMT R24, R0, 0x7610, R24 ;  /* 0x0000761000187816 */ /* 0x000fe20000000018 */
[----:B------:R-:W-:Y:S06]  /*41b0*/  BRA `(.L_x_8693) ;  /* 0x0000000000b47947 */ /* 0x000fec0003800000 */
.L_x_8710:
        /* <DEDUP_REMOVED lines=14> */
.L_x_8724:
[----:B------:R-:W-:Y:S05]  /*42a0*/  BSYNC B0 ;  /* 0x0000000000007941 */ /* 0x000fea0003800000 */
.L_x_8723:
[----:B------:R-:W-:-:S04]  /*42b0*/  F2FP.F16.F32.PACK_AB R0, RZ, R0 ;  /* 0x00000000ff00723e */ /* 0x000fc800000000ff */
[----:B------:R-:W-:Y:S01]  /*42c0*/  PRMT R24, R0, 0x7610, R24 ;  /* 0x0000761000187816 */ /* 0x000fe20000000018 */
[----:B------:R-:W-:Y:S06]  /*42d0*/  BRA `(.L_x_8693) ;  /* 0x00000000006c7947 */ /* 0x000fec0003800000 */
.L_x_8698:
        /* <DEDUP_REMOVED lines=16> */
.L_x_8725:
[----:B------:R-:W-:Y:S01]  /*43e0*/  PRMT R24, RZ, 0x7610, R24 ;  /* 0x00007610ff187816 */ /* 0x000fe20000000018 */
[----:B------:R-:W-:Y:S06]  /*43f0*/  BRA `(.L_x_8693) ;  /* 0x0000000000247947 */ /* 0x000fec0003800000 */
.L_x_8722:
[----:B------:R-:W2:Y:S02]  /*4400*/  LDG.E.64 R2, desc[UR36][R2.64] ;  /* 0x0000002402027981 */ /* 0x000ea4000c1e1b00 */
[----:B--2---:R-:W0:Y:S02]  /*4410*/  I2F.U64 R0, R2 ;  /* 0x0000000200007312 */ /* 0x004e240000301000 */
[----:B0-----:R-:W-:-:S04]  /*4420*/  F2FP.F16.F32.PACK_AB R0, RZ, R0 ;  /* 0x00000000ff00723e */ /* 0x001fc800000000ff */
[----:B------:R-:W-:Y:S01]  /*4430*/  PRMT R24, R0, 0x7610, R24 ;  /* 0x0000761000187816 */ /* 0x000fe20000000018 */
[----:B------:R-:W-:Y:S06]  /*4440*/  BRA `(.L_x_8693) ;  /* 0x0000000000107947 */ /* 0x000fec0003800000 */
.L_x_8721:
[----:B------:R-:W2:Y:S02]  /*4450*/  LDG.E R2, desc[UR36][R2.64] ;  /* 0x0000002402027981 */ /* 0x000ea4000c1e1900 */
[----:B--2---:R-:W-:-:S04]  /*4460*/  I2FP.F32.U32 R0, R2 ;  /* 0x0000000200007245 */ /* 0x004fc80000201000 */
[----:B------:R-:W-:-:S04]  /*4470*/  F2FP.F16.F32.PACK_AB R0, RZ, R0 ;  /* 0x00000000ff00723e */ /* 0x000fc800000000ff */
[----:B------:R-:W-:-:S07]  /*4480*/  PRMT R24, R0, 0x7610, R24 ;  /* 0x0000761000187816 */ /* 0x000fce0000000018 */
.L_x_8693:
[----:B------:R-:W-:Y:S05]  /*4490*/  BSYNC B6 ;  /* 0x0000000000067941 */ /* 0x000fea0003800000 */
.L_x_8692:
        /* <DEDUP_REMOVED lines=13> */
[----:B------:R-:W0:Y:S03]  /*4570*/  @!P3 MUFU.RCP R2, R2 ;  /* 0x000000020002b308 */ /* 0x000e260000001000 */
[----:B------:R-:W-:-:S05]  /*4580*/  @!P2 HADD2.F32 R6, -RZ, R24.H0_H0 ;  /* 0x20000018ff06a230 */ /* 0x000fca0000004100 */
[----:B------:R-:W1:Y:S08]  /*4590*/  @!P1 MUFU.RCP R5, R25 ;  /* 0x0000001900059308 */ /* 0x000e700000001000 */
[----:B------:R-:W2:Y:S01]  /*45a0*/  @!P2 MUFU.RCP R6, R6 ;  /* 0x000000060006a308 */ /* 0x000ea20000001000 */
[----:B0-----:R-:W-:-:S05]  /*45b0*/  @!P3 FADD.FTZ R3, R2, -RZ ;  /* 0x800000ff0203b221 */ /* 0x001fca0000010000 */
[----:B------:R-:W-:Y:S02]  /*45c0*/  @!P3 F2FP.F16.F32.PACK_AB R0, RZ, R3 ;  /* 0x00000003ff00b23e */ /* 0x000fe400000000ff */
[----:B------:R-:W0:Y:S01]  /*45d0*/  @!P0 MUFU.RCP R4, R4 ;  /* 0x0000000400048308 */ /* 0x000e220000001000 */
[----:B-1----:R-:W-:-:S05]  /*45e0*/  @!P1 FADD.FTZ R5, R5, -RZ ;  /* 0x800000ff05059221 */ /* 0x002fca0000010000 */
[----:B------:R-:W-:Y:S01]  /*45f0*/  @!P1 F2FP.F16.F32.PACK_AB R23, RZ, R5 ;  /* 0x00000005ff17923e */ /* 0x000fe200000000ff */
[----:B--2---:R-:W-:-:S05]  /*4600*/  @!P2 FADD.FTZ R7, R6, -RZ ;  /* 0x800000ff0607a221 */ /* 0x004fca0000010000 */
[----:B------:R-:W-:Y:S01]  /*4610*/  @!P2 F2FP.F16.F32.PACK_AB R22, RZ, R7 ;  /* 0x00000007ff16a23e */ /* 0x000fe200000000ff */
[----:B0-----:R-:W-:-:S05]  /*4620*/  @!P0 FADD.FTZ R2, R4, -RZ ;  /* 0x800000ff04028221 */ /* 0x001fca0000010000 */
[----:B------:R-:W-:Y:S01]  /*4630*/  @!P0 F2FP.F16.F32.PACK_AB R24, RZ, R2 ;  /* 0x00000002ff18823e */ /* 0x000fe200000000ff */
        /* <DEDUP_REMOVED lines=24> */
.L_x_8731:
[----:B------:R-:W-:Y:S02]  /*47c0*/  HADD2.F32 R5, -RZ, R0.H0_H0 ;  /* 0x20000000ff057230 */ /* 0x000fe40000004100 */
[----:B------:R-:W-:-:S04]  /*47d0*/  IMAD.MOV.U32 R17, RZ, RZ, R27 ;  /* 0x000000ffff117224 */ /* 0x000fc800078e001b */
[----:B------:R-:W0:Y:S02]  /*47e0*/  F2I.S64.TRUNC R4, R5 ;  /* 0x0000000500047311 */ /* 0x000e24000020d900 */
[----:B0-----:R0:W-:Y:S01]  /*47f0*/  STG.E.U8 desc[UR36][R2.64], R4 ;  /* 0x0000000402007986 */ /* 0x0011e2000c101124 */
[----:B------:R-:W-:Y:S05]  /*4800*/  BRA `(.L_x_8727) ;  /* 0x0000000c00d47947 */ /* 0x000fea0003800000 */
.L_x_8730:
        /* <DEDUP_REMOVED lines=11> */
.L_x_8734:
[----:B------:R-:W-:Y:S02]  /*48c0*/  HADD2.F32 R0, -RZ, R0.H0_H0 ;  /* 0x20000000ff007230 */ /* 0x000fe40000004100 */
[----:B------:R-:W-:Y:S02]  /*48d0*/  IMAD.MOV.U32 R17, RZ, RZ, R27 ;  /* 0x000000ffff117224 */ /* 0x000fe400078e001b */
[----:B------:R-:W0:Y:S02]  /*48e0*/  F2I.FTZ.TRUNC.NTZ R5, R0 ;  /* 0x0000000000057305 */ /* 0x000e24000021f100 */
[----:B0-----:R0:W-:Y:S01]  /*48f0*/  STG.E desc[UR36][R2.64], R5 ;  /* 0x0000000502007986 */ /* 0x0011e2000c101924 */
[----:B------:R-:W-:Y:S05]  /*4900*/  BRA `(.L_x_8727) ;  /* 0x0000000c00947947 */ /* 0x000fea0003800000 */
.L_x_8733:
[----:B------:R-:W-:Y:S02]  /*4910*/  HADD2.F32 R0, -RZ, R0.H0_H0 ;  /* 0x20000000ff007230 */ /* 0x000fe40000004100 */
[----:B------:R-:W-:Y:S02]  /*4920*/  IMAD.MOV.U32 R17, RZ, RZ, R27 ;  /* 0x000000ffff117224 */ /* 0x000fe400078e001b */
[----:B------:R-:W0:Y:S02]  /*4930*/  F2I.FTZ.TRUNC.NTZ R5, R0 ;  /* 0x0000000000057305 */ /* 0x000e24000021f100 */
[----:B0-----:R0:W-:Y:S01]  /*4940*/  STG.E.U16 desc[UR36][R2.64], R5 ;  /* 0x0000000502007986 */ /* 0x0011e2000c101524 */
[----:B------:R-:W-:Y:S05]  /*4950*/  BRA `(.L_x_8727) ;  /* 0x0000000c00807947 */ /* 0x000fea0003800000 */
.L_x_8729:
        /* <DEDUP_REMOVED lines=10> */
.L_x_8736:
[----:B------:R0:W-:Y:S01]  /*4a00*/  STG.E.U16 desc[UR36][R2.64], R0 ;  /* 0x0000000002007986 */ /* 0x0001e2000c101524 */
[----:B------:R-:W-:Y:S01]  /*4a10*/  IMAD.MOV.U32 R17, RZ, RZ, R27 ;  /* 0x000000ffff117224 */ /* 0x000fe200078e001b */
[----:B------:R-:W-:Y:S06]  /*4a20*/  BRA `(.L_x_8727) ;  /* 0x0000000c004c7947 */ /* 0x000fec0003800000 */
.L_x_8735:
        /* <DEDUP_REMOVED lines=11> */
.L_x_8738:
[----:B------:R-:W-:Y:S02]  /*4ae0*/  HADD2.F32 R0, -RZ, R0.H0_H0 ;  /* 0x20000000ff007230 */ /* 0x000fe40000004100 */
[----:B------:R-:W-:-:S03]  /*4af0*/  IMAD.MOV.U32 R17, RZ, RZ, R27 ;  /* 0x000000ffff117224 */ /* 0x000fc600078e001b */
[----:B------:R-:W-:-:S04]  /*4b00*/  F2FP.F16.F32.PACK_AB R0, RZ, R0 ;  /* 0x00000000ff00723e */ /* 0x000fc800000000ff */
[----:B------:R-:W-:-:S05]  /*4b10*/  PRMT R0, R0, 0x5410, RZ ;  /* 0x0000541000007816 */ /* 0x000fca00000000ff */
[----:B------:R0:W-:Y:S01]  /*4b20*/  STG.E desc[UR36][R2.64], R0 ;  /* 0x0000000002007986 */ /* 0x0001e2000c101924 */
[----:B------:R-:W-:Y:S05]  /*4b30*/  BRA `(.L_x_8727) ;  /* 0x0000000c00087947 */ /* 0x000fea0003800000 */
.L_x_8737:
[----:B------:R-:W-:Y:S02]  /*4b40*/  HADD2.F32 R4, -RZ, R0.H0_H0 ;  /* 0x20000000ff047230 */ /* 0x000fe40000004100 */
[----:B------:R-:W-:-:S03]  /*4b50*/  IMAD.MOV.U32 R17, RZ, RZ, R27 ;  /* 0x000000ffff117224 */ /* 0x000fc600078e001b */
[----:B------:R-:W-:-:S06]  /*4b60*/  FMUL.FTZ R4, R4, 1 ;  /* 0x3f80000004047820 */ /* 0x000fcc0000410000 */
[----:B------:R-:W0:Y:S02]  /*4b70*/  F2F.F64.F32 R4, R4 ;  /* 0x0000000400047310 */ /* 0x000e240000201800 */
[----:B0-----:R0:W-:Y:S01]  /*4b80*/  STG.E.64 desc[UR36][R2.64], R4 ;  /* 0x0000000402007986 */ /* 0x0011e2000c101b24 */
[----:B------:R-:W-:Y:S05]  /*4b90*/  BRA `(.L_x_8727) ;  /* 0x0000000800f07947 */ /* 0x000fea0003800000 */
.L_x_8728:
        /* <DEDUP_REMOVED lines=14> */
.L_x_8741:
[----:B------:R-:W-:Y:S01]  /*4c80*/  HADD2.F32 R0, -RZ, R0.H0_H0 ;  /* 0x20000000ff007230 */ /* 0x000fe20000004100 */
[----:B------:R-:W-:Y:S01]  /*4c90*/  CS2R R6, SRZ ;  /* 0x0000000000067805 */ /* 0x000fe2000001ff00 */
[----:B------:R-:W-:-:S03]  /*4ca0*/  IMAD.MOV.U32 R17, RZ, RZ, R27 ;  /* 0x000000ffff117224 */ /* 0x000fc600078e001b */
[----:B------:R-:W-:-:S04]  /*4cb0*/  FMUL.FTZ R0, R0, 1 ;  /* 0x3f80000000007820 */ /* 0x000fc80000410000 */
[----:B------:R-:W0:Y:S02]  /*4cc0*/  F2F.F64.F32 R4, R0 ;  /* 0x0000000000047310 */ /* 0x000e240000201800 */
[----:B0-----:R0:W-:Y:S01]  /*4cd0*/  STG.E.128 desc[UR36][R2.64], R4 ;  /* 0x0000000402007986 */ /* 0x0011e2000c101d24 */
[----:B------:R-:W-:Y:S05]  /*4ce0*/  BRA `(.L_x_8727) ;  /* 0x00000008009c7947 */ /* 0x000fea0003800000 */
.L_x_8740:
        /* <DEDUP_REMOVED lines=21> */
.L_x_8745:
[----:B------:R-:W-:Y:S05]  /*4e40*/  BSYNC B0 ;  /* 0x0000000000007941 */ /* 0x000fea0003800000 */
.L_x_8744:
[----:B------:R-:W-:Y:S01]  /*4e50*/  LOP3.LUT R5, R0, R5, RZ, 0xfc, !PT ;  /* 0x0000000500057212 */ /* 0x000fe200078efcff */
[----:B------:R-:W-:-:S04]  /*4e60*/  IMAD.MOV.U32 R17, RZ, RZ, R27 ;  /* 0x000000ffff117224 */ /* 0x000fc800078e001b */
[----:B------:R0:W-:Y:S01]  /*4e70*/  STG.E.U8 desc[UR36][R2.64], R5 ;  /* 0x0000000502007986 */ /* 0x0001e2000c101124 */
[----:B------:R-:W-:Y:S05]  /*4e80*/  BRA `(.L_x_8727) ;  /* 0x0000000800347947 */ /* 0x000fea0003800000 */
.L_x_8743:
        /* <DEDUP_REMOVED lines=13> */
.L_x_8747:
[----:B------:R-:W-:Y:S01]  /*4f60*/  IMAD.MOV.U32 R0, RZ, RZ, 0x7f ;  /* 0x0000007fff007424 */ /* 0x000fe200078e00ff */
[----:B------:R-:W-:-:S04]  /*4f70*/  ISETP.GT.U32.AND P0, PT, R4, 0x7f800000, PT ;  /* 0x7f8000000400780c */ /* 0x000fc80003f04070 */
[----:B------:R-:W-:-:S09]  /*4f80*/  SEL R0, R0, 0x7c, P0 ;  /* 0x0000007c00007807 */ /* 0x000fd20000000000 */
.L_x_8748:
[----:B------:R-:W-:Y:S05]  /*4f90*/  BSYNC B0 ;  /* 0x0000000000007941 */ /* 0x000fea0003800000 */
.L_x_8746:
[----:B------:R-:W-:Y:S01]  /*4fa0*/  LOP3.LUT R4, R5, 0x80000000, RZ, 0xc0, !PT ;  /* 0x8000000005047812 */ /* 0x000fe200078ec0ff */
[----:B------:R-:W-:-:S03]  /*4fb0*/  IMAD.MOV.U32 R17, RZ, RZ, R27 ;  /* 0x000000ffff117224 */ /* 0x000fc600078e001b */
[----:B------:R-:W-:-:S04]  /*4fc0*/  SHF.R.U32.HI R5, RZ, 0x18, R4 ;  /* 0x00000018ff057819 */ /* 0x000fc80000011604 */
[----:B------:R-:W-:-:S05]  /*4fd0*/  LOP3.LUT R5, R0, R5, RZ, 0xfc, !PT ;  /* 0x0000000500057212 */ /* 0x000fca00078efcff */
[----:B------:R0:W-:Y:S01]  /*4fe0*/  STG.E.U8 desc[UR36][R2.64], R5 ;  /* 0x0000000502007986 */ /* 0x0001e2000c101124 */
[----:B------:R-:W-:Y:S05]  /*4ff0*/  BRA `(.L_x_8727) ;  /* 0x0000000400d87947 */ /* 0x000fea0003800000 */
.L_x_8742:
[----:B------:R-:W-:Y:S02]  /*5000*/  HADD2.F32 R0, -RZ, R0.H0_H0 ;  /* 0x20000000ff007230 */ /* 0x000fe40000004100 */
[----:B------:R-:W-:-:S03]  /*5010*/  IMAD.MOV.U32 R17, RZ, RZ, R27 ;  /* 0x000000ffff117224 */ /* 0x000fc600078e001b */
[----:B------:R-:W-:-:S05]  /*5020*/  F2FP.BF16.F32.PACK_AB R0, RZ, R0 ;  /* 0x00000000ff00723e */ /* 0x000fca00000010ff */
[----:B------:R0:W-:Y:S01]  /*5030*/  STG.E.U16 desc[UR36][R2.64], R0 ;  /* 0x0000000002007986 */ /* 0x0001e2000c101524 */
[----:B------:R-:W-:Y:S05]  /*5040*/  BRA `(.L_x_8727) ;  /* 0x0000000400c47947 */ /* 0x000fea0003800000 */
.L_x_8739:
        /* <DEDUP_REMOVED lines=13> */
.L_x_8751:
        /* <DEDUP_REMOVED lines=17> */
.L_x_8754:
[----:B------:R-:W-:-:S04]  /*5230*/  LOP3.LUT R0, R7, 0x80000000, RZ, 0xc0, !PT ;  /* 0x8000000007007812 */ /* 0x000fc800078ec0ff */
[----:B------:R-:W-:-:S04]  /*5240*/  SHF.R.U32.HI R5, RZ, 0x18, R0 ;  /* 0x00000018ff057819 */ /* 0x000fc80000011600 */
[----:B------:R-:W-:-:S04]  /*5250*/  LOP3.LUT R4, R4, R5, RZ, 0xfc, !PT ;  /* 0x0000000504047212 */ /* 0x000fc800078efcff */
[----:B------:R-:W-:-:S07]  /*5260*/  PRMT R0, R4, 0x7610, R0 ;  /* 0x0000761004007816 */ /* 0x000fce0000000000 */
.L_x_8753:
[----:B------:R-:W-:Y:S05]  /*5270*/  BSYNC B0 ;  /* 0x0000000000007941 */ /* 0x000fea0003800000 */
.L_x_8752:
[----:B------:R3:W-:Y:S01]  /*5280*/  STG.E.U8 desc[UR36][R2.64], R0 ;  /* 0x0000000002007986 */ /* 0x0007e2000c101124 */
[----:B------:R-:W-:Y:S01]  /*5290*/  IMAD.MOV.U32 R17, RZ, RZ, R27 ;  /* 0x000000ffff117224 */ /* 0x000fe200078e001b */
[----:B------:R-:W-:Y:S06]  /*52a0*/  BRA `(.L_x_8727) ;  /* 0x00000004002c7947 */ /* 0x000fec0003800000 */
.L_x_8750:
        /* <DEDUP_REMOVED lines=17> */
.L_x_8757:
[----:B------:R-:W-:-:S04]  /*53c0*/  LOP3.LUT R0, R7, 0x80000000, RZ, 0xc0, !PT ;  /* 0x8000000007007812 */ /* 0x000fc800078ec0ff */
[----:B------:R-:W-:-:S04]  /*53d0*/  SHF.R.U32.HI R5, RZ, 0x18, R0 ;  /* 0x00000018ff057819 */ /* 0x000fc80000011600 */
[----:B------:R-:W-:-:S04]  /*53e0*/  LOP3.LUT R4, R4, R5, RZ, 0xfc, !PT ;  /* 0x0000000504047212 */ /* 0x000fc800078efcff */
[----:B------:R-:W-:-:S07]  /*53f0*/  PRMT R0, R4, 0x7610, R0 ;  /* 0x0000761004007816 */ /* 0x000fce0000000000 */
.L_x_8756:
[----:B------:R-:W-:Y:S05]  /*5400*/  BSYNC B0 ;  /* 0x0000000000007941 */ /* 0x000fea0003800000 */
.L_x_8755:
[----:B------:R0:W-:Y:S01]  /*5410*/  STG.E.U8 desc[UR36][R2.64], R0 ;  /* 0x0000000002007986 */ /* 0x0001e2000c101124 */
[----:B------:R-:W-:Y:S01]  /*5420*/  IMAD.MOV.U32 R17, RZ, RZ, R27 ;  /* 0x000000ffff117224 */ /* 0x000fe200078e001b */
[----:B------:R-:W-:Y:S06]  /*5430*/  BRA `(.L_x_8727) ;  /* 0x0000000000c87947 */ /* 0x000fec0003800000 */
.L_x_8749:
        /* <DEDUP_REMOVED lines=23> */
.L_x_8732:
        /* <DEDUP_REMOVED lines=16> */
.L_x_8760:
[----:B------:R-:W-:Y:S01]  /*56b0*/  IMAD.MOV.U32 R17, RZ, RZ, R27 ;  /* 0x000000ffff117224 */ /* 0x000fe200078e001b */
[----:B------:R-:W-:Y:S06]  /*56c0*/  BRA `(.L_x_8727) ;  /* 0x0000000000247947 */ /* 0x000fec0003800000 */
.L_x_8759:
[----:B------:R-:W-:Y:S02]  /*56d0*/  HADD2.F32 R4, -RZ, R0.H0_H0 ;  /* 0x20000000ff047230 */ /* 0x000fe40000004100 */
[----:B------:R-:W-:-:S04]  /*56e0*/  IMAD.MOV.U32 R17, RZ, RZ, R27 ;  /* 0x000000ffff117224 */ /* 0x000fc800078e001b */
[----:B------:R-:W0:Y:S02]  /*56f0*/  F2I.U64.TRUNC R4, R4 ;  /* 0x0000000400047311 */ /* 0x000e24000020d800 */
[----:B0-----:R2:W-:Y:S01]  /*5700*/  STG.E.64 desc[UR36][R2.64], R4 ;  /* 0x0000000402007986 */ /* 0x0015e2000c101b24 */
[----:B------:R-:W-:Y:S05]  /*5710*/  BRA `(.L_x_8727) ;  /* 0x0000000000107947 */ /* 0x000fea0003800000 */
.L_x_8758:
[----:B------:R-:W-:Y:S02]  /*5720*/  HADD2.F32 R0, -RZ, R0.H0_H0 ;  /* 0x20000000ff007230 */ /* 0x000fe40000004100 */
[----:B------:R-:W-:Y:S02]  /*5730*/  IMAD.MOV.U32 R17, RZ, RZ, R27 ;  /* 0x000000ffff117224 */ /* 0x000fe400078e001b */
[----:B------:R-:W0:Y:S02]  /*5740*/  F2I.FTZ.U32.TRUNC.NTZ R5, R0 ;  /* 0x0000000000057305 */ /* 0x000e24000021f000 */
[----:B0-----:R0:W-:Y:S03]  /*5750*/  STG.E desc[UR36][R2.64], R5 ;  /* 0x0000000502007986 */ /* 0x0011e6000c101924 */
.L_x_8727:
[----:B------:R-:W-:Y:S05]  /*5760*/  BSYNC B6 ;  /* 0x0000000000067941 */ /* 0x000fea0003800000 */
.L_x_8726:
        /* <DEDUP_REMOVED lines=25> */
.L_x_8766:
[----:B------:R-:W-:-:S06]  /*5900*/  HADD2.F32 R5, -RZ, R24.H0_H0 ;  /* 0x20000018ff057230 */ /* 0x000fcc0000004100 */
[----:B------:R-:W0:Y:S02]  /*5910*/  F2I.S64.TRUNC R4, R5 ;  /* 0x0000000500047311 */ /* 0x000e24000020d900 */
[----:B0-----:R0:W-:Y:S01]  /*5920*/  STG.E.U8 desc[UR36][R2.64], R4 ;  /* 0x0000000402007986 */ /* 0x0011e2000c101124 */
[----:B------:R-:W-:Y:S05]  /*5930*/  BRA `(.L_x_8768) ;  /* 0x0000000c00847947 */ /* 0x000fea0003800000 */
.L_x_8765:
        /* <DEDUP_REMOVED lines=10> */
.L_x_8770:
[----:B------:R-:W-:-:S04]  /*59e0*/  HADD2.F32 R24, -RZ, R24.H0_H0 ;  /* 0x20000018ff187230 */ /* 0x000fc80000004100 */
[----:B------:R-:W0:Y:S02]  /*59f0*/  F2I.FTZ.TRUNC.NTZ R5, R24 ;  /* 0x0000001800057305 */ /* 0x000e24000021f100 */
[----:B0-----:R0:W-:Y:S01]  /*5a00*/  STG.E desc[UR36][R2.64], R5 ;  /* 0x0000000502007986 */ /* 0x0011e2000c101924 */
[----:B------:R-:W-:Y:S05]  /*5a10*/  BRA `(.L_x_8768) ;  /* 0x0000000c004c7947 */ /* 0x000fea0003800000 */
.L_x_8769:
[----:B------:R-:W-:-:S04]  /*5a20*/  HADD2.F32 R24, -RZ, R24.H0_H0 ;  /* 0x20000018ff187230 */ /* 0x000fc80000004100 */
[----:B------:R-:W0:Y:S02]  /*5a30*/  F2I.FTZ.TRUNC.NTZ R5, R24 ;  /* 0x0000001800057305 */ /* 0x000e24000021f100 */
[----:B0-----:R0:W-:Y:S01]  /*5a40*/  STG.E.U16 desc[UR36][R2.64], R5 ;  /* 0x0000000502007986 */ /* 0x0011e2000c101524 */
[----:B------:R-:W-:Y:S05]  /*5a50*/  BRA `(.L_x_8768) ;  /* 0x0000000c003c7947 */ /* 0x000fea0003800000 */
.L_x_8764:
        /* <DEDUP_REMOVED lines=9> */
.L_x_8772:
[----:B------:R0:W-:Y:S01]  /*5af0*/  STG.E.U16 desc[UR36][R2.64], R24 ;  /* 0x0000001802007986 */ /* 0x0001e2000c101524 */
[----:B------:R-:W-:Y:S05]  /*5b00*/  BRA `(.L_x_8768) ;  /* 0x0000000c00107947 */ /* 0x000fea0003800000 */
.L_x_8771:
        /* <DEDUP_REMOVED lines=10> */
.L_x_8774:
[----:B------:R-:W-:-:S05]  /*5bb0*/  HADD2.F32 R0, -RZ, R24.H0_H0 ;  /* 0x20000018ff007230 */ /* 0x000fca0000004100 */
[----:B------:R-:W-:-:S04]  /*5bc0*/  F2FP.F16.F32.PACK_AB R0, RZ, R0 ;  /* 0x00000000ff00723e */ /* 0x000fc800000000ff */
[----:B------:R-:W-:-:S05]  /*5bd0*/  PRMT R0, R0, 0x5410, RZ ;  /* 0x0000541000007816 */ /* 0x000fca00000000ff */
[----:B------:R0:W-:Y:S01]  /*5be0*/  STG.E desc[UR36][R2.64], R0 ;  /* 0x0000000002007986 */ /* 0x0001e2000c101924 */
[----:B------:R-:W-:Y:S05]  /*5bf0*/  BRA `(.L_x_8768) ;  /* 0x0000000800d47947 */ /* 0x000fea0003800000 */
.L_x_8773:
[----:B------:R-:W-:-:S05]  /*5c00*/  HADD2.F32 R4, -RZ, R24.H0_H0 ;  /* 0x20000018ff047230 */ /* 0x000fca0000004100 */
[----:B------:R-:W-:-:S06]  /*5c10*/  FMUL.FTZ R4, R4, 1 ;  /* 0x3f80000004047820 */ /* 0x000fcc0000410000 */
[----:B------:R-:W0:Y:S02]  /*5c20*/  F2F.F64.F32 R4, R4 ;  /* 0x0000000400047310 */ /* 0x000e240000201800 */
[----:B0-----:R0:W-:Y:S01]  /*5c30*/  STG.E.64 desc[UR36][R2.64], R4 ;  /* 0x0000000402007986 */ /* 0x0011e2000c101b24 */
[----:B------:R-:W-:Y:S05]  /*5c40*/  BRA `(.L_x_8768) ;  /* 0x0000000800c07947 */ /* 0x000fea0003800000 */
.L_x_8763:
        /* <DEDUP_REMOVED lines=13> */
.L_x_8777:
[----:B------:R-:W-:Y:S01]  /*5d20*/  HADD2.F32 R24, -RZ, R24.H0_H0 ;  /* 0x20000018ff187230 */ /* 0x000fe20000004100 */
[----:B------:R-:W-:-:S04]  /*5d30*/  CS2R R6, SRZ ;  /* 0x0000000000067805 */ /* 0x000fc8000001ff00 */
[----:B------:R-:W-:-:S06]  /*5d40*/  FMUL.FTZ R4, R24, 1 ;  /* 0x3f80000018047820 */ /* 0x000fcc0000410000 */
[----:B------:R-:W0:Y:S02]  /*5d50*/  F2F.F64.F32 R4, R4 ;  /* 0x0000000400047310 */ /* 0x000e240000201800 */
[----:B0-----:R0:W-:Y:S01]  /*5d60*/  STG.E.128 desc[UR36][R2.64], R4 ;  /* 0x0000000402007986 */ /* 0x0011e2000c101d24 */
[----:B------:R-:W-:Y:S05]  /*5d70*/  BRA `(.L_x_8768) ;  /* 0x0000000800747947 */ /* 0x000fea0003800000 */
.L_x_8776:
        /* <DEDUP_REMOVED lines=21> */
.L_x_8781:
[----:B------:R-:W-:Y:S05]  /*5ed0*/  BSYNC B0 ;  /* 0x0000000000007941 */ /* 0x000fea0003800000 */
.L_x_8780:
[----:B------:R-:W-:-:S05]  /*5ee0*/  LOP3.LUT R5, R0, R5, RZ, 0xfc, !PT ;  /* 0x0000000500057212 */ /* 0x000fca00078efcff */
[----:B------:R0:W-:Y:S01]  /*5ef0*/  STG.E.U8 desc[UR36][R2.64], R5 ;  /* 0x0000000502007986 */ /* 0x0001e2000c101124 */
[----:B------:R-:W-:Y:S05]  /*5f00*/  BRA `(.L_x_8768) ;  /* 0x0000000800107947 */ /* 0x000fea0003800000 */
.L_x_8779:
        /* <DEDUP_REMOVED lines=13> */
.L_x_8783:
[----:B------:R-:W-:Y:S01]  /*5fe0*/  IMAD.MOV.U32 R0, RZ, RZ, 0x7f ;  /* 0x0000007fff007424 */ /* 0x000fe200078e00ff */
[----:B------:R-:W-:-:S04]  /*5ff0*/  ISETP.GT.U32.AND P0, PT, R4, 0x7f800000, PT ;  /* 0x7f8000000400780c */ /* 0x000fc80003f04070 */
[----:B------:R-:W-:-:S09]  /*6000*/  SEL R0, R0, 0x7c, P0 ;  /* 0x0000007c00007807 */ /* 0x000fd20000000000 */
.L_x_8784:
[----:B------:R-:W-:Y:S05]  /*6010*/  BSYNC B0 ;  /* 0x0000000000007941 */ /* 0x000fea0003800000 */
.L_x_8782:
[----:B------:R-:W-:-:S04]  /*6020*/  LOP3.LUT R4, R5, 0x80000000, RZ, 0xc0, !PT ;  /* 0x8000000005047812 */ /* 0x000fc800078ec0ff */
[----:B------:R-:W-:-:S04]  /*6030*/  SHF.R.U32.HI R5, RZ, 0x18, R4 ;  /* 0x00000018ff057819 */ /* 0x000fc80000011604 */
[----:B------:R-:W-:-:S05]  /*6040*/  LOP3.LUT R5, R0, R5, RZ, 0xfc, !PT ;  /* 0x0000000500057212 */ /* 0x000fca00078efcff */
[----:B------:R0:W-:Y:S01]  /*6050*/  STG.E.U8 desc[UR36][R2.64], R5 ;  /* 0x0000000502007986 */ /* 0x0001e2000c101124 */
[----:B------:R-:W-:Y:S05]  /*6060*/  BRA `(.L_x_8768) ;  /* 0x0000000400b87947 */ /* 0x000fea0003800000 */
.L_x_8778:
[----:B------:R-:W-:-:S05]  /*6070*/  HADD2.F32 R0, -RZ, R24.H0_H0 ;  /* 0x20000018ff007230 */ /* 0x000fca0000004100 */
[----:B------:R-:W-:-:S05]  /*6080*/  F2FP.BF16.F32.PACK_AB R0, RZ, R0 ;  /* 0x00000000ff00723e */ /* 0x000fca00000010ff */
[----:B------:R0:W-:Y:S01]  /*6090*/  STG.E.U16 desc[UR36][R2.64], R0 ;  /* 0x0000000002007986 */ /* 0x0001e2000c101524 */
[----:B------:R-:W-:Y:S05]  /*60a0*/  BRA `(.L_x_8768) ;  /* 0x0000000400a87947 */ /* 0x000fea0003800000 */
.L_x_8775:
        /* <DEDUP_REMOVED lines=12> */
.L_x_8787:
        /* <DEDUP_REMOVED lines=17> */
.L_x_8790:
[----:B------:R-:W-:-:S04]  /*6280*/  LOP3.LUT R0, R7, 0x80000000, RZ, 0xc0, !PT ;  /* 0x8000000007007812 */ /* 0x000fc800078ec0ff */
[----:B------:R-:W-:-:S04]  /*6290*/  SHF.R.U32.HI R5, RZ, 0x18, R0 ;  /* 0x00000018ff057819 */ /* 0x000fc80000011600 */
[----:B------:R-:W-:-:S04]  /*62a0*/  LOP3.LUT R4, R4, R5, RZ, 0xfc, !PT ;  /* 0x0000000504047212 */ /* 0x000fc800078efcff */
[----:B------:R-:W-:-:S07]  /*62b0*/  PRMT R0, R4, 0x7610, R0 ;  /* 0x0000761004007816 */ /* 0x000fce0000000000 */
.L_x_8789:
[----:B------:R-:W-:Y:S05]  /*62c0*/  BSYNC B0 ;  /* 0x0000000000007941 */ /* 0x000fea0003800000 */
.L_x_8788:
[----:B------:R3:W-:Y:S01]  /*62d0*/  STG.E.U8 desc[UR36][R2.64], R0 ;  /* 0x0000000002007986 */ /* 0x0007e2000c101124 */
[----:B------:R-:W-:Y:S05]  /*62e0*/  BRA `(.L_x_8768) ;  /* 0x0000000400187947 */ /* 0x000fea0003800000 */
.L_x_8786:
        /* <DEDUP_REMOVED lines=17> */
.L_x_8793:
[----:B------:R-:W-:-:S04]  /*6400*/  LOP3.LUT R0, R7, 0x80000000, RZ, 0xc0, !PT ;  /* 0x8000000007007812 */ /* 0x000fc800078ec0ff */
[----:B------:R-:W-:-:S04]  /*6410*/  SHF.R.U32.HI R5, RZ, 0x18, R0 ;  /* 0x00000018ff057819 */ /* 0x000fc80000011600 */
[----:B------:R-:W-:-:S04]  /*6420*/  LOP3.LUT R4, R4, R5, RZ, 0xfc, !PT ;  /* 0x0000000504047212 */ /* 0x000fc800078efcff */
[----:B------:R-:W-:-:S07]  /*6430*/  PRMT R0, R4, 0x7610, R0 ;  /* 0x0000761004007816 */ /* 0x000fce0000000000 */
.L_x_8792:
[----:B------:R-:W-:Y:S05]  /*6440*/  BSYNC B0 ;  /* 0x0000000000007941 */ /* 0x000fea0003800000 */
.L_x_8791:
[----:B------:R0:W-:Y:S01]  /*6450*/  STG.E.U8 desc[UR36][R2.64], R0 ;  /* 0x0000000002007986 */ /* 0x0001e2000c101124 */
[----:B------:R-:W-:Y:S05]  /*6460*/  BRA `(.L_x_8768) ;  /* 0x0000000000b87947 */ /* 0x000fea0003800000 */
.L_x_8785:
        /* <DEDUP_REMOVED lines=22> */
.L_x_8767:
        /* <DEDUP_REMOVED lines=16> */
.L_x_8796:
[----:B------:R-:W-:Y:S05]  /*66d0*/  BRA `(.L_x_8768) ;  /* 0x00000000001c7947 */ /* 0x000fea0003800000 */
.L_x_8795:
[----:B------:R-:W-:-:S06]  /*66e0*/  HADD2.F32 R4, -RZ, R24.H0_H0 ;  /* 0x20000018ff047230 */ /* 0x000fcc0000004100 */
[----:B------:R-:W0:Y:S02]  /*66f0*/  F2I.U64.TRUNC R4, R4 ;  /* 0x0000000400047311 */ /* 0x000e24000020d800 */
[----:B0-----:R2:W-:Y:S01]  /*6700*/  STG.E.64 desc[UR36][R2.64], R4 ;  /* 0x0000000402007986 */ /* 0x0015e2000c101b24 */
[----:B------:R-:W-:Y:S05]  /*6710*/  BRA `(.L_x_8768) ;  /* 0x00000000000c7947 */ /* 0x000fea0003800000 */
.L_x_8794:
[----:B------:R-:W-:-:S04]  /*6720*/  HADD2.F32 R24, -RZ, R24.H0_H0 ;  /* 0x20000018ff187230 */ /* 0x000fc80000004100 */
[----:B------:R-:W0:Y:S02]  /*6730*/  F2I.FTZ.U32.TRUNC.NTZ R5, R24 ;  /* 0x0000001800057305 */ /* 0x000e24000021f000 */
[----:B0-----:R0:W-:Y:S02]  /*6740*/  STG.E desc[UR36][R2.64], R5 ;  /* 0x0000000502007986 */ /* 0x0011e4000c101924 */
.L_x_8768:
        /* <DEDUP_REMOVED lines=25> */
.L_x_8800:
[----:B------:R-:W-:-:S06]  /*68e0*/  HADD2.F32 R5, -RZ, R23.H0_H0 ;  /* 0x20000017ff057230 */ /* 0x000fcc0000004100 */
[----:B------:R-:W0:Y:S02]  /*68f0*/  F2I.S64.TRUNC R4, R5 ;  /* 0x0000000500047311 */ /* 0x000e24000020d900 */
[----:B0-----:R3:W-:Y:S01]  /*6900*/  STG.E.U8 desc[UR36][R2.64], R4 ;  /* 0x0000000402007986 */ /* 0x0017e2000c101124 */
[----:B------:R-:W-:Y:S05]  /*6910*/  BRA `(.L_x_8802) ;  /* 0x0000000c00847947 */ /* 0x000fea0003800000 */
.L_x_8799:
        /* <DEDUP_REMOVED lines=10> */
.L_x_8804:
[----:B------:R-:W-:-:S06]  /*69c0*/  HADD2.F32 R23, -RZ, R23.H0_H0 ;  /* 0x20000017ff177230 */ /* 0x000fcc0000004100 */
[----:B------:R-:W0:Y:S02]  /*69d0*/  F2I.FTZ.TRUNC.NTZ R23, R23 ;  /* 0x0000001700177305 */ /* 0x000e24000021f100 */
[----:B0-----:R2:W-:Y:S01]  /*69e0*/  STG.E desc[UR36][R2.64], R23 ;  /* 0x0000001702007986 */ /* 0x0015e2000c101924 */
[----:B------:R-:W-:Y:S05]  /*69f0*/  BRA `(.L_x_8802) ;  /* 0x0000000c004c7947 */ /* 0x000fea0003800000 */
.L_x_8803:
[----:B------:R-:W-:-:S06]  /*6a00*/  HADD2.F32 R23, -RZ, R23.H0_H0 ;  /* 0x20000017ff177230 */ /* 0x000fcc0000004100 */
[----:B------:R-:W0:Y:S02]  /*6a10*/  F2I.FTZ.TRUNC.NTZ R23, R23 ;  /* 0x0000001700177305 */ /* 0x000e24000021f100 */
[----:B0-----:R0:W-:Y:S01]  /*6a20*/  STG.E.U16 desc[UR36][R2.64], R23 ;  /* 0x0000001702007986 */ /* 0x0011e2000c101524 */
[----:B------:R-:W-:Y:S05]  /*6a30*/  BRA `(.L_x_8802) ;  /* 0x0000000c003c7947 */ /* 0x000fea0003800000 */
.L_x_8798:
        /* <DEDUP_REMOVED lines=9> */
.L_x_8806:
[----:B------:R0:W-:Y:S01]  /*6ad0*/  STG.E.U16 desc[UR36][R2.64], R23 ;  /* 0x0000001702007986 */ /* 0x0001e2000c101524 */
[----:B------:R-:W-:Y:S05]  /*6ae0*/  BRA `(.L_x_8802) ;  /* 0x0000000c00107947 */ /* 0x000fea0003800000 */
.L_x_8805:
        /* <DEDUP_REMOVED lines=10> */
.L_x_8808:
[----:B------:R-:W-:-:S05]  /*6b90*/  HADD2.F32 R0, -RZ, R23.H0_H0 ;  /* 0x20000017ff007230 */ /* 0x000fca0000004100 */
[----:B------:R-:W-:-:S04]  /*6ba0*/  F2FP.F16.F32.PACK_AB R0, RZ, R0 ;  /* 0x00000000ff00723e */ /* 0x000fc800000000ff */
[----:B------:R-:W-:-:S05]  /*6bb0*/  PRMT R0, R0, 0x5410, RZ ;  /* 0x0000541000007816 */ /* 0x000fca00000000ff */
[----:B------:R0:W-:Y:S01]  /*6bc0*/  STG.E desc[UR36][R2.64], R0 ;  /* 0x0000000002007986 */ /* 0x0001e2000c101924 */
[----:B------:R-:W-:Y:S05]  /*6bd0*/  BRA `(.L_x_8802) ;  /* 0x0000000800d47947 */ /* 0x000fea0003800000 */
.L_x_8807:
[----:B------:R-:W-:-:S05]  /*6be0*/  HADD2.F32 R4, -RZ, R23.H0_H0 ;  /* 0x20000017ff047230 */ /* 0x000fca0000004100 */
[----:B------:R-:W-:-:S06]  /*6bf0*/  FMUL.FTZ R4, R4, 1 ;  /* 0x3f80000004047820 */ /* 0x000fcc0000410000 */
[----:B------:R-:W0:Y:S02]  /*6c00*/  F2F.F64.F32 R4, R4 ;  /* 0x0000000400047310 */ /* 0x000e240000201800 */
[----:B0-----:R0:W-:Y:S01]  /*6c10*/  STG.E.64 desc[UR36][R2.64], R4 ;  /* 0x0000000402007986 */ /* 0x0011e2000c101b24 */
[----:B------:R-:W-:Y:S05]  /*6c20*/  BRA `(.L_x_8802) ;  /* 0x0000000800c07947 */ /* 0x000fea0003800000 */
.L_x_8797:
        /* <DEDUP_REMOVED lines=13> */
.L_x_8811:
[----:B------:R-:W-:Y:S01]  /*6d00*/  HADD2.F32 R23, -RZ, R23.H0_H0 ;  /* 0x20000017ff177230 */ /* 0x000fe20000004100 */
[----:B------:R-:W-:-:S04]  /*6d10*/  CS2R R6, SRZ ;  /* 0x0000000000067805 */ /* 0x000fc8000001ff00 */
[----:B------:R-:W-:-:S06]  /*6d20*/  FMUL.FTZ R4, R23, 1 ;  /* 0x3f80000017047820 */ /* 0x000fcc0000410000 */
[----:B------:R-:W0:Y:S02]  /*6d30*/  F2F.F64.F32 R4, R4 ;  /* 0x0000000400047310 */ /* 0x000e240000201800 */
[----:B0-----:R0:W-:Y:S01]  /*6d40*/  STG.E.128 desc[UR36][R2.64], R4 ;  /* 0x0000000402007986 */ /* 0x0011e2000c101d24 */
[----:B------:R-:W-:Y:S05]  /*6d50*/  BRA `(.L_x_8802) ;  /* 0x0000000800747947 */ /* 0x000fea0003800000 */
.L_x_8810:
        /* <DEDUP_REMOVED lines=21> */
.L_x_8815:
[----:B------:R-:W-:Y:S05]  /*6eb0*/  BSYNC B0 ;  /* 0x0000000000007941 */ /* 0x000fea0003800000 */
.L_x_8814:
[----:B------:R-:W-:-:S05]  /*6ec0*/  LOP3.LUT R5, R0, R5, RZ, 0xfc, !PT ;  /* 0x0000000500057212 */ /* 0x000fca00078efcff */
[----:B------:R0:W-:Y:S01]  /*6ed0*/  STG.E.U8 desc[UR36][R2.64], R5 ;  /* 0x0000000502007986 */ /* 0x0001e2000c101124 */
[----:B------:R-:W-:Y:S05]  /*6ee0*/  BRA `(.L_x_8802) ;  /* 0x0000000800107947 */ /* 0x000fea0003800000 */
.L_x_8813:
        /* <DEDUP_REMOVED lines=13> */
.L_x_8817:
[----:B------:R-:W-:Y:S01]  /*6fc0*/  IMAD.MOV.U32 R0, RZ, RZ, 0x7f ;  /* 0x0000007fff007424 */ /* 0x000fe200078e00ff */
[----:B------:R-:W-:-:S04]  /*6fd0*/  ISETP.GT.U32.AND P0, PT, R4, 0x7f800000, PT ;  /* 0x7f8000000400780c */ /* 0x000fc80003f04070 */
[----:B------:R-:W-:-:S09]  /*6fe0*/  SEL R0, R0, 0x7c, P0 ;  /* 0x0000007c00007807 */ /* 0x000fd20000000000 */
.L_x_8818:
[----:B------:R-:W-:Y:S05]  /*6ff0*/  BSYNC B0 ;  /* 0x0000000000007941 */ /* 0x000fea0003800000 */
.L_x_8816:
[----:B------:R-:W-:-:S04]  /*7000*/  LOP3.LUT R4, R23, 0x80000000, RZ, 0xc0, !PT ;  /* 0x8000000017047812 */ /* 0x000fc800078ec0ff */
[----:B------:R-:W-:-:S04]  /*7010*/  SHF.R.U32.HI R5, RZ, 0x18, R4 ;  /* 0x00000018ff057819 */ /* 0x000fc80000011604 */
[----:B------:R-:W-:-:S05]  /*7020*/  LOP3.LUT R5, R0, R5, RZ, 0xfc, !PT ;  /* 0x0000000500057212 */ /* 0x000fca00078efcff */
[----:B------:R0:W-:Y:S01]  /*7030*/  STG.E.U8 desc[UR36][R2.64], R5 ;  /* 0x0000000502007986 */ /* 0x0001e2000c101124 */
[----:B------:R-:W-:Y:S05]  /*7040*/  BRA `(.L_x_8802) ;  /* 0x0000000400b87947 */ /* 0x000fea0003800000 */
.L_x_8812:
[----:B------:R-:W-:-:S05]  /*7050*/  HADD2.F32 R0, -RZ, R23.H0_H0 ;  /* 0x20000017ff007230 */ /* 0x000fca0000004100 */
[----:B------:R-:W-:-:S05]  /*7060*/  F2FP.BF16.F32.PACK_AB R0, RZ, R0 ;  /* 0x00000000ff00723e */ /* 0x000fca00000010ff */
[----:B------:R0:W-:Y:S01]  /*7070*/  STG.E.U16 desc[UR36][R2.64], R0 ;  /* 0x0000000002007986 */ /* 0x0001e2000c101524 */
[----:B------:R-:W-:Y:S05]  /*7080*/  BRA `(.L_x_8802) ;  /* 0x0000000400a87947 */ /* 0x000fea0003800000 */
.L_x_8809:
        /* <DEDUP_REMOVED lines=12> */
.L_x_8821:
        /* <DEDUP_REMOVED lines=17> */
.L_x_8824:
[----:B------:R-:W-:-:S04]  /*7260*/  LOP3.LUT R0, R23, 0x80000000, RZ, 0xc0, !PT ;  /* 0x8000000017007812 */ /* 0x000fc800078ec0ff */
[----:B------:R-:W-:-:S04]  /*7270*/  SHF.R.U32.HI R5, RZ, 0x18, R0 ;  /* 0x00000018ff057819 */ /* 0x000fc80000011600 */
[----:B------:R-:W-:-:S04]  /*7280*/  LOP3.LUT R4, R4, R5, RZ, 0xfc, !PT ;  /* 0x0000000504047212 */ /* 0x000fc800078efcff */
[----:B------:R-:W-:-:S07]  /*7290*/  PRMT R0, R4, 0x7610, R0 ;  /* 0x0000761004007816 */ /* 0x000fce0000000000 */
.L_x_8823:
[----:B------:R-:W-:Y:S05]  /*72a0*/  BSYNC B0 ;  /* 0x0000000000007941 */ /* 0x000fea0003800000 */
.L_x_8822:
[----:B------:R0:W-:Y:S01]  /*72b0*/  STG.E.U8 desc[UR36][R2.64], R0 ;  /* 0x0000000002007986 */ /* 0x0001e2000c101124 */
[----:B------:R-:W-:Y:S05]  /*72c0*/  BRA `(.L_x_8802) ;  /* 0x0000000400187947 */ /* 0x000fea0003800000 */
.L_x_8820:
        /* <DEDUP_REMOVED lines=17> */
.L_x_8827:
[----:B------:R-:W-:-:S04]  /*73e0*/  LOP3.LUT R0, R23, 0x80000000, RZ, 0xc0, !PT ;  /* 0x8000000017007812 */ /* 0x000fc800078ec0ff */
[----:B------:R-:W-:-:S04]  /*73f0*/  SHF.R.U32.HI R5, RZ, 0x18, R0 ;  /* 0x00000018ff057819 */ /* 0x000fc80000011600 */
[----:B------:R-:W-:-:S04]  /*7400*/  LOP3.LUT R4, R4, R5, RZ, 0xfc, !PT ;  /* 0x0000000504047212 */ /* 0x000fc800078efcff */
[----:B------:R-:W-:-:S07]  /*7410*/  PRMT R0, R4, 0x7610, R0 ;  /* 0x0000761004007816 */ /* 0x000fce0000000000 */
.L_x_8826:
[----:B------:R-:W-:Y:S05]  /*7420*/  BSYNC B0 ;  /* 0x0000000000007941 */ /* 0x000fea0003800000 */
.L_x_8825:
[----:B------:R0:W-:Y:S01]  /*7430*/  STG.E.U8 desc[UR36][R2.64], R0 ;  /* 0x0000000002007986 */ /* 0x0001e2000c101124 */
[----:B------:R-:W-:Y:S05]  /*7440*/  BRA `(.L_x_8802) ;  /* 0x0000000000b87947 */ /* 0x000fea0003800000 */
.L_x_8819:
        /* <DEDUP_REMOVED lines=22> */
.L_x_8801:
        /* <DEDUP_REMOVED lines=16> */
.L_x_8830:
[----:B------:R-:W-:Y:S05]  /*76b0*/  BRA `(.L_x_8802) ;  /* 0x00000000001c7947 */ /* 0x000fea0003800000 */
.L_x_8829:
[----:B------:R-:W-:-:S06]  /*76c0*/  HADD2.F32 R4, -RZ, R23.H0_H0 ;  /* 0x20000017ff047230 */ /* 0x000fcc0000004100 */
[----:B------:R-:W0:Y:S02]  /*76d0*/  F2I.U64.TRUNC R4, R4 ;  /* 0x0000000400047311 */ /* 0x000e24000020d800 */
[----:B0-----:R0:W-:Y:S01]  /*76e0*/  STG.E.64 desc[UR36][R2.64], R4 ;  /* 0x0000000402007986 */ /* 0x0011e2000c101b24 */
[----:B------:R-:W-:Y:S05]  /*76f0*/  BRA `(.L_x_8802) ;  /* 0x00000000000c7947 */ /* 0x000fea0003800000 */
.L_x_8828:
[----:B------:R-:W-:-:S06]  /*7700*/  HADD2.F32 R23, -RZ, R23.H0_H0 ;  /* 0x20000017ff177230 */ /* 0x000fcc0000004100 */
[----:B------:R-:W0:Y:S02]  /*7710*/  F2I.FTZ.U32.TRUNC.NTZ R23, R23 ;  /* 0x0000001700177305 */ /* 0x000e24000021f000 */
[----:B0-----:R0:W-:Y:S02]  /*7720*/  STG.E desc[UR36][R2.64], R23 ;  /* 0x0000001702007986 */ /* 0x0011e4000c101924 */
.L_x_8802:
[----:B------:R-:W-:-:S07]  /*7730*/  VIADD R17, R17, 0x80 ;  /* 0x0000008011117836 */ /* 0x000fce0000000000 */
.L_x_8762:
[----:B------:R-:W-:Y:S05]  /*7740*/  BSYNC B6 ;  /* 0x0000000000067941 */ /* 0x000fea0003800000 */
.L_x_8761:
        /* <DEDUP_REMOVED lines=23> */
.L_x_8834:
[----:B------:R-:W-:-:S06]  /*78c0*/  HADD2.F32 R5, -RZ, R22.H0_H0 ;  /* 0x20000016ff057230 */ /* 0x000fcc0000004100 */
[----:B------:R-:W0:Y:S02]  /*78d0*/  F2I.S64.TRUNC R4, R5 ;  /* 0x0000000500047311 */ /* 0x000e24000020d900 */
[----:B0-----:R-:W-:Y:S01]  /*78e0*/  STG.E.U8 desc[UR36][R2.64], R4 ;  /* 0x0000000402007986 */ /* 0x001fe2000c101124 */
[----:B------:R-:W-:Y:S05]  /*78f0*/  EXIT ;  /* 0x000000000000794d */ /* 0x000fea0003800000 */
.L_x_8833:
        /* <DEDUP_REMOVED lines=10> */
.L_x_8837:
[----:B------:R-:W-:-:S04]  /*79a0*/  HADD2.F32 R22, -RZ, R22.H0_H0 ;  /* 0x20000016ff167230 */ /* 0x000fc80000004100 */
[----:B------:R-:W0:Y:S02]  /*79b0*/  F2I.FTZ.TRUNC.NTZ R5, R22 ;  /* 0x0000001600057305 */ /* 0x000e24000021f100 */
[----:B0-----:R-:W-:Y:S01]  /*79c0*/  STG.E desc[UR36][R2.64], R5 ;  /* 0x0000000502007986 */ /* 0x001fe2000c101924 */
[----:B------:R-:W-:Y:S05]  /*79d0*/  EXIT ;  /* 0x000000000000794d */ /* 0x000fea0003800000 */
.L_x_8836:
[----:B------:R-:W-:-:S04]  /*79e0*/  HADD2.F32 R22, -RZ, R22.H0_H0 ;  /* 0x20000016ff167230 */ /* 0x000fc80000004100 */
[----:B------:R-:W0:Y:S02]  /*79f0*/  F2I.FTZ.TRUNC.NTZ R5, R22 ;  /* 0x0000001600057305 */ /* 0x000e24000021f100 */
[----:B0-----:R-:W-:Y:S01]  /*7a00*/  STG.E.U16 desc[UR36][R2.64], R5 ;  /* 0x0000000502007986 */ /* 0x001fe2000c101524 */
[----:B------:R-:W-:Y:S05]  /*7a10*/  EXIT ;  /* 0x000000000000794d */ /* 0x000fea0003800000 */
.L_x_8832:
        /* <DEDUP_REMOVED lines=9> */
.L_x_8839:
[----:B------:R-:W-:Y:S01]  /*7ab0*/  STG.E.U16 desc[UR36][R2.64], R22 ;  /* 0x0000001602007986 */ /* 0x000fe2000c101524 */
[----:B------:R-:W-:Y:S05]  /*7ac0*/  EXIT ;  /* 0x000000000000794d */ /* 0x000fea0003800000 */
.L_x_8838:
        /* <DEDUP_REMOVED lines=10> */
.L_x_8841:
[----:B------:R-:W-:-:S05]  /*7b70*/  HADD2.F32 R0, -RZ, R22.H0_H0 ;  /* 0x20000016ff007230 */ /* 0x000fca0000004100 */
[----:B------:R-:W-:-:S04]  /*7b80*/  F2FP.F16.F32.PACK_AB R0, RZ, R0 ;  /* 0x00000000ff00723e */ /* 0x000fc800000000ff */
[----:B------:R-:W-:-:S05]  /*7b90*/  PRMT R0, R0, 0x5410, RZ ;  /* 0x0000541000007816 */ /* 0x000fca00000000ff */
[----:B------:R-:W-:Y:S01]  /*7ba0*/  STG.E desc[UR36][R2.64], R0 ;  /* 0x0000000002007986 */ /* 0x000fe2000c101924 */
[----:B------:R-:W-:Y:S05]  /*7bb0*/  EXIT ;  /* 0x000000000000794d */ /* 0x000fea0003800000 */
.L_x_8840:
[----:B------:R-:W-:-:S05]  /*7bc0*/  HADD2.F32 R4, -RZ, R22.H0_H0 ;  /* 0x20000016ff047230 */ /* 0x000fca0000004100 */
[----:B------:R-:W-:-:S06]  /*7bd0*/  FMUL.FTZ R4, R4, 1 ;  /* 0x3f80000004047820 */ /* 0x000fcc0000410000 */
[----:B------:R-:W0:Y:S02]  /*7be0*/  F2F.F64.F32 R4, R4 ;  /* 0x0000000400047310 */ /* 0x000e240000201800 */
[----:B0-----:R-:W-:Y:S01]  /*7bf0*/  STG.E.64 desc[UR36][R2.64], R4 ;  /* 0x0000000402007986 */ /* 0x001fe2000c101b24 */
[----:B------:R-:W-:Y:S05]  /*7c00*/  EXIT ;  /* 0x000000000000794d */ /* 0x000fea0003800000 */
.L_x_8831:
        /* <DEDUP_REMOVED lines=13> */
.L_x_8844:
[----:B------:R-:W-:Y:S01]  /*7ce0*/  HADD2.F32 R22, -RZ, R22.H0_H0 ;  /* 0x20000016ff167230 */ /* 0x000fe20000004100 */
[----:B------:R-:W-:-:S04]  /*7cf0*/  CS2R R6, SRZ ;  /* 0x0000000000067805 */ /* 0x000fc8000001ff00 */
[----:B------:R-:W-:-:S06]  /*7d00*/  FMUL.FTZ R4, R22, 1 ;  /* 0x3f80000016047820 */ /* 0x000fcc0000410000 */
[----:B------:R-:W0:Y:S02]  /*7d10*/  F2F.F64.F32 R4, R4 ;  /* 0x0000000400047310 */ /* 0x000e240000201800 */
[----:B0-----:R-:W-:Y:S01]  /*7d20*/  STG.E.128 desc[UR36][R2.64], R4 ;  /* 0x0000000402007986 */ /* 0x001fe2000c101d24 */
[----:B------:R-:W-:Y:S05]  /*7d30*/  EXIT ;  /* 0x000000000000794d */ /* 0x000fea0003800000 */
.L_x_8843:
        /* <DEDUP_REMOVED lines=21> */
.L_x_8848:
[----:B------:R-:W-:Y:S05]  /*7e90*/  BSYNC B0 ;  /* 0x0000000000007941 */ /* 0x000fea0003800000 */
.L_x_8847:
[----:B------:R-:W-:-:S05]  /*7ea0*/  LOP3.LUT R5, R0, R5, RZ, 0xfc, !PT ;  /* 0x0000000500057212 */ /* 0x000fca00078efcff */
[----:B------:R-:W-:Y:S01]  /*7eb0*/  STG.E.U8 desc[UR36][R2.64], R5 ;  /* 0x0000000502007986 */ /* 0x000fe2000c101124 */
[----:B------:R-:W-:Y:S05]  /*7ec0*/  EXIT ;  /* 0x000000000000794d */ /* 0x000fea0003800000 */
.L_x_8846:
        /* <DEDUP_REMOVED lines=13> */
.L_x_8850:
[----:B------:R-:W-:Y:S01]  /*7fa0*/  IMAD.MOV.U32 R0, RZ, RZ, 0x7f ;  /* 0x0000007fff007424 */ /* 0x000fe200078e00ff */
[----:B------:R-:W-:-:S04]  /*7fb0*/  ISETP.GT.U32.AND P0, PT, R4, 0x7f800000, PT ;  /* 0x7f8000000400780c */ /* 0x000fc80003f04070 */
[----:B------:R-:W-:-:S09]  /*7fc0*/  SEL R0, R0, 0x7c, P0 ;  /* 0x0000007c00007807 */ /* 0x000fd20000000000 */
.L_x_8851:
[----:B------:R-:W-:Y:S05]  /*7fd0*/  BSYNC B0 ;  /* 0x0000000000007941 */ /* 0x000fea0003800000 */
.L_x_8849:
[----:B------:R-:W-:-:S04]  /*7fe0*/  LOP3.LUT R4, R5, 0x80000000, RZ, 0xc0, !PT ;  /* 0x8000000005047812 */ /* 0x000fc800078ec0ff */
[----:B------:R-:W-:-:S04]  /*7ff0*/  SHF.R.U32.HI R5, RZ, 0x18, R4 ;  /* 0x00000018ff057819 */ /* 0x000fc80000011604 */
[----:B------:R-:W-:-:S05]  /*8000*/  LOP3.LUT R5, R0, R5, RZ, 0xfc, !PT ;  /* 0x0000000500057212 */ /* 0x000fca00078efcff */
[----:B------:R-:W-:Y:S01]  /*8010*/  STG.E.U8 desc[UR36][R2.64], R5 ;  /* 0x0000000502007986 */ /* 0x000fe2000c101124 */
[----:B------:R-:W-:Y:S05]  /*8020*/  EXIT ;  /* 0x000000000000794d */ /* 0x000fea0003800000 */
.L_x_8845:
[----:B------:R-:W-:-:S05]  /*8030*/  HADD2.F32 R0, -RZ, R22.H0_H0 ;  /* 0x20000016ff007230 */ /* 0x000fca0000004100 */
[----:B------:R-:W-:-:S05]  /*8040*/  F2FP.BF16.F32.PACK_AB R0, RZ, R0 ;  /* 0x00000000ff00723e */ /* 0x000fca00000010ff */
[----:B------:R-:W-:Y:S01]  /*8050*/  STG.E.U16 desc[UR36][R2.64], R0 ;  /* 0x0000000002007986 */ /* 0x000fe2000c101524 */
[----:B------:R-:W-:Y:S05]  /*8060*/  EXIT ;  /* 0x000000000000794d */ /* 0x000fea0003800000 */
.L_x_8842:
        /* <DEDUP_REMOVED lines=12> */
.L_x_8854:
        /* <DEDUP_REMOVED lines=17> */
.L_x_8857:
[----:B------:R-:W-:-:S04]  /*8240*/  LOP3.LUT R0, R7, 0x80000000, RZ, 0xc0, !PT ;  /* 0x8000000007007812 */ /* 0x000fc800078ec0ff */
[----:B------:R-:W-:-:S04]  /*8250*/  SHF.R.U32.HI R5, RZ, 0x18, R0 ;  /* 0x00000018ff057819 */ /* 0x000fc80000011600 */
[----:B------:R-:W-:-:S04]  /*8260*/  LOP3.LUT R4, R4, R5, RZ, 0xfc, !PT ;  /* 0x0000000504047212 */ /* 0x000fc800078efcff */
[----:B------:R-:W-:-:S07]  /*8270*/  PRMT R0, R4, 0x7610, R0 ;  /* 0x0000761004007816 */ /* 0x000fce0000000000 */
.L_x_8856:
[----:B------:R-:W-:Y:S05]  /*8280*/  BSYNC B0 ;  /* 0x0000000000007941 */ /* 0x000fea0003800000 */
.L_x_8855:
[----:B------:R-:W-:Y:S01]  /*8290*/  STG.E.U8 desc[UR36][R2.64], R0 ;  /* 0x0000000002007986 */ /* 0x000fe2000c101124 */
[----:B------:R-:W-:Y:S05]  /*82a0*/  EXIT ;  /* 0x000000000000794d */ /* 0x000fea0003800000 */
.L_x_8853:
        /* <DEDUP_REMOVED lines=17> */
.L_x_8860:
[----:B------:R-:W-:-:S04]  /*83c0*/  LOP3.LUT R0, R7, 0x80000000, RZ, 0xc0, !PT ;  /* 0x8000000007007812 */ /* 0x000fc800078ec0ff */
[----:B------:R-:W-:-:S04]  /*83d0*/  SHF.R.U32.HI R5, RZ, 0x18, R0 ;  /* 0x00000018ff057819 */ /* 0x000fc80000011600 */
[----:B------:R-:W-:-:S04]  /*83e0*/  LOP3.LUT R4, R4, R5, RZ, 0xfc, !PT ;  /* 0x0000000504047212 */ /* 0x000fc800078efcff */
[----:B------:R-:W-:-:S07]  /*83f0*/  PRMT R0, R4, 0x7610, R0 ;  /* 0x0000761004007816 */ /* 0x000fce0000000000 */
.L_x_8859:
[----:B------:R-:W-:Y:S05]  /*8400*/  BSYNC B0 ;  /* 0x0000000000007941 */ /* 0x000fea0003800000 */
.L_x_8858:
[----:B------:R-:W-:Y:S01]  /*8410*/  STG.E.U8 desc[UR36][R2.64], R0 ;  /* 0x0000000002007986 */ /* 0x000fe2000c101124 */
[----:B------:R-:W-:Y:S05]  /*8420*/  EXIT ;  /* 0x000000000000794d */ /* 0x000fea0003800000 */
.L_x_8852:
        /* <DEDUP_REMOVED lines=22> */
.L_x_8835:
        /* <DEDUP_REMOVED lines=16> */
.L_x_8863:
[----:B------:R-:W-:Y:S05]  /*8690*/  EXIT ;  /* 0x000000000000794d */ /* 0x000fea0003800000 */
.L_x_8862:
[----:B------:R-:W-:-:S06]  /*86a0*/  HADD2.F32 R4, -RZ, R22.H0_H0 ;  /* 0x20000016ff047230 */ /* 0x000fcc0000004100 */
[----:B------:R-:W0:Y:S02]  /*86b0*/  F2I.U64.TRUNC R4, R4 ;  /* 0x0000000400047311 */ /* 0x000e24000020d800 */
[----:B0-----:R-:W-:Y:S01]  /*86c0*/  STG.E.64 desc[UR36][R2.64], R4 ;  /* 0x0000000402007986 */ /* 0x001fe2000c101b24 */
[----:B------:R-:W-:Y:S05]  /*86d0*/  EXIT ;  /* 0x000000000000794d */ /* 0x000fea0003800000 */
.L_x_8861:
[----:B------:R-:W-:-:S04]  /*86e0*/  HADD2.F32 R22, -RZ, R22.H0_H0 ;  /* 0x20000016ff167230 */ /* 0x000fc80000004100 */
[----:B------:R-:W0:Y:S02]  /*86f0*/  F2I.FTZ.U32.TRUNC.NTZ R5, R22 ;  /* 0x0000001600057305 */ /* 0x000e24000021f000 */
[----:B0-----:R-:W-:Y:S01]  /*8700*/  STG.E desc[UR36][R2.64], R5 ;  /* 0x0000000502007986 */ /* 0x001fe2000c101924 */
[----:B------:R-:W-:Y:S05]  /*8710*/  EXIT ;  /* 0x000000000000794d */ /* 0x000fea0003800000 */
.L_x_8864:
        /* <DEDUP_REMOVED lines=14> */
.L_x_19646:


//--------------------- .text._ZN2at6native18elementwise_kernelILi128ELi4EZNS0_22gpu_kernel_impl_nocastIZZZNS0_22reciprocal_kernel_cudaERNS_18TensorIteratorBaseEENKUlvE_clEvENKUlvE3_clEvEUlN3c104HalfEE_EEvS4_RKT_EUliE_EEviT1_ --------------------------
	.section	.text._ZN2at6native18elementwise_kernelILi128ELi4EZNS0_22gpu_kernel_impl_nocastIZZZNS0_22reciprocal_kernel_cudaERNS_18TensorIteratorBaseEENKUlvE_clEvENKUlvE3_clEvEUlN3c104HalfEE_EEvS4_RKT_EUliE_EEviT1_,"ax",@progbits
	.align	128
        .global         _ZN2at6native18elementwise_kernelILi128ELi4EZNS0_22gpu_kernel_impl_nocastIZZZNS0_22reciprocal_kernel_cudaERNS_18TensorIteratorBaseEENKUlvE_clEvENKUlvE3_clEvEUlN3c104HalfEE_EEvS4_RKT_EUliE_EEviT1_
        .type           _ZN2at6native18elementwise_kernelILi128ELi4EZNS0_22gpu_kernel_impl_nocastIZZZNS0_22reciprocal_kernel_cudaERNS_18TensorIteratorBaseEENKUlvE_clEvENKUlvE3_clEvEUlN3c104HalfEE_EEvS4_RKT_EUliE_EEviT1_,@function
        .size           _ZN2at6native18elementwise_kernelILi128ELi4EZNS0_22gpu_kernel_impl_nocastIZZZNS0_22reciprocal_kernel_cudaERNS_18TensorIteratorBaseEENKUlvE_clEvENKUlvE3_clEvEUlN3c104HalfEE_EEvS4_RKT_EUliE_EEviT1_,(.L_x_19647 - _ZN2at6native18elementwise_kernelILi128ELi4EZNS0_22gpu_kernel_impl_nocastIZZZNS0_22reciprocal_kernel_cudaERNS_18TensorIteratorBaseEENKUlvE_clEvENKUlvE3_clEvEUlN3c104HalfEE_EEvS4_RKT_EUliE_EEviT1_)
        .other          _ZN2at6native18elementwise_kernelILi128ELi4EZNS0_22gpu_kernel_impl_nocastIZZZNS0_22reciprocal_kernel_cudaERNS_18TensorIteratorBaseEENKUlvE_clEvENKUlvE3_clEvEUlN3c104HalfEE_EEvS4_RKT_EUliE_EEviT1_,@"STO_CUDA_ENTRY STV_DEFAULT"
_ZN2at6native18elementwise_kernelILi128ELi4EZNS0_22gpu_kernel_impl_nocastIZZZNS0_22reciprocal_kernel_cudaERNS_18TensorIteratorBaseEENKUlvE_clEvENKUlvE3_clEvEUlN3c104HalfEE_EEvS4_RKT_EUliE_EEviT1_:
.text._ZN2at6native18elementwise_kernelILi128ELi4EZNS0_22gpu_kernel_impl_nocastIZZZNS0_22reciprocal_kernel_cudaERNS_18TensorIteratorBaseEENKUlvE_clEvENKUlvE3_clEvEUlN3c104HalfEE_EEvS4_RKT_EUliE_EEviT1_:
        /* <DEDUP_REMOVED lines=311> */
.L_x_8867:
        /* <DEDUP_REMOVED lines=9> */
[----:B------:R-:W0:Y:S02]  /*1400*/  MUFU.RCP R6, R6 ;  /* 0x0000000600067308 */ /* 0x000e240000001000 */
[----:B0-----:R-:W-:-:S05]  /*1410*/  FADD.FTZ R7, R6, -RZ ;  /* 0x800000ff06077221 */ /* 0x001fca0000010000 */
[----:B------:R-:W-:-:S05]  /*1420*/  F2FP.F16.F32.PACK_AB R7, RZ, R7 ;  /* 0x00000007ff07723e */ /* 0x000fca00000000ff */
[----:B------:R0:W-:Y:S02]  /*1430*/  STG.E.U16 desc[UR4][R2.64], R7 ;  /* 0x0000000702007986 */ /* 0x0001e4000c101504 */
.L_x_8866:
[----:B------:R-:W-:Y:S05]  /*1440*/  BSYNC B0 ;  /* 0x0000000000007941 */ /* 0x000fea0003800000 */
.L_x_8865:
        /* <DEDUP_REMOVED lines=8> */
[----:B------:R-:W-:Y:S01]  /*14d0*/  IMAD.MOV.U32 R3, RZ, RZ, R0 ;  /* 0x000000ffff037224 */ /* 0x000fe200078e0000 */
        /* <DEDUP_REMOVED lines=296> */
.L_x_8870:
        /* <DEDUP_REMOVED lines=10> */
[----:B------:R-:W0:Y:S02]  /*2800*/  MUFU.RCP R6, R6 ;  /* 0x0000000600067308 */ /* 0x000e240000001000 */
[----:B0-----:R-:W-:-:S05]  /*2810*/  FADD.FTZ R7, R6, -RZ ;  /* 0x800000ff06077221 */ /* 0x001fca0000010000 */
[----:B------:R-:W-:-:S05]  /*2820*/  F2FP.F16.F32.PACK_AB R7, RZ, R7 ;  /* 0x00000007ff07723e */ /* 0x000fca00000000ff */
[----:B------:R1:W-:Y:S01]  /*2830*/  STG.E.U16 desc[UR4][R2.64], R7 ;  /* 0x0000000702007986 */ /* 0x0003e2000c101504 */
[----:B------:R-:W-:Y:S05]  /*2840*/  @P0 BRA `(.L_x_8869) ;  /* 0x0000001000ec0947 */ /* 0x000fea0003800000 */
[----:B------:R-:W0:Y:S01]  /*2850*/  LDC R8, c[0x0][0x218] ;  /* 0x00008600ff087b82 */ /* 0x000e220000000800 */
[----:B-1----:R-:W-:Y:S02]  /*2860*/  CS2R R2, SRZ ;  /* 0x0000000000027805 */ /* 0x002fe4000001ff00 */
[----:B0-----:R-:W-:-:S13]  /*2870*/  ISETP.NE.AND P0, PT, R8, RZ, PT ;  /* 0x000000ff0800720c */ /* 0x001fda0003f05270 */
        /* <DEDUP_REMOVED lines=299> */
.L_x_8871:
        /* <DEDUP_REMOVED lines=13> */
.L_x_8869:
[----:B------:R-:W-:Y:S05]  /*3c00*/  BSYNC B0 ;  /* 0x0000000000007941 */ /* 0x000fea0003800000 */
.L_x_8868:
        /* <DEDUP_REMOVED lines=304> */
.L_x_8872:
        /* <DEDUP_REMOVED lines=8> */
[----:B------:R-:W0:Y:S02]  /*4f90*/  MUFU.RCP R0, R0 ;  /* 0x0000000000007308 */ /* 0x000e240000001000 */
[----:B0-----:R-:W-:-:S05]  /*4fa0*/  FADD.FTZ R6, R0, -RZ ;  /* 0x800000ff00067221 */ /* 0x001fca0000010000 */
[----:B------:R-:W-:-:S05]  /*4fb0*/  F2FP.F16.F32.PACK_AB R6, RZ, R6 ;  /* 0x00000006ff06723e */ /* 0x000fca00000000ff */
[----:B------:R-:W-:Y:S01]  /*4fc0*/  STG.E.U16 desc[UR4][R2.64], R6 ;  /* 0x0000000602007986 */ /* 0x000fe2000c101504 */
[----:B------:R-:W-:Y:S05]  /*4fd0*/  EXIT ;  /* 0x000000000000794d */ /* 0x000fea0003800000 */
.L_x_8873:
        /* <DEDUP_REMOVED lines=10> */
.L_x_19647:


//--------------------- .text._ZN2at6native27unrolled_elementwise_kernelIZZZNS0_22reciprocal_kernel_cudaERNS_18TensorIteratorBaseEENKUlvE_clEvENKUlvE3_clEvEUlN3c104HalfEE_St5arrayIPcLm2EELi4E23TrivialOffsetCalculatorILi1EjESD_NS0_6memory15LoadWithoutCastENSE_16StoreWithoutCastEEEviT_T0_T2_T3_T4_T5_ --------------------------
	.section	.text._ZN2at6native27unrolled_elementwise_kernelIZZZNS0_22reciprocal_kernel_cudaERNS_18TensorIteratorBaseEENKUlvE_clEvENKUlvE3_clEvEUlN3c104HalfEE_St5arrayIPcLm2EELi4E23TrivialOffsetCalculatorILi1EjESD_NS0_6memory15LoadWithoutCastENSE_16StoreWithoutCastEEEviT_T0_T2_T3_T4_T5_,"ax",@progbits
	.align	128
        .global         _ZN2at6native27unrolled_elementwise_kernelIZZZNS0_22reciprocal_kernel_cudaERNS_18TensorIteratorBaseEENKUlvE_clEvENKUlvE3_clEvEUlN3c104HalfEE_St5arrayIPcLm2EELi4E23TrivialOffsetCalculatorILi1EjESD_NS0_6memory15LoadWithoutCastENSE_16StoreWithoutCastEEEviT_T0_T2_T3_T4_T5_
        .type           _ZN2at6native27unrolled_elementwise_kernelIZZZNS0_22reciprocal_kernel_cudaERNS_18TensorIteratorBaseEENKUlvE_clEvENKUlvE3_clEvEUlN3c104HalfEE_St5arrayIPcLm2EELi4E23TrivialOffsetCalculatorILi1EjESD_NS0_6memory15LoadWithoutCastENSE_16StoreWithoutCastEEEviT_T0_T2_T3_T4_T5_,@function
        .size           _ZN2at6native27unrolled_elementwise_kernelIZZZNS0_22reciprocal_kernel_cudaERNS_18TensorIteratorBaseEENKUlvE_clEvENKUlvE3_clEvEUlN3c104HalfEE_St5arrayIPcLm2EELi4E23TrivialOffsetCalculatorILi1EjESD_NS0_6memory15LoadWithoutCastENSE_16StoreWithoutCastEEEviT_T0_T2_T3_T4_T5_,(.L_x_19648 - _ZN2at6native27unrolled_elementwise_kernelIZZZNS0_22reciprocal_kernel_cudaERNS_18TensorIteratorBaseEENKUlvE_clEvENKUlvE3_clEvEUlN3c104HalfEE_St5arrayIPcLm2EELi4E23TrivialOffsetCalculatorILi1EjESD_NS0_6memory15LoadWithoutCastENSE_16StoreWithoutCastEEEviT_T0_T2_T3_T4_T5_)
        .other          _ZN2at6native27unrolled_elementwise_kernelIZZZNS0_22reciprocal_kernel_cudaERNS_18TensorIteratorBaseEENKUlvE_clEvENKUlvE3_clEvEUlN3c104HalfEE_St5arrayIPcLm2EELi4E23TrivialOffsetCalculatorILi1EjESD_NS0_6memory15LoadWithoutCastENSE_16StoreWithoutCastEEEviT_T0_T2_T3_T4_T5_,@"STO_CUDA_ENTRY STV_DEFAULT"
_ZN2at6native27unrolled_elementwise_kernelIZZZNS0_22reciprocal_kernel_cudaERNS_18TensorIteratorBaseEENKUlvE_clEvENKUlvE3_clEvEUlN3c104HalfEE_St5arrayIPcLm2EELi4E23TrivialOffsetCalculatorILi1EjESD_NS0_6memory15LoadWithoutCastENSE_16StoreWithoutCastEEEviT_T0_T2_T3_T4_T5_:
.text._ZN2at6native27unrolled_elementwise_kernelIZZZNS0_22reciprocal_kernel_cudaERNS_18TensorIteratorBaseEENKUlvE_clEvENKUlvE3_clEvEUlN3c104HalfEE_St5arrayIPcLm2EELi4E23TrivialOffsetCalculatorILi1EjESD_NS0_6memory15LoadWithoutCastENSE_16StoreWithoutCastEEEviT_T0_T2_T3_T4_T5_:
        /* <DEDUP_REMOVED lines=11> */
[----:B------:R-:W-:-:S03]  /*00b0*/  @!P0 LEA R17, R0, R9, 0x9 ;  /* 0x0000000900118211 */ /* 0x000fc600078e48ff */
        /* <DEDUP_REMOVED lines=8> */
[----:B-1----:R-:W-:-:S04]  /*0140*/  @!P1 IMAD.WIDE.U32 R14, R19, 0x2, R14 ;  /* 0x00000002130e9825 */ /* 0x002fc800078e000e */
[----:B------:R-:W-:Y:S01]  /*0150*/  @!P2 IMAD R19, R0, 0x200, R13 ;  /* 0x000002000013a824 */ /* 0x000fe200078e020d */
[----:B------:R-:W-:-:S06]  /*0160*/  PRMT R12, RZ, 0x7610, R12 ;  /* 0x00007610ff0c7816 */ /* 0x000fcc000000000c */
[----:B------:R1:W4:Y:S01]  /*0170*/  @!P1 LDG.E.U16 R12, desc[UR4][R14.64] ;  /* 0x000000040e0c9981 */ /* 0x000322000c1e1500 */
[----:B---3--:R-:W-:Y:S01]  /*0180*/  @!P2 IMAD.WIDE.U32 R18, R19, 0x2, R6 ;  /* 0x000000021312a825 */ /* 0x008fe200078e0006 */
[----:B------:R-:W-:-:S06]  /*0190*/  PRMT R7, RZ, 0x7610, R7 ;  /* 0x00007610ff077816 */ /* 0x000fcc0000000007 */
[----:B------:R-:W3:Y:S01]  /*01a0*/  @!P2 LDG.E.U16 R7, desc[UR4][R18.64] ;  /* 0x000000041207a981 */ /* 0x000ee2000c1e1500 */
[----:B------:R-:W-:-:S04]  /*01b0*/  @!P2 IADD3 R13, R13, 0x80, RZ ;  /* 0x000000800d0da810 */ /* 0x000fc80007ffe0ff */
        /* <DEDUP_REMOVED lines=18> */
[----:B--2---:R-:W-:-:S06]  /*02e0*/  @!P0 HADD2.F32 R8, -RZ, R8.H0_H0 ;  /* 0x20000008ff088230 */ /* 0x004fcc0000004100 */
[----:B------:R-:W0:Y:S01]  /*02f0*/  @!P0 MUFU.RCP R8, R8 ;  /* 0x0000000800088308 */ /* 0x000e220000001000 */
[----:B----4-:R-:W-:Y:S02]  /*0300*/  @!P2 HADD2.F32 R12, -RZ, R12.H0_H0 ;  /* 0x2000000cff0ca230 */ /* 0x010fe40000004100 */
[----:B---3--:R-:W-:Y:S02]  /*0310*/  @!P3 HADD2.F32 R13, -RZ, R7.H0_H0 ;  /* 0x20000007ff0db230 */ /* 0x008fe40000004100 */
[----:B0-----:R-:W-:-:S05]  /*0320*/  @!P0 FADD.FTZ R7, R8, -RZ ;  /* 0x800000ff08078221 */ /* 0x001fca0000010000 */
[----:B------:R-:W-:Y:S01]  /*0330*/  @!P0 F2FP.F16.F32.PACK_AB R5, RZ, R7 ;  /* 0x00000007ff05823e */ /* 0x000fe200000000ff */
[----:B------:R-:W0:Y:S03]  /*0340*/  @!P2 MUFU.RCP R12, R12 ;  /* 0x0000000c000ca308 */ /* 0x000e260000001000 */
[----:B------:R-:W-:-:S05]  /*0350*/  PRMT R8, R5, 0x7610, R8 ;  /* 0x0000761005087816 */ /* 0x000fca0000000008 */
[----:B------:R-:W1:Y:S01]  /*0360*/  @!P3 MUFU.RCP R13, R13 ;  /* 0x0000000d000db308 */ /* 0x000e620000001000 */
[----:B------:R2:W-:Y:S01]  /*0370*/  @!P0 STG.E.U16 desc[UR4][R10.64], R8 ;  /* 0x000000080a008986 */ /* 0x0005e2000c101504 */
[----:B0-----:R-:W-:Y:S01]  /*0380*/  @!P2 FADD.FTZ R5, R12, -RZ ;  /* 0x800000ff0c05a221 */ /* 0x001fe20000010000 */
[----:B-1----:R-:W-:-:S04]  /*0390*/  @!P3 FADD.FTZ R7, R13, -RZ ;  /* 0x800000ff0d07b221 */ /* 0x002fc80000010000 */
[----:B------:R-:W-:Y:S02]  /*03a0*/  @!P2 F2FP.F16.F32.PACK_AB R4, RZ, R5 ;  /* 0x00000005ff04a23e */ /* 0x000fe400000000ff */
[----:B------:R-:W-:Y:S01]  /*03b0*/  @!P3 F2FP.F16.F32.PACK_AB R3, RZ, R7 ;  /* 0x00000007ff03b23e */ /* 0x000fe200000000ff */
        /* <DEDUP_REMOVED lines=12> */
.L_x_8875:
[----:B------:R-:W-:Y:S05]  /*0480*/  BSYNC B0 ;  /* 0x0000000000007941 */ /* 0x000fea0003800000 */
.L_x_8874:
[----:B-----5:R-:W-:Y:S01]  /*0490*/  @!P1 HADD2.F32 R6, -RZ, R6.H0_H0 ;  /* 0x20000006ff069230 */ /* 0x020fe20000004100 */
[----:B------:R-:W-:-:S03]  /*04a0*/  ISETP.GE.AND P0, PT, R9, R2, PT ;  /* 0x000000020900720c */ /* 0x000fc60003f06270 */
[----:B0-----:R0:W1:Y:S10]  /*04b0*/  @!P1 MUFU.RCP R4, R6 ;  /* 0x0000000600049308 */ /* 0x0010740000001000 */
[----:B0-----:R-:W-:Y:S05]  /*04c0*/  @P0 EXIT ;  /* 0x000000000000094d */ /* 0x001fea0003800000 */
[----:B------:R-:W0:Y:S01]  /*04d0*/  LDC.64 R2, c[0x0][0x218] ;  /* 0x00008600ff027b82 */ /* 0x000e220000000a00 */
[----:B-1----:R-:W-:Y:S01]  /*04e0*/  @!P1 FADD.FTZ R4, R4, -RZ ;  /* 0x800000ff04049221 */ /* 0x002fe20000010000 */
[----:B------:R-:W-:-:S04]  /*04f0*/  IMAD R9, R0, 0x200, R9 ;  /* 0x0000020000097824 */ /* 0x000fc800078e0209 */
[----:B------:R-:W-:Y:S01]  /*0500*/  @!P1 F2FP.F16.F32.PACK_AB R5, RZ, R4 ;  /* 0x00000004ff05923e */ /* 0x000fe200000000ff */
[----:B0-----:R-:W-:-:S05]  /*0510*/  IMAD.WIDE.U32 R2, R9, 0x2, R2 ;  /* 0x0000000209027825 */ /* 0x001fca00078e0002 */
[----:B------:R-:W-:Y:S01]  /*0520*/  STG.E.U16 desc[UR4][R2.64], R5 ;  /* 0x0000000502007986 */ /* 0x000fe2000c101504 */
[----:B------:R-:W-:Y:S05]  /*0530*/  EXIT ;  /* 0x000000000000794d */ /* 0x000fea0003800000 */
.L_x_8876:
        /* <DEDUP_REMOVED lines=12> */
.L_x_19648:


//--------------------- .text._ZN2at6native29vectorized_elementwise_kernelILi2EZZZNS0_22reciprocal_kernel_cudaERNS_18TensorIteratorBaseEENKUlvE_clEvENKUlvE3_clEvEUlN3c104HalfEE_St5arrayIPcLm2EEEEviT0_T1_ --------------------------
	.section	.text._ZN2at6native29vectorized_elementwise_kernelILi2EZZZNS0_22reciprocal_kernel_cudaERNS_18TensorIteratorBaseEENKUlvE_clEvENKUlvE3_clEvEUlN3c104HalfEE_St5arrayIPcLm2EEEEviT0_T1_,"ax",@progbits
	.align	128
        .global         _ZN2at6native29vectorized_elementwise_kernelILi2EZZZNS0_22reciprocal_kernel_cudaERNS_18TensorIteratorBaseEENKUlvE_clEvENKUlvE3_clEvEUlN3c104HalfEE_St5arrayIPcLm2EEEEviT0_T1_
        .type           _ZN2at6native29vectorized_elementwise_kernelILi2EZZZNS0_22reciprocal_kernel_cudaERNS_18TensorIteratorBaseEENKUlvE_clEvENKUlvE3_clEvEUlN3c104HalfEE_St5arrayIPcLm2EEEEviT0_T1_,@function
        .size           _ZN2at6native29vectorized_elementwise_kernelILi2EZZZNS0_22reciprocal_kernel_cudaERNS_18TensorIteratorBaseEENKUlvE_clEvENKUlvE3_clEvEUlN3c104HalfEE_St5arrayIPcLm2EEEEviT0_T1_,(.L_x_19649 - _ZN2at6native29vectorized_elementwise_kernelILi2EZZZNS0_22reciprocal_kernel_cudaERNS_18TensorIteratorBaseEENKUlvE_clEvENKUlvE3_clEvEUlN3c104HalfEE_St5arrayIPcLm2EEEEviT0_T1_)
        .other          _ZN2at6native29vectorized_elementwise_kernelILi2EZZZNS0_22reciprocal_kernel_cudaERNS_18TensorIteratorBaseEENKUlvE_clEvENKUlvE3_clEvEUlN3c104HalfEE_St5arrayIPcLm2EEEEviT0_T1_,@"STO_CUDA_ENTRY STV_DEFAULT"
_ZN2at6native29vectorized_elementwise_kernelILi2EZZZNS0_22reciprocal_kernel_cudaERNS_18TensorIteratorBaseEENKUlvE_clEvENKUlvE3_clEvEUlN3c104HalfEE_St5arrayIPcLm2EEEEviT0_T1_:
.text._ZN2at6native29vectorized_elementwise_kernelILi2EZZZNS0_22reciprocal_kernel_cudaERNS_18TensorIteratorBaseEENKUlvE_clEvENKUlvE3_clEvEUlN3c104HalfEE_St5arrayIPcLm2EEEEviT0_T1_:
[----:B------:R-:W-:Y:S01]  /*0000*/  LDC R1, c[0x0][0x28] ;  /* 0x00000a00ff017b82 */ /* 0x000fe20000000800 */
[----:B------:R-:W0:Y:S01]  /*0010*/  S2R R0, SR_CTAID.X ;  /* 0x0000000000007919 */ /* 0x000e220000002500 */
[----:B------:R-:W-:Y:S01]  /*0020*/  ULDC UR4, c[0x0][0x210] ;  /* 0x0000840000047ab9 */ /* 0x000fe20000000800 */
        /* <DEDUP_REMOVED lines=16> */
[--C-:B--2---:R-:W-:Y:S02]  /*0130*/  HADD2.F32 R3, -RZ, R6.reuse.H0_H0 ;  /* 0x20000006ff037230 */ /* 0x104fe40000004100 */
[----:B------:R-:W-:Y:S02]  /*0140*/  HADD2.F32 R6, -RZ, R6.H1_H1 ;  /* 0x30000006ff067230 */ /* 0x000fe40000004100 */
[--C-:B---3--:R-:W-:Y:S02]  /*0150*/  HADD2.F32 R7, -RZ, R8.reuse.H0_H0 ;  /* 0x20000008ff077230 */ /* 0x108fe40000004100 */
[----:B------:R-:W-:Y:S01]  /*0160*/  HADD2.F32 R8, -RZ, R8.H1_H1 ;  /* 0x30000008ff087230 */ /* 0x000fe20000004100 */
[----:B------:R-:W0:Y:S01]  /*0170*/  MUFU.RCP R3, R3 ;  /* 0x0000000300037308 */ /* 0x000e220000001000 */
[--C-:B----4-:R-:W-:Y:S02]  /*0180*/  HADD2.F32 R9, -RZ, R10.reuse.H0_H0 ;  /* 0x2000000aff097230 */ /* 0x110fe40000004100 */
[----:B------:R-:W-:-:S02]  /*0190*/  HADD2.F32 R10, -RZ, R10.H1_H1 ;  /* 0x3000000aff0a7230 */ /* 0x000fc40000004100 */
[--C-:B-----5:R-:W-:Y:S02]  /*01a0*/  HADD2.F32 R11, -RZ, R12.reuse.H0_H0 ;  /* 0x2000000cff0b7230 */ /* 0x120fe40000004100 */
[----:B------:R-:W-:Y:S01]  /*01b0*/  HADD2.F32 R12, -RZ, R12.H1_H1 ;  /* 0x3000000cff0c7230 */ /* 0x000fe20000004100 */
[----:B------:R-:W1:Y:S08]  /*01c0*/  MUFU.RCP R6, R6 ;  /* 0x0000000600067308 */ /* 0x000e700000001000 */
[----:B------:R-:W2:Y:S01]  /*01d0*/  MUFU.RCP R7, R7 ;  /* 0x0000000700077308 */ /* 0x000ea20000001000 */
[----:B0-----:R-:W-:-:S07]  /*01e0*/  FADD.FTZ R0, R3, -RZ ;  /* 0x800000ff03007221 */ /* 0x001fce0000010000 */
[----:B------:R-:W0:Y:S01]  /*01f0*/  MUFU.RCP R8, R8 ;  /* 0x0000000800087308 */ /* 0x000e220000001000 */
[----:B-1----:R-:W-:-:S05]  /*0200*/  FADD.FTZ R3, R6, -RZ ;  /* 0x800000ff06037221 */ /* 0x002fca0000010000 */
[----:B------:R-:W-:Y:S02]  /*0210*/  F2FP.F16.F32.PACK_AB R3, R3, R0 ;  /* 0x000000000303723e */ /* 0x000fe400000000ff */
[----:B------:R-:W1:Y:S01]  /*0220*/  MUFU.RCP R9, R9 ;  /* 0x0000000900097308 */ /* 0x000e620000001000 */
[----:B--2---:R-:W-:Y:S02]  /*0230*/  FADD.FTZ R6, R7, -RZ ;  /* 0x800000ff07067221 */ /* 0x004fe40000010000 */
[----:B------:R-:W-:Y:S05]  /*0240*/  STG.E desc[UR4][R4.64], R3 ;  /* 0x0000000304007986 */ /* 0x000fea000c101904 */
[----:B------:R-:W2:Y:S01]  /*0250*/  MUFU.RCP R10, R10 ;  /* 0x0000000a000a7308 */ /* 0x000ea20000001000 */
[----:B0-----:R-:W-:-:S05]  /*0260*/  FADD.FTZ R7, R8, -RZ ;  /* 0x800000ff08077221 */ /* 0x001fca0000010000 */
[----:B------:R-:W-:Y:S02]  /*0270*/  F2FP.F16.F32.PACK_AB R7, R7, R6 ;  /* 0x000000060707723e */ /* 0x000fe400000000ff */
[----:B------:R-:W0:Y:S01]  /*0280*/  MUFU.RCP R11, R11 ;  /* 0x0000000b000b7308 */ /* 0x000e220000001000 */
[----:B-1----:R-:W-:Y:S02]  /*0290*/  FADD.FTZ R8, R9, -RZ ;  /* 0x800000ff09087221 */ /* 0x002fe40000010000 */
[----:B------:R-:W-:Y:S05]  /*02a0*/  STG.E desc[UR4][R4.64+0x200], R7 ;  /* 0x0002000704007986 */ /* 0x000fea000c101904 */
[----:B------:R-:W1:Y:S01]  /*02b0*/  MUFU.RCP R12, R12 ;  /* 0x0000000c000c7308 */ /* 0x000e620000001000 */
[----:B--2---:R-:W-:-:S05]  /*02c0*/  FADD.FTZ R9, R10, -RZ ;  /* 0x800000ff0a097221 */ /* 0x004fca0000010000 */
[----:B------:R-:W-:Y:S01]  /*02d0*/  F2FP.F16.F32.PACK_AB R9, R9, R8 ;  /* 0x000000080909723e */ /* 0x000fe200000000ff */
[----:B0-----:R-:W-:-:S04]  /*02e0*/  FADD.FTZ R10, R11, -RZ ;  /* 0x800000ff0b0a7221 */ /* 0x001fc80000010000 */
[----:B------:R-:W-:Y:S01]  /*02f0*/  STG.E desc[UR4][R4.64+0x400], R9 ;  /* 0x0004000904007986 */ /* 0x000fe2000c101904 */
[----:B-1----:R-:W-:-:S05]  /*0300*/  FADD.FTZ R11, R12, -RZ ;  /* 0x800000ff0c0b7221 */ /* 0x002fca0000010000 */
[----:B------:R-:W-:-:S05]  /*0310*/  F2FP.F16.F32.PACK_AB R11, R11, R10 ;  /* 0x0000000a0b0b723e */ /* 0x000fca00000000ff */
[----:B------:R-:W-:Y:S01]  /*0320*/  STG.E desc[UR4][R4.64+0x600], R11 ;  /* 0x0006000b04007986 */ /* 0x000fe2000c101904 */
[----:B------:R-:W-:Y:S05]  /*0330*/  EXIT ;  /* 0x000000000000794d */ /* 0x000fea0003800000 */
.L_x_8877:
[----:B------:R-:W0:Y:S01]  /*0340*/  S2R R21, SR_TID.X ;  /* 0x0000000000157919 */ /* 0x000e220000002100 */
[----:B------:R-:W-:Y:S02]  /*0350*/  PRMT R20, RZ, 0x7610, R20 ;  /* 0x00007610ff147816 */ /* 0x000fe40000000014 */
        /* <DEDUP_REMOVED lines=20> */
[----:B------:R-:W-:Y:S01]  /*04a0*/  @!P4 IADD3 R23, R23, 0x80, RZ ;  /* 0x000000801717c810 */ /* 0x000fe20007ffe0ff */
[----:B------:R-:W4:Y:S03]  /*04b0*/  @!P4 LDC.64 R28, c[0x0][0x220] ;  /* 0x00008800ff1ccb82 */ /* 0x000f260000000a00 */
[----:B------:R-:W-:-:S13]  /*04c0*/  ISETP.GE.AND P3, PT, R23, R2, PT ;  /* 0x000000021700720c */ /* 0x000fda0003f66270 */
[----:B------:R-:W-:Y:S01]  /*04d0*/  @!P3 IMAD.IADD R26, R0, 0x1, R23 ;  /* 0x00000001001ab824 */ /* 0x000fe200078e0217 */
[----:B------:R-:W-:Y:S01]  /*04e0*/  @!P3 IADD3 R23, R23, 0x80, RZ ;  /* 0x000000801717b810 */ /* 0x000fe20007ffe0ff */
[----:B0-----:R-:W-:Y:S01]  /*04f0*/  @!P5 IMAD.WIDE.U32 R12, R14, 0x2, R12 ;  /* 0x000000020e0cd825 */ /* 0x001fe200078e000c */
[----:B------:R-:W-:Y:S01]  /*0500*/  PRMT R22, RZ, 0x7610, R22 ;  /* 0x00007610ff167816 */ /* 0x000fe20000000016 */
[----:B------:R-:W0:Y:S01]  /*0510*/  @!P3 LDC.64 R18, c[0x0][0x220] ;  /* 0x00008800ff12bb82 */ /* 0x000e220000000a00 */
[----:B------:R-:W-:Y:S01]  /*0520*/  ISETP.GE.AND P2, PT, R23, R2, PT ;  /* 0x000000021700720c */ /* 0x000fe20003f46270 */
[----:B----4-:R-:W-:-:S03]  /*0530*/  @!P4 IMAD.WIDE.U32 R28, R15, 0x2, R28 ;  /* 0x000000020f1cc825 */ /* 0x010fc600078e001c */
[----:B------:R4:W5:Y:S09]  /*0540*/  @!P5 LDG.E.U16 R22, desc[UR4][R12.64] ;  /* 0x000000040c16d981 */ /* 0x000972000c1e1500 */
[----:B------:R-:W-:Y:S01]  /*0550*/  @!P2 IMAD.IADD R27, R0, 0x1, R23 ;  /* 0x00000001001ba824 */ /* 0x000fe200078e0217 */
[----:B------:R-:W-:Y:S01]  /*0560*/  @!P2 IADD3 R23, R23, 0x80, RZ ;  /* 0x000000801717a810 */ /* 0x000fe20007ffe0ff */
[----:B-1----:R-:W1:Y:S03]  /*0570*/  @!P2 LDC.64 R16, c[0x0][0x220] ;  /* 0x00008800ff10ab82 */ /* 0x002e660000000a00 */
[----:B------:R-:W-:-:S13]  /*0580*/  ISETP.GE.AND P1, PT, R23, R2, PT ;  /* 0x000000021700720c */ /* 0x000fda0003f26270 */
[----:B------:R-:W-:Y:S01]  /*0590*/  @!P1 IADD3 R25, R0, R23, RZ ;  /* 0x0000001700199210 */ /* 0x000fe20007ffe0ff */
[----:B------:R-:W-:Y:S01]  /*05a0*/  @!P1 VIADD R23, R23, 0x80 ;  /* 0x0000008017179836 */ /* 0x000fe20000000000 */
[----:B----4-:R-:W4:Y:S04]  /*05b0*/  @!P1 LDC.64 R12, c[0x0][0x220] ;  /* 0x00008800ff0c9b82 */ /* 0x010f280000000a00 */
[----:B------:R-:W-:-:S13]  /*05c0*/  ISETP.GE.AND P6, PT, R23, R2, PT ;  /* 0x000000021700720c */ /* 0x000fda0003fc6270 */
[----:B------:R-:W4:Y:S01]  /*05d0*/  @!P6 LDC.64 R14, c[0x0][0x220] ;  /* 0x00008800ff0eeb82 */ /* 0x000f220000000a00 */
[----:B------:R-:W-:Y:S01]  /*05e0*/  @!P6 IADD3 R23, R0, R23, RZ ;  /* 0x000000170017e210 */ /* 0x000fe20007ffe0ff */
[----:B0-----:R-:W-:Y:S01]  /*05f0*/  @!P3 IMAD.WIDE.U32 R18, R26, 0x2, R18 ;  /* 0x000000021a12b825 */ /* 0x001fe200078e0012 */
[----:B------:R-:W-:Y:S02]  /*0600*/  PRMT R24, RZ, 0x7610, R24 ;  /* 0x00007610ff187816 */ /* 0x000fe40000000018 */
[----:B------:R-:W-:Y:S01]  /*0610*/  PRMT R26, RZ, 0x7610, R26 ;  /* 0x00007610ff1a7816 */ /* 0x000fe2000000001a */
[----:B-1----:R-:W-:Y:S01]  /*0620*/  @!P2 IMAD.WIDE.U32 R16, R27, 0x2, R16 ;  /* 0x000000021b10a825 */ /* 0x002fe200078e0010 */
[----:B------:R-:W-:Y:S02]  /*0630*/  PRMT R27, RZ, 0x7610, R27 ;  /* 0x00007610ff1b7816 */ /* 0x000fe4000000001b */
[----:B------:R-:W5:Y:S01]  /*0640*/  @!P4 LDG.E.U16 R24, desc[UR4][R28.64] ;  /* 0x000000041c18c981 */ /* 0x000f62000c1e1500 */
[----:B----4-:R-:W-:Y:S01]  /*0650*/  @!P1 IMAD.WIDE.U32 R12, R25, 0x2, R12 ;  /* 0x00000002190c9825 */ /* 0x010fe200078e000c */
[----:B------:R-:W-:-:S02]  /*0660*/  PRMT R25, RZ, 0x7610, R25 ;  /* 0x00007610ff197816 */ /* 0x000fc40000000019 */
[----:B------:R0:W4:Y:S04]  /*0670*/  @!P3 LDG.E.U16 R26, desc[UR4][R18.64] ;  /* 0x00000004121ab981 */ /* 0x000128000c1e1500 */
[----:B------:R-:W4:Y:S04]  /*0680*/  @!P2 LDG.E.U16 R27, desc[UR4][R16.64] ;  /* 0x00000004101ba981 */ /* 0x000f28000c1e1500 */
[----:B------:R1:W4:Y:S01]  /*0690*/  @!P1 LDG.E.U16 R25, desc[UR4][R12.64] ;  /* 0x000000040c199981 */ /* 0x000322000c1e1500 */
[----:B------:R-:W-:Y:S01]  /*06a0*/  @!P6 IMAD.WIDE.U32 R14, R23, 0x2, R14 ;  /* 0x00000002170ee825 */ /* 0x000fe200078e000e */
[----:B------:R-:W-:-:S06]  /*06b0*/  PRMT R23, RZ, 0x7610, R23 ;  /* 0x00007610ff177816 */ /* 0x000fcc0000000017 */
[----:B------:R3:W4:Y:S01]  /*06c0*/  @!P6 LDG.E.U16 R23, desc[UR4][R14.64] ;  /* 0x000000040e17e981 */ /* 0x000722000c1e1500 */
[----:B0-----:R-:W-:-:S04]  /*06d0*/  IADD3 R19, R21, 0x80, RZ ;  /* 0x0000008015137810 */ /* 0x001fc80007ffe0ff */
[----:B------:R-:W-:Y:S02]  /*06e0*/  ISETP.GE.AND P6, PT, R19, R2, PT ;  /* 0x000000021300720c */ /* 0x000fe40003fc6270 */
[C---:B-1----:R-:W-:Y:S01]  /*06f0*/  IADD3 R13, R21.reuse, 0x180, RZ ;  /* 0x00000180150d7810 */ /* 0x042fe20007ffe0ff */
[----:B------:R-:W-:-:S03]  /*0700*/  VIADD R17, R21, 0x100 ;  /* 0x0000010015117836 */ /* 0x000fc60000000000 */
[-C--:B------:R-:W-:Y:S02]  /*0710*/  ISETP.GE.AND P2, PT, R13, R2.reuse, PT ;  /* 0x000000020d00720c */ /* 0x080fe40003f46270 */
[----:B------:R-:W-:Y:S02]  /*0720*/  IADD3 R13, R21, 0x200, RZ ;  /* 0x00000200150d7810 */ /* 0x000fe40007ffe0ff */
[-C--:B------:R-:W-:Y:S02]  /*0730*/  ISETP.GE.AND P1, PT, R17, R2.reuse, PT ;  /* 0x000000021100720c */ /* 0x080fe40003f26270 */
[----:B------:R-:W-:Y:S01]  /*0740*/  ISETP.GE.AND P3, PT, R13, R2, PT ;  /* 0x000000020d00720c */ /* 0x000fe20003f66270 */
[C---:B------:R-:W-:Y:S01]  /*0750*/  VIADD R13, R21.reuse, 0x280 ;  /* 0x00000280150d7836 */ /* 0x040fe20000000000 */
[----:B------:R-:W-:-:S04]  /*0760*/  IADD3 R17, R21, 0x300, RZ ;  /* 0x0000030015117810 */ /* 0x000fc80007ffe0ff */
[-C--:B------:R-:W-:Y:S02]  /*0770*/  ISETP.GE.AND P5, PT, R17, R2.reuse, PT ;  /* 0x000000021100720c */ /* 0x080fe40003fa6270 */
[----:B------:R-:W-:Y:S02]  /*0780*/  ISETP.GE.AND P4, PT, R13, R2, PT ;  /* 0x000000020d00720c */ /* 0x000fe40003f86270 */
[----:B------:R-:W-:Y:S01]  /*0790*/  IADD3 R29, R21, 0x380, RZ ;  /* 0x00000380151d7810 */ /* 0x000fe20007ffe0ff */
[----:B------:R-:W-:Y:S04]  /*07a0*/  BSSY B0, `(.L_x_8878) ;  /* 0x0000053000007945 */ /* 0x000fe80003800000 */
[----:B------:R-:W-:Y:S01]  /*07b0*/  BSSY B1, `(.L_x_8879) ;  /* 0x000004b000017945 */ /* 0x000fe20003800000 */
[----:B---3--:R-:W-:-:S04]  /*07c0*/  @!P6 HADD2.F32 R12, -RZ, R3.H0_H0 ;  /* 0x20000003ff0ce230 */ /* 0x008fc80000004100 */
[----:B------:R0:W1:Y:S01]  /*07d0*/  @!P6 MUFU.RCP R15, R12 ;  /* 0x0000000c000fe308 */ /* 0x0000620000001000 */
[----:B--2---:R-:W-:Y:S01]  /*07e0*/  @!P0 HADD2.F32 R16, -RZ, R20.H0_H0 ;  /* 0x20000014ff108230 */ /* 0x004fe20000004100 */
[----:B0-----:R-:W0:Y:S06]  /*07f0*/  @!P0 LDC.64 R12, c[0x0][0x218] ;  /* 0x00008600ff0c8b82 */ /* 0x001e2c0000000a00 */
[----:B------:R-:W2:Y:S01]  /*0800*/  @!P0 MUFU.RCP R16, R16 ;  /* 0x0000001000108308 */ /* 0x000ea20000001000 */
[----:B-1----:R-:W-:-:S05]  /*0810*/  @!P6 FADD.FTZ R17, R15, -RZ ;  /* 0x800000ff0f11e221 */ /* 0x002fca0000010000 */
[----:B------:R-:W-:Y:S02]  /*0820*/  @!P6 F2FP.F16.F32.PACK_AB R4, RZ, R17 ;  /* 0x00000011ff04e23e */ /* 0x000fe400000000ff */
[----:B------:R-:W-:Y:S01]  /*0830*/  ISETP.GE.AND P6, PT, R29, R2, PT ;  /* 0x000000021d00720c */ /* 0x000fe20003fc6270 */
[----:B-----5:R-:W-:Y:S02]  /*0840*/  @!P1 HADD2.F32 R3, -RZ, R22.H0_H0 ;  /* 0x20000016ff039230 */ /* 0x020fe40000004100 */
[----:B--2---:R-:W-:-:S04]  /*0850*/  @!P0 FADD.FTZ R18, R16, -RZ ;  /* 0x800000ff10128221 */ /* 0x004fc80000010000 */
[----:B------:R-:W1:Y:S01]  /*0860*/  @!P1 MUFU.RCP R3, R3 ;  /* 0x0000000300039308 */ /* 0x000e620000001000 */
[----:B------:R-:W-:Y:S01]  /*0870*/  @!P0 F2FP.F16.F32.PACK_AB R11, RZ, R18 ;  /* 0x00000012ff0b823e */ /* 0x000fe200000000ff */
[----:B-1----:R-:W-:-:S05]  /*0880*/  @!P1 FADD.FTZ R3, R3, -RZ ;  /* 0x800000ff03039221 */ /* 0x002fca0000010000 */
[----:B------:R-:W-:Y:S01]  /*0890*/  @!P1 F2FP.F16.F32.PACK_AB R5, RZ, R3 ;  /* 0x00000003ff05923e */ /* 0x000fe200000000ff */
[----:B------:R-:W-:Y:S02]  /*08a0*/  @!P2 HADD2.F32 R14, -RZ, R24.H0_H0 ;  /* 0x20000018ff0ea230 */ /* 0x000fe40000004100 */
[----:B----4-:R-:W-:Y:S02]  /*08b0*/  @!P3 HADD2.F32 R15, -RZ, R26.H0_H0 ;  /* 0x2000001aff0fb230 */ /* 0x010fe40000004100 */
[----:B------:R-:W-:Y:S02]  /*08c0*/  @!P4 HADD2.F32 R17, -RZ, R27.H0_H0 ;  /* 0x2000001bff11c230 */ /* 0x000fe40000004100 */
[----:B------:R-:W-:Y:S02]  /*08d0*/  @!P0 IMAD.IADD R27, R0, 0x1, R21 ;  /* 0x00000001001b8824 */ /* 0x000fe400078e0215 */
[----:B------:R-:W-:Y:S01]  /*08e0*/  @!P5 HADD2.F32 R25, -RZ, R25.H0_H0 ;  /* 0x20000019ff19d230 */ /* 0x000fe20000004100 */
[----:B------:R-:W1:Y:S01]  /*08f0*/  @!P2 MUFU.RCP R14, R14 ;  /* 0x0000000e000ea308 */ /* 0x000e620000001000 */
[----:B0-----:R-:W-:-:S04]  /*0900*/  @!P0 IMAD.WIDE.U32 R12, R27, 0x2, R12 ;  /* 0x000000021b0c8825 */ /* 0x001fc800078e000c */
[----:B------:R-:W-:-:S03]  /*0910*/  @!P6 HADD2.F32 R23, -RZ, R23.H0_H0 ;  /* 0x20000017ff17e230 */ /* 0x000fc60000004100 */
[----:B------:R-:W0:Y:S01]  /*0920*/  @!P3 MUFU.RCP R15, R15 ;  /* 0x0000000f000fb308 */ /* 0x000e220000001000 */
[----:B------:R-:W-:Y:S01]  /*0930*/  @!P0 MOV R21, R19 ;  /* 0x0000001300158202 */ /* 0x000fe20000000f00 */
        /* <DEDUP_REMOVED lines=9> */
[----:B------:R-:W-:Y:S02]  /*09d0*/  @!P2 F2FP.F16.F32.PACK_AB R6, RZ, R14 ;  /* 0x0000000eff06a23e */ /* 0x000fe400000000ff */
[----:B------:R-:W-:Y:S01]  /*09e0*/  @!P3 F2FP.F16.F32.PACK_AB R7, RZ, R15 ;  /* 0x0000000fff07b23e */ /* 0x000fe200000000ff */
[----:B-----5:R-:W-:Y:S01]  /*09f0*/  @!P6 FADD.FTZ R3, R23, -RZ ;  /* 0x800000ff1703e221 */ /* 0x020fe20000010000 */
[----:B------:R-:W-:Y:S02]  /*0a00*/  @!P4 F2FP.F16.F32.PACK_AB R8, RZ, R17 ;  /* 0x00000011ff08c23e */ /* 0x000fe400000000ff */
[----:B------:R-:W-:Y:S02]  /*0a10*/  @!P5 F2FP.F16.F32.PACK_AB R9, RZ, R16 ;  /* 0x00000010ff09d23e */ /* 0x000fe400000000ff */
[----:B------:R-:W-:Y:S01]  /*0a20*/  @!P6 F2FP.F16.F32.PACK_AB R10, RZ, R3 ;  /* 0x00000003ff0ae23e */ /* 0x000fe200000000ff */
        /* <DEDUP_REMOVED lines=13> */
.L_x_8880:
[----:B------:R-:W-:-:S13]  /*0b00*/  ISETP.GE.AND P0, PT, R21, R2, PT ;  /* 0x000000021500720c */ /* 0x000fda0003f06270 */
[----:B------:R-:W-:Y:S05]  /*0b10*/  @P0 BRA `(.L_x_8882) ;  /* 0x0000000000300947 */ /* 0x000fea0003800000 */
[----:B0-----:R-:W0:Y:S01]  /*0b20*/  LDC.64 R4, c[0x0][0x218] ;  /* 0x00008600ff047b82 */ /* 0x001e220000000a00 */
[----:B------:R-:W-:Y:S01]  /*0b30*/  IMAD.IADD R3, R0, 0x1, R21 ;  /* 0x0000000100037824 */ /* 0x000fe200078e0215 */
[----:B------:R-:W-:-:S03]  /*0b40*/  IADD3 R21, R21, 0x80, RZ ;  /* 0x0000008015157810 */ /* 0x000fc60007ffe0ff */
[----:B0-----:R-:W-:-:S05]  /*0b50*/  IMAD.WIDE.U32 R4, R3, 0x2, R4 ;  /* 0x0000000203047825 */ /* 0x001fca00078e0004 */
[----:B------:R1:W-:Y:S02]  /*0b60*/  STG.E.U16 desc[UR4][R4.64], R6 ;  /* 0x0000000604007986 */ /* 0x0003e4000c101504 */
.L_x_8881:
[----:B------:R-:W-:-:S13]  /*0b70*/  ISETP.GE.AND P0, PT, R21, R2, PT ;  /* 0x000000021500720c */ /* 0x000fda0003f06270 */
[----:B------:R-:W-:Y:S05]  /*0b80*/  @P0 BRA `(.L_x_8883) ;  /* 0x0000000000340947 */ /* 0x000fea0003800000 */
[----:B01----:R-:W0:Y:S01]  /*0b90*/  LDC.64 R4, c[0x0][0x218] ;  /* 0x00008600ff047b82 */ /* 0x003e220000000a00 */
[----:B------:R-:W-:Y:S01]  /*0ba0*/  IADD3 R3, R0, R21, RZ ;  /* 0x0000001500037210 */ /* 0x000fe20007ffe0ff */
[----:B------:R-:W-:-:S04]  /*0bb0*/  VIADD R21, R21, 0x80 ;  /* 0x0000008015157836 */ /* 0x000fc80000000000 */
[----:B0-----:R-:W-:-:S05]  /*0bc0*/  IMAD.WIDE.U32 R4, R3, 0x2, R4 ;  /* 0x0000000203047825 */ /* 0x001fca00078e0004 */
[----:B------:R1:W-:Y:S02]  /*0bd0*/  STG.E.U16 desc[UR4][R4.64], R7 ;  /* 0x0000000704007986 */ /* 0x0003e4000c101504 */
.L_x_8882:
        /* <DEDUP_REMOVED lines=8> */
.L_x_8883:
[----:B------:R-:W-:Y:S05]  /*0c60*/  BSYNC B1 ;  /* 0x0000000000017941 */ /* 0x000fea0003800000 */
.L_x_8879:
[----:B------:R-:W-:-:S13]  /*0c70*/  ISETP.GE.AND P0, PT, R21, R2, PT ;  /* 0x000000021500720c */ /* 0x000fda0003f06270 */
[----:B012---:R-:W0:Y:S01]  /*0c80*/  @!P0 LDC.64 R4, c[0x0][0x218] ;  /* 0x00008600ff048b82 */ /* 0x007e220000000a00 */
[----:B------:R-:W-:Y:S01]  /*0c90*/  @!P0 IMAD.IADD R3, R0, 0x1, R21 ;  /* 0x0000000100038824 */ /* 0x000fe200078e0215 */
[----:B------:R-:W-:-:S03]  /*0ca0*/  @!P0 IADD3 R21, R21, 0x80, RZ ;  /* 0x0000008015158810 */ /* 0x000fc60007ffe0ff */
[----:B0-----:R-:W-:-:S05]  /*0cb0*/  @!P0 IMAD.WIDE.U32 R4, R3, 0x2, R4 ;  /* 0x0000000203048825 */ /* 0x001fca00078e0004 */
[----:B------:R2:W-:Y:S02]  /*0cc0*/  @!P0 STG.E.U16 desc[UR4][R4.64], R9 ;  /* 0x0000000904008986 */ /* 0x0005e4000c101504 */
.L_x_8884:
[----:B------:R-:W-:Y:S05]  /*0cd0*/  BSYNC B0 ;  /* 0x0000000000007941 */ /* 0x000fea0003800000 */
.L_x_8878:
        /* <DEDUP_REMOVED lines=8> */
.L_x_8885:
        /* <DEDUP_REMOVED lines=10> */
.L_x_19649:


//--------------------- .text._ZN2at6native29vectorized_elementwise_kernelILi4EZZZNS0_22reciprocal_kernel_cudaERNS_18TensorIteratorBaseEENKUlvE_clEvENKUlvE3_clEvEUlN3c104HalfEE_St5arrayIPcLm2EEEEviT0_T1_ --------------------------
	.section	.text._ZN2at6native29vectorized_elementwise_kernelILi4EZZZNS0_22reciprocal_kernel_cudaERNS_18TensorIteratorBaseEENKUlvE_clEvENKUlvE3_clEvEUlN3c104HalfEE_St5arrayIPcLm2EEEEviT0_T1_,"ax",@progbits
	.align	128
        .global         _ZN2at6native29vectorized_elementwise_kernelILi4EZZZNS0_22reciprocal_kernel_cudaERNS_18TensorIteratorBaseEENKUlvE_clEvENKUlvE3_clEvEUlN3c104HalfEE_St5arrayIPcLm2EEEEviT0_T1_
        .type           _ZN2at6native29vectorized_elementwise_kernelILi4EZZZNS0_22reciprocal_kernel_cudaERNS_18TensorIteratorBaseEENKUlvE_clEvENKUlvE3_clEvEUlN3c104HalfEE_St5arrayIPcLm2EEEEviT0_T1_,@function
        .size           _ZN2at6native29vectorized_elementwise_kernelILi4EZZZNS0_22reciprocal_kernel_cudaERNS_18TensorIteratorBaseEENKUlvE_clEvENKUlvE3_clEvEUlN3c104HalfEE_St5arrayIPcLm2EEEEviT0_T1_,(.L_x_19650 - _ZN2at6native29vectorized_elementwise_kernelILi4EZZZNS0_22reciprocal_kernel_cudaERNS_18TensorIteratorBaseEENKUlvE_clEvENKUlvE3_clEvEUlN3c104HalfEE_St5arrayIPcLm2EEEEviT0_T1_)
        .other          _ZN2at6native29vectorized_elementwise_kernelILi4EZZZNS0_22reciprocal_kernel_cudaERNS_18TensorIteratorBaseEENKUlvE_clEvENKUlvE3_clEvEUlN3c104HalfEE_St5arrayIPcLm2EEEEviT0_T1_,@"STO_CUDA_ENTRY STV_DEFAULT"
_ZN2at6native29vectorized_elementwise_kernelILi4EZZZNS0_22reciprocal_kernel_cudaERNS_18TensorIteratorBaseEENKUlvE_clEvENKUlvE3_clEvEUlN3c104HalfEE_St5arrayIPcLm2EEEEviT0_T1_:
.text._ZN2at6native29vectorized_elementwise_kernelILi4EZZZNS0_22reciprocal_kernel_cudaERNS_18TensorIteratorBaseEENKUlvE_clEvENKUlvE3_clEvEUlN3c104HalfEE_St5arrayIPcLm2EEEEviT0_T1_:
        /* <DEDUP_REMOVED lines=14> */
[----:B0-----:R-:W0:Y:S01]  /*00e0*/  LDC.64 R6, c[0x0][0x218] ;  /* 0x00008600ff067b82 */ /* 0x001e220000000a00 */
[--C-:B--2---:R-:W-:Y:S02]  /*00f0*/  HADD2.F32 R3, -RZ, R10.reuse.H0_H0 ;  /* 0x2000000aff037230 */ /* 0x104fe40000004100 */
[----:B------:R-:W-:Y:S02]  /*0100*/  HADD2.F32 R8, -RZ, R10.H1_H1 ;  /* 0x3000000aff087230 */ /* 0x000fe40000004100 */
[----:B------:R-:W-:-:S02]  /*0110*/  HADD2.F32 R9, -RZ, R11.H0_H0 ;  /* 0x2000000bff097230 */ /* 0x000fc40000004100 */
[----:B------:R-:W-:Y:S01]  /*0120*/  HADD2.F32 R10, -RZ, R11.H1_H1 ;  /* 0x3000000bff0a7230 */ /* 0x000fe20000004100 */
[----:B------:R-:W1:Y:S01]  /*0130*/  MUFU.RCP R3, R3 ;  /* 0x0000000300037308 */ /* 0x000e620000001000 */
[--C-:B---3--:R-:W-:Y:S02]  /*0140*/  HADD2.F32 R11, -RZ, R4.reuse.H0_H0 ;  /* 0x20000004ff0b7230 */ /* 0x108fe40000004100 */
[----:B------:R-:W-:Y:S02]  /*0150*/  HADD2.F32 R12, -RZ, R4.H1_H1 ;  /* 0x30000004ff0c7230 */ /* 0x000fe40000004100 */
[--C-:B------:R-:W-:Y:S02]  /*0160*/  HADD2.F32 R13, -RZ, R5.reuse.H0_H0 ;  /* 0x20000005ff0d7230 */ /* 0x100fe40000004100 */
[----:B------:R-:W-:Y:S01]  /*0170*/  HADD2.F32 R14, -RZ, R5.H1_H1 ;  /* 0x30000005ff0e7230 */ /* 0x000fe20000004100 */
[----:B------:R-:W2:Y:S01]  /*0180*/  MUFU.RCP R8, R8 ;  /* 0x0000000800087308 */ /* 0x000ea20000001000 */
[----:B0-----:R-:W-:-:S04]  /*0190*/  IMAD.WIDE.U32 R4, R0, 0x2, R6 ;  /* 0x0000000200047825 */ /* 0x001fc800078e0006 */
[----:B------:R-:W-:-:S03]  /*01a0*/  IMAD.WIDE R4, R2, 0x8, R4 ;  /* 0x0000000802047825 */ /* 0x000fc600078e0204 */
[----:B------:R-:W0:Y:S01]  /*01b0*/  MUFU.RCP R9, R9 ;  /* 0x0000000900097308 */ /* 0x000e220000001000 */
[----:B-1----:R-:W-:-:S07]  /*01c0*/  FADD.FTZ R0, R3, -RZ ;  /* 0x800000ff03007221 */ /* 0x002fce0000010000 */
[----:B------:R-:W1:Y:S01]  /*01d0*/  MUFU.RCP R10, R10 ;  /* 0x0000000a000a7308 */ /* 0x000e620000001000 */
[----:B--2---:R-:W-:-:S05]  /*01e0*/  FADD.FTZ R3, R8, -RZ ;  /* 0x800000ff08037221 */ /* 0x004fca0000010000 */
[----:B------:R-:W-:Y:S02]  /*01f0*/  F2FP.F16.F32.PACK_AB R2, R3, R0 ;  /* 0x000000000302723e */ /* 0x000fe400000000ff */
[----:B------:R-:W2:Y:S01]  /*0200*/  MUFU.RCP R11, R11 ;  /* 0x0000000b000b7308 */ /* 0x000ea20000001000 */
[----:B0-----:R-:W-:-:S07]  /*0210*/  FADD.FTZ R6, R9, -RZ ;  /* 0x800000ff09067221 */ /* 0x001fce0000010000 */
[----:B------:R-:W0:Y:S01]  /*0220*/  MUFU.RCP R12, R12 ;  /* 0x0000000c000c7308 */ /* 0x000e220000001000 */
[----:B-1----:R-:W-:-:S05]  /*0230*/  FADD.FTZ R7, R10, -RZ ;  /* 0x800000ff0a077221 */ /* 0x002fca0000010000 */
[----:B------:R-:W-:Y:S02]  /*0240*/  F2FP.F16.F32.PACK_AB R3, R7, R6 ;  /* 0x000000060703723e */ /* 0x000fe400000000ff */
[----:B------:R-:W1:Y:S01]  /*0250*/  MUFU.RCP R13, R13 ;  /* 0x0000000d000d7308 */ /* 0x000e620000001000 */
[----:B--2---:R-:W-:Y:S02]  /*0260*/  FADD.FTZ R8, R11, -RZ ;  /* 0x800000ff0b087221 */ /* 0x004fe40000010000 */
[----:B------:R-:W-:Y:S05]  /*0270*/  STG.E.64 desc[UR4][R4.64], R2 ;  /* 0x0000000204007986 */ /* 0x000fea000c101b04 */
[----:B------:R-:W2:Y:S01]  /*0280*/  MUFU.RCP R14, R14 ;  /* 0x0000000e000e7308 */ /* 0x000ea20000001000 */
[----:B0-----:R-:W-:-:S05]  /*0290*/  FADD.FTZ R9, R12, -RZ ;  /* 0x800000ff0c097221 */ /* 0x001fca0000010000 */
[----:B------:R-:W-:Y:S01]  /*02a0*/  F2FP.F16.F32.PACK_AB R8, R9, R8 ;  /* 0x000000080908723e */ /* 0x000fe200000000ff */
[----:B-1----:R-:W-:Y:S01]  /*02b0*/  FADD.FTZ R10, R13, -RZ ;  /* 0x800000ff0d0a7221 */ /* 0x002fe20000010000 */
[----:B--2---:R-:W-:-:S05]  /*02c0*/  FADD.FTZ R11, R14, -RZ ;  /* 0x800000ff0e0b7221 */ /* 0x004fca0000010000 */
[----:B------:R-:W-:-:S05]  /*02d0*/  F2FP.F16.F32.PACK_AB R9, R11, R10 ;  /* 0x0000000a0b09723e */ /* 0x000fca00000000ff */
[----:B------:R-:W-:Y:S01]  /*02e0*/  STG.E.64 desc[UR4][R4.64+0x400], R8 ;  /* 0x0004000804007986 */ /* 0x000fe2000c101b04 */
[----:B------:R-:W-:Y:S05]  /*02f0*/  EXIT ;  /* 0x000000000000794d */ /* 0x000fea0003800000 */
.L_x_8886:
        /* <DEDUP_REMOVED lines=124> */
.L_x_8889:
[----:B------:R-:W-:-:S13]  /*0ac0*/  ISETP.GE.AND P0, PT, R21, R2, PT ;  /* 0x000000021500720c */ /* 0x000fda0003f06270 */
[----:B------:R-:W-:Y:S05]  /*0ad0*/  @P0 BRA `(.L_x_8891) ;  /* 0x0000000000300947 */ /* 0x000fea0003800000 */
[----:B0-----:R-:W0:Y:S01]  /*0ae0*/  LDC.64 R4, c[0x0][0x218] ;  /* 0x00008600ff047b82 */ /* 0x001e220000000a00 */
[----:B------:R-:W-:Y:S01]  /*0af0*/  IMAD.IADD R3, R0, 0x1, R21 ;  /* 0x0000000100037824 */ /* 0x000fe200078e0215 */
[----:B------:R-:W-:-:S03]  /*0b00*/  IADD3 R21, R21, 0x80, RZ ;  /* 0x0000008015157810 */ /* 0x000fc60007ffe0ff */
[----:B0-----:R-:W-:-:S05]  /*0b10*/  IMAD.WIDE.U32 R4, R3, 0x2, R4 ;  /* 0x0000000203047825 */ /* 0x001fca00078e0004 */
[----:B------:R1:W-:Y:S02]  /*0b20*/  STG.E.U16 desc[UR4][R4.64], R6 ;  /* 0x0000000604007986 */ /* 0x0003e4000c101504 */
.L_x_8890:
[----:B------:R-:W-:-:S13]  /*0b30*/  ISETP.GE.AND P0, PT, R21, R2, PT ;  /* 0x000000021500720c */ /* 0x000fda0003f06270 */
[----:B------:R-:W-:Y:S05]  /*0b40*/  @P0 BRA `(.L_x_8892) ;  /* 0x0000000000340947 */ /* 0x000fea0003800000 */
[----:B01----:R-:W0:Y:S01]  /*0b50*/  LDC.64 R4, c[0x0][0x218] ;  /* 0x00008600ff047b82 */ /* 0x003e220000000a00 */
[----:B------:R-:W-:Y:S01]  /*0b60*/  IADD3 R3, R0, R21, RZ ;  /* 0x0000001500037210 */ /* 0x000fe20007ffe0ff */
[----:B------:R-:W-:-:S04]  /*0b70*/  VIADD R21, R21, 0x80 ;  /* 0x0000008015157836 */ /* 0x000fc80000000000 */
[----:B0-----:R-:W-:-:S05]  /*0b80*/  IMAD.WIDE.U32 R4, R3, 0x2, R4 ;  /* 0x0000000203047825 */ /* 0x001fca00078e0004 */
[----:B------:R1:W-:Y:S02]  /*0b90*/  STG.E.U16 desc[UR4][R4.64], R7 ;  /* 0x0000000704007986 */ /* 0x0003e4000c101504 */
.L_x_8891:
        /* <DEDUP_REMOVED lines=8> */
.L_x_8892:
[----:B------:R-:W-:Y:S05]  /*0c20*/  BSYNC B1 ;  /* 0x0000000000017941 */ /* 0x000fea0003800000 */
.L_x_8888:
[----:B------:R-:W-:-:S13]  /*0c30*/  ISETP.GE.AND P0, PT, R21, R2, PT ;  /* 0x000000021500720c */ /* 0x000fda0003f06270 */
[----:B012---:R-:W0:Y:S01]  /*0c40*/  @!P0 LDC.64 R4, c[0x0][0x218] ;  /* 0x00008600ff048b82 */ /* 0x007e220000000a00 */
[----:B------:R-:W-:Y:S01]  /*0c50*/  @!P0 IMAD.IADD R3, R0, 0x1, R21 ;  /* 0x0000000100038824 */ /* 0x000fe200078e0215 */
[----:B------:R-:W-:-:S03]  /*0c60*/  @!P0 IADD3 R21, R21, 0x80, RZ ;  /* 0x0000008015158810 */ /* 0x000fc60007ffe0ff */
[----:B0-----:R-:W-:-:S05]  /*0c70*/  @!P0 IMAD.WIDE.U32 R4, R3, 0x2, R4 ;  /* 0x0000000203048825 */ /* 0x001fca00078e0004 */
[----:B------:R2:W-:Y:S02]  /*0c80*/  @!P0 STG.E.U16 desc[UR4][R4.64], R9 ;  /* 0x0000000904008986 */ /* 0x0005e4000c101504 */
.L_x_8893:
[----:B------:R-:W-:Y:S05]  /*0c90*/  BSYNC B0 ;  /* 0x0000000000007941 */ /* 0x000fea0003800000 */
.L_x_8887:
        /* <DEDUP_REMOVED lines=8> */
.L_x_8894:
        /* <DEDUP_REMOVED lines=14> */
.L_x_19650:


//--------------------- .text._ZN2at6native29vectorized_elementwise_kernelILi8EZZZNS0_22reciprocal_kernel_cudaERNS_18TensorIteratorBaseEENKUlvE_clEvENKUlvE3_clEvEUlN3c104HalfEE_St5arrayIPcLm2EEEEviT0_T1_ --------------------------
	.section	.text._ZN2at6native29vectorized_elementwise_kernelILi8EZZZNS0_22reciprocal_kernel_cudaERNS_18TensorIteratorBaseEENKUlvE_clEvENKUlvE3_clEvEUlN3c104HalfEE_St5arrayIPcLm2EEEEviT0_T1_,"ax",@progbits
	.align	128
        .global         _ZN2at6native29vectorized_elementwise_kernelILi8EZZZNS0_22reciprocal_kernel_cudaERNS_18TensorIteratorBaseEENKUlvE_clEvENKUlvE3_clEvEUlN3c104HalfEE_St5arrayIPcLm2EEEEviT0_T1_
        .type           _ZN2at6native29vectorized_elementwise_kernelILi8EZZZNS0_22reciprocal_kernel_cudaERNS_18TensorIteratorBaseEENKUlvE_clEvENKUlvE3_clEvEUlN3c104HalfEE_St5arrayIPcLm2EEEEviT0_T1_,@function
        .size           _ZN2at6native29vectorized_elementwise_kernelILi8EZZZNS0_22reciprocal_kernel_cudaERNS_18TensorIteratorBaseEENKUlvE_clEvENKUlvE3_clEvEUlN3c104HalfEE_St5arrayIPcLm2EEEEviT0_T1_,(.L_x_19651 - _ZN2at6native29vectorized_elementwise_kernelILi8EZZZNS0_22reciprocal_kernel_cudaERNS_18TensorIteratorBaseEENKUlvE_clEvENKUlvE3_clEvEUlN3c104HalfEE_St5arrayIPcLm2EEEEviT0_T1_)
        .other          _ZN2at6native29vectorized_elementwise_kernelILi8EZZZNS0_22reciprocal_kernel_cudaERNS_18TensorIteratorBaseEENKUlvE_clEvENKUlvE3_clEvEUlN3c104HalfEE_St5arrayIPcLm2EEEEviT0_T1_,@"STO_CUDA_ENTRY STV_DEFAULT"
_ZN2at6native29vectorized_elementwise_kernelILi8EZZZNS0_22reciprocal_kernel_cudaERNS_18TensorIteratorBaseEENKUlvE_clEvENKUlvE3_clEvEUlN3c104HalfEE_St5arrayIPcLm2EEEEviT0_T1_:
.text._ZN2at6native29vectorized_elementwise_kernelILi8EZZZNS0_22reciprocal_kernel_cudaERNS_18TensorIteratorBaseEENKUlvE_clEvENKUlvE3_clEvEUlN3c104HalfEE_St5arrayIPcLm2EEEEviT0_T1_:
        /* <DEDUP_REMOVED lines=16> */
[----:B------:R0:W-:Y:S01]  /*0100*/  MUFU.RCP R14, R3 ;  /* 0x00000003000e7308 */ /* 0x0001e20000001000 */
[----:B------:R-:W-:Y:S02]  /*0110*/  HADD2.F32 R10, -RZ, R5.H1_H1 ;  /* 0x30000005ff0a7230 */ /* 0x000fe40000004100 */
[----:B------:R-:W1:Y:S01]  /*0120*/  LDC.64 R4, c[0x0][0x218] ;  /* 0x00008600ff047b82 */ /* 0x000e620000000a00 */
[----:B------:R-:W-:-:S02]  /*0130*/  HADD2.F32 R11, -RZ, R6.H0_H0 ;  /* 0x20000006ff0b7230 */ /* 0x000fc40000004100 */
[----:B------:R-:W-:Y:S02]  /*0140*/  HADD2.F32 R12, -RZ, R6.H1_H1 ;  /* 0x30000006ff0c7230 */ /* 0x000fe40000004100 */
[--C-:B------:R-:W-:Y:S01]  /*0150*/  HADD2.F32 R13, -RZ, R7.reuse.H1_H1 ;  /* 0x30000007ff0d7230 */ /* 0x100fe20000004100 */
[----:B------:R-:W2:Y:S01]  /*0160*/  MUFU.RCP R8, R8 ;  /* 0x0000000800087308 */ /* 0x000ea20000001000 */
[----:B0-----:R-:W-:-:S07]  /*0170*/  HADD2.F32 R3, -RZ, R7.H0_H0 ;  /* 0x20000007ff037230 */ /* 0x001fce0000004100 */
[----:B------:R-:W0:Y:S08]  /*0180*/  MUFU.RCP R9, R9 ;  /* 0x0000000900097308 */ /* 0x000e300000001000 */
[----:B------:R-:W3:Y:S01]  /*0190*/  MUFU.RCP R10, R10 ;  /* 0x0000000a000a7308 */ /* 0x000ee20000001000 */
[----:B--2---:R-:W-:Y:S01]  /*01a0*/  FADD.FTZ R7, R8, -RZ ;  /* 0x800000ff08077221 */ /* 0x004fe20000010000 */
[----:B-1----:R-:W-:-:S04]  /*01b0*/  IMAD.WIDE.U32 R4, R0, 0x2, R4 ;  /* 0x0000000200047825 */ /* 0x002fc800078e0004 */
[----:B------:R-:W-:Y:S02]  /*01c0*/  FADD.FTZ R0, R14, -RZ ;  /* 0x800000ff0e007221 */ /* 0x000fe40000010000 */
[----:B------:R-:W1:Y:S01]  /*01d0*/  MUFU.RCP R11, R11 ;  /* 0x0000000b000b7308 */ /* 0x000e620000001000 */
[----:B0-----:R-:W-:-:S07]  /*01e0*/  FADD.FTZ R6, R9, -RZ ;  /* 0x800000ff09067221 */ /* 0x001fce0000010000 */
[----:B------:R-:W0:Y:S01]  /*01f0*/  MUFU.RCP R12, R12 ;  /* 0x0000000c000c7308 */ /* 0x000e220000001000 */
[----:B---3--:R-:W-:-:S07]  /*0200*/  FADD.FTZ R9, R10, -RZ ;  /* 0x800000ff0a097221 */ /* 0x008fce0000010000 */
[----:B------:R-:W2:Y:S01]  /*0210*/  MUFU.RCP R3, R3 ;  /* 0x0000000300037308 */ /* 0x000ea20000001000 */
[----:B-1----:R-:W-:-:S07]  /*0220*/  FADD.FTZ R8, R11, -RZ ;  /* 0x800000ff0b087221 */ /* 0x002fce0000010000 */
[----:B------:R-:W1:Y:S01]  /*0230*/  MUFU.RCP R13, R13 ;  /* 0x0000000d000d7308 */ /* 0x000e620000001000 */
[----:B0-----:R-:W-:Y:S01]  /*0240*/  FADD.FTZ R11, R12, -RZ ;  /* 0x800000ff0c0b7221 */ /* 0x001fe20000010000 */
[----:B--2---:R-:W-:Y:S01]  /*0250*/  FADD.FTZ R10, R3, -RZ ;  /* 0x800000ff030a7221 */ /* 0x004fe20000010000 */
[----:B------:R-:W-:Y:S01]  /*0260*/  IMAD.WIDE R2, R2, 0x10, R4 ;  /* 0x0000001002027825 */ /* 0x000fe200078e0204 */
[----:B------:R-:W-:Y:S02]  /*0270*/  F2FP.F16.F32.PACK_AB R4, R7, R0 ;  /* 0x000000000704723e */ /* 0x000fe400000000ff */
[----:B------:R-:W-:Y:S02]  /*0280*/  F2FP.F16.F32.PACK_AB R5, R9, R6 ;  /* 0x000000060905723e */ /* 0x000fe400000000ff */
[----:B------:R-:W-:Y:S01]  /*0290*/  F2FP.F16.F32.PACK_AB R6, R11, R8 ;  /* 0x000000080b06723e */ /* 0x000fe200000000ff */
[----:B-1----:R-:W-:-:S05]  /*02a0*/  FADD.FTZ R15, R13, -RZ ;  /* 0x800000ff0d0f7221 */ /* 0x002fca0000010000 */
[----:B------:R-:W-:-:S05]  /*02b0*/  F2FP.F16.F32.PACK_AB R7, R15, R10 ;  /* 0x0000000a0f07723e */ /* 0x000fca00000000ff */
[----:B------:R-:W-:Y:S01]  /*02c0*/  STG.E.128 desc[UR4][R2.64], R4 ;  /* 0x0000000402007986 */ /* 0x000fe2000c101d04 */
[----:B------:R-:W-:Y:S05]  /*02d0*/  EXIT ;  /* 0x000000000000794d */ /* 0x000fea0003800000 */
.L_x_8895:
        /* <DEDUP_REMOVED lines=124> */
.L_x_8898:
[----:B------:R-:W-:-:S13]  /*0aa0*/  ISETP.GE.AND P0, PT, R21, R2, PT ;  /* 0x000000021500720c */ /* 0x000fda0003f06270 */
[----:B------:R-:W-:Y:S05]  /*0ab0*/  @P0 BRA `(.L_x_8900) ;  /* 0x0000000000300947 */ /* 0x000fea0003800000 */
[----:B0-----:R-:W0:Y:S01]  /*0ac0*/  LDC.64 R4, c[0x0][0x218] ;  /* 0x00008600ff047b82 */ /* 0x001e220000000a00 */
[----:B------:R-:W-:Y:S01]  /*0ad0*/  IMAD.IADD R3, R0, 0x1, R21 ;  /* 0x0000000100037824 */ /* 0x000fe200078e0215 */
[----:B------:R-:W-:-:S03]  /*0ae0*/  IADD3 R21, R21, 0x80, RZ ;  /* 0x0000008015157810 */ /* 0x000fc60007ffe0ff */
[----:B0-----:R-:W-:-:S05]  /*0af0*/  IMAD.WIDE.U32 R4, R3, 0x2, R4 ;  /* 0x0000000203047825 */ /* 0x001fca00078e0004 */
[----:B------:R1:W-:Y:S02]  /*0b00*/  STG.E.U16 desc[UR4][R4.64], R6 ;  /* 0x0000000604007986 */ /* 0x0003e4000c101504 */
.L_x_8899:
[----:B------:R-:W-:-:S13]  /*0b10*/  ISETP.GE.AND P0, PT, R21, R2, PT ;  /* 0x000000021500720c */ /* 0x000fda0003f06270 */
[----:B------:R-:W-:Y:S05]  /*0b20*/  @P0 BRA `(.L_x_8901) ;  /* 0x0000000000340947 */ /* 0x000fea0003800000 */
[----:B01----:R-:W0:Y:S01]  /*0b30*/  LDC.64 R4, c[0x0][0x218] ;  /* 0x00008600ff047b82 */ /* 0x003e220000000a00 */
[----:B------:R-:W-:Y:S01]  /*0b40*/  IADD3 R3, R0, R21, RZ ;  /* 0x0000001500037210 */ /* 0x000fe20007ffe0ff */
[----:B------:R-:W-:-:S04]  /*0b50*/  VIADD R21, R21, 0x80 ;  /* 0x0000008015157836 */ /* 0x000fc80000000000 */
[----:B0-----:R-:W-:-:S05]  /*0b60*/  IMAD.WIDE.U32 R4, R3, 0x2, R4 ;  /* 0x0000000203047825 */ /* 0x001fca00078e0004 */
[----:B------:R1:W-:Y:S02]  /*0b70*/  STG.E.U16 desc[UR4][R4.64], R7 ;  /* 0x0000000704007986 */ /* 0x0003e4000c101504 */
.L_x_8900:
        /* <DEDUP_REMOVED lines=8> */
.L_x_8901:
[----:B------:R-:W-:Y:S05]  /*0c00*/  BSYNC B1 ;  /* 0x0000000000017941 */ /* 0x000fea0003800000 */
.L_x_8897:
[----:B------:R-:W-:-:S13]  /*0c10*/  ISETP.GE.AND P0, PT, R21, R2, PT ;  /* 0x000000021500720c */ /* 0x000fda0003f06270 */
[----:B012---:R-:W0:Y:S01]  /*0c20*/  @!P0 LDC.64 R4, c[0x0][0x218] ;  /* 0x00008600ff048b82 */ /* 0x007e220000000a00 */
[----:B------:R-:W-:Y:S01]  /*0c30*/  @!P0 IMAD.IADD R3, R0, 0x1, R21 ;  /* 0x0000000100038824 */ /* 0x000fe200078e0215 */
[----:B------:R-:W-:-:S03]  /*0c40*/  @!P0 IADD3 R21, R21, 0x80, RZ ;  /* 0x0000008015158810 */ /* 0x000fc60007ffe0ff */
[----:B0-----:R-:W-:-:S05]  /*0c50*/  @!P0 IMAD.WIDE.U32 R4, R3, 0x2, R4 ;  /* 0x0000000203048825 */ /* 0x001fca00078e0004 */
[----:B------:R2:W-:Y:S02]  /*0c60*/  @!P0 STG.E.U16 desc[UR4][R4.64], R9 ;  /* 0x0000000904008986 */ /* 0x0005e4000c101504 */
.L_x_8902:
[----:B------:R-:W-:Y:S05]  /*0c70*/  BSYNC B0 ;  /* 0x0000000000007941 */ /* 0x000fea0003800000 */
.L_x_8896:
        /* <DEDUP_REMOVED lines=8> */
.L_x_8903:
        /* <DEDUP_REMOVED lines=16> */
.L_x_19651:


//--------------------- .text._ZN2at6native18elementwise_kernelILi128ELi4EZNS0_15gpu_kernel_implIZZZNS0_22reciprocal_kernel_cudaERNS_18TensorIteratorBaseEENKUlvE_clEvENKUlvE2_clEvEUlN3c107complexIfEEE_EEvS4_RKT_EUliE_EEviT1_ --------------------------
	.section	.text._ZN2at6native18elementwise_kernelILi128ELi4EZNS0_15gpu_kernel_implIZZZNS0_22reciprocal_kernel_cudaERNS_18TensorIteratorBaseEENKUlvE_clEvENKUlvE2_clEvEUlN3c107complexIfEEE_EEvS4_RKT_EUliE_EEviT1_,"ax",@progbits
	.align	128
        .global         _ZN2at6native18elementwise_kernelILi128ELi4EZNS0_15gpu_kernel_implIZZZNS0_22reciprocal_kernel_cudaERNS_18TensorIteratorBaseEENKUlvE_clEvENKUlvE2_clEvEUlN3c107complexIfEEE_EEvS4_RKT_EUliE_EEviT1_
        .type           _ZN2at6native18elementwise_kernelILi128ELi4EZNS0_15gpu_kernel_implIZZZNS0_22reciprocal_kernel_cudaERNS_18TensorIteratorBaseEENKUlvE_clEvENKUlvE2_clEvEUlN3c107complexIfEEE_EEvS4_RKT_EUliE_EEviT1_,@function
        .size           _ZN2at6native18elementwise_kernelILi128ELi4EZNS0_15gpu_kernel_implIZZZNS0_22reciprocal_kernel_cudaERNS_18TensorIteratorBaseEENKUlvE_clEvENKUlvE2_clEvEUlN3c107complexIfEEE_EEvS4_RKT_EUliE_EEviT1_,(.L_x_19652 - _ZN2at6native18elementwise_kernelILi128ELi4EZNS0_15gpu_kernel_implIZZZNS0_22reciprocal_kernel_cudaERNS_18TensorIteratorBaseEENKUlvE_clEvENKUlvE2_clEvEUlN3c107complexIfEEE_EEvS4_RKT_EUliE_EEviT1_)
        .other          _ZN2at6native18elementwise_kernelILi128ELi4EZNS0_15gpu_kernel_implIZZZNS0_22reciprocal_kernel_cudaERNS_18TensorIteratorBaseEENKUlvE_clEvENKUlvE2_clEvEUlN3c107complexIfEEE_EEvS4_RKT_EUliE_EEviT1_,@"STO_CUDA_ENTRY STV_DEFAULT"
_ZN2at6native18elementwise_kernelILi128ELi4EZNS0_15gpu_kernel_implIZZZNS0_22reciprocal_kernel_cudaERNS_18TensorIteratorBaseEENKUlvE_clEvENKUlvE2_clEvEUlN3c107complexIfEEE_EEvS4_RKT_EUliE_EEviT1_:
.text._ZN2at6native18elementwise_kernelILi128ELi4EZNS0_15gpu_kernel_implIZZZNS0_22reciprocal_kernel_cudaERNS_18TensorIteratorBaseEENKUlvE_clEvENKUlvE2_clEvEUlN3c107complexIfEEE_EEvS4_RKT_EUliE_EEviT1_:
        /* <DEDUP_REMOVED lines=313> */
.L_x_8906:
        /* <DEDUP_REMOVED lines=19> */
[----:B------:R-:W2:Y:S01]  /*14c0*/  LDG.E.S8 R2, desc[UR36][R4.64] ;  /* 0x0000002404027981 */ /* 0x000ea2000c1e1300 */
[----:B------:R-:W-:Y:S01]  /*14d0*/  IMAD.MOV.U32 R3, RZ, RZ, RZ ;  /* 0x000000ffff037224 */ /* 0x000fe200078e00ff */
[----:B--2---:R-:W0:Y:S01]  /*14e0*/  I2F.S16 R2, R2 ;  /* 0x0000000200027306 */ /* 0x004e220000101400 */
[----:B------:R-:W-:Y:S05]  /*14f0*/  BRA `(.L_x_8913) ;  /* 0x0000000c008c7947 */ /* 0x000fea0003800000 */
.L_x_8911:
[----:B------:R-:W2:Y:S01]  /*1500*/  LDG.E.U8 R2, desc[UR36][R4.64] ;  /* 0x0000002404027981 */ /* 0x000ea2000c1e1100 */
[----:B------:R-:W-:Y:S01]  /*1510*/  IMAD.MOV.U32 R3, RZ, RZ, RZ ;  /* 0x000000ffff037224 */ /* 0x000fe200078e00ff */
[----:B--2---:R-:W-:Y:S01]  /*1520*/  I2FP.F32.U32 R2, R2 ;  /* 0x0000000200027245 */ /* 0x004fe20000201000 */
[----:B------:R-:W-:Y:S06]  /*1530*/  BRA `(.L_x_8913) ;  /* 0x0000000c007c7947 */ /* 0x000fec0003800000 */
.L_x_8910:
[----:B------:R-:W-:-:S13]  /*1540*/  ISETP.NE.AND P0, PT, R2, 0x2, PT ;  /* 0x000000020200780c */ /* 0x000fda0003f05270 */
[----:B------:R-:W-:Y:S05]  /*1550*/  @!P0 BRA `(.L_x_8914) ;  /* 0x0000000000308947 */ /* 0x000fea0003800000 */
[----:B------:R-:W-:-:S13]  /*1560*/  ISETP.NE.AND P0, PT, R2, 0x3, PT ;  /* 0x000000030200780c */ /* 0x000fda0003f05270 */
[----:B------:R-:W-:Y:S05]  /*1570*/  @!P0 BRA `(.L_x_8915) ;  /* 0x0000000000188947 */ /* 0x000fea0003800000 */
[----:B------:R-:W-:-:S13]  /*1580*/  ISETP.NE.AND P0, PT, R2, 0x4, PT ;  /* 0x000000040200780c */ /* 0x000fda0003f05270 */
[----:B------:R-:W-:Y:S05]  /*1590*/  @P0 BRA `(.L_x_8912) ;  /* 0x0000000c00000947 */ /* 0x000fea0003800000 */
[----:B------:R-:W2:Y:S01]  /*15a0*/  LDG.E.64 R4, desc[UR36][R4.64] ;  /* 0x0000002404047981 */ /* 0x000ea2000c1e1b00 */
[----:B------:R-:W-:Y:S01]  /*15b0*/  IMAD.MOV.U32 R3, RZ, RZ, RZ ;  /* 0x000000ffff037224 */ /* 0x000fe200078e00ff */
[----:B--2---:R4:W0:Y:S01]  /*15c0*/  I2F.S64 R2, R4 ;  /* 0x0000000400027312 */ /* 0x0048220000301400 */
[----:B------:R-:W-:Y:S05]  /*15d0*/  BRA `(.L_x_8913) ;  /* 0x0000000c00547947 */ /* 0x000fea0003800000 */
.L_x_8915:
[----:B------:R-:W2:Y:S01]  /*15e0*/  LDG.E R2, desc[UR36][R4.64] ;  /* 0x0000002404027981 */ /* 0x000ea2000c1e1900 */
[----:B------:R-:W-:Y:S01]  /*15f0*/  IMAD.MOV.U32 R3, RZ, RZ, RZ ;  /* 0x000000ffff037224 */ /* 0x000fe200078e00ff */
[----:B--2---:R-:W-:Y:S01]  /*1600*/  I2FP.F32.S32 R2, R2 ;  /* 0x0000000200027245 */ /* 0x004fe20000201400 */
[----:B------:R-:W-:Y:S06]  /*1610*/  BRA `(.L_x_8913) ;  /* 0x0000000c00447947 */ /* 0x000fec0003800000 */
.L_x_8914:
[----:B------:R-:W2:Y:S01]  /*1620*/  LDG.E.U16 R2, desc[UR36][R4.64] ;  /* 0x0000002404027981 */ /* 0x000ea2000c1e1500 */
[----:B------:R-:W-:Y:S01]  /*1630*/  IMAD.MOV.U32 R3, RZ, RZ, RZ ;  /* 0x000000ffff037224 */ /* 0x000fe200078e00ff */
[----:B--2---:R-:W0:Y:S01]  /*1640*/  I2F.S16 R2, R2 ;  /* 0x0000000200027306 */ /* 0x004e220000101400 */
[----:B------:R-:W-:Y:S05]  /*1650*/  BRA `(.L_x_8913) ;  /* 0x0000000c00347947 */ /* 0x000fea0003800000 */
.L_x_8909:
[----:B------:R-:W-:-:S13]  /*1660*/  ISETP.GT.AND P0, PT, R2, 0x6, PT ;  /* 0x000000060200780c */ /* 0x000fda0003f04270 */
[----:B------:R-:W-:Y:S05]  /*1670*/  @P0 BRA `(.L_x_8916) ;  /* 0x00000000002c0947 */ /* 0x000fea0003800000 */
[----:B------:R-:W-:-:S13]  /*1680*/  ISETP.NE.AND P0, PT, R2, 0x5, PT ;  /* 0x000000050200780c */ /* 0x000fda0003f05270 */
[----:B------:R-:W-:Y:S05]  /*1690*/  @!P0 BRA `(.L_x_8917) ;  /* 0x0000000000148947 */ /* 0x000fea0003800000 */
[----:B------:R-:W-:-:S13]  /*16a0*/  ISETP.NE.AND P0, PT, R2, 0x6, PT ;  /* 0x000000060200780c */ /* 0x000fda0003f05270 */
[----:B------:R-:W-:Y:S05]  /*16b0*/  @P0 BRA `(.L_x_8912) ;  /* 0x0000000800b80947 */ /* 0x000fea0003800000 */
[----:B------:R2:W5:Y:S01]  /*16c0*/  LDG.E R2, desc[UR36][R4.64] ;  /* 0x0000002404027981 */ /* 0x000562000c1e1900 */
[----:B------:R-:W-:Y:S01]  /*16d0*/  HFMA2.MMA R3, -RZ, RZ, 0, 0 ;  /* 0x00000000ff037435 */ /* 0x000fe200000001ff */
[----:B------:R-:W-:Y:S10]  /*16e0*/  BRA `(.L_x_8913) ;  /* 0x0000000c00107947 */ /* 0x000ff40003800000 */
.L_x_8917:
[----:B------:R-:W2:Y:S01]  /*16f0*/  LDG.E.U16 R2, desc[UR36][R4.64] ;  /* 0x0000002404027981 */ /* 0x000ea2000c1e1500 */
[----:B------:R-:W-:Y:S02]  /*1700*/  IMAD.MOV.U32 R3, RZ, RZ, RZ ;  /* 0x000000ffff037224 */ /* 0x000fe400078e00ff */
[----:B--2---:R-:W-:Y:S01]  /*1710*/  HADD2.F32 R2, -RZ, R2.H0_H0 ;  /* 0x20000002ff027230 */ /* 0x004fe20000004100 */
[----:B------:R-:W-:Y:S06]  /*1720*/  BRA `(.L_x_8913) ;  /* 0x0000000c00007947 */ /* 0x000fec0003800000 */
.L_x_8916:
[----:B------:R-:W-:-:S13]  /*1730*/  ISETP.NE.AND P0, PT, R2, 0x7, PT ;  /* 0x000000070200780c */ /* 0x000fda0003f05270 */
[----:B------:R-:W-:Y:S05]  /*1740*/  @!P0 BRA `(.L_x_8918) ;  /* 0x0000000000288947 */ /* 0x000fea0003800000 */
[----:B------:R-:W-:-:S13]  /*1750*/  ISETP.NE.AND P0, PT, R2, 0x8, PT ;  /* 0x000000080200780c */ /* 0x000fda0003f05270 */
[----:B------:R-:W-:Y:S05]  /*1760*/  @!P0 BRA `(.L_x_8919) ;  /* 0x0000000000108947 */ /* 0x000fea0003800000 */
[----:B------:R-:W-:-:S13]  /*1770*/  ISETP.NE.AND P0, PT, R2, 0x9, PT ;  /* 0x000000090200780c */ /* 0x000fda0003f05270 */
[----:B------:R-:W-:Y:S05]  /*1780*/  @P0 BRA `(.L_x_8912) ;  /* 0x0000000800840947 */ /* 0x000fea0003800000 */
[----:B------:R3:W5:Y:S01]  /*1790*/  LDG.E.64 R2, desc[UR36][R4.64] ;  /* 0x0000002404027981 */ /* 0x000762000c1e1b00 */
[----:B------:R-:W-:Y:S05]  /*17a0*/  BRA `(.L_x_8913) ;  /* 0x0000000800e07947 */ /* 0x000fea0003800000 */
.L_x_8919:
[----:B------:R-:W2:Y:S02]  /*17b0*/  LDG.E R2, desc[UR36][R4.64] ;  /* 0x0000002404027981 */ /* 0x000ea4000c1e1900 */
[--C-:B--2---:R-:W-:Y:S02]  /*17c0*/  HADD2.F32 R3, -RZ, R2.reuse.H1_H1 ;  /* 0x30000002ff037230 */ /* 0x104fe40000004100 */
[----:B------:R-:W-:Y:S01]  /*17d0*/  HADD2.F32 R2, -RZ, R2.H0_H0 ;  /* 0x20000002ff027230 */ /* 0x000fe20000004100 */
[----:B------:R-:W-:Y:S06]  /*17e0*/  BRA `(.L_x_8913) ;  /* 0x0000000800d07947 */ /* 0x000fec0003800000 */
.L_x_8918:
[----:B------:R-:W2:Y:S01]  /*17f0*/  LDG.E.64 R4, desc[UR36][R4.64] ;  /* 0x0000002404047981 */ /* 0x000ea2000c1e1b00 */
[----:B------:R-:W-:Y:S01]  /*1800*/  UMOV UR4, 0xf0000000 ;  /* 0xf000000000047882 */ /* 0x000fe20000000000 */
[----:B------:R-:W-:Y:S01]  /*1810*/  UMOV UR5, 0x380fffff ;  /* 0x380fffff00057882 */ /* 0x000fe20000000000 */
[----:B------:R-:W-:Y:S01]  /*1820*/  IMAD.MOV.U32 R3, RZ, RZ, RZ ;  /* 0x000000ffff037224 */ /* 0x000fe200078e00ff */
[----:B--2---:R-:W0:Y:S01]  /*1830*/  F2F.F32.F64 R2, R4 ;  /* 0x0000000400027310 */ /* 0x004e220000301000 */
[----:B------:R-:W-:-:S14]  /*1840*/  DSETP.GEU.AND P0, PT, |R4|, UR4, PT ;  /* 0x0000000404007e2a */ /* 0x000fdc000bf0e200 */
[----:B0-----:R-:W-:Y:S01]  /*1850*/  @!P0 FMUL R2, R2, 1.175494350822287508e-38 ;  /* 0x0080000002028820 */ /* 0x001fe20000400000 */
[----:B------:R-:W-:Y:S06]  /*1860*/  BRA `(.L_x_8913) ;  /* 0x0000000800b07947 */ /* 0x000fec0003800000 */
.L_x_8908:
        /* <DEDUP_REMOVED lines=11> */
[----:B------:R-:W-:Y:S01]  /*1920*/  FSEL R2, RZ, 1, !P0 ;  /* 0x3f800000ff027808 */ /* 0x000fe20004000000 */
[----:B------:R-:W-:Y:S08]  /*1930*/  BRA `(.L_x_8913) ;  /* 0x00000008007c7947 */ /* 0x000ff00003800000 */
.L_x_8922:
[----:B------:R-:W2:Y:S01]  /*1940*/  LDG.E.128 R4, desc[UR36][R4.64] ;  /* 0x0000002404047981 */ /* 0x000ea2000c1e1d00 */
[----:B------:R-:W-:Y:S01]  /*1950*/  UMOV UR4, 0xf0000000 ;  /* 0xf000000000047882 */ /* 0x000fe20000000000 */
[----:B------:R-:W-:Y:S01]  /*1960*/  UMOV UR5, 0x380fffff ;  /* 0x380fffff00057882 */ /* 0x000fe20000000000 */
[----:B--2---:R-:W0:Y:S01]  /*1970*/  F2F.F32.F64 R3, R6 ;  /* 0x0000000600037310 */ /* 0x004e220000301000 */
[----:B------:R-:W-:Y:S02]  /*1980*/  DSETP.GEU.AND P0, PT, |R6|, UR4, PT ;  /* 0x0000000406007e2a */ /* 0x000fe4000bf0e200 */
[----:B------:R-:W-:-:S05]  /*1990*/  DSETP.GEU.AND P1, PT, |R4|, UR4, PT ;  /* 0x0000000404007e2a */ /* 0x000fca000bf2e200 */
[----:B------:R-:W1:Y:S07]  /*19a0*/  F2F.F32.F64 R2, R4 ;  /* 0x0000000400027310 */ /* 0x000e6e0000301000 */
[----:B0-----:R-:W-:Y:S02]  /*19b0*/  @!P0 FMUL R3, R3, 1.175494350822287508e-38 ;  /* 0x0080000003038820 */ /* 0x001fe40000400000 */
[----:B-1----:R-:W-:Y:S01]  /*19c0*/  @!P1 FMUL R2, R2, 1.175494350822287508e-38 ;  /* 0x0080000002029820 */ /* 0x002fe20000400000 */
[----:B------:R-:W-:Y:S06]  /*19d0*/  BRA `(.L_x_8913) ;  /* 0x0000000800547947 */ /* 0x000fec0003800000 */
.L_x_8921:
        /* <DEDUP_REMOVED lines=23> */
[----:B------:R-:W-:Y:S01]  /*1b50*/  LOP3.LUT R5, R6, R3, RZ, 0x30, !PT ;  /* 0x0000000306057212 */ /* 0x000fe200078e30ff */
[----:B------:R-:W-:-:S03]  /*1b60*/  IMAD.MOV.U32 R3, RZ, RZ, RZ ;  /* 0x000000ffff037224 */ /* 0x000fc600078e00ff */
[----:B------:R-:W-:Y:S01]  /*1b70*/  LOP3.LUT R2, R5, 0x80000000, R2, 0xf8, !PT ;  /* 0x8000000005027812 */ /* 0x000fe200078ef802 */
[----:B------:R-:W-:Y:S06]  /*1b80*/  BRA `(.L_x_8913) ;  /* 0x0000000400e87947 */ /* 0x000fec0003800000 */
.L_x_8924:
[----:B------:R-:W2:Y:S01]  /*1b90*/  LDG.E.U8 R4, desc[UR36][R4.64] ;  /* 0x0000002404047981 */ /* 0x000ea2000c1e1100 */
[----:B------:R-:W-:Y:S02]  /*1ba0*/  IMAD.MOV.U32 R3, RZ, RZ, RZ ;  /* 0x000000ffff037224 */ /* 0x000fe400078e00ff */
        /* <DEDUP_REMOVED lines=12> */
.L_x_8923:
[----:B------:R-:W2:Y:S01]  /*1c70*/  LDG.E.U16 R2, desc[UR36][R4.64] ;  /* 0x0000002404027981 */ /* 0x000ea2000c1e1500 */
[----:B------:R-:W-:Y:S02]  /*1c80*/  IMAD.MOV.U32 R3, RZ, RZ, RZ ;  /* 0x000000ffff037224 */ /* 0x000fe400078e00ff */
[----:B--2---:R-:W-:Y:S01]  /*1c90*/  IMAD.U32 R2, R2, 0x10000, RZ ;  /* 0x0001000002027824 */ /* 0x004fe200078e00ff */
[----:B------:R-:W-:Y:S06]  /*1ca0*/  BRA `(.L_x_8913) ;  /* 0x0000000400a07947 */ /* 0x000fec0003800000 */
.L_x_8920:
        /* <DEDUP_REMOVED lines=8> */
[----:B------:R-:W2:Y:S01]  /*1d30*/  LDG.E.U16 R2, desc[UR36][R4.64] ;  /* 0x0000002404027981 */ /* 0x000ea2000c1e1500 */
[----:B------:R-:W-:Y:S01]  /*1d40*/  IMAD.MOV.U32 R3, RZ, RZ, RZ ;  /* 0x000000ffff037224 */ /* 0x000fe200078e00ff */
[----:B--2---:R-:W-:Y:S01]  /*1d50*/  I2FP.F32.U32 R2, R2 ;  /* 0x0000000200027245 */ /* 0x004fe20000201000 */
[----:B------:R-:W-:Y:S06]  /*1d60*/  BRA `(.L_x_8913) ;  /* 0x0000000400707947 */ /* 0x000fec0003800000 */
.L_x_8927:
[----:B------:R-:W2:Y:S01]  /*1d70*/  LDG.E.U8 R5, desc[UR36][R4.64] ;  /* 0x0000002404057981 */ /* 0x000ea2000c1e1100 */
[----:B------:R-:W-:Y:S02]  /*1d80*/  CS2R R2, SRZ ;  /* 0x0000000000027805 */ /* 0x000fe4000001ff00 */
        /* <DEDUP_REMOVED lines=18> */
.L_x_8929:
[----:B------:R-:W-:Y:S05]  /*1eb0*/  BSYNC B0 ;  /* 0x0000000000007941 */ /* 0x000fea0003800000 */
.L_x_8928:
[----:B------:R-:W-:Y:S01]  /*1ec0*/  IMAD.SHL.U32 R2, R2, 0x100000, RZ ;  /* 0x0010000002027824 */ /* 0x000fe200078e00ff */
[----:B------:R-:W-:-:S04]  /*1ed0*/  LEA R5, R0, 0x3b800000, 0x17 ;  /* 0x3b80000000057811 */ /* 0x000fc800078eb8ff */
[----:B------:R-:W-:Y:S01]  /*1ee0*/  LOP3.LUT R2, R5, R2, R6, 0xfe, !PT ;  /* 0x0000000205027212 */ /* 0x000fe200078efe06 */
[----:B------:R-:W-:Y:S06]  /*1ef0*/  BRA `(.L_x_8913) ;  /* 0x00000004000c7947 */ /* 0x000fec0003800000 */
.L_x_8926:
        /* <DEDUP_REMOVED lines=20> */
.L_x_8931:
[----:B------:R-:W-:Y:S05]  /*2040*/  BSYNC B0 ;  /* 0x0000000000007941 */ /* 0x000fea0003800000 */
.L_x_8930:
[----:B------:R-:W-:Y:S01]  /*2050*/  IMAD.SHL.U32 R2, R2, 0x200000, RZ ;  /* 0x0020000002027824 */ /* 0x000fe200078e00ff */
[----:B------:R-:W-:-:S04]  /*2060*/  LEA R5, R0, 0x37800000, 0x17 ;  /* 0x3780000000057811 */ /* 0x000fc800078eb8ff */
[----:B------:R-:W-:Y:S01]  /*2070*/  LOP3.LUT R2, R5, R2, R6, 0xfe, !PT ;  /* 0x0000000205027212 */ /* 0x000fe200078efe06 */
[----:B------:R-:W-:Y:S06]  /*2080*/  BRA `(.L_x_8913) ;  /* 0x0000000000a87947 */ /* 0x000fec0003800000 */
.L_x_8925:
        /* <DEDUP_REMOVED lines=14> */
.L_x_8935:
[----:B------:R-:W-:Y:S05]  /*2170*/  BSYNC B0 ;  /* 0x0000000000007941 */ /* 0x000fea0003800000 */
.L_x_8934:
[----:B------:R-:W-:Y:S01]  /*2180*/  IMAD.MOV.U32 R3, RZ, RZ, RZ ;  /* 0x000000ffff037224 */ /* 0x000fe200078e00ff */
[----:B------:R-:W-:Y:S06]  /*2190*/  BRA `(.L_x_8913) ;  /* 0x0000000000647947 */ /* 0x000fec0003800000 */
.L_x_8912:
[----:B------:R-:W-:Y:S01]  /*21a0*/  MOV R2, 0x0 ;  /* 0x0000000000027802 */ /* 0x000fe20000000f00 */
[----:B------:R-:W-:Y:S01]  /*21b0*/  ULDC.64 UR4, c[0x4][0x148] ;  /* 0x0100520000047ab9 */ /* 0x000fe20000000a00 */
[----:B------:R-:W-:Y:S01]  /*21c0*/  ULDC.64 UR6, c[0x4][0x58] ;  /* 0x0100160000067ab9 */ /* 0x000fe20000000a00 */
[----:B------:R-:W-:Y:S01]  /*21d0*/  MOV R4, UR4 ;  /* 0x0000000400047c02 */ /* 0x000fe20008000f00 */
[----:B------:R-:W-:Y:S01]  /*21e0*/  IMAD.U32 R5, RZ, RZ, UR5 ;  /* 0x00000005ff057e24 */ /* 0x000fe2000f8e00ff */
[----:B------:R-:W-:Y:S01]  /*21f0*/  ULDC.64 UR4, c[0x4][0x150] ;  /* 0x0100540000047ab9 */ /* 0x000fe20000000a00 */
[----:B------:R-:W0:Y:S01]  /*2200*/  LDC.64 R2, c[0x4][R2] ;  /* 0x0100000002027b82 */ /* 0x000e220000000a00 */
[----:B------:R-:W-:Y:S02]  /*2210*/  IMAD.U32 R6, RZ, RZ, UR4 ;  /* 0x00000004ff067e24 */ /* 0x000fe4000f8e00ff */
        /* <DEDUP_REMOVED lines=8> */
.L_x_8936:
[----:B------:R-:W-:Y:S01]  /*22a0*/  CS2R R2, SRZ ;  /* 0x0000000000027805 */ /* 0x000fe2000001ff00 */
[----:B------:R-:W-:Y:S06]  /*22b0*/  BRA `(.L_x_8913) ;  /* 0x00000000001c7947 */ /* 0x000fec0003800000 */
.L_x_8933:
[----:B------:R-:W2:Y:S01]  /*22c0*/  LDG.E.64 R4, desc[UR36][R4.64] ;  /* 0x0000002404047981 */ /* 0x000ea2000c1e1b00 */
[----:B------:R-:W-:Y:S01]  /*22d0*/  IMAD.MOV.U32 R3, RZ, RZ, RZ ;  /* 0x000000ffff037224 */ /* 0x000fe200078e00ff */
[----:B--2---:R0:W1:Y:S01]  /*22e0*/  I2F.U64 R2, R4 ;  /* 0x0000000400027312 */ /* 0x0040620000301000 */
[----:B------:R-:W-:Y:S05]  /*22f0*/  BRA `(.L_x_8913) ;  /* 0x00000000000c7947 */ /* 0x000fea0003800000 */
.L_x_8932:
[----:B------:R-:W2:Y:S01]  /*2300*/  LDG.E R2, desc[UR36][R4.64] ;  /* 0x0000002404027981 */ /* 0x000ea2000c1e1900 */
[----:B------:R-:W-:Y:S01]  /*2310*/  IMAD.MOV.U32 R3, RZ, RZ, RZ ;  /* 0x000000ffff037224 */ /* 0x000fe200078e00ff */
[----:B--2---:R-:W-:-:S07]  /*2320*/  I2FP.F32.U32 R2, R2 ;  /* 0x0000000200027245 */ /* 0x004fce0000201000 */
.L_x_8913:
[----:B------:R-:W-:Y:S05]  /*2330*/  BSYNC B6 ;  /* 0x0000000000067941 */ /* 0x000fea0003800000 */
.L_x_8907:
[----:B01---5:R-:W-:Y:S01]  /*2340*/  FSETP.GTU.FTZ.AND P0, PT, |R2|, +INF , PT ;  /* 0x7f8000000200780b */ /* 0x023fe20003f1c200 */
[----:B------:R-:W-:Y:S01]  /*2350*/  IMAD.MOV.U32 R0, RZ, RZ, 0x1 ;  /* 0x00000001ff007424 */ /* 0x000fe200078e00ff */
[----:B------:R-:W-:Y:S01]  /*2360*/  BSSY B0, `(.L_x_8937) ;  /* 0x0000034000007945 */ /* 0x000fe20003800000 */
[----:B--234-:R-:W-:Y:S02]  /*2370*/  IMAD.MOV.U32 R4, RZ, RZ, 0x7fc00000 ;  /* 0x7fc00000ff047424 */ /* 0x01cfe400078e00ff */
[----:B------:R-:W-:-:S08]  /*2380*/  IMAD.MOV.U32 R5, RZ, RZ, 0x7fc00000 ;  /* 0x7fc00000ff057424 */ /* 0x000fd000078e00ff */
[----:B------:R-:W-:-:S04]  /*2390*/  @!P0 FSETP.GTU.FTZ.AND P1, PT, |R3|, +INF , PT ;  /* 0x7f8000000300880b */ /* 0x000fc80003f3c200 */
[----:B------:R-:W-:-:S04]  /*23a0*/  @!P0 SEL R0, RZ, 0x1, !P1 ;  /* 0x00000001ff008807 */ /* 0x000fc80004800000 */
[----:B------:R-:W-:-:S04]  /*23b0*/  PRMT R0, R0, 0x9910, RZ ;  /* 0x0000991000007816 */ /* 0x000fc800000000ff */
[----:B------:R-:W-:-:S13]  /*23c0*/  ISETP.NE.AND P0, PT, R0, RZ, PT ;  /* 0x000000ff0000720c */ /* 0x000fda0003f05270 */
[----:B------:R-:W-:Y:S05]  /*23d0*/  @P0 BRA `(.L_x_8938) ;  /* 0x0000000000b00947 */ /* 0x000fea0003800000 */
[----:B------:R-:W-:Y:S01]  /*23e0*/  FSETP.NEU.FTZ.AND P0, PT, |R2|, +INF , PT ;  /* 0x7f8000000200780b */ /* 0x000fe20003f1d200 */
[----:B------:R-:W-:Y:S01]  /*23f0*/  IMAD.MOV.U32 R5, RZ, RZ, 0x7fc00000 ;  /* 0x7fc00000ff057424 */ /* 0x000fe200078e00ff */
[----:B------:R-:W-:-:S11]  /*2400*/  PRMT R0, RZ, 0x7610, R0 ;  /* 0x00007610ff007816 */ /* 0x000fd60000000000 */
[----:B------:R-:W-:-:S04]  /*2410*/  @!P0 FSETP.NEU.FTZ.AND P1, PT, |R3|, +INF , PT ;  /* 0x7f8000000300880b */ /* 0x000fc80003f3d200 */
[----:B------:R-:W-:-:S04]  /*2420*/  @!P0 SEL R0, RZ, 0x1, P1 ;  /* 0x00000001ff008807 */ /* 0x000fc80000800000 */
[----:B------:R-:W-:-:S04]  /*2430*/  PRMT R0, R0, 0x9910, RZ ;  /* 0x0000991000007816 */ /* 0x000fc800000000ff */
[----:B------:R-:W-:-:S13]  /*2440*/  ISETP.NE.AND P1, PT, R0, RZ, PT ;  /* 0x000000ff0000720c */ /* 0x000fda0003f25270 */
[----:B------:R-:W-:Y:S05]  /*2450*/  @P1 BRA `(.L_x_8938) ;  /* 0x0000000000901947 */ /* 0x000fea0003800000 */
[----:B------:R-:W-:Y:S01]  /*2460*/  @P0 FSETP.NEU.FTZ.AND P1, PT, |R3|, +INF , PT ;  /* 0x7f8000000300080b */ /* 0x000fe20003f3d200 */
[----:B------:R-:W-:Y:S01]  /*2470*/  IMAD.MOV.U32 R0, RZ, RZ, 0x1 ;  /* 0x00000001ff007424 */ /* 0x000fe200078e00ff */
[----:B------:R-:W-:Y:S02]  /*2480*/  CS2R R4, SRZ ;  /* 0x0000000000047805 */ /* 0x000fe4000001ff00 */
[----:B------:R-:W-:-:S04]  /*2490*/  @P0 SEL R0, RZ, 0x1, P1 ;  /* 0x00000001ff000807 */ /* 0x000fc80000800000 */
[----:B------:R-:W-:-:S04]  /*24a0*/  PRMT R0, R0, 0x9910, RZ ;  /* 0x0000991000007816 */ /* 0x000fc800000000ff */
[----:B------:R-:W-:-:S13]  /*24b0*/  ISETP.NE.AND P0, PT, R0, RZ, PT ;  /* 0x000000ff0000720c */ /* 0x000fda0003f05270 */
[----:B------:R-:W-:Y:S05]  /*24c0*/  @P0 BRA `(.L_x_8938) ;  /* 0x0000000000740947 */ /* 0x000fea0003800000 */
[----:B------:R-:W-:-:S13]  /*24d0*/  FSETP.GE.FTZ.AND P0, PT, |R2|, |R3|, PT ;  /* 0x400000030200720b */ /* 0x000fda0003f16200 */
[----:B------:R-:W-:Y:S05]  /*24e0*/  @!P0 BRA `(.L_x_8939) ;  /* 0x00000000004c8947 */ /* 0x000fea0003800000 */
[C---:B------:R-:W-:Y:S01]  /*24f0*/  FSETP.NEU.FTZ.AND P1, PT, |R2|.reuse, RZ, PT ;  /* 0x000000ff0200720b */ /* 0x040fe20003f3d200 */
[----:B------:R-:W-:Y:S01]  /*2500*/  FADD.FTZ R0, |R2|, -RZ ;  /* 0x800000ff02007221 */ /* 0x000fe20000010200 */
[C---:B------:R-:W-:Y:S01]  /*2510*/  FSETP.NEU.FTZ.AND P0, PT, |R3|.reuse, RZ, PT ;  /* 0x000000ff0300720b */ /* 0x040fe20003f1d200 */
[----:B------:R-:W-:-:S12]  /*2520*/  FADD.FTZ R6, |R3|, -RZ ;  /* 0x800000ff03067221 */ /* 0x000fd80000010200 */
[----:B------:R-:W-:Y:S05]  /*2530*/  @!P0 BRA !P1, `(.L_x_8940) ;  /* 0x0000000000248947 */ /* 0x000fea0004800000 */
[----:B------:R-:W0:Y:S02]  /*2540*/  MUFU.RCP R0, R2 ;  /* 0x0000000200007308 */ /* 0x000e240000001000 */
[----:B0-----:R-:W-:-:S04]  /*2550*/  FMUL.FTZ R5, R0, R3 ;  /* 0x0000000300057220 */ /* 0x001fc80000410000 */
[----:B------:R-:W-:Y:S01]  /*2560*/  FFMA.FTZ R3, R5, R3, R2 ;  /* 0x0000000305037223 */ /* 0x000fe20000010002 */
[----:B------:R-:W-:Y:S01]  /*2570*/  FFMA.FTZ R4, RZ, R5, 1 ;  /* 0x3f800000ff047423 */ /* 0x000fe20000010005 */
[----:B------:R-:W-:-:S04]  /*2580*/  FADD.FTZ R0, RZ, -R5 ;  /* 0x80000005ff007221 */ /* 0x000fc80000010000 */
[----:B------:R-:W0:Y:S02]  /*2590*/  MUFU.RCP R3, R3 ;  /* 0x0000000300037308 */ /* 0x000e240000001000 */
[C---:B0-----:R-:W-:Y:S01]  /*25a0*/  FMUL.FTZ R4, R3.reuse, R4 ;  /* 0x0000000403047220 */ /* 0x041fe20000410000 */
[----:B------:R-:W-:Y:S01]  /*25b0*/  FMUL.FTZ R5, R3, R0 ;  /* 0x0000000003057220 */ /* 0x000fe20000410000 */
[----:B------:R-:W-:Y:S06]  /*25c0*/  BRA `(.L_x_8938) ;  /* 0x0000000000347947 */ /* 0x000fec0003800000 */
.L_x_8940:
[----:B------:R-:W0:Y:S08]  /*25d0*/  MUFU.RCP R4, R0 ;  /* 0x0000000000047308 */ /* 0x000e300000001000 */
[----:B------:R-:W1:Y:S01]  /*25e0*/  MUFU.RCP R5, R6 ;  /* 0x0000000600057308 */ /* 0x000e620000001000 */
[----:B0-----:R-:W-:Y:S01]  /*25f0*/  FADD.FTZ R4, R4, -RZ ;  /* 0x800000ff04047221 */ /* 0x001fe20000010000 */
[----:B-1----:R-:W-:Y:S01]  /*2600*/  FMUL.FTZ R5, RZ, R5 ;  /* 0x00000005ff057220 */ /* 0x002fe20000410000 */
[----:B------:R-:W-:Y:S06]  /*2610*/  BRA `(.L_x_8938) ;  /* 0x0000000000207947 */ /* 0x000fec0003800000 */
.L_x_8939:
[----:B------:R-:W0:Y:S02]  /*2620*/  MUFU.RCP R5, R3 ;  /* 0x0000000300057308 */ /* 0x000e240000001000 */
[----:B0-----:R-:W-:-:S04]  /*2630*/  FMUL.FTZ R0, R5, R2 ;  /* 0x0000000205007220 */ /* 0x001fc80000410000 */
[----:B------:R-:W-:Y:S01]  /*2640*/  FFMA.FTZ R2, R0, R2, R3 ;  /* 0x0000000200027223 */ /* 0x000fe20000010003 */
[----:B------:R-:W-:Y:S01]  /*2650*/  FADD.FTZ R5, RZ, R0 ;  /* 0x00000000ff057221 */ /* 0x000fe20000010000 */
[----:B------:R-:W-:-:S04]  /*2660*/  FFMA.FTZ R7, RZ, R0, -1 ;  /* 0xbf800000ff077423 */ /* 0x000fc80000010000 */
[----:B------:R-:W0:Y:S02]  /*2670*/  MUFU.RCP R2, R2 ;  /* 0x0000000200027308 */ /* 0x000e240000001000 */
[C---:B0-----:R-:W-:Y:S01]  /*2680*/  FMUL.FTZ R4, R2.reuse, R5 ;  /* 0x0000000502047220 */ /* 0x041fe20000410000 */
[----:B------:R-:W-:-:S07]  /*2690*/  FMUL.FTZ R5, R2, R7 ;  /* 0x0000000702057220 */ /* 0x000fce0000410000 */
.L_x_8938:
[----:B------:R-:W-:Y:S05]  /*26a0*/  BSYNC B0 ;  /* 0x0000000000007941 */ /* 0x000fea0003800000 */
.L_x_8937:
        /* <DEDUP_REMOVED lines=15> */
.L_x_8944:
[----:B------:R-:W0:Y:S02]  /*27a0*/  F2I.S64.TRUNC R4, R4 ;  /* 0x0000000400047311 */ /* 0x000e24000020d900 */
[----:B0-----:R-:W-:-:S05]  /*27b0*/  IMAD.MOV.U32 R3, RZ, RZ, R4 ;  /* 0x000000ffff037224 */ /* 0x001fca00078e0004 */
[----:B------:R1:W-:Y:S01]  /*27c0*/  STG.E.U8 desc[UR36][R16.64], R3 ;  /* 0x0000000310007986 */ /* 0x0003e2000c101124 */
[----:B------:R-:W-:Y:S05]  /*27d0*/  BRA `(.L_x_8946) ;  /* 0x0000000c00447947 */ /* 0x000fea0003800000 */
.L_x_8943:
        /* <DEDUP_REMOVED lines=9> */
.L_x_8948:
[----:B------:R-:W0:Y:S02]  /*2870*/  F2I.FTZ.TRUNC.NTZ R3, R4 ;  /* 0x0000000400037305 */ /* 0x000e24000021f100 */
[----:B0-----:R3:W-:Y:S01]  /*2880*/  STG.E desc[UR36][R16.64], R3 ;  /* 0x0000000310007986 */ /* 0x0017e2000c101924 */
[----:B------:R-:W-:Y:S05]  /*2890*/  BRA `(.L_x_8946) ;  /* 0x0000000c00147947 */ /* 0x000fea0003800000 */
.L_x_8947:
[----:B------:R-:W0:Y:S02]  /*28a0*/  F2I.FTZ.TRUNC.NTZ R3, R4 ;  /* 0x0000000400037305 */ /* 0x000e24000021f100 */
[----:B0-----:R2:W-:Y:S01]  /*28b0*/  STG.E.U16 desc[UR36][R16.64], R3 ;  /* 0x0000000310007986 */ /* 0x0015e2000c101524 */
[----:B------:R-:W-:Y:S05]  /*28c0*/  BRA `(.L_x_8946) ;  /* 0x0000000c00087947 */ /* 0x000fea0003800000 */
.L_x_8942:
        /* <DEDUP_REMOVED lines=8> */
.L_x_8950:
[----:B------:R-:W-:-:S05]  /*2950*/  F2FP.F16.F32.PACK_AB R4, RZ, R4 ;  /* 0x00000004ff04723e */ /* 0x000fca00000000ff */
[----:B------:R0:W-:Y:S01]  /*2960*/  STG.E.U16 desc[UR36][R16.64], R4 ;  /* 0x0000000410007986 */ /* 0x0001e2000c101524 */
[----:B------:R-:W-:Y:S05]  /*2970*/  BRA `(.L_x_8946) ;  /* 0x0000000800dc7947 */ /* 0x000fea0003800000 */
.L_x_8949:
[----:B------:R-:W-:-:S13]  /*2980*/  ISETP.NE.AND P0, PT, R0, 0x7, PT ;  /* 0x000000070000780c */ /* 0x000fda0003f05270 */
[----:B------:R-:W-:Y:S05]  /*2990*/  @!P0 BRA `(.L_x_8951) ;  /* 0x0000000000248947 */ /* 0x000fea0003800000 */
[----:B------:R-:W-:-:S13]  /*29a0*/  ISETP.NE.AND P0, PT, R0, 0x8, PT ;  /* 0x000000080000780c */ /* 0x000fda0003f05270 */
[----:B------:R-:W-:Y:S05]  /*29b0*/  @!P0 BRA `(.L_x_8952) ;  /* 0x0000000000108947 */ /* 0x000fea0003800000 */
[----:B------:R-:W-:-:S13]  /*29c0*/  ISETP.NE.AND P0, PT, R0, 0x9, PT ;  /* 0x000000090000780c */ /* 0x000fda0003f05270 */
[----:B------:R-:W-:Y:S05]  /*29d0*/  @P0 BRA `(.L_x_8945) ;  /* 0x00000008006c0947 */ /* 0x000fea0003800000 */
[----:B------:R0:W-:Y:S01]  /*29e0*/  STG.E.64 desc[UR36][R16.64], R4 ;  /* 0x0000000410007986 */ /* 0x0001e2000c101b24 */
[----:B------:R-:W-:Y:S05]  /*29f0*/  BRA `(.L_x_8946) ;  /* 0x0000000800bc7947 */ /* 0x000fea0003800000 */
.L_x_8952:
[----:B------:R-:W-:-:S05]  /*2a00*/  F2FP.F16.F32.PACK_AB R5, R5, R4 ;  /* 0x000000040505723e */ /* 0x000fca00000000ff */
[----:B------:R0:W-:Y:S01]  /*2a10*/  STG.E desc[UR36][R16.64], R5 ;  /* 0x0000000510007986 */ /* 0x0001e2000c101924 */
[----:B------:R-:W-:Y:S05]  /*2a20*/  BRA `(.L_x_8946) ;  /* 0x0000000800b07947 */ /* 0x000fea0003800000 */
.L_x_8951:
[----:B------:R-:W-:-:S06]  /*2a30*/  FMUL.FTZ R2, R4, 1 ;  /* 0x3f80000004027820 */ /* 0x000fcc0000410000 */
[----:B------:R-:W0:Y:S02]  /*2a40*/  F2F.F64.F32 R2, R2 ;  /* 0x0000000200027310 */ /* 0x000e240000201800 */
[----:B0-----:R0:W-:Y:S01]  /*2a50*/  STG.E.64 desc[UR36][R16.64], R2 ;  /* 0x0000000210007986 */ /* 0x0011e2000c101b24 */
[----:B------:R-:W-:Y:S05]  /*2a60*/  BRA `(.L_x_8946) ;  /* 0x0000000800a07947 */ /* 0x000fea0003800000 */
.L_x_8941:
        /* <DEDUP_REMOVED lines=8> */
[----:B------:R-:W-:Y:S02]  /*2af0*/  FSETP.NEU.FTZ.AND P0, PT, R4, RZ, PT ;  /* 0x000000ff0400720b */ /* 0x000fe40003f1d000 */
[----:B------:R-:W-:-:S04]  /*2b00*/  FSETP.NEU.FTZ.AND P1, PT, R5, RZ, PT ;  /* 0x000000ff0500720b */ /* 0x000fc80003f3d000 */
[----:B------:R-:W-:-:S04]  /*2b10*/  PLOP3.LUT P0, PT, P0, P1, PT, 0xa8, 0x0 ;  /* 0x000000000000781c */ /* 0x000fc80000703570 */
[----:B------:R-:W-:-:S05]  /*2b20*/  SEL R3, RZ, 0x1, !P0 ;  /* 0x00000001ff037807 */ /* 0x000fca0004000000 */
[----:B------:R0:W-:Y:S01]  /*2b30*/  STG.E.U8 desc[UR36][R16.64], R3 ;  /* 0x0000000310007986 */ /* 0x0001e2000c101124 */
[----:B------:R-:W-:Y:S05]  /*2b40*/  BRA `(.L_x_8946) ;  /* 0x0000000800687947 */ /* 0x000fea0003800000 */
.L_x_8955:
[----:B------:R-:W-:Y:S01]  /*2b50*/  FMUL.FTZ R8, R4, 1 ;  /* 0x3f80000004087820 */ /* 0x000fe20000410000 */
[----:B------:R-:W-:-:S05]  /*2b60*/  FMUL.FTZ R10, R5, 1 ;  /* 0x3f800000050a7820 */ /* 0x000fca0000410000 */
[----:B------:R-:W-:Y:S08]  /*2b70*/  F2F.F64.F32 R8, R8 ;  /* 0x0000000800087310 */ /* 0x000ff00000201800 */
[----:B------:R-:W0:Y:S02]  /*2b80*/  F2F.F64.F32 R10, R10 ;  /* 0x0000000a000a7310 */ /* 0x000e240000201800 */
[----:B0-----:R0:W-:Y:S01]  /*2b90*/  STG.E.128 desc[UR36][R16.64], R8 ;  /* 0x0000000810007986 */ /* 0x0011e2000c101d24 */
[----:B------:R-:W-:Y:S05]  /*2ba0*/  BRA `(.L_x_8946) ;  /* 0x0000000800507947 */ /* 0x000fea0003800000 */
.L_x_8954:
        /* <DEDUP_REMOVED lines=20> */
.L_x_8959:
[----:B------:R-:W-:Y:S05]  /*2cf0*/  BSYNC B0 ;  /* 0x0000000000007941 */ /* 0x000fea0003800000 */
.L_x_8958:
[----:B------:R-:W-:-:S05]  /*2d00*/  LOP3.LUT R5, R0, R5, RZ, 0xfc, !PT ;  /* 0x0000000500057212 */ /* 0x000fca00078efcff */
[----:B------:R0:W-:Y:S01]  /*2d10*/  STG.E.U8 desc[UR36][R16.64], R5 ;  /* 0x0000000510007986 */ /* 0x0001e2000c101124 */
[----:B------:R-:W-:Y:S05]  /*2d20*/  BRA `(.L_x_8946) ;  /* 0x0000000400f07947 */ /* 0x000fea0003800000 */
.L_x_8957:
        /* <DEDUP_REMOVED lines=12> */
.L_x_8961:
[----:B------:R-:W-:Y:S01]  /*2df0*/  IMAD.MOV.U32 R0, RZ, RZ, 0x7f ;  /* 0x0000007fff007424 */ /* 0x000fe200078e00ff */
[----:B------:R-:W-:-:S04]  /*2e00*/  ISETP.GT.U32.AND P0, PT, R2, 0x7f800000, PT ;  /* 0x7f8000000200780c */ /* 0x000fc80003f04070 */
[----:B------:R-:W-:-:S09]  /*2e10*/  SEL R0, R0, 0x7c, P0 ;  /* 0x0000007c00007807 */ /* 0x000fd20000000000 */
.L_x_8962:
[----:B------:R-:W-:Y:S05]  /*2e20*/  BSYNC B0 ;  /* 0x0000000000007941 */ /* 0x000fea0003800000 */
.L_x_8960:
[----:B------:R-:W-:-:S04]  /*2e30*/  LOP3.LUT R4, R4, 0x80000000, RZ, 0xc0, !PT ;  /* 0x8000000004047812 */ /* 0x000fc800078ec0ff */
[----:B------:R-:W-:-:S04]  /*2e40*/  SHF.R.U32.HI R3, RZ, 0x18, R4 ;  /* 0x00000018ff037819 */ /* 0x000fc80000011604 */
[----:B------:R-:W-:-:S05]  /*2e50*/  LOP3.LUT R3, R0, R3, RZ, 0xfc, !PT ;  /* 0x0000000300037212 */ /* 0x000fca00078efcff */
[----:B------:R0:W-:Y:S01]  /*2e60*/  STG.E.U8 desc[UR36][R16.64], R3 ;  /* 0x0000000310007986 */ /* 0x0001e2000c101124 */
[----:B------:R-:W-:Y:S05]  /*2e70*/  BRA `(.L_x_8946) ;  /* 0x00000004009c7947 */ /* 0x000fea0003800000 */
.L_x_8956:
[----:B------:R-:W-:-:S05]  /*2e80*/  F2FP.BF16.F32.PACK_AB R4, RZ, R4 ;  /* 0x00000004ff04723e */ /* 0x000fca00000010ff */
[----:B------:R0:W-:Y:S01]  /*2e90*/  STG.E.U16 desc[UR36][R16.64], R4 ;  /* 0x0000000410007986 */ /* 0x0001e2000c101524 */
[----:B------:R-:W-:Y:S05]  /*2ea0*/  BRA `(.L_x_8946) ;  /* 0x0000000400907947 */ /* 0x000fea0003800000 */
.L_x_8953:
        /* <DEDUP_REMOVED lines=11> */
.L_x_8965:
        /* <DEDUP_REMOVED lines=16> */
.L_x_8968:
[----:B------:R-:W-:-:S04]  /*3060*/  LOP3.LUT R4, R4, 0x80000000, RZ, 0xc0, !PT ;  /* 0x8000000004047812 */ /* 0x000fc800078ec0ff */
[----:B------:R-:W-:-:S04]  /*3070*/  SHF.R.U32.HI R3, RZ, 0x18, R4 ;  /* 0x00000018ff037819 */ /* 0x000fc80000011604 */
[----:B------:R-:W-:-:S04]  /*3080*/  LOP3.LUT R0, R0, R3, RZ, 0xfc, !PT ;  /* 0x0000000300007212 */ /* 0x000fc800078efcff */
[----:B------:R-:W-:-:S07]  /*3090*/  PRMT R8, R0, 0x7610, R8 ;  /* 0x0000761000087816 */ /* 0x000fce0000000008 */
.L_x_8967:
[----:B------:R-:W-:Y:S05]  /*30a0*/  BSYNC B0 ;  /* 0x0000000000007941 */ /* 0x000fea0003800000 */
.L_x_8966:
[----:B------:R0:W-:Y:S01]  /*30b0*/  STG.E.U8 desc[UR36][R16.64], R8 ;  /* 0x0000000810007986 */ /* 0x0001e2000c101124 */
[----:B------:R-:W-:Y:S05]  /*30c0*/  BRA `(.L_x_8946) ;  /* 0x0000000400087947 */ /* 0x000fea0003800000 */
.L_x_8964:
        /* <DEDUP_REMOVED lines=16> */
.L_x_8971:
[----:B------:R-:W-:-:S04]  /*31d0*/  LOP3.LUT R4, R4, 0x80000000, RZ, 0xc0, !PT ;  /* 0x8000000004047812 */ /* 0x000fc800078ec0ff */
[----:B------:R-:W-:-:S04]  /*31e0*/  SHF.R.U32.HI R3, RZ, 0x18, R4 ;  /* 0x00000018ff037819 */ /* 0x000fc80000011604 */
[----:B------:R-:W-:-:S04]  /*31f0*/  LOP3.LUT R0, R0, R3, RZ, 0xfc, !PT ;  /* 0x0000000300007212 */ /* 0x000fc800078efcff */
[----:B------:R-:W-:-:S07]  /*3200*/  PRMT R8, R0, 0x7610, R8 ;  /* 0x0000761000087816 */ /* 0x000fce0000000008 */
.L_x_8970:
[----:B------:R-:W-:Y:S05]  /*3210*/  BSYNC B0 ;  /* 0x0000000000007941 */ /* 0x000fea0003800000 */
.L_x_8969:
[----:B------:R0:W-:Y:S01]  /*3220*/  STG.E.U8 desc[UR36][R16.64], R8 ;  /* 0x0000000810007986 */ /* 0x0001e2000c101124 */
[----:B------:R-:W-:Y:S05]  /*3230*/  BRA `(.L_x_8946) ;  /* 0x0000000000ac7947 */ /* 0x000fea0003800000 */
.L_x_8963:
        /* <DEDUP_REMOVED lines=21> */
.L_x_8945:
        /* <DEDUP_REMOVED lines=16> */
.L_x_8974:
[----:B------:R-:W-:Y:S05]  /*3490*/  BRA `(.L_x_8946) ;  /* 0x0000000000147947 */ /* 0x000fea0003800000 */
.L_x_8973:
[----:B------:R-:W0:Y:S02]  /*34a0*/  F2I.U64.TRUNC R4, R4 ;  /* 0x0000000400047311 */ /* 0x000e24000020d800 */
[----:B0-----:R0:W-:Y:S01]  /*34b0*/  STG.E.64 desc[UR36][R16.64], R4 ;  /* 0x0000000410007986 */ /* 0x0011e2000c101b24 */
[----:B------:R-:W-:Y:S05]  /*34c0*/  BRA `(.L_x_8946) ;  /* 0x0000000000087947 */ /* 0x000fea0003800000 */
.L_x_8972:
[----:B------:R-:W0:Y:S02]  /*34d0*/  F2I.FTZ.U32.TRUNC.NTZ R3, R4 ;  /* 0x0000000400037305 */ /* 0x000e24000021f000 */
[----:B0-----:R0:W-:Y:S02]  /*34e0*/  STG.E desc[UR36][R16.64], R3 ;  /* 0x0000000310007986 */ /* 0x0011e4000c101924 */
.L_x_8946:
[----:B------:R-:W-:-:S04]  /*34f0*/  IMAD R18, R23, 0x200, R18 ;  /* 0x0000020017127824 */ /* 0x000fc800078e0212 */
[----:B------:R-:W-:-:S07]  /*3500*/  VIADD R19, R18, 0x80 ;  /* 0x0000008012137836 */ /* 0x000fce0000000000 */
.L_x_8905:
[----:B------:R-:W-:Y:S05]  /*3510*/  BSYNC B7 ;  /* 0x0000000000077941 */ /* 0x000fea0003800000 */
.L_x_8904:
[----:B------:R-:W-:Y:S01]  /*3520*/  ULDC UR4, c[0x0][0x210] ;  /* 0x0000840000047ab9 */ /* 0x000fe20000000800 */
[----:B------:R-:W-:Y:S01]  /*3530*/  BSSY B7, `(.L_x_8975) ;  /* 0x0000349000077945 */ /* 0x000fe20003800000 */
[----:B------:R-:W-:-:S13]  /*3540*/  ISETP.GE.AND P0, PT, R19, UR4, PT ;  /* 0x0000000413007c0c */ /* 0x000fda000bf06270 */
[----:B------:R-:W-:Y:S05]  /*3550*/  @P0 BRA `(.L_x_8976) ;  /* 0x0000003400180947 */ /* 0x000fea0003800000 */
[----:B------:R-:W5:Y:S01]  /*3560*/  LDC R6, c[0x0][0x218] ;  /* 0x00008600ff067b82 */ /* 0x000f620000000800 */
[----:B------:R-:W-:Y:S02]  /*3570*/  IMAD.MOV.U32 R0, RZ, RZ, RZ ;  /* 0x000000ffff007224 */ /* 0x000fe400078e00ff */
[----:B01234-:R-:W-:Y:S01]  /*3580*/  IMAD.MOV.U32 R16, RZ, RZ, RZ ;  /* 0x000000ffff107224 */ /* 0x01ffe200078e00ff */
[----:B-----5:R-:W-:-:S13]  /*3590*/  ISETP.NE.AND P0, PT, R6, RZ, PT ;  /* 0x000000ff0600720c */ /* 0x020fda0003f05270 */
        /* <DEDUP_REMOVED lines=299> */
.L_x_8977:
[----:B------:R-:W0:Y:S01]  /*4850*/  LDC.U8 R3, c[0x0][0x422] ;  /* 0x00010880ff037b82 */ /* 0x000e220000000000 */
[----:B------:R-:W-:Y:S01]  /*4860*/  ULDC.64 UR6, c[0x0][0x418] ;  /* 0x0001060000067ab9 */ /* 0x000fe20000000a00 */
[----:B------:R-:W-:Y:S01]  /*4870*/  ULDC.64 UR4, c[0x0][0x410] ;  /* 0x0001040000047ab9 */ /* 0x000fe20000000a00 */
[----:B------:R-:W-:Y:S01]  /*4880*/  IADD3 R4, P1, R0, UR6, RZ ;  /* 0x0000000600047c10 */ /* 0x000fe2000ff3e0ff */
[----:B------:R-:W-:Y:S01]  /*4890*/  BSSY B6, `(.L_x_8978) ;  /* 0x00000f6000067945 */ /* 0x000fe20003800000 */
        /* <DEDUP_REMOVED lines=18> */
.L_x_8982:
[----:B------:R-:W2:Y:S01]  /*49c0*/  LDG.E.U8 R2, desc[UR36][R4.64] ;  /* 0x0000002404027981 */ /* 0x000ea2000c1e1100 */
[----:B------:R-:W-:Y:S01]  /*49d0*/  IMAD.MOV.U32 R3, RZ, RZ, RZ ;  /* 0x000000ffff037224 */ /* 0x000fe200078e00ff */
[----:B--2---:R-:W-:Y:S01]  /*49e0*/  I2FP.F32.U32 R2, R2 ;  /* 0x0000000200027245 */ /* 0x004fe20000201000 */
[----:B------:R-:W-:Y:S06]  /*49f0*/  BRA `(.L_x_8984) ;  /* 0x0000000c007c7947 */ /* 0x000fec0003800000 */
.L_x_8981:
        /* <DEDUP_REMOVED lines=10> */
.L_x_8986:
[----:B------:R-:W2:Y:S01]  /*4aa0*/  LDG.E R2, desc[UR36][R4.64] ;  /* 0x0000002404027981 */ /* 0x000ea2000c1e1900 */
[----:B------:R-:W-:Y:S01]  /*4ab0*/  IMAD.MOV.U32 R3, RZ, RZ, RZ ;  /* 0x000000ffff037224 */ /* 0x000fe200078e00ff */
[----:B--2---:R-:W-:Y:S01]  /*4ac0*/  I2FP.F32.S32 R2, R2 ;  /* 0x0000000200027245 */ /* 0x004fe20000201400 */
[----:B------:R-:W-:Y:S06]  /*4ad0*/  BRA `(.L_x_8984) ;  /* 0x0000000c00447947 */ /* 0x000fec0003800000 */
.L_x_8985:
[----:B------:R-:W2:Y:S01]  /*4ae0*/  LDG.E.U16 R2, desc[UR36][R4.64] ;  /* 0x0000002404027981 */ /* 0x000ea2000c1e1500 */
[----:B------:R-:W-:Y:S01]  /*4af0*/  IMAD.MOV.U32 R3, RZ, RZ, RZ ;  /* 0x000000ffff037224 */ /* 0x000fe200078e00ff */
[----:B--2---:R-:W0:Y:S01]  /*4b00*/  I2F.S16 R2, R2 ;  /* 0x0000000200027306 */ /* 0x004e220000101400 */
[----:B------:R-:W-:Y:S05]  /*4b10*/  BRA `(.L_x_8984) ;  /* 0x0000000c00347947 */ /* 0x000fea0003800000 */
.L_x_8980:
[----:B------:R-:W-:-:S13]  /*4b20*/  ISETP.GT.AND P0, PT, R2, 0x6, PT ;  /* 0x000000060200780c */ /* 0x000fda0003f04270 */
[----:B------:R-:W-:Y:S05]  /*4b30*/  @P0 BRA `(.L_x_8987) ;  /* 0x00000000002c0947 */ /* 0x000fea0003800000 */
[----:B------:R-:W-:-:S13]  /*4b40*/  ISETP.NE.AND P0, PT, R2, 0x5, PT ;  /* 0x000000050200780c */ /* 0x000fda0003f05270 */
[----:B------:R-:W-:Y:S05]  /*4b50*/  @!P0 BRA `(.L_x_8988) ;  /* 0x0000000000148947 */ /* 0x000fea0003800000 */
[----:B------:R-:W-:-:S13]  /*4b60*/  ISETP.NE.AND P0, PT, R2, 0x6, PT ;  /* 0x000000060200780c */ /* 0x000fda0003f05270 */
[----:B------:R-:W-:Y:S05]  /*4b70*/  @P0 BRA `(.L_x_8983) ;  /* 0x0000000800b80947 */ /* 0x000fea0003800000 */
[----:B------:R2:W5:Y:S01]  /*4b80*/  LDG.E R2, desc[UR36][R4.64] ;  /* 0x0000002404027981 */ /* 0x000562000c1e1900 */
[----:B------:R-:W-:Y:S01]  /*4b90*/  IMAD.MOV.U32 R3, RZ, RZ, RZ ;  /* 0x000000ffff037224 */ /* 0x000fe200078e00ff */
[----:B------:R-:W-:Y:S06]  /*4ba0*/  BRA `(.L_x_8984) ;  /* 0x0000000c00107947 */ /* 0x000fec0003800000 */
.L_x_8988:
[----:B------:R-:W2:Y:S01]  /*4bb0*/  LDG.E.U16 R2, desc[UR36][R4.64] ;  /* 0x0000002404027981 */ /* 0x000ea2000c1e1500 */
[----:B------:R-:W-:Y:S02]  /*4bc0*/  IMAD.MOV.U32 R3, RZ, RZ, RZ ;  /* 0x000000ffff037224 */ /* 0x000fe400078e00ff */
[----:B--2---:R-:W-:Y:S01]  /*4bd0*/  HADD2.F32 R2, -RZ, R2.H0_H0 ;  /* 0x20000002ff027230 */ /* 0x004fe20000004100 */
[----:B------:R-:W-:Y:S06]  /*4be0*/  BRA `(.L_x_8984) ;  /* 0x0000000c00007947 */ /* 0x000fec0003800000 */
.L_x_8987:
        /* <DEDUP_REMOVED lines=8> */
.L_x_8990:
[----:B------:R-:W2:Y:S02]  /*4c70*/  LDG.E R2, desc[UR36][R4.64] ;  /* 0x0000002404027981 */ /* 0x000ea4000c1e1900 */
[--C-:B--2---:R-:W-:Y:S02]  /*4c80*/  HADD2.F32 R3, -RZ, R2.reuse.H1_H1 ;  /* 0x30000002ff037230 */ /* 0x104fe40000004100 */
[----:B------:R-:W-:Y:S01]  /*4c90*/  HADD2.F32 R2, -RZ, R2.H0_H0 ;  /* 0x20000002ff027230 */ /* 0x000fe20000004100 */
[----:B------:R-:W-:Y:S06]  /*4ca0*/  BRA `(.L_x_8984) ;  /* 0x0000000800d07947 */ /* 0x000fec0003800000 */
.L_x_8989:
        /* <DEDUP_REMOVED lines=8> */
.L_x_8979:
        /* <DEDUP_REMOVED lines=13> */
.L_x_8993:
        /* <DEDUP_REMOVED lines=10> */
.L_x_8992:
        /* <DEDUP_REMOVED lines=27> */
.L_x_8995:
        /* <DEDUP_REMOVED lines=14> */
.L_x_8994:
[----:B------:R-:W2:Y:S01]  /*5130*/  LDG.E.U16 R2, desc[UR36][R4.64] ;  /* 0x0000002404027981 */ /* 0x000ea2000c1e1500 */
[----:B------:R-:W-:Y:S02]  /*5140*/  IMAD.MOV.U32 R3, RZ, RZ, RZ ;  /* 0x000000ffff037224 */ /* 0x000fe400078e00ff */
[----:B--2---:R-:W-:Y:S01]  /*5150*/  IMAD.U32 R2, R2, 0x10000, RZ ;  /* 0x0001000002027824 */ /* 0x004fe200078e00ff */
[----:B------:R-:W-:Y:S06]  /*5160*/  BRA `(.L_x_8984) ;  /* 0x0000000400a07947 */ /* 0x000fec0003800000 */
.L_x_8991:
        /* <DEDUP_REMOVED lines=12> */
.L_x_8998:
        /* <DEDUP_REMOVED lines=20> */
.L_x_9000:
[----:B------:R-:W-:Y:S05]  /*5370*/  BSYNC B0 ;  /* 0x0000000000007941 */ /* 0x000fea0003800000 */
.L_x_8999:
[----:B------:R-:W-:Y:S01]  /*5380*/  IMAD.SHL.U32 R2, R2, 0x100000, RZ ;  /* 0x0010000002027824 */ /* 0x000fe200078e00ff */
[----:B------:R-:W-:-:S04]  /*5390*/  LEA R5, R0, 0x3b800000, 0x17 ;  /* 0x3b80000000057811 */ /* 0x000fc800078eb8ff */
[----:B------:R-:W-:Y:S01]  /*53a0*/  LOP3.LUT R2, R5, R2, R6, 0xfe, !PT ;  /* 0x0000000205027212 */ /* 0x000fe200078efe06 */
[----:B------:R-:W-:Y:S06]  /*53b0*/  BRA `(.L_x_8984) ;  /* 0x00000004000c7947 */ /* 0x000fec0003800000 */
.L_x_8997:
        /* <DEDUP_REMOVED lines=20> */
.L_x_9002:
[----:B------:R-:W-:Y:S05]  /*5500*/  BSYNC B0 ;  /* 0x0000000000007941 */ /* 0x000fea0003800000 */
.L_x_9001:
[----:B------:R-:W-:Y:S01]  /*5510*/  IMAD.SHL.U32 R2, R2, 0x200000, RZ ;  /* 0x0020000002027824 */ /* 0x000fe200078e00ff */
[----:B------:R-:W-:-:S04]  /*5520*/  LEA R5, R0, 0x37800000, 0x17 ;  /* 0x3780000000057811 */ /* 0x000fc800078eb8ff */
[----:B------:R-:W-:Y:S01]  /*5530*/  LOP3.LUT R2, R5, R2, R6, 0xfe, !PT ;  /* 0x0000000205027212 */ /* 0x000fe200078efe06 */
[----:B------:R-:W-:Y:S06]  /*5540*/  BRA `(.L_x_8984) ;  /* 0x0000000000a87947 */ /* 0x000fec0003800000 */
.L_x_8996:
        /* <DEDUP_REMOVED lines=14> */
.L_x_9006:
[----:B------:R-:W-:Y:S05]  /*5630*/  BSYNC B0 ;  /* 0x0000000000007941 */ /* 0x000fea0003800000 */
.L_x_9005:
[----:B------:R-:W-:Y:S01]  /*5640*/  IMAD.MOV.U32 R3, RZ, RZ, RZ ;  /* 0x000000ffff037224 */ /* 0x000fe200078e00ff */
[----:B------:R-:W-:Y:S06]  /*5650*/  BRA `(.L_x_8984) ;  /* 0x0000000000647947 */ /* 0x000fec0003800000 */
.L_x_8983:
        /* <DEDUP_REMOVED lines=16> */
.L_x_9007:
[----:B------:R-:W-:Y:S01]  /*5760*/  CS2R R2, SRZ ;  /* 0x0000000000027805 */ /* 0x000fe2000001ff00 */
[----:B------:R-:W-:Y:S06]  /*5770*/  BRA `(.L_x_8984) ;  /* 0x00000000001c7947 */ /* 0x000fec0003800000 */
.L_x_9004:
[----:B------:R-:W2:Y:S01]  /*5780*/  LDG.E.64 R4, desc[UR36][R4.64] ;  /* 0x0000002404047981 */ /* 0x000ea2000c1e1b00 */
[----:B------:R-:W-:Y:S01]  /*5790*/  IMAD.MOV.U32 R3, RZ, RZ, RZ ;  /* 0x000000ffff037224 */ /* 0x000fe200078e00ff */
[----:B--2---:R0:W1:Y:S01]  /*57a0*/  I2F.U64 R2, R4 ;  /* 0x0000000400027312 */ /* 0x0040620000301000 */
[----:B------:R-:W-:Y:S05]  /*57b0*/  BRA `(.L_x_8984) ;  /* 0x00000000000c7947 */ /* 0x000fea0003800000 */
.L_x_9003:
[----:B------:R-:W2:Y:S01]  /*57c0*/  LDG.E R2, desc[UR36][R4.64] ;  /* 0x0000002404027981 */ /* 0x000ea2000c1e1900 */
[----:B------:R-:W-:Y:S01]  /*57d0*/  IMAD.MOV.U32 R3, RZ, RZ, RZ ;  /* 0x000000ffff037224 */ /* 0x000fe200078e00ff */
[----:B--2---:R-:W-:-:S07]  /*57e0*/  I2FP.F32.U32 R2, R2 ;  /* 0x0000000200027245 */ /* 0x004fce0000201000 */
.L_x_8984:
[----:B------:R-:W-:Y:S05]  /*57f0*/  BSYNC B6 ;  /* 0x0000000000067941 */ /* 0x000fea0003800000 */
.L_x_8978:
        /* <DEDUP_REMOVED lines=41> */
.L_x_9011:
[----:B------:R-:W0:Y:S08]  /*5a90*/  MUFU.RCP R4, R0 ;  /* 0x0000000000047308 */ /* 0x000e300000001000 */
[----:B------:R-:W1:Y:S01]  /*5aa0*/  MUFU.RCP R5, R6 ;  /* 0x0000000600057308 */ /* 0x000e620000001000 */
[----:B0-----:R-:W-:Y:S01]  /*5ab0*/  FADD.FTZ R4, R4, -RZ ;  /* 0x800000ff04047221 */ /* 0x001fe20000010000 */
[----:B-1----:R-:W-:Y:S01]  /*5ac0*/  FMUL.FTZ R5, RZ, R5 ;  /* 0x00000005ff057220 */ /* 0x002fe20000410000 */
[----:B------:R-:W-:Y:S06]  /*5ad0*/  BRA `(.L_x_9009) ;  /* 0x0000000000207947 */ /* 0x000fec0003800000 */
.L_x_9010:
        /* <DEDUP_REMOVED lines=8> */
.L_x_9009:
[----:B------:R-:W-:Y:S05]  /*5b60*/  BSYNC B0 ;  /* 0x0000000000007941 */ /* 0x000fea0003800000 */
.L_x_9008:
        /* <DEDUP_REMOVED lines=15> */
.L_x_9015:
[----:B------:R-:W0:Y:S02]  /*5c60*/  F2I.S64.TRUNC R4, R4 ;  /* 0x0000000400047311 */ /* 0x000e24000020d900 */
[----:B0-----:R-:W-:-:S05]  /*5c70*/  IMAD.MOV.U32 R3, RZ, RZ, R4 ;  /* 0x000000ffff037224 */ /* 0x001fca00078e0004 */
[----:B------:R0:W-:Y:S01]  /*5c80*/  STG.E.U8 desc[UR36][R16.64], R3 ;  /* 0x0000000310007986 */ /* 0x0001e2000c101124 */
[----:B------:R-:W-:Y:S05]  /*5c90*/  BRA `(.L_x_9017) ;  /* 0x0000000c00447947 */ /* 0x000fea0003800000 */
.L_x_9014:
        /* <DEDUP_REMOVED lines=9> */
.L_x_9019:
[----:B------:R-:W0:Y:S02]  /*5d30*/  F2I.FTZ.TRUNC.NTZ R3, R4 ;  /* 0x0000000400037305 */ /* 0x000e24000021f100 */
[----:B0-----:R3:W-:Y:S01]  /*5d40*/  STG.E desc[UR36][R16.64], R3 ;  /* 0x0000000310007986 */ /* 0x0017e2000c101924 */
[----:B------:R-:W-:Y:S05]  /*5d50*/  BRA `(.L_x_9017) ;  /* 0x0000000c00147947 */ /* 0x000fea0003800000 */
.L_x_9018:
[----:B------:R-:W0:Y:S02]  /*5d60*/  F2I.FTZ.TRUNC.NTZ R3, R4 ;  /* 0x0000000400037305 */ /* 0x000e24000021f100 */
[----:B0-----:R2:W-:Y:S01]  /*5d70*/  STG.E.U16 desc[UR36][R16.64], R3 ;  /* 0x0000000310007986 */ /* 0x0015e2000c101524 */
[----:B------:R-:W-:Y:S05]  /*5d80*/  BRA `(.L_x_9017) ;  /* 0x0000000c00087947 */ /* 0x000fea0003800000 */
.L_x_9013:
        /* <DEDUP_REMOVED lines=8> */
.L_x_9021:
[----:B------:R-:W-:-:S05]  /*5e10*/  F2FP.F16.F32.PACK_AB R4, RZ, R4 ;  /* 0x00000004ff04723e */ /* 0x000fca00000000ff */
[----:B------:R0:W-:Y:S01]  /*5e20*/  STG.E.U16 desc[UR36][R16.64], R4 ;  /* 0x0000000410007986 */ /* 0x0001e2000c101524 */
[----:B------:R-:W-:Y:S05]  /*5e30*/  BRA `(.L_x_9017) ;  /* 0x0000000800dc7947 */ /* 0x000fea0003800000 */
.L_x_9020:
        /* <DEDUP_REMOVED lines=8> */
.L_x_9023:
[----:B------:R-:W-:-:S05]  /*5ec0*/  F2FP.F16.F32.PACK_AB R5, R5, R4 ;  /* 0x000000040505723e */ /* 0x000fca00000000ff */
[----:B------:R0:W-:Y:S01]  /*5ed0*/  STG.E desc[UR36][R16.64], R5 ;  /* 0x0000000510007986 */ /* 0x0001e2000c101924 */
[----:B------:R-:W-:Y:S05]  /*5ee0*/  BRA `(.L_x_9017) ;  /* 0x0000000800b07947 */ /* 0x000fea0003800000 */
.L_x_9022:
[----:B------:R-:W-:-:S06]  /*5ef0*/  FMUL.FTZ R2, R4, 1 ;  /* 0x3f80000004027820 */ /* 0x000fcc0000410000 */
[----:B------:R-:W0:Y:S02]  /*5f00*/  F2F.F64.F32 R2, R2 ;  /* 0x0000000200027310 */ /* 0x000e240000201800 */
[----:B0-----:R0:W-:Y:S01]  /*5f10*/  STG.E.64 desc[UR36][R16.64], R2 ;  /* 0x0000000210007986 */ /* 0x0011e2000c101b24 */
[----:B------:R-:W-:Y:S05]  /*5f20*/  BRA `(.L_x_9017) ;  /* 0x0000000800a07947 */ /* 0x000fea0003800000 */
.L_x_9012:
        /* <DEDUP_REMOVED lines=14> */
.L_x_9026:
[----:B------:R-:W-:Y:S01]  /*6010*/  FMUL.FTZ R8, R4, 1 ;  /* 0x3f80000004087820 */ /* 0x000fe20000410000 */
[----:B------:R-:W-:-:S05]  /*6020*/  FMUL.FTZ R10, R5, 1 ;  /* 0x3f800000050a7820 */ /* 0x000fca0000410000 */
[----:B------:R-:W-:Y:S08]  /*6030*/  F2F.F64.F32 R8, R8 ;  /* 0x0000000800087310 */ /* 0x000ff00000201800 */
[----:B------:R-:W0:Y:S02]  /*6040*/  F2F.F64.F32 R10, R10 ;  /* 0x0000000a000a7310 */ /* 0x000e240000201800 */
[----:B0-----:R0:W-:Y:S01]  /*6050*/  STG.E.128 desc[UR36][R16.64], R8 ;  /* 0x0000000810007986 */ /* 0x0011e2000c101d24 */
[----:B------:R-:W-:Y:S05]  /*6060*/  BRA `(.L_x_9017) ;  /* 0x0000000800507947 */ /* 0x000fea0003800000 */
.L_x_9025:
        /* <DEDUP_REMOVED lines=20> */
.L_x_9030:
[----:B------:R-:W-:Y:S05]  /*61b0*/  BSYNC B0 ;  /* 0x0000000000007941 */ /* 0x000fea0003800000 */
.L_x_9029:
[----:B------:R-:W-:-:S05]  /*61c0*/  LOP3.LUT R5, R0, R5, RZ, 0xfc, !PT ;  /* 0x0000000500057212 */ /* 0x000fca00078efcff */
[----:B------:R0:W-:Y:S01]  /*61d0*/  STG.E.U8 desc[UR36][R16.64], R5 ;  /* 0x0000000510007986 */ /* 0x0001e2000c101124 */
[----:B------:R-:W-:Y:S05]  /*61e0*/  BRA `(.L_x_9017) ;  /* 0x0000000400f07947 */ /* 0x000fea0003800000 */
.L_x_9028:
        /* <DEDUP_REMOVED lines=12> */
.L_x_9032:
[----:B------:R-:W-:Y:S01]  /*62b0*/  IMAD.MOV.U32 R0, RZ, RZ, 0x7f ;  /* 0x0000007fff007424 */ /* 0x000fe200078e00ff */
[----:B------:R-:W-:-:S04]  /*62c0*/  ISETP.GT.U32.AND P0, PT, R2, 0x7f800000, PT ;  /* 0x7f8000000200780c */ /* 0x000fc80003f04070 */
[----:B------:R-:W-:-:S09]  /*62d0*/  SEL R0, R0, 0x7c, P0 ;  /* 0x0000007c00007807 */ /* 0x000fd20000000000 */
.L_x_9033:
[----:B------:R-:W-:Y:S05]  /*62e0*/  BSYNC B0 ;  /* 0x0000000000007941 */ /* 0x000fea0003800000 */
.L_x_9031:
[----:B------:R-:W-:-:S04]  /*62f0*/  LOP3.LUT R4, R4, 0x80000000, RZ, 0xc0, !PT ;  /* 0x8000000004047812 */ /* 0x000fc800078ec0ff */
[----:B------:R-:W-:-:S04]  /*6300*/  SHF.R.U32.HI R3, RZ, 0x18, R4 ;  /* 0x00000018ff037819 */ /* 0x000fc80000011604 */
[----:B------:R-:W-:-:S05]  /*6310*/  LOP3.LUT R3, R0, R3, RZ, 0xfc, !PT ;  /* 0x0000000300037212 */ /* 0x000fca00078efcff */
[----:B------:R0:W-:Y:S01]  /*6320*/  STG.E.U8 desc[UR36][R16.64], R3 ;  /* 0x0000000310007986 */ /* 0x0001e2000c101124 */
[----:B------:R-:W-:Y:S05]  /*6330*/  BRA `(.L_x_9017) ;  /* 0x00000004009c7947 */ /* 0x000fea0003800000 */
.L_x_9027:
[----:B------:R-:W-:-:S05]  /*6340*/  F2FP.BF16.F32.PACK_AB R4, RZ, R4 ;  /* 0x00000004ff04723e */ /* 0x000fca00000010ff */
[----:B------:R0:W-:Y:S01]  /*6350*/  STG.E.U16 desc[UR36][R16.64], R4 ;  /* 0x0000000410007986 */ /* 0x0001e2000c101524 */
[----:B------:R-:W-:Y:S05]  /*6360*/  BRA `(.L_x_9017) ;  /* 0x0000000400907947 */ /* 0x000fea0003800000 */
.L_x_9024:
        /* <DEDUP_REMOVED lines=11> */
.L_x_9036:
        /* <DEDUP_REMOVED lines=16> */
.L_x_9039:
[----:B------:R-:W-:-:S04]  /*6520*/  LOP3.LUT R4, R4, 0x80000000, RZ, 0xc0, !PT ;  /* 0x8000000004047812 */ /* 0x000fc800078ec0ff */
[----:B------:R-:W-:-:S04]  /*6530*/  SHF.R.U32.HI R3, RZ, 0x18, R4 ;  /* 0x00000018ff037819 */ /* 0x000fc80000011604 */
[----:B------:R-:W-:-:S04]  /*6540*/  LOP3.LUT R0, R0, R3, RZ, 0xfc, !PT ;  /* 0x0000000300007212 */ /* 0x000fc800078efcff */
[----:B------:R-:W-:-:S07]  /*6550*/  PRMT R8, R0, 0x7610, R8 ;  /* 0x0000761000087816 */ /* 0x000fce0000000008 */
.L_x_9038:
[----:B------:R-:W-:Y:S05]  /*6560*/  BSYNC B0 ;  /* 0x0000000000007941 */ /* 0x000fea0003800000 */
.L_x_9037:
[----:B------:R0:W-:Y:S01]  /*6570*/  STG.E.U8 desc[UR36][R16.64], R8 ;  /* 0x0000000810007986 */ /* 0x0001e2000c101124 */
[----:B------:R-:W-:Y:S05]  /*6580*/  BRA `(.L_x_9017) ;  /* 0x0000000400087947 */ /* 0x000fea0003800000 */
.L_x_9035:
        /* <DEDUP_REMOVED lines=16> */
.L_x_9042:
[----:B------:R-:W-:-:S04]  /*6690*/  LOP3.LUT R4, R4, 0x80000000, RZ, 0xc0, !PT ;  /* 0x8000000004047812 */ /* 0x000fc800078ec0ff */
[----:B------:R-:W-:-:S04]  /*66a0*/  SHF.R.U32.HI R3, RZ, 0x18, R4 ;  /* 0x00000018ff037819 */ /* 0x000fc80000011604 */
[----:B------:R-:W-:-:S04]  /*66b0*/  LOP3.LUT R0, R0, R3, RZ, 0xfc, !PT ;  /* 0x0000000300007212 */ /* 0x000fc800078efcff */
[----:B------:R-:W-:-:S07]  /*66c0*/  PRMT R8, R0, 0x7610, R8 ;  /* 0x0000761000087816 */ /* 0x000fce0000000008 */
.L_x_9041:
[----:B------:R-:W-:Y:S05]  /*66d0*/  BSYNC B0 ;  /* 0x0000000000007941 */ /* 0x000fea0003800000 */
.L_x_9040:
[----:B------:R0:W-:Y:S01]  /*66e0*/  STG.E.U8 desc[UR36][R16.64], R8 ;  /* 0x0000000810007986 */ /* 0x0001e2000c101124 */
[----:B------:R-:W-:Y:S05]  /*66f0*/  BRA `(.L_x_9017) ;  /* 0x0000000000ac7947 */ /* 0x000fea0003800000 */
.L_x_9034:
        /* <DEDUP_REMOVED lines=21> */
.L_x_9016:
        /* <DEDUP_REMOVED lines=16> */
.L_x_9045:
[----:B------:R-:W-:Y:S05]  /*6950*/  BRA `(.L_x_9017) ;  /* 0x0000000000147947 */ /* 0x000fea0003800000 */
.L_x_9044:
[----:B------:R-:W0:Y:S02]  /*6960*/  F2I.U64.TRUNC R4, R4 ;  /* 0x0000000400047311 */ /* 0x000e24000020d800 */
[----:B0-----:R0:W-:Y:S01]  /*6970*/  STG.E.64 desc[UR36][R16.64], R4 ;  /* 0x0000000410007986 */ /* 0x0011e2000c101b24 */
[----:B------:R-:W-:Y:S05]  /*6980*/  BRA `(.L_x_9017) ;  /* 0x0000000000087947 */ /* 0x000fea0003800000 */
.L_x_9043:
[----:B------:R-:W0:Y:S02]  /*6990*/  F2I.FTZ.U32.TRUNC.NTZ R3, R4 ;  /* 0x0000000400037305 */ /* 0x000e24000021f000 */
[----:B0-----:R0:W-:Y:S02]  /*69a0*/  STG.E desc[UR36][R16.64], R3 ;  /* 0x0000000310007986 */ /* 0x0011e4000c101924 */
.L_x_9017:
[----:B------:R-:W-:-:S07]  /*69b0*/  VIADD R19, R19, 0x80 ;  /* 0x0000008013137836 */ /* 0x000fce0000000000 */
.L_x_8976:
[----:B------:R-:W-:Y:S05]  /*69c0*/  BSYNC B7 ;  /* 0x0000000000077941 */ /* 0x000fea0003800000 */
.L_x_8975:
        /* <DEDUP_REMOVED lines=307> */
.L_x_9048:
        /* <DEDUP_REMOVED lines=21> */
[----:B--2---:R-:W2:Y:S01]  /*7e50*/  I2F.S16 R2, R2 ;  /* 0x0000000200027306 */ /* 0x004ea20000101400 */
[----:B------:R-:W-:Y:S05]  /*7e60*/  BRA `(.L_x_9055) ;  /* 0x0000000c008c7947 */ /* 0x000fea0003800000 */
.L_x_9053:
[----:B------:R-:W2:Y:S01]  /*7e70*/  LDG.E.U8 R2, desc[UR36][R4.64] ;  /* 0x0000002404027981 */ /* 0x000ea2000c1e1100 */
[----:B------:R-:W-:Y:S01]  /*7e80*/  IMAD.MOV.U32 R3, RZ, RZ, RZ ;  /* 0x000000ffff037224 */ /* 0x000fe200078e00ff */
[----:B--2---:R-:W-:Y:S01]  /*7e90*/  I2FP.F32.U32 R2, R2 ;  /* 0x0000000200027245 */ /* 0x004fe20000201000 */
[----:B------:R-:W-:Y:S06]  /*7ea0*/  BRA `(.L_x_9055) ;  /* 0x0000000c007c7947 */ /* 0x000fec0003800000 */
.L_x_9052:
        /* <DEDUP_REMOVED lines=8> */
[----:B--2---:R3:W4:Y:S01]  /*7f30*/  I2F.S64 R2, R4 ;  /* 0x0000000400027312 */ /* 0x0047220000301400 */
[----:B------:R-:W-:Y:S05]  /*7f40*/  BRA `(.L_x_9055) ;  /* 0x0000000c00547947 */ /* 0x000fea0003800000 */
.L_x_9057:
[----:B------:R-:W2:Y:S01]  /*7f50*/  LDG.E R2, desc[UR36][R4.64] ;  /* 0x0000002404027981 */ /* 0x000ea2000c1e1900 */
[----:B------:R-:W-:Y:S01]  /*7f60*/  IMAD.MOV.U32 R3, RZ, RZ, RZ ;  /* 0x000000ffff037224 */ /* 0x000fe200078e00ff */
[----:B--2---:R-:W-:Y:S01]  /*7f70*/  I2FP.F32.S32 R2, R2 ;  /* 0x0000000200027245 */ /* 0x004fe20000201400 */
[----:B------:R-:W-:Y:S06]  /*7f80*/  BRA `(.L_x_9055) ;  /* 0x0000000c00447947 */ /* 0x000fec0003800000 */
.L_x_9056:
[----:B------:R-:W2:Y:S01]  /*7f90*/  LDG.E.U16 R2, desc[UR36][R4.64] ;  /* 0x0000002404027981 */ /* 0x000ea2000c1e1500 */
[----:B------:R-:W-:Y:S01]  /*7fa0*/  IMAD.MOV.U32 R3, RZ, RZ, RZ ;  /* 0x000000ffff037224 */ /* 0x000fe200078e00ff */
[----:B--2---:R-:W0:Y:S01]  /*7fb0*/  I2F.S16 R2, R2 ;  /* 0x0000000200027306 */ /* 0x004e220000101400 */
[----:B------:R-:W-:Y:S05]  /*7fc0*/  BRA `(.L_x_9055) ;  /* 0x0000000c00347947 */ /* 0x000fea0003800000 */
.L_x_9051:
        /* <DEDUP_REMOVED lines=9> */
.L_x_9059:
[----:B------:R-:W2:Y:S01]  /*8060*/  LDG.E.U16 R2, desc[UR36][R4.64] ;  /* 0x0000002404027981 */ /* 0x000ea2000c1e1500 */
[----:B------:R-:W-:Y:S02]  /*8070*/  IMAD.MOV.U32 R3, RZ, RZ, RZ ;  /* 0x000000ffff037224 */ /* 0x000fe400078e00ff */
[----:B--2---:R-:W-:Y:S01]  /*8080*/  HADD2.F32 R2, -RZ, R2.H0_H0 ;  /* 0x20000002ff027230 */ /* 0x004fe20000004100 */
[----:B------:R-:W-:Y:S06]  /*8090*/  BRA `(.L_x_9055) ;  /* 0x0000000c00007947 */ /* 0x000fec0003800000 */
.L_x_9058:
        /* <DEDUP_REMOVED lines=8> */
.L_x_9061:
[----:B------:R-:W2:Y:S02]  /*8120*/  LDG.E R2, desc[UR36][R4.64] ;  /* 0x0000002404027981 */ /* 0x000ea4000c1e1900 */
[--C-:B--2---:R-:W-:Y:S02]  /*8130*/  HADD2.F32 R3, -RZ, R2.reuse.H1_H1 ;  /* 0x30000002ff037230 */ /* 0x104fe40000004100 */
[----:B------:R-:W-:Y:S01]  /*8140*/  HADD2.F32 R2, -RZ, R2.H0_H0 ;  /* 0x20000002ff027230 */ /* 0x000fe20000004100 */
[----:B------:R-:W-:Y:S06]  /*8150*/  BRA `(.L_x_9055) ;  /* 0x0000000800d07947 */ /* 0x000fec0003800000 */
.L_x_9060:
        /* <DEDUP_REMOVED lines=8> */
.L_x_9050:
        /* <DEDUP_REMOVED lines=13> */
.L_x_9064:
        /* <DEDUP_REMOVED lines=10> */
.L_x_9063:
        /* <DEDUP_REMOVED lines=27> */
.L_x_9066:
        /* <DEDUP_REMOVED lines=14> */
.L_x_9065:
[----:B------:R-:W2:Y:S01]  /*85e0*/  LDG.E.U16 R2, desc[UR36][R4.64] ;  /* 0x0000002404027981 */ /* 0x000ea2000c1e1500 */
[----:B------:R-:W-:Y:S02]  /*85f0*/  IMAD.MOV.U32 R3, RZ, RZ, RZ ;  /* 0x000000ffff037224 */ /* 0x000fe400078e00ff */
[----:B--2---:R-:W-:Y:S01]  /*8600*/  IMAD.U32 R2, R2, 0x10000, RZ ;  /* 0x0001000002027824 */ /* 0x004fe200078e00ff */
[----:B------:R-:W-:Y:S06]  /*8610*/  BRA `(.L_x_9055) ;  /* 0x0000000400a07947 */ /* 0x000fec0003800000 */
.L_x_9062:
        /* <DEDUP_REMOVED lines=9> */
[----:B------:R-:W-:Y:S02]  /*86b0*/  MOV R3, RZ ;  /* 0x000000ff00037202 */ /* 0x000fe40000000f00 */
[----:B--2---:R-:W-:Y:S01]  /*86c0*/  I2FP.F32.U32 R2, R2 ;  /* 0x0000000200027245 */ /* 0x004fe20000201000 */
[----:B------:R-:W-:Y:S06]  /*86d0*/  BRA `(.L_x_9055) ;  /* 0x0000000400707947 */ /* 0x000fec0003800000 */
.L_x_9069:
        /* <DEDUP_REMOVED lines=20> */
.L_x_9071:
[----:B------:R-:W-:Y:S05]  /*8820*/  BSYNC B0 ;  /* 0x0000000000007941 */ /* 0x000fea0003800000 */
.L_x_9070:
[----:B------:R-:W-:Y:S01]  /*8830*/  IMAD.SHL.U32 R2, R2, 0x100000, RZ ;  /* 0x0010000002027824 */ /* 0x000fe200078e00ff */
[----:B------:R-:W-:-:S04]  /*8840*/  LEA R5, R0, 0x3b800000, 0x17 ;  /* 0x3b80000000057811 */ /* 0x000fc800078eb8ff */
[----:B------:R-:W-:Y:S01]  /*8850*/  LOP3.LUT R2, R5, R2, R6, 0xfe, !PT ;  /* 0x0000000205027212 */ /* 0x000fe200078efe06 */
[----:B------:R-:W-:Y:S06]  /*8860*/  BRA `(.L_x_9055) ;  /* 0x00000004000c7947 */ /* 0x000fec0003800000 */
.L_x_9068:
        /* <DEDUP_REMOVED lines=20> */
.L_x_9073:
[----:B------:R-:W-:Y:S05]  /*89b0*/  BSYNC B0 ;  /* 0x0000000000007941 */ /* 0x000fea0003800000 */
.L_x_9072:
[----:B------:R-:W-:Y:S01]  /*89c0*/  IMAD.SHL.U32 R2, R2, 0x200000, RZ ;  /* 0x0020000002027824 */ /* 0x000fe200078e00ff */
[----:B------:R-:W-:-:S04]  /*89d0*/  LEA R5, R0, 0x37800000, 0x17 ;  /* 0x3780000000057811 */ /* 0x000fc800078eb8ff */
[----:B------:R-:W-:Y:S01]  /*89e0*/  LOP3.LUT R2, R5, R2, R6, 0xfe, !PT ;  /* 0x0000000205027212 */ /* 0x000fe200078efe06 */
[----:B------:R-:W-:Y:S06]  /*89f0*/  BRA `(.L_x_9055) ;  /* 0x0000000000a87947 */ /* 0x000fec0003800000 */
.L_x_9067:
        /* <DEDUP_REMOVED lines=14> */
.L_x_9077:
[----:B------:R-:W-:Y:S05]  /*8ae0*/  BSYNC B0 ;  /* 0x0000000000007941 */ /* 0x000fea0003800000 */
.L_x_9076:
[----:B------:R-:W-:Y:S01]  /*8af0*/  IMAD.MOV.U32 R3, RZ, RZ, RZ ;  /* 0x000000ffff037224 */ /* 0x000fe200078e00ff */
[----:B------:R-:W-:Y:S06]  /*8b00*/  BRA `(.L_x_9055) ;  /* 0x0000000000647947 */ /* 0x000fec0003800000 */
.L_x_9054:
        /* <DEDUP_REMOVED lines=16> */
.L_x_9078:
[----:B------:R-:W-:Y:S01]  /*8c10*/  CS2R R2, SRZ ;  /* 0x0000000000027805 */ /* 0x000fe2000001ff00 */
[----:B------:R-:W-:Y:S06]  /*8c20*/  BRA `(.L_x_9055) ;  /* 0x00000000001c7947 */ /* 0x000fec0003800000 */
.L_x_9075:
[----:B------:R-:W2:Y:S01]  /*8c30*/  LDG.E.64 R4, desc[UR36][R4.64] ;  /* 0x0000002404047981 */ /* 0x000ea2000c1e1b00 */
[----:B------:R-:W-:Y:S01]  /*8c40*/  IMAD.MOV.U32 R3, RZ, RZ, RZ ;  /* 0x000000ffff037224 */ /* 0x000fe200078e00ff */
[----:B--2---:R0:W1:Y:S01]  /*8c50*/  I2F.U64 R2, R4 ;  /* 0x0000000400027312 */ /* 0x0040620000301000 */
[----:B------:R-:W-:Y:S05]  /*8c60*/  BRA `(.L_x_9055) ;  /* 0x00000000000c7947 */ /* 0x000fea0003800000 */
.L_x_9074:
[----:B------:R-:W2:Y:S01]  /*8c70*/  LDG.E R2, desc[UR36][R4.64] ;  /* 0x0000002404027981 */ /* 0x000ea2000c1e1900 */
[----:B------:R-:W-:Y:S01]  /*8c80*/  IMAD.MOV.U32 R3, RZ, RZ, RZ ;  /* 0x000000ffff037224 */ /* 0x000fe200078e00ff */
[----:B--2---:R-:W-:-:S07]  /*8c90*/  I2FP.F32.U32 R2, R2 ;  /* 0x0000000200027245 */ /* 0x004fce0000201000 */
.L_x_9055:
[----:B------:R-:W-:Y:S05]  /*8ca0*/  BSYNC B6 ;  /* 0x0000000000067941 */ /* 0x000fea0003800000 */
.L_x_9049:
[----:B012-45:R-:W-:Y:S01]  /*8cb0*/  FSETP.GTU.FTZ.AND P0, PT, |R2|, +INF , PT ;  /* 0x7f8000000200780b */ /* 0x037fe20003f1c200 */
[----:B------:R-:W-:Y:S01]  /*8cc0*/  IMAD.MOV.U32 R0, RZ, RZ, 0x1 ;  /* 0x00000001ff007424 */ /* 0x000fe200078e00ff */
[----:B------:R-:W-:Y:S01]  /*8cd0*/  BSSY B0, `(.L_x_9079) ;  /* 0x0000034000007945 */ /* 0x000fe20003800000 */
[----:B---3--:R-:W-:Y:S02]  /*8ce0*/  IMAD.MOV.U32 R4, RZ, RZ, 0x7fc00000 ;  /* 0x7fc00000ff047424 */ /* 0x008fe400078e00ff */
        /* <DEDUP_REMOVED lines=37> */
.L_x_9082:
[----:B------:R-:W0:Y:S08]  /*8f40*/  MUFU.RCP R4, R0 ;  /* 0x0000000000047308 */ /* 0x000e300000001000 */
[----:B------:R-:W1:Y:S01]  /*8f50*/  MUFU.RCP R5, R6 ;  /* 0x0000000600057308 */ /* 0x000e620000001000 */
[----:B0-----:R-:W-:Y:S01]  /*8f60*/  FADD.FTZ R4, R4, -RZ ;  /* 0x800000ff04047221 */ /* 0x001fe20000010000 */
[----:B-1----:R-:W-:Y:S01]  /*8f70*/  FMUL.FTZ R5, RZ, R5 ;  /* 0x00000005ff057220 */ /* 0x002fe20000410000 */
[----:B------:R-:W-:Y:S06]  /*8f80*/  BRA `(.L_x_9080) ;  /* 0x0000000000207947 */ /* 0x000fec0003800000 */
.L_x_9081:
        /* <DEDUP_REMOVED lines=8> */
.L_x_9080:
[----:B------:R-:W-:Y:S05]  /*9010*/  BSYNC B0 ;  /* 0x0000000000007941 */ /* 0x000fea0003800000 */
.L_x_9079:
        /* <DEDUP_REMOVED lines=15> */
.L_x_9086:
[----:B------:R-:W0:Y:S02]  /*9110*/  F2I.S64.TRUNC R4, R4 ;  /* 0x0000000400047311 */ /* 0x000e24000020d900 */
[----:B0-----:R-:W-:-:S05]  /*9120*/  IMAD.MOV.U32 R3, RZ, RZ, R4 ;  /* 0x000000ffff037224 */ /* 0x001fca00078e0004 */
[----:B------:R0:W-:Y:S01]  /*9130*/  STG.E.U8 desc[UR36][R16.64], R3 ;  /* 0x0000000310007986 */ /* 0x0001e2000c101124 */
[----:B------:R-:W-:Y:S05]  /*9140*/  BRA `(.L_x_9088) ;  /* 0x0000000c00447947 */ /* 0x000fea0003800000 */
.L_x_9085:
        /* <DEDUP_REMOVED lines=9> */
.L_x_9090:
[----:B------:R-:W0:Y:S02]  /*91e0*/  F2I.FTZ.TRUNC.NTZ R3, R4 ;  /* 0x0000000400037305 */ /* 0x000e24000021f100 */
[----:B0-----:R0:W-:Y:S01]  /*91f0*/  STG.E desc[UR36][R16.64], R3 ;  /* 0x0000000310007986 */ /* 0x0011e2000c101924 */
[----:B------:R-:W-:Y:S05]  /*9200*/  BRA `(.L_x_9088) ;  /* 0x0000000c00147947 */ /* 0x000fea0003800000 */
.L_x_9089:
[----:B------:R-:W0:Y:S02]  /*9210*/  F2I.FTZ.TRUNC.NTZ R3, R4 ;  /* 0x0000000400037305 */ /* 0x000e24000021f100 */
[----:B0-----:R0:W-:Y:S01]  /*9220*/  STG.E.U16 desc[UR36][R16.64], R3 ;  /* 0x0000000310007986 */ /* 0x0011e2000c101524 */
[----:B------:R-:W-:Y:S05]  /*9230*/  BRA `(.L_x_9088) ;  /* 0x0000000c00087947 */ /* 0x000fea0003800000 */
.L_x_9084:
        /* <DEDUP_REMOVED lines=8> */
.L_x_9092:
[----:B------:R-:W-:-:S05]  /*92c0*/  F2FP.F16.F32.PACK_AB R4, RZ, R4 ;  /* 0x00000004ff04723e */ /* 0x000fca00000000ff */
[----:B------:R0:W-:Y:S01]  /*92d0*/  STG.E.U16 desc[UR36][R16.64], R4 ;  /* 0x0000000410007986 */ /* 0x0001e2000c101524 */
[----:B------:R-:W-:Y:S05]  /*92e0*/  BRA `(.L_x_9088) ;  /* 0x0000000800dc7947 */ /* 0x000fea0003800000 */
.L_x_9091:
        /* <DEDUP_REMOVED lines=8> */
.L_x_9094:
[----:B------:R-:W-:-:S05]  /*9370*/  F2FP.F16.F32.PACK_AB R5, R5, R4 ;  /* 0x000000040505723e */ /* 0x000fca00000000ff */
[----:B------:R0:W-:Y:S01]  /*9380*/  STG.E desc[UR36][R16.64], R5 ;  /* 0x0000000510007986 */ /* 0x0001e2000c101924 */
[----:B------:R-:W-:Y:S05]  /*9390*/  BRA `(.L_x_9088) ;  /* 0x0000000800b07947 */ /* 0x000fea0003800000 */
.L_x_9093:
[----:B------:R-:W-:-:S06]  /*93a0*/  FMUL.FTZ R2, R4, 1 ;  /* 0x3f80000004027820 */ /* 0x000fcc0000410000 */
[----:B------:R-:W0:Y:S02]  /*93b0*/  F2F.F64.F32 R2, R2 ;  /* 0x0000000200027310 */ /* 0x000e240000201800 */
[----:B0-----:R0:W-:Y:S01]  /*93c0*/  STG.E.64 desc[UR36][R16.64], R2 ;  /* 0x0000000210007986 */ /* 0x0011e2000c101b24 */
[----:B------:R-:W-:Y:S05]  /*93d0*/  BRA `(.L_x_9088) ;  /* 0x0000000800a07947 */ /* 0x000fea0003800000 */
.L_x_9083:
        /* <DEDUP_REMOVED lines=14> */
.L_x_9097:
[----:B------:R-:W-:Y:S01]  /*94c0*/  FMUL.FTZ R8, R4, 1 ;  /* 0x3f80000004087820 */ /* 0x000fe20000410000 */
[----:B------:R-:W-:-:S05]  /*94d0*/  FMUL.FTZ R10, R5, 1 ;  /* 0x3f800000050a7820 */ /* 0x000fca0000410000 */
[----:B------:R-:W-:Y:S08]  /*94e0*/  F2F.F64.F32 R8, R8 ;  /* 0x0000000800087310 */ /* 0x000ff00000201800 */
[----:B------:R-:W0:Y:S02]  /*94f0*/  F2F.F64.F32 R10, R10 ;  /* 0x0000000a000a7310 */ /* 0x000e240000201800 */
[----:B0-----:R0:W-:Y:S01]  /*9500*/  STG.E.128 desc[UR36][R16.64], R8 ;  /* 0x0000000810007986 */ /* 0x0011e2000c101d24 */
[----:B------:R-:W-:Y:S05]  /*9510*/  BRA `(.L_x_9088) ;  /* 0x0000000800507947 */ /* 0x000fea0003800000 */
.L_x_9096:
        /* <DEDUP_REMOVED lines=11> */
[----:B------:R-:W-:-:S10]  /*95d0*/  HFMA2.MMA R0, -RZ, RZ, 0, 7.569789886474609375e-06 ;  /* 0x0000007fff007435 */ /* 0x000fd400000001ff */
        /* <DEDUP_REMOVED lines=8> */
.L_x_9101:
[----:B------:R-:W-:Y:S05]  /*9660*/  BSYNC B0 ;  /* 0x0000000000007941 */ /* 0x000fea0003800000 */
.L_x_9100:
[----:B------:R-:W-:-:S05]  /*9670*/  LOP3.LUT R5, R0, R5, RZ, 0xfc, !PT ;  /* 0x0000000500057212 */ /* 0x000fca00078efcff */
[----:B------:R0:W-:Y:S01]  /*9680*/  STG.E.U8 desc[UR36][R16.64], R5 ;  /* 0x0000000510007986 */ /* 0x0001e2000c101124 */
[----:B------:R-:W-:Y:S05]  /*9690*/  BRA `(.L_x_9088) ;  /* 0x0000000400f07947 */ /* 0x000fea0003800000 */
.L_x_9099:
        /* <DEDUP_REMOVED lines=12> */
.L_x_9103:
[----:B------:R-:W-:Y:S01]  /*9760*/  IMAD.MOV.U32 R0, RZ, RZ, 0x7f ;  /* 0x0000007fff007424 */ /* 0x000fe200078e00ff */
[----:B------:R-:W-:-:S04]  /*9770*/  ISETP.GT.U32.AND P0, PT, R2, 0x7f800000, PT ;  /* 0x7f8000000200780c */ /* 0x000fc80003f04070 */
[----:B------:R-:W-:-:S09]  /*9780*/  SEL R0, R0, 0x7c, P0 ;  /* 0x0000007c00007807 */ /* 0x000fd20000000000 */
.L_x_9104:
[----:B------:R-:W-:Y:S05]  /*9790*/  BSYNC B0 ;  /* 0x0000000000007941 */ /* 0x000fea0003800000 */
.L_x_9102:
[----:B------:R-:W-:-:S04]  /*97a0*/  LOP3.LUT R4, R4, 0x80000000, RZ, 0xc0, !PT ;  /* 0x8000000004047812 */ /* 0x000fc800078ec0ff */
[----:B------:R-:W-:-:S04]  /*97b0*/  SHF.R.U32.HI R3, RZ, 0x18, R4 ;  /* 0x00000018ff037819 */ /* 0x000fc80000011604 */
[----:B------:R-:W-:-:S05]  /*97c0*/  LOP3.LUT R3, R0, R3, RZ, 0xfc, !PT ;  /* 0x0000000300037212 */ /* 0x000fca00078efcff */
[----:B------:R0:W-:Y:S01]  /*97d0*/  STG.E.U8 desc[UR36][R16.64], R3 ;  /* 0x0000000310007986 */ /* 0x0001e2000c101124 */
[----:B------:R-:W-:Y:S05]  /*97e0*/  BRA `(.L_x_9088) ;  /* 0x00000004009c7947 */ /* 0x000fea0003800000 */
.L_x_9098:
[----:B------:R-:W-:-:S05]  /*97f0*/  F2FP.BF16.F32.PACK_AB R4, RZ, R4 ;  /* 0x00000004ff04723e */ /* 0x000fca00000010ff */
[----:B------:R0:W-:Y:S01]  /*9800*/  STG.E.U16 desc[UR36][R16.64], R4 ;  /* 0x0000000410007986 */ /* 0x0001e2000c101524 */
[----:B------:R-:W-:Y:S05]  /*9810*/  BRA `(.L_x_9088) ;  /* 0x0000000400907947 */ /* 0x000fea0003800000 */
.L_x_9095:
        /* <DEDUP_REMOVED lines=11> */
.L_x_9107:
        /* <DEDUP_REMOVED lines=16> */
.L_x_9110:
[----:B------:R-:W-:-:S04]  /*99d0*/  LOP3.LUT R4, R4, 0x80000000, RZ, 0xc0, !PT ;  /* 0x8000000004047812 */ /* 0x000fc800078ec0ff */
[----:B------:R-:W-:-:S04]  /*99e0*/  SHF.R.U32.HI R3, RZ, 0x18, R4 ;  /* 0x00000018ff037819 */ /* 0x000fc80000011604 */
[----:B------:R-:W-:-:S04]  /*99f0*/  LOP3.LUT R0, R0, R3, RZ, 0xfc, !PT ;  /* 0x0000000300007212 */ /* 0x000fc800078efcff */
[----:B------:R-:W-:-:S07]  /*9a00*/  PRMT R8, R0, 0x7610, R8 ;  /* 0x0000761000087816 */ /* 0x000fce0000000008 */
.L_x_9109:
[----:B------:R-:W-:Y:S05]  /*9a10*/  BSYNC B0 ;  /* 0x0000000000007941 */ /* 0x000fea0003800000 */
.L_x_9108:
[----:B------:R0:W-:Y:S01]  /*9a20*/  STG.E.U8 desc[UR36][R16.64], R8 ;  /* 0x0000000810007986 */ /* 0x0001e2000c101124 */
[----:B------:R-:W-:Y:S05]  /*9a30*/  BRA `(.L_x_9088) ;  /* 0x0000000400087947 */ /* 0x000fea0003800000 */
.L_x_9106:
        /* <DEDUP_REMOVED lines=16> */
.L_x_9113:
[----:B------:R-:W-:-:S04]  /*9b40*/  LOP3.LUT R4, R4, 0x80000000, RZ, 0xc0, !PT ;  /* 0x8000000004047812 */ /* 0x000fc800078ec0ff */
[----:B------:R-:W-:-:S04]  /*9b50*/  SHF.R.U32.HI R3, RZ, 0x18, R4 ;  /* 0x00000018ff037819 */ /* 0x000fc80000011604 */
[----:B------:R-:W-:-:S04]  /*9b60*/  LOP3.LUT R0, R0, R3, RZ, 0xfc, !PT ;  /* 0x0000000300007212 */ /* 0x000fc800078efcff */
[----:B------:R-:W-:-:S07]  /*9b70*/  PRMT R8, R0, 0x7610, R8 ;  /* 0x0000761000087816 */ /* 0x000fce0000000008 */
.L_x_9112:
[----:B------:R-:W-:Y:S05]  /*9b80*/  BSYNC B0 ;  /* 0x0000000000007941 */ /* 0x000fea0003800000 */
.L_x_9111:
[----:B------:R2:W-:Y:S01]  /*9b90*/  STG.E.U8 desc[UR36][R16.64], R8 ;  /* 0x0000000810007986 */ /* 0x0005e2000c101124 */
[----:B------:R-:W-:Y:S05]  /*9ba0*/  BRA `(.L_x_9088) ;  /* 0x0000000000ac7947 */ /* 0x000fea0003800000 */
.L_x_9105:
        /* <DEDUP_REMOVED lines=21> */
.L_x_9087:
        /* <DEDUP_REMOVED lines=16> */
.L_x_9116:
[----:B------:R-:W-:Y:S05]  /*9e00*/  BRA `(.L_x_9088) ;  /* 0x0000000000147947 */ /* 0x000fea0003800000 */
.L_x_9115:
[----:B------:R-:W0:Y:S02]  /*9e10*/  F2I.U64.TRUNC R4, R4 ;  /* 0x0000000400047311 */ /* 0x000e24000020d800 */
[----:B0-----:R4:W-:Y:S01]  /*9e20*/  STG.E.64 desc[UR36][R16.64], R4 ;  /* 0x0000000410007986 */ /* 0x0019e2000c101b24 */
[----:B------:R-:W-:Y:S05]  /*9e30*/  BRA `(.L_x_9088) ;  /* 0x0000000000087947 */ /* 0x000fea0003800000 */
.L_x_9114:
[----:B------:R-:W0:Y:S02]  /*9e40*/  F2I.FTZ.U32.TRUNC.NTZ R3, R4 ;  /* 0x0000000400037305 */ /* 0x000e24000021f000 */
[----:B0-----:R3:W-:Y:S02]  /*9e50*/  STG.E desc[UR36][R16.64], R3 ;  /* 0x0000000310007986 */ /* 0x0017e4000c101924 */
.L_x_9088:
[----:B------:R-:W-:-:S07]  /*9e60*/  VIADD R19, R19, 0x80 ;  /* 0x0000008013137836 */ /* 0x000fce0000000000 */
.L_x_9047:
[----:B------:R-:W-:Y:S05]  /*9e70*/  BSYNC B7 ;  /* 0x0000000000077941 */ /* 0x000fea0003800000 */
.L_x_9046:
[----:B------:R-:W-:Y:S02]  /*9e80*/  ULDC UR4, c[0x0][0x210] ;  /* 0x0000840000047ab9 */ /* 0x000fe40000000800 */
[----:B------:R-:W-:-:S13]  /*9e90*/  ISETP.GE.AND P0, PT, R19, UR4, PT ;  /* 0x0000000413007c0c */ /* 0x000fda000bf06270 */
[----:B------:R-:W-:Y:S05]  /*9ea0*/  @P0 EXIT ;  /* 0x000000000000094d */ /* 0x000fea0003800000 */
        /* <DEDUP_REMOVED lines=303> */
.L_x_9117:
        /* <DEDUP_REMOVED lines=23> */
.L_x_9122:
[----:B------:R-:W2:Y:S01]  /*b310*/  LDG.E.U8 R2, desc[UR36][R4.64] ;  /* 0x0000002404027981 */ /* 0x000ea2000c1e1100 */
[----:B------:R-:W-:Y:S01]  /*b320*/  IMAD.MOV.U32 R3, RZ, RZ, RZ ;  /* 0x000000ffff037224 */ /* 0x000fe200078e00ff */
[----:B--2---:R-:W-:Y:S01]  /*b330*/  I2FP.F32.U32 R2, R2 ;  /* 0x0000000200027245 */ /* 0x004fe20000201000 */
[----:B------:R-:W-:Y:S06]  /*b340*/  BRA `(.L_x_9124) ;  /* 0x0000000c007c7947 */ /* 0x000fec0003800000 */
.L_x_9121:
        /* <DEDUP_REMOVED lines=10> */
.L_x_9126:
[----:B------:R-:W2:Y:S01]  /*b3f0*/  LDG.E R2, desc[UR36][R4.64] ;  /* 0x0000002404027981 */ /* 0x000ea2000c1e1900 */
[----:B------:R-:W-:Y:S01]  /*b400*/  IMAD.MOV.U32 R3, RZ, RZ, RZ ;  /* 0x000000ffff037224 */ /* 0x000fe200078e00ff */
[----:B--2---:R-:W-:Y:S01]  /*b410*/  I2FP.F32.S32 R2, R2 ;  /* 0x0000000200027245 */ /* 0x004fe20000201400 */
[----:B------:R-:W-:Y:S06]  /*b420*/  BRA `(.L_x_9124) ;  /* 0x0000000c00447947 */ /* 0x000fec0003800000 */
.L_x_9125:
[----:B------:R-:W2:Y:S01]  /*b430*/  LDG.E.U16 R2, desc[UR36][R4.64] ;  /* 0x0000002404027981 */ /* 0x000ea2000c1e1500 */
[----:B------:R-:W-:Y:S01]  /*b440*/  IMAD.MOV.U32 R3, RZ, RZ, RZ ;  /* 0x000000ffff037224 */ /* 0x000fe200078e00ff */
[----:B--2---:R-:W0:Y:S01]  /*b450*/  I2F.S16 R2, R2 ;  /* 0x0000000200027306 */ /* 0x004e220000101400 */
[----:B------:R-:W-:Y:S05]  /*b460*/  BRA `(.L_x_9124) ;  /* 0x0000000c00347947 */ /* 0x000fea0003800000 */
.L_x_9120:
        /* <DEDUP_REMOVED lines=9> */
.L_x_9128:
[----:B------:R-:W2:Y:S01]  /*b500*/  LDG.E.U16 R2, desc[UR36][R4.64] ;  /* 0x0000002404027981 */ /* 0x000ea2000c1e1500 */
[----:B------:R-:W-:Y:S02]  /*b510*/  IMAD.MOV.U32 R3, RZ, RZ, RZ ;  /* 0x000000ffff037224 */ /* 0x000fe400078e00ff */
[----:B--2---:R-:W-:Y:S01]  /*b520*/  HADD2.F32 R2, -RZ, R2.H0_H0 ;  /* 0x20000002ff027230 */ /* 0x004fe20000004100 */
[----:B------:R-:W-:Y:S06]  /*b530*/  BRA `(.L_x_9124) ;  /* 0x0000000c00007947 */ /* 0x000fec0003800000 */
.L_x_9127:
        /* <DEDUP_REMOVED lines=8> */
.L_x_9130:
[----:B------:R-:W2:Y:S02]  /*b5c0*/  LDG.E R2, desc[UR36][R4.64] ;  /* 0x0000002404027981 */ /* 0x000ea4000c1e1900 */
[--C-:B--2---:R-:W-:Y:S02]  /*b5d0*/  HADD2.F32 R3, -RZ, R2.reuse.H1_H1 ;  /* 0x30000002ff037230 */ /* 0x104fe40000004100 */
[----:B------:R-:W-:Y:S01]  /*b5e0*/  HADD2.F32 R2, -RZ, R2.H0_H0 ;  /* 0x20000002ff027230 */ /* 0x000fe20000004100 */
[----:B------:R-:W-:Y:S06]  /*b5f0*/  BRA `(.L_x_9124) ;  /* 0x0000000800d07947 */ /* 0x000fec0003800000 */
.L_x_9129:
        /* <DEDUP_REMOVED lines=8> */
.L_x_9119:
        /* <DEDUP_REMOVED lines=13> */
.L_x_9133:
        /* <DEDUP_REMOVED lines=10> */
.L_x_9132:
        /* <DEDUP_REMOVED lines=23> */
[----:B------:R-:W-:Y:S02]  /*b960*/  LOP3.LUT R5, R6, R3, RZ, 0x30, !PT ;  /* 0x0000000306057212 */ /* 0x000fe400078e30ff */
[----:B------:R-:W-:Y:S02]  /*b970*/  MOV R3, RZ ;  /* 0x000000ff00037202 */ /* 0x000fe40000000f00 */
[----:B------:R-:W-:Y:S01]  /*b980*/  LOP3.LUT R2, R5, 0x80000000, R2, 0xf8, !PT ;  /* 0x8000000005027812 */ /* 0x000fe200078ef802 */
[----:B------:R-:W-:Y:S06]  /*b990*/  BRA `(.L_x_9124) ;  /* 0x0000000400e87947 */ /* 0x000fec0003800000 */
.L_x_9135:
        /* <DEDUP_REMOVED lines=14> */
.L_x_9134:
[----:B------:R-:W2:Y:S01]  /*ba80*/  LDG.E.U16 R2, desc[UR36][R4.64] ;  /* 0x0000002404027981 */ /* 0x000ea2000c1e1500 */
[----:B------:R-:W-:Y:S02]  /*ba90*/  IMAD.MOV.U32 R3, RZ, RZ, RZ ;  /* 0x000000ffff037224 */ /* 0x000fe400078e00ff */
[----:B--2---:R-:W-:Y:S01]  /*baa0*/  IMAD.U32 R2, R2, 0x10000, RZ ;  /* 0x0001000002027824 */ /* 0x004fe200078e00ff */
[----:B------:R-:W-:Y:S06]  /*bab0*/  BRA `(.L_x_9124) ;  /* 0x0000000400a07947 */ /* 0x000fec0003800000 */
.L_x_9131:
        /* <DEDUP_REMOVED lines=12> */
.L_x_9138:
        /* <DEDUP_REMOVED lines=20> */
.L_x_9140:
[----:B------:R-:W-:Y:S05]  /*bcc0*/  BSYNC B0 ;  /* 0x0000000000007941 */ /* 0x000fea0003800000 */
.L_x_9139:
[----:B------:R-:W-:Y:S01]  /*bcd0*/  IMAD.SHL.U32 R2, R2, 0x100000, RZ ;  /* 0x0010000002027824 */ /* 0x000fe200078e00ff */
[----:B------:R-:W-:-:S04]  /*bce0*/  LEA R5, R0, 0x3b800000, 0x17 ;  /* 0x3b80000000057811 */ /* 0x000fc800078eb8ff */
[----:B------:R-:W-:Y:S01]  /*bcf0*/  LOP3.LUT R2, R5, R2, R6, 0xfe, !PT ;  /* 0x0000000205027212 */ /* 0x000fe200078efe06 */
[----:B------:R-:W-:Y:S06]  /*bd00*/  BRA `(.L_x_9124) ;  /* 0x00000004000c7947 */ /* 0x000fec0003800000 */
.L_x_9137:
        /* <DEDUP_REMOVED lines=20> */
.L_x_9142:
[----:B------:R-:W-:Y:S05]  /*be50*/  BSYNC B0 ;  /* 0x0000000000007941 */ /* 0x000fea0003800000 */
.L_x_9141:
[----:B------:R-:W-:Y:S01]  /*be60*/  IMAD.SHL.U32 R2, R2, 0x200000, RZ ;  /* 0x0020000002027824 */ /* 0x000fe200078e00ff */
[----:B------:R-:W-:-:S04]  /*be70*/  LEA R5, R0, 0x37800000, 0x17 ;  /* 0x3780000000057811 */ /* 0x000fc800078eb8ff */
[----:B------:R-:W-:Y:S01]  /*be80*/  LOP3.LUT R2, R5, R2, R6, 0xfe, !PT ;  /* 0x0000000205027212 */ /* 0x000fe200078efe06 */
[----:B------:R-:W-:Y:S06]  /*be90*/  BRA `(.L_x_9124) ;  /* 0x0000000000a87947 */ /* 0x000fec0003800000 */
.L_x_9136:
        /* <DEDUP_REMOVED lines=14> */
.L_x_9146:
[----:B------:R-:W-:Y:S05]  /*bf80*/  BSYNC B0 ;  /* 0x0000000000007941 */ /* 0x000fea0003800000 */
.L_x_9145:
[----:B------:R-:W-:Y:S01]  /*bf90*/  IMAD.MOV.U32 R3, RZ, RZ, RZ ;  /* 0x000000ffff037224 */ /* 0x000fe200078e00ff */
[----:B------:R-:W-:Y:S06]  /*bfa0*/  BRA `(.L_x_9124) ;  /* 0x0000000000647947 */ /* 0x000fec0003800000 */
.L_x_9123:
[----:B------:R-:W-:Y:S01]  /*bfb0*/  MOV R0, 0x0 ;  /* 0x0000000000007802 */ /* 0x000fe20000000f00 */
[----:B------:R-:W-:Y:S01]  /*bfc0*/  ULDC.64 UR4, c[0x4][0x148] ;  /* 0x0100520000047ab9 */ /* 0x000fe20000000a00 */
[----:B------:R-:W-:Y:S01]  /*bfd0*/  ULDC.64 UR6, c[0x4][0x58] ;  /* 0x0100160000067ab9 */ /* 0x000fe20000000a00 */
[----:B------:R-:W-:Y:S01]  /*bfe0*/  IMAD.U32 R4, RZ, RZ, UR4 ;  /* 0x00000004ff047e24 */ /* 0x000fe2000f8e00ff */
[----:B------:R0:W1:Y:S01]  /*bff0*/  LDC.64 R2, c[0x4][R0] ;  /* 0x0100000000027b82 */ /* 0x0000620000000a00 */
[----:B------:R-:W-:Y:S01]  /*c000*/  IMAD.U32 R5, RZ, RZ, UR5 ;  /* 0x00000005ff057e24 */ /* 0x000fe2000f8e00ff */
[----:B------:R-:W-:Y:S01]  /*c010*/  ULDC.64 UR4, c[0x4][0x150] ;  /* 0x0100540000047ab9 */ /* 0x000fe20000000a00 */
[----:B------:R-:W-:Y:S01]  /*c020*/  HFMA2.MMA R13, -RZ, RZ, 0, 0 ;  /* 0x00000000ff0d7435 */ /* 0x000fe200000001ff */
[----:B------:R-:W-:Y:S02]  /*c030*/  IMAD.U32 R6, RZ, RZ, UR4 ;  /* 0x00000004ff067e24 */ /* 0x000fe4000f8e00ff */
[----:B------:R-:W-:-:S02]  /*c040*/  IMAD.U32 R7, RZ, RZ, UR5 ;  /* 0x00000005ff077e24 */ /* 0x000fc4000f8e00ff */
[----:B------:R-:W-:Y:S02]  /*c050*/  IMAD.U32 R10, RZ, RZ, UR6 ;  /* 0x00000006ff0a7e24 */ /* 0x000fe4000f8e00ff */
[----:B------:R-:W-:Y:S02]  /*c060*/  IMAD.U32 R11, RZ, RZ, UR7 ;  /* 0x00000007ff0b7e24 */ /* 0x000fe4000f8e00ff */
[----:B------:R-:W-:Y:S02]  /*c070*/  IMAD.MOV.U32 R8, RZ, RZ, 0x4e ;  /* 0x0000004eff087424 */ /* 0x000fe400078e00ff */
[----:B0-----:R-:W-:-:S07]  /*c080*/  IMAD.MOV.U32 R12, RZ, RZ, 0x1 ;  /* 0x00000001ff0c7424 */ /* 0x001fce00078e00ff */
[----:B------:R-:W-:-:S07]  /*c090*/  LEPC R20, `(.L_x_9147) ;  /* 0x000000001014794e */ /* 0x000fce0000000000 */
[----:B-1----:R-:W-:Y:S05]  /*c0a0*/  CALL.ABS.NOINC R2 ;  /* 0x0000000002007343 */ /* 0x002fea0003c00000 */
.L_x_9147:
[----:B------:R-:W-:Y:S01]  /*c0b0*/  CS2R R2, SRZ ;  /* 0x0000000000027805 */ /* 0x000fe2000001ff00 */
[----:B------:R-:W-:Y:S06]  /*c0c0*/  BRA `(.L_x_9124) ;  /* 0x00000000001c7947 */ /* 0x000fec0003800000 */
.L_x_9144:
[----:B------:R-:W2:Y:S01]  /*c0d0*/  LDG.E.64 R4, desc[UR36][R4.64] ;  /* 0x0000002404047981 */ /* 0x000ea2000c1e1b00 */
[----:B------:R-:W-:Y:S01]  /*c0e0*/  IMAD.MOV.U32 R3, RZ, RZ, RZ ;  /* 0x000000ffff037224 */ /* 0x000fe200078e00ff */
[----:B--2---:R0:W1:Y:S01]  /*c0f0*/  I2F.U64 R2, R4 ;  /* 0x0000000400027312 */ /* 0x0040620000301000 */
[----:B------:R-:W-:Y:S05]  /*c100*/  BRA `(.L_x_9124) ;  /* 0x00000000000c7947 */ /* 0x000fea0003800000 */
.L_x_9143:
[----:B------:R-:W2:Y:S01]  /*c110*/  LDG.E R2, desc[UR36][R4.64] ;  /* 0x0000002404027981 */ /* 0x000ea2000c1e1900 */
[----:B------:R-:W-:Y:S01]  /*c120*/  IMAD.MOV.U32 R3, RZ, RZ, RZ ;  /* 0x000000ffff037224 */ /* 0x000fe200078e00ff */
[----:B--2---:R-:W-:-:S07]  /*c130*/  I2FP.F32.U32 R2, R2 ;  /* 0x0000000200027245 */ /* 0x004fce0000201000 */
.L_x_9124:
[----:B------:R-:W-:Y:S05]  /*c140*/  BSYNC B6 ;  /* 0x0000000000067941 */ /* 0x000fea0003800000 */
.L_x_9118:
        /* <DEDUP_REMOVED lines=41> */
.L_x_9151:
[----:B------:R-:W0:Y:S08]  /*c3e0*/  MUFU.RCP R4, R0 ;  /* 0x0000000000047308 */ /* 0x000e300000001000 */
[----:B------:R-:W1:Y:S01]  /*c3f0*/  MUFU.RCP R5, R6 ;  /* 0x0000000600057308 */ /* 0x000e620000001000 */
[----:B0-----:R-:W-:Y:S01]  /*c400*/  FADD.FTZ R4, R4, -RZ ;  /* 0x800000ff04047221 */ /* 0x001fe20000010000 */
[----:B-1----:R-:W-:Y:S01]  /*c410*/  FMUL.FTZ R5, RZ, R5 ;  /* 0x00000005ff057220 */ /* 0x002fe20000410000 */
[----:B------:R-:W-:Y:S06]  /*c420*/  BRA `(.L_x_9149) ;  /* 0x0000000000207947 */ /* 0x000fec0003800000 */
.L_x_9150:
        /* <DEDUP_REMOVED lines=8> */
.L_x_9149:
[----:B------:R-:W-:Y:S05]  /*c4b0*/  BSYNC B0 ;  /* 0x0000000000007941 */ /* 0x000fea0003800000 */
.L_x_9148:
        /* <DEDUP_REMOVED lines=15> */
.L_x_9155:
[----:B------:R-:W0:Y:S02]  /*c5b0*/  F2I.S64.TRUNC R4, R4 ;  /* 0x0000000400047311 */ /* 0x000e24000020d900 */
[----:B0-----:R-:W-:-:S05]  /*c5c0*/  IMAD.MOV.U32 R3, RZ, RZ, R4 ;  /* 0x000000ffff037224 */ /* 0x001fca00078e0004 */
[----:B------:R-:W-:Y:S01]  /*c5d0*/  STG.E.U8 desc[UR36][R16.64], R3 ;  /* 0x0000000310007986 */ /* 0x000fe2000c101124 */
[----:B------:R-:W-:Y:S05]  /*c5e0*/  EXIT ;  /* 0x000000000000794d */ /* 0x000fea0003800000 */
.L_x_9154:
        /* <DEDUP_REMOVED lines=9> */
.L_x_9158:
[----:B------:R-:W0:Y:S02]  /*c680*/  F2I.FTZ.TRUNC.NTZ R3, R4 ;  /* 0x0000000400037305 */ /* 0x000e24000021f100 */
[----:B0-----:R-:W-:Y:S01]  /*c690*/  STG.E desc[UR36][R16.64], R3 ;  /* 0x0000000310007986 */ /* 0x001fe2000c101924 */
[----:B------:R-:W-:Y:S05]  /*c6a0*/  EXIT ;  /* 0x000000000000794d */ /* 0x000fea0003800000 */
.L_x_9157:
[----:B------:R-:W0:Y:S02]  /*c6b0*/  F2I.FTZ.TRUNC.NTZ R3, R4 ;  /* 0x0000000400037305 */ /* 0x000e24000021f100 */
[----:B0-----:R-:W-:Y:S01]  /*c6c0*/  STG.E.U16 desc[UR36][R16.64], R3 ;  /* 0x0000000310007986 */ /* 0x001fe2000c101524 */
[----:B------:R-:W-:Y:S05]  /*c6d0*/  EXIT ;  /* 0x000000000000794d */ /* 0x000fea0003800000 */
.L_x_9153:
        /* <DEDUP_REMOVED lines=8> */
.L_x_9160:
[----:B------:R-:W-:-:S05]  /*c760*/  F2FP.F16.F32.PACK_AB R4, RZ, R4 ;  /* 0x00000004ff04723e */ /* 0x000fca00000000ff */
[----:B------:R-:W-:Y:S01]  /*c770*/  STG.E.U16 desc[UR36][R16.64], R4 ;  /* 0x0000000410007986 */ /* 0x000fe2000c101524 */
[----:B------:R-:W-:Y:S05]  /*c780*/  EXIT ;  /* 0x000000000000794d */ /* 0x000fea0003800000 */
.L_x_9159:
[----:B------:R-:W-:-:S13]  /*c790*/  ISETP.NE.AND P0, PT, R0, 0x7, PT ;  /* 0x000000070000780c */ /* 0x000fda0003f05270 */
[----:B------:R-:W-:Y:S05]  /*c7a0*/  @!P0 BRA `(.L_x_9161) ;  /* 0x0000000000248947 */ /* 0x000fea0003800000 */
[----:B------:R-:W-:-:S13]  /*c7b0*/  ISETP.NE.AND P0, PT, R0, 0x8, PT ;  /* 0x000000080000780c */ /* 0x000fda0003f05270 */
[----:B------:R-:W-:Y:S05]  /*c7c0*/  @!P0 BRA `(.L_x_9162) ;  /* 0x0000000000108947 */ /* 0x000fea0003800000 */
[----:B------:R-:W-:-:S13]  /*c7d0*/  ISETP.NE.AND P0, PT, R0, 0x9, PT ;  /* 0x000000090000780c */ /* 0x000fda0003f05270 */
[----:B------:R-:W-:Y:S05]  /*c7e0*/  @P0 BRA `(.L_x_9156) ;  /* 0x00000008006c0947 */ /* 0x000fea0003800000 */
[----:B------:R-:W-:Y:S01]  /*c7f0*/  STG.E.64 desc[UR36][R16.64], R4 ;  /* 0x0000000410007986 */ /* 0x000fe2000c101b24 */
[----:B------:R-:W-:Y:S05]  /*c800*/  EXIT ;  /* 0x000000000000794d */ /* 0x000fea0003800000 */
.L_x_9162:
[----:B------:R-:W-:-:S05]  /*c810*/  F2FP.F16.F32.PACK_AB R5, R5, R4 ;  /* 0x000000040505723e */ /* 0x000fca00000000ff */
[----:B------:R-:W-:Y:S01]  /*c820*/  STG.E desc[UR36][R16.64], R5 ;  /* 0x0000000510007986 */ /* 0x000fe2000c101924 */
[----:B------:R-:W-:Y:S05]  /*c830*/  EXIT ;  /* 0x000000000000794d */ /* 0x000fea0003800000 */
.L_x_9161:
[----:B------:R-:W-:-:S06]  /*c840*/  FMUL.FTZ R2, R4, 1 ;  /* 0x3f80000004027820 */ /* 0x000fcc0000410000 */
[----:B------:R-:W0:Y:S02]  /*c850*/  F2F.F64.F32 R2, R2 ;  /* 0x0000000200027310 */ /* 0x000e240000201800 */
[----:B0-----:R-:W-:Y:S01]  /*c860*/  STG.E.64 desc[UR36][R16.64], R2 ;  /* 0x0000000210007986 */ /* 0x001fe2000c101b24 */
[----:B------:R-:W-:Y:S05]  /*c870*/  EXIT ;  /* 0x000000000000794d */ /* 0x000fea0003800000 */
.L_x_9152:
        /* <DEDUP_REMOVED lines=12> */
[----:B------:R-:W-:Y:S01]  /*c940*/  STG.E.U8 desc[UR36][R16.64], R3 ;  /* 0x0000000310007986 */ /* 0x000fe2000c101124 */
[----:B------:R-:W-:Y:S05]  /*c950*/  EXIT ;  /* 0x000000000000794d */ /* 0x000fea0003800000 */
.L_x_9165:
[----:B------:R-:W-:Y:S01]  /*c960*/  FMUL.FTZ R8, R4, 1 ;  /* 0x3f80000004087820 */ /* 0x000fe20000410000 */
[----:B------:R-:W-:-:S05]  /*c970*/  FMUL.FTZ R10, R5, 1 ;  /* 0x3f800000050a7820 */ /* 0x000fca0000410000 */
[----:B------:R-:W-:Y:S08]  /*c980*/  F2F.F64.F32 R8, R8 ;  /* 0x0000000800087310 */ /* 0x000ff00000201800 */
[----:B------:R-:W0:Y:S02]  /*c990*/  F2F.F64.F32 R10, R10 ;  /* 0x0000000a000a7310 */ /* 0x000e240000201800 */
[----:B0-----:R-:W-:Y:S01]  /*c9a0*/  STG.E.128 desc[UR36][R16.64], R8 ;  /* 0x0000000810007986 */ /* 0x001fe2000c101d24 */
[----:B------:R-:W-:Y:S05]  /*c9b0*/  EXIT ;  /* 0x000000000000794d */ /* 0x000fea0003800000 */
.L_x_9164:
        /* <DEDUP_REMOVED lines=20> */
.L_x_9169:
[----:B------:R-:W-:Y:S05]  /*cb00*/  BSYNC B0 ;  /* 0x0000000000007941 */ /* 0x000fea0003800000 */
.L_x_9168:
[----:B------:R-:W-:-:S05]  /*cb10*/  LOP3.LUT R5, R0, R5, RZ, 0xfc, !PT ;  /* 0x0000000500057212 */ /* 0x000fca00078efcff */
[----:B------:R-:W-:Y:S01]  /*cb20*/  STG.E.U8 desc[UR36][R16.64], R5 ;  /* 0x0000000510007986 */ /* 0x000fe2000c101124 */
[----:B------:R-:W-:Y:S05]  /*cb30*/  EXIT ;  /* 0x000000000000794d */ /* 0x000fea0003800000 */
.L_x_9167:
        /* <DEDUP_REMOVED lines=12> */
.L_x_9171:
[----:B------:R-:W-:Y:S01]  /*cc00*/  IMAD.MOV.U32 R0, RZ, RZ, 0x7f ;  /* 0x0000007fff007424 */ /* 0x000fe200078e00ff */
[----:B------:R-:W-:-:S04]  /*cc10*/  ISETP.GT.U32.AND P0, PT, R2, 0x7f800000, PT ;  /* 0x7f8000000200780c */ /* 0x000fc80003f04070 */
[----:B------:R-:W-:-:S09]  /*cc20*/  SEL R0, R0, 0x7c, P0 ;  /* 0x0000007c00007807 */ /* 0x000fd20000000000 */
.L_x_9172:
[----:B------:R-:W-:Y:S05]  /*cc30*/  BSYNC B0 ;  /* 0x0000000000007941 */ /* 0x000fea0003800000 */
.L_x_9170:
[----:B------:R-:W-:-:S04]  /*cc40*/  LOP3.LUT R4, R4, 0x80000000, RZ, 0xc0, !PT ;  /* 0x8000000004047812 */ /* 0x000fc800078ec0ff */
[----:B------:R-:W-:-:S04]  /*cc50*/  SHF.R.U32.HI R3, RZ, 0x18, R4 ;  /* 0x00000018ff037819 */ /* 0x000fc80000011604 */
[----:B------:R-:W-:-:S05]  /*cc60*/  LOP3.LUT R3, R0, R3, RZ, 0xfc, !PT ;  /* 0x0000000300037212 */ /* 0x000fca00078efcff */
[----:B------:R-:W-:Y:S01]  /*cc70*/  STG.E.U8 desc[UR36][R16.64], R3 ;  /* 0x0000000310007986 */ /* 0x000fe2000c101124 */
[----:B------:R-:W-:Y:S05]  /*cc80*/  EXIT ;  /* 0x000000000000794d */ /* 0x000fea0003800000 */
.L_x_9166:
[----:B------:R-:W-:-:S05]  /*cc90*/  F2FP.BF16.F32.PACK_AB R4, RZ, R4 ;  /* 0x00000004ff04723e */ /* 0x000fca00000010ff */
[----:B------:R-:W-:Y:S01]  /*cca0*/  STG.E.U16 desc[UR36][R16.64], R4 ;  /* 0x0000000410007986 */ /* 0x000fe2000c101524 */
[----:B------:R-:W-:Y:S05]  /*ccb0*/  EXIT ;  /* 0x000000000000794d */ /* 0x000fea0003800000 */
.L_x_9163:
        /* <DEDUP_REMOVED lines=11> */
.L_x_9175:
        /* <DEDUP_REMOVED lines=16> */
.L_x_9178:
[----:B------:R-:W-:-:S04]  /*ce70*/  LOP3.LUT R4, R4, 0x80000000, RZ, 0xc0, !PT ;  /* 0x8000000004047812 */ /* 0x000fc800078ec0ff */
[----:B------:R-:W-:-:S04]  /*ce80*/  SHF.R.U32.HI R3, RZ, 0x18, R4 ;  /* 0x00000018ff037819 */ /* 0x000fc80000011604 */
[----:B------:R-:W-:-:S04]  /*ce90*/  LOP3.LUT R0, R0, R3, RZ, 0xfc, !PT ;  /* 0x0000000300007212 */ /* 0x000fc800078efcff */
[----:B------:R-:W-:-:S07]  /*cea0*/  PRMT R8, R0, 0x7610, R8 ;  /* 0x0000761000087816 */ /* 0x000fce0000000008 */
.L_x_9177:
[----:B------:R-:W-:Y:S05]  /*ceb0*/  BSYNC B0 ;  /* 0x0000000000007941 */ /* 0x000fea0003800000 */
.L_x_9176:
[----:B------:R-:W-:Y:S01]  /*cec0*/  STG.E.U8 desc[UR36][R16.64], R8 ;  /* 0x0000000810007986 */ /* 0x000fe2000c101124 */
[----:B------:R-:W-:Y:S05]  /*ced0*/  EXIT ;  /* 0x000000000000794d */ /* 0x000fea0003800000 */
.L_x_9174:
        /* <DEDUP_REMOVED lines=16> */
.L_x_9181:
[----:B------:R-:W-:-:S04]  /*cfe0*/  LOP3.LUT R4, R4, 0x80000000, RZ, 0xc0, !PT ;  /* 0x8000000004047812 */ /* 0x000fc800078ec0ff */
[----:B------:R-:W-:-:S04]  /*cff0*/  SHF.R.U32.HI R3, RZ, 0x18, R4 ;  /* 0x00000018ff037819 */ /* 0x000fc80000011604 */
[----:B------:R-:W-:-:S04]  /*d000*/  LOP3.LUT R0, R0, R3, RZ, 0xfc, !PT ;  /* 0x0000000300007212 */ /* 0x000fc800078efcff */
[----:B------:R-:W-:-:S07]  /*d010*/  PRMT R8, R0, 0x7610, R8 ;  /* 0x0000761000087816 */ /* 0x000fce0000000008 */
.L_x_9180:
[----:B------:R-:W-:Y:S05]  /*d020*/  BSYNC B0 ;  /* 0x0000000000007941 */ /* 0x000fea0003800000 */
.L_x_9179:
[----:B------:R-:W-:Y:S01]  /*d030*/  STG.E.U8 desc[UR36][R16.64], R8 ;  /* 0x0000000810007986 */ /* 0x000fe2000c101124 */
[----:B------:R-:W-:Y:S05]  /*d040*/  EXIT ;  /* 0x000000000000794d */ /* 0x000fea0003800000 */
.L_x_9173:
        /* <DEDUP_REMOVED lines=21> */
.L_x_9156:
        /* <DEDUP_REMOVED lines=16> */
.L_x_9184:
[----:B------:R-:W-:Y:S05]  /*d2a0*/  EXIT ;  /* 0x000000000000794d */ /* 0x000fea0003800000 */
.L_x_9183:
[----:B------:R-:W0:Y:S02]  /*d2b0*/  F2I.U64.TRUNC R4, R4 ;  /* 0x0000000400047311 */ /* 0x000e24000020d800 */
[----:B0-----:R-:W-:Y:S01]  /*d2c0*/  STG.E.64 desc[UR36][R16.64], R4 ;  /* 0x0000000410007986 */ /* 0x001fe2000c101b24 */
[----:B------:R-:W-:Y:S05]  /*d2d0*/  EXIT ;  /* 0x000000000000794d */ /* 0x000fea0003800000 */
.L_x_9182:
[----:B------:R-:W0:Y:S02]  /*d2e0*/  F2I.FTZ.U32.TRUNC.NTZ R3, R4 ;  /* 0x0000000400037305 */ /* 0x000e24000021f000 */
[----:B0-----:R-:W-:Y:S01]  /*d2f0*/  STG.E desc[UR36][R16.64], R3 ;  /* 0x0000000310007986 */ /* 0x001fe2000c101924 */
[----:B------:R-:W-:Y:S05]  /*d300*/  EXIT ;  /* 0x000000000000794d */ /* 0x000fea0003800000 */
.L_x_9185:
        /* <DEDUP_REMOVED lines=15> */
.L_x_19652:


//--------------------- .text._ZN2at6native27unrolled_elementwise_kernelIZZZNS0_22reciprocal_kernel_cudaERNS_18TensorIteratorBaseEENKUlvE_clEvENKUlvE2_clEvEUlN3c107complexIfEEE_St5arrayIPcLm2EELi4E23TrivialOffsetCalculatorILi1EjESE_NS0_6memory12LoadWithCastILi1EEENSF_13StoreWithCastILi1EEEEEviT_T0_T2_T3_T4_T5_ --------------------------
	.section	.text._ZN2at6native27unrolled_elementwise_kernelIZZZNS0_22reciprocal_kernel_cudaERNS_18TensorIteratorBaseEENKUlvE_clEvENKUlvE2_clEvEUlN3c107complexIfEEE_St5arrayIPcLm2EELi4E23TrivialOffsetCalculatorILi1EjESE_NS0_6memory12LoadWithCastILi1EEENSF_13StoreWithCastILi1EEEEEviT_T0_T2_T3_T4_T5_,"ax",@progbits
	.align	128
        .global         _ZN2at6native27unrolled_elementwise_kernelIZZZNS0_22reciprocal_kernel_cudaERNS_18TensorIteratorBaseEENKUlvE_clEvENKUlvE2_clEvEUlN3c107complexIfEEE_St5arrayIPcLm2EELi4E23TrivialOffsetCalculatorILi1EjESE_NS0_6memory12LoadWithCastILi1EEENSF_13StoreWithCastILi1EEEEEviT_T0_T2_T3_T4_T5_
        .type           _ZN2at6native27unrolled_elementwise_kernelIZZZNS0_22reciprocal_kernel_cudaERNS_18TensorIteratorBaseEENKUlvE_clEvENKUlvE2_clEvEUlN3c107complexIfEEE_St5arrayIPcLm2EELi4E23TrivialOffsetCalculatorILi1EjESE_NS0_6memory12LoadWithCastILi1EEENSF_13StoreWithCastILi1EEEEEviT_T0_T2_T3_T4_T5_,@function
        .size           _ZN2at6native27unrolled_elementwise_kernelIZZZNS0_22reciprocal_kernel_cudaERNS_18TensorIteratorBaseEENKUlvE_clEvENKUlvE2_clEvEUlN3c107complexIfEEE_St5arrayIPcLm2EELi4E23TrivialOffsetCalculatorILi1EjESE_NS0_6memory12LoadWithCastILi1EEENSF_13StoreWithCastILi1EEEEEviT_T0_T2_T3_T4_T5_,(.L_x_19653 - _ZN2at6native27unrolled_elementwise_kernelIZZZNS0_22reciprocal_kernel_cudaERNS_18TensorIteratorBaseEENKUlvE_clEvENKUlvE2_clEvEUlN3c107complexIfEEE_St5arrayIPcLm2EELi4E23TrivialOffsetCalculatorILi1EjESE_NS0_6memory12LoadWithCastILi1EEENSF_13StoreWithCastILi1EEEEEviT_T0_T2_T3_T4_T5_)
        .other          _ZN2at6native27unrolled_elementwise_kernelIZZZNS0_22reciprocal_kernel_cudaERNS_18TensorIteratorBaseEENKUlvE_clEvENKUlvE2_clEvEUlN3c107complexIfEEE_St5arrayIPcLm2EELi4E23TrivialOffsetCalculatorILi1EjESE_NS0_6memory12LoadWithCastILi1EEENSF_13StoreWithCastILi1EEEEEviT_T0_T2_T3_T4_T5_,@"STO_CUDA_ENTRY STV_DEFAULT"
_ZN2at6native27unrolled_elementwise_kernelIZZZNS0_22reciprocal_kernel_cudaERNS_18TensorIteratorBaseEENKUlvE_clEvENKUlvE2_clEvEUlN3c107complexIfEEE_St5arrayIPcLm2EELi4E23TrivialOffsetCalculatorILi1EjESE_NS0_6memory12LoadWithCastILi1EEENSF_13StoreWithCastILi1EEEEEviT_T0_T2_T3_T4_T5_:
.text._ZN2at6native27unrolled_elementwise_kernelIZZZNS0_22reciprocal_kernel_cudaERNS_18TensorIteratorBaseEENKUlvE_clEvENKUlvE2_clEvEUlN3c107complexIfEEE_St5arrayIPcLm2EELi4E23TrivialOffsetCalculatorILi1EjESE_NS0_6memory12LoadWithCastILi1EEENSF_13StoreWithCastILi1EEEEEviT_T0_T2_T3_T4_T5_:
[----:B------:R-:W0:Y:S01]  /*0000*/  LDC R1, c[0x0][0x28] ;  /* 0x00000a00ff017b82 */ /* 0x000e220000000800 */
[----:B------:R-:W1:Y:S07]  /*0010*/  S2R R28, SR_CTAID.X ;  /* 0x00000000001c7919 */ /* 0x000e6e0000002500 */
[----:B------:R-:W1:Y:S01]  /*0020*/  LDC R0, c[0x0][0x210] ;  /* 0x00008400ff007b82 */ /* 0x000e620000000800 */
[----:B------:R-:W-:Y:S01]  /*0030*/  ULDC.64 UR36, c[0x0][0x208] ;  /* 0x0000820000247ab9 */ /* 0x000fe20000000a00 */
[----:B------:R-:W-:Y:S01]  /*0040*/  BSSY B7, `(.L_x_9186) ;  /* 0x0000104000077945 */ /* 0x000fe20003800000 */
[----:B------:R-:W2:Y:S01]  /*0050*/  S2R R26, SR_TID.X ;  /* 0x00000000001a7919 */ /* 0x000ea20000002100 */
[----:B------:R-:W-:Y:S01]  /*0060*/  IMAD.MOV.U32 R17, RZ, RZ, RZ ;  /* 0x000000ffff117224 */ /* 0x000fe200078e00ff */
[----:B------:R-:W-:-:S03]  /*0070*/  CS2R R18, SRZ ;  /* 0x0000000000127805 */ /* 0x000fc6000001ff00 */
[----:B------:R-:W3:Y:S01]  /*0080*/  LDC.U8 R27, c[0x0][0x22c] ;  /* 0x00008b00ff1b7b82 */ /* 0x000ee20000000000 */
[----:B-1----:R-:W-:-:S05]  /*0090*/  IMAD R22, R28, -0x200, R0 ;  /* 0xfffffe001c167824 */ /* 0x002fca00078e0200 */
[----:B--2---:R-:W-:-:S13]  /*00a0*/  ISETP.GE.AND P0, PT, R26, R22, PT ;  /* 0x000000161a00720c */ /* 0x004fda0003f06270 */
[----:B0--3--:R-:W-:Y:S05]  /*00b0*/  @P0 BRA `(.L_x_9187) ;  /* 0x0000000c00f00947 */ /* 0x009fea0003800000 */
[----:B------:R-:W0:Y:S01]  /*00c0*/  LDC.64 R2, c[0x0][0x220] ;  /* 0x00008800ff027b82 */ /* 0x000e220000000a00 */
        /* <DEDUP_REMOVED lines=20> */
[----:B--2---:R4:W0:Y:S01]  /*0210*/  I2F.S16 R18, R2 ;  /* 0x0000000200127306 */ /* 0x0048220000101400 */
[----:B------:R-:W-:Y:S05]  /*0220*/  BRA `(.L_x_9194) ;  /* 0x0000000c008c7947 */ /* 0x000fea0003800000 */
.L_x_9192:
[----:B------:R-:W2:Y:S01]  /*0230*/  LDG.E.U8 R2, desc[UR36][R2.64] ;  /* 0x0000002402027981 */ /* 0x000ea2000c1e1100 */
[----:B------:R-:W-:Y:S01]  /*0240*/  IMAD.MOV.U32 R19, RZ, RZ, RZ ;  /* 0x000000ffff137224 */ /* 0x000fe200078e00ff */
[----:B--2---:R-:W-:Y:S01]  /*0250*/  I2FP.F32.U32 R18, R2 ;  /* 0x0000000200127245 */ /* 0x004fe20000201000 */
[----:B------:R-:W-:Y:S06]  /*0260*/  BRA `(.L_x_9194) ;  /* 0x0000000c007c7947 */ /* 0x000fec0003800000 */
.L_x_9191:
        /* <DEDUP_REMOVED lines=8> */
[----:B--2---:R0:W1:Y:S01]  /*02f0*/  I2F.S64 R18, R2 ;  /* 0x0000000200127312 */ /* 0x0040620000301400 */
[----:B------:R-:W-:Y:S05]  /*0300*/  BRA `(.L_x_9194) ;  /* 0x0000000c00547947 */ /* 0x000fea0003800000 */
.L_x_9196:
[----:B------:R-:W2:Y:S01]  /*0310*/  LDG.E R2, desc[UR36][R2.64] ;  /* 0x0000002402027981 */ /* 0x000ea2000c1e1900 */
[----:B------:R-:W-:Y:S01]  /*0320*/  IMAD.MOV.U32 R19, RZ, RZ, RZ ;  /* 0x000000ffff137224 */ /* 0x000fe200078e00ff */
[----:B--2---:R-:W-:Y:S01]  /*0330*/  I2FP.F32.S32 R18, R2 ;  /* 0x0000000200127245 */ /* 0x004fe20000201400 */
[----:B------:R-:W-:Y:S06]  /*0340*/  BRA `(.L_x_9194) ;  /* 0x0000000c00447947 */ /* 0x000fec0003800000 */
.L_x_9195:
[----:B------:R-:W2:Y:S01]  /*0350*/  LDG.E.U16 R2, desc[UR36][R2.64] ;  /* 0x0000002402027981 */ /* 0x000ea2000c1e1500 */
[----:B------:R-:W-:Y:S01]  /*0360*/  IMAD.MOV.U32 R19, RZ, RZ, RZ ;  /* 0x000000ffff137224 */ /* 0x000fe200078e00ff */
[----:B--2---:R2:W3:Y:S01]  /*0370*/  I2F.S16 R18, R2 ;  /* 0x0000000200127306 */ /* 0x0044e20000101400 */
[----:B------:R-:W-:Y:S05]  /*0380*/  BRA `(.L_x_9194) ;  /* 0x0000000c00347947 */ /* 0x000fea0003800000 */
.L_x_9190:
        /* <DEDUP_REMOVED lines=9> */
.L_x_9198:
[----:B------:R-:W2:Y:S01]  /*0420*/  LDG.E.U16 R2, desc[UR36][R2.64] ;  /* 0x0000002402027981 */ /* 0x000ea2000c1e1500 */
[----:B------:R-:W-:Y:S02]  /*0430*/  IMAD.MOV.U32 R19, RZ, RZ, RZ ;  /* 0x000000ffff137224 */ /* 0x000fe400078e00ff */
[----:B--2---:R-:W-:Y:S01]  /*0440*/  HADD2.F32 R18, -RZ, R2.H0_H0 ;  /* 0x20000002ff127230 */ /* 0x004fe20000004100 */
[----:B------:R-:W-:Y:S06]  /*0450*/  BRA `(.L_x_9194) ;  /* 0x0000000c00007947 */ /* 0x000fec0003800000 */
.L_x_9197:
        /* <DEDUP_REMOVED lines=8> */
.L_x_9200:
[----:B------:R-:W2:Y:S02]  /*04e0*/  LDG.E R2, desc[UR36][R2.64] ;  /* 0x0000002402027981 */ /* 0x000ea4000c1e1900 */
[--C-:B--2---:R-:W-:Y:S02]  /*04f0*/  HADD2.F32 R19, -RZ, R2.reuse.H1_H1 ;  /* 0x30000002ff137230 */ /* 0x104fe40000004100 */
[----:B------:R-:W-:Y:S01]  /*0500*/  HADD2.F32 R18, -RZ, R2.H0_H0 ;  /* 0x20000002ff127230 */ /* 0x000fe20000004100 */
[----:B------:R-:W-:Y:S06]  /*0510*/  BRA `(.L_x_9194) ;  /* 0x0000000800d07947 */ /* 0x000fec0003800000 */
.L_x_9199:
        /* <DEDUP_REMOVED lines=8> */
.L_x_9189:
        /* <DEDUP_REMOVED lines=13> */
.L_x_9203:
        /* <DEDUP_REMOVED lines=10> */
.L_x_9202:
        /* <DEDUP_REMOVED lines=8> */
[----:B------:R-:W-:Y:S02]  /*0790*/  IMAD.MOV.U32 R19, RZ, RZ, RZ ;  /* 0x000000ffff137224 */ /* 0x000fe400078e00ff */
        /* <DEDUP_REMOVED lines=8> */
[----:B------:R-:W-:Y:S01]  /*0820*/  SEL R5, R4, RZ, P0 ;  /* 0x000000ff04057207 */ /* 0x000fe20000000000 */
[----:B------:R-:W-:-:S04]  /*0830*/  VIADD R4, R0, 0x1000000 ;  /* 0x0100000000047836 */ /* 0x000fc80000000000 */
[----:B------:R-:W-:Y:S01]  /*0840*/  IMAD R6, R5, R6, 0x3c000000 ;  /* 0x3c00000005067424 */ /* 0x000fe200078e0206 */
[----:B------:R-:W-:Y:S02]  /*0850*/  SHF.L.U32 R5, R0, R5, RZ ;  /* 0x0000000500057219 */ /* 0x000fe400000006ff */
[----:B------:R-:W-:Y:S02]  /*0860*/  SHF.R.S32.HI R4, RZ, 0x8, R4 ;  /* 0x00000008ff047819 */ /* 0x000fe40000011404 */
[----:B------:R-:W-:-:S04]  /*0870*/  LEA.HI R5, R5, R6, RZ, 0x1c ;  /* 0x0000000605057211 */ /* 0x000fc800078fe0ff */
[----:B------:R-:W-:-:S04]  /*0880*/  LOP3.LUT R5, R5, 0x7f800000, R4, 0xf8, !PT ;  /* 0x7f80000005057812 */ /* 0x000fc800078ef804 */
[----:B------:R-:W-:-:S04]  /*0890*/  LOP3.LUT R5, R5, R2, RZ, 0x30, !PT ;  /* 0x0000000205057212 */ /* 0x000fc800078e30ff */
[----:B------:R-:W-:Y:S01]  /*08a0*/  LOP3.LUT R18, R5, 0x80000000, R18, 0xf8, !PT ;  /* 0x8000000005127812 */ /* 0x000fe200078ef812 */
[----:B------:R-:W-:Y:S06]  /*08b0*/  BRA `(.L_x_9194) ;  /* 0x0000000400e87947 */ /* 0x000fec0003800000 */
.L_x_9205:
        /* <DEDUP_REMOVED lines=14> */
.L_x_9204:
[----:B------:R-:W2:Y:S01]  /*09a0*/  LDG.E.U16 R2, desc[UR36][R2.64] ;  /* 0x0000002402027981 */ /* 0x000ea2000c1e1500 */
[----:B------:R-:W-:Y:S02]  /*09b0*/  IMAD.MOV.U32 R19, RZ, RZ, RZ ;  /* 0x000000ffff137224 */ /* 0x000fe400078e00ff */
[----:B--2---:R-:W-:Y:S01]  /*09c0*/  IMAD.U32 R18, R2, 0x10000, RZ ;  /* 0x0001000002127824 */ /* 0x004fe200078e00ff */
[----:B------:R-:W-:Y:S06]  /*09d0*/  BRA `(.L_x_9194) ;  /* 0x0000000400a07947 */ /* 0x000fec0003800000 */
.L_x_9201:
        /* <DEDUP_REMOVED lines=12> */
.L_x_9208:
        /* <DEDUP_REMOVED lines=20> */
.L_x_9210:
[----:B------:R-:W-:Y:S05]  /*0be0*/  BSYNC B0 ;  /* 0x0000000000007941 */ /* 0x000fea0003800000 */
.L_x_9209:
[----:B------:R-:W-:Y:S01]  /*0bf0*/  IMAD.SHL.U32 R2, R2, 0x100000, RZ ;  /* 0x0010000002027824 */ /* 0x000fe200078e00ff */
[----:B------:R-:W-:-:S04]  /*0c00*/  LEA R3, R0, 0x3b800000, 0x17 ;  /* 0x3b80000000037811 */ /* 0x000fc800078eb8ff */
[----:B------:R-:W-:Y:S01]  /*0c10*/  LOP3.LUT R18, R3, R2, R18, 0xfe, !PT ;  /* 0x0000000203127212 */ /* 0x000fe200078efe12 */
[----:B------:R-:W-:Y:S06]  /*0c20*/  BRA `(.L_x_9194) ;  /* 0x00000004000c7947 */ /* 0x000fec0003800000 */
.L_x_9207:
        /* <DEDUP_REMOVED lines=20> */
.L_x_9212:
[----:B------:R-:W-:Y:S05]  /*0d70*/  BSYNC B0 ;  /* 0x0000000000007941 */ /* 0x000fea0003800000 */
.L_x_9211:
[----:B------:R-:W-:Y:S01]  /*0d80*/  IMAD.SHL.U32 R2, R2, 0x200000, RZ ;  /* 0x0020000002027824 */ /* 0x000fe200078e00ff */
[----:B------:R-:W-:-:S04]  /*0d90*/  LEA R3, R0, 0x37800000, 0x17 ;  /* 0x3780000000037811 */ /* 0x000fc800078eb8ff */
[----:B------:R-:W-:Y:S01]  /*0da0*/  LOP3.LUT R18, R3, R2, R18, 0xfe, !PT ;  /* 0x0000000203127212 */ /* 0x000fe200078efe12 */
[----:B------:R-:W-:Y:S06]  /*0db0*/  BRA `(.L_x_9194) ;  /* 0x0000000000a87947 */ /* 0x000fec0003800000 */
.L_x_9206:
        /* <DEDUP_REMOVED lines=14> */
.L_x_9216:
[----:B------:R-:W-:Y:S05]  /*0ea0*/  BSYNC B0 ;  /* 0x0000000000007941 */ /* 0x000fea0003800000 */
.L_x_9215:
[----:B------:R-:W-:Y:S01]  /*0eb0*/  IMAD.MOV.U32 R19, RZ, RZ, RZ ;  /* 0x000000ffff137224 */ /* 0x000fe200078e00ff */
[----:B------:R-:W-:Y:S06]  /*0ec0*/  BRA `(.L_x_9194) ;  /* 0x0000000000647947 */ /* 0x000fec0003800000 */
.L_x_9193:
        /* <DEDUP_REMOVED lines=16> */
.L_x_9217:
[----:B------:R-:W-:Y:S01]  /*0fd0*/  CS2R R18, SRZ ;  /* 0x0000000000127805 */ /* 0x000fe2000001ff00 */
[----:B------:R-:W-:Y:S06]  /*0fe0*/  BRA `(.L_x_9194) ;  /* 0x00000000001c7947 */ /* 0x000fec0003800000 */
.L_x_9214:
[----:B------:R-:W2:Y:S01]  /*0ff0*/  LDG.E.64 R2, desc[UR36][R2.64] ;  /* 0x0000002402027981 */ /* 0x000ea2000c1e1b00 */
[----:B------:R-:W-:Y:S01]  /*1000*/  IMAD.MOV.U32 R19, RZ, RZ, RZ ;  /* 0x000000ffff137224 */ /* 0x000fe200078e00ff */
[----:B--2---:R0:W1:Y:S01]  /*1010*/  I2F.U64 R18, R2 ;  /* 0x0000000200127312 */ /* 0x0040620000301000 */
[----:B------:R-:W-:Y:S05]  /*1020*/  BRA `(.L_x_9194) ;  /* 0x00000000000c7947 */ /* 0x000fea0003800000 */
.L_x_9213:
[----:B------:R-:W2:Y:S01]  /*1030*/  LDG.E R2, desc[UR36][R2.64] ;  /* 0x0000002402027981 */ /* 0x000ea2000c1e1900 */
[----:B------:R-:W-:Y:S01]  /*1040*/  IMAD.MOV.U32 R19, RZ, RZ, RZ ;  /* 0x000000ffff137224 */ /* 0x000fe200078e00ff */
[----:B--2---:R-:W-:-:S07]  /*1050*/  I2FP.F32.U32 R18, R2 ;  /* 0x0000000200127245 */ /* 0x004fce0000201000 */
.L_x_9194:
[----:B------:R-:W-:Y:S05]  /*1060*/  BSYNC B6 ;  /* 0x0000000000067941 */ /* 0x000fea0003800000 */
.L_x_9188:
[----:B------:R-:W-:-:S07]  /*1070*/  VIADD R26, R26, 0x80 ;  /* 0x000000801a1a7836 */ /* 0x000fce0000000000 */
.L_x_9187:
[----:B------:R-:W-:Y:S05]  /*1080*/  BSYNC B7 ;  /* 0x0000000000077941 */ /* 0x000fea0003800000 */
.L_x_9186:
[----:B------:R-:W-:Y:S01]  /*1090*/  ISETP.GE.AND P0, PT, R26, R22, PT ;  /* 0x000000161a00720c */ /* 0x000fe20003f06270 */
[----:B------:R-:W-:Y:S01]  /*10a0*/  BSSY B7, `(.L_x_9218) ;  /* 0x0000100000077945 */ /* 0x000fe20003800000 */
[----:B------:R-:W-:-:S11]  /*10b0*/  IMAD.MOV.U32 R16, RZ, RZ, RZ ;  /* 0x000000ffff107224 */ /* 0x000fd600078e00ff */
        /* <DEDUP_REMOVED lines=22> */
[----:B--2---:R0:W2:Y:S01]  /*1220*/  I2F.S16 R16, R2 ;  /* 0x0000000200107306 */ /* 0x0040a20000101400 */
[----:B------:R-:W-:Y:S05]  /*1230*/  BRA `(.L_x_9226) ;  /* 0x0000000c00907947 */ /* 0x000fea0003800000 */
.L_x_9224:
[----:B------:R-:W2:Y:S01]  /*1240*/  LDG.E.U8 R2, desc[UR36][R2.64] ;  /* 0x0000002402027981 */ /* 0x000ea2000c1e1100 */
[----:B------:R-:W-:Y:S01]  /*1250*/  IMAD.MOV.U32 R17, RZ, RZ, RZ ;  /* 0x000000ffff117224 */ /* 0x000fe200078e00ff */
[----:B--2---:R-:W-:Y:S01]  /*1260*/  I2FP.F32.U32 R16, R2 ;  /* 0x0000000200107245 */ /* 0x004fe20000201000 */
[----:B------:R-:W-:Y:S06]  /*1270*/  BRA `(.L_x_9226) ;  /* 0x0000000c00807947 */ /* 0x000fec0003800000 */
.L_x_9223:
        /* <DEDUP_REMOVED lines=8> */
[----:B--2---:R0:W2:Y:S01]  /*1300*/  I2F.S64 R16, R2 ;  /* 0x0000000200107312 */ /* 0x0040a20000301400 */
[----:B------:R-:W-:Y:S05]  /*1310*/  BRA `(.L_x_9226) ;  /* 0x0000000c00587947 */ /* 0x000fea0003800000 */
.L_x_9228:
[----:B------:R-:W2:Y:S01]  /*1320*/  LDG.E R2, desc[UR36][R2.64] ;  /* 0x0000002402027981 */ /* 0x000ea2000c1e1900 */
[----:B------:R-:W-:Y:S01]  /*1330*/  IMAD.MOV.U32 R17, RZ, RZ, RZ ;  /* 0x000000ffff117224 */ /* 0x000fe200078e00ff */
[----:B--2---:R-:W-:Y:S01]  /*1340*/  I2FP.F32.S32 R16, R2 ;  /* 0x0000000200107245 */ /* 0x004fe20000201400 */
[----:B------:R-:W-:Y:S06]  /*1350*/  BRA `(.L_x_9226) ;  /* 0x0000000c00487947 */ /* 0x000fec0003800000 */
.L_x_9227:
[----:B------:R-:W2:Y:S01]  /*1360*/  LDG.E.U16 R2, desc[UR36][R2.64] ;  /* 0x0000002402027981 */ /* 0x000ea2000c1e1500 */
[----:B------:R-:W-:Y:S01]  /*1370*/  IMAD.MOV.U32 R17, RZ, RZ, RZ ;  /* 0x000000ffff117224 */ /* 0x000fe200078e00ff */
[----:B--2---:R4:W0:Y:S01]  /*1380*/  I2F.S16 R16, R2 ;  /* 0x0000000200107306 */ /* 0x0048220000101400 */
[----:B------:R-:W-:Y:S05]  /*1390*/  BRA `(.L_x_9226) ;  /* 0x0000000c00387947 */ /* 0x000fea0003800000 */
.L_x_9222:
        /* <DEDUP_REMOVED lines=9> */
.L_x_9230:
[----:B------:R-:W2:Y:S01]  /*1430*/  LDG.E.U16 R2, desc[UR36][R2.64] ;  /* 0x0000002402027981 */ /* 0x000ea2000c1e1500 */
[----:B------:R-:W-:Y:S02]  /*1440*/  IMAD.MOV.U32 R17, RZ, RZ, RZ ;  /* 0x000000ffff117224 */ /* 0x000fe400078e00ff */
[----:B--2---:R-:W-:Y:S01]  /*1450*/  HADD2.F32 R16, -RZ, R2.H0_H0 ;  /* 0x20000002ff107230 */ /* 0x004fe20000004100 */
[----:B------:R-:W-:Y:S06]  /*1460*/  BRA `(.L_x_9226) ;  /* 0x0000000c00047947 */ /* 0x000fec0003800000 */
.L_x_9229:
        /* <DEDUP_REMOVED lines=8> */
.L_x_9232:
[----:B------:R-:W2:Y:S02]  /*14f0*/  LDG.E R2, desc[UR36][R2.64] ;  /* 0x0000002402027981 */ /* 0x000ea4000c1e1900 */
[--C-:B--2---:R-:W-:Y:S02]  /*1500*/  HADD2.F32 R17, -RZ, R2.reuse.H1_H1 ;  /* 0x30000002ff117230 */ /* 0x104fe40000004100 */
[----:B------:R-:W-:Y:S01]  /*1510*/  HADD2.F32 R16, -RZ, R2.H0_H0 ;  /* 0x20000002ff107230 */ /* 0x000fe20000004100 */
[----:B------:R-:W-:Y:S06]  /*1520*/  BRA `(.L_x_9226) ;  /* 0x0000000800d47947 */ /* 0x000fec0003800000 */
.L_x_9231:
        /* <DEDUP_REMOVED lines=8> */
.L_x_9221:
        /* <DEDUP_REMOVED lines=13> */
.L_x_9235:
[----:B------:R-:W2:Y:S01]  /*1680*/  LDG.E.128 R4, desc[UR36][R2.64] ;  /* 0x0000002402047981 */ /* 0x000ea2000c1e1d00 */
[----:B------:R-:W-:Y:S01]  /*1690*/  UMOV UR4, 0xf0000000 ;  /* 0xf000000000047882 */ /* 0x000fe20000000000 */
[----:B------:R-:W-:Y:S01]  /*16a0*/  UMOV UR5, 0x380fffff ;  /* 0x380fffff00057882 */ /* 0x000fe20000000000 */
[----:B--2---:R-:W0:Y:S01]  /*16b0*/  F2F.F32.F64 R17, R6 ;  /* 0x0000000600117310 */ /* 0x004e220000301000 */
[----:B------:R-:W-:Y:S02]  /*16c0*/  DSETP.GEU.AND P0, PT, |R6|, UR4, PT ;  /* 0x0000000406007e2a */ /* 0x000fe4000bf0e200 */
[----:B------:R-:W-:-:S05]  /*16d0*/  DSETP.GEU.AND P1, PT, |R4|, UR4, PT ;  /* 0x0000000404007e2a */ /* 0x000fca000bf2e200 */
[----:B------:R-:W2:Y:S07]  /*16e0*/  F2F.F32.F64 R16, R4 ;  /* 0x0000000400107310 */ /* 0x000eae0000301000 */
[----:B0-----:R-:W-:Y:S02]  /*16f0*/  @!P0 FMUL R17, R17, 1.175494350822287508e-38 ;  /* 0x0080000011118820 */ /* 0x001fe40000400000 */
[----:B--2---:R-:W-:Y:S01]  /*1700*/  @!P1 FMUL R16, R16, 1.175494350822287508e-38 ;  /* 0x0080000010109820 */ /* 0x004fe20000400000 */
[----:B------:R-:W-:Y:S06]  /*1710*/  BRA `(.L_x_9226) ;  /* 0x0000000800587947 */ /* 0x000fec0003800000 */
.L_x_9234:
        /* <DEDUP_REMOVED lines=27> */
.L_x_9237:
[----:B------:R-:W2:Y:S01]  /*18d0*/  LDG.E.U8 R3, desc[UR36][R2.64] ;  /* 0x0000002402037981 */ /* 0x000ea2000c1e1100 */
[----:B------:R-:W-:Y:S02]  /*18e0*/  IMAD.MOV.U32 R17, RZ, RZ, RZ ;  /* 0x000000ffff117224 */ /* 0x000fe400078e00ff */
        /* <DEDUP_REMOVED lines=11> */
[----:B------:R-:W-:Y:S01]  /*19a0*/  LOP3.LUT R16, R16, 0x80000000, R3, 0xf8, !PT ;  /* 0x8000000010107812 */ /* 0x000fe200078ef803 */
[----:B------:R-:W-:Y:S06]  /*19b0*/  BRA `(.L_x_9226) ;  /* 0x0000000400b07947 */ /* 0x000fec0003800000 */
.L_x_9236:
[----:B------:R-:W2:Y:S01]  /*19c0*/  LDG.E.U16 R2, desc[UR36][R2.64] ;  /* 0x0000002402027981 */ /* 0x000ea2000c1e1500 */
[----:B------:R-:W-:Y:S02]  /*19d0*/  IMAD.MOV.U32 R17, RZ, RZ, RZ ;  /* 0x000000ffff117224 */ /* 0x000fe400078e00ff */
[----:B--2---:R-:W-:Y:S01]  /*19e0*/  IMAD.U32 R16, R2, 0x10000, RZ ;  /* 0x0001000002107824 */ /* 0x004fe200078e00ff */
[----:B------:R-:W-:Y:S06]  /*19f0*/  BRA `(.L_x_9226) ;  /* 0x0000000400a07947 */ /* 0x000fec0003800000 */
.L_x_9233:
        /* <DEDUP_REMOVED lines=12> */
.L_x_9240:
        /* <DEDUP_REMOVED lines=20> */
.L_x_9242:
[----:B------:R-:W-:Y:S05]  /*1c00*/  BSYNC B0 ;  /* 0x0000000000007941 */ /* 0x000fea0003800000 */
.L_x_9241:
[----:B------:R-:W-:Y:S01]  /*1c10*/  IMAD.SHL.U32 R2, R2, 0x100000, RZ ;  /* 0x0010000002027824 */ /* 0x000fe200078e00ff */
[----:B------:R-:W-:-:S04]  /*1c20*/  LEA R3, R0, 0x3b800000, 0x17 ;  /* 0x3b80000000037811 */ /* 0x000fc800078eb8ff */
[----:B------:R-:W-:Y:S01]  /*1c30*/  LOP3.LUT R16, R3, R2, R16, 0xfe, !PT ;  /* 0x0000000203107212 */ /* 0x000fe200078efe10 */
[----:B------:R-:W-:Y:S06]  /*1c40*/  BRA `(.L_x_9226) ;  /* 0x00000004000c7947 */ /* 0x000fec0003800000 */
.L_x_9239:
        /* <DEDUP_REMOVED lines=20> */
.L_x_9244:
[----:B------:R-:W-:Y:S05]  /*1d90*/  BSYNC B0 ;  /* 0x0000000000007941 */ /* 0x000fea0003800000 */
.L_x_9243:
[----:B------:R-:W-:Y:S01]  /*1da0*/  IMAD.SHL.U32 R2, R2, 0x200000, RZ ;  /* 0x0020000002027824 */ /* 0x000fe200078e00ff */
[----:B------:R-:W-:-:S04]  /*1db0*/  LEA R3, R0, 0x37800000, 0x17 ;  /* 0x3780000000037811 */ /* 0x000fc800078eb8ff */
[----:B------:R-:W-:Y:S01]  /*1dc0*/  LOP3.LUT R16, R3, R2, R16, 0xfe, !PT ;  /* 0x0000000203107212 */ /* 0x000fe200078efe10 */
[----:B------:R-:W-:Y:S06]  /*1dd0*/  BRA `(.L_x_9226) ;  /* 0x0000000000a87947 */ /* 0x000fec0003800000 */
.L_x_9238:
        /* <DEDUP_REMOVED lines=14> */
.L_x_9248:
[----:B------:R-:W-:Y:S05]  /*1ec0*/  BSYNC B0 ;  /* 0x0000000000007941 */ /* 0x000fea0003800000 */
.L_x_9247:
[----:B------:R-:W-:Y:S01]  /*1ed0*/  IMAD.MOV.U32 R17, RZ, RZ, RZ ;  /* 0x000000ffff117224 */ /* 0x000fe200078e00ff */
[----:B------:R-:W-:Y:S06]  /*1ee0*/  BRA `(.L_x_9226) ;  /* 0x0000000000647947 */ /* 0x000fec0003800000 */
.L_x_9225:
        /* <DEDUP_REMOVED lines=16> */
.L_x_9249:
[----:B------:R-:W-:Y:S01]  /*1ff0*/  CS2R R16, SRZ ;  /* 0x0000000000107805 */ /* 0x000fe2000001ff00 */
[----:B------:R-:W-:Y:S06]  /*2000*/  BRA `(.L_x_9226) ;  /* 0x00000000001c7947 */ /* 0x000fec0003800000 */
.L_x_9246:
[----:B------:R-:W2:Y:S01]  /*2010*/  LDG.E.64 R2, desc[UR36][R2.64] ;  /* 0x0000002402027981 */ /* 0x000ea2000c1e1b00 */
[----:B------:R-:W-:Y:S01]  /*2020*/  IMAD.MOV.U32 R17, RZ, RZ, RZ ;  /* 0x000000ffff117224 */ /* 0x000fe200078e00ff */
[----:B--2---:R0:W2:Y:S01]  /*2030*/  I2F.U64 R16, R2 ;  /* 0x0000000200107312 */ /* 0x0040a20000301000 */
[----:B------:R-:W-:Y:S05]  /*2040*/  BRA `(.L_x_9226) ;  /* 0x00000000000c7947 */ /* 0x000fea0003800000 */
.L_x_9245:
[----:B------:R-:W2:Y:S01]  /*2050*/  LDG.E R2, desc[UR36][R2.64] ;  /* 0x0000002402027981 */ /* 0x000ea2000c1e1900 */
[----:B------:R-:W-:Y:S01]  /*2060*/  IMAD.MOV.U32 R17, RZ, RZ, RZ ;  /* 0x000000ffff117224 */ /* 0x000fe200078e00ff */
[----:B--2---:R-:W-:-:S07]  /*2070*/  I2FP.F32.U32 R16, R2 ;  /* 0x0000000200107245 */ /* 0x004fce0000201000 */
.L_x_9226:
[----:B------:R-:W-:Y:S05]  /*2080*/  BSYNC B6 ;  /* 0x0000000000067941 */ /* 0x000fea0003800000 */
.L_x_9220:
[----:B------:R-:W-:-:S07]  /*2090*/  VIADD R26, R26, 0x80 ;  /* 0x000000801a1a7836 */ /* 0x000fce0000000000 */
.L_x_9219:
[----:B------:R-:W-:Y:S05]  /*20a0*/  BSYNC B7 ;  /* 0x0000000000077941 */ /* 0x000fea0003800000 */
.L_x_9218:
[----:B------:R-:W-:Y:S01]  /*20b0*/  ISETP.GE.AND P0, PT, R26, R22, PT ;  /* 0x000000161a00720c */ /* 0x000fe20003f06270 */
[----:B------:R-:W-:Y:S01]  /*20c0*/  BSSY B7, `(.L_x_9250) ;  /* 0x0000100000077945 */ /* 0x000fe20003800000 */
[----:B------:R-:W-:Y:S01]  /*20d0*/  IMAD.MOV.U32 R23, RZ, RZ, RZ ;  /* 0x000000ffff177224 */ /* 0x000fe200078e00ff */
[----:B------:R-:W-:-:S10]  /*20e0*/  CS2R R24, SRZ ;  /* 0x0000000000187805 */ /* 0x000fd4000001ff00 */
        /* <DEDUP_REMOVED lines=24> */
.L_x_9256:
[----:B------:R-:W2:Y:S01]  /*2270*/  LDG.E.U8 R2, desc[UR36][R2.64] ;  /* 0x0000002402027981 */ /* 0x000ea2000c1e1100 */
[----:B------:R-:W-:Y:S01]  /*2280*/  IMAD.MOV.U32 R25, RZ, RZ, RZ ;  /* 0x000000ffff197224 */ /* 0x000fe200078e00ff */
[----:B--2---:R-:W-:Y:S01]  /*2290*/  I2FP.F32.U32 R24, R2 ;  /* 0x0000000200187245 */ /* 0x004fe20000201000 */
[----:B------:R-:W-:Y:S06]  /*22a0*/  BRA `(.L_x_9258) ;  /* 0x0000000c007c7947 */ /* 0x000fec0003800000 */
.L_x_9255:
        /* <DEDUP_REMOVED lines=10> */
.L_x_9260:
[----:B------:R-:W2:Y:S01]  /*2350*/  LDG.E R2, desc[UR36][R2.64] ;  /* 0x0000002402027981 */ /* 0x000ea2000c1e1900 */
[----:B------:R-:W-:Y:S01]  /*2360*/  IMAD.MOV.U32 R25, RZ, RZ, RZ ;  /* 0x000000ffff197224 */ /* 0x000fe200078e00ff */
[----:B--2---:R-:W-:Y:S01]  /*2370*/  I2FP.F32.S32 R24, R2 ;  /* 0x0000000200187245 */ /* 0x004fe20000201400 */
[----:B------:R-:W-:Y:S06]  /*2380*/  BRA `(.L_x_9258) ;  /* 0x0000000c00447947 */ /* 0x000fec0003800000 */
.L_x_9259:
[----:B------:R-:W2:Y:S01]  /*2390*/  LDG.E.U16 R2, desc[UR36][R2.64] ;  /* 0x0000002402027981 */ /* 0x000ea2000c1e1500 */
[----:B------:R-:W-:Y:S01]  /*23a0*/  IMAD.MOV.U32 R25, RZ, RZ, RZ ;  /* 0x000000ffff197224 */ /* 0x000fe200078e00ff */
[----:B--2---:R0:W2:Y:S01]  /*23b0*/  I2F.S16 R24, R2 ;  /* 0x0000000200187306 */ /* 0x0040a20000101400 */
[----:B------:R-:W-:Y:S05]  /*23c0*/  BRA `(.L_x_9258) ;  /* 0x0000000c00347947 */ /* 0x000fea0003800000 */
.L_x_9254:
        /* <DEDUP_REMOVED lines=9> */
.L_x_9262:
[----:B------:R-:W2:Y:S01]  /*2460*/  LDG.E.U16 R2, desc[UR36][R2.64] ;  /* 0x0000002402027981 */ /* 0x000ea2000c1e1500 */
[----:B------:R-:W-:Y:S02]  /*2470*/  IMAD.MOV.U32 R25, RZ, RZ, RZ ;  /* 0x000000ffff197224 */ /* 0x000fe400078e00ff */
[----:B--2---:R-:W-:Y:S01]  /*2480*/  HADD2.F32 R24, -RZ, R2.H0_H0 ;  /* 0x20000002ff187230 */ /* 0x004fe20000004100 */
[----:B------:R-:W-:Y:S06]  /*2490*/  BRA `(.L_x_9258) ;  /* 0x0000000c00007947 */ /* 0x000fec0003800000 */
.L_x_9261:
        /* <DEDUP_REMOVED lines=8> */
.L_x_9264:
[----:B------:R-:W2:Y:S02]  /*2520*/  LDG.E R2, desc[UR36][R2.64] ;  /* 0x0000002402027981 */ /* 0x000ea4000c1e1900 */
[--C-:B--2---:R-:W-:Y:S02]  /*2530*/  HADD2.F32 R25, -RZ, R2.reuse.H1_H1 ;  /* 0x30000002ff197230 */ /* 0x104fe40000004100 */
[----:B------:R-:W-:Y:S01]  /*2540*/  HADD2.F32 R24, -RZ, R2.H0_H0 ;  /* 0x20000002ff187230 */ /* 0x000fe20000004100 */
[----:B------:R-:W-:Y:S06]  /*2550*/  BRA `(.L_x_9258) ;  /* 0x0000000800d07947 */ /* 0x000fec0003800000 */
.L_x_9263:
        /* <DEDUP_REMOVED lines=8> */
.L_x_9253:
        /* <DEDUP_REMOVED lines=13> */
.L_x_9267:
        /* <DEDUP_REMOVED lines=10> */
.L_x_9266:
        /* <DEDUP_REMOVED lines=27> */
.L_x_9269:
        /* <DEDUP_REMOVED lines=14> */
.L_x_9268:
[----:B------:R-:W2:Y:S01]  /*29e0*/  LDG.E.U16 R2, desc[UR36][R2.64] ;  /* 0x0000002402027981 */ /* 0x000ea2000c1e1500 */
[----:B------:R-:W-:Y:S02]  /*29f0*/  IMAD.MOV.U32 R25, RZ, RZ, RZ ;  /* 0x000000ffff197224 */ /* 0x000fe400078e00ff */
[----:B--2---:R-:W-:Y:S01]  /*2a00*/  IMAD.U32 R24, R2, 0x10000, RZ ;  /* 0x0001000002187824 */ /* 0x004fe200078e00ff */
[----:B------:R-:W-:Y:S06]  /*2a10*/  BRA `(.L_x_9258) ;  /* 0x0000000400a07947 */ /* 0x000fec0003800000 */
.L_x_9265:
        /* <DEDUP_REMOVED lines=12> */
.L_x_9272:
        /* <DEDUP_REMOVED lines=20> */
.L_x_9274:
[----:B------:R-:W-:Y:S05]  /*2c20*/  BSYNC B0 ;  /* 0x0000000000007941 */ /* 0x000fea0003800000 */
.L_x_9273:
[----:B------:R-:W-:Y:S01]  /*2c30*/  IMAD.SHL.U32 R2, R2, 0x100000, RZ ;  /* 0x0010000002027824 */ /* 0x000fe200078e00ff */
[----:B------:R-:W-:-:S04]  /*2c40*/  LEA R3, R0, 0x3b800000, 0x17 ;  /* 0x3b80000000037811 */ /* 0x000fc800078eb8ff */
[----:B------:R-:W-:Y:S01]  /*2c50*/  LOP3.LUT R24, R3, R2, R24, 0xfe, !PT ;  /* 0x0000000203187212 */ /* 0x000fe200078efe18 */
[----:B------:R-:W-:Y:S06]  /*2c60*/  BRA `(.L_x_9258) ;  /* 0x00000004000c7947 */ /* 0x000fec0003800000 */
.L_x_9271:
        /* <DEDUP_REMOVED lines=20> */
.L_x_9276:
[----:B------:R-:W-:Y:S05]  /*2db0*/  BSYNC B0 ;  /* 0x0000000000007941 */ /* 0x000fea0003800000 */
.L_x_9275:
[----:B------:R-:W-:Y:S01]  /*2dc0*/  IMAD.SHL.U32 R2, R2, 0x200000, RZ ;  /* 0x0020000002027824 */ /* 0x000fe200078e00ff */
[----:B------:R-:W-:-:S04]  /*2dd0*/  LEA R3, R0, 0x37800000, 0x17 ;  /* 0x3780000000037811 */ /* 0x000fc800078eb8ff */
[----:B------:R-:W-:Y:S01]  /*2de0*/  LOP3.LUT R24, R3, R2, R24, 0xfe, !PT ;  /* 0x0000000203187212 */ /* 0x000fe200078efe18 */
[----:B------:R-:W-:Y:S06]  /*2df0*/  BRA `(.L_x_9258) ;  /* 0x0000000000a87947 */ /* 0x000fec0003800000 */
.L_x_9270:
        /* <DEDUP_REMOVED lines=14> */
.L_x_9280:
[----:B------:R-:W-:Y:S05]  /*2ee0*/  BSYNC B0 ;  /* 0x0000000000007941 */ /* 0x000fea0003800000 */
.L_x_9279:
[----:B------:R-:W-:Y:S01]  /*2ef0*/  IMAD.MOV.U32 R25, RZ, RZ, RZ ;  /* 0x000000ffff197224 */ /* 0x000fe200078e00ff */
[----:B------:R-:W-:Y:S06]  /*2f00*/  BRA `(.L_x_9258) ;  /* 0x0000000000647947 */ /* 0x000fec0003800000 */
.L_x_9257:
        /* <DEDUP_REMOVED lines=16> */
.L_x_9281:
[----:B------:R-:W-:Y:S01]  /*3010*/  CS2R R24, SRZ ;  /* 0x0000000000187805 */ /* 0x000fe2000001ff00 */
[----:B------:R-:W-:Y:S06]  /*3020*/  BRA `(.L_x_9258) ;  /* 0x00000000001c7947 */ /* 0x000fec0003800000 */
.L_x_9278:
[----:B------:R-:W2:Y:S01]  /*3030*/  LDG.E.64 R2, desc[UR36][R2.64] ;  /* 0x0000002402027981 */ /* 0x000ea2000c1e1b00 */
[----:B------:R-:W-:Y:S01]  /*3040*/  IMAD.MOV.U32 R25, RZ, RZ, RZ ;  /* 0x000000ffff197224 */ /* 0x000fe200078e00ff */
[----:B--2---:R0:W2:Y:S01]  /*3050*/  I2F.U64 R24, R2 ;  /* 0x0000000200187312 */ /* 0x0040a20000301000 */
[----:B------:R-:W-:Y:S05]  /*3060*/  BRA `(.L_x_9258) ;  /* 0x00000000000c7947 */ /* 0x000fea0003800000 */
.L_x_9277:
[----:B------:R-:W2:Y:S01]  /*3070*/  LDG.E R2, desc[UR36][R2.64] ;  /* 0x0000002402027981 */ /* 0x000ea2000c1e1900 */
[----:B------:R-:W-:Y:S01]  /*3080*/  IMAD.MOV.U32 R25, RZ, RZ, RZ ;  /* 0x000000ffff197224 */ /* 0x000fe200078e00ff */
[----:B--2---:R-:W-:-:S07]  /*3090*/  I2FP.F32.U32 R24, R2 ;  /* 0x0000000200187245 */ /* 0x004fce0000201000 */
.L_x_9258:
[----:B------:R-:W-:Y:S05]  /*30a0*/  BSYNC B6 ;  /* 0x0000000000067941 */ /* 0x000fea0003800000 */
.L_x_9252:
[----:B------:R-:W-:-:S07]  /*30b0*/  VIADD R26, R26, 0x80 ;  /* 0x000000801a1a7836 */ /* 0x000fce0000000000 */
.L_x_9251:
[----:B------:R-:W-:Y:S05]  /*30c0*/  BSYNC B7 ;  /* 0x0000000000077941 */ /* 0x000fea0003800000 */
.L_x_9250:
[----:B------:R-:W-:Y:S01]  /*30d0*/  ISETP.GE.AND P0, PT, R26, R22, PT ;  /* 0x000000161a00720c */ /* 0x000fe20003f06270 */
[----:B------:R-:W-:Y:S01]  /*30e0*/  BSSY B6, `(.L_x_9282) ;  /* 0x00000fb000067945 */ /* 0x000fe20003800000 */
[----:B------:R-:W-:-:S11]  /*30f0*/  IMAD.MOV.U32 R22, RZ, RZ, RZ ;  /* 0x000000ffff167224 */ /* 0x000fd600078e00ff */
        /* <DEDUP_REMOVED lines=22> */
.L_x_9287:
[----:B------:R-:W2:Y:S01]  /*3260*/  LDG.E.U8 R2, desc[UR36][R2.64] ;  /* 0x0000002402027981 */ /* 0x000ea2000c1e1100 */
[----:B------:R-:W-:Y:S01]  /*3270*/  IMAD.MOV.U32 R23, RZ, RZ, RZ ;  /* 0x000000ffff177224 */ /* 0x000fe200078e00ff */
[----:B--2---:R-:W-:Y:S01]  /*3280*/  I2FP.F32.U32 R22, R2 ;  /* 0x0000000200167245 */ /* 0x004fe20000201000 */
[----:B------:R-:W-:Y:S06]  /*3290*/  BRA `(.L_x_9283) ;  /* 0x0000000c007c7947 */ /* 0x000fec0003800000 */
.L_x_9286:
        /* <DEDUP_REMOVED lines=10> */
.L_x_9290:
[----:B------:R-:W2:Y:S01]  /*3340*/  LDG.E R2, desc[UR36][R2.64] ;  /* 0x0000002402027981 */ /* 0x000ea2000c1e1900 */
[----:B------:R-:W-:Y:S01]  /*3350*/  IMAD.MOV.U32 R23, RZ, RZ, RZ ;  /* 0x000000ffff177224 */ /* 0x000fe200078e00ff */
[----:B--2---:R-:W-:Y:S01]  /*3360*/  I2FP.F32.S32 R22, R2 ;  /* 0x0000000200167245 */ /* 0x004fe20000201400 */
[----:B------:R-:W-:Y:S06]  /*3370*/  BRA `(.L_x_9283) ;  /* 0x0000000c00447947 */ /* 0x000fec0003800000 */
.L_x_9289:
[----:B------:R-:W2:Y:S01]  /*3380*/  LDG.E.U16 R2, desc[UR36][R2.64] ;  /* 0x0000002402027981 */ /* 0x000ea2000c1e1500 */
[----:B------:R-:W-:Y:S01]  /*3390*/  IMAD.MOV.U32 R23, RZ, RZ, RZ ;  /* 0x000000ffff177224 */ /* 0x000fe200078e00ff */
[----:B--2---:R0:W2:Y:S01]  /*33a0*/  I2F.S16 R22, R2 ;  /* 0x0000000200167306 */ /* 0x0040a20000101400 */
[----:B------:R-:W-:Y:S05]  /*33b0*/  BRA `(.L_x_9283) ;  /* 0x0000000c00347947 */ /* 0x000fea0003800000 */
.L_x_9285:
        /* <DEDUP_REMOVED lines=9> */
.L_x_9292:
[----:B------:R-:W2:Y:S01]  /*3450*/  LDG.E.U16 R2, desc[UR36][R2.64] ;  /* 0x0000002402027981 */ /* 0x000ea2000c1e1500 */
[----:B------:R-:W-:Y:S02]  /*3460*/  IMAD.MOV.U32 R23, RZ, RZ, RZ ;  /* 0x000000ffff177224 */ /* 0x000fe400078e00ff */
[----:B--2---:R-:W-:Y:S01]  /*3470*/  HADD2.F32 R22, -RZ, R2.H0_H0 ;  /* 0x20000002ff167230 */ /* 0x004fe20000004100 */
[----:B------:R-:W-:Y:S06]  /*3480*/  BRA `(.L_x_9283) ;  /* 0x0000000c00007947 */ /* 0x000fec0003800000 */
.L_x_9291:
        /* <DEDUP_REMOVED lines=8> */
.L_x_9294:
[----:B------:R-:W2:Y:S02]  /*3510*/  LDG.E R2, desc[UR36][R2.64] ;  /* 0x0000002402027981 */ /* 0x000ea4000c1e1900 */
[--C-:B--2---:R-:W-:Y:S02]  /*3520*/  HADD2.F32 R23, -RZ, R2.reuse.H1_H1 ;  /* 0x30000002ff177230 */ /* 0x104fe40000004100 */
[----:B------:R-:W-:Y:S01]  /*3530*/  HADD2.F32 R22, -RZ, R2.H0_H0 ;  /* 0x20000002ff167230 */ /* 0x000fe20000004100 */
[----:B------:R-:W-:Y:S06]  /*3540*/  BRA `(.L_x_9283) ;  /* 0x0000000800d07947 */ /* 0x000fec0003800000 */
.L_x_9293:
        /* <DEDUP_REMOVED lines=8> */
.L_x_9284:
        /* <DEDUP_REMOVED lines=13> */
.L_x_9297:
        /* <DEDUP_REMOVED lines=10> */
.L_x_9296:
        /* <DEDUP_REMOVED lines=27> */
.L_x_9299:
        /* <DEDUP_REMOVED lines=14> */
.L_x_9298:
[----:B------:R-:W2:Y:S01]  /*39d0*/  LDG.E.U16 R2, desc[UR36][R2.64] ;  /* 0x0000002402027981 */ /* 0x000ea2000c1e1500 */
[----:B------:R-:W-:Y:S02]  /*39e0*/  IMAD.MOV.U32 R23, RZ, RZ, RZ ;  /* 0x000000ffff177224 */ /* 0x000fe400078e00ff */
[----:B--2---:R-:W-:Y:S01]  /*39f0*/  IMAD.U32 R22, R2, 0x10000, RZ ;  /* 0x0001000002167824 */ /* 0x004fe200078e00ff */
[----:B------:R-:W-:Y:S06]  /*3a00*/  BRA `(.L_x_9283) ;  /* 0x0000000400a07947 */ /* 0x000fec0003800000 */
.L_x_9295:
        /* <DEDUP_REMOVED lines=12> */
.L_x_9302:
        /* <DEDUP_REMOVED lines=20> */
.L_x_9304:
[----:B------:R-:W-:Y:S05]  /*3c10*/  BSYNC B0 ;  /* 0x0000000000007941 */ /* 0x000fea0003800000 */
.L_x_9303:
[----:B------:R-:W-:Y:S01]  /*3c20*/  IMAD.SHL.U32 R2, R2, 0x100000, RZ ;  /* 0x0010000002027824 */ /* 0x000fe200078e00ff */
[----:B------:R-:W-:-:S04]  /*3c30*/  LEA R3, R0, 0x3b800000, 0x17 ;  /* 0x3b80000000037811 */ /* 0x000fc800078eb8ff */
[----:B------:R-:W-:Y:S01]  /*3c40*/  LOP3.LUT R22, R3, R2, R22, 0xfe, !PT ;  /* 0x0000000203167212 */ /* 0x000fe200078efe16 */
[----:B------:R-:W-:Y:S06]  /*3c50*/  BRA `(.L_x_9283) ;  /* 0x00000004000c7947 */ /* 0x000fec0003800000 */
.L_x_9301:
        /* <DEDUP_REMOVED lines=20> */
.L_x_9306:
[----:B------:R-:W-:Y:S05]  /*3da0*/  BSYNC B0 ;  /* 0x0000000000007941 */ /* 0x000fea0003800000 */
.L_x_9305:
[----:B------:R-:W-:Y:S01]  /*3db0*/  IMAD.SHL.U32 R2, R2, 0x200000, RZ ;  /* 0x0020000002027824 */ /* 0x000fe200078e00ff */
[----:B------:R-:W-:-:S04]  /*3dc0*/  LEA R3, R0, 0x37800000, 0x17 ;  /* 0x3780000000037811 */ /* 0x000fc800078eb8ff */
[----:B------:R-:W-:Y:S01]  /*3dd0*/  LOP3.LUT R22, R3, R2, R22, 0xfe, !PT ;  /* 0x0000000203167212 */ /* 0x000fe200078efe16 */
[----:B------:R-:W-:Y:S06]  /*3de0*/  BRA `(.L_x_9283) ;  /* 0x0000000000a87947 */ /* 0x000fec0003800000 */
.L_x_9300:
        /* <DEDUP_REMOVED lines=14> */
.L_x_9310:
[----:B------:R-:W-:Y:S05]  /*3ed0*/  BSYNC B0 ;  /* 0x0000000000007941 */ /* 0x000fea0003800000 */
.L_x_9309:
[----:B------:R-:W-:Y:S01]  /*3ee0*/  IMAD.MOV.U32 R23, RZ, RZ, RZ ;  /* 0x000000ffff177224 */ /* 0x000fe200078e00ff */
[----:B------:R-:W-:Y:S06]  /*3ef0*/  BRA `(.L_x_9283) ;  /* 0x0000000000647947 */ /* 0x000fec0003800000 */
.L_x_9288:
        /* <DEDUP_REMOVED lines=16> */
.L_x_9311:
[----:B------:R-:W-:Y:S01]  /*4000*/  CS2R R22, SRZ ;  /* 0x0000000000167805 */ /* 0x000fe2000001ff00 */
[----:B------:R-:W-:Y:S06]  /*4010*/  BRA `(.L_x_9283) ;  /* 0x00000000001c7947 */ /* 0x000fec0003800000 */
.L_x_9308:
[----:B------:R-:W2:Y:S01]  /*4020*/  LDG.E.64 R2, desc[UR36][R2.64] ;  /* 0x0000002402027981 */ /* 0x000ea2000c1e1b00 */
[----:B------:R-:W-:Y:S01]  /*4030*/  IMAD.MOV.U32 R23, RZ, RZ, RZ ;  /* 0x000000ffff177224 */ /* 0x000fe200078e00ff */
[----:B--2---:R0:W2:Y:S01]  /*4040*/  I2F.U64 R22, R2 ;  /* 0x0000000200167312 */ /* 0x0040a20000301000 */
[----:B------:R-:W-:Y:S05]  /*4050*/  BRA `(.L_x_9283) ;  /* 0x00000000000c7947 */ /* 0x000fea0003800000 */
.L_x_9307:
[----:B------:R-:W2:Y:S01]  /*4060*/  LDG.E R2, desc[UR36][R2.64] ;  /* 0x0000002402027981 */ /* 0x000ea2000c1e1900 */
[----:B------:R-:W-:Y:S01]  /*4070*/  IMAD.MOV.U32 R23, RZ, RZ, RZ ;  /* 0x000000ffff177224 */ /* 0x000fe200078e00ff */
[----:B--2---:R-:W-:-:S07]  /*4080*/  I2FP.F32.U32 R22, R2 ;  /* 0x0000000200167245 */ /* 0x004fce0000201000 */
.L_x_9283:
[----:B------:R-:W-:Y:S05]  /*4090*/  BSYNC B6 ;  /* 0x0000000000067941 */ /* 0x000fea0003800000 */
.L_x_9282:
[----:B------:R-:W1:Y:S01]  /*40a0*/  LDC R6, c[0x0][0x210] ;  /* 0x00008400ff067b82 */ /* 0x000e620000000800 */
[----:B------:R-:W-:Y:S01]  /*40b0*/  BSSY B0, `(.L_x_9312) ;  /* 0x000003c000007945 */ /* 0x000fe20003800000 */
[----:B------:R-:W-:Y:S01]  /*40c0*/  IMAD.MOV.U32 R27, RZ, RZ, RZ ;  /* 0x000000ffff1b7224 */ /* 0x000fe200078e00ff */
[----:B0-2-4-:R-:W-:Y:S01]  /*40d0*/  CS2R R2, SRZ ;  /* 0x0000000000027805 */ /* 0x015fe2000001ff00 */
[----:B-1----:R-:W-:Y:S02]  /*40e0*/  IMAD R6, R28, -0x200, R6 ;  /* 0xfffffe001c067824 */ /* 0x002fe400078e0206 */
[----:B------:R-:W0:Y:S03]  /*40f0*/  S2R R28, SR_TID.X ;  /* 0x00000000001c7919 */ /* 0x000e260000002100 */
[----:B0-----:R-:W-:-:S13]  /*4100*/  ISETP.GE.AND P0, PT, R28, R6, PT ;  /* 0x000000061c00720c */ /* 0x001fda0003f06270 */
[----:B------:R-:W-:Y:S05]  /*4110*/  @P0 BRA `(.L_x_9313) ;  /* 0x0000000000d40947 */ /* 0x000fea0003800000 */
[----:B---3-5:R-:W-:Y:S01]  /*4120*/  FSETP.GTU.FTZ.AND P1, PT, |R18|, +INF , PT ;  /* 0x7f8000001200780b */ /* 0x028fe20003f3c200 */
[----:B------:R-:W-:Y:S02]  /*4130*/  IMAD.MOV.U32 R0, RZ, RZ, 0x1 ;  /* 0x00000001ff007424 */ /* 0x000fe400078e00ff */
[----:B------:R-:W-:Y:S02]  /*4140*/  IMAD.MOV.U32 R2, RZ, RZ, 0x7fc00000 ;  /* 0x7fc00000ff027424 */ /* 0x000fe400078e00ff */
        /* <DEDUP_REMOVED lines=37> */
.L_x_9315:
[----:B------:R-:W0:Y:S08]  /*43a0*/  MUFU.RCP R2, R0 ;  /* 0x0000000000027308 */ /* 0x000e300000001000 */
[----:B------:R-:W1:Y:S01]  /*43b0*/  MUFU.RCP R3, R4 ;  /* 0x0000000400037308 */ /* 0x000e620000001000 */
[----:B0-----:R-:W-:Y:S01]  /*43c0*/  FADD.FTZ R2, R2, -RZ ;  /* 0x800000ff02027221 */ /* 0x001fe20000010000 */
[----:B-1----:R-:W-:Y:S01]  /*43d0*/  FMUL.FTZ R3, RZ, R3 ;  /* 0x00000003ff037220 */ /* 0x002fe20000410000 */
[----:B------:R-:W-:Y:S06]  /*43e0*/  BRA `(.L_x_9313) ;  /* 0x0000000000207947 */ /* 0x000fec0003800000 */
.L_x_9314:
        /* <DEDUP_REMOVED lines=8> */
.L_x_9313:
[----:B------:R-:W-:Y:S05]  /*4470*/  BSYNC B0 ;  /* 0x0000000000007941 */ /* 0x000fea0003800000 */
.L_x_9312:
[----:B------:R-:W-:Y:S01]  /*4480*/  VIADD R29, R28, 0x80 ;  /* 0x000000801c1d7836 */ /* 0x000fe20000000000 */
[----:B------:R-:W-:Y:S01]  /*4490*/  BSSY B0, `(.L_x_9316) ;  /* 0x0000039000007945 */ /* 0x000fe20003800000 */
[----:B------:R-:W-:-:S03]  /*44a0*/  IMAD.MOV.U32 R26, RZ, RZ, RZ ;  /* 0x000000ffff1a7224 */ /* 0x000fc600078e00ff */
[----:B------:R-:W-:-:S13]  /*44b0*/  ISETP.GE.AND P1, PT, R29, R6, PT ;  /* 0x000000061d00720c */ /* 0x000fda0003f26270 */
[----:B------:R-:W-:Y:S05]  /*44c0*/  @P1 BRA `(.L_x_9317) ;  /* 0x0000000000d41947 */ /* 0x000fea0003800000 */
[----:B-----5:R-:W-:Y:S01]  /*44d0*/  FSETP.GTU.FTZ.AND P1, PT, |R16|, +INF , PT ;  /* 0x7f8000001000780b */ /* 0x020fe20003f3c200 */
        /* <DEDUP_REMOVED lines=39> */
.L_x_9319:
[----:B------:R-:W0:Y:S08]  /*4750*/  MUFU.RCP R26, R0 ;  /* 0x00000000001a7308 */ /* 0x000e300000001000 */
[----:B------:R-:W1:Y:S01]  /*4760*/  MUFU.RCP R27, R4 ;  /* 0x00000004001b7308 */ /* 0x000e620000001000 */
[----:B0-----:R-:W-:Y:S01]  /*4770*/  FADD.FTZ R26, R26, -RZ ;  /* 0x800000ff1a1a7221 */ /* 0x001fe20000010000 */
[----:B-1----:R-:W-:Y:S01]  /*4780*/  FMUL.FTZ R27, RZ, R27 ;  /* 0x0000001bff1b7220 */ /* 0x002fe20000410000 */
[----:B------:R-:W-:Y:S06]  /*4790*/  BRA `(.L_x_9317) ;  /* 0x0000000000207947 */ /* 0x000fec0003800000 */
.L_x_9318:
        /* <DEDUP_REMOVED lines=8> */
.L_x_9317:
[----:B------:R-:W-:Y:S05]  /*4820*/  BSYNC B0 ;  /* 0x0000000000007941 */ /* 0x000fea0003800000 */
.L_x_9316:
[----:B------:R-:W-:Y:S01]  /*4830*/  VIADD R0, R28, 0x100 ;  /* 0x000001001c007836 */ /* 0x000fe20000000000 */
[----:B------:R-:W-:Y:S01]  /*4840*/  BSSY B0, `(.L_x_9320) ;  /* 0x000003a000007945 */ /* 0x000fe20003800000 */
[----:B-----5:R-:W-:Y:S01]  /*4850*/  IMAD.MOV.U32 R19, RZ, RZ, RZ ;  /* 0x000000ffff137224 */ /* 0x020fe200078e00ff */
[----:B------:R-:W-:Y:S02]  /*4860*/  CS2R R16, SRZ ;  /* 0x0000000000107805 */ /* 0x000fe4000001ff00 */
[----:B------:R-:W-:-:S13]  /*4870*/  ISETP.GE.AND P1, PT, R0, R6, PT ;  /* 0x000000060000720c */ /* 0x000fda0003f26270 */
[----:B------:R-:W-:Y:S05]  /*4880*/  @P1 BRA `(.L_x_9321) ;  /* 0x0000000000d41947 */ /* 0x000fea0003800000 */
[----:B------:R-:W-:Y:S01]  /*4890*/  FSETP.GTU.FTZ.AND P1, PT, |R24|, +INF , PT ;  /* 0x7f8000001800780b */ /* 0x000fe20003f3c200 */
        /* <DEDUP_REMOVED lines=39> */
.L_x_9323:
[----:B------:R-:W0:Y:S08]  /*4b10*/  MUFU.RCP R16, R0 ;  /* 0x0000000000107308 */ /* 0x000e300000001000 */
[----:B------:R-:W1:Y:S01]  /*4b20*/  MUFU.RCP R17, R4 ;  /* 0x0000000400117308 */ /* 0x000e620000001000 */
[----:B0-----:R-:W-:Y:S01]  /*4b30*/  FADD.FTZ R16, R16, -RZ ;  /* 0x800000ff10107221 */ /* 0x001fe20000010000 */
[----:B-1----:R-:W-:Y:S01]  /*4b40*/  FMUL.FTZ R17, RZ, R17 ;  /* 0x00000011ff117220 */ /* 0x002fe20000410000 */
[----:B------:R-:W-:Y:S06]  /*4b50*/  BRA `(.L_x_9321) ;  /* 0x0000000000207947 */ /* 0x000fec0003800000 */
.L_x_9322:
        /* <DEDUP_REMOVED lines=8> */
.L_x_9321:
[----:B------:R-:W-:Y:S05]  /*4be0*/  BSYNC B0 ;  /* 0x0000000000007941 */ /* 0x000fea0003800000 */
.L_x_9320:
[----:B------:R-:W0:Y:S01]  /*4bf0*/  S2R R25, SR_CTAID.X ;  /* 0x0000000000197919 */ /* 0x000e220000002500 */
[----:B------:R-:W0:Y:S01]  /*4c00*/  LDC R24, c[0x0][0x210] ;  /* 0x00008400ff187b82 */ /* 0x000e220000000800 */
[----:B------:R-:W-:Y:S01]  /*4c10*/  VIADD R0, R28, 0x180 ;  /* 0x000001801c007836 */ /* 0x000fe20000000000 */
[----:B------:R-:W-:Y:S01]  /*4c20*/  BSSY B0, `(.L_x_9324) ;  /* 0x000003a000007945 */ /* 0x000fe20003800000 */
[----:B---3--:R-:W-:Y:S02]  /*4c30*/  IMAD.MOV.U32 R18, RZ, RZ, RZ ;  /* 0x000000ffff127224 */ /* 0x008fe400078e00ff */
[----:B0-----:R-:W-:-:S05]  /*4c40*/  IMAD R24, R25, -0x200, R24 ;  /* 0xfffffe0019187824 */ /* 0x001fca00078e0218 */
        /* <DEDUP_REMOVED lines=42> */
.L_x_9327:
[----:B------:R-:W0:Y:S08]  /*4ef0*/  MUFU.RCP R18, R0 ;  /* 0x0000000000127308 */ /* 0x000e300000001000 */
[----:B------:R-:W1:Y:S01]  /*4f00*/  MUFU.RCP R19, R4 ;  /* 0x0000000400137308 */ /* 0x000e620000001000 */
[----:B0-----:R-:W-:Y:S01]  /*4f10*/  FADD.FTZ R18, R18, -RZ ;  /* 0x800000ff12127221 */ /* 0x001fe20000010000 */
[----:B-1----:R-:W-:Y:S01]  /*4f20*/  FMUL.FTZ R19, RZ, R19 ;  /* 0x00000013ff137220 */ /* 0x002fe20000410000 */
[----:B------:R-:W-:Y:S06]  /*4f30*/  BRA `(.L_x_9325) ;  /* 0x0000000000207947 */ /* 0x000fec0003800000 */
.L_x_9326:
        /* <DEDUP_REMOVED lines=8> */
.L_x_9325:
[----:B------:R-:W-:Y:S05]  /*4fc0*/  BSYNC B0 ;  /* 0x0000000000007941 */ /* 0x000fea0003800000 */
.L_x_9324:
[----:B------:R-:W0:Y:S01]  /*4fd0*/  LDC.U8 R22, c[0x0][0x234] ;  /* 0x00008d00ff167b82 */ /* 0x000e220000000000 */
        /* <DEDUP_REMOVED lines=19> */
[----:B------:R-:W0:Y:S01]  /*5110*/  F2I.FTZ.TRUNC.NTZ R3, R2 ;  /* 0x0000000200037305 */ /* 0x000e22000021f100 */
[----:B------:R-:W-:Y:S01]  /*5120*/  IMAD.MOV.U32 R28, RZ, RZ, R29 ;  /* 0x000000ffff1c7224 */ /* 0x000fe200078e001d */
[----:B0-----:R0:W-:Y:S01]  /*5130*/  STG.E.U8 desc[UR36][R8.64], R3 ;  /* 0x0000000308007986 */ /* 0x0011e2000c101124 */
[----:B------:R-:W-:Y:S05]  /*5140*/  BRA `(.L_x_9329) ;  /* 0x0000000c00a87947 */ /* 0x000fea0003800000 */
.L_x_9333:
[----:B------:R-:W0:Y:S01]  /*5150*/  F2I.S64.TRUNC R2, R2 ;  /* 0x0000000200027311 */ /* 0x000e22000020d900 */
[----:B------:R-:W-:Y:S02]  /*5160*/  IMAD.MOV.U32 R28, RZ, RZ, R29 ;  /* 0x000000ffff1c7224 */ /* 0x000fe400078e001d */
[----:B0-----:R-:W-:-:S05]  /*5170*/  IMAD.MOV.U32 R5, RZ, RZ, R2 ;  /* 0x000000ffff057224 */ /* 0x001fca00078e0002 */
[----:B------:R0:W-:Y:S01]  /*5180*/  STG.E.U8 desc[UR36][R8.64], R5 ;  /* 0x0000000508007986 */ /* 0x0001e2000c101124 */
[----:B------:R-:W-:Y:S05]  /*5190*/  BRA `(.L_x_9329) ;  /* 0x0000000c00947947 */ /* 0x000fea0003800000 */
.L_x_9332:
[----:B------:R-:W-:-:S13]  /*51a0*/  ISETP.NE.AND P0, PT, R0, 0x2, PT ;  /* 0x000000020000780c */ /* 0x000fda0003f05270 */
[----:B------:R-:W-:Y:S05]  /*51b0*/  @!P0 BRA `(.L_x_9335) ;  /* 0x0000000000308947 */ /* 0x000fea0003800000 */
[----:B------:R-:W-:-:S13]  /*51c0*/  ISETP.NE.AND P0, PT, R0, 0x3, PT ;  /* 0x000000030000780c */ /* 0x000fda0003f05270 */
[----:B------:R-:W-:Y:S05]  /*51d0*/  @!P0 BRA `(.L_x_9336) ;  /* 0x0000000000188947 */ /* 0x000fea0003800000 */
[----:B------:R-:W-:-:S13]  /*51e0*/  ISETP.NE.AND P0, PT, R0, 0x4, PT ;  /* 0x000000040000780c */ /* 0x000fda0003f05270 */
[----:B------:R-:W-:Y:S05]  /*51f0*/  @P0 BRA `(.L_x_9334) ;  /* 0x0000000c00180947 */ /* 0x000fea0003800000 */
[----:B------:R-:W0:Y:S01]  /*5200*/  F2I.S64.TRUNC R2, R2 ;  /* 0x0000000200027311 */ /* 0x000e22000020d900 */
[----:B------:R-:W-:Y:S01]  /*5210*/  IMAD.MOV.U32 R28, RZ, RZ, R29 ;  /* 0x000000ffff1c7224 */ /* 0x000fe200078e001d */
[----:B0-----:R0:W-:Y:S01]  /*5220*/  STG.E.64 desc[UR36][R8.64], R2 ;  /* 0x0000000208007986 */ /* 0x0011e2000c101b24 */
[----:B------:R-:W-:Y:S05]  /*5230*/  BRA `(.L_x_9329) ;  /* 0x0000000c006c7947 */ /* 0x000fea0003800000 */
.L_x_9336:
[----:B------:R-:W0:Y:S01]  /*5240*/  F2I.FTZ.TRUNC.NTZ R3, R2 ;  /* 0x0000000200037305 */ /* 0x000e22000021f100 */
[----:B------:R-:W-:Y:S01]  /*5250*/  IMAD.MOV.U32 R28, RZ, RZ, R29 ;  /* 0x000000ffff1c7224 */ /* 0x000fe200078e001d */
[----:B0-----:R0:W-:Y:S01]  /*5260*/  STG.E desc[UR36][R8.64], R3 ;  /* 0x0000000308007986 */ /* 0x0011e2000c101924 */
[----:B------:R-:W-:Y:S05]  /*5270*/  BRA `(.L_x_9329) ;  /* 0x0000000c005c7947 */ /* 0x000fea0003800000 */
.L_x_9335:
[----:B------:R-:W0:Y:S01]  /*5280*/  F2I.FTZ.TRUNC.NTZ R3, R2 ;  /* 0x0000000200037305 */ /* 0x000e22000021f100 */
[----:B------:R-:W-:Y:S01]  /*5290*/  IMAD.MOV.U32 R28, RZ, RZ, R29 ;  /* 0x000000ffff1c7224 */ /* 0x000fe200078e001d */
[----:B0-----:R0:W-:Y:S01]  /*52a0*/  STG.E.U16 desc[UR36][R8.64], R3 ;  /* 0x0000000308007986 */ /* 0x0011e2000c101524 */
[----:B------:R-:W-:Y:S05]  /*52b0*/  BRA `(.L_x_9329) ;  /* 0x0000000c004c7947 */ /* 0x000fea0003800000 */
.L_x_9331:
        /* <DEDUP_REMOVED lines=9> */
.L_x_9338:
[----:B------:R-:W-:Y:S01]  /*5350*/  F2FP.F16.F32.PACK_AB R2, RZ, R2 ;  /* 0x00000002ff02723e */ /* 0x000fe200000000ff */
[----:B------:R-:W-:-:S04]  /*5360*/  IMAD.MOV.U32 R28, RZ, RZ, R29 ;  /* 0x000000ffff1c7224 */ /* 0x000fc800078e001d */
[----:B------:R0:W-:Y:S01]  /*5370*/  STG.E.U16 desc[UR36][R8.64], R2 ;  /* 0x0000000208007986 */ /* 0x0001e2000c101524 */
[----:B------:R-:W-:Y:S05]  /*5380*/  BRA `(.L_x_9329) ;  /* 0x0000000c00187947 */ /* 0x000fea0003800000 */
.L_x_9337:
[----:B------:R-:W-:-:S13]  /*5390*/  ISETP.NE.AND P0, PT, R0, 0x7, PT ;  /* 0x000000070000780c */ /* 0x000fda0003f05270 */
[----:B------:R-:W-:Y:S05]  /*53a0*/  @!P0 BRA `(.L_x_9339) ;  /* 0x00000000002c8947 */ /* 0x000fea0003800000 */
[----:B------:R-:W-:-:S13]  /*53b0*/  ISETP.NE.AND P0, PT, R0, 0x8, PT ;  /* 0x000000080000780c */ /* 0x000fda0003f05270 */
[----:B------:R-:W-:Y:S05]  /*53c0*/  @!P0 BRA `(.L_x_9340) ;  /* 0x0000000000148947 */ /* 0x000fea0003800000 */
[----:B------:R-:W-:-:S13]  /*53d0*/  ISETP.NE.AND P0, PT, R0, 0x9, PT ;  /* 0x000000090000780c */ /* 0x000fda0003f05270 */
[----:B------:R-:W-:Y:S05]  /*53e0*/  @P0 BRA `(.L_x_9334) ;  /* 0x00000008009c0947 */ /* 0x000fea0003800000 */
[----:B------:R0:W-:Y:S01]  /*53f0*/  STG.E.64 desc[UR36][R8.64], R2 ;  /* 0x0000000208007986 */ /* 0x0001e2000c101b24 */
[----:B------:R-:W-:Y:S01]  /*5400*/  IMAD.MOV.U32 R28, RZ, RZ, R29 ;  /* 0x000000ffff1c7224 */ /* 0x000fe200078e001d */
[----:B------:R-:W-:Y:S06]  /*5410*/  BRA `(.L_x_9329) ;  /* 0x0000000800f47947 */ /* 0x000fec0003800000 */
.L_x_9340:
[----:B------:R-:W-:Y:S01]  /*5420*/  F2FP.F16.F32.PACK_AB R3, R3, R2 ;  /* 0x000000020303723e */ /* 0x000fe200000000ff */
[----:B------:R-:W-:-:S04]  /*5430*/  IMAD.MOV.U32 R28, RZ, RZ, R29 ;  /* 0x000000ffff1c7224 */ /* 0x000fc800078e001d */
[----:B------:R0:W-:Y:S01]  /*5440*/  STG.E desc[UR36][R8.64], R3 ;  /* 0x0000000308007986 */ /* 0x0001e2000c101924 */
[----:B------:R-:W-:Y:S05]  /*5450*/  BRA `(.L_x_9329) ;  /* 0x0000000800e47947 */ /* 0x000fea0003800000 */
.L_x_9339:
[----:B------:R-:W-:Y:S01]  /*5460*/  FMUL.FTZ R2, R2, 1 ;  /* 0x3f80000002027820 */ /* 0x000fe20000410000 */
[----:B------:R-:W-:-:S05]  /*5470*/  IMAD.MOV.U32 R28, RZ, RZ, R29 ;  /* 0x000000ffff1c7224 */ /* 0x000fca00078e001d */
[----:B------:R-:W0:Y:S02]  /*5480*/  F2F.F64.F32 R2, R2 ;  /* 0x0000000200027310 */ /* 0x000e240000201800 */
[----:B0-----:R0:W-:Y:S01]  /*5490*/  STG.E.64 desc[UR36][R8.64], R2 ;  /* 0x0000000208007986 */ /* 0x0011e2000c101b24 */
[----:B------:R-:W-:Y:S05]  /*54a0*/  BRA `(.L_x_9329) ;  /* 0x0000000800d07947 */ /* 0x000fea0003800000 */
.L_x_9330:
        /* <DEDUP_REMOVED lines=9> */
[----:B------:R-:W-:Y:S01]  /*5540*/  IMAD.MOV.U32 R28, RZ, RZ, R29 ;  /* 0x000000ffff1c7224 */ /* 0x000fe200078e001d */
[----:B------:R-:W-:-:S04]  /*5550*/  FSETP.NEU.FTZ.AND P1, PT, R3, RZ, PT ;  /* 0x000000ff0300720b */ /* 0x000fc80003f3d000 */
[----:B------:R-:W-:-:S04]  /*5560*/  PLOP3.LUT P0, PT, P0, P1, PT, 0xa8, 0x0 ;  /* 0x000000000000781c */ /* 0x000fc80000703570 */
[----:B------:R-:W-:-:S05]  /*5570*/  SEL R3, RZ, 0x1, !P0 ;  /* 0x00000001ff037807 */ /* 0x000fca0004000000 */
[----:B------:R0:W-:Y:S01]  /*5580*/  STG.E.U8 desc[UR36][R8.64], R3 ;  /* 0x0000000308007986 */ /* 0x0001e2000c101124 */
[----:B------:R-:W-:Y:S05]  /*5590*/  BRA `(.L_x_9329) ;  /* 0x0000000800947947 */ /* 0x000fea0003800000 */
.L_x_9343:
[----:B------:R-:W-:Y:S01]  /*55a0*/  FMUL.FTZ R6, R3, 1 ;  /* 0x3f80000003067820 */ /* 0x000fe20000410000 */
[----:B------:R-:W-:Y:S01]  /*55b0*/  FMUL.FTZ R4, R2, 1 ;  /* 0x3f80000002047820 */ /* 0x000fe20000410000 */
[----:B------:R-:W-:-:S04]  /*55c0*/  IMAD.MOV.U32 R28, RZ, RZ, R29 ;  /* 0x000000ffff1c7224 */ /* 0x000fc800078e001d */
[----:B------:R-:W-:Y:S08]  /*55d0*/  F2F.F64.F32 R6, R6 ;  /* 0x0000000600067310 */ /* 0x000ff00000201800 */
[----:B------:R-:W0:Y:S02]  /*55e0*/  F2F.F64.F32 R4, R4 ;  /* 0x0000000400047310 */ /* 0x000e240000201800 */
[----:B0-----:R0:W-:Y:S01]  /*55f0*/  STG.E.128 desc[UR36][R8.64], R4 ;  /* 0x0000000408007986 */ /* 0x0011e2000c101d24 */
[----:B------:R-:W-:Y:S05]  /*5600*/  BRA `(.L_x_9329) ;  /* 0x0000000800787947 */ /* 0x000fea0003800000 */
.L_x_9342:
        /* <DEDUP_REMOVED lines=20> */
.L_x_9347:
[----:B------:R-:W-:Y:S05]  /*5750*/  BSYNC B0 ;  /* 0x0000000000007941 */ /* 0x000fea0003800000 */
.L_x_9346:
[----:B------:R-:W-:Y:S01]  /*5760*/  LOP3.LUT R5, R0, R5, RZ, 0xfc, !PT ;  /* 0x0000000500057212 */ /* 0x000fe200078efcff */
[----:B------:R-:W-:-:S04]  /*5770*/  IMAD.MOV.U32 R28, RZ, RZ, R29 ;  /* 0x000000ffff1c7224 */ /* 0x000fc800078e001d */
[----:B------:R0:W-:Y:S01]  /*5780*/  STG.E.U8 desc[UR36][R8.64], R5 ;  /* 0x0000000508007986 */ /* 0x0001e2000c101124 */
[----:B------:R-:W-:Y:S05]  /*5790*/  BRA `(.L_x_9329) ;  /* 0x0000000800147947 */ /* 0x000fea0003800000 */
.L_x_9345:
        /* <DEDUP_REMOVED lines=12> */
.L_x_9349:
[----:B------:R-:W-:Y:S01]  /*5860*/  IMAD.MOV.U32 R0, RZ, RZ, 0x7f ;  /* 0x0000007fff007424 */ /* 0x000fe200078e00ff */
[----:B------:R-:W-:-:S04]  /*5870*/  ISETP.GT.U32.AND P0, PT, R4, 0x7f800000, PT ;  /* 0x7f8000000400780c */ /* 0x000fc80003f04070 */
[----:B------:R-:W-:-:S09]  /*5880*/  SEL R0, R0, 0x7c, P0 ;  /* 0x0000007c00007807 */ /* 0x000fd20000000000 */
.L_x_9350:
[----:B------:R-:W-:Y:S05]  /*5890*/  BSYNC B0 ;  /* 0x0000000000007941 */ /* 0x000fea0003800000 */
.L_x_9348:
[----:B------:R-:W-:Y:S01]  /*58a0*/  LOP3.LUT R2, R2, 0x80000000, RZ, 0xc0, !PT ;  /* 0x8000000002027812 */ /* 0x000fe200078ec0ff */
[----:B------:R-:W-:-:S03]  /*58b0*/  IMAD.MOV.U32 R28, RZ, RZ, R29 ;  /* 0x000000ffff1c7224 */ /* 0x000fc600078e001d */
[----:B------:R-:W-:-:S04]  /*58c0*/  SHF.R.U32.HI R3, RZ, 0x18, R2 ;  /* 0x00000018ff037819 */ /* 0x000fc80000011602 */
[----:B------:R-:W-:-:S05]  /*58d0*/  LOP3.LUT R3, R0, R3, RZ, 0xfc, !PT ;  /* 0x0000000300037212 */ /* 0x000fca00078efcff */
[----:B------:R0:W-:Y:S01]  /*58e0*/  STG.E.U8 desc[UR36][R8.64], R3 ;  /* 0x0000000308007986 */ /* 0x0001e2000c101124 */
[----:B------:R-:W-:Y:S05]  /*58f0*/  BRA `(.L_x_9329) ;  /* 0x0000000400bc7947 */ /* 0x000fea0003800000 */
.L_x_9344:
[----:B------:R-:W-:Y:S01]  /*5900*/  F2FP.BF16.F32.PACK_AB R2, RZ, R2 ;  /* 0x00000002ff02723e */ /* 0x000fe200000010ff */
[----:B------:R-:W-:-:S04]  /*5910*/  IMAD.MOV.U32 R28, RZ, RZ, R29 ;  /* 0x000000ffff1c7224 */ /* 0x000fc800078e001d */
[----:B------:R0:W-:Y:S01]  /*5920*/  STG.E.U16 desc[UR36][R8.64], R2 ;  /* 0x0000000208007986 */ /* 0x0001e2000c101524 */
[----:B------:R-:W-:Y:S05]  /*5930*/  BRA `(.L_x_9329) ;  /* 0x0000000400ac7947 */ /* 0x000fea0003800000 */
.L_x_9341:
        /* <DEDUP_REMOVED lines=8> */
[----:B------:R-:W0:Y:S01]  /*59c0*/  F2I.FTZ.U32.TRUNC.NTZ R3, R2 ;  /* 0x0000000200037305 */ /* 0x000e22000021f000 */
[----:B------:R-:W-:Y:S01]  /*59d0*/  IMAD.MOV.U32 R28, RZ, RZ, R29 ;  /* 0x000000ffff1c7224 */ /* 0x000fe200078e001d */
[----:B0-----:R0:W-:Y:S01]  /*59e0*/  STG.E.U16 desc[UR36][R8.64], R3 ;  /* 0x0000000308007986 */ /* 0x0011e2000c101524 */
[----:B------:R-:W-:Y:S05]  /*59f0*/  BRA `(.L_x_9329) ;  /* 0x00000004007c7947 */ /* 0x000fea0003800000 */
.L_x_9353:
        /* <DEDUP_REMOVED lines=16> */
.L_x_9356:
[----:B------:R-:W-:-:S04]  /*5b00*/  LOP3.LUT R2, R2, 0x80000000, RZ, 0xc0, !PT ;  /* 0x8000000002027812 */ /* 0x000fc800078ec0ff */
[----:B------:R-:W-:-:S04]  /*5b10*/  SHF.R.U32.HI R3, RZ, 0x18, R2 ;  /* 0x00000018ff037819 */ /* 0x000fc80000011602 */
[----:B------:R-:W-:-:S04]  /*5b20*/  LOP3.LUT R0, R0, R3, RZ, 0xfc, !PT ;  /* 0x0000000300007212 */ /* 0x000fc800078efcff */
[----:B------:R-:W-:-:S07]  /*5b30*/  PRMT R4, R0, 0x7610, R4 ;  /* 0x0000761000047816 */ /* 0x000fce0000000004 */
.L_x_9355:
[----:B------:R-:W-:Y:S05]  /*5b40*/  BSYNC B0 ;  /* 0x0000000000007941 */ /* 0x000fea0003800000 */
.L_x_9354:
[----:B------:R4:W-:Y:S01]  /*5b50*/  STG.E.U8 desc[UR36][R8.64], R4 ;  /* 0x0000000408007986 */ /* 0x0009e2000c101124 */
[----:B------:R-:W-:Y:S01]  /*5b60*/  IMAD.MOV.U32 R28, RZ, RZ, R29 ;  /* 0x000000ffff1c7224 */ /* 0x000fe200078e001d */
[----:B------:R-:W-:Y:S06]  /*5b70*/  BRA `(.L_x_9329) ;  /* 0x00000004001c7947 */ /* 0x000fec0003800000 */
.L_x_9352:
        /* <DEDUP_REMOVED lines=16> */
.L_x_9359:
[----:B------:R-:W-:-:S04]  /*5c80*/  LOP3.LUT R2, R2, 0x80000000, RZ, 0xc0, !PT ;  /* 0x8000000002027812 */ /* 0x000fc800078ec0ff */
[----:B------:R-:W-:-:S04]  /*5c90*/  SHF.R.U32.HI R3, RZ, 0x18, R2 ;  /* 0x00000018ff037819 */ /* 0x000fc80000011602 */
[----:B------:R-:W-:-:S04]  /*5ca0*/  LOP3.LUT R0, R0, R3, RZ, 0xfc, !PT ;  /* 0x0000000300007212 */ /* 0x000fc800078efcff */
[----:B------:R-:W-:-:S07]  /*5cb0*/  PRMT R4, R0, 0x7610, R4 ;  /* 0x0000761000047816 */ /* 0x000fce0000000004 */
.L_x_9358:
[----:B------:R-:W-:Y:S05]  /*5cc0*/  BSYNC B0 ;  /* 0x0000000000007941 */ /* 0x000fea0003800000 */
.L_x_9357:
[----:B------:R0:W-:Y:S01]  /*5cd0*/  STG.E.U8 desc[UR36][R8.64], R4 ;  /* 0x0000000408007986 */ /* 0x0001e2000c101124 */
[----:B------:R-:W-:Y:S01]  /*5ce0*/  IMAD.MOV.U32 R28, RZ, RZ, R29 ;  /* 0x000000ffff1c7224 */ /* 0x000fe200078e001d */
[----:B------:R-:W-:Y:S06]  /*5cf0*/  BRA `(.L_x_9329) ;  /* 0x0000000000bc7947 */ /* 0x000fec0003800000 */
.L_x_9351:
        /* <DEDUP_REMOVED lines=22> */
.L_x_9334:
        /* <DEDUP_REMOVED lines=16> */
.L_x_9362:
[----:B------:R-:W-:Y:S01]  /*5f60*/  IMAD.MOV.U32 R28, RZ, RZ, R29 ;  /* 0x000000ffff1c7224 */ /* 0x000fe200078e001d */
[----:B------:R-:W-:Y:S06]  /*5f70*/  BRA `(.L_x_9329) ;  /* 0x00000000001c7947 */ /* 0x000fec0003800000 */
.L_x_9361:
[----:B------:R-:W0:Y:S01]  /*5f80*/  F2I.U64.TRUNC R2, R2 ;  /* 0x0000000200027311 */ /* 0x000e22000020d800 */
[----:B------:R-:W-:Y:S01]  /*5f90*/  IMAD.MOV.U32 R28, RZ, RZ, R29 ;  /* 0x000000ffff1c7224 */ /* 0x000fe200078e001d */
[----:B0-----:R3:W-:Y:S01]  /*5fa0*/  STG.E.64 desc[UR36][R8.64], R2 ;  /* 0x0000000208007986 */ /* 0x0017e2000c101b24 */
[----:B------:R-:W-:Y:S05]  /*5fb0*/  BRA `(.L_x_9329) ;  /* 0x00000000000c7947 */ /* 0x000fea0003800000 */
.L_x_9360:
[----:B------:R-:W0:Y:S01]  /*5fc0*/  F2I.FTZ.U32.TRUNC.NTZ R3, R2 ;  /* 0x0000000200037305 */ /* 0x000e22000021f000 */
[----:B------:R-:W-:Y:S01]  /*5fd0*/  IMAD.MOV.U32 R28, RZ, RZ, R29 ;  /* 0x000000ffff1c7224 */ /* 0x000fe200078e001d */
[----:B0-----:R1:W-:Y:S06]  /*5fe0*/  STG.E desc[UR36][R8.64], R3 ;  /* 0x0000000308007986 */ /* 0x0013ec000c101924 */
.L_x_9329:
[----:B------:R-:W-:Y:S05]  /*5ff0*/  BSYNC B6 ;  /* 0x0000000000067941 */ /* 0x000fea0003800000 */
.L_x_9328:
[----:B------:R-:W-:Y:S01]  /*6000*/  ISETP.GE.AND P0, PT, R28, R24, PT ;  /* 0x000000181c00720c */ /* 0x000fe20003f06270 */
[----:B------:R-:W-:-:S12]  /*6010*/  BSSY B6, `(.L_x_9363) ;  /* 0x00001da000067945 */ /* 0x000fd80003800000 */
[----:B------:R-:W-:Y:S05]  /*6020*/  @P0 BRA `(.L_x_9364) ;  /* 0x0000001c00600947 */ /* 0x000fea0003800000 */
[----:B0123--:R-:W0:Y:S01]  /*6030*/  LDC.64 R2, c[0x0][0x218] ;  /* 0x00008600ff027b82 */ /* 0x00fe220000000a00 */
[----:B------:R-:W-:Y:S01]  /*6040*/  IMAD R0, R25, 0x200, R28 ;  /* 0x0000020019007824 */ /* 0x000fe200078e021c */
[----:B----4-:R-:W-:Y:S01]  /*6050*/  PRMT R4, R22, 0x9910, RZ ;  /* 0x0000991016047816 */ /* 0x010fe200000000ff */
        /* <DEDUP_REMOVED lines=18> */
.L_x_9368:
[----:B------:R-:W0:Y:S02]  /*6180*/  F2I.S64.TRUNC R26, R26 ;  /* 0x0000001a001a7311 */ /* 0x000e24000020d900 */
[----:B0-----:R-:W-:-:S05]  /*6190*/  IMAD.MOV.U32 R5, RZ, RZ, R26 ;  /* 0x000000ffff057224 */ /* 0x001fca00078e001a */
[----:B------:R0:W-:Y:S01]  /*61a0*/  STG.E.U8 desc[UR36][R2.64], R5 ;  /* 0x0000000502007986 */ /* 0x0001e2000c101124 */
[----:B------:R-:W-:Y:S05]  /*61b0*/  BRA `(.L_x_9370) ;  /* 0x0000000c00447947 */ /* 0x000fea0003800000 */
.L_x_9367:
        /* <DEDUP_REMOVED lines=9> */
.L_x_9372:
[----:B------:R-:W0:Y:S02]  /*6250*/  F2I.FTZ.TRUNC.NTZ R5, R26 ;  /* 0x0000001a00057305 */ /* 0x000e24000021f100 */
[----:B0-----:R0:W-:Y:S01]  /*6260*/  STG.E desc[UR36][R2.64], R5 ;  /* 0x0000000502007986 */ /* 0x0011e2000c101924 */
[----:B------:R-:W-:Y:S05]  /*6270*/  BRA `(.L_x_9370) ;  /* 0x0000000c00147947 */ /* 0x000fea0003800000 */
.L_x_9371:
[----:B------:R-:W0:Y:S02]  /*6280*/  F2I.FTZ.TRUNC.NTZ R5, R26 ;  /* 0x0000001a00057305 */ /* 0x000e24000021f100 */
[----:B0-----:R0:W-:Y:S01]  /*6290*/  STG.E.U16 desc[UR36][R2.64], R5 ;  /* 0x0000000502007986 */ /* 0x0011e2000c101524 */
[----:B------:R-:W-:Y:S05]  /*62a0*/  BRA `(.L_x_9370) ;  /* 0x0000000c00087947 */ /* 0x000fea0003800000 */
.L_x_9366:
        /* <DEDUP_REMOVED lines=8> */
.L_x_9374:
[----:B------:R-:W-:-:S05]  /*6330*/  F2FP.F16.F32.PACK_AB R26, RZ, R26 ;  /* 0x0000001aff1a723e */ /* 0x000fca00000000ff */
[----:B------:R0:W-:Y:S01]  /*6340*/  STG.E.U16 desc[UR36][R2.64], R26 ;  /* 0x0000001a02007986 */ /* 0x0001e2000c101524 */
[----:B------:R-:W-:Y:S05]  /*6350*/  BRA `(.L_x_9370) ;  /* 0x0000000800dc7947 */ /* 0x000fea0003800000 */
.L_x_9373:
        /* <DEDUP_REMOVED lines=8> */
.L_x_9376:
[----:B------:R-:W-:-:S05]  /*63e0*/  F2FP.F16.F32.PACK_AB R27, R27, R26 ;  /* 0x0000001a1b1b723e */ /* 0x000fca00000000ff */
[----:B------:R0:W-:Y:S01]  /*63f0*/  STG.E desc[UR36][R2.64], R27 ;  /* 0x0000001b02007986 */ /* 0x0001e2000c101924 */
[----:B------:R-:W-:Y:S05]  /*6400*/  BRA `(.L_x_9370) ;  /* 0x0000000800b07947 */ /* 0x000fea0003800000 */
.L_x_9375:
[----:B------:R-:W-:-:S06]  /*6410*/  FMUL.FTZ R4, R26, 1 ;  /* 0x3f8000001a047820 */ /* 0x000fcc0000410000 */
[----:B------:R-:W0:Y:S02]  /*6420*/  F2F.F64.F32 R4, R4 ;  /* 0x0000000400047310 */ /* 0x000e240000201800 */
[----:B0-----:R0:W-:Y:S01]  /*6430*/  STG.E.64 desc[UR36][R2.64], R4 ;  /* 0x0000000402007986 */ /* 0x0011e2000c101b24 */
[----:B------:R-:W-:Y:S05]  /*6440*/  BRA `(.L_x_9370) ;  /* 0x0000000800a07947 */ /* 0x000fea0003800000 */
.L_x_9365:
        /* <DEDUP_REMOVED lines=14> */
.L_x_9379:
[----:B------:R-:W-:Y:S01]  /*6530*/  FMUL.FTZ R6, R27, 1 ;  /* 0x3f8000001b067820 */ /* 0x000fe20000410000 */
[----:B------:R-:W-:-:S05]  /*6540*/  FMUL.FTZ R4, R26, 1 ;  /* 0x3f8000001a047820 */ /* 0x000fca0000410000 */
[----:B------:R-:W-:Y:S08]  /*6550*/  F2F.F64.F32 R6, R6 ;  /* 0x0000000600067310 */ /* 0x000ff00000201800 */
[----:B------:R-:W0:Y:S02]  /*6560*/  F2F.F64.F32 R4, R4 ;  /* 0x0000000400047310 */ /* 0x000e240000201800 */
[----:B0-----:R0:W-:Y:S01]  /*6570*/  STG.E.128 desc[UR36][R2.64], R4 ;  /* 0x0000000402007986 */ /* 0x0011e2000c101d24 */
[----:B------:R-:W-:Y:S05]  /*6580*/  BRA `(.L_x_9370) ;  /* 0x0000000800507947 */ /* 0x000fea0003800000 */
.L_x_9378:
        /* <DEDUP_REMOVED lines=20> */
.L_x_9383:
[----:B------:R-:W-:Y:S05]  /*66d0*/  BSYNC B0 ;  /* 0x0000000000007941 */ /* 0x000fea0003800000 */
.L_x_9382:
[----:B------:R-:W-:-:S05]  /*66e0*/  LOP3.LUT R7, R0, R7, RZ, 0xfc, !PT ;  /* 0x0000000700077212 */ /* 0x000fca00078efcff */
[----:B------:R0:W-:Y:S01]  /*66f0*/  STG.E.U8 desc[UR36][R2.64], R7 ;  /* 0x0000000702007986 */ /* 0x0001e2000c101124 */
[----:B------:R-:W-:Y:S05]  /*6700*/  BRA `(.L_x_9370) ;  /* 0x0000000400f07947 */ /* 0x000fea0003800000 */
.L_x_9381:
        /* <DEDUP_REMOVED lines=12> */
.L_x_9385:
[----:B------:R-:W-:Y:S01]  /*67d0*/  IMAD.MOV.U32 R0, RZ, RZ, 0x7f ;  /* 0x0000007fff007424 */ /* 0x000fe200078e00ff */
[----:B------:R-:W-:-:S04]  /*67e0*/  ISETP.GT.U32.AND P0, PT, R4, 0x7f800000, PT ;  /* 0x7f8000000400780c */ /* 0x000fc80003f04070 */
[----:B------:R-:W-:-:S09]  /*67f0*/  SEL R0, R0, 0x7c, P0 ;  /* 0x0000007c00007807 */ /* 0x000fd20000000000 */
.L_x_9386:
[----:B------:R-:W-:Y:S05]  /*6800*/  BSYNC B0 ;  /* 0x0000000000007941 */ /* 0x000fea0003800000 */
.L_x_9384:
[----:B------:R-:W-:-:S04]  /*6810*/  LOP3.LUT R26, R26, 0x80000000, RZ, 0xc0, !PT ;  /* 0x800000001a1a7812 */ /* 0x000fc800078ec0ff */
[----:B------:R-:W-:-:S04]  /*6820*/  SHF.R.U32.HI R5, RZ, 0x18, R26 ;  /* 0x00000018ff057819 */ /* 0x000fc8000001161a */
[----:B------:R-:W-:-:S05]  /*6830*/  LOP3.LUT R5, R0, R5, RZ, 0xfc, !PT ;  /* 0x0000000500057212 */ /* 0x000fca00078efcff */
[----:B------:R0:W-:Y:S01]  /*6840*/  STG.E.U8 desc[UR36][R2.64], R5 ;  /* 0x0000000502007986 */ /* 0x0001e2000c101124 */
[----:B------:R-:W-:Y:S05]  /*6850*/  BRA `(.L_x_9370) ;  /* 0x00000004009c7947 */ /* 0x000fea0003800000 */
.L_x_9380:
[----:B------:R-:W-:-:S05]  /*6860*/  F2FP.BF16.F32.PACK_AB R26, RZ, R26 ;  /* 0x0000001aff1a723e */ /* 0x000fca00000010ff */
[----:B------:R0:W-:Y:S01]  /*6870*/  STG.E.U16 desc[UR36][R2.64], R26 ;  /* 0x0000001a02007986 */ /* 0x0001e2000c101524 */
[----:B------:R-:W-:Y:S05]  /*6880*/  BRA `(.L_x_9370) ;  /* 0x0000000400907947 */ /* 0x000fea0003800000 */
.L_x_9377:
        /* <DEDUP_REMOVED lines=11> */
.L_x_9389:
        /* <DEDUP_REMOVED lines=16> */
.L_x_9392:
[----:B------:R-:W-:-:S04]  /*6a40*/  LOP3.LUT R26, R26, 0x80000000, RZ, 0xc0, !PT ;  /* 0x800000001a1a7812 */ /* 0x000fc800078ec0ff */
[----:B------:R-:W-:-:S04]  /*6a50*/  SHF.R.U32.HI R5, RZ, 0x18, R26 ;  /* 0x00000018ff057819 */ /* 0x000fc8000001161a */
[----:B------:R-:W-:-:S04]  /*6a60*/  LOP3.LUT R4, R4, R5, RZ, 0xfc, !PT ;  /* 0x0000000504047212 */ /* 0x000fc800078efcff */
[----:B------:R-:W-:-:S07]  /*6a70*/  PRMT R0, R4, 0x7610, R0 ;  /* 0x0000761004007816 */ /* 0x000fce0000000000 */
.L_x_9391:
[----:B------:R-:W-:Y:S05]  /*6a80*/  BSYNC B0 ;  /* 0x0000000000007941 */ /* 0x000fea0003800000 */
.L_x_9390:
[----:B------:R3:W-:Y:S01]  /*6a90*/  STG.E.U8 desc[UR36][R2.64], R0 ;  /* 0x0000000002007986 */ /* 0x0007e2000c101124 */
[----:B------:R-:W-:Y:S05]  /*6aa0*/  BRA `(.L_x_9370) ;  /* 0x0000000400087947 */ /* 0x000fea0003800000 */
.L_x_9388:
        /* <DEDUP_REMOVED lines=16> */
.L_x_9395:
[----:B------:R-:W-:-:S04]  /*6bb0*/  LOP3.LUT R26, R26, 0x80000000, RZ, 0xc0, !PT ;  /* 0x800000001a1a7812 */ /* 0x000fc800078ec0ff */
[----:B------:R-:W-:-:S04]  /*6bc0*/  SHF.R.U32.HI R5, RZ, 0x18, R26 ;  /* 0x00000018ff057819 */ /* 0x000fc8000001161a */
[----:B------:R-:W-:-:S04]  /*6bd0*/  LOP3.LUT R4, R4, R5, RZ, 0xfc, !PT ;  /* 0x0000000504047212 */ /* 0x000fc800078efcff */
[----:B------:R-:W-:-:S07]  /*6be0*/  PRMT R0, R4, 0x7610, R0 ;  /* 0x0000761004007816 */ /* 0x000fce0000000000 */
.L_x_9394:
[----:B------:R-:W-:Y:S05]  /*6bf0*/  BSYNC B0 ;  /* 0x0000000000007941 */ /* 0x000fea0003800000 */
.L_x_9393:
[----:B------:R0:W-:Y:S01]  /*6c00*/  STG.E.U8 desc[UR36][R2.64], R0 ;  /* 0x0000000002007986 */ /* 0x0001e2000c101124 */
[----:B------:R-:W-:Y:S05]  /*6c10*/  BRA `(.L_x_9370) ;  /* 0x0000000000ac7947 */ /* 0x000fea0003800000 */
.L_x_9387:
        /* <DEDUP_REMOVED lines=21> */
.L_x_9369:
        /* <DEDUP_REMOVED lines=16> */
.L_x_9398:
[----:B------:R-:W-:Y:S05]  /*6e70*/  BRA `(.L_x_9370) ;  /* 0x0000000000147947 */ /* 0x000fea0003800000 */
.L_x_9397:
[----:B------:R-:W0:Y:S02]  /*6e80*/  F2I.U64.TRUNC R26, R26 ;  /* 0x0000001a001a7311 */ /* 0x000e24000020d800 */
[----:B0-----:R2:W-:Y:S01]  /*6e90*/  STG.E.64 desc[UR36][R2.64], R26 ;  /* 0x0000001a02007986 */ /* 0x0015e2000c101b24 */
[----:B------:R-:W-:Y:S05]  /*6ea0*/  BRA `(.L_x_9370) ;  /* 0x0000000000087947 */ /* 0x000fea0003800000 */
.L_x_9396:
[----:B------:R-:W0:Y:S02]  /*6eb0*/  F2I.FTZ.U32.TRUNC.NTZ R5, R26 ;  /* 0x0000001a00057305 */ /* 0x000e24000021f000 */
[----:B0-----:R0:W-:Y:S02]  /*6ec0*/  STG.E desc[UR36][R2.64], R5 ;  /* 0x0000000502007986 */ /* 0x0011e4000c101924 */
.L_x_9370:
        /* <DEDUP_REMOVED lines=24> */
.L_x_9402:
[----:B------:R-:W0:Y:S02]  /*7050*/  F2I.S64.TRUNC R16, R16 ;  /* 0x0000001000107311 */ /* 0x000e24000020d900 */
[----:B0-----:R-:W-:-:S05]  /*7060*/  IMAD.MOV.U32 R5, RZ, RZ, R16 ;  /* 0x000000ffff057224 */ /* 0x001fca00078e0010 */
[----:B------:R0:W-:Y:S01]  /*7070*/  STG.E.U8 desc[UR36][R2.64], R5 ;  /* 0x0000000502007986 */ /* 0x0001e2000c101124 */
[----:B------:R-:W-:Y:S05]  /*7080*/  BRA `(.L_x_9404) ;  /* 0x0000000c00447947 */ /* 0x000fea0003800000 */
.L_x_9401:
        /* <DEDUP_REMOVED lines=9> */
.L_x_9406:
[----:B------:R-:W0:Y:S02]  /*7120*/  F2I.FTZ.TRUNC.NTZ R5, R16 ;  /* 0x0000001000057305 */ /* 0x000e24000021f100 */
[----:B0-----:R3:W-:Y:S01]  /*7130*/  STG.E desc[UR36][R2.64], R5 ;  /* 0x0000000502007986 */ /* 0x0017e2000c101924 */
[----:B------:R-:W-:Y:S05]  /*7140*/  BRA `(.L_x_9404) ;  /* 0x0000000c00147947 */ /* 0x000fea0003800000 */
.L_x_9405:
[----:B------:R-:W0:Y:S02]  /*7150*/  F2I.FTZ.TRUNC.NTZ R5, R16 ;  /* 0x0000001000057305 */ /* 0x000e24000021f100 */
[----:B0-----:R2:W-:Y:S01]  /*7160*/  STG.E.U16 desc[UR36][R2.64], R5 ;  /* 0x0000000502007986 */ /* 0x0015e2000c101524 */
[----:B------:R-:W-:Y:S05]  /*7170*/  BRA `(.L_x_9404) ;  /* 0x0000000c00087947 */ /* 0x000fea0003800000 */
.L_x_9400:
        /* <DEDUP_REMOVED lines=8> */
.L_x_9408:
[----:B------:R-:W-:-:S05]  /*7200*/  F2FP.F16.F32.PACK_AB R16, RZ, R16 ;  /* 0x00000010ff10723e */ /* 0x000fca00000000ff */
[----:B------:R0:W-:Y:S01]  /*7210*/  STG.E.U16 desc[UR36][R2.64], R16 ;  /* 0x0000001002007986 */ /* 0x0001e2000c101524 */
[----:B------:R-:W-:Y:S05]  /*7220*/  BRA `(.L_x_9404) ;  /* 0x0000000800dc7947 */ /* 0x000fea0003800000 */
.L_x_9407:
        /* <DEDUP_REMOVED lines=8> */
.L_x_9410:
[----:B------:R-:W-:-:S05]  /*72b0*/  F2FP.F16.F32.PACK_AB R17, R17, R16 ;  /* 0x000000101111723e */ /* 0x000fca00000000ff */
[----:B------:R0:W-:Y:S01]  /*72c0*/  STG.E desc[UR36][R2.64], R17 ;  /* 0x0000001102007986 */ /* 0x0001e2000c101924 */
[----:B------:R-:W-:Y:S05]  /*72d0*/  BRA `(.L_x_9404) ;  /* 0x0000000800b07947 */ /* 0x000fea0003800000 */
.L_x_9409:
[----:B------:R-:W-:-:S06]  /*72e0*/  FMUL.FTZ R4, R16, 1 ;  /* 0x3f80000010047820 */ /* 0x000fcc0000410000 */
[----:B------:R-:W0:Y:S02]  /*72f0*/  F2F.F64.F32 R4, R4 ;  /* 0x0000000400047310 */ /* 0x000e240000201800 */
[----:B0-----:R0:W-:Y:S01]  /*7300*/  STG.E.64 desc[UR36][R2.64], R4 ;  /* 0x0000000402007986 */ /* 0x0011e2000c101b24 */
[----:B------:R-:W-:Y:S05]  /*7310*/  BRA `(.L_x_9404) ;  /* 0x0000000800a07947 */ /* 0x000fea0003800000 */
.L_x_9399:
        /* <DEDUP_REMOVED lines=14> */
.L_x_9413:
[----:B------:R-:W-:Y:S01]  /*7400*/  FMUL.FTZ R6, R17, 1 ;  /* 0x3f80000011067820 */ /* 0x000fe20000410000 */
[----:B------:R-:W-:-:S05]  /*7410*/  FMUL.FTZ R4, R16, 1 ;  /* 0x3f80000010047820 */ /* 0x000fca0000410000 */
[----:B------:R-:W-:Y:S08]  /*7420*/  F2F.F64.F32 R6, R6 ;  /* 0x0000000600067310 */ /* 0x000ff00000201800 */
[----:B------:R-:W0:Y:S02]  /*7430*/  F2F.F64.F32 R4, R4 ;  /* 0x0000000400047310 */ /* 0x000e240000201800 */
[----:B0-----:R0:W-:Y:S01]  /*7440*/  STG.E.128 desc[UR36][R2.64], R4 ;  /* 0x0000000402007986 */ /* 0x0011e2000c101d24 */
[----:B------:R-:W-:Y:S05]  /*7450*/  BRA `(.L_x_9404) ;  /* 0x0000000800507947 */ /* 0x000fea0003800000 */
.L_x_9412:
        /* <DEDUP_REMOVED lines=20> */
.L_x_9417:
[----:B------:R-:W-:Y:S05]  /*75a0*/  BSYNC B0 ;  /* 0x0000000000007941 */ /* 0x000fea0003800000 */
.L_x_9416:
[----:B------:R-:W-:-:S05]  /*75b0*/  LOP3.LUT R7, R0, R7, RZ, 0xfc, !PT ;  /* 0x0000000700077212 */ /* 0x000fca00078efcff */
[----:B------:R0:W-:Y:S01]  /*75c0*/  STG.E.U8 desc[UR36][R2.64], R7 ;  /* 0x0000000702007986 */ /* 0x0001e2000c101124 */
[----:B------:R-:W-:Y:S05]  /*75d0*/  BRA `(.L_x_9404) ;  /* 0x0000000400f07947 */ /* 0x000fea0003800000 */
.L_x_9415:
        /* <DEDUP_REMOVED lines=12> */
.L_x_9419:
[----:B------:R-:W-:Y:S01]  /*76a0*/  IMAD.MOV.U32 R0, RZ, RZ, 0x7f ;  /* 0x0000007fff007424 */ /* 0x000fe200078e00ff */
[----:B------:R-:W-:-:S04]  /*76b0*/  ISETP.GT.U32.AND P0, PT, R4, 0x7f800000, PT ;  /* 0x7f8000000400780c */ /* 0x000fc80003f04070 */
[----:B------:R-:W-:-:S09]  /*76c0*/  SEL R0, R0, 0x7c, P0 ;  /* 0x0000007c00007807 */ /* 0x000fd20000000000 */
.L_x_9420:
[----:B------:R-:W-:Y:S05]  /*76d0*/  BSYNC B0 ;  /* 0x0000000000007941 */ /* 0x000fea0003800000 */
.L_x_9418:
[----:B------:R-:W-:-:S04]  /*76e0*/  LOP3.LUT R16, R16, 0x80000000, RZ, 0xc0, !PT ;  /* 0x8000000010107812 */ /* 0x000fc800078ec0ff */
[----:B------:R-:W-:-:S04]  /*76f0*/  SHF.R.U32.HI R5, RZ, 0x18, R16 ;  /* 0x00000018ff057819 */ /* 0x000fc80000011610 */
[----:B------:R-:W-:-:S05]  /*7700*/  LOP3.LUT R5, R0, R5, RZ, 0xfc, !PT ;  /* 0x0000000500057212 */ /* 0x000fca00078efcff */
[----:B------:R0:W-:Y:S01]  /*7710*/  STG.E.U8 desc[UR36][R2.64], R5 ;  /* 0x0000000502007986 */ /* 0x0001e2000c101124 */
[----:B------:R-:W-:Y:S05]  /*7720*/  BRA `(.L_x_9404) ;  /* 0x00000004009c7947 */ /* 0x000fea0003800000 */
.L_x_9414:
[----:B------:R-:W-:-:S05]  /*7730*/  F2FP.BF16.F32.PACK_AB R16, RZ, R16 ;  /* 0x00000010ff10723e */ /* 0x000fca00000010ff */
[----:B------:R0:W-:Y:S01]  /*7740*/  STG.E.U16 desc[UR36][R2.64], R16 ;  /* 0x0000001002007986 */ /* 0x0001e2000c101524 */
[----:B------:R-:W-:Y:S05]  /*7750*/  BRA `(.L_x_9404) ;  /* 0x0000000400907947 */ /* 0x000fea0003800000 */
.L_x_9411:
        /* <DEDUP_REMOVED lines=11> */
.L_x_9423:
        /* <DEDUP_REMOVED lines=16> */
.L_x_9426:
[----:B------:R-:W-:-:S04]  /*7910*/  LOP3.LUT R16, R16, 0x80000000, RZ, 0xc0, !PT ;  /* 0x8000000010107812 */ /* 0x000fc800078ec0ff */
[----:B------:R-:W-:-:S04]  /*7920*/  SHF.R.U32.HI R5, RZ, 0x18, R16 ;  /* 0x00000018ff057819 */ /* 0x000fc80000011610 */
[----:B------:R-:W-:-:S04]  /*7930*/  LOP3.LUT R4, R4, R5, RZ, 0xfc, !PT ;  /* 0x0000000504047212 */ /* 0x000fc800078efcff */
[----:B------:R-:W-:-:S07]  /*7940*/  PRMT R0, R4, 0x7610, R0 ;  /* 0x0000761004007816 */ /* 0x000fce0000000000 */
.L_x_9425:
[----:B------:R-:W-:Y:S05]  /*7950*/  BSYNC B0 ;  /* 0x0000000000007941 */ /* 0x000fea0003800000 */
.L_x_9424:
[----:B------:R0:W-:Y:S01]  /*7960*/  STG.E.U8 desc[UR36][R2.64], R0 ;  /* 0x0000000002007986 */ /* 0x0001e2000c101124 */
[----:B------:R-:W-:Y:S05]  /*7970*/  BRA `(.L_x_9404) ;  /* 0x0000000400087947 */ /* 0x000fea0003800000 */
.L_x_9422:
        /* <DEDUP_REMOVED lines=16> */
.L_x_9429:
[----:B------:R-:W-:-:S04]  /*7a80*/  LOP3.LUT R16, R16, 0x80000000, RZ, 0xc0, !PT ;  /* 0x8000000010107812 */ /* 0x000fc800078ec0ff */
[----:B------:R-:W-:-:S04]  /*7a90*/  SHF.R.U32.HI R5, RZ, 0x18, R16 ;  /* 0x00000018ff057819 */ /* 0x000fc80000011610 */
[----:B------:R-:W-:-:S04]  /*7aa0*/  LOP3.LUT R4, R4, R5, RZ, 0xfc, !PT ;  /* 0x0000000504047212 */ /* 0x000fc800078efcff */
[----:B------:R-:W-:-:S07]  /*7ab0*/  PRMT R0, R4, 0x7610, R0 ;  /* 0x0000761004007816 */ /* 0x000fce0000000000 */
.L_x_9428:
[----:B------:R-:W-:Y:S05]  /*7ac0*/  BSYNC B0 ;  /* 0x0000000000007941 */ /* 0x000fea0003800000 */
.L_x_9427:
[----:B------:R0:W-:Y:S01]  /*7ad0*/  STG.E.U8 desc[UR36][R2.64], R0 ;  /* 0x0000000002007986 */ /* 0x0001e2000c101124 */
[----:B------:R-:W-:Y:S05]  /*7ae0*/  BRA `(.L_x_9404) ;  /* 0x0000000000ac7947 */ /* 0x000fea0003800000 */
.L_x_9421:
        /* <DEDUP_REMOVED lines=21> */
.L_x_9403:
        /* <DEDUP_REMOVED lines=16> */
.L_x_9432:
[----:B------:R-:W-:Y:S05]  /*7d40*/  BRA `(.L_x_9404) ;  /* 0x0000000000147947 */ /* 0x000fea0003800000 */
.L_x_9431:
[----:B------:R-:W0:Y:S02]  /*7d50*/  F2I.U64.TRUNC R16, R16 ;  /* 0x0000001000107311 */ /* 0x000e24000020d800 */
[----:B0-----:R0:W-:Y:S01]  /*7d60*/  STG.E.64 desc[UR36][R2.64], R16 ;  /* 0x0000001002007986 */ /* 0x0011e2000c101b24 */
[----:B------:R-:W-:Y:S05]  /*7d70*/  BRA `(.L_x_9404) ;  /* 0x0000000000087947 */ /* 0x000fea0003800000 */
.L_x_9430:
[----:B------:R-:W0:Y:S02]  /*7d80*/  F2I.FTZ.U32.TRUNC.NTZ R5, R16 ;  /* 0x0000001000057305 */ /* 0x000e24000021f000 */
[----:B0-----:R0:W-:Y:S02]  /*7d90*/  STG.E desc[UR36][R2.64], R5 ;  /* 0x0000000502007986 */ /* 0x0011e4000c101924 */
.L_x_9404:
[----:B------:R-:W-:-:S07]  /*7da0*/  VIADD R28, R28, 0x80 ;  /* 0x000000801c1c7836 */ /* 0x000fce0000000000 */
.L_x_9364:
[----:B------:R-:W-:Y:S05]  /*7db0*/  BSYNC B6 ;  /* 0x0000000000067941 */ /* 0x000fea0003800000 */
.L_x_9363:
[----:B------:R-:W-:-:S13]  /*7dc0*/  ISETP.GE.AND P0, PT, R28, R24, PT ;  /* 0x000000181c00720c */ /* 0x000fda0003f06270 */
[----:B------:R-:W-:Y:S05]  /*7dd0*/  @P0 EXIT ;  /* 0x000000000000094d */ /* 0x000fea0003800000 */
[----:B0--3--:R-:W0:Y:S01]  /*7de0*/  S2R R0, SR_CTAID.X ;  /* 0x0000000000007919 */ /* 0x009e220000002500 */
[----:B-12-4-:R-:W1:Y:S01]  /*7df0*/  LDC.64 R2, c[0x0][0x218] ;  /* 0x00008600ff027b82 */ /* 0x016e620000000a00 */
[----:B------:R-:W-:Y:S01]  /*7e00*/  ULDC UR4, c[0x0][0x238] ;  /* 0x00008e0000047ab9 */ /* 0x000fe20000000800 */
[----:B0-----:R-:W-:Y:S01]  /*7e10*/  IMAD R28, R0, 0x200, R28 ;  /* 0x00000200001c7824 */ /* 0x001fe200078e021c */
[----:B------:R-:W-:-:S03]  /*7e20*/  PRMT R0, R22, 0x9910, RZ ;  /* 0x0000991016007816 */ /* 0x000fc600000000ff */
[----:B------:R-:W-:Y:S01]  /*7e30*/  IMAD R5, R28, UR4, RZ ;  /* 0x000000041c057c24 */ /* 0x000fe2000f8e02ff */
[----:B------:R-:W-:-:S04]  /*7e40*/  ISETP.GT.AND P1, PT, R0, 0x9, PT ;  /* 0x000000090000780c */ /* 0x000fc80003f24270 */
[----:B-1----:R-:W-:-:S05]  /*7e50*/  IADD3 R2, P0, R5, R2, RZ ;  /* 0x0000000205027210 */ /* 0x002fca0007f1e0ff */
[----:B------:R-:W-:-:S04]  /*7e60*/  IMAD.X R3, RZ, RZ, R3, P0 ;  /* 0x000000ffff037224 */ /* 0x000fc800000e0603 */
        /* <DEDUP_REMOVED lines=12> */
.L_x_9436:
[----:B------:R-:W0:Y:S02]  /*7f30*/  F2I.S64.TRUNC R18, R18 ;  /* 0x0000001200127311 */ /* 0x000e24000020d900 */
[----:B0-----:R-:W-:-:S05]  /*7f40*/  IMAD.MOV.U32 R5, RZ, RZ, R18 ;  /* 0x000000ffff057224 */ /* 0x001fca00078e0012 */
[----:B------:R-:W-:Y:S01]  /*7f50*/  STG.E.U8 desc[UR36][R2.64], R5 ;  /* 0x0000000502007986 */ /* 0x000fe2000c101124 */
[----:B------:R-:W-:Y:S05]  /*7f60*/  EXIT ;  /* 0x000000000000794d */ /* 0x000fea0003800000 */
.L_x_9435:
        /* <DEDUP_REMOVED lines=9> */
.L_x_9439:
[----:B------:R-:W0:Y:S02]  /*8000*/  F2I.FTZ.TRUNC.NTZ R5, R18 ;  /* 0x0000001200057305 */ /* 0x000e24000021f100 */
[----:B0-----:R-:W-:Y:S01]  /*8010*/  STG.E desc[UR36][R2.64], R5 ;  /* 0x0000000502007986 */ /* 0x001fe2000c101924 */
[----:B------:R-:W-:Y:S05]  /*8020*/  EXIT ;  /* 0x000000000000794d */ /* 0x000fea0003800000 */
.L_x_9438:
[----:B------:R-:W0:Y:S02]  /*8030*/  F2I.FTZ.TRUNC.NTZ R5, R18 ;  /* 0x0000001200057305 */ /* 0x000e24000021f100 */
[----:B0-----:R-:W-:Y:S01]  /*8040*/  STG.E.U16 desc[UR36][R2.64], R5 ;  /* 0x0000000502007986 */ /* 0x001fe2000c101524 */
[----:B------:R-:W-:Y:S05]  /*8050*/  EXIT ;  /* 0x000000000000794d */ /* 0x000fea0003800000 */
.L_x_9434:
        /* <DEDUP_REMOVED lines=8> */
.L_x_9441:
[----:B------:R-:W-:-:S05]  /*80e0*/  F2FP.F16.F32.PACK_AB R18, RZ, R18 ;  /* 0x00000012ff12723e */ /* 0x000fca00000000ff */
[----:B------:R-:W-:Y:S01]  /*80f0*/  STG.E.U16 desc[UR36][R2.64], R18 ;  /* 0x0000001202007986 */ /* 0x000fe2000c101524 */
[----:B------:R-:W-:Y:S05]  /*8100*/  EXIT ;  /* 0x000000000000794d */ /* 0x000fea0003800000 */
.L_x_9440:
        /* <DEDUP_REMOVED lines=8> */
.L_x_9443:
[----:B------:R-:W-:-:S05]  /*8190*/  F2FP.F16.F32.PACK_AB R19, R19, R18 ;  /* 0x000000121313723e */ /* 0x000fca00000000ff */
[----:B------:R-:W-:Y:S01]  /*81a0*/  STG.E desc[UR36][R2.64], R19 ;  /* 0x0000001302007986 */ /* 0x000fe2000c101924 */
[----:B------:R-:W-:Y:S05]  /*81b0*/  EXIT ;  /* 0x000000000000794d */ /* 0x000fea0003800000 */
.L_x_9442:
[----:B------:R-:W-:-:S06]  /*81c0*/  FMUL.FTZ R4, R18, 1 ;  /* 0x3f80000012047820 */ /* 0x000fcc0000410000 */
[----:B------:R-:W0:Y:S02]  /*81d0*/  F2F.F64.F32 R4, R4 ;  /* 0x0000000400047310 */ /* 0x000e240000201800 */
[----:B0-----:R-:W-:Y:S01]  /*81e0*/  STG.E.64 desc[UR36][R2.64], R4 ;  /* 0x0000000402007986 */ /* 0x001fe2000c101b24 */
[----:B------:R-:W-:Y:S05]  /*81f0*/  EXIT ;  /* 0x000000000000794d */ /* 0x000fea0003800000 */
.L_x_9433:
        /* <DEDUP_REMOVED lines=14> */
.L_x_9446:
[----:B------:R-:W-:Y:S01]  /*82e0*/  FMUL.FTZ R6, R19, 1 ;  /* 0x3f80000013067820 */ /* 0x000fe20000410000 */
[----:B------:R-:W-:-:S05]  /*82f0*/  FMUL.FTZ R4, R18, 1 ;  /* 0x3f80000012047820 */ /* 0x000fca0000410000 */
[----:B------:R-:W-:Y:S08]  /*8300*/  F2F.F64.F32 R6, R6 ;  /* 0x0000000600067310 */ /* 0x000ff00000201800 */
[----:B------:R-:W0:Y:S02]  /*8310*/  F2F.F64.F32 R4, R4 ;  /* 0x0000000400047310 */ /* 0x000e240000201800 */
[----:B0-----:R-:W-:Y:S01]  /*8320*/  STG.E.128 desc[UR36][R2.64], R4 ;  /* 0x0000000402007986 */ /* 0x001fe2000c101d24 */
[----:B------:R-:W-:Y:S05]  /*8330*/  EXIT ;  /* 0x000000000000794d */ /* 0x000fea0003800000 */
.L_x_9445:
        /* <DEDUP_REMOVED lines=20> */
.L_x_9450:
[----:B------:R-:W-:Y:S05]  /*8480*/  BSYNC B0 ;  /* 0x0000000000007941 */ /* 0x000fea0003800000 */
.L_x_9449:
[----:B------:R-:W-:-:S05]  /*8490*/  LOP3.LUT R7, R0, R7, RZ, 0xfc, !PT ;  /* 0x0000000700077212 */ /* 0x000fca00078efcff */
[----:B------:R-:W-:Y:S01]  /*84a0*/  STG.E.U8 desc[UR36][R2.64], R7 ;  /* 0x0000000702007986 */ /* 0x000fe2000c101124 */
[----:B------:R-:W-:Y:S05]  /*84b0*/  EXIT ;  /* 0x000000000000794d */ /* 0x000fea0003800000 */
.L_x_9448:
        /* <DEDUP_REMOVED lines=12> */
.L_x_9452:
[----:B------:R-:W-:Y:S01]  /*8580*/  IMAD.MOV.U32 R0, RZ, RZ, 0x7f ;  /* 0x0000007fff007424 */ /* 0x000fe200078e00ff */
[----:B------:R-:W-:-:S04]  /*8590*/  ISETP.GT.U32.AND P0, PT, R4, 0x7f800000, PT ;  /* 0x7f8000000400780c */ /* 0x000fc80003f04070 */
[----:B------:R-:W-:-:S09]  /*85a0*/  SEL R0, R0, 0x7c, P0 ;  /* 0x0000007c00007807 */ /* 0x000fd20000000000 */
.L_x_9453:
[----:B------:R-:W-:Y:S05]  /*85b0*/  BSYNC B0 ;  /* 0x0000000000007941 */ /* 0x000fea0003800000 */
.L_x_9451:
[----:B------:R-:W-:-:S04]  /*85c0*/  LOP3.LUT R18, R18, 0x80000000, RZ, 0xc0, !PT ;  /* 0x8000000012127812 */ /* 0x000fc800078ec0ff */
[----:B------:R-:W-:-:S04]  /*85d0*/  SHF.R.U32.HI R5, RZ, 0x18, R18 ;  /* 0x00000018ff057819 */ /* 0x000fc80000011612 */
[----:B------:R-:W-:-:S05]  /*85e0*/  LOP3.LUT R5, R0, R5, RZ, 0xfc, !PT ;  /* 0x0000000500057212 */ /* 0x000fca00078efcff */
[----:B------:R-:W-:Y:S01]  /*85f0*/  STG.E.U8 desc[UR36][R2.64], R5 ;  /* 0x0000000502007986 */ /* 0x000fe2000c101124 */
[----:B------:R-:W-:Y:S05]  /*8600*/  EXIT ;  /* 0x000000000000794d */ /* 0x000fea0003800000 */
.L_x_9447:
[----:B------:R-:W-:-:S05]  /*8610*/  F2FP.BF16.F32.PACK_AB R18, RZ, R18 ;  /* 0x00000012ff12723e */ /* 0x000fca00000010ff */
[----:B------:R-:W-:Y:S01]  /*8620*/  STG.E.U16 desc[UR36][R2.64], R18 ;  /* 0x0000001202007986 */ /* 0x000fe2000c101524 */
[----:B------:R-:W-:Y:S05]  /*8630*/  EXIT ;  /* 0x000000000000794d */ /* 0x000fea0003800000 */
.L_x_9444:
        /* <DEDUP_REMOVED lines=11> */
.L_x_9456:
        /* <DEDUP_REMOVED lines=16> */
.L_x_9459:
[----:B------:R-:W-:-:S04]  /*87f0*/  LOP3.LUT R18, R18, 0x80000000, RZ, 0xc0, !PT ;  /* 0x8000000012127812 */ /* 0x000fc800078ec0ff */
[----:B------:R-:W-:-:S04]  /*8800*/  SHF.R.U32.HI R5, RZ, 0x18, R18 ;  /* 0x00000018ff057819 */ /* 0x000fc80000011612 */
[----:B------:R-:W-:-:S04]  /*8810*/  LOP3.LUT R4, R4, R5, RZ, 0xfc, !PT ;  /* 0x0000000504047212 */ /* 0x000fc800078efcff */
[----:B------:R-:W-:-:S07]  /*8820*/  PRMT R0, R4, 0x7610, R0 ;  /* 0x0000761004007816 */ /* 0x000fce0000000000 */
.L_x_9458:
[----:B------:R-:W-:Y:S05]  /*8830*/  BSYNC B0 ;  /* 0x0000000000007941 */ /* 0x000fea0003800000 */
.L_x_9457:
[----:B------:R-:W-:Y:S01]  /*8840*/  STG.E.U8 desc[UR36][R2.64], R0 ;  /* 0x0000000002007986 */ /* 0x000fe2000c101124 */
[----:B------:R-:W-:Y:S05]  /*8850*/  EXIT ;  /* 0x000000000000794d */ /* 0x000fea0003800000 */
.L_x_9455:
        /* <DEDUP_REMOVED lines=16> */
.L_x_9462:
[----:B------:R-:W-:-:S04]  /*8960*/  LOP3.LUT R18, R18, 0x80000000, RZ, 0xc0, !PT ;  /* 0x8000000012127812 */ /* 0x000fc800078ec0ff */
[----:B------:R-:W-:-:S04]  /*8970*/  SHF.R.U32.HI R5, RZ, 0x18, R18 ;  /* 0x00000018ff057819 */ /* 0x000fc80000011612 */
[----:B------:R-:W-:-:S04]  /*8980*/  LOP3.LUT R4, R4, R5, RZ, 0xfc, !PT ;  /* 0x0000000504047212 */ /* 0x000fc800078efcff */
[----:B------:R-:W-:-:S07]  /*8990*/  PRMT R0, R4, 0x7610, R0 ;  /* 0x0000761004007816 */ /* 0x000fce0000000000 */
.L_x_9461:
[----:B------:R-:W-:Y:S05]  /*89a0*/  BSYNC B0 ;  /* 0x0000000000007941 */ /* 0x000fea0003800000 */
.L_x_9460:
[----:B------:R-:W-:Y:S01]  /*89b0*/  STG.E.U8 desc[UR36][R2.64], R0 ;  /* 0x0000000002007986 */ /* 0x000fe2000c101124 */
[----:B------:R-:W-:Y:S05]  /*89c0*/  EXIT ;  /* 0x000000000000794d */ /* 0x000fea0003800000 */
.L_x_9454:
        /* <DEDUP_REMOVED lines=21> */
.L_x_9437:
        /* <DEDUP_REMOVED lines=16> */
.L_x_9465:
[----:B------:R-:W-:Y:S05]  /*8c20*/  EXIT ;  /* 0x000000000000794d */ /* 0x000fea0003800000 */
.L_x_9464:
[----:B------:R-:W0:Y:S02]  /*8c30*/  F2I.U64.TRUNC R18, R18 ;  /* 0x0000001200127311 */ /* 0x000e24000020d800 */
[----:B0-----:R-:W-:Y:S01]  /*8c40*/  STG.E.64 desc[UR36][R2.64], R18 ;  /* 0x0000001202007986 */ /* 0x001fe2000c101b24 */
[----:B------:R-:W-:Y:S05]  /*8c50*/  EXIT ;  /* 0x000000000000794d */ /* 0x000fea0003800000 */
.L_x_9463:
[----:B------:R-:W0:Y:S02]  /*8c60*/  F2I.FTZ.U32.TRUNC.NTZ R5, R18 ;  /* 0x0000001200057305 */ /* 0x000e24000021f000 */
[----:B0-----:R-:W-:Y:S01]  /*8c70*/  STG.E desc[UR36][R2.64], R5 ;  /* 0x0000000502007986 */ /* 0x001fe2000c101924 */
[----:B------:R-:W-:Y:S05]  /*8c80*/  EXIT ;  /* 0x000000000000794d */ /* 0x000fea0003800000 */
.L_x_9466:
        /* <DEDUP_REMOVED lines=15> */
.L_x_19653:


//--------------------- .text._ZN2at6native18elementwise_kernelILi128ELi2EZNS0_22gpu_kernel_impl_nocastIZZZNS0_22reciprocal_kernel_cudaERNS_18TensorIteratorBaseEENKUlvE_clEvENKUlvE2_clEvEUlN3c107complexIfEEE_EEvS4_RKT_EUliE_EEviT1_ --------------------------
	.section	.text._ZN2at6native18elementwise_kernelILi128ELi2EZNS0_22gpu_kernel_impl_nocastIZZZNS0_22reciprocal_kernel_cudaERNS_18TensorIteratorBaseEENKUlvE_clEvENKUlvE2_clEvEUlN3c107complexIfEEE_EEvS4_RKT_EUliE_EEviT1_,"ax",@progbits
	.align	128
        .global         _ZN2at6native18elementwise_kernelILi128ELi2EZNS0_22gpu_kernel_impl_nocastIZZZNS0_22reciprocal_kernel_cudaERNS_18TensorIteratorBaseEENKUlvE_clEvENKUlvE2_clEvEUlN3c107complexIfEEE_EEvS4_RKT_EUliE_EEviT1_
        .type           _ZN2at6native18elementwise_kernelILi128ELi2EZNS0_22gpu_kernel_impl_nocastIZZZNS0_22reciprocal_kernel_cudaERNS_18TensorIteratorBaseEENKUlvE_clEvENKUlvE2_clEvEUlN3c107complexIfEEE_EEvS4_RKT_EUliE_EEviT1_,@function
        .size           _ZN2at6native18elementwise_kernelILi128ELi2EZNS0_22gpu_kernel_impl_nocastIZZZNS0_22reciprocal_kernel_cudaERNS_18TensorIteratorBaseEENKUlvE_clEvENKUlvE2_clEvEUlN3c107complexIfEEE_EEvS4_RKT_EUliE_EEviT1_,(.L_x_19654 - _ZN2at6native18elementwise_kernelILi128ELi2EZNS0_22gpu_kernel_impl_nocastIZZZNS0_22reciprocal_kernel_cudaERNS_18TensorIteratorBaseEENKUlvE_clEvENKUlvE2_clEvEUlN3c107complexIfEEE_EEvS4_RKT_EUliE_EEviT1_)
        .other          _ZN2at6native18elementwise_kernelILi128ELi2EZNS0_22gpu_kernel_impl_nocastIZZZNS0_22reciprocal_kernel_cudaERNS_18TensorIteratorBaseEENKUlvE_clEvENKUlvE2_clEvEUlN3c107complexIfEEE_EEvS4_RKT_EUliE_EEviT1_,@"STO_CUDA_ENTRY STV_DEFAULT"
_ZN2at6native18elementwise_kernelILi128ELi2EZNS0_22gpu_kernel_impl_nocastIZZZNS0_22reciprocal_kernel_cudaERNS_18TensorIteratorBaseEENKUlvE_clEvENKUlvE2_clEvEUlN3c107complexIfEEE_EEvS4_RKT_EUliE_EEviT1_:
.text._ZN2at6native18elementwise_kernelILi128ELi2EZNS0_22gpu_kernel_impl_nocastIZZZNS0_22reciprocal_kernel_cudaERNS_18TensorIteratorBaseEENKUlvE_clEvENKUlvE2_clEvEUlN3c107complexIfEEE_EEvS4_RKT_EUliE_EEviT1_:
        /* <DEDUP_REMOVED lines=36> */
[C---:B------:R-:W-:Y:S02]  /*0240*/  IMAD R3, R5.reuse, UR10, RZ ;  /* 0x0000000a05037c24 */ /* 0x040fe4000f8e02ff */
[----:B------:R-:W-:Y:S02]  /*0250*/  IMAD R2, R5, UR11, R2 ;  /* 0x0000000b05027c24 */ /* 0x000fe4000f8e0202 */
        /* <DEDUP_REMOVED lines=268> */
[----:B------:R-:W-:-:S03]  /*1320*/  ULDC.64 UR8, c[0x0][0x400] ;  /* 0x0001000000087ab9 */ /* 0x000fc60000000a00 */
[----:B------:R-:W-:Y:S02]  /*1330*/  @P0 IMAD.MOV R8, RZ, RZ, -R8 ;  /* 0x000000ffff080224 */ /* 0x000fe400078e0a08 */
[----:B------:R-:W-:Y:S02]  /*1340*/  IMAD R3, R4, UR8, R3 ;  /* 0x0000000804037c24 */ /* 0x000fe4000f8e0203 */
[----:B-1----:R-:W-:Y:S02]  /*1350*/  @P0 IMAD R8, R8, R15, R9 ;  /* 0x0000000f08080224 */ /* 0x002fe400078e0209 */
[----:B------:R-:W-:Y:S02]  /*1360*/  IMAD R2, R4, UR9, R2 ;  /* 0x0000000904027c24 */ /* 0x000fe4000f8e0202 */
[C---:B--2---:R-:W-:Y:S02]  /*1370*/  @P0 IMAD R3, R8.reuse, R6, R3 ;  /* 0x0000000608030224 */ /* 0x044fe400078e0203 */
[----:B------:R-:W-:-:S07]  /*1380*/  @P0 IMAD R2, R8, R7, R2 ;  /* 0x0000000708020224 */ /* 0x000fce00078e0202 */
.L_x_9469:
[----:B------:R-:W-:Y:S02]  /*1390*/  ULDC.64 UR8, c[0x0][0x418] ;  /* 0x0001060000087ab9 */ /* 0x000fe40000000a00 */
[----:B------:R-:W-:-:S04]  /*13a0*/  IADD3 R4, P0, R2, UR8, RZ ;  /* 0x0000000802047c10 */ /* 0x000fc8000ff1e0ff */
[----:B------:R-:W-:Y:S01]  /*13b0*/  IADD3.X R5, RZ, UR9, RZ, P0, !PT ;  /* 0x00000009ff057c10 */ /* 0x000fe200087fe4ff */
[----:B------:R-:W-:-:S05]  /*13c0*/  ULDC.64 UR8, c[0x0][0x410] ;  /* 0x0001040000087ab9 */ /* 0x000fca0000000a00 */
[----:B------:R-:W2:Y:S01]  /*13d0*/  LDG.E.64 R4, desc[UR4][R4.64] ;  /* 0x0000000404047981 */ /* 0x000ea2000c1e1b00 */
[----:B------:R-:W-:Y:S01]  /*13e0*/  MOV R2, 0x1 ;  /* 0x0000000100027802 */ /* 0x000fe20000000f00 */
[----:B------:R-:W-:Y:S01]  /*13f0*/  BSSY B1, `(.L_x_9470) ;  /* 0x0000036000017945 */ /* 0x000fe20003800000 */
[----:B------:R-:W-:Y:S02]  /*1400*/  MOV R8, 0x7fc00000 ;  /* 0x7fc0000000087802 */ /* 0x000fe40000000f00 */
[----:B------:R-:W-:Y:S02]  /*1410*/  MOV R9, 0x7fc00000 ;  /* 0x7fc0000000097802 */ /* 0x000fe40000000f00 */
[----:B--2---:R-:W-:-:S13]  /*1420*/  FSETP.GTU.FTZ.AND P0, PT, |R4|, +INF , PT ;  /* 0x7f8000000400780b */ /* 0x004fda0003f1c200 */
[----:B------:R-:W-:-:S04]  /*1430*/  @!P0 FSETP.GTU.FTZ.AND P1, PT, |R5|, +INF , PT ;  /* 0x7f8000000500880b */ /* 0x000fc80003f3c200 */
[----:B------:R-:W-:-:S04]  /*1440*/  @!P0 SEL R2, RZ, 0x1, !P1 ;  /* 0x00000001ff028807 */ /* 0x000fc80004800000 */
[----:B------:R-:W-:Y:S02]  /*1450*/  PRMT R6, R2, 0x9910, RZ ;  /* 0x0000991002067816 */ /* 0x000fe400000000ff */
[----:B------:R-:W-:Y:S02]  /*1460*/  IADD3 R2, P1, R3, UR8, RZ ;  /* 0x0000000803027c10 */ /* 0x000fe4000ff3e0ff */
[----:B------:R-:W-:Y:S02]  /*1470*/  ISETP.NE.AND P0, PT, R6, RZ, PT ;  /* 0x000000ff0600720c */ /* 0x000fe40003f05270 */
[----:B------:R-:W-:-:S11]  /*1480*/  IADD3.X R3, RZ, UR9, RZ, P1, !PT ;  /* 0x00000009ff037c10 */ /* 0x000fd60008ffe4ff */
[----:B------:R-:W-:Y:S05]  /*1490*/  @P0 BRA `(.L_x_9471) ;  /* 0x0000000000ac0947 */ /* 0x000fea0003800000 */
[----:B------:R-:W-:Y:S02]  /*14a0*/  FSETP.NEU.FTZ.AND P0, PT, |R4|, +INF , PT ;  /* 0x7f8000000400780b */ /* 0x000fe40003f1d200 */
[----:B------:R-:W-:-:S11]  /*14b0*/  PRMT R6, RZ, 0x7610, R6 ;  /* 0x00007610ff067816 */ /* 0x000fd60000000006 */
[----:B------:R-:W-:-:S04]  /*14c0*/  @!P0 FSETP.NEU.FTZ.AND P1, PT, |R5|, +INF , PT ;  /* 0x7f8000000500880b */ /* 0x000fc80003f3d200 */
[----:B------:R-:W-:-:S04]  /*14d0*/  @!P0 SEL R6, RZ, 0x1, P1 ;  /* 0x00000001ff068807 */ /* 0x000fc80000800000 */
[----:B------:R-:W-:-:S04]  /*14e0*/  PRMT R6, R6, 0x9910, RZ ;  /* 0x0000991006067816 */ /* 0x000fc800000000ff */
[----:B------:R-:W-:-:S13]  /*14f0*/  ISETP.NE.AND P1, PT, R6, RZ, PT ;  /* 0x000000ff0600720c */ /* 0x000fda0003f25270 */
[----:B------:R-:W-:Y:S05]  /*1500*/  @P1 BRA `(.L_x_9471) ;  /* 0x0000000000901947 */ /* 0x000fea0003800000 */
[----:B------:R-:W-:Y:S01]  /*1510*/  HFMA2.MMA R6, -RZ, RZ, 0, 5.9604644775390625e-08 ;  /* 0x00000001ff067435 */ /* 0x000fe200000001ff */
[----:B------:R-:W-:Y:S02]  /*1520*/  @P0 FSETP.NEU.FTZ.AND P1, PT, |R5|, +INF , PT ;  /* 0x7f8000000500080b */ /* 0x000fe40003f3d200 */
[----:B------:R-:W-:-:S03]  /*1530*/  CS2R R8, SRZ ;  /* 0x0000000000087805 */ /* 0x000fc6000001ff00 */
        /* <DEDUP_REMOVED lines=13> */
[-C--:B------:R-:W-:Y:S01]  /*1610*/  FFMA.FTZ R5, R5, R6.reuse, R4 ;  /* 0x0000000605057223 */ /* 0x080fe20000010004 */
[----:B------:R-:W-:Y:S01]  /*1620*/  FFMA.FTZ R8, RZ, R6, 1 ;  /* 0x3f800000ff087423 */ /* 0x000fe20000010006 */
[----:B------:R-:W-:-:S04]  /*1630*/  FADD.FTZ R6, RZ, -R6 ;  /* 0x80000006ff067221 */ /* 0x000fc80000010000 */
[----:B------:R-:W0:Y:S02]  /*1640*/  MUFU.RCP R5, R5 ;  /* 0x0000000500057308 */ /* 0x000e240000001000 */
[C---:B0-----:R-:W-:Y:S01]  /*1650*/  FMUL.FTZ R8, R5.reuse, R8 ;  /* 0x0000000805087220 */ /* 0x041fe20000410000 */
[----:B------:R-:W-:Y:S01]  /*1660*/  FMUL.FTZ R9, R5, R6 ;  /* 0x0000000605097220 */ /* 0x000fe20000410000 */
[----:B------:R-:W-:Y:S06]  /*1670*/  BRA `(.L_x_9471) ;  /* 0x0000000000347947 */ /* 0x000fec0003800000 */
.L_x_9473:
[----:B------:R-:W0:Y:S08]  /*1680*/  MUFU.RCP R8, R6 ;  /* 0x0000000600087308 */ /* 0x000e300000001000 */
[----:B------:R-:W1:Y:S01]  /*1690*/  MUFU.RCP R9, R7 ;  /* 0x0000000700097308 */ /* 0x000e620000001000 */
[----:B0-----:R-:W-:Y:S01]  /*16a0*/  FADD.FTZ R8, R8, -RZ ;  /* 0x800000ff08087221 */ /* 0x001fe20000010000 */
[----:B-1----:R-:W-:Y:S01]  /*16b0*/  FMUL.FTZ R9, RZ, R9 ;  /* 0x00000009ff097220 */ /* 0x002fe20000410000 */
[----:B------:R-:W-:Y:S06]  /*16c0*/  BRA `(.L_x_9471) ;  /* 0x0000000000207947 */ /* 0x000fec0003800000 */
.L_x_9472:
[----:B------:R-:W0:Y:S02]  /*16d0*/  MUFU.RCP R7, R5 ;  /* 0x0000000500077308 */ /* 0x000e240000001000 */
[----:B0-----:R-:W-:-:S04]  /*16e0*/  FMUL.FTZ R6, R4, R7 ;  /* 0x0000000704067220 */ /* 0x001fc80000410000 */
[-C--:B------:R-:W-:Y:S01]  /*16f0*/  FFMA.FTZ R4, R4, R6.reuse, R5 ;  /* 0x0000000604047223 */ /* 0x080fe20000010005 */
[----:B------:R-:W-:Y:S01]  /*1700*/  FADD.FTZ R7, RZ, R6 ;  /* 0x00000006ff077221 */ /* 0x000fe20000010000 */
[----:B------:R-:W-:-:S04]  /*1710*/  FFMA.FTZ R9, RZ, R6, -1 ;  /* 0xbf800000ff097423 */ /* 0x000fc80000010006 */
[----:B------:R-:W0:Y:S02]  /*1720*/  MUFU.RCP R4, R4 ;  /* 0x0000000400047308 */ /* 0x000e240000001000 */
[C---:B0-----:R-:W-:Y:S01]  /*1730*/  FMUL.FTZ R8, R4.reuse, R7 ;  /* 0x0000000704087220 */ /* 0x041fe20000410000 */
[----:B------:R-:W-:-:S07]  /*1740*/  FMUL.FTZ R9, R4, R9 ;  /* 0x0000000904097220 */ /* 0x000fce0000410000 */
.L_x_9471:
[----:B------:R-:W-:Y:S05]  /*1750*/  BSYNC B1 ;  /* 0x0000000000017941 */ /* 0x000fea0003800000 */
.L_x_9470:
[----:B------:R0:W-:Y:S01]  /*1760*/  STG.E.64 desc[UR4][R2.64], R8 ;  /* 0x0000000802007986 */ /* 0x0001e2000c101b04 */
[----:B------:R-:W-:-:S07]  /*1770*/  IADD3 R7, R0, 0x80, RZ ;  /* 0x0000008000077810 */ /* 0x000fce0007ffe0ff */
.L_x_9468:
[----:B------:R-:W-:Y:S05]  /*1780*/  BSYNC B0 ;  /* 0x0000000000007941 */ /* 0x000fea0003800000 */
.L_x_9467:
[----:B------:R-:W-:-:S13]  /*1790*/  ISETP.GE.AND P0, PT, R7, UR6, PT ;  /* 0x0000000607007c0c */ /* 0x000fda000bf06270 */
[----:B------:R-:W-:Y:S05]  /*17a0*/  @P0 EXIT ;  /* 0x000000000000094d */ /* 0x000fea0003800000 */
[----:B0-----:R-:W0:Y:S01]  /*17b0*/  LDC R8, c[0x0][0x218] ;  /* 0x00008600ff087b82 */ /* 0x001e220000000800 */
[----:B------:R-:W-:Y:S01]  /*17c0*/  HFMA2.MMA R3, -RZ, RZ, 0, 0 ;  /* 0x00000000ff037435 */ /* 0x000fe200000001ff */
[----:B------:R-:W-:Y:S02]  /*17d0*/  MOV R0, RZ ;  /* 0x000000ff00007202 */ /* 0x000fe40000000f00 */
[----:B0-----:R-:W-:-:S13]  /*17e0*/  ISETP.NE.AND P0, PT, R8, RZ, PT ;  /* 0x000000ff0800720c */ /* 0x001fda0003f05270 */
[----:B------:R-:W-:Y:S05]  /*17f0*/  @!P0 BRA `(.L_x_9474) ;  /* 0x0000001000a88947 */ /* 0x000fea0003800000 */
[----:B------:R-:W-:Y:S01]  /*1800*/  MOV R2, RZ ;  /* 0x000000ff00027202 */ /* 0x000fe20000000f00 */
[----:B------:R-:W-:Y:S01]  /*1810*/  IMAD.MOV.U32 R3, RZ, RZ, R7 ;  /* 0x000000ffff037224 */ /* 0x000fe200078e0007 */
        /* <DEDUP_REMOVED lines=296> */
.L_x_9474:
[----:B------:R-:W-:Y:S02]  /*2aa0*/  ULDC.64 UR6, c[0x0][0x418] ;  /* 0x0001060000067ab9 */ /* 0x000fe40000000a00 */
[----:B------:R-:W-:-:S04]  /*2ab0*/  IADD3 R4, P0, R0, UR6, RZ ;  /* 0x0000000600047c10 */ /* 0x000fc8000ff1e0ff */
[----:B------:R-:W-:Y:S01]  /*2ac0*/  IADD3.X R5, RZ, UR7, RZ, P0, !PT ;  /* 0x00000007ff057c10 */ /* 0x000fe200087fe4ff */
[----:B------:R-:W-:-:S04]  /*2ad0*/  ULDC.64 UR6, c[0x0][0x410] ;  /* 0x0001040000067ab9 */ /* 0x000fc80000000a00 */
[----:B------:R-:W2:Y:S01]  /*2ae0*/  LDG.E.64 R8, desc[UR4][R4.64] ;  /* 0x0000000404087981 */ /* 0x000ea2000c1e1b00 */
[----:B------:R-:W-:Y:S01]  /*2af0*/  IADD3 R2, P1, R3, UR6, RZ ;  /* 0x0000000603027c10 */ /* 0x000fe2000ff3e0ff */
[----:B------:R-:W-:Y:S01]  /*2b00*/  BSSY B0, `(.L_x_9475) ;  /* 0x000002d000007945 */ /* 0x000fe20003800000 */
[----:B------:R-:W-:Y:S02]  /*2b10*/  MOV R6, 0x7fc00000 ;  /* 0x7fc0000000067802 */ /* 0x000fe40000000f00 */
[----:B------:R-:W-:Y:S02]  /*2b20*/  IADD3.X R3, RZ, UR7, RZ, P1, !PT ;  /* 0x00000007ff037c10 */ /* 0x000fe40008ffe4ff */
[----:B------:R-:W-:Y:S02]  /*2b30*/  MOV R7, 0x7fc00000 ;  /* 0x7fc0000000077802 */ /* 0x000fe40000000f00 */
[----:B--2---:R-:W-:-:S13]  /*2b40*/  FSETP.GTU.FTZ.AND P0, PT, |R8|, +INF , PT ;  /* 0x7f8000000800780b */ /* 0x004fda0003f1c200 */
[----:B------:R-:W-:Y:S05]  /*2b50*/  @P0 BRA `(.L_x_9476) ;  /* 0x00000000009c0947 */ /* 0x000fea0003800000 */
[----:B------:R-:W-:-:S13]  /*2b60*/  FSETP.GTU.FTZ.AND P0, PT, |R9|, +INF , PT ;  /* 0x7f8000000900780b */ /* 0x000fda0003f1c200 */
[----:B------:R-:W-:Y:S05]  /*2b70*/  @P0 BRA `(.L_x_9476) ;  /* 0x0000000000940947 */ /* 0x000fea0003800000 */
[----:B------:R-:W-:Y:S02]  /*2b80*/  FSETP.NEU.FTZ.AND P2, PT, |R8|, +INF , PT ;  /* 0x7f8000000800780b */ /* 0x000fe40003f5d200 */
[----:B------:R-:W-:-:S04]  /*2b90*/  FSETP.NEU.FTZ.AND P0, PT, |R9|, +INF , PT ;  /* 0x7f8000000900780b */ /* 0x000fc80003f1d200 */
[----:B------:R-:W-:-:S04]  /*2ba0*/  PLOP3.LUT P1, PT, P2, P0, PT, 0xa8, 0x0 ;  /* 0x000000000000781c */ /* 0x000fc80001721570 */
[----:B------:R-:W-:-:S04]  /*2bb0*/  FSEL R6, RZ, +QNAN , P1 ;  /* 0x7fc00000ff067808 */ /* 0x000fc80000800000 */
[----:B------:R-:W-:Y:S01]  /*2bc0*/  MOV R7, R6 ;  /* 0x0000000600077202 */ /* 0x000fe20000000f00 */
[----:B------:R-:W-:Y:S06]  /*2bd0*/  @!P2 BRA `(.L_x_9476) ;  /* 0x00000000007ca947 */ /* 0x000fec0003800000 */
[----:B------:R-:W-:Y:S01]  /*2be0*/  CS2R R6, SRZ ;  /* 0x0000000000067805 */ /* 0x000fe2000001ff00 */
[----:B------:R-:W-:Y:S06]  /*2bf0*/  @!P0 BRA `(.L_x_9476) ;  /* 0x0000000000748947 */ /* 0x000fec0003800000 */
        /* <DEDUP_REMOVED lines=16> */
.L_x_9478:
[----:B------:R-:W0:Y:S08]  /*2d00*/  MUFU.RCP R6, R0 ;  /* 0x0000000000067308 */ /* 0x000e300000001000 */
[----:B------:R-:W1:Y:S01]  /*2d10*/  MUFU.RCP R7, R4 ;  /* 0x0000000400077308 */ /* 0x000e620000001000 */
[----:B0-----:R-:W-:Y:S01]  /*2d20*/  FADD.FTZ R6, R6, -RZ ;  /* 0x800000ff06067221 */ /* 0x001fe20000010000 */
[----:B-1----:R-:W-:Y:S01]  /*2d30*/  FMUL.FTZ R7, RZ, R7 ;  /* 0x00000007ff077220 */ /* 0x002fe20000410000 */
[----:B------:R-:W-:Y:S06]  /*2d40*/  BRA `(.L_x_9476) ;  /* 0x0000000000207947 */ /* 0x000fec0003800000 */
.L_x_9477:
        /* <DEDUP_REMOVED lines=8> */
.L_x_9476:
[----:B------:R-:W-:Y:S05]  /*2dd0*/  BSYNC B0 ;  /* 0x0000000000007941 */ /* 0x000fea0003800000 */
.L_x_9475:
[----:B------:R-:W-:Y:S01]  /*2de0*/  STG.E.64 desc[UR4][R2.64], R6 ;  /* 0x0000000602007986 */ /* 0x000fe2000c101b04 */
[----:B------:R-:W-:Y:S05]  /*2df0*/  EXIT ;  /* 0x000000000000794d */ /* 0x000fea0003800000 */
.L_x_9479:
        /* <DEDUP_REMOVED lines=16> */
.L_x_19654:


//--------------------- .text._ZN2at6native27unrolled_elementwise_kernelIZZZNS0_22reciprocal_kernel_cudaERNS_18TensorIteratorBaseEENKUlvE_clEvENKUlvE2_clEvEUlN3c107complexIfEEE_St5arrayIPcLm2EELi4E23TrivialOffsetCalculatorILi1EjESE_NS0_6memory15LoadWithoutCastENSF_16StoreWithoutCastEEEviT_T0_T2_T3_T4_T5_ --------------------------
	.section	.text._ZN2at6native27unrolled_elementwise_kernelIZZZNS0_22reciprocal_kernel_cudaERNS_18TensorIteratorBaseEENKUlvE_clEvENKUlvE2_clEvEUlN3c107complexIfEEE_St5arrayIPcLm2EELi4E23TrivialOffsetCalculatorILi1EjESE_NS0_6memory15LoadWithoutCastENSF_16StoreWithoutCastEEEviT_T0_T2_T3_T4_T5_,"ax",@progbits
	.align	128
        .global         _ZN2at6native27unrolled_elementwise_kernelIZZZNS0_22reciprocal_kernel_cudaERNS_18TensorIteratorBaseEENKUlvE_clEvENKUlvE2_clEvEUlN3c107complexIfEEE_St5arrayIPcLm2EELi4E23TrivialOffsetCalculatorILi1EjESE_NS0_6memory15LoadWithoutCastENSF_16StoreWithoutCastEEEviT_T0_T2_T3_T4_T5_
        .type           _ZN2at6native27unrolled_elementwise_kernelIZZZNS0_22reciprocal_kernel_cudaERNS_18TensorIteratorBaseEENKUlvE_clEvENKUlvE2_clEvEUlN3c107complexIfEEE_St5arrayIPcLm2EELi4E23TrivialOffsetCalculatorILi1EjESE_NS0_6memory15LoadWithoutCastENSF_16StoreWithoutCastEEEviT_T0_T2_T3_T4_T5_,@function
        .size           _ZN2at6native27unrolled_elementwise_kernelIZZZNS0_22reciprocal_kernel_cudaERNS_18TensorIteratorBaseEENKUlvE_clEvENKUlvE2_clEvEUlN3c107complexIfEEE_St5arrayIPcLm2EELi4E23TrivialOffsetCalculatorILi1EjESE_NS0_6memory15LoadWithoutCastENSF_16StoreWithoutCastEEEviT_T0_T2_T3_T4_T5_,(.L_x_19655 - _ZN2at6native27unrolled_elementwise_kernelIZZZNS0_22reciprocal_kernel_cudaERNS_18TensorIteratorBaseEENKUlvE_clEvENKUlvE2_clEvEUlN3c107complexIfEEE_St5arrayIPcLm2EELi4E23TrivialOffsetCalculatorILi1EjESE_NS0_6memory15LoadWithoutCastENSF_16StoreWithoutCastEEEviT_T0_T2_T3_T4_T5_)
        .other          _ZN2at6native27unrolled_elementwise_kernelIZZZNS0_22reciprocal_kernel_cudaERNS_18TensorIteratorBaseEENKUlvE_clEvENKUlvE2_clEvEUlN3c107complexIfEEE_St5arrayIPcLm2EELi4E23TrivialOffsetCalculatorILi1EjESE_NS0_6memory15LoadWithoutCastENSF_16StoreWithoutCastEEEviT_T0_T2_T3_T4_T5_,@"STO_CUDA_ENTRY STV_DEFAULT"
_ZN2at6native27unrolled_elementwise_kernelIZZZNS0_22reciprocal_kernel_cudaERNS_18TensorIteratorBaseEENKUlvE_clEvENKUlvE2_clEvEUlN3c107complexIfEEE_St5arrayIPcLm2EELi4E23TrivialOffsetCalculatorILi1EjESE_NS0_6memory15LoadWithoutCastENSF_16StoreWithoutCastEEEviT_T0_T2_T3_T4_T5_:
.text._ZN2at6native27unrolled_elementwise_kernelIZZZNS0_22reciprocal_kernel_cudaERNS_18TensorIteratorBaseEENKUlvE_clEvENKUlvE2_clEvEUlN3c107complexIfEEE_St5arrayIPcLm2EELi4E23TrivialOffsetCalculatorILi1EjESE_NS0_6memory15LoadWithoutCastENSF_16StoreWithoutCastEEEviT_T0_T2_T3_T4_T5_:
        /* <DEDUP_REMOVED lines=18> */
[----:B------:R-:W-:-:S04]  /*0120*/  CS2R R2, SRZ ;  /* 0x0000000000027805 */ /* 0x000fc8000001ff00 */
[----:B------:R0:W5:Y:S07]  /*0130*/  @!P1 LDG.E.64 R16, desc[UR4][R20.64] ;  /* 0x0000000414109981 */ /* 0x00016e000c1e1b00 */
[----:B------:R-:W-:Y:S01]  /*0140*/  @!P3 IMAD R15, R0, 0x200, R5 ;  /* 0x00000200000fb824 */ /* 0x000fe200078e0205 */
[----:B------:R-:W-:Y:S01]  /*0150*/  @!P3 IADD3 R5, R5, 0x80, RZ ;  /* 0x000000800505b810 */ /* 0x000fe20007ffe0ff */
[----:B------:R-:W2:Y:S03]  /*0160*/  @!P3 LDC.64 R12, c[0x0][0x220] ;  /* 0x00008800ff0cbb82 */ /* 0x000ea60000000a00 */
[----:B------:R-:W-:Y:S01]  /*0170*/  ISETP.GE.AND P2, PT, R5, R6, PT ;  /* 0x000000060500720c */ /* 0x000fe20003f46270 */
[----:B-1----:R-:W-:-:S12]  /*0180*/  @!P0 IMAD.WIDE.U32 R10, R9, 0x8, R10 ;  /* 0x00000008090a8825 */ /* 0x002fd800078e000a */
[----:B------:R-:W1:Y:S01]  /*0190*/  @!P2 LDC.64 R22, c[0x0][0x220] ;  /* 0x00008800ff16ab82 */ /* 0x000e620000000a00 */
[----:B------:R-:W-:Y:S02]  /*01a0*/  @!P2 IMAD R5, R0, 0x200, R5 ;  /* 0x000002000005a824 */ /* 0x000fe400078e0205 */
[----:B--2---:R-:W-:Y:S01]  /*01b0*/  @!P3 IMAD.WIDE.U32 R12, R15, 0x8, R12 ;  /* 0x000000080f0cb825 */ /* 0x004fe200078e000c */
[----:B------:R-:W-:-:S06]  /*01c0*/  CS2R R14, SRZ ;  /* 0x00000000000e7805 */ /* 0x000fcc000001ff00 */
[----:B------:R0:W5:Y:S01]  /*01d0*/  @!P0 LDG.E.64 R14, desc[UR4][R10.64] ;  /* 0x000000040a0e8981 */ /* 0x000162000c1e1b00 */
[----:B-1----:R-:W-:Y:S01]  /*01e0*/  @!P2 IMAD.WIDE.U32 R22, R5, 0x8, R22 ;  /* 0x000000080516a825 */ /* 0x002fe200078e0016 */
[----:B------:R-:W-:-:S04]  /*01f0*/  CS2R R4, SRZ ;  /* 0x0000000000047805 */ /* 0x000fc8000001ff00 */
[----:B------:R0:W5:Y:S04]  /*0200*/  @!P2 LDG.E.64 R2, desc[UR4][R22.64] ;  /* 0x000000041602a981 */ /* 0x000168000c1e1b00 */
[----:B------:R0:W5:Y:S01]  /*0210*/  @!P3 LDG.E.64 R4, desc[UR4][R12.64] ;  /* 0x000000040c04b981 */ /* 0x000162000c1e1b00 */
[----:B------:R-:W-:Y:S01]  /*0220*/  BSSY B0, `(.L_x_9480) ;  /* 0x0000038000007945 */ /* 0x000fe20003800000 */
[----:B------:R-:W-:Y:S01]  /*0230*/  HFMA2.MMA R9, -RZ, RZ, 0, 0 ;  /* 0x00000000ff097435 */ /* 0x000fe200000001ff */
[----:B------:R-:W-:Y:S02]  /*0240*/  CS2R R18, SRZ ;  /* 0x0000000000127805 */ /* 0x000fe4000001ff00 */
[----:B------:R-:W-:Y:S08]  /*0250*/  @P1 BRA `(.L_x_9481) ;  /* 0x0000000000d01947 */ /* 0x000ff00003800000 */
[----:B-----5:R-:W-:Y:S01]  /*0260*/  FSETP.GTU.FTZ.AND P0, PT, |R16|, +INF , PT ;  /* 0x7f8000001000780b */ /* 0x020fe20003f1c200 */
[----:B------:R-:W-:Y:S01]  /*0270*/  IMAD.MOV.U32 R8, RZ, RZ, 0x1 ;  /* 0x00000001ff087424 */ /* 0x000fe200078e00ff */
[----:B------:R-:W-:Y:S01]  /*0280*/  MOV R18, 0x7fc00000 ;  /* 0x7fc0000000127802 */ /* 0x000fe20000000f00 */
[----:B------:R-:W-:-:S10]  /*0290*/  IMAD.MOV.U32 R19, RZ, RZ, 0x7fc00000 ;  /* 0x7fc00000ff137424 */ /* 0x000fd400078e00ff */
[----:B------:R-:W-:-:S04]  /*02a0*/  @!P0 FSETP.GTU.FTZ.AND P2, PT, |R17|, +INF , PT ;  /* 0x7f8000001100880b */ /* 0x000fc80003f5c200 */
[----:B------:R-:W-:-:S04]  /*02b0*/  @!P0 SEL R8, RZ, 0x1, !P2 ;  /* 0x00000001ff088807 */ /* 0x000fc80005000000 */
[----:B------:R-:W-:-:S04]  /*02c0*/  PRMT R8, R8, 0x9910, RZ ;  /* 0x0000991008087816 */ /* 0x000fc800000000ff */
[----:B------:R-:W-:-:S13]  /*02d0*/  ISETP.NE.AND P0, PT, R8, RZ, PT ;  /* 0x000000ff0800720c */ /* 0x000fda0003f05270 */
        /* <DEDUP_REMOVED lines=8> */
[----:B------:R-:W-:Y:S02]  /*0360*/  @P0 FSETP.NEU.FTZ.AND P2, PT, |R17|, +INF , PT ;  /* 0x7f8000001100080b */ /* 0x000fe40003f5d200 */
[----:B------:R-:W-:Y:S02]  /*0370*/  CS2R R18, SRZ ;  /* 0x0000000000127805 */ /* 0x000fe4000001ff00 */
[----:B------:R-:W-:Y:S02]  /*0380*/  MOV R8, 0x1 ;  /* 0x0000000100087802 */ /* 0x000fe40000000f00 */
        /* <DEDUP_REMOVED lines=9> */
[----:B0-----:R-:W-:-:S12]  /*0420*/  FADD.FTZ R10, |R17|, -RZ ;  /* 0x800000ff110a7221 */ /* 0x001fd80000010200 */
        /* <DEDUP_REMOVED lines=10> */
.L_x_9483:
[----:B------:R-:W0:Y:S08]  /*04d0*/  MUFU.RCP R18, R8 ;  /* 0x0000000800127308 */ /* 0x000e300000001000 */
[----:B------:R-:W1:Y:S01]  /*04e0*/  MUFU.RCP R19, R10 ;  /* 0x0000000a00137308 */ /* 0x000e620000001000 */
[----:B0-----:R-:W-:Y:S01]  /*04f0*/  FADD.FTZ R18, R18, -RZ ;  /* 0x800000ff12127221 */ /* 0x001fe20000010000 */
[----:B-1----:R-:W-:Y:S01]  /*0500*/  FMUL.FTZ R19, RZ, R19 ;  /* 0x00000013ff137220 */ /* 0x002fe20000410000 */
[----:B------:R-:W-:Y:S06]  /*0510*/  BRA `(.L_x_9481) ;  /* 0x0000000000207947 */ /* 0x000fec0003800000 */
.L_x_9482:
[----:B0-----:R-:W0:Y:S02]  /*0520*/  MUFU.RCP R11, R17 ;  /* 0x00000011000b7308 */ /* 0x001e240000001000 */
[----:B0-----:R-:W-:-:S04]  /*0530*/  FMUL.FTZ R8, R11, R16 ;  /* 0x000000100b087220 */ /* 0x001fc80000410000 */
[----:B------:R-:W-:Y:S01]  /*0540*/  FFMA.FTZ R16, R8, R16, R17 ;  /* 0x0000001008107223 */ /* 0x000fe20000010011 */
[----:B------:R-:W-:Y:S01]  /*0550*/  FADD.FTZ R11, RZ, R8 ;  /* 0x00000008ff0b7221 */ /* 0x000fe20000010000 */
[----:B------:R-:W-:-:S04]  /*0560*/  FFMA.FTZ R19, RZ, R8, -1 ;  /* 0xbf800000ff137423 */ /* 0x000fc80000010008 */
[----:B------:R-:W0:Y:S02]  /*0570*/  MUFU.RCP R16, R16 ;  /* 0x0000001000107308 */ /* 0x000e240000001000 */
[C---:B0-----:R-:W-:Y:S01]  /*0580*/  FMUL.FTZ R18, R16.reuse, R11 ;  /* 0x0000000b10127220 */ /* 0x041fe20000410000 */
[----:B------:R-:W-:-:S07]  /*0590*/  FMUL.FTZ R19, R16, R19 ;  /* 0x0000001310137220 */ /* 0x000fce0000410000 */
.L_x_9481:
[----:B------:R-:W-:Y:S05]  /*05a0*/  BSYNC B0 ;  /* 0x0000000000007941 */ /* 0x000fea0003800000 */
.L_x_9480:
[----:B-----5:R-:W-:Y:S01]  /*05b0*/  VIADD R17, R7, 0x80 ;  /* 0x0000008007117836 */ /* 0x020fe20000000000 */
[----:B------:R-:W-:Y:S01]  /*05c0*/  BSSY B0, `(.L_x_9484) ;  /* 0x0000038000007945 */ /* 0x000fe20003800000 */
[----:B------:R-:W-:-:S03]  /*05d0*/  HFMA2.MMA R8, -RZ, RZ, 0, 0 ;  /* 0x00000000ff087435 */ /* 0x000fc600000001ff */
[----:B------:R-:W-:-:S13]  /*05e0*/  ISETP.GE.AND P0, PT, R17, R6, PT ;  /* 0x000000061100720c */ /* 0x000fda0003f06270 */
[----:B------:R-:W-:Y:S05]  /*05f0*/  @P0 BRA `(.L_x_9485) ;  /* 0x0000000000d00947 */ /* 0x000fea0003800000 */
[----:B------:R-:W-:Y:S01]  /*0600*/  FSETP.GTU.FTZ.AND P0, PT, |R14|, +INF , PT ;  /* 0x7f8000000e00780b */ /* 0x000fe20003f1c200 */
[----:B------:R-:W-:Y:S02]  /*0610*/  IMAD.MOV.U32 R8, RZ, RZ, 0x1 ;  /* 0x00000001ff087424 */ /* 0x000fe400078e00ff */
[----:B------:R-:W-:-:S10]  /*0620*/  IMAD.MOV.U32 R9, RZ, RZ, 0x7fc00000 ;  /* 0x7fc00000ff097424 */ /* 0x000fd400078e00ff */
[----:B------:R-:W-:-:S04]  /*0630*/  @!P0 FSETP.GTU.FTZ.AND P2, PT, |R15|, +INF , PT ;  /* 0x7f8000000f00880b */ /* 0x000fc80003f5c200 */
[----:B------:R-:W-:-:S04]  /*0640*/  @!P0 SEL R8, RZ, 0x1, !P2 ;  /* 0x00000001ff088807 */ /* 0x000fc80005000000 */
[----:B------:R-:W-:-:S04]  /*0650*/  PRMT R8, R8, 0x9910, RZ ;  /* 0x0000991008087816 */ /* 0x000fc800000000ff */
[----:B------:R-:W-:Y:S02]  /*0660*/  ISETP.NE.AND P0, PT, R8, RZ, PT ;  /* 0x000000ff0800720c */ /* 0x000fe40003f05270 */
[----:B------:R-:W-:-:S11]  /*0670*/  MOV R8, 0x7fc00000 ;  /* 0x7fc0000000087802 */ /* 0x000fd60000000f00 */
[----:B------:R-:W-:Y:S05]  /*0680*/  @P0 BRA `(.L_x_9485) ;  /* 0x0000000000ac0947 */ /* 0x000fea0003800000 */
[----:B------:R-:W-:Y:S02]  /*0690*/  FSETP.NEU.FTZ.AND P0, PT, |R14|, +INF , PT ;  /* 0x7f8000000e00780b */ /* 0x000fe40003f1d200 */
[----:B0-----:R-:W-:-:S11]  /*06a0*/  PRMT R10, RZ, 0x7610, R10 ;  /* 0x00007610ff0a7816 */ /* 0x001fd6000000000a */
[----:B------:R-:W-:-:S04]  /*06b0*/  @!P0 FSETP.NEU.FTZ.AND P2, PT, |R15|, +INF , PT ;  /* 0x7f8000000f00880b */ /* 0x000fc80003f5d200 */
[----:B------:R-:W-:-:S04]  /*06c0*/  @!P0 SEL R10, RZ, 0x1, P2 ;  /* 0x00000001ff0a8807 */ /* 0x000fc80001000000 */
[----:B------:R-:W-:-:S04]  /*06d0*/  PRMT R10, R10, 0x9910, RZ ;  /* 0x000099100a0a7816 */ /* 0x000fc800000000ff */
[----:B------:R-:W-:-:S13]  /*06e0*/  ISETP.NE.AND P2, PT, R10, RZ, PT ;  /* 0x000000ff0a00720c */ /* 0x000fda0003f45270 */
[----:B------:R-:W-:Y:S05]  /*06f0*/  @P2 BRA `(.L_x_9485) ;  /* 0x0000000000902947 */ /* 0x000fea0003800000 */
[----:B------:R-:W-:Y:S02]  /*0700*/  @P0 FSETP.NEU.FTZ.AND P2, PT, |R15|, +INF , PT ;  /* 0x7f8000000f00080b */ /* 0x000fe40003f5d200 */
[----:B------:R-:W-:Y:S02]  /*0710*/  MOV R8, 0x1 ;  /* 0x0000000100087802 */ /* 0x000fe40000000f00 */
[----:B------:R-:W-:-:S04]  /*0720*/  @P0 SEL R8, RZ, 0x1, P2 ;  /* 0x00000001ff080807 */ /* 0x000fc80001000000 */
[----:B------:R-:W-:-:S04]  /*0730*/  PRMT R8, R8, 0x9910, RZ ;  /* 0x0000991008087816 */ /* 0x000fc800000000ff */
[----:B------:R-:W-:Y:S02]  /*0740*/  ISETP.NE.AND P0, PT, R8, RZ, PT ;  /* 0x000000ff0800720c */ /* 0x000fe40003f05270 */
[----:B------:R-:W-:-:S11]  /*0750*/  CS2R R8, SRZ ;  /* 0x0000000000087805 */ /* 0x000fd6000001ff00 */
        /* <DEDUP_REMOVED lines=17> */
.L_x_9487:
[----:B------:R-:W0:Y:S08]  /*0870*/  MUFU.RCP R8, R10 ;  /* 0x0000000a00087308 */ /* 0x000e300000001000 */
[----:B------:R-:W1:Y:S01]  /*0880*/  MUFU.RCP R9, R11 ;  /* 0x0000000b00097308 */ /* 0x000e620000001000 */
[----:B0-----:R-:W-:Y:S01]  /*0890*/  FADD.FTZ R8, R8, -RZ ;  /* 0x800000ff08087221 */ /* 0x001fe20000010000 */
[----:B-1----:R-:W-:Y:S01]  /*08a0*/  FMUL.FTZ R9, RZ, R9 ;  /* 0x00000009ff097220 */ /* 0x002fe20000410000 */
[----:B------:R-:W-:Y:S06]  /*08b0*/  BRA `(.L_x_9485) ;  /* 0x0000000000207947 */ /* 0x000fec0003800000 */
.L_x_9486:
        /* <DEDUP_REMOVED lines=8> */
.L_x_9485:
[----:B------:R-:W-:Y:S05]  /*0940*/  BSYNC B0 ;  /* 0x0000000000007941 */ /* 0x000fea0003800000 */
.L_x_9484:
[----:B0-----:R-:W-:Y:S01]  /*0950*/  VIADD R11, R7, 0x100 ;  /* 0x00000100070b7836 */ /* 0x001fe20000000000 */
[----:B------:R-:W-:Y:S01]  /*0960*/  BSSY B0, `(.L_x_9488) ;  /* 0x0000034000007945 */ /* 0x000fe20003800000 */
[----:B------:R-:W-:-:S03]  /*0970*/  CS2R R12, SRZ ;  /* 0x00000000000c7805 */ /* 0x000fc6000001ff00 */
[----:B------:R-:W-:Y:S01]  /*0980*/  ISETP.GE.AND P0, PT, R11, R6, PT ;  /* 0x000000060b00720c */ /* 0x000fe20003f06270 */
[----:B------:R-:W-:-:S12]  /*0990*/  HFMA2.MMA R11, -RZ, RZ, 0, 0 ;  /* 0x00000000ff0b7435 */ /* 0x000fd800000001ff */
[----:B------:R-:W-:Y:S05]  /*09a0*/  @P0 BRA `(.L_x_9489) ;  /* 0x0000000000bc0947 */ /* 0x000fea0003800000 */
[----:B------:R-:W-:Y:S01]  /*09b0*/  FSETP.GTU.FTZ.AND P0, PT, |R4|, +INF , PT ;  /* 0x7f8000000400780b */ /* 0x000fe20003f1c200 */
        /* <DEDUP_REMOVED lines=8> */
[----:B------:R-:W-:-:S04]  /*0a40*/  FSETP.NEU.FTZ.AND P0, PT, |R4|, +INF , PT ;  /* 0x7f8000000400780b */ /* 0x000fc80003f1d200 */
[----:B------:R-:W-:-:S04]  /*0a50*/  FSETP.EQ.AND P2, PT, |R5|, +INF , !P0 ;  /* 0x7f8000000500780b */ /* 0x000fc80004742200 */
[----:B------:R-:W-:Y:S02]  /*0a60*/  PLOP3.LUT P0, PT, P2, P0, PT, 0xa2, 0x0 ;  /* 0x000000000000781c */ /* 0x000fe40001701472 */
[----:B------:R-:W-:-:S04]  /*0a70*/  FSEL R12, RZ, +QNAN , !P2 ;  /* 0x7fc00000ff0c7808 */ /* 0x000fc80005000000 */
[----:B------:R-:W-:-:S07]  /*0a80*/  MOV R13, R12 ;  /* 0x0000000c000d7202 */ /* 0x000fce0000000f00 */
[----:B------:R-:W-:Y:S05]  /*0a90*/  @P0 BRA `(.L_x_9489) ;  /* 0x0000000000800947 */ /* 0x000fea0003800000 */
[----:B------:R-:W-:Y:S02]  /*0aa0*/  FSETP.NEU.FTZ.AND P0, PT, |R5|, +INF , PT ;  /* 0x7f8000000500780b */ /* 0x000fe40003f1d200 */
[----:B------:R-:W-:-:S11]  /*0ab0*/  CS2R R12, SRZ ;  /* 0x00000000000c7805 */ /* 0x000fd6000001ff00 */
[----:B------:R-:W-:Y:S05]  /*0ac0*/  @!P0 BRA `(.L_x_9489) ;  /* 0x0000000000748947 */ /* 0x000fea0003800000 */
        /* <DEDUP_REMOVED lines=16> */
.L_x_9491:
[----:B------:R-:W0:Y:S08]  /*0bd0*/  MUFU.RCP R12, R10 ;  /* 0x0000000a000c7308 */ /* 0x000e300000001000 */
[----:B------:R-:W1:Y:S01]  /*0be0*/  MUFU.RCP R13, R14 ;  /* 0x0000000e000d7308 */ /* 0x000e620000001000 */
[----:B0-----:R-:W-:Y:S01]  /*0bf0*/  FADD.FTZ R12, R12, -RZ ;  /* 0x800000ff0c0c7221 */ /* 0x001fe20000010000 */
[----:B-1----:R-:W-:Y:S01]  /*0c00*/  FMUL.FTZ R13, RZ, R13 ;  /* 0x0000000dff0d7220 */ /* 0x002fe20000410000 */
[----:B------:R-:W-:Y:S06]  /*0c10*/  BRA `(.L_x_9489) ;  /* 0x0000000000207947 */ /* 0x000fec0003800000 */
.L_x_9490:
        /* <DEDUP_REMOVED lines=8> */
.L_x_9489:
[----:B------:R-:W-:Y:S05]  /*0ca0*/  BSYNC B0 ;  /* 0x0000000000007941 */ /* 0x000fea0003800000 */
.L_x_9488:
[----:B------:R-:W-:Y:S01]  /*0cb0*/  VIADD R5, R7, 0x180 ;  /* 0x0000018007057836 */ /* 0x000fe20000000000 */
[----:B------:R-:W-:Y:S01]  /*0cc0*/  BSSY B0, `(.L_x_9492) ;  /* 0x000002f000007945 */ /* 0x000fe20003800000 */
[----:B------:R-:W-:-:S03]  /*0cd0*/  HFMA2.MMA R10, -RZ, RZ, 0, 0 ;  /* 0x00000000ff0a7435 */ /* 0x000fc600000001ff */
[----:B------:R-:W-:-:S13]  /*0ce0*/  ISETP.GE.AND P0, PT, R5, R6, PT ;  /* 0x000000060500720c */ /* 0x000fda0003f06270 */
[----:B------:R-:W-:Y:S05]  /*0cf0*/  @P0 BRA `(.L_x_9493) ;  /* 0x0000000000ac0947 */ /* 0x000fea0003800000 */
[----:B------:R-:W-:Y:S01]  /*0d00*/  FSETP.GTU.FTZ.AND P0, PT, |R2|, +INF , PT ;  /* 0x7f8000000200780b */ /* 0x000fe20003f1c200 */
[----:B------:R-:W-:Y:S01]  /*0d10*/  IMAD.MOV.U32 R10, RZ, RZ, 0x7fc00000 ;  /* 0x7fc00000ff0a7424 */ /* 0x000fe200078e00ff */
[----:B------:R-:W-:-:S11]  /*0d20*/  MOV R11, 0x7fc00000 ;  /* 0x7fc00000000b7802 */ /* 0x000fd60000000f00 */
[----:B------:R-:W-:Y:S05]  /*0d30*/  @P0 BRA `(.L_x_9493) ;  /* 0x00000000009c0947 */ /* 0x000fea0003800000 */
[----:B------:R-:W-:-:S13]  /*0d40*/  FSETP.GTU.FTZ.AND P0, PT, |R3|, +INF , PT ;  /* 0x7f8000000300780b */ /* 0x000fda0003f1c200 */
[----:B------:R-:W-:Y:S05]  /*0d50*/  @P0 BRA `(.L_x_9493) ;  /* 0x0000000000940947 */ /* 0x000fea0003800000 */
[----:B------:R-:W-:Y:S02]  /*0d60*/  FSETP.NEU.FTZ.AND P3, PT, |R2|, +INF , PT ;  /* 0x7f8000000200780b */ /* 0x000fe40003f7d200 */
[----:B------:R-:W-:-:S04]  /*0d70*/  FSETP.NEU.FTZ.AND P0, PT, |R3|, +INF , PT ;  /* 0x7f8000000300780b */ /* 0x000fc80003f1d200 */
[----:B------:R-:W-:-:S04]  /*0d80*/  PLOP3.LUT P2, PT, P3, P0, PT, 0xa8, 0x0 ;  /* 0x000000000000781c */ /* 0x000fc80001f41570 */
[----:B------:R-:W-:-:S05]  /*0d90*/  FSEL R10, RZ, +QNAN , P2 ;  /* 0x7fc00000ff0a7808 */ /* 0x000fca0001000000 */
[----:B------:R-:W-:Y:S01]  /*0da0*/  IMAD.MOV.U32 R11, RZ, RZ, R10 ;  /* 0x000000ffff0b7224 */ /* 0x000fe200078e000a */
        /* <DEDUP_REMOVED lines=19> */
.L_x_9495:
[----:B------:R-:W0:Y:S08]  /*0ee0*/  MUFU.RCP R10, R4 ;  /* 0x00000004000a7308 */ /* 0x000e300000001000 */
[----:B------:R-:W1:Y:S01]  /*0ef0*/  MUFU.RCP R11, R5 ;  /* 0x00000005000b7308 */ /* 0x000e620000001000 */
[----:B0-----:R-:W-:Y:S01]  /*0f00*/  FADD.FTZ R10, R10, -RZ ;  /* 0x800000ff0a0a7221 */ /* 0x001fe20000010000 */
[----:B-1----:R-:W-:Y:S01]  /*0f10*/  FMUL.FTZ R11, RZ, R11 ;  /* 0x0000000bff0b7220 */ /* 0x002fe20000410000 */
[----:B------:R-:W-:Y:S06]  /*0f20*/  BRA `(.L_x_9493) ;  /* 0x0000000000207947 */ /* 0x000fec0003800000 */
.L_x_9494:
        /* <DEDUP_REMOVED lines=8> */
.L_x_9493:
[----:B------:R-:W-:Y:S05]  /*0fb0*/  BSYNC B0 ;  /* 0x0000000000007941 */ /* 0x000fea0003800000 */
.L_x_9492:
[----:B------:R-:W0:Y:S01]  /*0fc0*/  @!P1 LDC.64 R2, c[0x0][0x218] ;  /* 0x00008600ff029b82 */ /* 0x000e220000000a00 */
[----:B------:R-:W-:Y:S01]  /*0fd0*/  @!P1 LEA R5, R0, R7, 0x9 ;  /* 0x0000000700059211 */ /* 0x000fe200078e48ff */
[----:B------:R-:W-:Y:S01]  /*0fe0*/  @!P1 IMAD.MOV.U32 R7, RZ, RZ, R17 ;  /* 0x000000ffff079224 */ /* 0x000fe200078e0011 */
[----:B------:R-:W-:Y:S04]  /*0ff0*/  BSSY B0, `(.L_x_9496) ;  /* 0x000000f000007945 */ /* 0x000fe80003800000 */
        /* <DEDUP_REMOVED lines=13> */
[----:B------:R1:W-:Y:S02]  /*10d0*/  @!P0 STG.E.64 desc[UR4][R2.64], R12 ;  /* 0x0000000c02008986 */ /* 0x0003e4000c101b04 */
.L_x_9497:
[----:B------:R-:W-:Y:S05]  /*10e0*/  BSYNC B0 ;  /* 0x0000000000007941 */ /* 0x000fea0003800000 */
.L_x_9496:
[----:B------:R-:W-:-:S13]  /*10f0*/  ISETP.GE.AND P0, PT, R7, R6, PT ;  /* 0x000000060700720c */ /* 0x000fda0003f06270 */
[----:B------:R-:W-:Y:S05]  /*1100*/  @P0 EXIT ;  /* 0x000000000000094d */ /* 0x000fea0003800000 */
[----:B01----:R-:W0:Y:S01]  /*1110*/  LDC.64 R2, c[0x0][0x218] ;  /* 0x00008600ff027b82 */ /* 0x003e220000000a00 */
[----:B------:R-:W-:-:S05]  /*1120*/  LEA R7, R0, R7, 0x9 ;  /* 0x0000000700077211 */ /* 0x000fca00078e48ff */
[----:B0-----:R-:W-:-:S05]  /*1130*/  IMAD.WIDE.U32 R2, R7, 0x8, R2 ;  /* 0x0000000807027825 */ /* 0x001fca00078e0002 */
[----:B------:R-:W-:Y:S01]  /*1140*/  STG.E.64 desc[UR4][R2.64], R10 ;  /* 0x0000000a02007986 */ /* 0x000fe2000c101b04 */
[----:B------:R-:W-:Y:S05]  /*1150*/  EXIT ;  /* 0x000000000000794d */ /* 0x000fea0003800000 */
.L_x_9498:
        /* <DEDUP_REMOVED lines=10> */
.L_x_19655:


//--------------------- .text._ZN2at6native29vectorized_elementwise_kernelILi2EZZZNS0_22reciprocal_kernel_cudaERNS_18TensorIteratorBaseEENKUlvE_clEvENKUlvE2_clEvEUlN3c107complexIfEEE_St5arrayIPcLm2EEEEviT0_T1_ --------------------------
	.section	.text._ZN2at6native29vectorized_elementwise_kernelILi2EZZZNS0_22reciprocal_kernel_cudaERNS_18TensorIteratorBaseEENKUlvE_clEvENKUlvE2_clEvEUlN3c107complexIfEEE_St5arrayIPcLm2EEEEviT0_T1_,"ax",@progbits
	.align	128
        .global         _ZN2at6native29vectorized_elementwise_kernelILi2EZZZNS0_22reciprocal_kernel_cudaERNS_18TensorIteratorBaseEENKUlvE_clEvENKUlvE2_clEvEUlN3c107complexIfEEE_St5arrayIPcLm2EEEEviT0_T1_
        .type           _ZN2at6native29vectorized_elementwise_kernelILi2EZZZNS0_22reciprocal_kernel_cudaERNS_18TensorIteratorBaseEENKUlvE_clEvENKUlvE2_clEvEUlN3c107complexIfEEE_St5arrayIPcLm2EEEEviT0_T1_,@function
        .size           _ZN2at6native29vectorized_elementwise_kernelILi2EZZZNS0_22reciprocal_kernel_cudaERNS_18TensorIteratorBaseEENKUlvE_clEvENKUlvE2_clEvEUlN3c107complexIfEEE_St5arrayIPcLm2EEEEviT0_T1_,(.L_x_19656 - _ZN2at6native29vectorized_elementwise_kernelILi2EZZZNS0_22reciprocal_kernel_cudaERNS_18TensorIteratorBaseEENKUlvE_clEvENKUlvE2_clEvEUlN3c107complexIfEEE_St5arrayIPcLm2EEEEviT0_T1_)
        .other          _ZN2at6native29vectorized_elementwise_kernelILi2EZZZNS0_22reciprocal_kernel_cudaERNS_18TensorIteratorBaseEENKUlvE_clEvENKUlvE2_clEvEUlN3c107complexIfEEE_St5arrayIPcLm2EEEEviT0_T1_,@"STO_CUDA_ENTRY STV_DEFAULT"
_ZN2at6native29vectorized_elementwise_kernelILi2EZZZNS0_22reciprocal_kernel_cudaERNS_18TensorIteratorBaseEENKUlvE_clEvENKUlvE2_clEvEUlN3c107complexIfEEE_St5arrayIPcLm2EEEEviT0_T1_:
.text._ZN2at6native29vectorized_elementwise_kernelILi2EZZZNS0_22reciprocal_kernel_cudaERNS_18TensorIteratorBaseEENKUlvE_clEvENKUlvE2_clEvEUlN3c107complexIfEEE_St5arrayIPcLm2EEEEviT0_T1_:
        /* <DEDUP_REMOVED lines=12> */
[----:B------:R-:W2:Y:S04]  /*00c0*/  LDG.E.128 R4, desc[UR4][R22.64] ;  /* 0x0000000416047981 */ /* 0x000ea8000c1e1d00 */
[----:B------:R0:W5:Y:S04]  /*00d0*/  LDG.E.128 R8, desc[UR4][R22.64+0x800] ;  /* 0x0008000416087981 */ /* 0x000168000c1e1d00 */
[----:B------:R0:W5:Y:S04]  /*00e0*/  LDG.E.128 R12, desc[UR4][R22.64+0x1000] ;  /* 0x00100004160c7981 */ /* 0x000168000c1e1d00 */
[----:B------:R0:W5:Y:S01]  /*00f0*/  LDG.E.128 R16, desc[UR4][R22.64+0x1800] ;  /* 0x0018000416107981 */ /* 0x000162000c1e1d00 */
[----:B------:R-:W-:Y:S01]  /*0100*/  IMAD.MOV.U32 R3, RZ, RZ, 0x1 ;  /* 0x00000001ff037424 */ /* 0x000fe200078e00ff */
[----:B------:R-:W-:Y:S01]  /*0110*/  BSSY B0, `(.L_x_9500) ;  /* 0x0000034000007945 */ /* 0x000fe20003800000 */
[----:B------:R-:W-:Y:S01]  /*0120*/  MOV R20, 0x7fc00000 ;  /* 0x7fc0000000147802 */ /* 0x000fe20000000f00 */
[----:B------:R-:W-:Y:S01]  /*0130*/  IMAD.MOV.U32 R21, RZ, RZ, 0x7fc00000 ;  /* 0x7fc00000ff157424 */ /* 0x000fe200078e00ff */
[----:B--2---:R-:W-:-:S13]  /*0140*/  FSETP.GTU.FTZ.AND P0, PT, |R4|, +INF , PT ;  /* 0x7f8000000400780b */ /* 0x004fda0003f1c200 */
[----:B------:R-:W-:-:S04]  /*0150*/  @!P0 FSETP.GTU.FTZ.AND P1, PT, |R5|, +INF , PT ;  /* 0x7f8000000500880b */ /* 0x000fc80003f3c200 */
[----:B------:R-:W-:-:S04]  /*0160*/  @!P0 SEL R3, RZ, 0x1, !P1 ;  /* 0x00000001ff038807 */ /* 0x000fc80004800000 */
[----:B------:R-:W-:-:S04]  /*0170*/  PRMT R3, R3, 0x9910, RZ ;  /* 0x0000991003037816 */ /* 0x000fc800000000ff */
[----:B------:R-:W-:-:S13]  /*0180*/  ISETP.NE.AND P0, PT, R3, RZ, PT ;  /* 0x000000ff0300720c */ /* 0x000fda0003f05270 */
[----:B0-----:R-:W-:Y:S05]  /*0190*/  @P0 BRA `(.L_x_9501) ;  /* 0x0000000000ac0947 */ /* 0x001fea0003800000 */
[----:B------:R-:W-:Y:S02]  /*01a0*/  FSETP.NEU.FTZ.AND P0, PT, |R4|, +INF , PT ;  /* 0x7f8000000400780b */ /* 0x000fe40003f1d200 */
        /* <DEDUP_REMOVED lines=29> */
.L_x_9503:
[----:B------:R-:W0:Y:S08]  /*0380*/  MUFU.RCP R3, R3 ;  /* 0x0000000300037308 */ /* 0x000e300000001000 */
[----:B------:R-:W1:Y:S01]  /*0390*/  MUFU.RCP R22, R22 ;  /* 0x0000001600167308 */ /* 0x000e620000001000 */
[----:B0-----:R-:W-:Y:S01]  /*03a0*/  FADD.FTZ R20, R3, -RZ ;  /* 0x800000ff03147221 */ /* 0x001fe20000010000 */
[----:B-1----:R-:W-:Y:S01]  /*03b0*/  FMUL.FTZ R21, RZ, R22 ;  /* 0x00000016ff157220 */ /* 0x002fe20000410000 */
[----:B------:R-:W-:Y:S06]  /*03c0*/  BRA `(.L_x_9501) ;  /* 0x0000000000207947 */ /* 0x000fec0003800000 */
.L_x_9502:
        /* <DEDUP_REMOVED lines=8> */
.L_x_9501:
[----:B------:R-:W-:Y:S05]  /*0450*/  BSYNC B0 ;  /* 0x0000000000007941 */ /* 0x000fea0003800000 */
.L_x_9500:
[----:B------:R-:W-:Y:S01]  /*0460*/  FSETP.GTU.FTZ.AND P0, PT, |R6|, +INF , PT ;  /* 0x7f8000000600780b */ /* 0x000fe20003f1c200 */
[----:B------:R-:W-:Y:S01]  /*0470*/  HFMA2.MMA R3, -RZ, RZ, 0, 5.9604644775390625e-08 ;  /* 0x00000001ff037435 */ /* 0x000fe200000001ff */
[----:B------:R-:W-:Y:S01]  /*0480*/  BSSY B0, `(.L_x_9504) ;  /* 0x0000033000007945 */ /* 0x000fe20003800000 */
[----:B------:R-:W-:Y:S02]  /*0490*/  IMAD.MOV.U32 R22, RZ, RZ, 0x7fc00000 ;  /* 0x7fc00000ff167424 */ /* 0x000fe400078e00ff */
[----:B------:R-:W-:-:S08]  /*04a0*/  IMAD.MOV.U32 R23, RZ, RZ, 0x7fc00000 ;  /* 0x7fc00000ff177424 */ /* 0x000fd000078e00ff */
        /* <DEDUP_REMOVED lines=35> */
.L_x_9507:
[----:B------:R-:W0:Y:S08]  /*06e0*/  MUFU.RCP R3, R3 ;  /* 0x0000000300037308 */ /* 0x000e300000001000 */
[----:B------:R-:W1:Y:S01]  /*06f0*/  MUFU.RCP R4, R4 ;  /* 0x0000000400047308 */ /* 0x000e620000001000 */
[----:B0-----:R-:W-:Y:S01]  /*0700*/  FADD.FTZ R22, R3, -RZ ;  /* 0x800000ff03167221 */ /* 0x001fe20000010000 */
[----:B-1----:R-:W-:Y:S01]  /*0710*/  FMUL.FTZ R23, RZ, R4 ;  /* 0x00000004ff177220 */ /* 0x002fe20000410000 */
[----:B------:R-:W-:Y:S06]  /*0720*/  BRA `(.L_x_9505) ;  /* 0x0000000000207947 */ /* 0x000fec0003800000 */
.L_x_9506:
        /* <DEDUP_REMOVED lines=8> */
.L_x_9505:
[----:B------:R-:W-:Y:S05]  /*07b0*/  BSYNC B0 ;  /* 0x0000000000007941 */ /* 0x000fea0003800000 */
.L_x_9504:
[----:B-----5:R-:W-:Y:S01]  /*07c0*/  FSETP.GTU.FTZ.AND P0, PT, |R8|, +INF , PT ;  /* 0x7f8000000800780b */ /* 0x020fe20003f1c200 */
[----:B------:R-:W-:Y:S01]  /*07d0*/  IMAD.MOV.U32 R3, RZ, RZ, 0x1 ;  /* 0x00000001ff037424 */ /* 0x000fe200078e00ff */
[----:B------:R-:W-:Y:S01]  /*07e0*/  BSSY B0, `(.L_x_9508) ;  /* 0x0000033000007945 */ /* 0x000fe20003800000 */
[----:B------:R-:W-:Y:S01]  /*07f0*/  IMAD.MOV.U32 R4, RZ, RZ, 0x7fc00000 ;  /* 0x7fc00000ff047424 */ /* 0x000fe200078e00ff */
[----:B------:R-:W-:-:S09]  /*0800*/  MOV R5, 0x7fc00000 ;  /* 0x7fc0000000057802 */ /* 0x000fd20000000f00 */
        /* <DEDUP_REMOVED lines=35> */
.L_x_9511:
[----:B------:R-:W0:Y:S08]  /*0a40*/  MUFU.RCP R3, R3 ;  /* 0x0000000300037308 */ /* 0x000e300000001000 */
[----:B------:R-:W1:Y:S01]  /*0a50*/  MUFU.RCP R6, R6 ;  /* 0x0000000600067308 */ /* 0x000e620000001000 */
[----:B0-----:R-:W-:Y:S01]  /*0a60*/  FADD.FTZ R4, R3, -RZ ;  /* 0x800000ff03047221 */ /* 0x001fe20000010000 */
[----:B-1----:R-:W-:Y:S01]  /*0a70*/  FMUL.FTZ R5, RZ, R6 ;  /* 0x00000006ff057220 */ /* 0x002fe20000410000 */
[----:B------:R-:W-:Y:S06]  /*0a80*/  BRA `(.L_x_9509) ;  /* 0x0000000000207947 */ /* 0x000fec0003800000 */
.L_x_9510:
        /* <DEDUP_REMOVED lines=8> */
.L_x_9509:
[----:B------:R-:W-:Y:S05]  /*0b10*/  BSYNC B0 ;  /* 0x0000000000007941 */ /* 0x000fea0003800000 */
.L_x_9508:
[----:B------:R-:W-:Y:S01]  /*0b20*/  FSETP.GTU.FTZ.AND P0, PT, |R10|, +INF , PT ;  /* 0x7f8000000a00780b */ /* 0x000fe20003f1c200 */
[----:B------:R-:W-:Y:S01]  /*0b30*/  IMAD.MOV.U32 R3, RZ, RZ, 0x1 ;  /* 0x00000001ff037424 */ /* 0x000fe200078e00ff */
[----:B------:R-:W-:Y:S01]  /*0b40*/  BSSY B0, `(.L_x_9512) ;  /* 0x0000033000007945 */ /* 0x000fe20003800000 */
[----:B------:R-:W-:Y:S01]  /*0b50*/  MOV R6, 0x7fc00000 ;  /* 0x7fc0000000067802 */ /* 0x000fe20000000f00 */
[----:B------:R-:W-:-:S09]  /*0b60*/  IMAD.MOV.U32 R7, RZ, RZ, 0x7fc00000 ;  /* 0x7fc00000ff077424 */ /* 0x000fd200078e00ff */
        /* <DEDUP_REMOVED lines=35> */
.L_x_9515:
[----:B------:R-:W0:Y:S08]  /*0da0*/  MUFU.RCP R3, R3 ;  /* 0x0000000300037308 */ /* 0x000e300000001000 */
[----:B------:R-:W1:Y:S01]  /*0db0*/  MUFU.RCP R8, R8 ;  /* 0x0000000800087308 */ /* 0x000e620000001000 */
[----:B0-----:R-:W-:Y:S01]  /*0dc0*/  FADD.FTZ R6, R3, -RZ ;  /* 0x800000ff03067221 */ /* 0x001fe20000010000 */
[----:B-1----:R-:W-:Y:S01]  /*0dd0*/  FMUL.FTZ R7, RZ, R8 ;  /* 0x00000008ff077220 */ /* 0x002fe20000410000 */
[----:B------:R-:W-:Y:S06]  /*0de0*/  BRA `(.L_x_9513) ;  /* 0x0000000000207947 */ /* 0x000fec0003800000 */
.L_x_9514:
        /* <DEDUP_REMOVED lines=8> */
.L_x_9513:
[----:B------:R-:W-:Y:S05]  /*0e70*/  BSYNC B0 ;  /* 0x0000000000007941 */ /* 0x000fea0003800000 */
.L_x_9512:
        /* <DEDUP_REMOVED lines=40> */
.L_x_9519:
[----:B------:R-:W0:Y:S08]  /*1100*/  MUFU.RCP R3, R3 ;  /* 0x0000000300037308 */ /* 0x000e300000001000 */
[----:B------:R-:W1:Y:S01]  /*1110*/  MUFU.RCP R10, R10 ;  /* 0x0000000a000a7308 */ /* 0x000e620000001000 */
[----:B0-----:R-:W-:Y:S01]  /*1120*/  FADD.FTZ R8, R3, -RZ ;  /* 0x800000ff03087221 */ /* 0x001fe20000010000 */
[----:B-1----:R-:W-:Y:S01]  /*1130*/  FMUL.FTZ R9, RZ, R10 ;  /* 0x0000000aff097220 */ /* 0x002fe20000410000 */
[----:B------:R-:W-:Y:S06]  /*1140*/  BRA `(.L_x_9517) ;  /* 0x0000000000207947 */ /* 0x000fec0003800000 */
.L_x_9518:
        /* <DEDUP_REMOVED lines=8> */
.L_x_9517:
[----:B------:R-:W-:Y:S05]  /*11d0*/  BSYNC B0 ;  /* 0x0000000000007941 */ /* 0x000fea0003800000 */
.L_x_9516:
[----:B------:R-:W-:Y:S01]  /*11e0*/  FSETP.GTU.FTZ.AND P0, PT, |R14|, +INF , PT ;  /* 0x7f8000000e00780b */ /* 0x000fe20003f1c200 */
[----:B------:R-:W-:Y:S01]  /*11f0*/  IMAD.MOV.U32 R3, RZ, RZ, 0x1 ;  /* 0x00000001ff037424 */ /* 0x000fe200078e00ff */
[----:B------:R-:W-:Y:S01]  /*1200*/  BSSY B0, `(.L_x_9520) ;  /* 0x0000030000007945 */ /* 0x000fe20003800000 */
[----:B------:R-:W-:Y:S01]  /*1210*/  IMAD.MOV.U32 R12, RZ, RZ, 0x7fc00000 ;  /* 0x7fc00000ff0c7424 */ /* 0x000fe200078e00ff */
[----:B------:R-:W-:Y:S01]  /*1220*/  MOV R10, 0x7fc00000 ;  /* 0x7fc00000000a7802 */ /* 0x000fe20000000f00 */
        /* <DEDUP_REMOVED lines=13> */
[----:B------:R-:W-:Y:S02]  /*1300*/  FSETP.NEU.AND P0, PT, |R15|, +INF , P0 ;  /* 0x7f8000000f00780b */ /* 0x000fe4000070d200 */
        /* <DEDUP_REMOVED lines=18> */
.L_x_9523:
[----:B------:R-:W0:Y:S08]  /*1430*/  MUFU.RCP R3, R3 ;  /* 0x0000000300037308 */ /* 0x000e300000001000 */
[----:B------:R-:W1:Y:S01]  /*1440*/  MUFU.RCP R13, R13 ;  /* 0x0000000d000d7308 */ /* 0x000e620000001000 */
[----:B0-----:R-:W-:Y:S01]  /*1450*/  FADD.FTZ R10, R3, -RZ ;  /* 0x800000ff030a7221 */ /* 0x001fe20000010000 */
[----:B-1----:R-:W-:Y:S01]  /*1460*/  FMUL.FTZ R11, RZ, R13 ;  /* 0x0000000dff0b7220 */ /* 0x002fe20000410000 */
[----:B------:R-:W-:Y:S06]  /*1470*/  BRA `(.L_x_9521) ;  /* 0x0000000000207947 */ /* 0x000fec0003800000 */
.L_x_9522:
        /* <DEDUP_REMOVED lines=8> */
.L_x_9521:
[----:B------:R-:W-:Y:S05]  /*1500*/  BSYNC B0 ;  /* 0x0000000000007941 */ /* 0x000fea0003800000 */
.L_x_9520:
[----:B------:R-:W-:Y:S01]  /*1510*/  FSETP.GTU.FTZ.AND P0, PT, |R16|, +INF , PT ;  /* 0x7f8000001000780b */ /* 0x000fe20003f1c200 */
[----:B------:R-:W-:Y:S01]  /*1520*/  BSSY B0, `(.L_x_9524) ;  /* 0x000002a000007945 */ /* 0x000fe20003800000 */
[----:B------:R-:W-:-:S11]  /*1530*/  IMAD.MOV.U32 R13, RZ, RZ, 0x7fc00000 ;  /* 0x7fc00000ff0d7424 */ /* 0x000fd600078e00ff */
[----:B------:R-:W-:Y:S05]  /*1540*/  @P0 BRA `(.L_x_9525) ;  /* 0x00000000009c0947 */ /* 0x000fea0003800000 */
[----:B------:R-:W-:-:S13]  /*1550*/  FSETP.GTU.FTZ.AND P0, PT, |R17|, +INF , PT ;  /* 0x7f8000001100780b */ /* 0x000fda0003f1c200 */
[----:B------:R-:W-:Y:S05]  /*1560*/  @P0 BRA `(.L_x_9525) ;  /* 0x0000000000940947 */ /* 0x000fea0003800000 */
[----:B------:R-:W-:-:S13]  /*1570*/  FSETP.NEU.FTZ.AND P0, PT, |R16|, +INF , PT ;  /* 0x7f8000001000780b */ /* 0x000fda0003f1d200 */
[----:B------:R-:W-:-:S04]  /*1580*/  @!P0 FSETP.NEU.FTZ.AND P1, PT, |R17|, +INF , PT ;  /* 0x7f8000001100880b */ /* 0x000fc80003f3d200 */
[----:B------:R-:W-:-:S04]  /*1590*/  @!P0 FSEL R12, RZ, +QNAN , P1 ;  /* 0x7fc00000ff0c8808 */ /* 0x000fc80000800000 */
[----:B------:R-:W-:Y:S01]  /*15a0*/  @!P0 MOV R13, R12 ;  /* 0x0000000c000d8202 */ /* 0x000fe20000000f00 */
[----:B------:R-:W-:Y:S06]  /*15b0*/  @!P0 BRA `(.L_x_9525) ;  /* 0x0000000000808947 */ /* 0x000fec0003800000 */
        /* <DEDUP_REMOVED lines=19> */
.L_x_9527:
[----:B------:R-:W0:Y:S08]  /*16f0*/  MUFU.RCP R3, R3 ;  /* 0x0000000300037308 */ /* 0x000e300000001000 */
[----:B------:R-:W1:Y:S01]  /*1700*/  MUFU.RCP R14, R14 ;  /* 0x0000000e000e7308 */ /* 0x000e620000001000 */
[----:B0-----:R-:W-:Y:S01]  /*1710*/  FADD.FTZ R12, R3, -RZ ;  /* 0x800000ff030c7221 */ /* 0x001fe20000010000 */
[----:B-1----:R-:W-:Y:S01]  /*1720*/  FMUL.FTZ R13, RZ, R14 ;  /* 0x0000000eff0d7220 */ /* 0x002fe20000410000 */
[----:B------:R-:W-:Y:S06]  /*1730*/  BRA `(.L_x_9525) ;  /* 0x0000000000207947 */ /* 0x000fec0003800000 */
.L_x_9526:
        /* <DEDUP_REMOVED lines=8> */
.L_x_9525:
[----:B------:R-:W-:Y:S05]  /*17c0*/  BSYNC B0 ;  /* 0x0000000000007941 */ /* 0x000fea0003800000 */
.L_x_9524:
[----:B------:R-:W-:Y:S01]  /*17d0*/  FSETP.GTU.FTZ.AND P0, PT, |R18|, +INF , PT ;  /* 0x7f8000001200780b */ /* 0x000fe20003f1c200 */
[----:B------:R-:W-:Y:S01]  /*17e0*/  BSSY B0, `(.L_x_9528) ;  /* 0x000002b000007945 */ /* 0x000fe20003800000 */
[----:B------:R-:W-:Y:S02]  /*17f0*/  IMAD.MOV.U32 R14, RZ, RZ, 0x7fc00000 ;  /* 0x7fc00000ff0e7424 */ /* 0x000fe400078e00ff */
[----:B------:R-:W-:-:S09]  /*1800*/  IMAD.MOV.U32 R15, RZ, RZ, 0x7fc00000 ;  /* 0x7fc00000ff0f7424 */ /* 0x000fd200078e00ff */
        /* <DEDUP_REMOVED lines=27> */
.L_x_9531:
[----:B------:R-:W0:Y:S08]  /*19c0*/  MUFU.RCP R3, R3 ;  /* 0x0000000300037308 */ /* 0x000e300000001000 */
[----:B------:R-:W1:Y:S01]  /*19d0*/  MUFU.RCP R16, R16 ;  /* 0x0000001000107308 */ /* 0x000e620000001000 */
[----:B0-----:R-:W-:Y:S01]  /*19e0*/  FADD.FTZ R14, R3, -RZ ;  /* 0x800000ff030e7221 */ /* 0x001fe20000010000 */
[----:B-1----:R-:W-:Y:S01]  /*19f0*/  FMUL.FTZ R15, RZ, R16 ;  /* 0x00000010ff0f7220 */ /* 0x002fe20000410000 */
[----:B------:R-:W-:Y:S06]  /*1a00*/  BRA `(.L_x_9529) ;  /* 0x0000000000207947 */ /* 0x000fec0003800000 */
.L_x_9530:
        /* <DEDUP_REMOVED lines=8> */
.L_x_9529:
[----:B------:R-:W-:Y:S05]  /*1a90*/  BSYNC B0 ;  /* 0x0000000000007941 */ /* 0x000fea0003800000 */
.L_x_9528:
[----:B------:R-:W0:Y:S02]  /*1aa0*/  LDC.64 R16, c[0x0][0x218] ;  /* 0x00008600ff107b82 */ /* 0x000e240000000a00 */
[----:B0-----:R-:W-:-:S04]  /*1ab0*/  IMAD.WIDE.U32 R2, R2, 0x8, R16 ;  /* 0x0000000802027825 */ /* 0x001fc800078e0010 */
[----:B------:R-:W-:-:S05]  /*1ac0*/  IMAD.WIDE R2, R0, 0x10, R2 ;  /* 0x0000001000027825 */ /* 0x000fca00078e0202 */
[----:B------:R-:W-:Y:S04]  /*1ad0*/  STG.E.128 desc[UR4][R2.64], R20 ;  /* 0x0000001402007986 */ /* 0x000fe8000c101d04 */
[----:B------:R-:W-:Y:S04]  /*1ae0*/  STG.E.128 desc[UR4][R2.64+0x800], R4 ;  /* 0x0008000402007986 */ /* 0x000fe8000c101d04 */
[----:B------:R-:W-:Y:S04]  /*1af0*/  STG.E.128 desc[UR4][R2.64+0x1000], R8 ;  /* 0x0010000802007986 */ /* 0x000fe8000c101d04 */
[----:B------:R-:W-:Y:S01]  /*1b00*/  STG.E.128 desc[UR4][R2.64+0x1800], R12 ;  /* 0x0018000c02007986 */ /* 0x000fe2000c101d04 */
[----:B------:R-:W-:Y:S05]  /*1b10*/  EXIT ;  /* 0x000000000000794d */ /* 0x000fea0003800000 */
.L_x_9499:
[----:B------:R-:W0:Y:S02]  /*1b20*/  S2R R3, SR_TID.X ;  /* 0x0000000000037919 */ /* 0x000e240000002100 */
[----:B0-----:R-:W-:Y:S01]  /*1b30*/  ISETP.GE.AND P0, PT, R3, R0, PT ;  /* 0x000000000300720c */ /* 0x001fe20003f06270 */
[----:B------:R-:W-:-:S12]  /*1b40*/  IMAD.MOV.U32 R27, RZ, RZ, R3 ;  /* 0x000000ffff1b7224 */ /* 0x000fd800078e0003 */
[----:B------:R-:W-:Y:S01]  /*1b50*/  @!P0 IMAD.IADD R7, R2, 0x1, R27 ;  /* 0x0000000102078824 */ /* 0x000fe200078e021b */
[----:B------:R-:W-:Y:S01]  /*1b60*/  @!P0 IADD3 R27, R27, 0x80, RZ ;  /* 0x000000801b1b8810 */ /* 0x000fe20007ffe0ff */
[----:B------:R-:W0:Y:S03]  /*1b70*/  @!P0 LDC.64 R10, c[0x0][0x220] ;  /* 0x00008800ff0a8b82 */ /* 0x000e260000000a00 */
[----:B------:R-:W-:-:S13]  /*1b80*/  ISETP.GE.AND P6, PT, R27, R0, PT ;  /* 0x000000001b00720c */ /* 0x000fda0003fc6270 */
[----:B------:R-:W-:Y:S01]  /*1b90*/  @!P6 IMAD.IADD R9, R2, 0x1, R27 ;  /* 0x000000010209e824 */ /* 0x000fe200078e021b */
[----:B------:R-:W1:Y:S01]  /*1ba0*/  @!P6 LDC.64 R12, c[0x0][0x220] ;  /* 0x00008800ff0ceb82 */ /* 0x000e620000000a00 */
[----:B------:R-:W-:-:S05]  /*1bb0*/  @!P6 VIADD R27, R27, 0x80 ;  /* 0x000000801b1be836 */ /* 0x000fca0000000000 */
[----:B------:R-:W-:-:S13]  /*1bc0*/  ISETP.GE.AND P5, PT, R27, R0, PT ;  /* 0x000000001b00720c */ /* 0x000fda0003fa6270 */
[----:B------:R-:W-:Y:S01]  /*1bd0*/  @!P5 IADD3 R4, R2, R27, RZ ;  /* 0x0000001b0204d210 */ /* 0x000fe20007ffe0ff */
[----:B------:R-:W-:Y:S01]  /*1be0*/  @!P5 VIADD R27, R27, 0x80 ;  /* 0x000000801b1bd836 */ /* 0x000fe20000000000 */
[----:B------:R-:W2:Y:S01]  /*1bf0*/  @!P5 LDC.64 R22, c[0x0][0x220] ;  /* 0x00008800ff16db82 */ /* 0x000ea20000000a00 */
[----:B-1----:R-:W-:-:S03]  /*1c00*/  @!P6 IMAD.WIDE.U32 R12, R9, 0x8, R12 ;  /* 0x00000008090ce825 */ /* 0x002fc600078e000c */
[----:B------:R-:W-:Y:S02]  /*1c10*/  ISETP.GE.AND P4, PT, R27, R0, PT ;  /* 0x000000001b00720c */ /* 0x000fe40003f86270 */
[----:B------:R-:W-:-:S06]  /*1c20*/  CS2R R8, SRZ ;  /* 0x0000000000087805 */ /* 0x000fcc000001ff00 */
[----:B------:R-:W5:Y:S05]  /*1c30*/  @!P6 LDG.E.64 R8, desc[UR4][R12.64] ;  /* 0x000000040c08e981 */ /* 0x000f6a000c1e1b00 */
[----:B------:R-:W-:Y:S01]  /*1c40*/  @!P4 IMAD.IADD R5, R2, 0x1, R27 ;  /* 0x000000010205c824 */ /* 0x000fe200078e021b */
[----:B------:R-:W-:Y:S01]  /*1c50*/  @!P4 IADD3 R27, R27, 0x80, RZ ;  /* 0x000000801b1bc810 */ /* 0x000fe20007ffe0ff */
[----:B0-----:R-:W-:Y:S01]  /*1c60*/  @!P0 IMAD.WIDE.U32 R10, R7, 0x8, R10 ;  /* 0x00000008070a8825 */ /* 0x001fe200078e000a */
[----:B------:R-:W0:Y:S02]  /*1c70*/  @!P4 LDC.64 R14, c[0x0][0x220] ;  /* 0x00008800ff0ecb82 */ /* 0x000e240000000a00 */
[----:B------:R-:W-:-:S13]  /*1c80*/  ISETP.GE.AND P3, PT, R27, R0, PT ;  /* 0x000000001b00720c */ /* 0x000fda0003f66270 */
[----:B------:R-:W-:Y:S01]  /*1c90*/  @!P3 IMAD.IADD R29, R2, 0x1, R27 ;  /* 0x00000001021db824 */ /* 0x000fe200078e021b */
[----:B------:R-:W-:Y:S01]  /*1ca0*/  CS2R R6, SRZ ;  /* 0x0000000000067805 */ /* 0x000fe2000001ff00 */
[----:B------:R-:W-:Y:S01]  /*1cb0*/  @!P3 VIADD R27, R27, 0x80 ;  /* 0x000000801b1bb836 */ /* 0x000fe20000000000 */
[----:B------:R-:W1:Y:S04]  /*1cc0*/  @!P3 LDC.64 R16, c[0x0][0x220] ;  /* 0x00008800ff10bb82 */ /* 0x000e680000000a00 */
[----:B------:R-:W-:Y:S01]  /*1cd0*/  ISETP.GE.AND P2, PT, R27, R0, PT ;  /* 0x000000001b00720c */ /* 0x000fe20003f46270 */
[----:B------:R3:W5:-:S12]  /*1ce0*/  @!P0 LDG.E.64 R6, desc[UR4][R10.64] ;  /* 0x000000040a068981 */ /* 0x000758000c1e1b00 */
[----:B------:R-:W-:Y:S01]  /*1cf0*/  @!P2 IADD3 R21, R2, R27, RZ ;  /* 0x0000001b0215a210 */ /* 0x000fe20007ffe0ff */
[----:B------:R-:W-:Y:S01]  /*1d00*/  @!P2 VIADD R27, R27, 0x80 ;  /* 0x000000801b1ba836 */ /* 0x000fe20000000000 */
[----:B------:R-:W4:Y:S04]  /*1d10*/  @!P2 LDC.64 R18, c[0x0][0x220] ;  /* 0x00008800ff12ab82 */ /* 0x000f280000000a00 */
[----:B------:R-:W-:-:S13]  /*1d20*/  ISETP.GE.AND P1, PT, R27, R0, PT ;  /* 0x000000001b00720c */ /* 0x000fda0003f26270 */
[----:B------:R-:W-:Y:S01]  /*1d30*/  @!P1 IMAD.IADD R25, R2, 0x1, R27 ;  /* 0x0000000102199824 */ /* 0x000fe200078e021b */
[----:B------:R-:W-:Y:S01]  /*1d40*/  @!P1 IADD3 R27, R27, 0x80, RZ ;  /* 0x000000801b1b9810 */ /* 0x000fe20007ffe0ff */
[----:B---3--:R-:W3:Y:S03]  /*1d50*/  @!P1 LDC.64 R10, c[0x0][0x220] ;  /* 0x00008800ff0a9b82 */ /* 0x008ee60000000a00 */
[----:B------:R-:W-:-:S13]  /*1d60*/  ISETP.GE.AND P6, PT, R27, R0, PT ;  /* 0x000000001b00720c */ /* 0x000fda0003fc6270 */
[----:B------:R-:W4:Y:S01]  /*1d70*/  @!P6 LDC.64 R12, c[0x0][0x220] ;  /* 0x00008800ff0ceb82 */ /* 0x000f220000000a00 */
[----:B--2---:R-:W-:-:S04]  /*1d80*/  @!P5 IMAD.WIDE.U32 R22, R4, 0x8, R22 ;  /* 0x000000080416d825 */ /* 0x004fc800078e0016 */
[----:B0-----:R-:W-:Y:S01]  /*1d90*/  @!P4 IMAD.WIDE.U32 R14, R5, 0x8, R14 ;  /* 0x00000008050ec825 */ /* 0x001fe200078e000e */
[----:B------:R-:W-:-:S03]  /*1da0*/  CS2R R4, SRZ ;  /* 0x0000000000047805 */ /* 0x000fc6000001ff00 */
[----:B-1----:R-:W-:-:S03]  /*1db0*/  @!P3 IMAD.WIDE.U32 R16, R29, 0x8, R16 ;  /* 0x000000081d10b825 */ /* 0x002fc600078e0010 */
[----:B------:R0:W5:Y:S01]  /*1dc0*/  @!P5 LDG.E.64 R4, desc[UR4][R22.64] ;  /* 0x000000041604d981 */ /* 0x000162000c1e1b00 */
[----:B------:R-:W-:Y:S02]  /*1dd0*/  @!P6 IMAD.IADD R29, R2, 0x1, R27 ;  /* 0x00000001021de824 */ /* 0x000fe400078e021b */
[----:B---3--:R-:W-:Y:S01]  /*1de0*/  @!P1 IMAD.WIDE.U32 R10, R25, 0x8, R10 ;  /* 0x00000008190a9825 */ /* 0x008fe200078e000a */
[----:B------:R-:W-:-:S03]  /*1df0*/  CS2R R24, SRZ ;  /* 0x0000000000187805 */ /* 0x000fc6000001ff00 */
[----:B----4-:R-:W-:Y:S01]  /*1e00*/  @!P2 IMAD.WIDE.U32 R18, R21, 0x8, R18 ;  /* 0x000000081512a825 */ /* 0x010fe200078e0012 */
[----:B0-----:R-:W-:Y:S02]  /*1e10*/  CS2R R22, SRZ ;  /* 0x0000000000167805 */ /* 0x001fe4000001ff00 */
[----:B------:R-:W5:Y:S01]  /*1e20*/  @!P1 LDG.E.64 R24, desc[UR4][R10.64] ;  /* 0x000000040a189981 */ /* 0x000f62000c1e1b00 */
[----:B------:R-:W-:Y:S01]  /*1e30*/  @!P6 IMAD.WIDE.U32 R12, R29, 0x8, R12 ;  /* 0x000000081d0ce825 */ /* 0x000fe200078e000c */
[----:B------:R-:W-:-:S04]  /*1e40*/  CS2R R28, SRZ ;  /* 0x00000000001c7805 */ /* 0x000fc8000001ff00 */
[----:B------:R-:W5:Y:S04]  /*1e50*/  @!P6 LDG.E.64 R22, desc[UR4][R12.64] ;  /* 0x000000040c16e981 */ /* 0x000f68000c1e1b00 */
[----:B------:R-:W5:Y:S01]  /*1e60*/  @!P2 LDG.E.64 R28, desc[UR4][R18.64] ;  /* 0x00000004121ca981 */ /* 0x000f62000c1e1b00 */
[----:B------:R-:W-:Y:S02]  /*1e70*/  CS2R R20, SRZ ;  /* 0x0000000000147805 */ /* 0x000fe4000001ff00 */
[----:B------:R-:W-:Y:S01]  /*1e80*/  CS2R R26, SRZ ;  /* 0x00000000001a7805 */ /* 0x000fe2000001ff00 */
[----:B------:R-:W-:Y:S03]  /*1e90*/  BSSY B0, `(.L_x_9532) ;  /* 0x000003a000007945 */ /* 0x000fe60003800000 */
[----:B------:R0:W5:Y:S04]  /*1ea0*/  @!P4 LDG.E.64 R20, desc[UR4][R14.64] ;  /* 0x000000040e14c981 */ /* 0x000168000c1e1b00 */
[----:B------:R1:W5:Y:S01]  /*1eb0*/  @!P3 LDG.E.64 R26, desc[UR4][R16.64] ;  /* 0x00000004101ab981 */ /* 0x000362000c1e1b00 */
[----:B0-----:R-:W-:Y:S01]  /*1ec0*/  IMAD.MOV.U32 R15, RZ, RZ, RZ ;  /* 0x000000ffff0f7224 */ /* 0x001fe200078e00ff */
[----:B-1----:R-:W-:Y:S01]  /*1ed0*/  CS2R R16, SRZ ;  /* 0x0000000000107805 */ /* 0x002fe2000001ff00 */
[----:B------:R-:W-:Y:S06]  /*1ee0*/  @P0 BRA `(.L_x_9533) ;  /* 0x0000000000d00947 */ /* 0x000fec0003800000 */
[----:B-----5:R-:W-:Y:S01]  /*1ef0*/  FSETP.GTU.FTZ.AND P1, PT, |R6|, +INF , PT ;  /* 0x7f8000000600780b */ /* 0x020fe20003f3c200 */
[----:B------:R-:W-:Y:S01]  /*1f00*/  HFMA2.MMA R10, -RZ, RZ, 0, 5.9604644775390625e-08 ;  /* 0x00000001ff0a7435 */ /* 0x000fe200000001ff */
[----:B------:R-:W-:Y:S02]  /*1f10*/  IMAD.MOV.U32 R16, RZ, RZ, 0x7fc00000 ;  /* 0x7fc00000ff107424 */ /* 0x000fe400078e00ff */
        /* <DEDUP_REMOVED lines=36> */
.L_x_9535:
[----:B------:R-:W0:Y:S08]  /*2160*/  MUFU.RCP R16, R10 ;  /* 0x0000000a00107308 */ /* 0x000e300000001000 */
[----:B------:R-:W1:Y:S01]  /*2170*/  MUFU.RCP R17, R11 ;  /* 0x0000000b00117308 */ /* 0x000e620000001000 */
[----:B0-----:R-:W-:Y:S01]  /*2180*/  FADD.FTZ R16, R16, -RZ ;  /* 0x800000ff10107221 */ /* 0x001fe20000010000 */
[----:B-1----:R-:W-:Y:S01]  /*2190*/  FMUL.FTZ R17, RZ, R17 ;  /* 0x00000011ff117220 */ /* 0x002fe20000410000 */
[----:B------:R-:W-:Y:S06]  /*21a0*/  BRA `(.L_x_9533) ;  /* 0x0000000000207947 */ /* 0x000fec0003800000 */
.L_x_9534:
        /* <DEDUP_REMOVED lines=8> */
.L_x_9533:
[----:B------:R-:W-:Y:S05]  /*2230*/  BSYNC B0 ;  /* 0x0000000000007941 */ /* 0x000fea0003800000 */
.L_x_9532:
[----:B-----5:R-:W-:Y:S01]  /*2240*/  VIADD R7, R3, 0x80 ;  /* 0x0000008003077836 */ /* 0x020fe20000000000 */
[----:B------:R-:W-:Y:S01]  /*2250*/  BSSY B0, `(.L_x_9536) ;  /* 0x0000038000007945 */ /* 0x000fe20003800000 */
[----:B------:R-:W-:-:S03]  /*2260*/  IMAD.MOV.U32 R14, RZ, RZ, RZ ;  /* 0x000000ffff0e7224 */ /* 0x000fc600078e00ff */
[----:B------:R-:W-:-:S13]  /*2270*/  ISETP.GE.AND P1, PT, R7, R0, PT ;  /* 0x000000000700720c */ /* 0x000fda0003f26270 */
[----:B------:R-:W-:Y:S05]  /*2280*/  @P1 BRA `(.L_x_9537) ;  /* 0x0000000000d01947 */ /* 0x000fea0003800000 */
[----:B------:R-:W-:Y:S01]  /*2290*/  FSETP.GTU.FTZ.AND P1, PT, |R8|, +INF , PT ;  /* 0x7f8000000800780b */ /* 0x000fe20003f3c200 */
        /* <DEDUP_REMOVED lines=38> */
.L_x_9539:
[----:B------:R-:W0:Y:S08]  /*2500*/  MUFU.RCP R14, R6 ;  /* 0x00000006000e7308 */ /* 0x000e300000001000 */
[----:B------:R-:W1:Y:S01]  /*2510*/  MUFU.RCP R15, R7 ;  /* 0x00000007000f7308 */ /* 0x000e620000001000 */
[----:B0-----:R-:W-:Y:S01]  /*2520*/  FADD.FTZ R14, R14, -RZ ;  /* 0x800000ff0e0e7221 */ /* 0x001fe20000010000 */
[----:B-1----:R-:W-:Y:S01]  /*2530*/  FMUL.FTZ R15, RZ, R15 ;  /* 0x0000000fff0f7220 */ /* 0x002fe20000410000 */
[----:B------:R-:W-:Y:S06]  /*2540*/  BRA `(.L_x_9537) ;  /* 0x0000000000207947 */ /* 0x000fec0003800000 */
.L_x_9538:
        /* <DEDUP_REMOVED lines=8> */
.L_x_9537:
[----:B------:R-:W-:Y:S05]  /*25d0*/  BSYNC B0 ;  /* 0x0000000000007941 */ /* 0x000fea0003800000 */
.L_x_9536:
[----:B------:R-:W-:Y:S01]  /*25e0*/  VIADD R7, R3, 0x100 ;  /* 0x0000010003077836 */ /* 0x000fe20000000000 */
[----:B------:R-:W-:Y:S01]  /*25f0*/  BSSY B0, `(.L_x_9540) ;  /* 0x0000039000007945 */ /* 0x000fe20003800000 */
[----:B------:R-:W-:-:S03]  /*2600*/  CS2R R8, SRZ ;  /* 0x0000000000087805 */ /* 0x000fc6000001ff00 */
[----:B------:R-:W-:Y:S01]  /*2610*/  ISETP.GE.AND P1, PT, R7, R0, PT ;  /* 0x000000000700720c */ /* 0x000fe20003f26270 */
[----:B------:R-:W-:-:S12]  /*2620*/  IMAD.MOV.U32 R7, RZ, RZ, RZ ;  /* 0x000000ffff077224 */ /* 0x000fd800078e00ff */
        /* <DEDUP_REMOVED lines=40> */
.L_x_9543:
[----:B------:R-:W0:Y:S08]  /*28b0*/  MUFU.RCP R8, R6 ;  /* 0x0000000600087308 */ /* 0x000e300000001000 */
[----:B------:R-:W1:Y:S01]  /*28c0*/  MUFU.RCP R9, R10 ;  /* 0x0000000a00097308 */ /* 0x000e620000001000 */
[----:B0-----:R-:W-:Y:S01]  /*28d0*/  FADD.FTZ R8, R8, -RZ ;  /* 0x800000ff08087221 */ /* 0x001fe20000010000 */
[----:B-1----:R-:W-:Y:S01]  /*28e0*/  FMUL.FTZ R9, RZ, R9 ;  /* 0x00000009ff097220 */ /* 0x002fe20000410000 */
[----:B------:R-:W-:Y:S06]  /*28f0*/  BRA `(.L_x_9541) ;  /* 0x0000000000207947 */ /* 0x000fec0003800000 */
.L_x_9542:
        /* <DEDUP_REMOVED lines=8> */
.L_x_9541:
[----:B------:R-:W-:Y:S05]  /*2980*/  BSYNC B0 ;  /* 0x0000000000007941 */ /* 0x000fea0003800000 */
.L_x_9540:
[----:B------:R-:W-:Y:S01]  /*2990*/  VIADD R5, R3, 0x180 ;  /* 0x0000018003057836 */ /* 0x000fe20000000000 */
        /* <DEDUP_REMOVED lines=43> */
.L_x_9547:
[----:B------:R-:W0:Y:S08]  /*2c50*/  MUFU.RCP R6, R4 ;  /* 0x0000000400067308 */ /* 0x000e300000001000 */
[----:B------:R-:W1:Y:S01]  /*2c60*/  MUFU.RCP R7, R5 ;  /* 0x0000000500077308 */ /* 0x000e620000001000 */
[----:B0-----:R-:W-:Y:S01]  /*2c70*/  FADD.FTZ R6, R6, -RZ ;  /* 0x800000ff06067221 */ /* 0x001fe20000010000 */
[----:B-1----:R-:W-:Y:S01]  /*2c80*/  FMUL.FTZ R7, RZ, R7 ;  /* 0x00000007ff077220 */ /* 0x002fe20000410000 */
[----:B------:R-:W-:Y:S06]  /*2c90*/  BRA `(.L_x_9545) ;  /* 0x0000000000207947 */ /* 0x000fec0003800000 */
.L_x_9546:
        /* <DEDUP_REMOVED lines=8> */
.L_x_9545:
[----:B------:R-:W-:Y:S05]  /*2d20*/  BSYNC B0 ;  /* 0x0000000000007941 */ /* 0x000fea0003800000 */
.L_x_9544:
        /* <DEDUP_REMOVED lines=45> */
.L_x_9551:
[----:B------:R-:W0:Y:S08]  /*3000*/  MUFU.RCP R10, R4 ;  /* 0x00000004000a7308 */ /* 0x000e300000001000 */
[----:B------:R-:W1:Y:S01]  /*3010*/  MUFU.RCP R11, R12 ;  /* 0x0000000c000b7308 */ /* 0x000e620000001000 */
[----:B0-----:R-:W-:Y:S01]  /*3020*/  FADD.FTZ R10, R10, -RZ ;  /* 0x800000ff0a0a7221 */ /* 0x001fe20000010000 */
[----:B-1----:R-:W-:Y:S01]  /*3030*/  FMUL.FTZ R11, RZ, R11 ;  /* 0x0000000bff0b7220 */ /* 0x002fe20000410000 */
[----:B------:R-:W-:Y:S06]  /*3040*/  BRA `(.L_x_9549) ;  /* 0x0000000000207947 */ /* 0x000fec0003800000 */
.L_x_9550:
        /* <DEDUP_REMOVED lines=8> */
.L_x_9549:
[----:B------:R-:W-:Y:S05]  /*30d0*/  BSYNC B0 ;  /* 0x0000000000007941 */ /* 0x000fea0003800000 */
.L_x_9548:
[----:B------:R-:W-:Y:S01]  /*30e0*/  VIADD R13, R3, 0x280 ;  /* 0x00000280030d7836 */ /* 0x000fe20000000000 */
[----:B------:R-:W-:Y:S01]  /*30f0*/  BSSY B0, `(.L_x_9552) ;  /* 0x0000038000007945 */ /* 0x000fe20003800000 */
[----:B------:R-:W-:-:S03]  /*3100*/  IMAD.MOV.U32 R4, RZ, RZ, RZ ;  /* 0x000000ffff047224 */ /* 0x000fc600078e00ff */
[----:B------:R-:W-:-:S13]  /*3110*/  ISETP.GE.AND P1, PT, R13, R0, PT ;  /* 0x000000000d00720c */ /* 0x000fda0003f26270 */
[----:B------:R-:W-:Y:S05]  /*3120*/  @P1 BRA `(.L_x_9553) ;  /* 0x0000000000d01947 */ /* 0x000fea0003800000 */
[----:B------:R-:W-:Y:S01]  /*3130*/  FSETP.GTU.FTZ.AND P1, PT, |R28|, +INF , PT ;  /* 0x7f8000001c00780b */ /* 0x000fe20003f3c200 */
[----:B------:R-:W-:Y:S01]  /*3140*/  HFMA2.MMA R4, -RZ, RZ, 0, 5.9604644775390625e-08 ;  /* 0x00000001ff047435 */ /* 0x000fe200000001ff */
[----:B------:R-:W-:-:S11]  /*3150*/  IMAD.MOV.U32 R5, RZ, RZ, 0x7fc00000 ;  /* 0x7fc00000ff057424 */ /* 0x000fd600078e00ff */
[----:B------:R-:W-:-:S04]  /*3160*/  @!P1 FSETP.GTU.FTZ.AND P2, PT, |R29|, +INF , PT ;  /* 0x7f8000001d00980b */ /* 0x000fc80003f5c200 */
[----:B------:R-:W-:-:S04]  /*3170*/  @!P1 SEL R4, RZ, 0x1, !P2 ;  /* 0x00000001ff049807 */ /* 0x000fc80005000000 */
[----:B------:R-:W-:-:S04]  /*3180*/  PRMT R4, R4, 0x9910, RZ ;  /* 0x0000991004047816 */ /* 0x000fc800000000ff */
[----:B------:R-:W-:Y:S01]  /*3190*/  ISETP.NE.AND P1, PT, R4, RZ, PT ;  /* 0x000000ff0400720c */ /* 0x000fe20003f25270 */
[----:B------:R-:W-:-:S12]  /*31a0*/  IMAD.MOV.U32 R4, RZ, RZ, 0x7fc00000 ;  /* 0x7fc00000ff047424 */ /* 0x000fd800078e00ff */
        /* <DEDUP_REMOVED lines=31> */
.L_x_9555:
[----:B------:R-:W0:Y:S08]  /*33a0*/  MUFU.RCP R4, R12 ;  /* 0x0000000c00047308 */ /* 0x000e300000001000 */
[----:B------:R-:W1:Y:S01]  /*33b0*/  MUFU.RCP R5, R13 ;  /* 0x0000000d00057308 */ /* 0x000e620000001000 */
[----:B0-----:R-:W-:Y:S01]  /*33c0*/  FADD.FTZ R4, R4, -RZ ;  /* 0x800000ff04047221 */ /* 0x001fe20000010000 */
[----:B-1----:R-:W-:Y:S01]  /*33d0*/  FMUL.FTZ R5, RZ, R5 ;  /* 0x00000005ff057220 */ /* 0x002fe20000410000 */
[----:B------:R-:W-:Y:S06]  /*33e0*/  BRA `(.L_x_9553) ;  /* 0x0000000000207947 */ /* 0x000fec0003800000 */
.L_x_9554:
        /* <DEDUP_REMOVED lines=8> */
.L_x_9553:
[----:B------:R-:W-:Y:S05]  /*3470*/  BSYNC B0 ;  /* 0x0000000000007941 */ /* 0x000fea0003800000 */
.L_x_9552:
[----:B------:R-:W-:Y:S01]  /*3480*/  VIADD R13, R3, 0x300 ;  /* 0x00000300030d7836 */ /* 0x000fe20000000000 */
[----:B------:R-:W-:Y:S01]  /*3490*/  BSSY B0, `(.L_x_9556) ;  /* 0x0000039000007945 */ /* 0x000fe20003800000 */
[----:B------:R-:W-:-:S03]  /*34a0*/  IMAD.MOV.U32 R19, RZ, RZ, RZ ;  /* 0x000000ffff137224 */ /* 0x000fc600078e00ff */
[----:B------:R-:W-:Y:S02]  /*34b0*/  ISETP.GE.AND P1, PT, R13, R0, PT ;  /* 0x000000000d00720c */ /* 0x000fe40003f26270 */
[----:B------:R-:W-:-:S11]  /*34c0*/  CS2R R12, SRZ ;  /* 0x00000000000c7805 */ /* 0x000fd6000001ff00 */
        /* <DEDUP_REMOVED lines=40> */
.L_x_9559:
[----:B------:R-:W0:Y:S08]  /*3750*/  MUFU.RCP R12, R18 ;  /* 0x00000012000c7308 */ /* 0x000e300000001000 */
[----:B------:R-:W1:Y:S01]  /*3760*/  MUFU.RCP R13, R20 ;  /* 0x00000014000d7308 */ /* 0x000e620000001000 */
[----:B0-----:R-:W-:Y:S01]  /*3770*/  FADD.FTZ R12, R12, -RZ ;  /* 0x800000ff0c0c7221 */ /* 0x001fe20000010000 */
[----:B-1----:R-:W-:Y:S01]  /*3780*/  FMUL.FTZ R13, RZ, R13 ;  /* 0x0000000dff0d7220 */ /* 0x002fe20000410000 */
[----:B------:R-:W-:Y:S06]  /*3790*/  BRA `(.L_x_9557) ;  /* 0x0000000000207947 */ /* 0x000fec0003800000 */
.L_x_9558:
        /* <DEDUP_REMOVED lines=8> */
.L_x_9557:
[----:B------:R-:W-:Y:S05]  /*3820*/  BSYNC B0 ;  /* 0x0000000000007941 */ /* 0x000fea0003800000 */
.L_x_9556:
[----:B------:R-:W-:Y:S01]  /*3830*/  VIADD R21, R3, 0x380 ;  /* 0x0000038003157836 */ /* 0x000fe20000000000 */
[----:B------:R-:W-:Y:S01]  /*3840*/  BSSY B0, `(.L_x_9560) ;  /* 0x000002f000007945 */ /* 0x000fe20003800000 */
[----:B------:R-:W-:-:S03]  /*3850*/  IMAD.MOV.U32 R18, RZ, RZ, RZ ;  /* 0x000000ffff127224 */ /* 0x000fc600078e00ff */
        /* <DEDUP_REMOVED lines=8> */
[----:B------:R-:W-:-:S13]  /*38e0*/  FSETP.NEU.FTZ.AND P1, PT, |R22|, +INF , PT ;  /* 0x7f8000001600780b */ /* 0x000fda0003f3d200 */
[----:B------:R-:W-:-:S04]  /*38f0*/  @!P1 FSETP.NEU.FTZ.AND P2, PT, |R23|, +INF , PT ;  /* 0x7f8000001700980b */ /* 0x000fc80003f5d200 */
[----:B------:R-:W-:-:S05]  /*3900*/  @!P1 FSEL R18, RZ, +QNAN , P2 ;  /* 0x7fc00000ff129808 */ /* 0x000fca0001000000 */
[----:B------:R-:W-:Y:S01]  /*3910*/  @!P1 IMAD.MOV.U32 R19, RZ, RZ, R18 ;  /* 0x000000ffff139224 */ /* 0x000fe200078e0012 */
        /* <DEDUP_REMOVED lines=20> */
.L_x_9563:
[----:B------:R-:W0:Y:S08]  /*3a60*/  MUFU.RCP R18, R20 ;  /* 0x0000001400127308 */ /* 0x000e300000001000 */
[----:B------:R-:W1:Y:S01]  /*3a70*/  MUFU.RCP R19, R21 ;  /* 0x0000001500137308 */ /* 0x000e620000001000 */
[----:B0-----:R-:W-:Y:S01]  /*3a80*/  FADD.FTZ R18, R18, -RZ ;  /* 0x800000ff12127221 */ /* 0x001fe20000010000 */
[----:B-1----:R-:W-:Y:S01]  /*3a90*/  FMUL.FTZ R19, RZ, R19 ;  /* 0x00000013ff137220 */ /* 0x002fe20000410000 */
[----:B------:R-:W-:Y:S06]  /*3aa0*/  BRA `(.L_x_9561) ;  /* 0x0000000000207947 */ /* 0x000fec0003800000 */
.L_x_9562:
        /* <DEDUP_REMOVED lines=8> */
.L_x_9561:
[----:B------:R-:W-:Y:S05]  /*3b30*/  BSYNC B0 ;  /* 0x0000000000007941 */ /* 0x000fea0003800000 */
.L_x_9560:
[----:B------:R-:W0:Y:S01]  /*3b40*/  @!P0 LDC.64 R20, c[0x0][0x218] ;  /* 0x00008600ff148b82 */ /* 0x000e220000000a00 */
[----:B------:R-:W-:Y:S01]  /*3b50*/  @!P0 IADD3 R23, R2, R3, RZ ;  /* 0x0000000302178210 */ /* 0x000fe20007ffe0ff */
[----:B------:R-:W-:Y:S01]  /*3b60*/  @!P0 VIADD R3, R3, 0x80 ;  /* 0x0000008003038836 */ /* 0x000fe20000000000 */
[----:B------:R-:W-:Y:S04]  /*3b70*/  BSSY B0, `(.L_x_9564) ;  /* 0x000002f000007945 */ /* 0x000fe80003800000 */
[----:B------:R-:W-:Y:S01]  /*3b80*/  BSSY B1, `(.L_x_9565) ;  /* 0x0000027000017945 */ /* 0x000fe20003800000 */
[----:B0-----:R-:W-:-:S05]  /*3b90*/  @!P0 IMAD.WIDE.U32 R20, R23, 0x8, R20 ;  /* 0x0000000817148825 */ /* 0x001fca00078e0014 */
[----:B------:R0:W-:Y:S01]  /*3ba0*/  @!P0 STG.E.64 desc[UR4][R20.64], R16 ;  /* 0x0000001014008986 */ /* 0x0001e2000c101b04 */
[----:B------:R-:W-:-:S13]  /*3bb0*/  ISETP.GE.AND P0, PT, R3, R0, PT ;  /* 0x000000000300720c */ /* 0x000fda0003f06270 */
[----:B0-----:R-:W-:Y:S05]  /*3bc0*/  @P0 BRA `(.L_x_9566) ;  /* 0x0000000000300947 */ /* 0x001fea0003800000 */
[----:B------:R-:W0:Y:S01]  /*3bd0*/  LDC.64 R16, c[0x0][0x218] ;  /* 0x00008600ff107b82 */ /* 0x000e220000000a00 */
[----:B------:R-:W-:Y:S01]  /*3be0*/  IADD3 R21, R2, R3, RZ ;  /* 0x0000000302157210 */ /* 0x000fe20007ffe0ff */
        /* <DEDUP_REMOVED lines=10> */
.L_x_9566:
[----:B------:R-:W-:-:S13]  /*3c90*/  ISETP.GE.AND P0, PT, R3, R0, PT ;  /* 0x000000000300720c */ /* 0x000fda0003f06270 */
[----:B------:R-:W-:Y:S05]  /*3ca0*/  @P0 BRA `(.L_x_9568) ;  /* 0x0000000000300947 */ /* 0x000fea0003800000 */
[----:B0-----:R-:W0:Y:S01]  /*3cb0*/  LDC.64 R8, c[0x0][0x218] ;  /* 0x00008600ff087b82 */ /* 0x001e220000000a00 */
[----:B------:R-:W-:Y:S01]  /*3cc0*/  IADD3 R15, R2, R3, RZ ;  /* 0x00000003020f7210 */ /* 0x000fe20007ffe0ff */
[----:B------:R-:W-:-:S04]  /*3cd0*/  VIADD R3, R3, 0x80 ;  /* 0x0000008003037836 */ /* 0x000fc80000000000 */
[----:B0-----:R-:W-:-:S05]  /*3ce0*/  IMAD.WIDE.U32 R8, R15, 0x8, R8 ;  /* 0x000000080f087825 */ /* 0x001fca00078e0008 */
[----:B------:R1:W-:Y:S02]  /*3cf0*/  STG.E.64 desc[UR4][R8.64], R6 ;  /* 0x0000000608007986 */ /* 0x0003e4000c101b04 */
.L_x_9567:
[----:B------:R-:W-:-:S13]  /*3d00*/  ISETP.GE.AND P0, PT, R3, R0, PT ;  /* 0x000000000300720c */ /* 0x000fda0003f06270 */
[----:B------:R-:W-:Y:S05]  /*3d10*/  @P0 BRA `(.L_x_9569) ;  /* 0x0000000000340947 */ /* 0x000fea0003800000 */
[----:B-1----:R-:W1:Y:S01]  /*3d20*/  LDC.64 R6, c[0x0][0x218] ;  /* 0x00008600ff067b82 */ /* 0x002e620000000a00 */
[----:B------:R-:W-:Y:S01]  /*3d30*/  IADD3 R9, R2, R3, RZ ;  /* 0x0000000302097210 */ /* 0x000fe20007ffe0ff */
[----:B------:R-:W-:-:S04]  /*3d40*/  VIADD R3, R3, 0x80 ;  /* 0x0000008003037836 */ /* 0x000fc80000000000 */
[----:B-1----:R-:W-:-:S05]  /*3d50*/  IMAD.WIDE.U32 R6, R9, 0x8, R6 ;  /* 0x0000000809067825 */ /* 0x002fca00078e0006 */
[----:B------:R1:W-:Y:S02]  /*3d60*/  STG.E.64 desc[UR4][R6.64], R10 ;  /* 0x0000000a06007986 */ /* 0x0003e4000c101b04 */
.L_x_9568:
[----:B------:R-:W-:-:S13]  /*3d70*/  ISETP.GE.AND P0, PT, R3, R0, PT ;  /* 0x000000000300720c */ /* 0x000fda0003f06270 */
[----:B------:R-:W-:Y:S05]  /*3d80*/  @P0 BREAK B1 ;  /* 0x0000000000010942 */ /* 0x000fea0003800000 */
[----:B------:R-:W-:Y:S05]  /*3d90*/  @P0 BRA `(.L_x_9570) ;  /* 0x0000000000300947 */ /* 0x000fea0003800000 */
[----:B-1----:R-:W1:Y:S01]  /*3da0*/  LDC.64 R6, c[0x0][0x218] ;  /* 0x00008600ff067b82 */ /* 0x002e620000000a00 */
[----:B0-----:R-:W-:Y:S01]  /*3db0*/  IADD3 R9, R2, R3, RZ ;  /* 0x0000000302097210 */ /* 0x001fe20007ffe0ff */
[----:B------:R-:W-:-:S04]  /*3dc0*/  VIADD R3, R3, 0x80 ;  /* 0x0000008003037836 */ /* 0x000fc80000000000 */
[----:B-1----:R-:W-:-:S05]  /*3dd0*/  IMAD.WIDE.U32 R6, R9, 0x8, R6 ;  /* 0x0000000809067825 */ /* 0x002fca00078e0006 */
[----:B------:R2:W-:Y:S02]  /*3de0*/  STG.E.64 desc[UR4][R6.64], R4 ;  /* 0x0000000406007986 */ /* 0x0005e4000c101b04 */
.L_x_9569:
[----:B------:R-:W-:Y:S05]  /*3df0*/  BSYNC B1 ;  /* 0x0000000000017941 */ /* 0x000fea0003800000 */
.L_x_9565:
[----:B------:R-:W-:-:S13]  /*3e00*/  ISETP.GE.AND P0, PT, R3, R0, PT ;  /* 0x000000000300720c */ /* 0x000fda0003f06270 */
[----:B--2---:R-:W2:Y:S01]  /*3e10*/  @!P0 LDC.64 R4, c[0x0][0x218] ;  /* 0x00008600ff048b82 */ /* 0x004ea20000000a00 */
[----:B-1----:R-:W-:Y:S01]  /*3e20*/  @!P0 IADD3 R7, R2, R3, RZ ;  /* 0x0000000302078210 */ /* 0x002fe20007ffe0ff */
[----:B------:R-:W-:-:S04]  /*3e30*/  @!P0 VIADD R3, R3, 0x80 ;  /* 0x0000008003038836 */ /* 0x000fc80000000000 */
[----:B--2---:R-:W-:-:S05]  /*3e40*/  @!P0 IMAD.WIDE.U32 R4, R7, 0x8, R4 ;  /* 0x0000000807048825 */ /* 0x004fca00078e0004 */
[----:B------:R2:W-:Y:S02]  /*3e50*/  @!P0 STG.E.64 desc[UR4][R4.64], R12 ;  /* 0x0000000c04008986 */ /* 0x0005e4000c101b04 */
.L_x_9570:
[----:B------:R-:W-:Y:S05]  /*3e60*/  BSYNC B0 ;  /* 0x0000000000007941 */ /* 0x000fea0003800000 */
.L_x_9564:
[----:B------:R-:W-:Y:S05]  /*3e70*/  WARPSYNC.ALL ;  /* 0x0000000000007948 */ /* 0x000fea0003800000 */
[----:B------:R-:W-:-:S13]  /*3e80*/  ISETP.GE.AND P0, PT, R3, R0, PT ;  /* 0x000000000300720c */ /* 0x000fda0003f06270 */
[----:B------:R-:W-:Y:S05]  /*3e90*/  @P0 EXIT ;  /* 0x000000000000094d */ /* 0x000fea0003800000 */
[----:B--2---:R-:W2:Y:S01]  /*3ea0*/  LDC.64 R4, c[0x0][0x218] ;  /* 0x00008600ff047b82 */ /* 0x004ea20000000a00 */
[----:B------:R-:W-:-:S05]  /*3eb0*/  IADD3 R3, R2, R3, RZ ;  /* 0x0000000302037210 */ /* 0x000fca0007ffe0ff */
[----:B--2---:R-:W-:-:S05]  /*3ec0*/  IMAD.WIDE.U32 R2, R3, 0x8, R4 ;  /* 0x0000000803027825 */ /* 0x004fca00078e0004 */
[----:B------:R-:W-:Y:S01]  /*3ed0*/  STG.E.64 desc[UR4][R2.64], R18 ;  /* 0x0000001202007986 */ /* 0x000fe2000c101b04 */
[----:B------:R-:W-:Y:S05]  /*3ee0*/  EXIT ;  /* 0x000000000000794d */ /* 0x000fea0003800000 */
.L_x_9571:
        /* <DEDUP_REMOVED lines=9> */
.L_x_19656:


//--------------------- .text._ZN2at6native29vectorized_elementwise_kernelILi4EZZZNS0_22reciprocal_kernel_cudaERNS_18TensorIteratorBaseEENKUlvE_clEvENKUlvE2_clEvEUlN3c107complexIfEEE_St5arrayIPcLm2EEEEviT0_T1_ --------------------------
	.section	.text._ZN2at6native29vectorized_elementwise_kernelILi4EZZZNS0_22reciprocal_kernel_cudaERNS_18TensorIteratorBaseEENKUlvE_clEvENKUlvE2_clEvEUlN3c107complexIfEEE_St5arrayIPcLm2EEEEviT0_T1_,"ax",@progbits
	.align	128
        .global         _ZN2at6native29vectorized_elementwise_kernelILi4EZZZNS0_22reciprocal_kernel_cudaERNS_18TensorIteratorBaseEENKUlvE_clEvENKUlvE2_clEvEUlN3c107complexIfEEE_St5arrayIPcLm2EEEEviT0_T1_
        .type           _ZN2at6native29vectorized_elementwise_kernelILi4EZZZNS0_22reciprocal_kernel_cudaERNS_18TensorIteratorBaseEENKUlvE_clEvENKUlvE2_clEvEUlN3c107complexIfEEE_St5arrayIPcLm2EEEEviT0_T1_,@function
        .size           _ZN2at6native29vectorized_elementwise_kernelILi4EZZZNS0_22reciprocal_kernel_cudaERNS_18TensorIteratorBaseEENKUlvE_clEvENKUlvE2_clEvEUlN3c107complexIfEEE_St5arrayIPcLm2EEEEviT0_T1_,(.L_x_19657 - _ZN2at6native29vectorized_elementwise_kernelILi4EZZZNS0_22reciprocal_kernel_cudaERNS_18TensorIteratorBaseEENKUlvE_clEvENKUlvE2_clEvEUlN3c107complexIfEEE_St5arrayIPcLm2EEEEviT0_T1_)
        .other          _ZN2at6native29vectorized_elementwise_kernelILi4EZZZNS0_22reciprocal_kernel_cudaERNS_18TensorIteratorBaseEENKUlvE_clEvENKUlvE2_clEvEUlN3c107complexIfEEE_St5arrayIPcLm2EEEEviT0_T1_,@"STO_CUDA_ENTRY STV_DEFAULT"
_ZN2at6native29vectorized_elementwise_kernelILi4EZZZNS0_22reciprocal_kernel_cudaERNS_18TensorIteratorBaseEENKUlvE_clEvENKUlvE2_clEvEUlN3c107complexIfEEE_St5arrayIPcLm2EEEEviT0_T1_:
.text._ZN2at6native29vectorized_elementwise_kernelILi4EZZZNS0_22reciprocal_kernel_cudaERNS_18TensorIteratorBaseEENKUlvE_clEvENKUlvE2_clEvEUlN3c107complexIfEEE_St5arrayIPcLm2EEEEviT0_T1_:
        /* <DEDUP_REMOVED lines=56> */
.L_x_9576:
[----:B------:R-:W0:Y:S08]  /*0380*/  MUFU.RCP R3, R3 ;  /* 0x0000000300037308 */ /* 0x000e300000001000 */
[----:B------:R-:W1:Y:S01]  /*0390*/  MUFU.RCP R22, R22 ;  /* 0x0000001600167308 */ /* 0x000e620000001000 */
[----:B0-----:R-:W-:Y:S01]  /*03a0*/  FADD.FTZ R20, R3, -RZ ;  /* 0x800000ff03147221 */ /* 0x001fe20000010000 */
[----:B-1----:R-:W-:Y:S01]  /*03b0*/  FMUL.FTZ R21, RZ, R22 ;  /* 0x00000016ff157220 */ /* 0x002fe20000410000 */
[----:B------:R-:W-:Y:S06]  /*03c0*/  BRA `(.L_x_9574) ;  /* 0x0000000000207947 */ /* 0x000fec0003800000 */
.L_x_9575:
        /* <DEDUP_REMOVED lines=8> */
.L_x_9574:
[----:B------:R-:W-:Y:S05]  /*0450*/  BSYNC B0 ;  /* 0x0000000000007941 */ /* 0x000fea0003800000 */
.L_x_9573:
        /* <DEDUP_REMOVED lines=40> */
.L_x_9580:
[----:B------:R-:W0:Y:S08]  /*06e0*/  MUFU.RCP R3, R3 ;  /* 0x0000000300037308 */ /* 0x000e300000001000 */
[----:B------:R-:W1:Y:S01]  /*06f0*/  MUFU.RCP R4, R4 ;  /* 0x0000000400047308 */ /* 0x000e620000001000 */
[----:B0-----:R-:W-:Y:S01]  /*0700*/  FADD.FTZ R22, R3, -RZ ;  /* 0x800000ff03167221 */ /* 0x001fe20000010000 */
[----:B-1----:R-:W-:Y:S01]  /*0710*/  FMUL.FTZ R23, RZ, R4 ;  /* 0x00000004ff177220 */ /* 0x002fe20000410000 */
[----:B------:R-:W-:Y:S06]  /*0720*/  BRA `(.L_x_9578) ;  /* 0x0000000000207947 */ /* 0x000fec0003800000 */
.L_x_9579:
        /* <DEDUP_REMOVED lines=8> */
.L_x_9578:
[----:B------:R-:W-:Y:S05]  /*07b0*/  BSYNC B0 ;  /* 0x0000000000007941 */ /* 0x000fea0003800000 */
.L_x_9577:
        /* <DEDUP_REMOVED lines=40> */
.L_x_9584:
[----:B------:R-:W0:Y:S08]  /*0a40*/  MUFU.RCP R3, R3 ;  /* 0x0000000300037308 */ /* 0x000e300000001000 */
[----:B------:R-:W1:Y:S01]  /*0a50*/  MUFU.RCP R6, R6 ;  /* 0x0000000600067308 */ /* 0x000e620000001000 */
[----:B0-----:R-:W-:Y:S01]  /*0a60*/  FADD.FTZ R4, R3, -RZ ;  /* 0x800000ff03047221 */ /* 0x001fe20000010000 */
[----:B-1----:R-:W-:Y:S01]  /*0a70*/  FMUL.FTZ R5, RZ, R6 ;  /* 0x00000006ff057220 */ /* 0x002fe20000410000 */
[----:B------:R-:W-:Y:S06]  /*0a80*/  BRA `(.L_x_9582) ;  /* 0x0000000000207947 */ /* 0x000fec0003800000 */
.L_x_9583:
        /* <DEDUP_REMOVED lines=8> */
.L_x_9582:
[----:B------:R-:W-:Y:S05]  /*0b10*/  BSYNC B0 ;  /* 0x0000000000007941 */ /* 0x000fea0003800000 */
.L_x_9581:
        /* <DEDUP_REMOVED lines=40> */
.L_x_9588:
[----:B------:R-:W0:Y:S08]  /*0da0*/  MUFU.RCP R3, R3 ;  /* 0x0000000300037308 */ /* 0x000e300000001000 */
[----:B------:R-:W1:Y:S01]  /*0db0*/  MUFU.RCP R8, R8 ;  /* 0x0000000800087308 */ /* 0x000e620000001000 */
[----:B0-----:R-:W-:Y:S01]  /*0dc0*/  FADD.FTZ R6, R3, -RZ ;  /* 0x800000ff03067221 */ /* 0x001fe20000010000 */
[----:B-1----:R-:W-:Y:S01]  /*0dd0*/  FMUL.FTZ R7, RZ, R8 ;  /* 0x00000008ff077220 */ /* 0x002fe20000410000 */
[----:B------:R-:W-:Y:S06]  /*0de0*/  BRA `(.L_x_9586) ;  /* 0x0000000000207947 */ /* 0x000fec0003800000 */
.L_x_9587:
        /* <DEDUP_REMOVED lines=8> */
.L_x_9586:
[----:B------:R-:W-:Y:S05]  /*0e70*/  BSYNC B0 ;  /* 0x0000000000007941 */ /* 0x000fea0003800000 */
.L_x_9585:
        /* <DEDUP_REMOVED lines=40> */
.L_x_9592:
[----:B------:R-:W0:Y:S08]  /*1100*/  MUFU.RCP R3, R3 ;  /* 0x0000000300037308 */ /* 0x000e300000001000 */
[----:B------:R-:W1:Y:S01]  /*1110*/  MUFU.RCP R10, R10 ;  /* 0x0000000a000a7308 */ /* 0x000e620000001000 */
[----:B0-----:R-:W-:Y:S01]  /*1120*/  FADD.FTZ R8, R3, -RZ ;  /* 0x800000ff03087221 */ /* 0x001fe20000010000 */
[----:B-1----:R-:W-:Y:S01]  /*1130*/  FMUL.FTZ R9, RZ, R10 ;  /* 0x0000000aff097220 */ /* 0x002fe20000410000 */
[----:B------:R-:W-:Y:S06]  /*1140*/  BRA `(.L_x_9590) ;  /* 0x0000000000207947 */ /* 0x000fec0003800000 */
.L_x_9591:
        /* <DEDUP_REMOVED lines=8> */
.L_x_9590:
[----:B------:R-:W-:Y:S05]  /*11d0*/  BSYNC B0 ;  /* 0x0000000000007941 */ /* 0x000fea0003800000 */
.L_x_9589:
        /* <DEDUP_REMOVED lines=37> */
.L_x_9596:
[----:B------:R-:W0:Y:S08]  /*1430*/  MUFU.RCP R3, R3 ;  /* 0x0000000300037308 */ /* 0x000e300000001000 */
[----:B------:R-:W1:Y:S01]  /*1440*/  MUFU.RCP R13, R13 ;  /* 0x0000000d000d7308 */ /* 0x000e620000001000 */
[----:B0-----:R-:W-:Y:S01]  /*1450*/  FADD.FTZ R10, R3, -RZ ;  /* 0x800000ff030a7221 */ /* 0x001fe20000010000 */
[----:B-1----:R-:W-:Y:S01]  /*1460*/  FMUL.FTZ R11, RZ, R13 ;  /* 0x0000000dff0b7220 */ /* 0x002fe20000410000 */
[----:B------:R-:W-:Y:S06]  /*1470*/  BRA `(.L_x_9594) ;  /* 0x0000000000207947 */ /* 0x000fec0003800000 */
.L_x_9595:
        /* <DEDUP_REMOVED lines=8> */
.L_x_9594:
[----:B------:R-:W-:Y:S05]  /*1500*/  BSYNC B0 ;  /* 0x0000000000007941 */ /* 0x000fea0003800000 */
.L_x_9593:
        /* <DEDUP_REMOVED lines=30> */
.L_x_9600:
[----:B------:R-:W0:Y:S08]  /*16f0*/  MUFU.RCP R3, R3 ;  /* 0x0000000300037308 */ /* 0x000e300000001000 */
[----:B------:R-:W1:Y:S01]  /*1700*/  MUFU.RCP R14, R14 ;  /* 0x0000000e000e7308 */ /* 0x000e620000001000 */
[----:B0-----:R-:W-:Y:S01]  /*1710*/  FADD.FTZ R12, R3, -RZ ;  /* 0x800000ff030c7221 */ /* 0x001fe20000010000 */
[----:B-1----:R-:W-:Y:S01]  /*1720*/  FMUL.FTZ R13, RZ, R14 ;  /* 0x0000000eff0d7220 */ /* 0x002fe20000410000 */
[----:B------:R-:W-:Y:S06]  /*1730*/  BRA `(.L_x_9598) ;  /* 0x0000000000207947 */ /* 0x000fec0003800000 */
.L_x_9599:
        /* <DEDUP_REMOVED lines=8> */
.L_x_9598:
[----:B------:R-:W-:Y:S05]  /*17c0*/  BSYNC B0 ;  /* 0x0000000000007941 */ /* 0x000fea0003800000 */
.L_x_9597:
        /* <DEDUP_REMOVED lines=31> */
.L_x_9604:
[----:B------:R-:W0:Y:S08]  /*19c0*/  MUFU.RCP R3, R3 ;  /* 0x0000000300037308 */ /* 0x000e300000001000 */
[----:B------:R-:W1:Y:S01]  /*19d0*/  MUFU.RCP R16, R16 ;  /* 0x0000001000107308 */ /* 0x000e620000001000 */
[----:B0-----:R-:W-:Y:S01]  /*19e0*/  FADD.FTZ R14, R3, -RZ ;  /* 0x800000ff030e7221 */ /* 0x001fe20000010000 */
[----:B-1----:R-:W-:Y:S01]  /*19f0*/  FMUL.FTZ R15, RZ, R16 ;  /* 0x00000010ff0f7220 */ /* 0x002fe20000410000 */
[----:B------:R-:W-:Y:S06]  /*1a00*/  BRA `(.L_x_9602) ;  /* 0x0000000000207947 */ /* 0x000fec0003800000 */
.L_x_9603:
        /* <DEDUP_REMOVED lines=8> */
.L_x_9602:
[----:B------:R-:W-:Y:S05]  /*1a90*/  BSYNC B0 ;  /* 0x0000000000007941 */ /* 0x000fea0003800000 */
.L_x_9601:
        /* <DEDUP_REMOVED lines=8> */
.L_x_9572:
        /* <DEDUP_REMOVED lines=100> */
.L_x_9608:
[----:B------:R-:W0:Y:S08]  /*2160*/  MUFU.RCP R16, R10 ;  /* 0x0000000a00107308 */ /* 0x000e300000001000 */
[----:B------:R-:W1:Y:S01]  /*2170*/  MUFU.RCP R17, R11 ;  /* 0x0000000b00117308 */ /* 0x000e620000001000 */
[----:B0-----:R-:W-:Y:S01]  /*2180*/  FADD.FTZ R16, R16, -RZ ;  /* 0x800000ff10107221 */ /* 0x001fe20000010000 */
[----:B-1----:R-:W-:Y:S01]  /*2190*/  FMUL.FTZ R17, RZ, R17 ;  /* 0x00000011ff117220 */ /* 0x002fe20000410000 */
[----:B------:R-:W-:Y:S06]  /*21a0*/  BRA `(.L_x_9606) ;  /* 0x0000000000207947 */ /* 0x000fec0003800000 */
.L_x_9607:
        /* <DEDUP_REMOVED lines=8> */
.L_x_9606:
[----:B------:R-:W-:Y:S05]  /*2230*/  BSYNC B0 ;  /* 0x0000000000007941 */ /* 0x000fea0003800000 */
.L_x_9605:
        /* <DEDUP_REMOVED lines=44> */
.L_x_9612:
[----:B------:R-:W0:Y:S08]  /*2500*/  MUFU.RCP R14, R6 ;  /* 0x00000006000e7308 */ /* 0x000e300000001000 */
[----:B------:R-:W1:Y:S01]  /*2510*/  MUFU.RCP R15, R7 ;  /* 0x00000007000f7308 */ /* 0x000e620000001000 */
[----:B0-----:R-:W-:Y:S01]  /*2520*/  FADD.FTZ R14, R14, -RZ ;  /* 0x800000ff0e0e7221 */ /* 0x001fe20000010000 */
[----:B-1----:R-:W-:Y:S01]  /*2530*/  FMUL.FTZ R15, RZ, R15 ;  /* 0x0000000fff0f7220 */ /* 0x002fe20000410000 */
[----:B------:R-:W-:Y:S06]  /*2540*/  BRA `(.L_x_9610) ;  /* 0x0000000000207947 */ /* 0x000fec0003800000 */
.L_x_9611:
        /* <DEDUP_REMOVED lines=8> */
.L_x_9610:
[----:B------:R-:W-:Y:S05]  /*25d0*/  BSYNC B0 ;  /* 0x0000000000007941 */ /* 0x000fea0003800000 */
.L_x_9609:
        /* <DEDUP_REMOVED lines=45> */
.L_x_9616:
[----:B------:R-:W0:Y:S08]  /*28b0*/  MUFU.RCP R8, R6 ;  /* 0x0000000600087308 */ /* 0x000e300000001000 */
[----:B------:R-:W1:Y:S01]  /*28c0*/  MUFU.RCP R9, R10 ;  /* 0x0000000a00097308 */ /* 0x000e620000001000 */
[----:B0-----:R-:W-:Y:S01]  /*28d0*/  FADD.FTZ R8, R8, -RZ ;  /* 0x800000ff08087221 */ /* 0x001fe20000010000 */
[----:B-1----:R-:W-:Y:S01]  /*28e0*/  FMUL.FTZ R9, RZ, R9 ;  /* 0x00000009ff097220 */ /* 0x002fe20000410000 */
[----:B------:R-:W-:Y:S06]  /*28f0*/  BRA `(.L_x_9614) ;  /* 0x0000000000207947 */ /* 0x000fec0003800000 */
.L_x_9615:
        /* <DEDUP_REMOVED lines=8> */
.L_x_9614:
[----:B------:R-:W-:Y:S05]  /*2980*/  BSYNC B0 ;  /* 0x0000000000007941 */ /* 0x000fea0003800000 */
.L_x_9613:
        /* <DEDUP_REMOVED lines=44> */
.L_x_9620:
[----:B------:R-:W0:Y:S08]  /*2c50*/  MUFU.RCP R6, R4 ;  /* 0x0000000400067308 */ /* 0x000e300000001000 */
[----:B------:R-:W1:Y:S01]  /*2c60*/  MUFU.RCP R7, R5 ;  /* 0x0000000500077308 */ /* 0x000e620000001000 */
[----:B0-----:R-:W-:Y:S01]  /*2c70*/  FADD.FTZ R6, R6, -RZ ;  /* 0x800000ff06067221 */ /* 0x001fe20000010000 */
[----:B-1----:R-:W-:Y:S01]  /*2c80*/  FMUL.FTZ R7, RZ, R7 ;  /* 0x00000007ff077220 */ /* 0x002fe20000410000 */
[----:B------:R-:W-:Y:S06]  /*2c90*/  BRA `(.L_x_9618) ;  /* 0x0000000000207947 */ /* 0x000fec0003800000 */
.L_x_9619:
        /* <DEDUP_REMOVED lines=8> */
.L_x_9618:
[----:B------:R-:W-:Y:S05]  /*2d20*/  BSYNC B0 ;  /* 0x0000000000007941 */ /* 0x000fea0003800000 */
.L_x_9617:
        /* <DEDUP_REMOVED lines=45> */
.L_x_9624:
[----:B------:R-:W0:Y:S08]  /*3000*/  MUFU.RCP R10, R4 ;  /* 0x00000004000a7308 */ /* 0x000e300000001000 */
[----:B------:R-:W1:Y:S01]  /*3010*/  MUFU.RCP R11, R12 ;  /* 0x0000000c000b7308 */ /* 0x000e620000001000 */
[----:B0-----:R-:W-:Y:S01]  /*3020*/  FADD.FTZ R10, R10, -RZ ;  /* 0x800000ff0a0a7221 */ /* 0x001fe20000010000 */
[----:B-1----:R-:W-:Y:S01]  /*3030*/  FMUL.FTZ R11, RZ, R11 ;  /* 0x0000000bff0b7220 */ /* 0x002fe20000410000 */
[----:B------:R-:W-:Y:S06]  /*3040*/  BRA `(.L_x_9622) ;  /* 0x0000000000207947 */ /* 0x000fec0003800000 */
.L_x_9623:
        /* <DEDUP_REMOVED lines=8> */
.L_x_9622:
[----:B------:R-:W-:Y:S05]  /*30d0*/  BSYNC B0 ;  /* 0x0000000000007941 */ /* 0x000fea0003800000 */
.L_x_9621:
        /* <DEDUP_REMOVED lines=44> */
.L_x_9628:
[----:B------:R-:W0:Y:S08]  /*33a0*/  MUFU.RCP R4, R12 ;  /* 0x0000000c00047308 */ /* 0x000e300000001000 */
[----:B------:R-:W1:Y:S01]  /*33b0*/  MUFU.RCP R5, R13 ;  /* 0x0000000d00057308 */ /* 0x000e620000001000 */
[----:B0-----:R-:W-:Y:S01]  /*33c0*/  FADD.FTZ R4, R4, -RZ ;  /* 0x800000ff04047221 */ /* 0x001fe20000010000 */
[----:B-1----:R-:W-:Y:S01]  /*33d0*/  FMUL.FTZ R5, RZ, R5 ;  /* 0x00000005ff057220 */ /* 0x002fe20000410000 */
[----:B------:R-:W-:Y:S06]  /*33e0*/  BRA `(.L_x_9626) ;  /* 0x0000000000207947 */ /* 0x000fec0003800000 */
.L_x_9627:
        /* <DEDUP_REMOVED lines=8> */
.L_x_9626:
[----:B------:R-:W-:Y:S05]  /*3470*/  BSYNC B0 ;  /* 0x0000000000007941 */ /* 0x000fea0003800000 */
.L_x_9625:
        /* <DEDUP_REMOVED lines=45> */
.L_x_9632:
[----:B------:R-:W0:Y:S08]  /*3750*/  MUFU.RCP R12, R18 ;  /* 0x00000012000c7308 */ /* 0x000e300000001000 */
[----:B------:R-:W1:Y:S01]  /*3760*/  MUFU.RCP R13, R20 ;  /* 0x00000014000d7308 */ /* 0x000e620000001000 */
[----:B0-----:R-:W-:Y:S01]  /*3770*/  FADD.FTZ R12, R12, -RZ ;  /* 0x800000ff0c0c7221 */ /* 0x001fe20000010000 */
[----:B-1----:R-:W-:Y:S01]  /*3780*/  FMUL.FTZ R13, RZ, R13 ;  /* 0x0000000dff0d7220 */ /* 0x002fe20000410000 */
[----:B------:R-:W-:Y:S06]  /*3790*/  BRA `(.L_x_9630) ;  /* 0x0000000000207947 */ /* 0x000fec0003800000 */
.L_x_9631:
        /* <DEDUP_REMOVED lines=8> */
.L_x_9630:
[----:B------:R-:W-:Y:S05]  /*3820*/  BSYNC B0 ;  /* 0x0000000000007941 */ /* 0x000fea0003800000 */
.L_x_9629:
        /* <DEDUP_REMOVED lines=35> */
.L_x_9636:
[----:B------:R-:W0:Y:S08]  /*3a60*/  MUFU.RCP R18, R20 ;  /* 0x0000001400127308 */ /* 0x000e300000001000 */
[----:B------:R-:W1:Y:S01]  /*3a70*/  MUFU.RCP R19, R21 ;  /* 0x0000001500137308 */ /* 0x000e620000001000 */
[----:B0-----:R-:W-:Y:S01]  /*3a80*/  FADD.FTZ R18, R18, -RZ ;  /* 0x800000ff12127221 */ /* 0x001fe20000010000 */
[----:B-1----:R-:W-:Y:S01]  /*3a90*/  FMUL.FTZ R19, RZ, R19 ;  /* 0x00000013ff137220 */ /* 0x002fe20000410000 */
[----:B------:R-:W-:Y:S06]  /*3aa0*/  BRA `(.L_x_9634) ;  /* 0x0000000000207947 */ /* 0x000fec0003800000 */
.L_x_9635:
        /* <DEDUP_REMOVED lines=8> */
.L_x_9634:
[----:B------:R-:W-:Y:S05]  /*3b30*/  BSYNC B0 ;  /* 0x0000000000007941 */ /* 0x000fea0003800000 */
.L_x_9633:
        /* <DEDUP_REMOVED lines=21> */
.L_x_9639:
[----:B------:R-:W-:-:S13]  /*3c90*/  ISETP.GE.AND P0, PT, R3, R0, PT ;  /* 0x000000000300720c */ /* 0x000fda0003f06270 */
[----:B------:R-:W-:Y:S05]  /*3ca0*/  @P0 BRA `(.L_x_9641) ;  /* 0x0000000000300947 */ /* 0x000fea0003800000 */
[----:B0-----:R-:W0:Y:S01]  /*3cb0*/  LDC.64 R8, c[0x0][0x218] ;  /* 0x00008600ff087b82 */ /* 0x001e220000000a00 */
[----:B------:R-:W-:Y:S01]  /*3cc0*/  IADD3 R15, R2, R3, RZ ;  /* 0x00000003020f7210 */ /* 0x000fe20007ffe0ff */
[----:B------:R-:W-:-:S04]  /*3cd0*/  VIADD R3, R3, 0x80 ;  /* 0x0000008003037836 */ /* 0x000fc80000000000 */
[----:B0-----:R-:W-:-:S05]  /*3ce0*/  IMAD.WIDE.U32 R8, R15, 0x8, R8 ;  /* 0x000000080f087825 */ /* 0x001fca00078e0008 */
[----:B------:R1:W-:Y:S02]  /*3cf0*/  STG.E.64 desc[UR4][R8.64], R6 ;  /* 0x0000000608007986 */ /* 0x0003e4000c101b04 */
.L_x_9640:
[----:B------:R-:W-:-:S13]  /*3d00*/  ISETP.GE.AND P0, PT, R3, R0, PT ;  /* 0x000000000300720c */ /* 0x000fda0003f06270 */
[----:B------:R-:W-:Y:S05]  /*3d10*/  @P0 BRA `(.L_x_9642) ;  /* 0x0000000000340947 */ /* 0x000fea0003800000 */
[----:B-1----:R-:W1:Y:S01]  /*3d20*/  LDC.64 R6, c[0x0][0x218] ;  /* 0x00008600ff067b82 */ /* 0x002e620000000a00 */
[----:B------:R-:W-:Y:S01]  /*3d30*/  IADD3 R9, R2, R3, RZ ;  /* 0x0000000302097210 */ /* 0x000fe20007ffe0ff */
[----:B------:R-:W-:-:S04]  /*3d40*/  VIADD R3, R3, 0x80 ;  /* 0x0000008003037836 */ /* 0x000fc80000000000 */
[----:B-1----:R-:W-:-:S05]  /*3d50*/  IMAD.WIDE.U32 R6, R9, 0x8, R6 ;  /* 0x0000000809067825 */ /* 0x002fca00078e0006 */
[----:B------:R1:W-:Y:S02]  /*3d60*/  STG.E.64 desc[UR4][R6.64], R10 ;  /* 0x0000000a06007986 */ /* 0x0003e4000c101b04 */
.L_x_9641:
        /* <DEDUP_REMOVED lines=8> */
.L_x_9642:
[----:B------:R-:W-:Y:S05]  /*3df0*/  BSYNC B1 ;  /* 0x0000000000017941 */ /* 0x000fea0003800000 */
.L_x_9638:
[----:B------:R-:W-:-:S13]  /*3e00*/  ISETP.GE.AND P0, PT, R3, R0, PT ;  /* 0x000000000300720c */ /* 0x000fda0003f06270 */
[----:B--2---:R-:W2:Y:S01]  /*3e10*/  @!P0 LDC.64 R4, c[0x0][0x218] ;  /* 0x00008600ff048b82 */ /* 0x004ea20000000a00 */
[----:B-1----:R-:W-:Y:S01]  /*3e20*/  @!P0 IADD3 R7, R2, R3, RZ ;  /* 0x0000000302078210 */ /* 0x002fe20007ffe0ff */
[----:B------:R-:W-:-:S04]  /*3e30*/  @!P0 VIADD R3, R3, 0x80 ;  /* 0x0000008003038836 */ /* 0x000fc80000000000 */
[----:B--2---:R-:W-:-:S05]  /*3e40*/  @!P0 IMAD.WIDE.U32 R4, R7, 0x8, R4 ;  /* 0x0000000807048825 */ /* 0x004fca00078e0004 */
[----:B------:R2:W-:Y:S02]  /*3e50*/  @!P0 STG.E.64 desc[UR4][R4.64], R12 ;  /* 0x0000000c04008986 */ /* 0x0005e4000c101b04 */
.L_x_9643:
[----:B------:R-:W-:Y:S05]  /*3e60*/  BSYNC B0 ;  /* 0x0000000000007941 */ /* 0x000fea0003800000 */
.L_x_9637:
        /* <DEDUP_REMOVED lines=8> */
.L_x_9644:
        /* <DEDUP_REMOVED lines=9> */
.L_x_19657:


//--------------------- .text._ZN2at6native29vectorized_elementwise_kernelILi8EZZZNS0_22reciprocal_kernel_cudaERNS_18TensorIteratorBaseEENKUlvE_clEvENKUlvE2_clEvEUlN3c107complexIfEEE_St5arrayIPcLm2EEEEviT0_T1_ --------------------------
	.section	.text._ZN2at6native29vectorized_elementwise_kernelILi8EZZZNS0_22reciprocal_kernel_cudaERNS_18TensorIteratorBaseEENKUlvE_clEvENKUlvE2_clEvEUlN3c107complexIfEEE_St5arrayIPcLm2EEEEviT0_T1_,"ax",@progbits
	.align	128
        .global         _ZN2at6native29vectorized_elementwise_kernelILi8EZZZNS0_22reciprocal_kernel_cudaERNS_18TensorIteratorBaseEENKUlvE_clEvENKUlvE2_clEvEUlN3c107complexIfEEE_St5arrayIPcLm2EEEEviT0_T1_
        .type           _ZN2at6native29vectorized_elementwise_kernelILi8EZZZNS0_22reciprocal_kernel_cudaERNS_18TensorIteratorBaseEENKUlvE_clEvENKUlvE2_clEvEUlN3c107complexIfEEE_St5arrayIPcLm2EEEEviT0_T1_,@function
        .size           _ZN2at6native29vectorized_elementwise_kernelILi8EZZZNS0_22reciprocal_kernel_cudaERNS_18TensorIteratorBaseEENKUlvE_clEvENKUlvE2_clEvEUlN3c107complexIfEEE_St5arrayIPcLm2EEEEviT0_T1_,(.L_x_19658 - _ZN2at6native29vectorized_elementwise_kernelILi8EZZZNS0_22reciprocal_kernel_cudaERNS_18TensorIteratorBaseEENKUlvE_clEvENKUlvE2_clEvEUlN3c107complexIfEEE_St5arrayIPcLm2EEEEviT0_T1_)
        .other          _ZN2at6native29vectorized_elementwise_kernelILi8EZZZNS0_22reciprocal_kernel_cudaERNS_18TensorIteratorBaseEENKUlvE_clEvENKUlvE2_clEvEUlN3c107complexIfEEE_St5arrayIPcLm2EEEEviT0_T1_,@"STO_CUDA_ENTRY STV_DEFAULT"
_ZN2at6native29vectorized_elementwise_kernelILi8EZZZNS0_22reciprocal_kernel_cudaERNS_18TensorIteratorBaseEENKUlvE_clEvENKUlvE2_clEvEUlN3c107complexIfEEE_St5arrayIPcLm2EEEEviT0_T1_:
.text._ZN2at6native29vectorized_elementwise_kernelILi8EZZZNS0_22reciprocal_kernel_cudaERNS_18TensorIteratorBaseEENKUlvE_clEvENKUlvE2_clEvEUlN3c107complexIfEEE_St5arrayIPcLm2EEEEviT0_T1_:
        /* <DEDUP_REMOVED lines=56> */
.L_x_9649:
[----:B------:R-:W0:Y:S08]  /*0380*/  MUFU.RCP R3, R3 ;  /* 0x0000000300037308 */ /* 0x000e300000001000 */
[----:B------:R-:W1:Y:S01]  /*0390*/  MUFU.RCP R22, R22 ;  /* 0x0000001600167308 */ /* 0x000e620000001000 */
[----:B0-----:R-:W-:Y:S01]  /*03a0*/  FADD.FTZ R20, R3, -RZ ;  /* 0x800000ff03147221 */ /* 0x001fe20000010000 */
[----:B-1----:R-:W-:Y:S01]  /*03b0*/  FMUL.FTZ R21, RZ, R22 ;  /* 0x00000016ff157220 */ /* 0x002fe20000410000 */
[----:B------:R-:W-:Y:S06]  /*03c0*/  BRA `(.L_x_9647) ;  /* 0x0000000000207947 */ /* 0x000fec0003800000 */
.L_x_9648:
        /* <DEDUP_REMOVED lines=8> */
.L_x_9647:
[----:B------:R-:W-:Y:S05]  /*0450*/  BSYNC B0 ;  /* 0x0000000000007941 */ /* 0x000fea0003800000 */
.L_x_9646:
        /* <DEDUP_REMOVED lines=40> */
.L_x_9653:
[----:B------:R-:W0:Y:S08]  /*06e0*/  MUFU.RCP R3, R3 ;  /* 0x0000000300037308 */ /* 0x000e300000001000 */
[----:B------:R-:W1:Y:S01]  /*06f0*/  MUFU.RCP R4, R4 ;  /* 0x0000000400047308 */ /* 0x000e620000001000 */
[----:B0-----:R-:W-:Y:S01]  /*0700*/  FADD.FTZ R22, R3, -RZ ;  /* 0x800000ff03167221 */ /* 0x001fe20000010000 */
[----:B-1----:R-:W-:Y:S01]  /*0710*/  FMUL.FTZ R23, RZ, R4 ;  /* 0x00000004ff177220 */ /* 0x002fe20000410000 */
[----:B------:R-:W-:Y:S06]  /*0720*/  BRA `(.L_x_9651) ;  /* 0x0000000000207947 */ /* 0x000fec0003800000 */
.L_x_9652:
        /* <DEDUP_REMOVED lines=8> */
.L_x_9651:
[----:B------:R-:W-:Y:S05]  /*07b0*/  BSYNC B0 ;  /* 0x0000000000007941 */ /* 0x000fea0003800000 */
.L_x_9650:
        /* <DEDUP_REMOVED lines=40> */
.L_x_9657:
[----:B------:R-:W0:Y:S08]  /*0a40*/  MUFU.RCP R3, R3 ;  /* 0x0000000300037308 */ /* 0x000e300000001000 */
[----:B------:R-:W1:Y:S01]  /*0a50*/  MUFU.RCP R6, R6 ;  /* 0x0000000600067308 */ /* 0x000e620000001000 */
[----:B0-----:R-:W-:Y:S01]  /*0a60*/  FADD.FTZ R4, R3, -RZ ;  /* 0x800000ff03047221 */ /* 0x001fe20000010000 */
[----:B-1----:R-:W-:Y:S01]  /*0a70*/  FMUL.FTZ R5, RZ, R6 ;  /* 0x00000006ff057220 */ /* 0x002fe20000410000 */
[----:B------:R-:W-:Y:S06]  /*0a80*/  BRA `(.L_x_9655) ;  /* 0x0000000000207947 */ /* 0x000fec0003800000 */
.L_x_9656:
        /* <DEDUP_REMOVED lines=8> */
.L_x_9655:
[----:B------:R-:W-:Y:S05]  /*0b10*/  BSYNC B0 ;  /* 0x0000000000007941 */ /* 0x000fea0003800000 */
.L_x_9654:
        /* <DEDUP_REMOVED lines=40> */
.L_x_9661:
[----:B------:R-:W0:Y:S08]  /*0da0*/  MUFU.RCP R3, R3 ;  /* 0x0000000300037308 */ /* 0x000e300000001000 */
[----:B------:R-:W1:Y:S01]  /*0db0*/  MUFU.RCP R8, R8 ;  /* 0x0000000800087308 */ /* 0x000e620000001000 */
[----:B0-----:R-:W-:Y:S01]  /*0dc0*/  FADD.FTZ R6, R3, -RZ ;  /* 0x800000ff03067221 */ /* 0x001fe20000010000 */
[----:B-1----:R-:W-:Y:S01]  /*0dd0*/  FMUL.FTZ R7, RZ, R8 ;  /* 0x00000008ff077220 */ /* 0x002fe20000410000 */
[----:B------:R-:W-:Y:S06]  /*0de0*/  BRA `(.L_x_9659) ;  /* 0x0000000000207947 */ /* 0x000fec0003800000 */
.L_x_9660:
        /* <DEDUP_REMOVED lines=8> */
.L_x_9659:
[----:B------:R-:W-:Y:S05]  /*0e70*/  BSYNC B0 ;  /* 0x0000000000007941 */ /* 0x000fea0003800000 */
.L_x_9658:
        /* <DEDUP_REMOVED lines=40> */
.L_x_9665:
[----:B------:R-:W0:Y:S08]  /*1100*/  MUFU.RCP R3, R3 ;  /* 0x0000000300037308 */ /* 0x000e300000001000 */
[----:B------:R-:W1:Y:S01]  /*1110*/  MUFU.RCP R10, R10 ;  /* 0x0000000a000a7308 */ /* 0x000e620000001000 */
[----:B0-----:R-:W-:Y:S01]  /*1120*/  FADD.FTZ R8, R3, -RZ ;  /* 0x800000ff03087221 */ /* 0x001fe20000010000 */
[----:B-1----:R-:W-:Y:S01]  /*1130*/  FMUL.FTZ R9, RZ, R10 ;  /* 0x0000000aff097220 */ /* 0x002fe20000410000 */
[----:B------:R-:W-:Y:S06]  /*1140*/  BRA `(.L_x_9663) ;  /* 0x0000000000207947 */ /* 0x000fec0003800000 */
.L_x_9664:
        /* <DEDUP_REMOVED lines=8> */
.L_x_9663:
[----:B------:R-:W-:Y:S05]  /*11d0*/  BSYNC B0 ;  /* 0x0000000000007941 */ /* 0x000fea0003800000 */
.L_x_9662:
        /* <DEDUP_REMOVED lines=37> */
.L_x_9669:
[----:B------:R-:W0:Y:S08]  /*1430*/  MUFU.RCP R3, R3 ;  /* 0x0000000300037308 */ /* 0x000e300000001000 */
[----:B------:R-:W1:Y:S01]  /*1440*/  MUFU.RCP R13, R13 ;  /* 0x0000000d000d7308 */ /* 0x000e620000001000 */
[----:B0-----:R-:W-:Y:S01]  /*1450*/  FADD.FTZ R10, R3, -RZ ;  /* 0x800000ff030a7221 */ /* 0x001fe20000010000 */
[----:B-1----:R-:W-:Y:S01]  /*1460*/  FMUL.FTZ R11, RZ, R13 ;  /* 0x0000000dff0b7220 */ /* 0x002fe20000410000 */
[----:B------:R-:W-:Y:S06]  /*1470*/  BRA `(.L_x_9667) ;  /* 0x0000000000207947 */ /* 0x000fec0003800000 */
.L_x_9668:
        /* <DEDUP_REMOVED lines=8> */
.L_x_9667:
[----:B------:R-:W-:Y:S05]  /*1500*/  BSYNC B0 ;  /* 0x0000000000007941 */ /* 0x000fea0003800000 */
.L_x_9666:
[----:B------:R-:W-:Y:S01]  /*1510*/  FSETP.GTU.FTZ.AND P0, PT, |R16|, +INF , PT ;  /* 0x7f8000001000780b */ /* 0x000fe20003f1c200 */
[----:B------:R-:W-:Y:S01]  /*1520*/  BSSY B0, `(.L_x_9670) ;  /* 0x000002a000007945 */ /* 0x000fe20003800000 */
[----:B------:R-:W-:-:S11]  /*1530*/  IMAD.MOV.U32 R13, RZ, RZ, 0x7fc00000 ;  /* 0x7fc00000ff0d7424 */ /* 0x000fd600078e00ff */
        /* <DEDUP_REMOVED lines=27> */
.L_x_9673:
[----:B------:R-:W0:Y:S08]  /*16f0*/  MUFU.RCP R3, R3 ;  /* 0x0000000300037308 */ /* 0x000e300000001000 */
[----:B------:R-:W1:Y:S01]  /*1700*/  MUFU.RCP R14, R14 ;  /* 0x0000000e000e7308 */ /* 0x000e620000001000 */
[----:B0-----:R-:W-:Y:S01]  /*1710*/  FADD.FTZ R12, R3, -RZ ;  /* 0x800000ff030c7221 */ /* 0x001fe20000010000 */
[----:B-1----:R-:W-:Y:S01]  /*1720*/  FMUL.FTZ R13, RZ, R14 ;  /* 0x0000000eff0d7220 */ /* 0x002fe20000410000 */
[----:B------:R-:W-:Y:S06]  /*1730*/  BRA `(.L_x_9671) ;  /* 0x0000000000207947 */ /* 0x000fec0003800000 */
.L_x_9672:
        /* <DEDUP_REMOVED lines=8> */
.L_x_9671:
[----:B------:R-:W-:Y:S05]  /*17c0*/  BSYNC B0 ;  /* 0x0000000000007941 */ /* 0x000fea0003800000 */
.L_x_9670:
        /* <DEDUP_REMOVED lines=31> */
.L_x_9677:
[----:B------:R-:W0:Y:S08]  /*19c0*/  MUFU.RCP R3, R3 ;  /* 0x0000000300037308 */ /* 0x000e300000001000 */
[----:B------:R-:W1:Y:S01]  /*19d0*/  MUFU.RCP R16, R16 ;  /* 0x0000001000107308 */ /* 0x000e620000001000 */
[----:B0-----:R-:W-:Y:S01]  /*19e0*/  FADD.FTZ R14, R3, -RZ ;  /* 0x800000ff030e7221 */ /* 0x001fe20000010000 */
[----:B-1----:R-:W-:Y:S01]  /*19f0*/  FMUL.FTZ R15, RZ, R16 ;  /* 0x00000010ff0f7220 */ /* 0x002fe20000410000 */
[----:B------:R-:W-:Y:S06]  /*1a00*/  BRA `(.L_x_9675) ;  /* 0x0000000000207947 */ /* 0x000fec0003800000 */
.L_x_9676:
        /* <DEDUP_REMOVED lines=8> */
.L_x_9675:
[----:B------:R-:W-:Y:S05]  /*1a90*/  BSYNC B0 ;  /* 0x0000000000007941 */ /* 0x000fea0003800000 */
.L_x_9674:
        /* <DEDUP_REMOVED lines=8> */
.L_x_9645:
        /* <DEDUP_REMOVED lines=100> */
.L_x_9681:
[----:B------:R-:W0:Y:S08]  /*2160*/  MUFU.RCP R16, R10 ;  /* 0x0000000a00107308 */ /* 0x000e300000001000 */
[----:B------:R-:W1:Y:S01]  /*2170*/  MUFU.RCP R17, R11 ;  /* 0x0000000b00117308 */ /* 0x000e620000001000 */
[----:B0-----:R-:W-:Y:S01]  /*2180*/  FADD.FTZ R16, R16, -RZ ;  /* 0x800000ff10107221 */ /* 0x001fe20000010000 */
[----:B-1----:R-:W-:Y:S01]  /*2190*/  FMUL.FTZ R17, RZ, R17 ;  /* 0x00000011ff117220 */ /* 0x002fe20000410000 */
[----:B------:R-:W-:Y:S06]  /*21a0*/  BRA `(.L_x_9679) ;  /* 0x0000000000207947 */ /* 0x000fec0003800000 */
.L_x_9680:
        /* <DEDUP_REMOVED lines=8> */
.L_x_9679:
[----:B------:R-:W-:Y:S05]  /*2230*/  BSYNC B0 ;  /* 0x0000000000007941 */ /* 0x000fea0003800000 */
.L_x_9678:
        /* <DEDUP_REMOVED lines=44> */
.L_x_9685:
[----:B------:R-:W0:Y:S08]  /*2500*/  MUFU.RCP R14, R6 ;  /* 0x00000006000e7308 */ /* 0x000e300000001000 */
[----:B------:R-:W1:Y:S01]  /*2510*/  MUFU.RCP R15, R7 ;  /* 0x00000007000f7308 */ /* 0x000e620000001000 */
[----:B0-----:R-:W-:Y:S01]  /*2520*/  FADD.FTZ R14, R14, -RZ ;  /* 0x800000ff0e0e7221 */ /* 0x001fe20000010000 */
[----:B-1----:R-:W-:Y:S01]  /*2530*/  FMUL.FTZ R15, RZ, R15 ;  /* 0x0000000fff0f7220 */ /* 0x002fe20000410000 */
[----:B------:R-:W-:Y:S06]  /*2540*/  BRA `(.L_x_9683) ;  /* 0x0000000000207947 */ /* 0x000fec0003800000 */
.L_x_9684:
        /* <DEDUP_REMOVED lines=8> */
.L_x_9683:
[----:B------:R-:W-:Y:S05]  /*25d0*/  BSYNC B0 ;  /* 0x0000000000007941 */ /* 0x000fea0003800000 */
.L_x_9682:
        /* <DEDUP_REMOVED lines=45> */
.L_x_9689:
[----:B------:R-:W0:Y:S08]  /*28b0*/  MUFU.RCP R8, R6 ;  /* 0x0000000600087308 */ /* 0x000e300000001000 */
[----:B------:R-:W1:Y:S01]  /*28c0*/  MUFU.RCP R9, R10 ;  /* 0x0000000a00097308 */ /* 0x000e620000001000 */
[----:B0-----:R-:W-:Y:S01]  /*28d0*/  FADD.FTZ R8, R8, -RZ ;  /* 0x800000ff08087221 */ /* 0x001fe20000010000 */
[----:B-1----:R-:W-:Y:S01]  /*28e0*/  FMUL.FTZ R9, RZ, R9 ;  /* 0x00000009ff097220 */ /* 0x002fe20000410000 */
[----:B------:R-:W-:Y:S06]  /*28f0*/  BRA `(.L_x_9687) ;  /* 0x0000000000207947 */ /* 0x000fec0003800000 */
.L_x_9688:
        /* <DEDUP_REMOVED lines=8> */
.L_x_9687:
[----:B------:R-:W-:Y:S05]  /*2980*/  BSYNC B0 ;  /* 0x0000000000007941 */ /* 0x000fea0003800000 */
.L_x_9686:
        /* <DEDUP_REMOVED lines=44> */
.L_x_9693:
[----:B------:R-:W0:Y:S08]  /*2c50*/  MUFU.RCP R6, R4 ;  /* 0x0000000400067308 */ /* 0x000e300000001000 */
[----:B------:R-:W1:Y:S01]  /*2c60*/  MUFU.RCP R7, R5 ;  /* 0x0000000500077308 */ /* 0x000e620000001000 */
[----:B0-----:R-:W-:Y:S01]  /*2c70*/  FADD.FTZ R6, R6, -RZ ;  /* 0x800000ff06067221 */ /* 0x001fe20000010000 */
[----:B-1----:R-:W-:Y:S01]  /*2c80*/  FMUL.FTZ R7, RZ, R7 ;  /* 0x00000007ff077220 */ /* 0x002fe20000410000 */
[----:B------:R-:W-:Y:S06]  /*2c90*/  BRA `(.L_x_9691) ;  /* 0x0000000000207947 */ /* 0x000fec0003800000 */
.L_x_9692:
        /* <DEDUP_REMOVED lines=8> */
.L_x_9691:
[----:B------:R-:W-:Y:S05]  /*2d20*/  BSYNC B0 ;  /* 0x0000000000007941 */ /* 0x000fea0003800000 */
.L_x_9690:
        /* <DEDUP_REMOVED lines=45> */
.L_x_9697:
[----:B------:R-:W0:Y:S08]  /*3000*/  MUFU.RCP R10, R4 ;  /* 0x00000004000a7308 */ /* 0x000e300000001000 */
[----:B------:R-:W1:Y:S01]  /*3010*/  MUFU.RCP R11, R12 ;  /* 0x0000000c000b7308 */ /* 0x000e620000001000 */
[----:B0-----:R-:W-:Y:S01]  /*3020*/  FADD.FTZ R10, R10, -RZ ;  /* 0x800000ff0a0a7221 */ /* 0x001fe20000010000 */
[----:B-1----:R-:W-:Y:S01]  /*3030*/  FMUL.FTZ R11, RZ, R11 ;  /* 0x0000000bff0b7220 */ /* 0x002fe20000410000 */
[----:B------:R-:W-:Y:S06]  /*3040*/  BRA `(.L_x_9695) ;  /* 0x0000000000207947 */ /* 0x000fec0003800000 */
.L_x_9696:
        /* <DEDUP_REMOVED lines=8> */
.L_x_9695:
[----:B------:R-:W-:Y:S05]  /*30d0*/  BSYNC B0 ;  /* 0x0000000000007941 */ /* 0x000fea0003800000 */
.L_x_9694:
        /* <DEDUP_REMOVED lines=44> */
.L_x_9701:
[----:B------:R-:W0:Y:S08]  /*33a0*/  MUFU.RCP R4, R12 ;  /* 0x0000000c00047308 */ /* 0x000e300000001000 */
[----:B------:R-:W1:Y:S01]  /*33b0*/  MUFU.RCP R5, R13 ;  /* 0x0000000d00057308 */ /* 0x000e620000001000 */
[----:B0-----:R-:W-:Y:S01]  /*33c0*/  FADD.FTZ R4, R4, -RZ ;  /* 0x800000ff04047221 */ /* 0x001fe20000010000 */
[----:B-1----:R-:W-:Y:S01]  /*33d0*/  FMUL.FTZ R5, RZ, R5 ;  /* 0x00000005ff057220 */ /* 0x002fe20000410000 */
[----:B------:R-:W-:Y:S06]  /*33e0*/  BRA `(.L_x_9699) ;  /* 0x0000000000207947 */ /* 0x000fec0003800000 */
.L_x_9700:
        /* <DEDUP_REMOVED lines=8> */
.L_x_9699:
[----:B------:R-:W-:Y:S05]  /*3470*/  BSYNC B0 ;  /* 0x0000000000007941 */ /* 0x000fea0003800000 */
.L_x_9698:
        /* <DEDUP_REMOVED lines=45> */
.L_x_9705:
[----:B------:R-:W0:Y:S08]  /*3750*/  MUFU.RCP R12, R18 ;  /* 0x00000012000c7308 */ /* 0x000e300000001000 */
[----:B------:R-:W1:Y:S01]  /*3760*/  MUFU.RCP R13, R20 ;  /* 0x00000014000d7308 */ /* 0x000e620000001000 */
[----:B0-----:R-:W-:Y:S01]  /*3770*/  FADD.FTZ R12, R12, -RZ ;  /* 0x800000ff0c0c7221 */ /* 0x001fe20000010000 */
[----:B-1----:R-:W-:Y:S01]  /*3780*/  FMUL.FTZ R13, RZ, R13 ;  /* 0x0000000dff0d7220 */ /* 0x002fe20000410000 */
[----:B------:R-:W-:Y:S06]  /*3790*/  BRA `(.L_x_9703) ;  /* 0x0000000000207947 */ /* 0x000fec0003800000 */
.L_x_9704:
        /* <DEDUP_REMOVED lines=8> */
.L_x_9703:
[----:B------:R-:W-:Y:S05]  /*3820*/  BSYNC B0 ;  /* 0x0000000000007941 */ /* 0x000fea0003800000 */
.L_x_9702:
        /* <DEDUP_REMOVED lines=35> */
.L_x_9709:
[----:B------:R-:W0:Y:S08]  /*3a60*/  MUFU.RCP R18, R20 ;  /* 0x0000001400127308 */ /* 0x000e300000001000 */
[----:B------:R-:W1:Y:S01]  /*3a70*/  MUFU.RCP R19, R21 ;  /* 0x0000001500137308 */ /* 0x000e620000001000 */
[----:B0-----:R-:W-:Y:S01]  /*3a80*/  FADD.FTZ R18, R18, -RZ ;  /* 0x800000ff12127221 */ /* 0x001fe20000010000 */
[----:B-1----:R-:W-:Y:S01]  /*3a90*/  FMUL.FTZ R19, RZ, R19 ;  /* 0x00000013ff137220 */ /* 0x002fe20000410000 */
[----:B------:R-:W-:Y:S06]  /*3aa0*/  BRA `(.L_x_9707) ;  /* 0x0000000000207947 */ /* 0x000fec0003800000 */
.L_x_9708:
        /* <DEDUP_REMOVED lines=8> */
.L_x_9707:
[----:B------:R-:W-:Y:S05]  /*3b30*/  BSYNC B0 ;  /* 0x0000000000007941 */ /* 0x000fea0003800000 */
.L_x_9706:
        /* <DEDUP_REMOVED lines=21> */
.L_x_9712:
[----:B------:R-:W-:-:S13]  /*3c90*/  ISETP.GE.AND P0, PT, R3, R0, PT ;  /* 0x000000000300720c */ /* 0x000fda0003f06270 */
[----:B------:R-:W-:Y:S05]  /*3ca0*/  @P0 BRA `(.L_x_9714) ;  /* 0x0000000000300947 */ /* 0x000fea0003800000 */
[----:B0-----:R-:W0:Y:S01]  /*3cb0*/  LDC.64 R8, c[0x0][0x218] ;  /* 0x00008600ff087b82 */ /* 0x001e220000000a00 */
[----:B------:R-:W-:Y:S01]  /*3cc0*/  IADD3 R15, R2, R3, RZ ;  /* 0x00000003020f7210 */ /* 0x000fe20007ffe0ff */
[----:B------:R-:W-:-:S04]  /*3cd0*/  VIADD R3, R3, 0x80 ;  /* 0x0000008003037836 */ /* 0x000fc80000000000 */
[----:B0-----:R-:W-:-:S05]  /*3ce0*/  IMAD.WIDE.U32 R8, R15, 0x8, R8 ;  /* 0x000000080f087825 */ /* 0x001fca00078e0008 */
[----:B------:R1:W-:Y:S02]  /*3cf0*/  STG.E.64 desc[UR4][R8.64], R6 ;  /* 0x0000000608007986 */ /* 0x0003e4000c101b04 */
.L_x_9713:
[----:B------:R-:W-:-:S13]  /*3d00*/  ISETP.GE.AND P0, PT, R3, R0, PT ;  /* 0x000000000300720c */ /* 0x000fda0003f06270 */
[----:B------:R-:W-:Y:S05]  /*3d10*/  @P0 BRA `(.L_x_9715) ;  /* 0x0000000000340947 */ /* 0x000fea0003800000 */
[----:B-1----:R-:W1:Y:S01]  /*3d20*/  LDC.64 R6, c[0x0][0x218] ;  /* 0x00008600ff067b82 */ /* 0x002e620000000a00 */
[----:B------:R-:W-:Y:S01]  /*3d30*/  IADD3 R9, R2, R3, RZ ;  /* 0x0000000302097210 */ /* 0x000fe20007ffe0ff */
[----:B------:R-:W-:-:S04]  /*3d40*/  VIADD R3, R3, 0x80 ;  /* 0x0000008003037836 */ /* 0x000fc80000000000 */
[----:B-1----:R-:W-:-:S05]  /*3d50*/  IMAD.WIDE.U32 R6, R9, 0x8, R6 ;  /* 0x0000000809067825 */ /* 0x002fca00078e0006 */
[----:B------:R1:W-:Y:S02]  /*3d60*/  STG.E.64 desc[UR4][R6.64], R10 ;  /* 0x0000000a06007986 */ /* 0x0003e4000c101b04 */
.L_x_9714:
        /* <DEDUP_REMOVED lines=8> */
.L_x_9715:
[----:B------:R-:W-:Y:S05]  /*3df0*/  BSYNC B1 ;  /* 0x0000000000017941 */ /* 0x000fea0003800000 */
.L_x_9711:
[----:B------:R-:W-:-:S13]  /*3e00*/  ISETP.GE.AND P0, PT, R3, R0, PT ;  /* 0x000000000300720c */ /* 0x000fda0003f06270 */
[----:B--2---:R-:W2:Y:S01]  /*3e10*/  @!P0 LDC.64 R4, c[0x0][0x218] ;  /* 0x00008600ff048b82 */ /* 0x004ea20000000a00 */
[----:B-1----:R-:W-:Y:S01]  /*3e20*/  @!P0 IADD3 R7, R2, R3, RZ ;  /* 0x0000000302078210 */ /* 0x002fe20007ffe0ff */
[----:B------:R-:W-:-:S04]  /*3e30*/  @!P0 VIADD R3, R3, 0x80 ;  /* 0x0000008003038836 */ /* 0x000fc80000000000 */
[----:B--2---:R-:W-:-:S05]  /*3e40*/  @!P0 IMAD.WIDE.U32 R4, R7, 0x8, R4 ;  /* 0x0000000807048825 */ /* 0x004fca00078e0004 */
[----:B------:R2:W-:Y:S02]  /*3e50*/  @!P0 STG.E.64 desc[UR4][R4.64], R12 ;  /* 0x0000000c04008986 */ /* 0x0005e4000c101b04 */
.L_x_9716:
[----:B------:R-:W-:Y:S05]  /*3e60*/  BSYNC B0 ;  /* 0x0000000000007941 */ /* 0x000fea0003800000 */
.L_x_9710:
        /* <DEDUP_REMOVED lines=8> */
.L_x_9717:
        /* <DEDUP_REMOVED lines=9> */
.L_x_19658:


//--------------------- .text._ZN2at6native18elementwise_kernelILi128ELi4EZNS0_15gpu_kernel_implIZZZNS0_22reciprocal_kernel_cudaERNS_18TensorIteratorBaseEENKUlvE_clEvENKUlvE1_clEvEUlN3c107complexIdEEE_EEvS4_RKT_EUliE_EEviT1_ --------------------------
	.section	.text._ZN2at6native18elementwise_kernelILi128ELi4EZNS0_15gpu_kernel_implIZZZNS0_22reciprocal_kernel_cudaERNS_18TensorIteratorBaseEENKUlvE_clEvENKUlvE1_clEvEUlN3c107complexIdEEE_EEvS4_RKT_EUliE_EEviT1_,"ax",@progbits
	.align	128
        .global         _ZN2at6native18elementwise_kernelILi128ELi4EZNS0_15gpu_kernel_implIZZZNS0_22reciprocal_kernel_cudaERNS_18TensorIteratorBaseEENKUlvE_clEvENKUlvE1_clEvEUlN3c107complexIdEEE_EEvS4_RKT_EUliE_EEviT1_
        .type           _ZN2at6native18elementwise_kernelILi128ELi4EZNS0_15gpu_kernel_implIZZZNS0_22reciprocal_kernel_cudaERNS_18TensorIteratorBaseEENKUlvE_clEvENKUlvE1_clEvEUlN3c107complexIdEEE_EEvS4_RKT_EUliE_EEviT1_,@function
        .size           _ZN2at6native18elementwise_kernelILi128ELi4EZNS0_15gpu_kernel_implIZZZNS0_22reciprocal_kernel_cudaERNS_18TensorIteratorBaseEENKUlvE_clEvENKUlvE1_clEvEUlN3c107complexIdEEE_EEvS4_RKT_EUliE_EEviT1_,(.L_x_19534 - _ZN2at6native18elementwise_kernelILi128ELi4EZNS0_15gpu_kernel_implIZZZNS0_22reciprocal_kernel_cudaERNS_18TensorIteratorBaseEENKUlvE_clEvENKUlvE1_clEvEUlN3c107complexIdEEE_EEvS4_RKT_EUliE_EEviT1_)
        .other          _ZN2at6native18elementwise_kernelILi128ELi4EZNS0_15gpu_kernel_implIZZZNS0_22reciprocal_kernel_cudaERNS_18TensorIteratorBaseEENKUlvE_clEvENKUlvE1_clEvEUlN3c107complexIdEEE_EEvS4_RKT_EUliE_EEviT1_,@"STO_CUDA_ENTRY STV_DEFAULT"
_ZN2at6native18elementwise_kernelILi128ELi4EZNS0_15gpu_kernel_implIZZZNS0_22reciprocal_kernel_cudaERNS_18TensorIteratorBaseEENKUlvE_clEvENKUlvE1_clEvEUlN3c107complexIdEEE_EEvS4_RKT_EUliE_EEviT1_:
.text._ZN2at6native18elementwise_kernelILi128ELi4EZNS0_15gpu_kernel_implIZZZNS0_22reciprocal_kernel_cudaERNS_18TensorIteratorBaseEENKUlvE_clEvENKUlvE1_clEvEUlN3c107complexIdEEE_EEvS4_RKT_EUliE_EEviT1_:
        /* <DEDUP_REMOVED lines=312> */
.L_x_9720:
        /* <DEDUP_REMOVED lines=19> */
[----:B------:R-:W-:Y:S01]  /*14b0*/  CS2R R14, SRZ ;  /* 0x00000000000e7805 */ /* 0x000fe2000001ff00 */
[----:B--2---:R0:W1:Y:S01]  /*14c0*/  I2F.F64.S16 R12, R2 ;  /* 0x00000002000c7312 */ /* 0x0040620000101c00 */
[----:B------:R-:W-:Y:S05]  /*14d0*/  BRA `(.L_x_9726) ;  /* 0x0000000c00d87947 */ /* 0x000fea0003800000 */
.L_x_9724:
[----:B------:R-:W2:Y:S01]  /*14e0*/  LDG.E.U8 R2, desc[UR36][R2.64] ;  /* 0x0000002402027981 */ /* 0x000ea2000c1e1100 */
[----:B------:R-:W-:Y:S01]  /*14f0*/  CS2R R14, SRZ ;  /* 0x00000000000e7805 */ /* 0x000fe2000001ff00 */
[----:B--2---:R0:W1:Y:S01]  /*1500*/  I2F.F64.U16 R12, R2 ;  /* 0x00000002000c7312 */ /* 0x0040620000101800 */
[----:B------:R-:W-:Y:S05]  /*1510*/  BRA `(.L_x_9726) ;  /* 0x0000000c00c87947 */ /* 0x000fea0003800000 */
.L_x_9723:
[----:B------:R-:W-:-:S13]  /*1520*/  ISETP.NE.AND P0, PT, R4, 0x2, PT ;  /* 0x000000020400780c */ /* 0x000fda0003f05270 */
[----:B------:R-:W-:Y:S05]  /*1530*/  @!P0 BRA `(.L_x_9727) ;  /* 0x0000000000308947 */ /* 0x000fea0003800000 */
[----:B------:R-:W-:-:S13]  /*1540*/  ISETP.NE.AND P0, PT, R4, 0x3, PT ;  /* 0x000000030400780c */ /* 0x000fda0003f05270 */
[----:B------:R-:W-:Y:S05]  /*1550*/  @!P0 BRA `(.L_x_9728) ;  /* 0x0000000000188947 */ /* 0x000fea0003800000 */
[----:B------:R-:W-:-:S13]  /*1560*/  ISETP.NE.AND P0, PT, R4, 0x4, PT ;  /* 0x000000040400780c */ /* 0x000fda0003f05270 */
[----:B------:R-:W-:Y:S05]  /*1570*/  @P0 BRA `(.L_x_9725) ;  /* 0x0000000c00480947 */ /* 0x000fea0003800000 */
[----:B------:R-:W2:Y:S01]  /*1580*/  LDG.E.64 R12, desc[UR36][R2.64] ;  /* 0x00000024020c7981 */ /* 0x000ea2000c1e1b00 */
[----:B------:R-:W-:Y:S01]  /*1590*/  CS2R R14, SRZ ;  /* 0x00000000000e7805 */ /* 0x000fe2000001ff00 */
[----:B--2---:R-:W0:Y:S01]  /*15a0*/  I2F.F64.S64 R12, R12 ;  /* 0x0000000c000c7312 */ /* 0x004e220000301c00 */
[----:B------:R-:W-:Y:S05]  /*15b0*/  BRA `(.L_x_9726) ;  /* 0x0000000c00a07947 */ /* 0x000fea0003800000 */
.L_x_9728:
[----:B------:R-:W2:Y:S01]  /*15c0*/  LDG.E R2, desc[UR36][R2.64] ;  /* 0x0000002402027981 */ /* 0x000ea2000c1e1900 */
[----:B------:R-:W-:Y:S01]  /*15d0*/  CS2R R14, SRZ ;  /* 0x00000000000e7805 */ /* 0x000fe2000001ff00 */
[----:B--2---:R0:W1:Y:S01]  /*15e0*/  I2F.F64 R12, R2 ;  /* 0x00000002000c7312 */ /* 0x0040620000201c00 */
[----:B------:R-:W-:Y:S05]  /*15f0*/  BRA `(.L_x_9726) ;  /* 0x0000000c00907947 */ /* 0x000fea0003800000 */
.L_x_9727:
[----:B------:R-:W2:Y:S01]  /*1600*/  LDG.E.U16 R2, desc[UR36][R2.64] ;  /* 0x0000002402027981 */ /* 0x000ea2000c1e1500 */
[----:B------:R-:W-:Y:S01]  /*1610*/  CS2R R14, SRZ ;  /* 0x00000000000e7805 */ /* 0x000fe2000001ff00 */
[----:B--2---:R0:W1:Y:S01]  /*1620*/  I2F.F64.S16 R12, R2 ;  /* 0x00000002000c7312 */ /* 0x0040620000101c00 */
[----:B------:R-:W-:Y:S05]  /*1630*/  BRA `(.L_x_9726) ;  /* 0x0000000c00807947 */ /* 0x000fea0003800000 */
.L_x_9722:
[----:B------:R-:W-:-:S13]  /*1640*/  ISETP.GT.AND P0, PT, R4, 0x6, PT ;  /* 0x000000060400780c */ /* 0x000fda0003f04270 */
[----:B------:R-:W-:Y:S05]  /*1650*/  @P0 BRA `(.L_x_9729) ;  /* 0x00000000003c0947 */ /* 0x000fea0003800000 */
[----:B------:R-:W-:-:S13]  /*1660*/  ISETP.NE.AND P0, PT, R4, 0x5, PT ;  /* 0x000000050400780c */ /* 0x000fda0003f05270 */
[----:B------:R-:W-:Y:S05]  /*1670*/  @!P0 BRA `(.L_x_9730) ;  /* 0x00000000001c8947 */ /* 0x000fea0003800000 */
[----:B------:R-:W-:-:S13]  /*1680*/  ISETP.NE.AND P0, PT, R4, 0x6, PT ;  /* 0x000000060400780c */ /* 0x000fda0003f05270 */
[----:B------:R-:W-:Y:S05]  /*1690*/  @P0 BRA `(.L_x_9725) ;  /* 0x0000000c00000947 */ /* 0x000fea0003800000 */
[----:B------:R-:W2:Y:S01]  /*16a0*/  LDG.E R12, desc[UR36][R2.64] ;  /* 0x00000024020c7981 */ /* 0x000ea2000c1e1900 */
[----:B------:R-:W-:Y:S01]  /*16b0*/  CS2R R14, SRZ ;  /* 0x00000000000e7805 */ /* 0x000fe2000001ff00 */
[----:B--2---:R-:W-:-:S06]  /*16c0*/  FMUL.FTZ R12, R12, 1 ;  /* 0x3f8000000c0c7820 */ /* 0x004fcc0000410000 */
[----:B------:R-:W0:Y:S01]  /*16d0*/  F2F.F64.F32 R12, R12 ;  /* 0x0000000c000c7310 */ /* 0x000e220000201800 */
[----:B------:R-:W-:Y:S05]  /*16e0*/  BRA `(.L_x_9726) ;  /* 0x0000000c00547947 */ /* 0x000fea0003800000 */
.L_x_9730:
[----:B------:R-:W2:Y:S01]  /*16f0*/  LDG.E.U16 R0, desc[UR36][R2.64] ;  /* 0x0000002402007981 */ /* 0x000ea2000c1e1500 */
[----:B------:R-:W-:Y:S01]  /*1700*/  CS2R R14, SRZ ;  /* 0x00000000000e7805 */ /* 0x000fe2000001ff00 */
[----:B--2---:R-:W-:-:S05]  /*1710*/  HADD2.F32 R0, -RZ, R0.H0_H0 ;  /* 0x20000000ff007230 */ /* 0x004fca0000004100 */
[----:B------:R-:W-:-:S04]  /*1720*/  FMUL.FTZ R0, R0, 1 ;  /* 0x3f80000000007820 */ /* 0x000fc80000410000 */
[----:B------:R0:W1:Y:S01]  /*1730*/  F2F.F64.F32 R12, R0 ;  /* 0x00000000000c7310 */ /* 0x0000620000201800 */
[----:B------:R-:W-:Y:S05]  /*1740*/  BRA `(.L_x_9726) ;  /* 0x0000000c003c7947 */ /* 0x000fea0003800000 */
.L_x_9729:
[----:B------:R-:W-:-:S13]  /*1750*/  ISETP.NE.AND P0, PT, R4, 0x7, PT ;  /* 0x000000070400780c */ /* 0x000fda0003f05270 */
[----:B------:R-:W-:Y:S05]  /*1760*/  @!P0 BRA `(.L_x_9731) ;  /* 0x0000000000488947 */ /* 0x000fea0003800000 */
[----:B------:R-:W-:-:S13]  /*1770*/  ISETP.NE.AND P0, PT, R4, 0x8, PT ;  /* 0x000000080400780c */ /* 0x000fda0003f05270 */
[----:B------:R-:W-:Y:S05]  /*1780*/  @!P0 BRA `(.L_x_9732) ;  /* 0x0000000000208947 */ /* 0x000fea0003800000 */
[----:B------:R-:W-:-:S13]  /*1790*/  ISETP.NE.AND P0, PT, R4, 0x9, PT ;  /* 0x000000090400780c */ /* 0x000fda0003f05270 */
[----:B------:R-:W-:Y:S05]  /*17a0*/  @P0 BRA `(.L_x_9725) ;  /* 0x0000000800bc0947 */ /* 0x000fea0003800000 */
[----:B------:R-:W2:Y:S02]  /*17b0*/  LDG.E.64 R2, desc[UR36][R2.64] ;  /* 0x0000002402027981 */ /* 0x000ea4000c1e1b00 */
[----:B--2---:R-:W-:Y:S01]  /*17c0*/  FMUL.FTZ R14, R3, 1 ;  /* 0x3f800000030e7820 */ /* 0x004fe20000410000 */
[----:B------:R-:W-:-:S05]  /*17d0*/  FMUL.FTZ R12, R2, 1 ;  /* 0x3f800000020c7820 */ /* 0x000fca0000410000 */
[----:B------:R-:W0:Y:S08]  /*17e0*/  F2F.F64.F32 R14, R14 ;  /* 0x0000000e000e7310 */ /* 0x000e300000201800 */
[----:B------:R-:W1:Y:S01]  /*17f0*/  F2F.F64.F32 R12, R12 ;  /* 0x0000000c000c7310 */ /* 0x000e620000201800 */
[----:B------:R-:W-:Y:S05]  /*1800*/  BRA `(.L_x_9726) ;  /* 0x0000000c000c7947 */ /* 0x000fea0003800000 */
.L_x_9732:
[----:B------:R-:W2:Y:S02]  /*1810*/  LDG.E R0, desc[UR36][R2.64] ;  /* 0x0000002402007981 */ /* 0x000ea4000c1e1900 */
[--C-:B--2---:R-:W-:Y:S02]  /*1820*/  HADD2.F32 R4, -RZ, R0.reuse.H1_H1 ;  /* 0x30000000ff047230 */ /* 0x104fe40000004100 */
[----:B------:R-:W-:-:S03]  /*1830*/  HADD2.F32 R0, -RZ, R0.H0_H0 ;  /* 0x20000000ff007230 */ /* 0x000fc60000004100 */
[----:B------:R-:W-:Y:S02]  /*1840*/  FMUL.FTZ R4, R4, 1 ;  /* 0x3f80000004047820 */ /* 0x000fe40000410000 */
[----:B------:R-:W-:Y:S02]  /*1850*/  FMUL.FTZ R0, R0, 1 ;  /* 0x3f80000000007820 */ /* 0x000fe40000410000 */
[----:B------:R0:W1:Y:S08]  /*1860*/  F2F.F64.F32 R14, R4 ;  /* 0x00000004000e7310 */ /* 0x0000700000201800 */
[----:B------:R0:W2:Y:S01]  /*1870*/  F2F.F64.F32 R12, R0 ;  /* 0x00000000000c7310 */ /* 0x0000a20000201800 */
[----:B------:R-:W-:Y:S05]  /*1880*/  BRA `(.L_x_9726) ;  /* 0x0000000800ec7947 */ /* 0x000fea0003800000 */
.L_x_9731:
[----:B------:R0:W5:Y:S01]  /*1890*/  LDG.E.64 R12, desc[UR36][R2.64] ;  /* 0x00000024020c7981 */ /* 0x000162000c1e1b00 */
[----:B------:R-:W-:Y:S01]  /*18a0*/  CS2R R14, SRZ ;  /* 0x00000000000e7805 */ /* 0x000fe2000001ff00 */
[----:B------:R-:W-:Y:S06]  /*18b0*/  BRA `(.L_x_9726) ;  /* 0x0000000800e07947 */ /* 0x000fec0003800000 */
.L_x_9721:
        /* <DEDUP_REMOVED lines=9> */
[----:B------:R-:W-:Y:S01]  /*1950*/  CS2R R14, SRZ ;  /* 0x00000000000e7805 */ /* 0x000fe2000001ff00 */
[----:B------:R-:W-:Y:S01]  /*1960*/  IMAD.MOV.U32 R12, RZ, RZ, RZ ;  /* 0x000000ffff0c7224 */ /* 0x000fe200078e00ff */
[----:B--2---:R-:W-:-:S04]  /*1970*/  ISETP.NE.AND P0, PT, R2, RZ, PT ;  /* 0x000000ff0200720c */ /* 0x004fc80003f05270 */
[----:B------:R-:W-:Y:S01]  /*1980*/  FSEL R13, RZ, 1.875, !P0 ;  /* 0x3ff00000ff0d7808 */ /* 0x000fe20004000000 */
[----:B------:R-:W-:Y:S08]  /*1990*/  BRA `(.L_x_9726) ;  /* 0x0000000800a87947 */ /* 0x000ff00003800000 */
.L_x_9735:
[----:B------:R0:W5:Y:S01]  /*19a0*/  LDG.E.128 R12, desc[UR36][R2.64] ;  /* 0x00000024020c7981 */ /* 0x000162000c1e1d00 */
[----:B------:R-:W-:Y:S05]  /*19b0*/  BRA `(.L_x_9726) ;  /* 0x0000000800a07947 */ /* 0x000fea0003800000 */
.L_x_9734:
        /* <DEDUP_REMOVED lines=8> */
[----:B------:R-:W-:Y:S01]  /*1a40*/  CS2R R14, SRZ ;  /* 0x00000000000e7805 */ /* 0x000fe2000001ff00 */
        /* <DEDUP_REMOVED lines=20> */
.L_x_9737:
[----:B------:R-:W2:Y:S01]  /*1b90*/  LDG.E.U8 R2, desc[UR36][R2.64] ;  /* 0x0000002402027981 */ /* 0x000ea2000c1e1100 */
[----:B------:R-:W-:Y:S01]  /*1ba0*/  CS2R R14, SRZ ;  /* 0x00000000000e7805 */ /* 0x000fe2000001ff00 */
        /* <DEDUP_REMOVED lines=11> */
[----:B------:R-:W-:-:S04]  /*1c60*/  FMUL.FTZ R4, R4, 1 ;  /* 0x3f80000004047820 */ /* 0x000fc80000410000 */
[----:B------:R0:W1:Y:S01]  /*1c70*/  F2F.F64.F32 R12, R4 ;  /* 0x00000004000c7310 */ /* 0x0000620000201800 */
[----:B------:R-:W-:Y:S05]  /*1c80*/  BRA `(.L_x_9726) ;  /* 0x0000000400ec7947 */ /* 0x000fea0003800000 */
.L_x_9736:
[----:B------:R-:W2:Y:S01]  /*1c90*/  LDG.E.U16 R0, desc[UR36][R2.64] ;  /* 0x0000002402007981 */ /* 0x000ea2000c1e1500 */
[----:B------:R-:W-:Y:S01]  /*1ca0*/  CS2R R14, SRZ ;  /* 0x00000000000e7805 */ /* 0x000fe2000001ff00 */
[----:B--2---:R-:W-:-:S04]  /*1cb0*/  IMAD.U32 R0, R0, 0x10000, RZ ;  /* 0x0001000000007824 */ /* 0x004fc800078e00ff */
[----:B------:R-:W-:-:S04]  /*1cc0*/  FMUL.FTZ R0, R0, 1 ;  /* 0x3f80000000007820 */ /* 0x000fc80000410000 */
[----:B------:R0:W1:Y:S01]  /*1cd0*/  F2F.F64.F32 R12, R0 ;  /* 0x00000000000c7310 */ /* 0x0000620000201800 */
[----:B------:R-:W-:Y:S05]  /*1ce0*/  BRA `(.L_x_9726) ;  /* 0x0000000400d47947 */ /* 0x000fea0003800000 */
.L_x_9733:
        /* <DEDUP_REMOVED lines=9> */
[----:B------:R-:W-:Y:S01]  /*1d80*/  CS2R R14, SRZ ;  /* 0x00000000000e7805 */ /* 0x000fe2000001ff00 */
[----:B--2---:R0:W1:Y:S01]  /*1d90*/  I2F.F64.U16 R12, R2 ;  /* 0x00000002000c7312 */ /* 0x0040620000101800 */
[----:B------:R-:W-:Y:S05]  /*1da0*/  BRA `(.L_x_9726) ;  /* 0x0000000400a47947 */ /* 0x000fea0003800000 */
.L_x_9740:
        /* <DEDUP_REMOVED lines=21> */
.L_x_9744:
[----:B------:R-:W-:Y:S05]  /*1f00*/  BSYNC B1 ;  /* 0x0000000000017941 */ /* 0x000fea0003800000 */
.L_x_9743:
[----:B------:R-:W-:Y:S01]  /*1f10*/  LEA R3, R0, 0x3b800000, 0x17 ;  /* 0x3b80000000037811 */ /* 0x000fe200078eb8ff */
[----:B------:R-:W-:-:S05]  /*1f20*/  IMAD.SHL.U32 R0, R2, 0x100000, RZ ;  /* 0x0010000002007824 */ /* 0x000fca00078e00ff */
[----:B------:R-:W-:-:S07]  /*1f30*/  LOP3.LUT R0, R3, R0, R4, 0xfe, !PT ;  /* 0x0000000003007212 */ /* 0x000fce00078efe04 */
.L_x_9742:
[----:B------:R-:W-:Y:S05]  /*1f40*/  BSYNC B0 ;  /* 0x0000000000007941 */ /* 0x000fea0003800000 */
.L_x_9741:
[----:B------:R-:W-:Y:S01]  /*1f50*/  FMUL.FTZ R0, R0, 1 ;  /* 0x3f80000000007820 */ /* 0x000fe20000410000 */
[----:B------:R-:W-:-:S03]  /*1f60*/  CS2R R14, SRZ ;  /* 0x00000000000e7805 */ /* 0x000fc6000001ff00 */
[----:B------:R2:W3:Y:S01]  /*1f70*/  F2F.F64.F32 R12, R0 ;  /* 0x00000000000c7310 */ /* 0x0004e20000201800 */
[----:B------:R-:W-:Y:S05]  /*1f80*/  BRA `(.L_x_9726) ;  /* 0x00000004002c7947 */ /* 0x000fea0003800000 */
.L_x_9739:
        /* <DEDUP_REMOVED lines=21> */
.L_x_9748:
[----:B------:R-:W-:Y:S05]  /*20e0*/  BSYNC B1 ;  /* 0x0000000000017941 */ /* 0x000fea0003800000 */
.L_x_9747:
[----:B------:R-:W-:Y:S01]  /*20f0*/  LEA R3, R0, 0x37800000, 0x17 ;  /* 0x3780000000037811 */ /* 0x000fe200078eb8ff */
[----:B------:R-:W-:-:S05]  /*2100*/  IMAD.SHL.U32 R0, R2, 0x200000, RZ ;  /* 0x0020000002007824 */ /* 0x000fca00078e00ff */
[----:B------:R-:W-:-:S07]  /*2110*/  LOP3.LUT R0, R3, R0, R4, 0xfe, !PT ;  /* 0x0000000003007212 */ /* 0x000fce00078efe04 */
.L_x_9746:
[----:B------:R-:W-:Y:S05]  /*2120*/  BSYNC B0 ;  /* 0x0000000000007941 */ /* 0x000fea0003800000 */
.L_x_9745:
[----:B------:R-:W-:Y:S01]  /*2130*/  FMUL.FTZ R0, R0, 1 ;  /* 0x3f80000000007820 */ /* 0x000fe20000410000 */
[----:B------:R-:W-:-:S03]  /*2140*/  CS2R R14, SRZ ;  /* 0x00000000000e7805 */ /* 0x000fc6000001ff00 */
[----:B------:R4:W0:Y:S01]  /*2150*/  F2F.F64.F32 R12, R0 ;  /* 0x00000000000c7310 */ /* 0x0008220000201800 */
[----:B------:R-:W-:Y:S05]  /*2160*/  BRA `(.L_x_9726) ;  /* 0x0000000000b47947 */ /* 0x000fea0003800000 */
.L_x_9738:
        /* <DEDUP_REMOVED lines=14> */
.L_x_9752:
[----:B------:R-:W-:Y:S05]  /*2250*/  BSYNC B0 ;  /* 0x0000000000007941 */ /* 0x000fea0003800000 */
.L_x_9751:
[----:B------:R-:W-:Y:S01]  /*2260*/  FMUL.FTZ R0, R0, 1 ;  /* 0x3f80000000007820 */ /* 0x000fe20000410000 */
[----:B------:R-:W-:-:S03]  /*2270*/  CS2R R14, SRZ ;  /* 0x00000000000e7805 */ /* 0x000fc6000001ff00 */
[----:B------:R0:W1:Y:S01]  /*2280*/  F2F.F64.F32 R12, R0 ;  /* 0x00000000000c7310 */ /* 0x0000620000201800 */
[----:B------:R-:W-:Y:S05]  /*2290*/  BRA `(.L_x_9726) ;  /* 0x0000000000687947 */ /* 0x000fea0003800000 */
.L_x_9725:
        /* <DEDUP_REMOVED lines=16> */
.L_x_9753:
[----:B------:R-:W-:Y:S02]  /*23a0*/  CS2R R12, SRZ ;  /* 0x00000000000c7805 */ /* 0x000fe4000001ff00 */
[----:B------:R-:W-:Y:S01]  /*23b0*/  CS2R R14, SRZ ;  /* 0x00000000000e7805 */ /* 0x000fe2000001ff00 */
[----:B------:R-:W-:Y:S06]  /*23c0*/  BRA `(.L_x_9726) ;  /* 0x00000000001c7947 */ /* 0x000fec0003800000 */
.L_x_9750:
[----:B------:R-:W2:Y:S01]  /*23d0*/  LDG.E.64 R12, desc[UR36][R2.64] ;  /* 0x00000024020c7981 */ /* 0x000ea2000c1e1b00 */
[----:B------:R-:W-:Y:S01]  /*23e0*/  CS2R R14, SRZ ;  /* 0x00000000000e7805 */ /* 0x000fe2000001ff00 */
[----:B--2---:R-:W0:Y:S01]  /*23f0*/  I2F.F64.U64 R12, R12 ;  /* 0x0000000c000c7312 */ /* 0x004e220000301800 */
[----:B------:R-:W-:Y:S05]  /*2400*/  BRA `(.L_x_9726) ;  /* 0x00000000000c7947 */ /* 0x000fea0003800000 */
.L_x_9749:
[----:B------:R-:W2:Y:S01]  /*2410*/  LDG.E R2, desc[UR36][R2.64] ;  /* 0x0000002402027981 */ /* 0x000ea2000c1e1900 */
[----:B------:R-:W-:Y:S01]  /*2420*/  CS2R R14, SRZ ;  /* 0x00000000000e7805 */ /* 0x000fe2000001ff00 */
[----:B--2---:R0:W1:Y:S06]  /*2430*/  I2F.F64.U32 R12, R2 ;  /* 0x00000002000c7312 */ /* 0x00406c0000201800 */
.L_x_9726:
[----:B0123-5:R-:W-:Y:S01]  /*2440*/  DSETP.GTU.AND P1, PT, |R12|, +INF , PT ;  /* 0x7ff000000c00742a */ /* 0x02ffe20003f2c200 */
[----:B----4-:R-:W-:Y:S01]  /*2450*/  IMAD.MOV.U32 R0, RZ, RZ, 0x1 ;  /* 0x00000001ff007424 */ /* 0x010fe200078e00ff */
[----:B------:R-:W-:Y:S01]  /*2460*/  BSSY B1, `(.L_x_9754) ;  /* 0x0000096000017945 */ /* 0x000fe20003800000 */
[----:B------:R-:W-:Y:S02]  /*2470*/  IMAD.MOV.U32 R8, RZ, RZ, 0x0 ;  /* 0x00000000ff087424 */ /* 0x000fe400078e00ff */
[----:B------:R-:W-:Y:S02]  /*2480*/  IMAD.MOV.U32 R9, RZ, RZ, 0x7ff80000 ;  /* 0x7ff80000ff097424 */ /* 0x000fe400078e00ff */
[----:B------:R-:W-:Y:S02]  /*2490*/  IMAD.MOV.U32 R10, RZ, RZ, 0x0 ;  /* 0x00000000ff0a7424 */ /* 0x000fe400078e00ff */
[----:B------:R-:W-:-:S05]  /*24a0*/  IMAD.MOV.U32 R11, RZ, RZ, 0x7ff80000 ;  /* 0x7ff80000ff0b7424 */ /* 0x000fca00078e00ff */
[----:B------:R-:W-:-:S06]  /*24b0*/  @!P1 DSETP.GTU.AND P0, PT, |R14|, +INF , PT ;  /* 0x7ff000000e00942a */ /* 0x000fcc0003f0c200 */
[----:B------:R-:W-:-:S04]  /*24c0*/  @!P1 SEL R0, RZ, 0x1, !P0 ;  /* 0x00000001ff009807 */ /* 0x000fc80004000000 */
[----:B------:R-:W-:-:S04]  /*24d0*/  PRMT R0, R0, 0x9910, RZ ;  /* 0x0000991000007816 */ /* 0x000fc800000000ff */
[----:B------:R-:W-:-:S13]  /*24e0*/  ISETP.NE.AND P0, PT, R0, RZ, PT ;  /* 0x000000ff0000720c */ /* 0x000fda0003f05270 */
[----:B------:R-:W-:Y:S05]  /*24f0*/  @P0 BRA `(.L_x_9755) ;  /* 0x0000000800300947 */ /* 0x000fea0003800000 */
[----:B------:R-:W-:Y:S01]  /*2500*/  DSETP.NEU.AND P0, PT, |R12|, +INF , PT ;  /* 0x7ff000000c00742a */ /* 0x000fe20003f0d200 */
[----:B------:R-:W-:Y:S01]  /*2510*/  PRMT R0, RZ, 0x7610, R0 ;  /* 0x00007610ff007816 */ /* 0x000fe20000000000 */
[----:B------:R-:W-:Y:S02]  /*2520*/  IMAD.MOV.U32 R10, RZ, RZ, 0x0 ;  /* 0x00000000ff0a7424 */ /* 0x000fe400078e00ff */
[----:B------:R-:W-:-:S10]  /*2530*/  IMAD.MOV.U32 R11, RZ, RZ, 0x7ff80000 ;  /* 0x7ff80000ff0b7424 */ /* 0x000fd400078e00ff */
[----:B------:R-:W-:-:S06]  /*2540*/  @!P0 DSETP.NEU.AND P1, PT, |R14|, +INF , PT ;  /* 0x7ff000000e00842a */ /* 0x000fcc0003f2d200 */
[----:B------:R-:W-:-:S04]  /*2550*/  @!P0 SEL R0, RZ, 0x1, P1 ;  /* 0x00000001ff008807 */ /* 0x000fc80000800000 */
[----:B------:R-:W-:-:S04]  /*2560*/  PRMT R0, R0, 0x9910, RZ ;  /* 0x0000991000007816 */ /* 0x000fc800000000ff */
[----:B------:R-:W-:-:S13]  /*2570*/  ISETP.NE.AND P1, PT, R0, RZ, PT ;  /* 0x000000ff0000720c */ /* 0x000fda0003f25270 */
[----:B------:R-:W-:Y:S05]  /*2580*/  @P1 BRA `(.L_x_9755) ;  /* 0x00000008000c1947 */ /* 0x000fea0003800000 */
[----:B------:R-:W-:Y:S01]  /*2590*/  @P0 DSETP.NEU.AND P1, PT, |R14|, +INF , PT ;  /* 0x7ff000000e00042a */ /* 0x000fe20003f2d200 */
[----:B------:R-:W-:Y:S01]  /*25a0*/  IMAD.MOV.U32 R0, RZ, RZ, 0x1 ;  /* 0x00000001ff007424 */ /* 0x000fe200078e00ff */
[----:B------:R-:W-:Y:S02]  /*25b0*/  CS2R R8, SRZ ;  /* 0x0000000000087805 */ /* 0x000fe4000001ff00 */
[----:B------:R-:W-:Y:S02]  /*25c0*/  CS2R R10, SRZ ;  /* 0x00000000000a7805 */ /* 0x000fe4000001ff00 */
[----:B------:R-:W-:-:S04]  /*25d0*/  @P0 SEL R0, RZ, 0x1, P1 ;  /* 0x00000001ff000807 */ /* 0x000fc80000800000 */
[----:B------:R-:W-:-:S04]  /*25e0*/  PRMT R0, R0, 0x9910, RZ ;  /* 0x0000991000007816 */ /* 0x000fc800000000ff */
[----:B------:R-:W-:-:S13]  /*25f0*/  ISETP.NE.AND P0, PT, R0, RZ, PT ;  /* 0x000000ff0000720c */ /* 0x000fda0003f05270 */
[----:B------:R-:W-:Y:S05]  /*2600*/  @P0 BRA `(.L_x_9755) ;  /* 0x0000000400ec0947 */ /* 0x000fea0003800000 */
[----:B------:R-:W-:-:S14]  /*2610*/  DSETP.GE.AND P0, PT, |R12|, |R14|, PT ;  /* 0x4000000e0c00722a */ /* 0x000fdc0003f06200 */
[----:B------:R-:W-:Y:S05]  /*2620*/  @!P0 BRA `(.L_x_9756) ;  /* 0x00000004002c8947 */ /* 0x000fea0003800000 */
[----:B------:R-:W-:Y:S02]  /*2630*/  DSETP.NEU.AND P0, PT, |R14|, RZ, PT ;  /* 0x000000ff0e00722a */ /* 0x000fe40003f0d200 */
[----:B------:R-:W-:Y:S02]  /*2640*/  DSETP.EQ.AND P1, PT, |R12|, RZ, PT ;  /* 0x000000ff0c00722a */ /* 0x000fe40003f22200 */
[----:B------:R-:W-:-:S12]  /*2650*/  DADD R6, -RZ, |R12| ;  /* 0x00000000ff067229 */ /* 0x000fd8000000050c */
[----:B------:R-:W-:Y:S05]  /*2660*/  @!P0 BRA P1, `(.L_x_9757) ;  /* 0x0000000000bc8947 */ /* 0x000fea0000800000 */
[----:B------:R-:W0:Y:S01]  /*2670*/  MUFU.RCP64H R3, R13 ;  /* 0x0000000d00037308 */ /* 0x000e220000001800 */
[----:B------:R-:W-:Y:S01]  /*2680*/  IMAD.MOV.U32 R2, RZ, RZ, 0x1 ;  /* 0x00000001ff027424 */ /* 0x000fe200078e00ff */
[----:B------:R-:W-:Y:S01]  /*2690*/  FSETP.GEU.AND P1, PT, |R15|, 6.5827683646048100446e-37, PT ;  /* 0x036000000f00780b */ /* 0x000fe20003f2e200 */
[----:B------:R-:W-:Y:S04]  /*26a0*/  BSSY B2, `(.L_x_9758) ;  /* 0x0000014000027945 */ /* 0x000fe80003800000 */
        /* <DEDUP_REMOVED lines=8> */
[----:B------:R-:W-:-:S05]  /*2730*/  FFMA R0, RZ, R13, R3 ;  /* 0x0000000dff007223 */ /* 0x000fca0000000003 */
[----:B------:R-:W-:-:S13]  /*2740*/  FSETP.GT.AND P0, PT, |R0|, 1.469367938527859385e-39, PT ;  /* 0x001000000000780b */ /* 0x000fda0003f04200 */
[----:B------:R-:W-:Y:S05]  /*2750*/  @P0 BRA P1, `(.L_x_9759) ;  /* 0x0000000000200947 */ /* 0x000fea0000800000 */
[----:B------:R-:W-:Y:S01]  /*2760*/  MOV R10, R14 ;  /* 0x0000000e000a7202 */ /* 0x000fe20000000f00 */
[----:B------:R-:W-:Y:S01]  /*2770*/  IMAD.MOV.U32 R11, RZ, RZ, R15 ;  /* 0x000000ffff0b7224 */ /* 0x000fe200078e000f */
[----:B------:R-:W-:Y:S01]  /*2780*/  MOV R0, 0x27c0 ;  /* 0x000027c000007802 */ /* 0x000fe20000000f00 */
[----:B------:R-:W-:Y:S02]  /*2790*/  IMAD.MOV.U32 R6, RZ, RZ, R12 ;  /* 0x000000ffff067224 */ /* 0x000fe400078e000c */
[----:B------:R-:W-:-:S07]  /*27a0*/  IMAD.MOV.U32 R7, RZ, RZ, R13 ;  /* 0x000000ffff077224 */ /* 0x000fce00078e000d */
[----:B------:R-:W-:Y:S05]  /*27b0*/  CALL.REL.NOINC `($__internal_8_$__cuda_sm20_div_rn_f64_full) ;  /* 0x000000d400bc7944 */ /* 0x000fea0003c00000 */
[----:B------:R-:W-:Y:S02]  /*27c0*/  IMAD.MOV.U32 R2, RZ, RZ, R10 ;  /* 0x000000ffff027224 */ /* 0x000fe400078e000a */
[----:B------:R-:W-:-:S07]  /*27d0*/  IMAD.MOV.U32 R3, RZ, RZ, R11 ;  /* 0x000000ffff037224 */ /* 0x000fce00078e000b */
.L_x_9759:
[----:B------:R-:W-:Y:S05]  /*27e0*/  BSYNC B2 ;  /* 0x0000000000027941 */ /* 0x000fea0003800000 */
.L_x_9758:
[----:B------:R-:W-:Y:S01]  /*27f0*/  DFMA R12, R2, R14, R12 ;  /* 0x0000000e020c722b */ /* 0x000fe2000000000c */
[----:B------:R-:W-:Y:S05]  /*2800*/  BSSY B2, `(.L_x_9760) ;  /* 0x0000010000027945 */ /* 0x000fea0003800000 */
[----:B------:R-:W0:Y:S04]  /*2810*/  MUFU.RCP64H R5, R13 ;  /* 0x0000000d00057308 */ /* 0x000e280000001800 */
[----:B------:R-:W-:-:S05]  /*2820*/  VIADD R4, R13, 0x300402 ;  /* 0x003004020d047836 */ /* 0x000fca0000000000 */
[----:B------:R-:W-:Y:S01]  /*2830*/  FSETP.GEU.AND P0, PT, |R4|, 5.8789094863358348022e-39, PT ;  /* 0x004004020400780b */ /* 0x000fe20003f0e200 */
[----:B0-----:R-:W-:-:S08]  /*2840*/  DFMA R6, -R12, R4, 1 ;  /* 0x3ff000000c06742b */ /* 0x001fd00000000104 */
[----:B------:R-:W-:-:S08]  /*2850*/  DFMA R6, R6, R6, R6 ;  /* 0x000000060606722b */ /* 0x000fd00000000006 */
[----:B------:R-:W-:-:S08]  /*2860*/  DFMA R6, R4, R6, R4 ;  /* 0x000000060406722b */ /* 0x000fd00000000004 */
[----:B------:R-:W-:-:S08]  /*2870*/  DFMA R8, -R12, R6, 1 ;  /* 0x3ff000000c08742b */ /* 0x000fd00000000106 */
[----:B------:R-:W-:Y:S01]  /*2880*/  DFMA R6, R6, R8, R6 ;  /* 0x000000080606722b */ /* 0x000fe20000000006 */
[----:B------:R-:W-:Y:S10]  /*2890*/  @P0 BRA `(.L_x_9761) ;  /* 0x0000000000180947 */ /* 0x000ff40003800000 */
[----:B------:R-:W-:Y:S01]  /*28a0*/  LOP3.LUT R8, R13, 0x7fffffff, RZ, 0xc0, !PT ;  /* 0x7fffffff0d087812 */ /* 0x000fe200078ec0ff */
[----:B------:R-:W-:Y:S01]  /*28b0*/  IMAD.MOV.U32 R4, RZ, RZ, R12 ;  /* 0x000000ffff047224 */ /* 0x000fe200078e000c */
[----:B------:R-:W-:Y:S01]  /*28c0*/  MOV R0, 0x2900 ;  /* 0x0000290000007802 */ /* 0x000fe20000000f00 */
[----:B------:R-:W-:Y:S02]  /*28d0*/  IMAD.MOV.U32 R5, RZ, RZ, R13 ;  /* 0x000000ffff057224 */ /* 0x000fe400078e000d */
[----:B------:R-:W-:-:S07]  /*28e0*/  VIADD R8, R8, 0xfff00000 ;  /* 0xfff0000008087836 */ /* 0x000fce0000000000 */
[----:B------:R-:W-:Y:S05]  /*28f0*/  CALL.REL.NOINC `($__internal_7_$__cuda_sm20_dblrcp_rn_slowpath_v3) ;  /* 0x000000d000d07944 */ /* 0x000fea0003c00000 */
.L_x_9761:
[----:B------:R-:W-:Y:S05]  /*2900*/  BSYNC B2 ;  /* 0x0000000000027941 */ /* 0x000fea0003800000 */
.L_x_9760:
[----:B------:R-:W-:Y:S02]  /*2910*/  DFMA R8, RZ, R2, 1 ;  /* 0x3ff00000ff08742b */ /* 0x000fe40000000002 */
[----:B------:R-:W-:-:S06]  /*2920*/  DADD R2, RZ, -R2 ;  /* 0x00000000ff027229 */ /* 0x000fcc0000000802 */
[-C--:B------:R-:W-:Y:S02]  /*2930*/  DMUL R8, R8, R6.reuse ;  /* 0x0000000608087228 */ /* 0x080fe40000000000 */
[----:B------:R-:W-:Y:S01]  /*2940*/  DMUL R10, R2, R6 ;  /* 0x00000006020a7228 */ /* 0x000fe20000000000 */
[----:B------:R-:W-:Y:S10]  /*2950*/  BRA `(.L_x_9755) ;  /* 0x0000000400187947 */ /* 0x000ff40003800000 */
.L_x_9757:
[----:B------:R-:W0:Y:S01]  /*2960*/  MUFU.RCP64H R3, R7 ;  /* 0x0000000700037308 */ /* 0x000e220000001800 */
[----:B------:R-:W-:Y:S01]  /*2970*/  VIADD R2, R7, 0x300402 ;  /* 0x0030040207027836 */ /* 0x000fe20000000000 */
[----:B------:R-:W-:Y:S04]  /*2980*/  BSSY B2, `(.L_x_9762) ;  /* 0x0000010000027945 */ /* 0x000fe80003800000 */
[----:B------:R-:W-:Y:S01]  /*2990*/  FSETP.GEU.AND P0, PT, |R2|, 5.8789094863358348022e-39, PT ;  /* 0x004004020200780b */ /* 0x000fe20003f0e200 */
[----:B0-----:R-:W-:-:S08]  /*29a0*/  DFMA R4, R2, -|R12|, 1 ;  /* 0x3ff000000204742b */ /* 0x001fd00000000c0c */
[----:B------:R-:W-:-:S08]  /*29b0*/  DFMA R4, R4, R4, R4 ;  /* 0x000000040404722b */ /* 0x000fd00000000004 */
[----:B------:R-:W-:-:S08]  /*29c0*/  DFMA R4, R2, R4, R2 ;  /* 0x000000040204722b */ /* 0x000fd00000000002 */
[----:B------:R-:W-:-:S08]  /*29d0*/  DFMA R12, R4, -|R12|, 1 ;  /* 0x3ff00000040c742b */ /* 0x000fd00000000c0c */
        /* <DEDUP_REMOVED lines=8> */
[----:B------:R-:W-:Y:S02]  /*2a60*/  IMAD.MOV.U32 R8, RZ, RZ, R6 ;  /* 0x000000ffff087224 */ /* 0x000fe400078e0006 */
[----:B------:R-:W-:-:S07]  /*2a70*/  IMAD.MOV.U32 R9, RZ, RZ, R7 ;  /* 0x000000ffff097224 */ /* 0x000fce00078e0007 */
.L_x_9763:
[----:B------:R-:W-:Y:S05]  /*2a80*/  BSYNC B2 ;  /* 0x0000000000027941 */ /* 0x000fea0003800000 */
.L_x_9762:
[----:B------:R-:W-:Y:S01]  /*2a90*/  DADD R6, -RZ, |R14| ;  /* 0x00000000ff067229 */ /* 0x000fe2000000050e */
[----:B------:R-:W-:Y:S02]  /*2aa0*/  CS2R R10, SRZ ;  /* 0x00000000000a7805 */ /* 0x000fe4000001ff00 */
[----:B------:R-:W-:-:S08]  /*2ab0*/  MOV R0, 0x2ad0 ;  /* 0x00002ad000007802 */ /* 0x000fd00000000f00 */
[----:B------:R-:W-:Y:S05]  /*2ac0*/  CALL.REL.NOINC `($__internal_8_$__cuda_sm20_div_rn_f64_full) ;  /* 0x000000d000f87944 */ /* 0x000fea0003c00000 */
[----:B------:R-:W-:Y:S05]  /*2ad0*/  BRA `(.L_x_9755) ;  /* 0x0000000000b87947 */ /* 0x000fea0003800000 */
.L_x_9756:
        /* <DEDUP_REMOVED lines=15> */
[----:B------:R-:W-:Y:S01]  /*2bd0*/  IMAD.MOV.U32 R10, RZ, RZ, R12 ;  /* 0x000000ffff0a7224 */ /* 0x000fe200078e000c */
[----:B------:R-:W-:Y:S01]  /*2be0*/  MOV R0, 0x2c30 ;  /* 0x00002c3000007802 */ /* 0x000fe20000000f00 */
[----:B------:R-:W-:Y:S02]  /*2bf0*/  IMAD.MOV.U32 R11, RZ, RZ, R13 ;  /* 0x000000ffff0b7224 */ /* 0x000fe400078e000d */
[----:B------:R-:W-:Y:S02]  /*2c00*/  IMAD.MOV.U32 R6, RZ, RZ, R14 ;  /* 0x000000ffff067224 */ /* 0x000fe400078e000e */
[----:B------:R-:W-:-:S07]  /*2c10*/  IMAD.MOV.U32 R7, RZ, RZ, R15 ;  /* 0x000000ffff077224 */ /* 0x000fce00078e000f */
[----:B------:R-:W-:Y:S05]  /*2c20*/  CALL.REL.NOINC `($__internal_8_$__cuda_sm20_div_rn_f64_full) ;  /* 0x000000d000a07944 */ /* 0x000fea0003c00000 */
[----:B------:R-:W-:Y:S02]  /*2c30*/  IMAD.MOV.U32 R2, RZ, RZ, R10 ;  /* 0x000000ffff027224 */ /* 0x000fe400078e000a */
[----:B------:R-:W-:-:S07]  /*2c40*/  IMAD.MOV.U32 R3, RZ, RZ, R11 ;  /* 0x000000ffff037224 */ /* 0x000fce00078e000b */
.L_x_9765:
[----:B------:R-:W-:Y:S05]  /*2c50*/  BSYNC B2 ;  /* 0x0000000000027941 */ /* 0x000fea0003800000 */
.L_x_9764:
        /* <DEDUP_REMOVED lines=17> */
.L_x_9767:
[----:B------:R-:W-:Y:S05]  /*2d70*/  BSYNC B2 ;  /* 0x0000000000027941 */ /* 0x000fea0003800000 */
.L_x_9766:
[----:B------:R-:W-:Y:S02]  /*2d80*/  DADD R8, RZ, R2 ;  /* 0x00000000ff087229 */ /* 0x000fe40000000002 */
[----:B------:R-:W-:-:S06]  /*2d90*/  DFMA R2, RZ, R2, -1 ;  /* 0xbff00000ff02742b */ /* 0x000fcc0000000002 */
[-C--:B------:R-:W-:Y:S02]  /*2da0*/  DMUL R8, R8, R6.reuse ;  /* 0x0000000608087228 */ /* 0x080fe40000000000 */
[----:B------:R-:W-:-:S11]  /*2db0*/  DMUL R10, R2, R6 ;  /* 0x00000006020a7228 */ /* 0x000fd60000000000 */
.L_x_9755:
[----:B------:R-:W-:Y:S05]  /*2dc0*/  BSYNC B1 ;  /* 0x0000000000017941 */ /* 0x000fea0003800000 */
.L_x_9754:
        /* <DEDUP_REMOVED lines=15> */
.L_x_9771:
[----:B------:R-:W0:Y:S02]  /*2ec0*/  F2I.S64.F64.TRUNC R8, R8 ;  /* 0x0000000800087311 */ /* 0x000e24000030d900 */
[----:B0-----:R-:W-:-:S05]  /*2ed0*/  IMAD.MOV.U32 R3, RZ, RZ, R8 ;  /* 0x000000ffff037224 */ /* 0x001fca00078e0008 */
[----:B------:R0:W-:Y:S01]  /*2ee0*/  STG.E.U8 desc[UR36][R16.64], R3 ;  /* 0x0000000310007986 */ /* 0x0001e2000c101124 */
[----:B------:R-:W-:Y:S05]  /*2ef0*/  BRA `(.L_x_9773) ;  /* 0x0000001000087947 */ /* 0x000fea0003800000 */
.L_x_9770:
        /* <DEDUP_REMOVED lines=9> */
.L_x_9775:
[----:B------:R-:W0:Y:S02]  /*2f90*/  F2I.F64.TRUNC R9, R8 ;  /* 0x0000000800097311 */ /* 0x000e24000030d100 */
[----:B0-----:R0:W-:Y:S01]  /*2fa0*/  STG.E desc[UR36][R16.64], R9 ;  /* 0x0000000910007986 */ /* 0x0011e2000c101924 */
[----:B------:R-:W-:Y:S05]  /*2fb0*/  BRA `(.L_x_9773) ;  /* 0x0000000c00d87947 */ /* 0x000fea0003800000 */
.L_x_9774:
[----:B------:R-:W0:Y:S02]  /*2fc0*/  F2I.F64.TRUNC R9, R8 ;  /* 0x0000000800097311 */ /* 0x000e24000030d100 */
[----:B0-----:R0:W-:Y:S01]  /*2fd0*/  STG.E.U16 desc[UR36][R16.64], R9 ;  /* 0x0000000910007986 */ /* 0x0011e2000c101524 */
[----:B------:R-:W-:Y:S05]  /*2fe0*/  BRA `(.L_x_9773) ;  /* 0x0000000c00cc7947 */ /* 0x000fea0003800000 */
.L_x_9769:
        /* <DEDUP_REMOVED lines=13> */
.L_x_9777:
        /* <DEDUP_REMOVED lines=8> */
.L_x_9776:
        /* <DEDUP_REMOVED lines=9> */
[----:B------:R-:W-:Y:S02]  /*31d0*/  DSETP.GEU.AND P1, PT, |R8|, UR4, PT ;  /* 0x0000000408007e2a */ /* 0x000fe4000bf2e200 */
[----:B------:R-:W-:-:S05]  /*31e0*/  DSETP.GEU.AND P0, PT, |R10|, UR4, PT ;  /* 0x000000040a007e2a */ /* 0x000fca000bf0e200 */
[----:B------:R-:W1:Y:S07]  /*31f0*/  F2F.F32.F64 R3, R10 ;  /* 0x0000000a00037310 */ /* 0x000e6e0000301000 */
[----:B0-----:R-:W-:Y:S02]  /*3200*/  @!P1 FMUL R2, R2, 1.175494350822287508e-38 ;  /* 0x0080000002029820 */ /* 0x001fe40000400000 */
[----:B-1----:R-:W-:-:S05]  /*3210*/  @!P0 FMUL R3, R3, 1.175494350822287508e-38 ;  /* 0x0080000003038820 */ /* 0x002fca0000400000 */
[----:B------:R0:W-:Y:S01]  /*3220*/  STG.E.64 desc[UR36][R16.64], R2 ;  /* 0x0000000210007986 */ /* 0x0001e2000c101b24 */
[----:B------:R-:W-:Y:S05]  /*3230*/  BRA `(.L_x_9773) ;  /* 0x0000000c00387947 */ /* 0x000fea0003800000 */
.L_x_9779:
        /* <DEDUP_REMOVED lines=8> */
[----:B------:R-:W-:-:S05]  /*32c0*/  F2FP.F16.F32.PACK_AB R3, R0, R3 ;  /* 0x000000030003723e */ /* 0x000fca00000000ff */
[----:B------:R0:W-:Y:S01]  /*32d0*/  STG.E desc[UR36][R16.64], R3 ;  /* 0x0000000310007986 */ /* 0x0001e2000c101924 */
[----:B------:R-:W-:Y:S05]  /*32e0*/  BRA `(.L_x_9773) ;  /* 0x0000000c000c7947 */ /* 0x000fea0003800000 */
.L_x_9778:
[----:B------:R0:W-:Y:S01]  /*32f0*/  STG.E.64 desc[UR36][R16.64], R8 ;  /* 0x0000000810007986 */ /* 0x0001e2000c101b24 */
[----:B------:R-:W-:Y:S05]  /*3300*/  BRA `(.L_x_9773) ;  /* 0x0000000c00047947 */ /* 0x000fea0003800000 */
.L_x_9768:
        /* <DEDUP_REMOVED lines=9> */
[----:B------:R-:W-:-:S06]  /*33a0*/  DSETP.NEU.OR P0, PT, R8, RZ, P0 ;  /* 0x000000ff0800722a */ /* 0x000fcc000070d400 */
[----:B------:R-:W-:-:S05]  /*33b0*/  SEL R3, RZ, 0x1, !P0 ;  /* 0x00000001ff037807 */ /* 0x000fca0004000000 */
[----:B------:R0:W-:Y:S01]  /*33c0*/  STG.E.U8 desc[UR36][R16.64], R3 ;  /* 0x0000000310007986 */ /* 0x0001e2000c101124 */
[----:B------:R-:W-:Y:S05]  /*33d0*/  BRA `(.L_x_9773) ;  /* 0x0000000800d07947 */ /* 0x000fea0003800000 */
.L_x_9782:
[----:B------:R0:W-:Y:S01]  /*33e0*/  STG.E.128 desc[UR36][R16.64], R8 ;  /* 0x0000000810007986 */ /* 0x0001e2000c101d24 */
[----:B------:R-:W-:Y:S05]  /*33f0*/  BRA `(.L_x_9773) ;  /* 0x0000000800c87947 */ /* 0x000fea0003800000 */
.L_x_9781:
        /* <DEDUP_REMOVED lines=25> */
.L_x_9786:
[----:B------:R-:W-:Y:S05]  /*3590*/  BSYNC B0 ;  /* 0x0000000000007941 */ /* 0x000fea0003800000 */
.L_x_9785:
[----:B------:R-:W-:-:S05]  /*35a0*/  LOP3.LUT R3, R0, R3, RZ, 0xfc, !PT ;  /* 0x0000000300037212 */ /* 0x000fca00078efcff */
[----:B------:R0:W-:Y:S01]  /*35b0*/  STG.E.U8 desc[UR36][R16.64], R3 ;  /* 0x0000000310007986 */ /* 0x0001e2000c101124 */
[----:B------:R-:W-:Y:S05]  /*35c0*/  BRA `(.L_x_9773) ;  /* 0x0000000800547947 */ /* 0x000fea0003800000 */
.L_x_9784:
        /* <DEDUP_REMOVED lines=17> */
.L_x_9788:
[----:B------:R-:W-:Y:S01]  /*36e0*/  IMAD.MOV.U32 R0, RZ, RZ, 0x7f ;  /* 0x0000007fff007424 */ /* 0x000fe200078e00ff */
[----:B------:R-:W-:-:S04]  /*36f0*/  ISETP.GT.U32.AND P0, PT, R2, 0x7f800000, PT ;  /* 0x7f8000000200780c */ /* 0x000fc80003f04070 */
[----:B------:R-:W-:-:S09]  /*3700*/  SEL R0, R0, 0x7c, P0 ;  /* 0x0000007c00007807 */ /* 0x000fd20000000000 */
.L_x_9789:
[----:B------:R-:W-:Y:S05]  /*3710*/  BSYNC B0 ;  /* 0x0000000000007941 */ /* 0x000fea0003800000 */
.L_x_9787:
[----:B------:R-:W-:-:S04]  /*3720*/  LOP3.LUT R2, R3, 0x80000000, RZ, 0xc0, !PT ;  /* 0x8000000003027812 */ /* 0x000fc800078ec0ff */
[----:B------:R-:W-:-:S04]  /*3730*/  SHF.R.U32.HI R3, RZ, 0x18, R2 ;  /* 0x00000018ff037819 */ /* 0x000fc80000011602 */
[----:B------:R-:W-:-:S05]  /*3740*/  LOP3.LUT R3, R0, R3, RZ, 0xfc, !PT ;  /* 0x0000000300037212 */ /* 0x000fca00078efcff */
[----:B------:R0:W-:Y:S01]  /*3750*/  STG.E.U8 desc[UR36][R16.64], R3 ;  /* 0x0000000310007986 */ /* 0x0001e2000c101124 */
[----:B------:R-:W-:Y:S05]  /*3760*/  BRA `(.L_x_9773) ;  /* 0x0000000400ec7947 */ /* 0x000fea0003800000 */
.L_x_9783:
        /* <DEDUP_REMOVED lines=8> */
.L_x_9780:
        /* <DEDUP_REMOVED lines=11> */
.L_x_9792:
        /* <DEDUP_REMOVED lines=21> */
.L_x_9795:
[----:B------:R-:W-:-:S04]  /*39f0*/  LOP3.LUT R0, R5, 0x80000000, RZ, 0xc0, !PT ;  /* 0x8000000005007812 */ /* 0x000fc800078ec0ff */
[----:B------:R-:W-:-:S04]  /*3a00*/  SHF.R.U32.HI R3, RZ, 0x18, R0 ;  /* 0x00000018ff037819 */ /* 0x000fc80000011600 */
[----:B------:R-:W-:-:S04]  /*3a10*/  LOP3.LUT R2, R2, R3, RZ, 0xfc, !PT ;  /* 0x0000000302027212 */ /* 0x000fc800078efcff */
[----:B------:R-:W-:-:S07]  /*3a20*/  PRMT R0, R2, 0x7610, R0 ;  /* 0x0000761002007816 */ /* 0x000fce0000000000 */
.L_x_9794:
[----:B------:R-:W-:Y:S05]  /*3a30*/  BSYNC B0 ;  /* 0x0000000000007941 */ /* 0x000fea0003800000 */
.L_x_9793:
[----:B------:R3:W-:Y:S01]  /*3a40*/  STG.E.U8 desc[UR36][R16.64], R0 ;  /* 0x0000000010007986 */ /* 0x0007e2000c101124 */
[----:B------:R-:W-:Y:S05]  /*3a50*/  BRA `(.L_x_9773) ;  /* 0x0000000400307947 */ /* 0x000fea0003800000 */
.L_x_9791:
        /* <DEDUP_REMOVED lines=21> */
.L_x_9798:
[----:B------:R-:W-:-:S04]  /*3bb0*/  LOP3.LUT R0, R5, 0x80000000, RZ, 0xc0, !PT ;  /* 0x8000000005007812 */ /* 0x000fc800078ec0ff */
[----:B------:R-:W-:-:S04]  /*3bc0*/  SHF.R.U32.HI R3, RZ, 0x18, R0 ;  /* 0x00000018ff037819 */ /* 0x000fc80000011600 */
[----:B------:R-:W-:-:S04]  /*3bd0*/  LOP3.LUT R2, R2, R3, RZ, 0xfc, !PT ;  /* 0x0000000302027212 */ /* 0x000fc800078efcff */
[----:B------:R-:W-:-:S07]  /*3be0*/  PRMT R0, R2, 0x7610, R0 ;  /* 0x0000761002007816 */ /* 0x000fce0000000000 */
.L_x_9797:
[----:B------:R-:W-:Y:S05]  /*3bf0*/  BSYNC B0 ;  /* 0x0000000000007941 */ /* 0x000fea0003800000 */
.L_x_9796:
[----:B------:R0:W-:Y:S01]  /*3c00*/  STG.E.U8 desc[UR36][R16.64], R0 ;  /* 0x0000000010007986 */ /* 0x0001e2000c101124 */
[----:B------:R-:W-:Y:S05]  /*3c10*/  BRA `(.L_x_9773) ;  /* 0x0000000000c07947 */ /* 0x000fea0003800000 */
.L_x_9790:
        /* <DEDUP_REMOVED lines=26> */
.L_x_9772:
        /* <DEDUP_REMOVED lines=16> */
.L_x_9801:
[----:B------:R-:W-:Y:S05]  /*3ec0*/  BRA `(.L_x_9773) ;  /* 0x0000000000147947 */ /* 0x000fea0003800000 */
.L_x_9800:
[----:B------:R-:W0:Y:S02]  /*3ed0*/  F2I.U64.F64.TRUNC R8, R8 ;  /* 0x0000000800087311 */ /* 0x000e24000030d800 */
[----:B0-----:R2:W-:Y:S01]  /*3ee0*/  STG.E.64 desc[UR36][R16.64], R8 ;  /* 0x0000000810007986 */ /* 0x0015e2000c101b24 */
[----:B------:R-:W-:Y:S05]  /*3ef0*/  BRA `(.L_x_9773) ;  /* 0x0000000000087947 */ /* 0x000fea0003800000 */
.L_x_9799:
[----:B------:R-:W0:Y:S02]  /*3f00*/  F2I.U32.F64.TRUNC R9, R8 ;  /* 0x0000000800097311 */ /* 0x000e24000030d000 */
[----:B0-----:R0:W-:Y:S02]  /*3f10*/  STG.E desc[UR36][R16.64], R9 ;  /* 0x0000000910007986 */ /* 0x0011e4000c101924 */
.L_x_9773:
[----:B01234-:R-:W-:-:S05]  /*3f20*/  LEA R17, R18, R19, 0x9 ;  /* 0x0000001312117211 */ /* 0x01ffca00078e48ff */
[----:B------:R-:W-:-:S07]  /*3f30*/  VIADD R17, R17, 0x80 ;  /* 0x0000008011117836 */ /* 0x000fce0000000000 */
.L_x_9719:
[----:B------:R-:W-:Y:S05]  /*3f40*/  BSYNC B6 ;  /* 0x0000000000067941 */ /* 0x000fea0003800000 */
.L_x_9718:
[----:B------:R-:W-:Y:S01]  /*3f50*/  ULDC UR4, c[0x0][0x210] ;  /* 0x0000840000047ab9 */ /* 0x000fe20000000800 */
[----:B------:R-:W-:Y:S01]  /*3f60*/  BSSY B6, `(.L_x_9802) ;  /* 0x00003ef000067945 */ /* 0x000fe20003800000 */
[----:B------:R-:W-:-:S13]  /*3f70*/  ISETP.GE.AND P0, PT, R17, UR4, PT ;  /* 0x0000000411007c0c */ /* 0x000fda000bf06270 */
[----:B------:R-:W-:Y:S05]  /*3f80*/  @P0 BRA `(.L_x_9803) ;  /* 0x0000003c00b00947 */ /* 0x000fea0003800000 */
        /* <DEDUP_REMOVED lines=303> */
.L_x_9804:
        /* <DEDUP_REMOVED lines=22> */
.L_x_9808:
[----:B------:R-:W2:Y:S01]  /*53e0*/  LDG.E.U8 R2, desc[UR36][R2.64] ;  /* 0x0000002402027981 */ /* 0x000ea2000c1e1100 */
[----:B------:R-:W-:Y:S01]  /*53f0*/  CS2R R14, SRZ ;  /* 0x00000000000e7805 */ /* 0x000fe2000001ff00 */
[----:B--2---:R0:W1:Y:S01]  /*5400*/  I2F.F64.U16 R12, R2 ;  /* 0x00000002000c7312 */ /* 0x0040620000101800 */
[----:B------:R-:W-:Y:S05]  /*5410*/  BRA `(.L_x_9810) ;  /* 0x0000000c00c87947 */ /* 0x000fea0003800000 */
.L_x_9807:
        /* <DEDUP_REMOVED lines=10> */
.L_x_9812:
[----:B------:R-:W2:Y:S01]  /*54c0*/  LDG.E R2, desc[UR36][R2.64] ;  /* 0x0000002402027981 */ /* 0x000ea2000c1e1900 */
[----:B------:R-:W-:Y:S01]  /*54d0*/  CS2R R14, SRZ ;  /* 0x00000000000e7805 */ /* 0x000fe2000001ff00 */
[----:B--2---:R0:W1:Y:S01]  /*54e0*/  I2F.F64 R12, R2 ;  /* 0x00000002000c7312 */ /* 0x0040620000201c00 */
[----:B------:R-:W-:Y:S05]  /*54f0*/  BRA `(.L_x_9810) ;  /* 0x0000000c00907947 */ /* 0x000fea0003800000 */
.L_x_9811:
[----:B------:R-:W2:Y:S01]  /*5500*/  LDG.E.U16 R2, desc[UR36][R2.64] ;  /* 0x0000002402027981 */ /* 0x000ea2000c1e1500 */
[----:B------:R-:W-:Y:S01]  /*5510*/  CS2R R14, SRZ ;  /* 0x00000000000e7805 */ /* 0x000fe2000001ff00 */
[----:B--2---:R0:W1:Y:S01]  /*5520*/  I2F.F64.S16 R12, R2 ;  /* 0x00000002000c7312 */ /* 0x0040620000101c00 */
[----:B------:R-:W-:Y:S05]  /*5530*/  BRA `(.L_x_9810) ;  /* 0x0000000c00807947 */ /* 0x000fea0003800000 */
.L_x_9806:
        /* <DEDUP_REMOVED lines=11> */
.L_x_9814:
[----:B------:R-:W2:Y:S01]  /*55f0*/  LDG.E.U16 R0, desc[UR36][R2.64] ;  /* 0x0000002402007981 */ /* 0x000ea2000c1e1500 */
[----:B------:R-:W-:Y:S01]  /*5600*/  CS2R R14, SRZ ;  /* 0x00000000000e7805 */ /* 0x000fe2000001ff00 */
[----:B--2---:R-:W-:-:S05]  /*5610*/  HADD2.F32 R0, -RZ, R0.H0_H0 ;  /* 0x20000000ff007230 */ /* 0x004fca0000004100 */
[----:B------:R-:W-:-:S04]  /*5620*/  FMUL.FTZ R0, R0, 1 ;  /* 0x3f80000000007820 */ /* 0x000fc80000410000 */
[----:B------:R0:W1:Y:S01]  /*5630*/  F2F.F64.F32 R12, R0 ;  /* 0x00000000000c7310 */ /* 0x0000620000201800 */
[----:B------:R-:W-:Y:S05]  /*5640*/  BRA `(.L_x_9810) ;  /* 0x0000000c003c7947 */ /* 0x000fea0003800000 */
.L_x_9813:
        /* <DEDUP_REMOVED lines=12> */
.L_x_9816:
        /* <DEDUP_REMOVED lines=8> */
.L_x_9815:
[----:B------:R0:W5:Y:S01]  /*5790*/  LDG.E.64 R12, desc[UR36][R2.64] ;  /* 0x00000024020c7981 */ /* 0x000162000c1e1b00 */
[----:B------:R-:W-:Y:S01]  /*57a0*/  CS2R R14, SRZ ;  /* 0x00000000000e7805 */ /* 0x000fe2000001ff00 */
[----:B------:R-:W-:Y:S06]  /*57b0*/  BRA `(.L_x_9810) ;  /* 0x0000000800e07947 */ /* 0x000fec0003800000 */
.L_x_9805:
        /* <DEDUP_REMOVED lines=14> */
.L_x_9819:
[----:B------:R0:W5:Y:S01]  /*58a0*/  LDG.E.128 R12, desc[UR36][R2.64] ;  /* 0x00000024020c7981 */ /* 0x000162000c1e1d00 */
[----:B------:R-:W-:Y:S05]  /*58b0*/  BRA `(.L_x_9810) ;  /* 0x0000000800a07947 */ /* 0x000fea0003800000 */
.L_x_9818:
        /* <DEDUP_REMOVED lines=29> */
.L_x_9821:
        /* <DEDUP_REMOVED lines=16> */
.L_x_9820:
[----:B------:R-:W2:Y:S01]  /*5b90*/  LDG.E.U16 R0, desc[UR36][R2.64] ;  /* 0x0000002402007981 */ /* 0x000ea2000c1e1500 */
[----:B------:R-:W-:Y:S01]  /*5ba0*/  CS2R R14, SRZ ;  /* 0x00000000000e7805 */ /* 0x000fe2000001ff00 */
[----:B--2---:R-:W-:-:S04]  /*5bb0*/  IMAD.U32 R0, R0, 0x10000, RZ ;  /* 0x0001000000007824 */ /* 0x004fc800078e00ff */
[----:B------:R-:W-:-:S04]  /*5bc0*/  FMUL.FTZ R0, R0, 1 ;  /* 0x3f80000000007820 */ /* 0x000fc80000410000 */
[----:B------:R0:W1:Y:S01]  /*5bd0*/  F2F.F64.F32 R12, R0 ;  /* 0x00000000000c7310 */ /* 0x0000620000201800 */
[----:B------:R-:W-:Y:S05]  /*5be0*/  BRA `(.L_x_9810) ;  /* 0x0000000400d47947 */ /* 0x000fea0003800000 */
.L_x_9817:
        /* <DEDUP_REMOVED lines=12> */
.L_x_9824:
        /* <DEDUP_REMOVED lines=21> */
.L_x_9828:
[----:B------:R-:W-:Y:S05]  /*5e00*/  BSYNC B1 ;  /* 0x0000000000017941 */ /* 0x000fea0003800000 */
.L_x_9827:
[----:B------:R-:W-:Y:S01]  /*5e10*/  LEA R3, R0, 0x3b800000, 0x17 ;  /* 0x3b80000000037811 */ /* 0x000fe200078eb8ff */
[----:B------:R-:W-:-:S05]  /*5e20*/  IMAD.SHL.U32 R0, R2, 0x100000, RZ ;  /* 0x0010000002007824 */ /* 0x000fca00078e00ff */
[----:B------:R-:W-:-:S07]  /*5e30*/  LOP3.LUT R0, R3, R0, R4, 0xfe, !PT ;  /* 0x0000000003007212 */ /* 0x000fce00078efe04 */
.L_x_9826:
[----:B------:R-:W-:Y:S05]  /*5e40*/  BSYNC B0 ;  /* 0x0000000000007941 */ /* 0x000fea0003800000 */
.L_x_9825:
[----:B------:R-:W-:Y:S01]  /*5e50*/  FMUL.FTZ R0, R0, 1 ;  /* 0x3f80000000007820 */ /* 0x000fe20000410000 */
[----:B------:R-:W-:-:S03]  /*5e60*/  CS2R R14, SRZ ;  /* 0x00000000000e7805 */ /* 0x000fc6000001ff00 */
[----:B------:R0:W1:Y:S01]  /*5e70*/  F2F.F64.F32 R12, R0 ;  /* 0x00000000000c7310 */ /* 0x0000620000201800 */
[----:B------:R-:W-:Y:S05]  /*5e80*/  BRA `(.L_x_9810) ;  /* 0x00000004002c7947 */ /* 0x000fea0003800000 */
.L_x_9823:
        /* <DEDUP_REMOVED lines=21> */
.L_x_9832:
[----:B------:R-:W-:Y:S05]  /*5fe0*/  BSYNC B1 ;  /* 0x0000000000017941 */ /* 0x000fea0003800000 */
.L_x_9831:
[----:B------:R-:W-:Y:S01]  /*5ff0*/  LEA R3, R0, 0x37800000, 0x17 ;  /* 0x3780000000037811 */ /* 0x000fe200078eb8ff */
[----:B------:R-:W-:-:S05]  /*6000*/  IMAD.SHL.U32 R0, R2, 0x200000, RZ ;  /* 0x0020000002007824 */ /* 0x000fca00078e00ff */
[----:B------:R-:W-:-:S07]  /*6010*/  LOP3.LUT R0, R3, R0, R4, 0xfe, !PT ;  /* 0x0000000003007212 */ /* 0x000fce00078efe04 */
.L_x_9830:
[----:B------:R-:W-:Y:S05]  /*6020*/  BSYNC B0 ;  /* 0x0000000000007941 */ /* 0x000fea0003800000 */
.L_x_9829:
[----:B------:R-:W-:Y:S01]  /*6030*/  FMUL.FTZ R0, R0, 1 ;  /* 0x3f80000000007820 */ /* 0x000fe20000410000 */
[----:B------:R-:W-:-:S03]  /*6040*/  CS2R R14, SRZ ;  /* 0x00000000000e7805 */ /* 0x000fc6000001ff00 */
[----:B------:R0:W1:Y:S01]  /*6050*/  F2F.F64.F32 R12, R0 ;  /* 0x00000000000c7310 */ /* 0x0000620000201800 */
[----:B------:R-:W-:Y:S05]  /*6060*/  BRA `(.L_x_9810) ;  /* 0x0000000000b47947 */ /* 0x000fea0003800000 */
.L_x_9822:
        /* <DEDUP_REMOVED lines=14> */
.L_x_9836:
[----:B------:R-:W-:Y:S05]  /*6150*/  BSYNC B0 ;  /* 0x0000000000007941 */ /* 0x000fea0003800000 */
.L_x_9835:
[----:B------:R-:W-:Y:S01]  /*6160*/  FMUL.FTZ R0, R0, 1 ;  /* 0x3f80000000007820 */ /* 0x000fe20000410000 */
[----:B------:R-:W-:-:S03]  /*6170*/  CS2R R14, SRZ ;  /* 0x00000000000e7805 */ /* 0x000fc6000001ff00 */
[----:B------:R0:W1:Y:S01]  /*6180*/  F2F.F64.F32 R12, R0 ;  /* 0x00000000000c7310 */ /* 0x0000620000201800 */
[----:B------:R-:W-:Y:S05]  /*6190*/  BRA `(.L_x_9810) ;  /* 0x0000000000687947 */ /* 0x000fea0003800000 */
.L_x_9809:
        /* <DEDUP_REMOVED lines=16> */
.L_x_9837:
[----:B------:R-:W-:Y:S02]  /*62a0*/  CS2R R12, SRZ ;  /* 0x00000000000c7805 */ /* 0x000fe4000001ff00 */
[----:B------:R-:W-:Y:S01]  /*62b0*/  CS2R R14, SRZ ;  /* 0x00000000000e7805 */ /* 0x000fe2000001ff00 */
[----:B------:R-:W-:Y:S06]  /*62c0*/  BRA `(.L_x_9810) ;  /* 0x00000000001c7947 */ /* 0x000fec0003800000 */
.L_x_9834:
[----:B------:R-:W2:Y:S01]  /*62d0*/  LDG.E.64 R12, desc[UR36][R2.64] ;  /* 0x00000024020c7981 */ /* 0x000ea2000c1e1b00 */
[----:B------:R-:W-:Y:S01]  /*62e0*/  CS2R R14, SRZ ;  /* 0x00000000000e7805 */ /* 0x000fe2000001ff00 */
[----:B--2---:R-:W2:Y:S01]  /*62f0*/  I2F.F64.U64 R12, R12 ;  /* 0x0000000c000c7312 */ /* 0x004ea20000301800 */
[----:B------:R-:W-:Y:S05]  /*6300*/  BRA `(.L_x_9810) ;  /* 0x00000000000c7947 */ /* 0x000fea0003800000 */
.L_x_9833:
[----:B------:R-:W2:Y:S01]  /*6310*/  LDG.E R2, desc[UR36][R2.64] ;  /* 0x0000002402027981 */ /* 0x000ea2000c1e1900 */
[----:B------:R-:W-:Y:S01]  /*6320*/  CS2R R14, SRZ ;  /* 0x00000000000e7805 */ /* 0x000fe2000001ff00 */
[----:B--2---:R3:W4:Y:S06]  /*6330*/  I2F.F64.U32 R12, R2 ;  /* 0x00000002000c7312 */ /* 0x00472c0000201800 */
.L_x_9810:
[----:B012-45:R-:W-:Y:S01]  /*6340*/  DSETP.GTU.AND P1, PT, |R12|, +INF , PT ;  /* 0x7ff000000c00742a */ /* 0x037fe20003f2c200 */
[----:B------:R-:W-:Y:S01]  /*6350*/  IMAD.MOV.U32 R0, RZ, RZ, 0x1 ;  /* 0x00000001ff007424 */ /* 0x000fe200078e00ff */
        /* <DEDUP_REMOVED lines=12> */
[----:B------:R-:W-:Y:S01]  /*6420*/  IMAD.MOV.U32 R11, RZ, RZ, 0x7ff80000 ;  /* 0x7ff80000ff0b7424 */ /* 0x000fe200078e00ff */
[----:B------:R-:W-:-:S11]  /*6430*/  MOV R10, 0x0 ;  /* 0x00000000000a7802 */ /* 0x000fd60000000f00 */
        /* <DEDUP_REMOVED lines=20> */
[----:B---3--:R-:W-:Y:S01]  /*6580*/  IMAD.MOV.U32 R2, RZ, RZ, 0x1 ;  /* 0x00000001ff027424 */ /* 0x008fe200078e00ff */
        /* <DEDUP_REMOVED lines=21> */
.L_x_9843:
[----:B------:R-:W-:Y:S05]  /*66e0*/  BSYNC B2 ;  /* 0x0000000000027941 */ /* 0x000fea0003800000 */
.L_x_9842:
        /* <DEDUP_REMOVED lines=17> */
.L_x_9845:
[----:B------:R-:W-:Y:S05]  /*6800*/  BSYNC B2 ;  /* 0x0000000000027941 */ /* 0x000fea0003800000 */
.L_x_9844:
[----:B------:R-:W-:Y:S02]  /*6810*/  DFMA R8, RZ, R2, 1 ;  /* 0x3ff00000ff08742b */ /* 0x000fe40000000002 */
[----:B------:R-:W-:-:S06]  /*6820*/  DADD R2, RZ, -R2 ;  /* 0x00000000ff027229 */ /* 0x000fcc0000000802 */
[-C--:B------:R-:W-:Y:S02]  /*6830*/  DMUL R8, R8, R6.reuse ;  /* 0x0000000608087228 */ /* 0x080fe40000000000 */
[----:B------:R-:W-:Y:S01]  /*6840*/  DMUL R10, R2, R6 ;  /* 0x00000006020a7228 */ /* 0x000fe20000000000 */
[----:B------:R-:W-:Y:S10]  /*6850*/  BRA `(.L_x_9839) ;  /* 0x0000000400187947 */ /* 0x000ff40003800000 */
.L_x_9841:
[----:B------:R-:W0:Y:S01]  /*6860*/  MUFU.RCP64H R3, R7 ;  /* 0x0000000700037308 */ /* 0x000e220000001800 */
[----:B---3--:R-:W-:Y:S01]  /*6870*/  VIADD R2, R7, 0x300402 ;  /* 0x0030040207027836 */ /* 0x008fe20000000000 */
        /* <DEDUP_REMOVED lines=16> */
.L_x_9847:
[----:B------:R-:W-:Y:S05]  /*6980*/  BSYNC B2 ;  /* 0x0000000000027941 */ /* 0x000fea0003800000 */
.L_x_9846:
[----:B------:R-:W-:Y:S01]  /*6990*/  DADD R6, -RZ, |R14| ;  /* 0x00000000ff067229 */ /* 0x000fe2000000050e */
[----:B------:R-:W-:Y:S02]  /*69a0*/  CS2R R10, SRZ ;  /* 0x00000000000a7805 */ /* 0x000fe4000001ff00 */
[----:B------:R-:W-:-:S08]  /*69b0*/  MOV R0, 0x69d0 ;  /* 0x000069d000007802 */ /* 0x000fd00000000f00 */
[----:B------:R-:W-:Y:S05]  /*69c0*/  CALL.REL.NOINC `($__internal_8_$__cuda_sm20_div_rn_f64_full) ;  /* 0x0000009400387944 */ /* 0x000fea0003c00000 */
[----:B------:R-:W-:Y:S05]  /*69d0*/  BRA `(.L_x_9839) ;  /* 0x0000000000b87947 */ /* 0x000fea0003800000 */
.L_x_9840:
        /* <DEDUP_REMOVED lines=23> */
.L_x_9849:
[----:B------:R-:W-:Y:S05]  /*6b50*/  BSYNC B2 ;  /* 0x0000000000027941 */ /* 0x000fea0003800000 */
.L_x_9848:
        /* <DEDUP_REMOVED lines=17> */
.L_x_9851:
[----:B------:R-:W-:Y:S05]  /*6c70*/  BSYNC B2 ;  /* 0x0000000000027941 */ /* 0x000fea0003800000 */
.L_x_9850:
[----:B------:R-:W-:Y:S02]  /*6c80*/  DADD R8, RZ, R2 ;  /* 0x00000000ff087229 */ /* 0x000fe40000000002 */
[----:B------:R-:W-:-:S06]  /*6c90*/  DFMA R2, RZ, R2, -1 ;  /* 0xbff00000ff02742b */ /* 0x000fcc0000000002 */
[-C--:B------:R-:W-:Y:S02]  /*6ca0*/  DMUL R8, R8, R6.reuse ;  /* 0x0000000608087228 */ /* 0x080fe40000000000 */
[----:B------:R-:W-:-:S11]  /*6cb0*/  DMUL R10, R2, R6 ;  /* 0x00000006020a7228 */ /* 0x000fd60000000000 */
.L_x_9839:
[----:B------:R-:W-:Y:S05]  /*6cc0*/  BSYNC B1 ;  /* 0x0000000000017941 */ /* 0x000fea0003800000 */
.L_x_9838:
[----:B---3--:R-:W0:Y:S02]  /*6cd0*/  LDC.U8 R2, c[0x0][0x421] ;  /* 0x00010840ff027b82 */ /* 0x008e240000000000 */
        /* <DEDUP_REMOVED lines=14> */
.L_x_9855:
[----:B------:R-:W0:Y:S02]  /*6dc0*/  F2I.S64.F64.TRUNC R8, R8 ;  /* 0x0000000800087311 */ /* 0x000e24000030d900 */
[----:B0-----:R-:W-:-:S05]  /*6dd0*/  IMAD.MOV.U32 R3, RZ, RZ, R8 ;  /* 0x000000ffff037224 */ /* 0x001fca00078e0008 */
[----:B------:R0:W-:Y:S01]  /*6de0*/  STG.E.U8 desc[UR36][R18.64], R3 ;  /* 0x0000000312007986 */ /* 0x0001e2000c101124 */
[----:B------:R-:W-:Y:S05]  /*6df0*/  BRA `(.L_x_9857) ;  /* 0x0000001000107947 */ /* 0x000fea0003800000 */
.L_x_9854:
        /* <DEDUP_REMOVED lines=9> */
.L_x_9859:
[----:B------:R-:W0:Y:S02]  /*6e90*/  F2I.F64.TRUNC R9, R8 ;  /* 0x0000000800097311 */ /* 0x000e24000030d100 */
[----:B0-----:R3:W-:Y:S01]  /*6ea0*/  STG.E desc[UR36][R18.64], R9 ;  /* 0x0000000912007986 */ /* 0x0017e2000c101924 */
[----:B------:R-:W-:Y:S05]  /*6eb0*/  BRA `(.L_x_9857) ;  /* 0x0000000c00e07947 */ /* 0x000fea0003800000 */
.L_x_9858:
[----:B------:R-:W0:Y:S02]  /*6ec0*/  F2I.F64.TRUNC R9, R8 ;  /* 0x0000000800097311 */ /* 0x000e24000030d100 */
[----:B0-----:R2:W-:Y:S01]  /*6ed0*/  STG.E.U16 desc[UR36][R18.64], R9 ;  /* 0x0000000912007986 */ /* 0x0015e2000c101524 */
[----:B------:R-:W-:Y:S05]  /*6ee0*/  BRA `(.L_x_9857) ;  /* 0x0000000c00d47947 */ /* 0x000fea0003800000 */
.L_x_9853:
        /* <DEDUP_REMOVED lines=13> */
.L_x_9861:
        /* <DEDUP_REMOVED lines=8> */
.L_x_9860:
        /* <DEDUP_REMOVED lines=16> */
.L_x_9863:
        /* <DEDUP_REMOVED lines=11> */
.L_x_9862:
[----:B------:R0:W-:Y:S01]  /*71f0*/  STG.E.64 desc[UR36][R18.64], R8 ;  /* 0x0000000812007986 */ /* 0x0001e2000c101b24 */
[----:B------:R-:W-:Y:S05]  /*7200*/  BRA `(.L_x_9857) ;  /* 0x0000000c000c7947 */ /* 0x000fea0003800000 */
.L_x_9852:
        /* <DEDUP_REMOVED lines=13> */
.L_x_9866:
[----:B------:R0:W-:Y:S01]  /*72e0*/  STG.E.128 desc[UR36][R18.64], R8 ;  /* 0x0000000812007986 */ /* 0x0001e2000c101d24 */
[----:B------:R-:W-:Y:S05]  /*72f0*/  BRA `(.L_x_9857) ;  /* 0x0000000800d07947 */ /* 0x000fea0003800000 */
.L_x_9865:
        /* <DEDUP_REMOVED lines=25> */
.L_x_9870:
[----:B------:R-:W-:Y:S05]  /*7490*/  BSYNC B0 ;  /* 0x0000000000007941 */ /* 0x000fea0003800000 */
.L_x_9869:
[----:B------:R-:W-:-:S05]  /*74a0*/  LOP3.LUT R3, R0, R3, RZ, 0xfc, !PT ;  /* 0x0000000300037212 */ /* 0x000fca00078efcff */
[----:B------:R0:W-:Y:S01]  /*74b0*/  STG.E.U8 desc[UR36][R18.64], R3 ;  /* 0x0000000312007986 */ /* 0x0001e2000c101124 */
[----:B------:R-:W-:Y:S05]  /*74c0*/  BRA `(.L_x_9857) ;  /* 0x00000008005c7947 */ /* 0x000fea0003800000 */
.L_x_9868:
        /* <DEDUP_REMOVED lines=17> */
.L_x_9872:
[----:B------:R-:W-:Y:S01]  /*75e0*/  IMAD.MOV.U32 R0, RZ, RZ, 0x7f ;  /* 0x0000007fff007424 */ /* 0x000fe200078e00ff */
[----:B------:R-:W-:-:S04]  /*75f0*/  ISETP.GT.U32.AND P0, PT, R2, 0x7f800000, PT ;  /* 0x7f8000000200780c */ /* 0x000fc80003f04070 */
[----:B------:R-:W-:-:S09]  /*7600*/  SEL R0, R0, 0x7c, P0 ;  /* 0x0000007c00007807 */ /* 0x000fd20000000000 */
.L_x_9873:
[----:B------:R-:W-:Y:S05]  /*7610*/  BSYNC B0 ;  /* 0x0000000000007941 */ /* 0x000fea0003800000 */
.L_x_9871:
[----:B------:R-:W-:-:S04]  /*7620*/  LOP3.LUT R2, R3, 0x80000000, RZ, 0xc0, !PT ;  /* 0x8000000003027812 */ /* 0x000fc800078ec0ff */
[----:B------:R-:W-:-:S04]  /*7630*/  SHF.R.U32.HI R3, RZ, 0x18, R2 ;  /* 0x00000018ff037819 */ /* 0x000fc80000011602 */
[----:B------:R-:W-:-:S05]  /*7640*/  LOP3.LUT R3, R0, R3, RZ, 0xfc, !PT ;  /* 0x0000000300037212 */ /* 0x000fca00078efcff */
[----:B------:R0:W-:Y:S01]  /*7650*/  STG.E.U8 desc[UR36][R18.64], R3 ;  /* 0x0000000312007986 */ /* 0x0001e2000c101124 */
[----:B------:R-:W-:Y:S05]  /*7660*/  BRA `(.L_x_9857) ;  /* 0x0000000400f47947 */ /* 0x000fea0003800000 */
.L_x_9867:
        /* <DEDUP_REMOVED lines=8> */
.L_x_9864:
        /* <DEDUP_REMOVED lines=11> */
.L_x_9876:
[----:B------:R-:W-:Y:S01]  /*77a0*/  UMOV UR4, 0xf0000000 ;  /* 0xf000000000047882 */ /* 0x000fe20000000000 */
[----:B------:R-:W-:Y:S01]  /*77b0*/  UMOV UR5, 0x380fffff ;  /* 0x380fffff00057882 */ /* 0x000fe20000000000 */
[----:B------:R0:W1:Y:S01]  /*77c0*/  F2F.F32.F64 R3, R8 ;  /* 0x0000000800037310 */ /* 0x0000620000301000 */
[----:B------:R-:W-:Y:S01]  /*77d0*/  DSETP.GEU.AND P0, PT, |R8|, UR4, PT ;  /* 0x0000000408007e2a */ /* 0x000fe2000bf0e200 */
[----:B------:R-:W-:Y:S01]  /*77e0*/  IMAD.MOV.U32 R0, RZ, RZ, 0x80 ;  /* 0x00000080ff007424 */ /* 0x000fe200078e00ff */
[----:B------:R-:W-:Y:S04]  /*77f0*/  BSSY B0, `(.L_x_9877) ;  /* 0x0000015000007945 */ /* 0x000fe80003800000 */
[----:B0-----:R-:W-:-:S08]  /*7800*/  PRMT R9, R0, 0x7610, R9 ;  /* 0x0000761000097816 */ /* 0x001fd00000000009 */
        /* <DEDUP_REMOVED lines=15> */
.L_x_9879:
[----:B------:R-:W-:-:S04]  /*7900*/  LOP3.LUT R2, R3, 0x80000000, RZ, 0xc0, !PT ;  /* 0x8000000003027812 */ /* 0x000fc800078ec0ff */
[----:B------:R-:W-:-:S04]  /*7910*/  SHF.R.U32.HI R3, RZ, 0x18, R2 ;  /* 0x00000018ff037819 */ /* 0x000fc80000011602 */
[----:B------:R-:W-:-:S04]  /*7920*/  LOP3.LUT R0, R0, R3, RZ, 0xfc, !PT ;  /* 0x0000000300007212 */ /* 0x000fc800078efcff */
[----:B------:R-:W-:-:S07]  /*7930*/  PRMT R9, R0, 0x7610, R9 ;  /* 0x0000761000097816 */ /* 0x000fce0000000009 */
.L_x_9878:
[----:B------:R-:W-:Y:S05]  /*7940*/  BSYNC B0 ;  /* 0x0000000000007941 */ /* 0x000fea0003800000 */
.L_x_9877:
[----:B------:R0:W-:Y:S01]  /*7950*/  STG.E.U8 desc[UR36][R18.64], R9 ;  /* 0x0000000912007986 */ /* 0x0001e2000c101124 */
[----:B------:R-:W-:Y:S05]  /*7960*/  BRA `(.L_x_9857) ;  /* 0x0000000400347947 */ /* 0x000fea0003800000 */
.L_x_9875:
        /* <DEDUP_REMOVED lines=22> */
.L_x_9882:
[----:B------:R-:W-:-:S04]  /*7ad0*/  LOP3.LUT R2, R3, 0x80000000, RZ, 0xc0, !PT ;  /* 0x8000000003027812 */ /* 0x000fc800078ec0ff */
[----:B------:R-:W-:-:S04]  /*7ae0*/  SHF.R.U32.HI R3, RZ, 0x18, R2 ;  /* 0x00000018ff037819 */ /* 0x000fc80000011602 */
[----:B------:R-:W-:-:S04]  /*7af0*/  LOP3.LUT R0, R0, R3, RZ, 0xfc, !PT ;  /* 0x0000000300007212 */ /* 0x000fc800078efcff */
[----:B------:R-:W-:-:S07]  /*7b00*/  PRMT R9, R0, 0x7610, R9 ;  /* 0x0000761000097816 */ /* 0x000fce0000000009 */
.L_x_9881:
[----:B------:R-:W-:Y:S05]  /*7b10*/  BSYNC B0 ;  /* 0x0000000000007941 */ /* 0x000fea0003800000 */
.L_x_9880:
[----:B------:R0:W-:Y:S01]  /*7b20*/  STG.E.U8 desc[UR36][R18.64], R9 ;  /* 0x0000000912007986 */ /* 0x0001e2000c101124 */
[----:B------:R-:W-:Y:S05]  /*7b30*/  BRA `(.L_x_9857) ;  /* 0x0000000000c07947 */ /* 0x000fea0003800000 */
.L_x_9874:
        /* <DEDUP_REMOVED lines=26> */
.L_x_9856:
        /* <DEDUP_REMOVED lines=16> */
.L_x_9885:
[----:B------:R-:W-:Y:S05]  /*7de0*/  BRA `(.L_x_9857) ;  /* 0x0000000000147947 */ /* 0x000fea0003800000 */
.L_x_9884:
[----:B------:R-:W0:Y:S02]  /*7df0*/  F2I.U64.F64.TRUNC R8, R8 ;  /* 0x0000000800087311 */ /* 0x000e24000030d800 */
[----:B0-----:R0:W-:Y:S01]  /*7e00*/  STG.E.64 desc[UR36][R18.64], R8 ;  /* 0x0000000812007986 */ /* 0x0011e2000c101b24 */
[----:B------:R-:W-:Y:S05]  /*7e10*/  BRA `(.L_x_9857) ;  /* 0x0000000000087947 */ /* 0x000fea0003800000 */
.L_x_9883:
[----:B------:R-:W0:Y:S02]  /*7e20*/  F2I.U32.F64.TRUNC R9, R8 ;  /* 0x0000000800097311 */ /* 0x000e24000030d000 */
[----:B0-----:R0:W-:Y:S02]  /*7e30*/  STG.E desc[UR36][R18.64], R9 ;  /* 0x0000000912007986 */ /* 0x0011e4000c101924 */
.L_x_9857:
[----:B------:R-:W-:-:S07]  /*7e40*/  VIADD R17, R17, 0x80 ;  /* 0x0000008011117836 */ /* 0x000fce0000000000 */
.L_x_9803:
[----:B------:R-:W-:Y:S05]  /*7e50*/  BSYNC B6 ;  /* 0x0000000000067941 */ /* 0x000fea0003800000 */
.L_x_9802:
[----:B------:R-:W-:Y:S01]  /*7e60*/  ULDC UR4, c[0x0][0x210] ;  /* 0x0000840000047ab9 */ /* 0x000fe20000000800 */
[----:B------:R-:W-:Y:S01]  /*7e70*/  BSSY B6, `(.L_x_9886) ;  /* 0x00003ef000067945 */ /* 0x000fe20003800000 */
[----:B------:R-:W-:-:S13]  /*7e80*/  ISETP.GE.AND P0, PT, R17, UR4, PT ;  /* 0x0000000411007c0c */ /* 0x000fda000bf06270 */
[----:B------:R-:W-:Y:S05]  /*7e90*/  @P0 BRA `(.L_x_9887) ;  /* 0x0000003c00b00947 */ /* 0x000fea0003800000 */
[----:B------:R-:W5:Y:S01]  /*7ea0*/  LDC R6, c[0x0][0x218] ;  /* 0x00008600ff067b82 */ /* 0x000f620000000800 */
[----:B0-----:R-:W-:Y:S02]  /*7eb0*/  IMAD.MOV.U32 R0, RZ, RZ, RZ ;  /* 0x000000ffff007224 */ /* 0x001fe400078e00ff */
[----:B-1234-:R-:W-:Y:S01]  /*7ec0*/  IMAD.MOV.U32 R18, RZ, RZ, RZ ;  /* 0x000000ffff127224 */ /* 0x01efe200078e00ff */
        /* <DEDUP_REMOVED lines=300> */
.L_x_9888:
        /* <DEDUP_REMOVED lines=22> */
.L_x_9892:
[----:B------:R-:W2:Y:S01]  /*92f0*/  LDG.E.U8 R2, desc[UR36][R2.64] ;  /* 0x0000002402027981 */ /* 0x000ea2000c1e1100 */
[----:B------:R-:W-:Y:S01]  /*9300*/  CS2R R14, SRZ ;  /* 0x00000000000e7805 */ /* 0x000fe2000001ff00 */
[----:B--2---:R0:W1:Y:S01]  /*9310*/  I2F.F64.U16 R12, R2 ;  /* 0x00000002000c7312 */ /* 0x0040620000101800 */
[----:B------:R-:W-:Y:S05]  /*9320*/  BRA `(.L_x_9894) ;  /* 0x0000000c00c87947 */ /* 0x000fea0003800000 */
.L_x_9891:
        /* <DEDUP_REMOVED lines=10> */
.L_x_9896:
[----:B------:R-:W2:Y:S01]  /*93d0*/  LDG.E R2, desc[UR36][R2.64] ;  /* 0x0000002402027981 */ /* 0x000ea2000c1e1900 */
[----:B------:R-:W-:Y:S01]  /*93e0*/  CS2R R14, SRZ ;  /* 0x00000000000e7805 */ /* 0x000fe2000001ff00 */
[----:B--2---:R0:W1:Y:S01]  /*93f0*/  I2F.F64 R12, R2 ;  /* 0x00000002000c7312 */ /* 0x0040620000201c00 */
[----:B------:R-:W-:Y:S05]  /*9400*/  BRA `(.L_x_9894) ;  /* 0x0000000c00907947 */ /* 0x000fea0003800000 */
.L_x_9895:
[----:B------:R-:W2:Y:S01]  /*9410*/  LDG.E.U16 R2, desc[UR36][R2.64] ;  /* 0x0000002402027981 */ /* 0x000ea2000c1e1500 */
[----:B------:R-:W-:Y:S01]  /*9420*/  CS2R R14, SRZ ;  /* 0x00000000000e7805 */ /* 0x000fe2000001ff00 */
[----:B--2---:R0:W1:Y:S01]  /*9430*/  I2F.F64.S16 R12, R2 ;  /* 0x00000002000c7312 */ /* 0x0040620000101c00 */
[----:B------:R-:W-:Y:S05]  /*9440*/  BRA `(.L_x_9894) ;  /* 0x0000000c00807947 */ /* 0x000fea0003800000 */
.L_x_9890:
        /* <DEDUP_REMOVED lines=11> */
.L_x_9898:
[----:B------:R-:W2:Y:S01]  /*9500*/  LDG.E.U16 R0, desc[UR36][R2.64] ;  /* 0x0000002402007981 */ /* 0x000ea2000c1e1500 */
[----:B------:R-:W-:Y:S01]  /*9510*/  CS2R R14, SRZ ;  /* 0x00000000000e7805 */ /* 0x000fe2000001ff00 */
[----:B--2---:R-:W-:-:S05]  /*9520*/  HADD2.F32 R0, -RZ, R0.H0_H0 ;  /* 0x20000000ff007230 */ /* 0x004fca0000004100 */
[----:B------:R-:W-:-:S04]  /*9530*/  FMUL.FTZ R0, R0, 1 ;  /* 0x3f80000000007820 */ /* 0x000fc80000410000 */
[----:B------:R0:W1:Y:S01]  /*9540*/  F2F.F64.F32 R12, R0 ;  /* 0x00000000000c7310 */ /* 0x0000620000201800 */
[----:B------:R-:W-:Y:S05]  /*9550*/  BRA `(.L_x_9894) ;  /* 0x0000000c003c7947 */ /* 0x000fea0003800000 */
.L_x_9897:
        /* <DEDUP_REMOVED lines=12> */
.L_x_9900:
        /* <DEDUP_REMOVED lines=8> */
.L_x_9899:
[----:B------:R0:W5:Y:S01]  /*96a0*/  LDG.E.64 R12, desc[UR36][R2.64] ;  /* 0x00000024020c7981 */ /* 0x000162000c1e1b00 */
[----:B------:R-:W-:Y:S01]  /*96b0*/  CS2R R14, SRZ ;  /* 0x00000000000e7805 */ /* 0x000fe2000001ff00 */
[----:B------:R-:W-:Y:S06]  /*96c0*/  BRA `(.L_x_9894) ;  /* 0x0000000800e07947 */ /* 0x000fec0003800000 */
.L_x_9889:
        /* <DEDUP_REMOVED lines=14> */
.L_x_9903:
[----:B------:R0:W5:Y:S01]  /*97b0*/  LDG.E.128 R12, desc[UR36][R2.64] ;  /* 0x00000024020c7981 */ /* 0x000162000c1e1d00 */
[----:B------:R-:W-:Y:S05]  /*97c0*/  BRA `(.L_x_9894) ;  /* 0x0000000800a07947 */ /* 0x000fea0003800000 */
.L_x_9902:
        /* <DEDUP_REMOVED lines=27> */
[----:B------:R2:W3:Y:S01]  /*9980*/  F2F.F64.F32 R12, R5 ;  /* 0x00000005000c7310 */ /* 0x0004e20000201800 */
[----:B------:R-:W-:Y:S05]  /*9990*/  BRA `(.L_x_9894) ;  /* 0x00000008002c7947 */ /* 0x000fea0003800000 */
.L_x_9905:
        /* <DEDUP_REMOVED lines=14> */
[----:B------:R4:W0:Y:S01]  /*9a80*/  F2F.F64.F32 R12, R4 ;  /* 0x00000004000c7310 */ /* 0x0008220000201800 */
[----:B------:R-:W-:Y:S05]  /*9a90*/  BRA `(.L_x_9894) ;  /* 0x0000000400ec7947 */ /* 0x000fea0003800000 */
.L_x_9904:
[----:B------:R-:W2:Y:S01]  /*9aa0*/  LDG.E.U16 R0, desc[UR36][R2.64] ;  /* 0x0000002402007981 */ /* 0x000ea2000c1e1500 */
[----:B------:R-:W-:Y:S01]  /*9ab0*/  CS2R R14, SRZ ;  /* 0x00000000000e7805 */ /* 0x000fe2000001ff00 */
[----:B--2---:R-:W-:-:S04]  /*9ac0*/  IMAD.U32 R0, R0, 0x10000, RZ ;  /* 0x0001000000007824 */ /* 0x004fc800078e00ff */
[----:B------:R-:W-:-:S04]  /*9ad0*/  FMUL.FTZ R0, R0, 1 ;  /* 0x3f80000000007820 */ /* 0x000fc80000410000 */
[----:B------:R0:W1:Y:S01]  /*9ae0*/  F2F.F64.F32 R12, R0 ;  /* 0x00000000000c7310 */ /* 0x0000620000201800 */
[----:B------:R-:W-:Y:S05]  /*9af0*/  BRA `(.L_x_9894) ;  /* 0x0000000400d47947 */ /* 0x000fea0003800000 */
.L_x_9901:
        /* <DEDUP_REMOVED lines=12> */
.L_x_9908:
        /* <DEDUP_REMOVED lines=21> */
.L_x_9912:
[----:B------:R-:W-:Y:S05]  /*9d10*/  BSYNC B1 ;  /* 0x0000000000017941 */ /* 0x000fea0003800000 */
.L_x_9911:
[----:B------:R-:W-:Y:S01]  /*9d20*/  LEA R3, R0, 0x3b800000, 0x17 ;  /* 0x3b80000000037811 */ /* 0x000fe200078eb8ff */
[----:B------:R-:W-:-:S05]  /*9d30*/  IMAD.SHL.U32 R0, R2, 0x100000, RZ ;  /* 0x0010000002007824 */ /* 0x000fca00078e00ff */
[----:B------:R-:W-:-:S07]  /*9d40*/  LOP3.LUT R0, R3, R0, R4, 0xfe, !PT ;  /* 0x0000000003007212 */ /* 0x000fce00078efe04 */
.L_x_9910:
[----:B------:R-:W-:Y:S05]  /*9d50*/  BSYNC B0 ;  /* 0x0000000000007941 */ /* 0x000fea0003800000 */
.L_x_9909:
[----:B------:R-:W-:Y:S01]  /*9d60*/  FMUL.FTZ R0, R0, 1 ;  /* 0x3f80000000007820 */ /* 0x000fe20000410000 */
[----:B------:R-:W-:-:S03]  /*9d70*/  CS2R R14, SRZ ;  /* 0x00000000000e7805 */ /* 0x000fc6000001ff00 */
[----:B------:R0:W1:Y:S01]  /*9d80*/  F2F.F64.F32 R12, R0 ;  /* 0x00000000000c7310 */ /* 0x0000620000201800 */
[----:B------:R-:W-:Y:S05]  /*9d90*/  BRA `(.L_x_9894) ;  /* 0x00000004002c7947 */ /* 0x000fea0003800000 */
.L_x_9907:
        /* <DEDUP_REMOVED lines=21> */
.L_x_9916:
[----:B------:R-:W-:Y:S05]  /*9ef0*/  BSYNC B1 ;  /* 0x0000000000017941 */ /* 0x000fea0003800000 */
.L_x_9915:
[----:B------:R-:W-:Y:S01]  /*9f00*/  LEA R3, R0, 0x37800000, 0x17 ;  /* 0x3780000000037811 */ /* 0x000fe200078eb8ff */
[----:B------:R-:W-:-:S05]  /*9f10*/  IMAD.SHL.U32 R0, R2, 0x200000, RZ ;  /* 0x0020000002007824 */ /* 0x000fca00078e00ff */
[----:B------:R-:W-:-:S07]  /*9f20*/  LOP3.LUT R0, R3, R0, R4, 0xfe, !PT ;  /* 0x0000000003007212 */ /* 0x000fce00078efe04 */
.L_x_9914:
[----:B------:R-:W-:Y:S05]  /*9f30*/  BSYNC B0 ;  /* 0x0000000000007941 */ /* 0x000fea0003800000 */
.L_x_9913:
[----:B------:R-:W-:Y:S01]  /*9f40*/  FMUL.FTZ R0, R0, 1 ;  /* 0x3f80000000007820 */ /* 0x000fe20000410000 */
[----:B------:R-:W-:-:S03]  /*9f50*/  CS2R R14, SRZ ;  /* 0x00000000000e7805 */ /* 0x000fc6000001ff00 */
[----:B------:R0:W1:Y:S01]  /*9f60*/  F2F.F64.F32 R12, R0 ;  /* 0x00000000000c7310 */ /* 0x0000620000201800 */
[----:B------:R-:W-:Y:S05]  /*9f70*/  BRA `(.L_x_9894) ;  /* 0x0000000000b47947 */ /* 0x000fea0003800000 */
.L_x_9906:
        /* <DEDUP_REMOVED lines=14> */
.L_x_9920:
[----:B------:R-:W-:Y:S05]  /*a060*/  BSYNC B0 ;  /* 0x0000000000007941 */ /* 0x000fea0003800000 */
.L_x_9919:
[----:B------:R-:W-:Y:S01]  /*a070*/  FMUL.FTZ R0, R0, 1 ;  /* 0x3f80000000007820 */ /* 0x000fe20000410000 */
[----:B------:R-:W-:-:S03]  /*a080*/  CS2R R14, SRZ ;  /* 0x00000000000e7805 */ /* 0x000fc6000001ff00 */
[----:B------:R0:W1:Y:S01]  /*a090*/  F2F.F64.F32 R12, R0 ;  /* 0x00000000000c7310 */ /* 0x0000620000201800 */
[----:B------:R-:W-:Y:S05]  /*a0a0*/  BRA `(.L_x_9894) ;  /* 0x0000000000687947 */ /* 0x000fea0003800000 */
.L_x_9893:
        /* <DEDUP_REMOVED lines=16> */
.L_x_9921:
[----:B------:R-:W-:Y:S02]  /*a1b0*/  CS2R R12, SRZ ;  /* 0x00000000000c7805 */ /* 0x000fe4000001ff00 */
[----:B------:R-:W-:Y:S01]  /*a1c0*/  CS2R R14, SRZ ;  /* 0x00000000000e7805 */ /* 0x000fe2000001ff00 */
[----:B------:R-:W-:Y:S06]  /*a1d0*/  BRA `(.L_x_9894) ;  /* 0x00000000001c7947 */ /* 0x000fec0003800000 */
.L_x_9918:
[----:B------:R-:W2:Y:S01]  /*a1e0*/  LDG.E.64 R12, desc[UR36][R2.64] ;  /* 0x00000024020c7981 */ /* 0x000ea2000c1e1b00 */
[----:B------:R-:W-:Y:S01]  /*a1f0*/  CS2R R14, SRZ ;  /* 0x00000000000e7805 */ /* 0x000fe2000001ff00 */
[----:B--2---:R-:W0:Y:S01]  /*a200*/  I2F.F64.U64 R12, R12 ;  /* 0x0000000c000c7312 */ /* 0x004e220000301800 */
[----:B------:R-:W-:Y:S05]  /*a210*/  BRA `(.L_x_9894) ;  /* 0x00000000000c7947 */ /* 0x000fea0003800000 */
.L_x_9917:
[----:B------:R-:W2:Y:S01]  /*a220*/  LDG.E R2, desc[UR36][R2.64] ;  /* 0x0000002402027981 */ /* 0x000ea2000c1e1900 */
[----:B------:R-:W-:Y:S01]  /*a230*/  CS2R R14, SRZ ;  /* 0x00000000000e7805 */ /* 0x000fe2000001ff00 */
[----:B--2---:R0:W1:Y:S06]  /*a240*/  I2F.F64.U32 R12, R2 ;  /* 0x00000002000c7312 */ /* 0x00406c0000201800 */
.L_x_9894:
[----:B0123-5:R-:W-:Y:S01]  /*a250*/  DSETP.GTU.AND P1, PT, |R12|, +INF , PT ;  /* 0x7ff000000c00742a */ /* 0x02ffe20003f2c200 */
[----:B------:R-:W-:Y:S01]  /*a260*/  IMAD.MOV.U32 R0, RZ, RZ, 0x1 ;  /* 0x00000001ff007424 */ /* 0x000fe200078e00ff */
[----:B------:R-:W-:Y:S01]  /*a270*/  BSSY B1, `(.L_x_9922) ;  /* 0x0000096000017945 */ /* 0x000fe20003800000 */
[----:B------:R-:W-:Y:S01]  /*a280*/  IMAD.MOV.U32 R8, RZ, RZ, 0x0 ;  /* 0x00000000ff087424 */ /* 0x000fe200078e00ff */
[----:B------:R-:W-:Y:S01]  /*a290*/  MOV R9, 0x7ff80000 ;  /* 0x7ff8000000097802 */ /* 0x000fe20000000f00 */
[----:B------:R-:W-:Y:S02]  /*a2a0*/  IMAD.MOV.U32 R10, RZ, RZ, 0x0 ;  /* 0x00000000ff0a7424 */ /* 0x000fe400078e00ff */
[----:B------:R-:W-:-:S07]  /*a2b0*/  IMAD.MOV.U32 R11, RZ, RZ, 0x7ff80000 ;  /* 0x7ff80000ff0b7424 */ /* 0x000fce00078e00ff */
        /* <DEDUP_REMOVED lines=28> */
[----:B------:R-:W4:Y:S01]  /*a480*/  MUFU.RCP64H R3, R13 ;  /* 0x0000000d00037308 */ /* 0x000f220000001800 */
[----:B------:R-:W-:Y:S01]  /*a490*/  IMAD.MOV.U32 R2, RZ, RZ, 0x1 ;  /* 0x00000001ff027424 */ /* 0x000fe200078e00ff */
[----:B------:R-:W-:Y:S01]  /*a4a0*/  FSETP.GEU.AND P1, PT, |R15|, 6.5827683646048100446e-37, PT ;  /* 0x036000000f00780b */ /* 0x000fe20003f2e200 */
[----:B------:R-:W-:Y:S04]  /*a4b0*/  BSSY B2, `(.L_x_9926) ;  /* 0x0000014000027945 */ /* 0x000fe80003800000 */
        /* <DEDUP_REMOVED lines=19> */
.L_x_9927:
[----:B------:R-:W-:Y:S05]  /*a5f0*/  BSYNC B2 ;  /* 0x0000000000027941 */ /* 0x000fea0003800000 */
.L_x_9926:
        /* <DEDUP_REMOVED lines=17> */
.L_x_9929:
[----:B------:R-:W-:Y:S05]  /*a710*/  BSYNC B2 ;  /* 0x0000000000027941 */ /* 0x000fea0003800000 */
.L_x_9928:
[----:B------:R-:W-:Y:S02]  /*a720*/  DFMA R8, RZ, R2, 1 ;  /* 0x3ff00000ff08742b */ /* 0x000fe40000000002 */
[----:B------:R-:W-:-:S06]  /*a730*/  DADD R2, RZ, -R2 ;  /* 0x00000000ff027229 */ /* 0x000fcc0000000802 */
[-C--:B------:R-:W-:Y:S02]  /*a740*/  DMUL R8, R8, R6.reuse ;  /* 0x0000000608087228 */ /* 0x080fe40000000000 */
[----:B------:R-:W-:Y:S01]  /*a750*/  DMUL R10, R2, R6 ;  /* 0x00000006020a7228 */ /* 0x000fe20000000000 */
[----:B------:R-:W-:Y:S10]  /*a760*/  BRA `(.L_x_9923) ;  /* 0x0000000400187947 */ /* 0x000ff40003800000 */
.L_x_9925:
[----:B------:R-:W4:Y:S01]  /*a770*/  MUFU.RCP64H R3, R7 ;  /* 0x0000000700037308 */ /* 0x000f220000001800 */
[----:B------:R-:W-:Y:S01]  /*a780*/  VIADD R2, R7, 0x300402 ;  /* 0x0030040207027836 */ /* 0x000fe20000000000 */
[----:B------:R-:W-:Y:S04]  /*a790*/  BSSY B2, `(.L_x_9930) ;  /* 0x0000010000027945 */ /* 0x000fe80003800000 */
[----:B------:R-:W-:Y:S01]  /*a7a0*/  FSETP.GEU.AND P0, PT, |R2|, 5.8789094863358348022e-39, PT ;  /* 0x004004020200780b */ /* 0x000fe20003f0e200 */
[----:B----4-:R-:W-:-:S08]  /*a7b0*/  DFMA R4, R2, -|R12|, 1 ;  /* 0x3ff000000204742b */ /* 0x010fd00000000c0c */
        /* <DEDUP_REMOVED lines=13> */
.L_x_9931:
[----:B------:R-:W-:Y:S05]  /*a890*/  BSYNC B2 ;  /* 0x0000000000027941 */ /* 0x000fea0003800000 */
.L_x_9930:
[----:B------:R-:W-:Y:S01]  /*a8a0*/  DADD R6, -RZ, |R14| ;  /* 0x00000000ff067229 */ /* 0x000fe2000000050e */
[----:B------:R-:W-:Y:S02]  /*a8b0*/  CS2R R10, SRZ ;  /* 0x00000000000a7805 */ /* 0x000fe4000001ff00 */
[----:B------:R-:W-:-:S08]  /*a8c0*/  MOV R0, 0xa8e0 ;  /* 0x0000a8e000007802 */ /* 0x000fd00000000f00 */
[----:B------:R-:W-:Y:S05]  /*a8d0*/  CALL.REL.NOINC `($__internal_8_$__cuda_sm20_div_rn_f64_full) ;  /* 0x0000005400747944 */ /* 0x000fea0003c00000 */
[----:B------:R-:W-:Y:S05]  /*a8e0*/  BRA `(.L_x_9923) ;  /* 0x0000000000b87947 */ /* 0x000fea0003800000 */
.L_x_9924:
        /* <DEDUP_REMOVED lines=23> */
.L_x_9933:
[----:B------:R-:W-:Y:S05]  /*aa60*/  BSYNC B2 ;  /* 0x0000000000027941 */ /* 0x000fea0003800000 */
.L_x_9932:
        /* <DEDUP_REMOVED lines=17> */
.L_x_9935:
[----:B------:R-:W-:Y:S05]  /*ab80*/  BSYNC B2 ;  /* 0x0000000000027941 */ /* 0x000fea0003800000 */
.L_x_9934:
[----:B------:R-:W-:Y:S02]  /*ab90*/  DADD R8, RZ, R2 ;  /* 0x00000000ff087229 */ /* 0x000fe40000000002 */
[----:B------:R-:W-:-:S06]  /*aba0*/  DFMA R2, RZ, R2, -1 ;  /* 0xbff00000ff02742b */ /* 0x000fcc0000000002 */
[-C--:B------:R-:W-:Y:S02]  /*abb0*/  DMUL R8, R8, R6.reuse ;  /* 0x0000000608087228 */ /* 0x080fe40000000000 */
[----:B------:R-:W-:-:S11]  /*abc0*/  DMUL R10, R2, R6 ;  /* 0x00000006020a7228 */ /* 0x000fd60000000000 */
.L_x_9923:
[----:B------:R-:W-:Y:S05]  /*abd0*/  BSYNC B1 ;  /* 0x0000000000017941 */ /* 0x000fea0003800000 */
.L_x_9922:
        /* <DEDUP_REMOVED lines=15> */
.L_x_9939:
[----:B------:R-:W0:Y:S02]  /*acd0*/  F2I.S64.F64.TRUNC R8, R8 ;  /* 0x0000000800087311 */ /* 0x000e24000030d900 */
[----:B0-----:R-:W-:-:S05]  /*ace0*/  IMAD.MOV.U32 R3, RZ, RZ, R8 ;  /* 0x000000ffff037224 */ /* 0x001fca00078e0008 */
[----:B------:R0:W-:Y:S01]  /*acf0*/  STG.E.U8 desc[UR36][R18.64], R3 ;  /* 0x0000000312007986 */ /* 0x0001e2000c101124 */
[----:B------:R-:W-:Y:S05]  /*ad00*/  BRA `(.L_x_9941) ;  /* 0x0000001000107947 */ /* 0x000fea0003800000 */
.L_x_9938:
        /* <DEDUP_REMOVED lines=9> */
.L_x_9943:
[----:B------:R-:W0:Y:S02]  /*ada0*/  F2I.F64.TRUNC R9, R8 ;  /* 0x0000000800097311 */ /* 0x000e24000030d100 */
[----:B0-----:R0:W-:Y:S01]  /*adb0*/  STG.E desc[UR36][R18.64], R9 ;  /* 0x0000000912007986 */ /* 0x0011e2000c101924 */
[----:B------:R-:W-:Y:S05]  /*adc0*/  BRA `(.L_x_9941) ;  /* 0x0000000c00e07947 */ /* 0x000fea0003800000 */
.L_x_9942:
[----:B------:R-:W0:Y:S02]  /*add0*/  F2I.F64.TRUNC R9, R8 ;  /* 0x0000000800097311 */ /* 0x000e24000030d100 */
[----:B0-----:R0:W-:Y:S01]  /*ade0*/  STG.E.U16 desc[UR36][R18.64], R9 ;  /* 0x0000000912007986 */ /* 0x0011e2000c101524 */
[----:B------:R-:W-:Y:S05]  /*adf0*/  BRA `(.L_x_9941) ;  /* 0x0000000c00d47947 */ /* 0x000fea0003800000 */
.L_x_9937:
        /* <DEDUP_REMOVED lines=13> */
.L_x_9945:
        /* <DEDUP_REMOVED lines=8> */
.L_x_9944:
        /* <DEDUP_REMOVED lines=16> */
.L_x_9947:
        /* <DEDUP_REMOVED lines=11> */
.L_x_9946:
[----:B------:R2:W-:Y:S01]  /*b100*/  STG.E.64 desc[UR36][R18.64], R8 ;  /* 0x0000000812007986 */ /* 0x0005e2000c101b24 */
[----:B------:R-:W-:Y:S05]  /*b110*/  BRA `(.L_x_9941) ;  /* 0x0000000c000c7947 */ /* 0x000fea0003800000 */
.L_x_9936:
        /* <DEDUP_REMOVED lines=13> */
.L_x_9950:
[----:B------:R0:W-:Y:S01]  /*b1f0*/  STG.E.128 desc[UR36][R18.64], R8 ;  /* 0x0000000812007986 */ /* 0x0001e2000c101d24 */
[----:B------:R-:W-:Y:S05]  /*b200*/  BRA `(.L_x_9941) ;  /* 0x0000000800d07947 */ /* 0x000fea0003800000 */
.L_x_9949:
        /* <DEDUP_REMOVED lines=25> */
.L_x_9954:
[----:B------:R-:W-:Y:S05]  /*b3a0*/  BSYNC B0 ;  /* 0x0000000000007941 */ /* 0x000fea0003800000 */
.L_x_9953:
[----:B------:R-:W-:-:S05]  /*b3b0*/  LOP3.LUT R3, R0, R3, RZ, 0xfc, !PT ;  /* 0x0000000300037212 */ /* 0x000fca00078efcff */
[----:B------:R0:W-:Y:S01]  /*b3c0*/  STG.E.U8 desc[UR36][R18.64], R3 ;  /* 0x0000000312007986 */ /* 0x0001e2000c101124 */
[----:B------:R-:W-:Y:S05]  /*b3d0*/  BRA `(.L_x_9941) ;  /* 0x00000008005c7947 */ /* 0x000fea0003800000 */
.L_x_9952:
        /* <DEDUP_REMOVED lines=17> */
.L_x_9956:
[----:B------:R-:W-:Y:S01]  /*b4f0*/  IMAD.MOV.U32 R0, RZ, RZ, 0x7f ;  /* 0x0000007fff007424 */ /* 0x000fe200078e00ff */
[----:B------:R-:W-:-:S04]  /*b500*/  ISETP.GT.U32.AND P0, PT, R2, 0x7f800000, PT ;  /* 0x7f8000000200780c */ /* 0x000fc80003f04070 */
[----:B------:R-:W-:-:S09]  /*b510*/  SEL R0, R0, 0x7c, P0 ;  /* 0x0000007c00007807 */ /* 0x000fd20000000000 */
.L_x_9957:
[----:B------:R-:W-:Y:S05]  /*b520*/  BSYNC B0 ;  /* 0x0000000000007941 */ /* 0x000fea0003800000 */
.L_x_9955:
[----:B------:R-:W-:-:S04]  /*b530*/  LOP3.LUT R2, R3, 0x80000000, RZ, 0xc0, !PT ;  /* 0x8000000003027812 */ /* 0x000fc800078ec0ff */
[----:B------:R-:W-:-:S04]  /*b540*/  SHF.R.U32.HI R3, RZ, 0x18, R2 ;  /* 0x00000018ff037819 */ /* 0x000fc80000011602 */
[----:B------:R-:W-:-:S05]  /*b550*/  LOP3.LUT R3, R0, R3, RZ, 0xfc, !PT ;  /* 0x0000000300037212 */ /* 0x000fca00078efcff */
[----:B------:R0:W-:Y:S01]  /*b560*/  STG.E.U8 desc[UR36][R18.64], R3 ;  /* 0x0000000312007986 */ /* 0x0001e2000c101124 */
[----:B------:R-:W-:Y:S05]  /*b570*/  BRA `(.L_x_9941) ;  /* 0x0000000400f47947 */ /* 0x000fea0003800000 */
.L_x_9951:
        /* <DEDUP_REMOVED lines=8> */
.L_x_9948:
        /* <DEDUP_REMOVED lines=11> */
.L_x_9960:
        /* <DEDUP_REMOVED lines=22> */
.L_x_9963:
[----:B------:R-:W-:-:S04]  /*b810*/  LOP3.LUT R2, R3, 0x80000000, RZ, 0xc0, !PT ;  /* 0x8000000003027812 */ /* 0x000fc800078ec0ff */
[----:B------:R-:W-:-:S04]  /*b820*/  SHF.R.U32.HI R3, RZ, 0x18, R2 ;  /* 0x00000018ff037819 */ /* 0x000fc80000011602 */
[----:B------:R-:W-:-:S04]  /*b830*/  LOP3.LUT R0, R0, R3, RZ, 0xfc, !PT ;  /* 0x0000000300007212 */ /* 0x000fc800078efcff */
[----:B------:R-:W-:-:S07]  /*b840*/  PRMT R9, R0, 0x7610, R9 ;  /* 0x0000761000097816 */ /* 0x000fce0000000009 */
.L_x_9962:
[----:B------:R-:W-:Y:S05]  /*b850*/  BSYNC B0 ;  /* 0x0000000000007941 */ /* 0x000fea0003800000 */
.L_x_9961:
[----:B------:R0:W-:Y:S01]  /*b860*/  STG.E.U8 desc[UR36][R18.64], R9 ;  /* 0x0000000912007986 */ /* 0x0001e2000c101124 */
[----:B------:R-:W-:Y:S05]  /*b870*/  BRA `(.L_x_9941) ;  /* 0x0000000400347947 */ /* 0x000fea0003800000 */
.L_x_9959:
        /* <DEDUP_REMOVED lines=22> */
.L_x_9966:
[----:B------:R-:W-:-:S04]  /*b9e0*/  LOP3.LUT R2, R3, 0x80000000, RZ, 0xc0, !PT ;  /* 0x8000000003027812 */ /* 0x000fc800078ec0ff */
[----:B------:R-:W-:-:S04]  /*b9f0*/  SHF.R.U32.HI R3, RZ, 0x18, R2 ;  /* 0x00000018ff037819 */ /* 0x000fc80000011602 */
[----:B------:R-:W-:-:S04]  /*ba00*/  LOP3.LUT R0, R0, R3, RZ, 0xfc, !PT ;  /* 0x0000000300007212 */ /* 0x000fc800078efcff */
[----:B------:R-:W-:-:S07]  /*ba10*/  PRMT R9, R0, 0x7610, R9 ;  /* 0x0000761000097816 */ /* 0x000fce0000000009 */
.L_x_9965:
[----:B------:R-:W-:Y:S05]  /*ba20*/  BSYNC B0 ;  /* 0x0000000000007941 */ /* 0x000fea0003800000 */
.L_x_9964:
[----:B------:R0:W-:Y:S01]  /*ba30*/  STG.E.U8 desc[UR36][R18.64], R9 ;  /* 0x0000000912007986 */ /* 0x0001e2000c101124 */
[----:B------:R-:W-:Y:S05]  /*ba40*/  BRA `(.L_x_9941) ;  /* 0x0000000000c07947 */ /* 0x000fea0003800000 */
.L_x_9958:
        /* <DEDUP_REMOVED lines=26> */
.L_x_9940:
[----:B------:R-:W-:Y:S01]  /*bbf0*/  MOV R0, 0x0 ;  /* 0x0000000000007802 */ /* 0x000fe20000000f00 */
[----:B------:R-:W-:Y:S01]  /*bc00*/  ULDC.64 UR4, c[0x4][0x148] ;  /* 0x0100520000047ab9 */ /* 0x000fe20000000a00 */
[----:B------:R-:W-:Y:S01]  /*bc10*/  ULDC.64 UR6, c[0x4][0x50] ;  /* 0x0100140000067ab9 */ /* 0x000fe20000000a00 */
[----:B----4-:R-:W-:Y:S01]  /*bc20*/  IMAD.U32 R4, RZ, RZ, UR4 ;  /* 0x00000004ff047e24 */ /* 0x010fe2000f8e00ff */
        /* <DEDUP_REMOVED lines=12> */
.L_x_9969:
[----:B------:R-:W-:Y:S05]  /*bcf0*/  BRA `(.L_x_9941) ;  /* 0x0000000000147947 */ /* 0x000fea0003800000 */
.L_x_9968:
[----:B------:R-:W0:Y:S02]  /*bd00*/  F2I.U64.F64.TRUNC R8, R8 ;  /* 0x0000000800087311 */ /* 0x000e24000030d800 */
[----:B0-----:R0:W-:Y:S01]  /*bd10*/  STG.E.64 desc[UR36][R18.64], R8 ;  /* 0x0000000812007986 */ /* 0x0011e2000c101b24 */
[----:B------:R-:W-:Y:S05]  /*bd20*/  BRA `(.L_x_9941) ;  /* 0x0000000000087947 */ /* 0x000fea0003800000 */
.L_x_9967:
[----:B------:R-:W0:Y:S02]  /*bd30*/  F2I.U32.F64.TRUNC R9, R8 ;  /* 0x0000000800097311 */ /* 0x000e24000030d000 */
[----:B0-----:R0:W-:Y:S02]  /*bd40*/  STG.E desc[UR36][R18.64], R9 ;  /* 0x0000000912007986 */ /* 0x0011e4000c101924 */
.L_x_9941:
[----:B------:R-:W-:-:S07]  /*bd50*/  VIADD R17, R17, 0x80 ;  /* 0x0000008011117836 */ /* 0x000fce0000000000 */
.L_x_9887:
[----:B------:R-:W-:Y:S05]  /*bd60*/  BSYNC B6 ;  /* 0x0000000000067941 */ /* 0x000fea0003800000 */
.L_x_9886:
[----:B------:R-:W-:Y:S02]  /*bd70*/  ULDC UR4, c[0x0][0x210] ;  /* 0x0000840000047ab9 */ /* 0x000fe40000000800 */
[----:B------:R-:W-:-:S13]  /*bd80*/  ISETP.GE.AND P0, PT, R17, UR4, PT ;  /* 0x0000000411007c0c */ /* 0x000fda000bf06270 */
[----:B------:R-:W-:Y:S05]  /*bd90*/  @P0 EXIT ;  /* 0x000000000000094d */ /* 0x000fea0003800000 */
[----:B------:R-:W5:Y:S01]  /*bda0*/  LDC R6, c[0x0][0x218] ;  /* 0x00008600ff067b82 */ /* 0x000f620000000800 */
[----:B01----:R-:W-:Y:S02]  /*bdb0*/  IMAD.MOV.U32 R0, RZ, RZ, RZ ;  /* 0x000000ffff007224 */ /* 0x003fe400078e00ff */
[----:B------:R-:W-:Y:S01]  /*bdc0*/  IMAD.MOV.U32 R16, RZ, RZ, RZ ;  /* 0x000000ffff107224 */ /* 0x000fe200078e00ff */
[----:B-----5:R-:W-:-:S13]  /*bdd0*/  ISETP.NE.AND P0, PT, R6, RZ, PT ;  /* 0x000000ff0600720c */ /* 0x020fda0003f05270 */
[----:B------:R-:W-:Y:S05]  /*bde0*/  @!P0 BRA `(.L_x_9970) ;  /* 0x0000001000a88947 */ /* 0x000fea0003800000 */
[----:B------:R-:W-:Y:S01]  /*bdf0*/  IMAD.MOV.U32 R16, RZ, RZ, RZ ;  /* 0x000000ffff107224 */ /* 0x000fe200078e00ff */
[----:B------:R-:W-:Y:S01]  /*be00*/  ULDC.64 UR4, c[0x0][0x220] ;  /* 0x0000880000047ab9 */ /* 0x000fe20000000a00 */
[----:B------:R-:W-:Y:S02]  /*be10*/  ISETP.NE.AND P0, PT, R6, 0x1, PT ;  /* 0x000000010600780c */ /* 0x000fe40003f05270 */
[----:B---3--:R-:W-:Y:S01]  /*be20*/  IMAD.HI.U32 R2, R17, UR4, R16 ;  /* 0x0000000411027c27 */ /* 0x008fe2000f8e0010 */
        /* <DEDUP_REMOVED lines=12> */
[----:B----4-:R-:W-:-:S05]  /*bef0*/  IMAD.HI.U32 R4, R3, UR7, R2 ;  /* 0x0000000703047c27 */ /* 0x010fca000f8e0002 */
        /* <DEDUP_REMOVED lines=281> */
.L_x_9970:
[----:B------:R-:W4:Y:S01]  /*d090*/  LDC.U8 R5, c[0x0][0x422] ;  /* 0x00010880ff057b82 */ /* 0x000f220000000000 */
[----:B------:R-:W-:Y:S01]  /*d0a0*/  ULDC.64 UR4, c[0x0][0x410] ;  /* 0x0001040000047ab9 */ /* 0x000fe20000000a00 */
[----:B------:R-:W-:Y:S01]  /*d0b0*/  ULDC.64 UR6, c[0x0][0x418] ;  /* 0x0001060000067ab9 */ /* 0x000fe20000000a00 */
[----:B------:R-:W-:Y:S02]  /*d0c0*/  IADD3 R16, P0, R16, UR4, RZ ;  /* 0x0000000410107c10 */ /* 0x000fe4000ff1e0ff */
[----:B---3--:R-:W-:-:S03]  /*d0d0*/  IADD3 R2, P1, R0, UR6, RZ ;  /* 0x0000000600027c10 */ /* 0x008fc6000ff3e0ff */
[----:B------:R-:W-:Y:S02]  /*d0e0*/  IMAD.X R17, RZ, RZ, UR5, P0 ;  /* 0x00000005ff117e24 */ /* 0x000fe400080e06ff */
[----:B------:R-:W-:Y:S01]  /*d0f0*/  IMAD.X R3, RZ, RZ, UR7, P1 ;  /* 0x00000007ff037e24 */ /* 0x000fe200088e06ff */
[----:B----4-:R-:W-:-:S04]  /*d100*/  PRMT R4, R5, 0x9910, RZ ;  /* 0x0000991005047816 */ /* 0x010fc800000000ff */
        /* <DEDUP_REMOVED lines=10> */
[----:B------:R-:W3:Y:S01]  /*d1b0*/  LDG.E.S8 R2, desc[UR36][R2.64] ;  /* 0x0000002402027981 */ /* 0x000ee2000c1e1300 */
[----:B------:R-:W-:Y:S01]  /*d1c0*/  CS2R R14, SRZ ;  /* 0x00000000000e7805 */ /* 0x000fe2000001ff00 */
[----:B---3--:R0:W1:Y:S01]  /*d1d0*/  I2F.F64.S16 R12, R2 ;  /* 0x00000002000c7312 */ /* 0x0080620000101c00 */
[----:B------:R-:W-:Y:S05]  /*d1e0*/  BRA `(.L_x_9976) ;  /* 0x0000000c00d87947 */ /* 0x000fea0003800000 */
.L_x_9974:
[----:B------:R-:W3:Y:S01]  /*d1f0*/  LDG.E.U8 R2, desc[UR36][R2.64] ;  /* 0x0000002402027981 */ /* 0x000ee2000c1e1100 */
[----:B------:R-:W-:Y:S01]  /*d200*/  CS2R R14, SRZ ;  /* 0x00000000000e7805 */ /* 0x000fe2000001ff00 */
[----:B---3--:R0:W1:Y:S01]  /*d210*/  I2F.F64.U16 R12, R2 ;  /* 0x00000002000c7312 */ /* 0x0080620000101800 */
[----:B------:R-:W-:Y:S05]  /*d220*/  BRA `(.L_x_9976) ;  /* 0x0000000c00c87947 */ /* 0x000fea0003800000 */
.L_x_9973:
[----:B------:R-:W-:-:S13]  /*d230*/  ISETP.NE.AND P0, PT, R4, 0x2, PT ;  /* 0x000000020400780c */ /* 0x000fda0003f05270 */
[----:B------:R-:W-:Y:S05]  /*d240*/  @!P0 BRA `(.L_x_9977) ;  /* 0x0000000000308947 */ /* 0x000fea0003800000 */
[----:B------:R-:W-:-:S13]  /*d250*/  ISETP.NE.AND P0, PT, R4, 0x3, PT ;  /* 0x000000030400780c */ /* 0x000fda0003f05270 */
[----:B------:R-:W-:Y:S05]  /*d260*/  @!P0 BRA `(.L_x_9978) ;  /* 0x0000000000188947 */ /* 0x000fea0003800000 */
[----:B------:R-:W-:-:S13]  /*d270*/  ISETP.NE.AND P0, PT, R4, 0x4, PT ;  /* 0x000000040400780c */ /* 0x000fda0003f05270 */
[----:B------:R-:W-:Y:S05]  /*d280*/  @P0 BRA `(.L_x_9975) ;  /* 0x0000000c00480947 */ /* 0x000fea0003800000 */
[----:B------:R-:W3:Y:S01]  /*d290*/  LDG.E.64 R12, desc[UR36][R2.64] ;  /* 0x00000024020c7981 */ /* 0x000ee2000c1e1b00 */
[----:B------:R-:W-:Y:S01]  /*d2a0*/  CS2R R14, SRZ ;  /* 0x00000000000e7805 */ /* 0x000fe2000001ff00 */
[----:B---3--:R-:W0:Y:S01]  /*d2b0*/  I2F.F64.S64 R12, R12 ;  /* 0x0000000c000c7312 */ /* 0x008e220000301c00 */
[----:B------:R-:W-:Y:S05]  /*d2c0*/  BRA `(.L_x_9976) ;  /* 0x0000000c00a07947 */ /* 0x000fea0003800000 */
.L_x_9978:
[----:B------:R-:W3:Y:S01]  /*d2d0*/  LDG.E R2, desc[UR36][R2.64] ;  /* 0x0000002402027981 */ /* 0x000ee2000c1e1900 */
[----:B------:R-:W-:Y:S01]  /*d2e0*/  CS2R R14, SRZ ;  /* 0x00000000000e7805 */ /* 0x000fe2000001ff00 */
[----:B---3--:R0:W1:Y:S01]  /*d2f0*/  I2F.F64 R12, R2 ;  /* 0x00000002000c7312 */ /* 0x0080620000201c00 */
[----:B------:R-:W-:Y:S05]  /*d300*/  BRA `(.L_x_9976) ;  /* 0x0000000c00907947 */ /* 0x000fea0003800000 */
.L_x_9977:
[----:B------:R-:W3:Y:S01]  /*d310*/  LDG.E.U16 R2, desc[UR36][R2.64] ;  /* 0x0000002402027981 */ /* 0x000ee2000c1e1500 */
[----:B------:R-:W-:Y:S01]  /*d320*/  CS2R R14, SRZ ;  /* 0x00000000000e7805 */ /* 0x000fe2000001ff00 */
[----:B---3--:R0:W1:Y:S01]  /*d330*/  I2F.F64.S16 R12, R2 ;  /* 0x00000002000c7312 */ /* 0x0080620000101c00 */
[----:B------:R-:W-:Y:S05]  /*d340*/  BRA `(.L_x_9976) ;  /* 0x0000000c00807947 */ /* 0x000fea0003800000 */
.L_x_9972:
[----:B------:R-:W-:-:S13]  /*d350*/  ISETP.GT.AND P0, PT, R4, 0x6, PT ;  /* 0x000000060400780c */ /* 0x000fda0003f04270 */
[----:B------:R-:W-:Y:S05]  /*d360*/  @P0 BRA `(.L_x_9979) ;  /* 0x00000000003c0947 */ /* 0x000fea0003800000 */
[----:B------:R-:W-:-:S13]  /*d370*/  ISETP.NE.AND P0, PT, R4, 0x5, PT ;  /* 0x000000050400780c */ /* 0x000fda0003f05270 */
[----:B------:R-:W-:Y:S05]  /*d380*/  @!P0 BRA `(.L_x_9980) ;  /* 0x00000000001c8947 */ /* 0x000fea0003800000 */
[----:B------:R-:W-:-:S13]  /*d390*/  ISETP.NE.AND P0, PT, R4, 0x6, PT ;  /* 0x000000060400780c */ /* 0x000fda0003f05270 */
[----:B------:R-:W-:Y:S05]  /*d3a0*/  @P0 BRA `(.L_x_9975) ;  /* 0x0000000c00000947 */ /* 0x000fea0003800000 */
[----:B------:R-:W3:Y:S01]  /*d3b0*/  LDG.E R12, desc[UR36][R2.64] ;  /* 0x00000024020c7981 */ /* 0x000ee2000c1e1900 */
[----:B------:R-:W-:Y:S01]  /*d3c0*/  CS2R R14, SRZ ;  /* 0x00000000000e7805 */ /* 0x000fe2000001ff00 */
[----:B---3--:R-:W-:-:S06]  /*d3d0*/  FMUL.FTZ R12, R12, 1 ;  /* 0x3f8000000c0c7820 */ /* 0x008fcc0000410000 */
[----:B------:R-:W3:Y:S01]  /*d3e0*/  F2F.F64.F32 R12, R12 ;  /* 0x0000000c000c7310 */ /* 0x000ee20000201800 */
[----:B------:R-:W-:Y:S05]  /*d3f0*/  BRA `(.L_x_9976) ;  /* 0x0000000c00547947 */ /* 0x000fea0003800000 */
.L_x_9980:
[----:B------:R-:W3:Y:S01]  /*d400*/  LDG.E.U16 R0, desc[UR36][R2.64] ;  /* 0x0000002402007981 */ /* 0x000ee2000c1e1500 */
[----:B------:R-:W-:Y:S01]  /*d410*/  CS2R R14, SRZ ;  /* 0x00000000000e7805 */ /* 0x000fe2000001ff00 */
[----:B---3--:R-:W-:-:S05]  /*d420*/  HADD2.F32 R0, -RZ, R0.H0_H0 ;  /* 0x20000000ff007230 */ /* 0x008fca0000004100 */
[----:B------:R-:W-:-:S04]  /*d430*/  FMUL.FTZ R0, R0, 1 ;  /* 0x3f80000000007820 */ /* 0x000fc80000410000 */
[----:B------:R0:W1:Y:S01]  /*d440*/  F2F.F64.F32 R12, R0 ;  /* 0x00000000000c7310 */ /* 0x0000620000201800 */
[----:B------:R-:W-:Y:S05]  /*d450*/  BRA `(.L_x_9976) ;  /* 0x0000000c003c7947 */ /* 0x000fea0003800000 */
.L_x_9979:
[----:B------:R-:W-:-:S13]  /*d460*/  ISETP.NE.AND P0, PT, R4, 0x7, PT ;  /* 0x000000070400780c */ /* 0x000fda0003f05270 */
[----:B------:R-:W-:Y:S05]  /*d470*/  @!P0 BRA `(.L_x_9981) ;  /* 0x0000000000488947 */ /* 0x000fea0003800000 */
[----:B------:R-:W-:-:S13]  /*d480*/  ISETP.NE.AND P0, PT, R4, 0x8, PT ;  /* 0x000000080400780c */ /* 0x000fda0003f05270 */
[----:B------:R-:W-:Y:S05]  /*d490*/  @!P0 BRA `(.L_x_9982) ;  /* 0x0000000000208947 */ /* 0x000fea0003800000 */
[----:B------:R-:W-:-:S13]  /*d4a0*/  ISETP.NE.AND P0, PT, R4, 0x9, PT ;  /* 0x000000090400780c */ /* 0x000fda0003f05270 */
[----:B------:R-:W-:Y:S05]  /*d4b0*/  @P0 BRA `(.L_x_9975) ;  /* 0x0000000800bc0947 */ /* 0x000fea0003800000 */
[----:B------:R-:W3:Y:S02]  /*d4c0*/  LDG.E.64 R2, desc[UR36][R2.64] ;  /* 0x0000002402027981 */ /* 0x000ee4000c1e1b00 */
[----:B---3--:R-:W-:Y:S01]  /*d4d0*/  FMUL.FTZ R14, R3, 1 ;  /* 0x3f800000030e7820 */ /* 0x008fe20000410000 */
[----:B------:R-:W-:-:S05]  /*d4e0*/  FMUL.FTZ R12, R2, 1 ;  /* 0x3f800000020c7820 */ /* 0x000fca0000410000 */
[----:B------:R-:W4:Y:S08]  /*d4f0*/  F2F.F64.F32 R14, R14 ;  /* 0x0000000e000e7310 */ /* 0x000f300000201800 */
[----:B------:R-:W0:Y:S01]  /*d500*/  F2F.F64.F32 R12, R12 ;  /* 0x0000000c000c7310 */ /* 0x000e220000201800 */
[----:B------:R-:W-:Y:S05]  /*d510*/  BRA `(.L_x_9976) ;  /* 0x0000000c000c7947 */ /* 0x000fea0003800000 */
.L_x_9982:
[----:B------:R-:W3:Y:S02]  /*d520*/  LDG.E R0, desc[UR36][R2.64] ;  /* 0x0000002402007981 */ /* 0x000ee4000c1e1900 */
[--C-:B---3--:R-:W-:Y:S02]  /*d530*/  HADD2.F32 R4, -RZ, R0.reuse.H1_H1 ;  /* 0x30000000ff047230 */ /* 0x108fe40000004100 */
[----:B------:R-:W-:-:S03]  /*d540*/  HADD2.F32 R0, -RZ, R0.H0_H0 ;  /* 0x20000000ff007230 */ /* 0x000fc60000004100 */
[----:B------:R-:W-:Y:S02]  /*d550*/  FMUL.FTZ R4, R4, 1 ;  /* 0x3f80000004047820 */ /* 0x000fe40000410000 */
[----:B------:R-:W-:Y:S02]  /*d560*/  FMUL.FTZ R0, R0, 1 ;  /* 0x3f80000000007820 */ /* 0x000fe40000410000 */
[----:B------:R0:W1:Y:S08]  /*d570*/  F2F.F64.F32 R14, R4 ;  /* 0x00000004000e7310 */ /* 0x0000700000201800 */
[----:B------:R0:W3:Y:S01]  /*d580*/  F2F.F64.F32 R12, R0 ;  /* 0x00000000000c7310 */ /* 0x0000e20000201800 */
[----:B------:R-:W-:Y:S05]  /*d590*/  BRA `(.L_x_9976) ;  /* 0x0000000800ec7947 */ /* 0x000fea0003800000 */
.L_x_9981:
[----:B------:R0:W5:Y:S01]  /*d5a0*/  LDG.E.64 R12, desc[UR36][R2.64] ;  /* 0x00000024020c7981 */ /* 0x000162000c1e1b00 */
[----:B------:R-:W-:Y:S01]  /*d5b0*/  CS2R R14, SRZ ;  /* 0x00000000000e7805 */ /* 0x000fe2000001ff00 */
[----:B------:R-:W-:Y:S06]  /*d5c0*/  BRA `(.L_x_9976) ;  /* 0x0000000800e07947 */ /* 0x000fec0003800000 */
.L_x_9971:
        /* <DEDUP_REMOVED lines=9> */
[----:B------:R-:W-:Y:S01]  /*d660*/  CS2R R14, SRZ ;  /* 0x00000000000e7805 */ /* 0x000fe2000001ff00 */
[----:B------:R-:W-:Y:S01]  /*d670*/  IMAD.MOV.U32 R12, RZ, RZ, RZ ;  /* 0x000000ffff0c7224 */ /* 0x000fe200078e00ff */
[----:B---3--:R-:W-:-:S04]  /*d680*/  ISETP.NE.AND P0, PT, R2, RZ, PT ;  /* 0x000000ff0200720c */ /* 0x008fc80003f05270 */
[----:B------:R-:W-:Y:S01]  /*d690*/  FSEL R13, RZ, 1.875, !P0 ;  /* 0x3ff00000ff0d7808 */ /* 0x000fe20004000000 */
[----:B------:R-:W-:Y:S08]  /*d6a0*/  BRA `(.L_x_9976) ;  /* 0x0000000800a87947 */ /* 0x000ff00003800000 */
.L_x_9985:
[----:B------:R0:W5:Y:S01]  /*d6b0*/  LDG.E.128 R12, desc[UR36][R2.64] ;  /* 0x00000024020c7981 */ /* 0x000162000c1e1d00 */
[----:B------:R-:W-:Y:S05]  /*d6c0*/  BRA `(.L_x_9976) ;  /* 0x0000000800a07947 */ /* 0x000fea0003800000 */
.L_x_9984:
[----:B------:R-:W-:-:S13]  /*d6d0*/  ISETP.NE.AND P0, PT, R4, 0xf, PT ;  /* 0x0000000f0400780c */ /* 0x000fda0003f05270 */
[----:B------:R-:W-:Y:S05]  /*d6e0*/  @!P0 BRA `(.L_x_9986) ;  /* 0x0000000000ac8947 */ /* 0x000fea0003800000 */
[----:B------:R-:W-:-:S13]  /*d6f0*/  ISETP.NE.AND P0, PT, R4, 0x17, PT ;  /* 0x000000170400780c */ /* 0x000fda0003f05270 */
[----:B------:R-:W-:Y:S05]  /*d700*/  @!P0 BRA `(.L_x_9987) ;  /* 0x0000000000648947 */ /* 0x000fea0003800000 */
[----:B------:R-:W-:-:S13]  /*d710*/  ISETP.NE.AND P0, PT, R4, 0x18, PT ;  /* 0x000000180400780c */ /* 0x000fda0003f05270 */
[----:B------:R-:W-:Y:S05]  /*d720*/  @P0 BRA `(.L_x_9975) ;  /* 0x0000000800200947 */ /* 0x000fea0003800000 */
[----:B------:R-:W3:Y:S01]  /*d730*/  LDG.E.U8 R0, desc[UR36][R2.64] ;  /* 0x0000002402007981 */ /* 0x000ee2000c1e1100 */
[----:B--2---:R-:W-:Y:S01]  /*d740*/  IMAD.MOV.U32 R8, RZ, RZ, -0x800000 ;  /* 0xff800000ff087424 */ /* 0x004fe200078e00ff */
[----:B------:R-:W-:Y:S01]  /*d750*/  CS2R R14, SRZ ;  /* 0x00000000000e7805 */ /* 0x000fe2000001ff00 */
        /* <DEDUP_REMOVED lines=20> */
.L_x_9987:
[----:B------:R-:W3:Y:S01]  /*d8a0*/  LDG.E.U8 R2, desc[UR36][R2.64] ;  /* 0x0000002402027981 */ /* 0x000ee2000c1e1100 */
[----:B------:R-:W-:Y:S01]  /*d8b0*/  CS2R R14, SRZ ;  /* 0x00000000000e7805 */ /* 0x000fe2000001ff00 */
        /* <DEDUP_REMOVED lines=14> */
.L_x_9986:
[----:B------:R-:W3:Y:S01]  /*d9a0*/  LDG.E.U16 R0, desc[UR36][R2.64] ;  /* 0x0000002402007981 */ /* 0x000ee2000c1e1500 */
[----:B------:R-:W-:Y:S01]  /*d9b0*/  CS2R R14, SRZ ;  /* 0x00000000000e7805 */ /* 0x000fe2000001ff00 */
[----:B---3--:R-:W-:-:S04]  /*d9c0*/  IMAD.U32 R0, R0, 0x10000, RZ ;  /* 0x0001000000007824 */ /* 0x008fc800078e00ff */
[----:B------:R-:W-:-:S04]  /*d9d0*/  FMUL.FTZ R0, R0, 1 ;  /* 0x3f80000000007820 */ /* 0x000fc80000410000 */
[----:B------:R0:W1:Y:S01]  /*d9e0*/  F2F.F64.F32 R12, R0 ;  /* 0x00000000000c7310 */ /* 0x0000620000201800 */
[----:B------:R-:W-:Y:S05]  /*d9f0*/  BRA `(.L_x_9976) ;  /* 0x0000000400d47947 */ /* 0x000fea0003800000 */
.L_x_9983:
        /* <DEDUP_REMOVED lines=8> */
[----:B------:R-:W3:Y:S01]  /*da80*/  LDG.E.U16 R2, desc[UR36][R2.64] ;  /* 0x0000002402027981 */ /* 0x000ee2000c1e1500 */
[----:B------:R-:W-:Y:S01]  /*da90*/  CS2R R14, SRZ ;  /* 0x00000000000e7805 */ /* 0x000fe2000001ff00 */
[----:B---3--:R0:W1:Y:S01]  /*daa0*/  I2F.F64.U16 R12, R2 ;  /* 0x00000002000c7312 */ /* 0x0080620000101800 */
[----:B------:R-:W-:Y:S05]  /*dab0*/  BRA `(.L_x_9976) ;  /* 0x0000000400a47947 */ /* 0x000fea0003800000 */
.L_x_9990:
        /* <DEDUP_REMOVED lines=21> */
.L_x_9994:
[----:B------:R-:W-:Y:S05]  /*dc10*/  BSYNC B1 ;  /* 0x0000000000017941 */ /* 0x000fea0003800000 */
.L_x_9993:
[----:B------:R-:W-:Y:S01]  /*dc20*/  LEA R3, R0, 0x3b800000, 0x17 ;  /* 0x3b80000000037811 */ /* 0x000fe200078eb8ff */
[----:B------:R-:W-:-:S05]  /*dc30*/  IMAD.SHL.U32 R0, R2, 0x100000, RZ ;  /* 0x0010000002007824 */ /* 0x000fca00078e00ff */
[----:B------:R-:W-:-:S07]  /*dc40*/  LOP3.LUT R0, R3, R0, R4, 0xfe, !PT ;  /* 0x0000000003007212 */ /* 0x000fce00078efe04 */
.L_x_9992:
[----:B------:R-:W-:Y:S05]  /*dc50*/  BSYNC B0 ;  /* 0x0000000000007941 */ /* 0x000fea0003800000 */
.L_x_9991:
[----:B------:R-:W-:Y:S01]  /*dc60*/  FMUL.FTZ R0, R0, 1 ;  /* 0x3f80000000007820 */ /* 0x000fe20000410000 */
[----:B------:R-:W-:-:S03]  /*dc70*/  CS2R R14, SRZ ;  /* 0x00000000000e7805 */ /* 0x000fc6000001ff00 */
[----:B------:R0:W1:Y:S01]  /*dc80*/  F2F.F64.F32 R12, R0 ;  /* 0x00000000000c7310 */ /* 0x0000620000201800 */
[----:B------:R-:W-:Y:S05]  /*dc90*/  BRA `(.L_x_9976) ;  /* 0x00000004002c7947 */ /* 0x000fea0003800000 */
.L_x_9989:
        /* <DEDUP_REMOVED lines=21> */
.L_x_9998:
[----:B------:R-:W-:Y:S05]  /*ddf0*/  BSYNC B1 ;  /* 0x0000000000017941 */ /* 0x000fea0003800000 */
.L_x_9997:
[----:B------:R-:W-:Y:S01]  /*de00*/  LEA R3, R0, 0x37800000, 0x17 ;  /* 0x3780000000037811 */ /* 0x000fe200078eb8ff */
[----:B------:R-:W-:-:S05]  /*de10*/  IMAD.SHL.U32 R0, R2, 0x200000, RZ ;  /* 0x0020000002007824 */ /* 0x000fca00078e00ff */
[----:B------:R-:W-:-:S07]  /*de20*/  LOP3.LUT R0, R3, R0, R4, 0xfe, !PT ;  /* 0x0000000003007212 */ /* 0x000fce00078efe04 */
.L_x_9996:
[----:B------:R-:W-:Y:S05]  /*de30*/  BSYNC B0 ;  /* 0x0000000000007941 */ /* 0x000fea0003800000 */
.L_x_9995:
[----:B------:R-:W-:Y:S01]  /*de40*/  FMUL.FTZ R0, R0, 1 ;  /* 0x3f80000000007820 */ /* 0x000fe20000410000 */
[----:B------:R-:W-:-:S03]  /*de50*/  CS2R R14, SRZ ;  /* 0x00000000000e7805 */ /* 0x000fc6000001ff00 */
[----:B------:R0:W1:Y:S01]  /*de60*/  F2F.F64.F32 R12, R0 ;  /* 0x00000000000c7310 */ /* 0x0000620000201800 */
[----:B------:R-:W-:Y:S05]  /*de70*/  BRA `(.L_x_9976) ;  /* 0x0000000000b47947 */ /* 0x000fea0003800000 */
.L_x_9988:
        /* <DEDUP_REMOVED lines=14> */
.L_x_10002:
[----:B------:R-:W-:Y:S05]  /*df60*/  BSYNC B0 ;  /* 0x0000000000007941 */ /* 0x000fea0003800000 */
.L_x_10001:
[----:B------:R-:W-:Y:S01]  /*df70*/  FMUL.FTZ R0, R0, 1 ;  /* 0x3f80000000007820 */ /* 0x000fe20000410000 */
[----:B------:R-:W-:-:S03]  /*df80*/  CS2R R14, SRZ ;  /* 0x00000000000e7805 */ /* 0x000fc6000001ff00 */
[----:B------:R0:W1:Y:S01]  /*df90*/  F2F.F64.F32 R12, R0 ;  /* 0x00000000000c7310 */ /* 0x0000620000201800 */
[----:B------:R-:W-:Y:S05]  /*dfa0*/  BRA `(.L_x_9976) ;  /* 0x0000000000687947 */ /* 0x000fea0003800000 */
.L_x_9975:
[----:B------:R-:W-:Y:S01]  /*dfb0*/  MOV R0, 0x0 ;  /* 0x0000000000007802 */ /* 0x000fe20000000f00 */
[----:B------:R-:W-:Y:S01]  /*dfc0*/  ULDC.64 UR4, c[0x4][0x148] ;  /* 0x0100520000047ab9 */ /* 0x000fe20000000a00 */
[----:B------:R-:W-:Y:S01]  /*dfd0*/  ULDC.64 UR6, c[0x4][0x48] ;  /* 0x0100120000067ab9 */ /* 0x000fe20000000a00 */
[----:B------:R-:W-:Y:S01]  /*dfe0*/  IMAD.U32 R4, RZ, RZ, UR4 ;  /* 0x00000004ff047e24 */ /* 0x000fe2000f8e00ff */
[----:B------:R0:W1:Y:S01]  /*dff0*/  LDC.64 R2, c[0x4][R0] ;  /* 0x0100000000027b82 */ /* 0x0000620000000a00 */
[----:B------:R-:W-:Y:S01]  /*e000*/  IMAD.U32 R5, RZ, RZ, UR5 ;  /* 0x00000005ff057e24 */ /* 0x000fe2000f8e00ff */
[----:B------:R-:W-:Y:S01]  /*e010*/  ULDC.64 UR4, c[0x4][0x150] ;  /* 0x0100540000047ab9 */ /* 0x000fe20000000a00 */
[----:B--2---:R-:W-:Y:S01]  /*e020*/  HFMA2.MMA R8, -RZ, RZ, 0, 4.64916229248046875e-06 ;  /* 0x0000004eff087435 */ /* 0x004fe200000001ff */
[----:B------:R-:W-:Y:S02]  /*e030*/  IMAD.U32 R6, RZ, RZ, UR4 ;  /* 0x00000004ff067e24 */ /* 0x000fe4000f8e00ff */
[----:B------:R-:W-:-:S02]  /*e040*/  IMAD.U32 R7, RZ, RZ, UR5 ;  /* 0x00000005ff077e24 */ /* 0x000fc4000f8e00ff */
[----:B------:R-:W-:Y:S02]  /*e050*/  IMAD.U32 R10, RZ, RZ, UR6 ;  /* 0x00000006ff0a7e24 */ /* 0x000fe4000f8e00ff */
[----:B------:R-:W-:Y:S02]  /*e060*/  IMAD.U32 R11, RZ, RZ, UR7 ;  /* 0x00000007ff0b7e24 */ /* 0x000fe4000f8e00ff */
[----:B------:R-:W-:Y:S02]  /*e070*/  IMAD.MOV.U32 R12, RZ, RZ, 0x1 ;  /* 0x00000001ff0c7424 */ /* 0x000fe400078e00ff */
[----:B0-----:R-:W-:-:S07]  /*e080*/  IMAD.MOV.U32 R13, RZ, RZ, RZ ;  /* 0x000000ffff0d7224 */ /* 0x001fce00078e00ff */
[----:B------:R-:W-:-:S07]  /*e090*/  LEPC R20, `(.L_x_10003) ;  /* 0x000000001014794e */ /* 0x000fce0000000000 */
[----:B-1----:R-:W-:Y:S05]  /*e0a0*/  CALL.ABS.NOINC R2 ;  /* 0x0000000002007343 */ /* 0x002fea0003c00000 */
.L_x_10003:
[----:B------:R-:W-:Y:S02]  /*e0b0*/  CS2R R12, SRZ ;  /* 0x00000000000c7805 */ /* 0x000fe4000001ff00 */
[----:B------:R-:W-:Y:S01]  /*e0c0*/  CS2R R14, SRZ ;  /* 0x00000000000e7805 */ /* 0x000fe2000001ff00 */
[----:B------:R-:W-:Y:S06]  /*e0d0*/  BRA `(.L_x_9976) ;  /* 0x00000000001c7947 */ /* 0x000fec0003800000 */
.L_x_10000:
[----:B------:R-:W3:Y:S01]  /*e0e0*/  LDG.E.64 R12, desc[UR36][R2.64] ;  /* 0x00000024020c7981 */ /* 0x000ee2000c1e1b00 */
[----:B------:R-:W-:Y:S01]  /*e0f0*/  CS2R R14, SRZ ;  /* 0x00000000000e7805 */ /* 0x000fe2000001ff00 */
[----:B---3--:R-:W0:Y:S01]  /*e100*/  I2F.F64.U64 R12, R12 ;  /* 0x0000000c000c7312 */ /* 0x008e220000301800 */
[----:B------:R-:W-:Y:S05]  /*e110*/  BRA `(.L_x_9976) ;  /* 0x00000000000c7947 */ /* 0x000fea0003800000 */
.L_x_9999:
[----:B------:R-:W3:Y:S01]  /*e120*/  LDG.E R2, desc[UR36][R2.64] ;  /* 0x0000002402027981 */ /* 0x000ee2000c1e1900 */
[----:B------:R-:W-:Y:S01]  /*e130*/  CS2R R14, SRZ ;  /* 0x00000000000e7805 */ /* 0x000fe2000001ff00 */
[----:B---3--:R0:W1:Y:S06]  /*e140*/  I2F.F64.U32 R12, R2 ;  /* 0x00000002000c7312 */ /* 0x00806c0000201800 */
.L_x_9976:
[----:B01-3-5:R-:W-:Y:S01]  /*e150*/  DSETP.GTU.AND P1, PT, |R12|, +INF , PT ;  /* 0x7ff000000c00742a */ /* 0x02bfe20003f2c200 */
[----:B------:R-:W-:Y:S01]  /*e160*/  IMAD.MOV.U32 R0, RZ, RZ, 0x1 ;  /* 0x00000001ff007424 */ /* 0x000fe200078e00ff */
[----:B------:R-:W-:Y:S01]  /*e170*/  BSSY B1, `(.L_x_10004) ;  /* 0x0000096000017945 */ /* 0x000fe20003800000 */
[----:B--2---:R-:W-:Y:S02]  /*e180*/  IMAD.MOV.U32 R8, RZ, RZ, 0x0 ;  /* 0x00000000ff087424 */ /* 0x004fe400078e00ff */
[----:B------:R-:W-:Y:S02]  /*e190*/  IMAD.MOV.U32 R9, RZ, RZ, 0x7ff80000 ;  /* 0x7ff80000ff097424 */ /* 0x000fe400078e00ff */
[----:B------:R-:W-:Y:S02]  /*e1a0*/  IMAD.MOV.U32 R10, RZ, RZ, 0x0 ;  /* 0x00000000ff0a7424 */ /* 0x000fe400078e00ff */
[----:B------:R-:W-:-:S05]  /*e1b0*/  IMAD.MOV.U32 R11, RZ, RZ, 0x7ff80000 ;  /* 0x7ff80000ff0b7424 */ /* 0x000fca00078e00ff */
[----:B----4-:R-:W-:-:S06]  /*e1c0*/  @!P1 DSETP.GTU.AND P0, PT, |R14|, +INF , PT ;  /* 0x7ff000000e00942a */ /* 0x010fcc0003f0c200 */
        /* <DEDUP_REMOVED lines=50> */
.L_x_10009:
[----:B------:R-:W-:Y:S05]  /*e4f0*/  BSYNC B2 ;  /* 0x0000000000027941 */ /* 0x000fea0003800000 */
.L_x_10008:
        /* <DEDUP_REMOVED lines=17> */
.L_x_10011:
[----:B------:R-:W-:Y:S05]  /*e610*/  BSYNC B2 ;  /* 0x0000000000027941 */ /* 0x000fea0003800000 */
.L_x_10010:
[----:B------:R-:W-:Y:S02]  /*e620*/  DFMA R8, RZ, R2, 1 ;  /* 0x3ff00000ff08742b */ /* 0x000fe40000000002 */
[----:B------:R-:W-:-:S06]  /*e630*/  DADD R2, RZ, -R2 ;  /* 0x00000000ff027229 */ /* 0x000fcc0000000802 */
[-C--:B------:R-:W-:Y:S02]  /*e640*/  DMUL R8, R8, R6.reuse ;  /* 0x0000000608087228 */ /* 0x080fe40000000000 */
[----:B------:R-:W-:Y:S01]  /*e650*/  DMUL R10, R2, R6 ;  /* 0x00000006020a7228 */ /* 0x000fe20000000000 */
[----:B------:R-:W-:Y:S10]  /*e660*/  BRA `(.L_x_10005) ;  /* 0x0000000400187947 */ /* 0x000ff40003800000 */
.L_x_10007:
        /* <DEDUP_REMOVED lines=18> */
.L_x_10013:
[----:B------:R-:W-:Y:S05]  /*e790*/  BSYNC B2 ;  /* 0x0000000000027941 */ /* 0x000fea0003800000 */
.L_x_10012:
[----:B------:R-:W-:Y:S01]  /*e7a0*/  DADD R6, -RZ, |R14| ;  /* 0x00000000ff067229 */ /* 0x000fe2000000050e */
[----:B------:R-:W-:Y:S02]  /*e7b0*/  CS2R R10, SRZ ;  /* 0x00000000000a7805 */ /* 0x000fe4000001ff00 */
[----:B------:R-:W-:-:S08]  /*e7c0*/  MOV R0, 0xe7e0 ;  /* 0x0000e7e000007802 */ /* 0x000fd00000000f00 */
[----:B------:R-:W-:Y:S05]  /*e7d0*/  CALL.REL.NOINC `($__internal_8_$__cuda_sm20_div_rn_f64_full) ;  /* 0x0000001400b47944 */ /* 0x000fea0003c00000 */
[----:B------:R-:W-:Y:S05]  /*e7e0*/  BRA `(.L_x_10005) ;  /* 0x0000000000b87947 */ /* 0x000fea0003800000 */
.L_x_10006:
        /* <DEDUP_REMOVED lines=23> */
.L_x_10015:
[----:B------:R-:W-:Y:S05]  /*e960*/  BSYNC B2 ;  /* 0x0000000000027941 */ /* 0x000fea0003800000 */
.L_x_10014:
        /* <DEDUP_REMOVED lines=17> */
.L_x_10017:
[----:B------:R-:W-:Y:S05]  /*ea80*/  BSYNC B2 ;  /* 0x0000000000027941 */ /* 0x000fea0003800000 */
.L_x_10016:
[----:B------:R-:W-:Y:S02]  /*ea90*/  DADD R8, RZ, R2 ;  /* 0x00000000ff087229 */ /* 0x000fe40000000002 */
[----:B------:R-:W-:-:S06]  /*eaa0*/  DFMA R2, RZ, R2, -1 ;  /* 0xbff00000ff02742b */ /* 0x000fcc0000000002 */
[-C--:B------:R-:W-:Y:S02]  /*eab0*/  DMUL R8, R8, R6.reuse ;  /* 0x0000000608087228 */ /* 0x080fe40000000000 */
[----:B------:R-:W-:-:S11]  /*eac0*/  DMUL R10, R2, R6 ;  /* 0x00000006020a7228 */ /* 0x000fd60000000000 */
.L_x_10005:
[----:B------:R-:W-:Y:S05]  /*ead0*/  BSYNC B1 ;  /* 0x0000000000017941 */ /* 0x000fea0003800000 */
.L_x_10004:
        /* <DEDUP_REMOVED lines=15> */
.L_x_10021:
[----:B------:R-:W0:Y:S02]  /*ebd0*/  F2I.S64.F64.TRUNC R8, R8 ;  /* 0x0000000800087311 */ /* 0x000e24000030d900 */
[----:B0-----:R-:W-:-:S05]  /*ebe0*/  IMAD.MOV.U32 R3, RZ, RZ, R8 ;  /* 0x000000ffff037224 */ /* 0x001fca00078e0008 */
[----:B------:R-:W-:Y:S01]  /*ebf0*/  STG.E.U8 desc[UR36][R16.64], R3 ;  /* 0x0000000310007986 */ /* 0x000fe2000c101124 */
[----:B------:R-:W-:Y:S05]  /*ec00*/  EXIT ;  /* 0x000000000000794d */ /* 0x000fea0003800000 */
.L_x_10020:
        /* <DEDUP_REMOVED lines=9> */
.L_x_10024:
[----:B------:R-:W0:Y:S02]  /*eca0*/  F2I.F64.TRUNC R9, R8 ;  /* 0x0000000800097311 */ /* 0x000e24000030d100 */
[----:B0-----:R-:W-:Y:S01]  /*ecb0*/  STG.E desc[UR36][R16.64], R9 ;  /* 0x0000000910007986 */ /* 0x001fe2000c101924 */
[----:B------:R-:W-:Y:S05]  /*ecc0*/  EXIT ;  /* 0x000000000000794d */ /* 0x000fea0003800000 */
.L_x_10023:
[----:B------:R-:W0:Y:S02]  /*ecd0*/  F2I.F64.TRUNC R9, R8 ;  /* 0x0000000800097311 */ /* 0x000e24000030d100 */
[----:B0-----:R-:W-:Y:S01]  /*ece0*/  STG.E.U16 desc[UR36][R16.64], R9 ;  /* 0x0000000910007986 */ /* 0x001fe2000c101524 */
[----:B------:R-:W-:Y:S05]  /*ecf0*/  EXIT ;  /* 0x000000000000794d */ /* 0x000fea0003800000 */
.L_x_10019:
        /* <DEDUP_REMOVED lines=13> */
.L_x_10026:
        /* <DEDUP_REMOVED lines=8> */
.L_x_10025:
        /* <DEDUP_REMOVED lines=14> */
[----:B------:R-:W-:Y:S01]  /*ef30*/  STG.E.64 desc[UR36][R16.64], R2 ;  /* 0x0000000210007986 */ /* 0x000fe2000c101b24 */
[----:B------:R-:W-:Y:S05]  /*ef40*/  EXIT ;  /* 0x000000000000794d */ /* 0x000fea0003800000 */
.L_x_10028:
        /* <DEDUP_REMOVED lines=9> */
[----:B------:R-:W-:Y:S01]  /*efe0*/  STG.E desc[UR36][R16.64], R3 ;  /* 0x0000000310007986 */ /* 0x000fe2000c101924 */
[----:B------:R-:W-:Y:S05]  /*eff0*/  EXIT ;  /* 0x000000000000794d */ /* 0x000fea0003800000 */
.L_x_10027:
[----:B------:R-:W-:Y:S01]  /*f000*/  STG.E.64 desc[UR36][R16.64], R8 ;  /* 0x0000000810007986 */ /* 0x000fe2000c101b24 */
[----:B------:R-:W-:Y:S05]  /*f010*/  EXIT ;  /* 0x000000000000794d */ /* 0x000fea0003800000 */
.L_x_10018:
        /* <DEDUP_REMOVED lines=11> */
[----:B------:R-:W-:Y:S01]  /*f0d0*/  STG.E.U8 desc[UR36][R16.64], R3 ;  /* 0x0000000310007986 */ /* 0x000fe2000c101124 */
[----:B------:R-:W-:Y:S05]  /*f0e0*/  EXIT ;  /* 0x000000000000794d */ /* 0x000fea0003800000 */
.L_x_10031:
[----:B------:R-:W-:Y:S01]  /*f0f0*/  STG.E.128 desc[UR36][R16.64], R8 ;  /* 0x0000000810007986 */ /* 0x000fe2000c101d24 */
[----:B------:R-:W-:Y:S05]  /*f100*/  EXIT ;  /* 0x000000000000794d */ /* 0x000fea0003800000 */
.L_x_10030:
        /* <DEDUP_REMOVED lines=25> */
.L_x_10035:
[----:B------:R-:W-:Y:S05]  /*f2a0*/  BSYNC B0 ;  /* 0x0000000000007941 */ /* 0x000fea0003800000 */
.L_x_10034:
[----:B------:R-:W-:-:S05]  /*f2b0*/  LOP3.LUT R3, R0, R3, RZ, 0xfc, !PT ;  /* 0x0000000300037212 */ /* 0x000fca00078efcff */
[----:B------:R-:W-:Y:S01]  /*f2c0*/  STG.E.U8 desc[UR36][R16.64], R3 ;  /* 0x0000000310007986 */ /* 0x000fe2000c101124 */
[----:B------:R-:W-:Y:S05]  /*f2d0*/  EXIT ;  /* 0x000000000000794d */ /* 0x000fea0003800000 */
.L_x_10033:
        /* <DEDUP_REMOVED lines=17> */
.L_x_10037:
[----:B------:R-:W-:Y:S01]  /*f3f0*/  IMAD.MOV.U32 R0, RZ, RZ, 0x7f ;  /* 0x0000007fff007424 */ /* 0x000fe200078e00ff */
[----:B------:R-:W-:-:S04]  /*f400*/  ISETP.GT.U32.AND P0, PT, R2, 0x7f800000, PT ;  /* 0x7f8000000200780c */ /* 0x000fc80003f04070 */
[----:B------:R-:W-:-:S09]  /*f410*/  SEL R0, R0, 0x7c, P0 ;  /* 0x0000007c00007807 */ /* 0x000fd20000000000 */
.L_x_10038:
[----:B------:R-:W-:Y:S05]  /*f420*/  BSYNC B0 ;  /* 0x0000000000007941 */ /* 0x000fea0003800000 */
.L_x_10036:
[----:B------:R-:W-:-:S04]  /*f430*/  LOP3.LUT R2, R3, 0x80000000, RZ, 0xc0, !PT ;  /* 0x8000000003027812 */ /* 0x000fc800078ec0ff */
[----:B------:R-:W-:-:S04]  /*f440*/  SHF.R.U32.HI R3, RZ, 0x18, R2 ;  /* 0x00000018ff037819 */ /* 0x000fc80000011602 */
[----:B------:R-:W-:-:S05]  /*f450*/  LOP3.LUT R3, R0, R3, RZ, 0xfc, !PT ;  /* 0x0000000300037212 */ /* 0x000fca00078efcff */
[----:B------:R-:W-:Y:S01]  /*f460*/  STG.E.U8 desc[UR36][R16.64], R3 ;  /* 0x0000000310007986 */ /* 0x000fe2000c101124 */
[----:B------:R-:W-:Y:S05]  /*f470*/  EXIT ;  /* 0x000000000000794d */ /* 0x000fea0003800000 */
.L_x_10032:
        /* <DEDUP_REMOVED lines=8> */
.L_x_10029:
        /* <DEDUP_REMOVED lines=11> */
.L_x_10041:
        /* <DEDUP_REMOVED lines=21> */
.L_x_10044:
[----:B------:R-:W-:-:S04]  /*f700*/  LOP3.LUT R0, R5, 0x80000000, RZ, 0xc0, !PT ;  /* 0x8000000005007812 */ /* 0x000fc800078ec0ff */
[----:B------:R-:W-:-:S04]  /*f710*/  SHF.R.U32.HI R3, RZ, 0x18, R0 ;  /* 0x00000018ff037819 */ /* 0x000fc80000011600 */
[----:B------:R-:W-:-:S04]  /*f720*/  LOP3.LUT R2, R2, R3, RZ, 0xfc, !PT ;  /* 0x0000000302027212 */ /* 0x000fc800078efcff */
[----:B------:R-:W-:-:S07]  /*f730*/  PRMT R0, R2, 0x7610, R0 ;  /* 0x0000761002007816 */ /* 0x000fce0000000000 */
.L_x_10043:
[----:B------:R-:W-:Y:S05]  /*f740*/  BSYNC B0 ;  /* 0x0000000000007941 */ /* 0x000fea0003800000 */
.L_x_10042:
[----:B------:R-:W-:Y:S01]  /*f750*/  STG.E.U8 desc[UR36][R16.64], R0 ;  /* 0x0000000010007986 */ /* 0x000fe2000c101124 */
[----:B------:R-:W-:Y:S05]  /*f760*/  EXIT ;  /* 0x000000000000794d */ /* 0x000fea0003800000 */
.L_x_10040:
        /* <DEDUP_REMOVED lines=21> */
.L_x_10047:
[----:B------:R-:W-:-:S04]  /*f8c0*/  LOP3.LUT R0, R5, 0x80000000, RZ, 0xc0, !PT ;  /* 0x8000000005007812 */ /* 0x000fc800078ec0ff */
[----:B------:R-:W-:-:S04]  /*f8d0*/  SHF.R.U32.HI R3, RZ, 0x18, R0 ;  /* 0x00000018ff037819 */ /* 0x000fc80000011600 */
[----:B------:R-:W-:-:S04]  /*f8e0*/  LOP3.LUT R2, R2, R3, RZ, 0xfc, !PT ;  /* 0x0000000302027212 */ /* 0x000fc800078efcff */
[----:B------:R-:W-:-:S07]  /*f8f0*/  PRMT R0, R2, 0x7610, R0 ;  /* 0x0000761002007816 */ /* 0x000fce0000000000 */
.L_x_10046:
[----:B------:R-:W-:Y:S05]  /*f900*/  BSYNC B0 ;  /* 0x0000000000007941 */ /* 0x000fea0003800000 */
.L_x_10045:
[----:B------:R-:W-:Y:S01]  /*f910*/  STG.E.U8 desc[UR36][R16.64], R0 ;  /* 0x0000000010007986 */ /* 0x000fe2000c101124 */
[----:B------:R-:W-:Y:S05]  /*f920*/  EXIT ;  /* 0x000000000000794d */ /* 0x000fea0003800000 */
.L_x_10039:
        /* <DEDUP_REMOVED lines=26> */
.L_x_10022:
        /* <DEDUP_REMOVED lines=16> */
.L_x_10050:
[----:B------:R-:W-:Y:S05]  /*fbd0*/  EXIT ;  /* 0x000000000000794d */ /* 0x000fea0003800000 */
.L_x_10049:
[----:B------:R-:W0:Y:S02]  /*fbe0*/  F2I.U64.F64.TRUNC R8, R8 ;  /* 0x0000000800087311 */ /* 0x000e24000030d800 */
[----:B0-----:R-:W-:Y:S01]  /*fbf0*/  STG.E.64 desc[UR36][R16.64], R8 ;  /* 0x0000000810007986 */ /* 0x001fe2000c101b24 */
[----:B------:R-:W-:Y:S05]  /*fc00*/  EXIT ;  /* 0x000000000000794d */ /* 0x000fea0003800000 */
.L_x_10048:
[----:B------:R-:W0:Y:S02]  /*fc10*/  F2I.U32.F64.TRUNC R9, R8 ;  /* 0x0000000800097311 */ /* 0x000e24000030d000 */
[----:B0-----:R-:W-:Y:S01]  /*fc20*/  STG.E desc[UR36][R16.64], R9 ;  /* 0x0000000910007986 */ /* 0x001fe2000c101924 */
[----:B------:R-:W-:Y:S05]  /*fc30*/  EXIT ;  /* 0x000000000000794d */ /* 0x000fea0003800000 */
        .weak           $__internal_7_$__cuda_sm20_dblrcp_rn_slowpath_v3
        .type           $__internal_7_$__cuda_sm20_dblrcp_rn_slowpath_v3,@function
        .size           $__internal_7_$__cuda_sm20_dblrcp_rn_slowpath_v3,($__internal_8_$__cuda_sm20_div_rn_f64_full - $__internal_7_$__cuda_sm20_dblrcp_rn_slowpath_v3)
$__internal_7_$__cuda_sm20_dblrcp_rn_slowpath_v3:
[----:B------:R-:W-:Y:S01]  /*fc40*/  DSETP.GTU.AND P0, PT, |R4|, +INF , PT ;  /* 0x7ff000000400742a */ /* 0x000fe20003f0c200 */
[----:B------:R-:W-:-:S13]  /*fc50*/  BSSY B0, `(.L_x_10051) ;  /* 0x0000022000007945 */ /* 0x000fda0003800000 */
[----:B------:R-:W-:Y:S05]  /*fc60*/  @P0 BRA `(.L_x_10052) ;  /* 0x0000000000780947 */ /* 0x000fea0003800000 */
[----:B------:R-:W-:-:S05]  /*fc70*/  LOP3.LUT R9, R5, 0x7fffffff, RZ, 0xc0, !PT ;  /* 0x7fffffff05097812 */ /* 0x000fca00078ec0ff */
[----:B------:R-:W-:-:S05]  /*fc80*/  VIADD R6, R9, 0xffffffff ;  /* 0xffffffff09067836 */ /* 0x000fca0000000000 */
[----:B------:R-:W-:-:S13]  /*fc90*/  ISETP.GE.U32.AND P0, PT, R6, 0x7fefffff, PT ;  /* 0x7fefffff0600780c */ /* 0x000fda0003f06070 */
[----:B------:R-:W-:Y:S01]  /*fca0*/  @P0 LOP3.LUT R7, R5, 0x7ff00000, RZ, 0x3c, !PT ;  /* 0x7ff0000005070812 */ /* 0x000fe200078e3cff */
[----:B------:R-:W-:Y:S01]  /*fcb0*/  @P0 IMAD.MOV.U32 R6, RZ, RZ, RZ ;  /* 0x000000ffff060224 */ /* 0x000fe200078e00ff */
[----:B------:R-:W-:Y:S06]  /*fcc0*/  @P0 BRA `(.L_x_10053) ;  /* 0x0000000000680947 */ /* 0x000fec0003800000 */
[----:B------:R-:W-:-:S13]  /*fcd0*/  ISETP.GE.U32.AND P0, PT, R9, 0x1000001, PT ;  /* 0x010000010900780c */ /* 0x000fda0003f06070 */
[----:B------:R-:W-:Y:S05]  /*fce0*/  @!P0 BRA `(.L_x_10054) ;  /* 0x0000000000348947 */ /* 0x000fea0003800000 */
[----:B------:R-:W-:Y:S02]  /*fcf0*/  VIADD R7, R5, 0xc0200000 ;  /* 0xc020000005077836 */ /* 0x000fe40000000000 */
[----:B------:R-:W-:Y:S02]  /*fd00*/  IMAD.MOV.U32 R6, RZ, RZ, R4 ;  /* 0x000000ffff067224 */ /* 0x000fe400078e0004 */
[----:B------:R-:W0:Y:S04]  /*fd10*/  MUFU.RCP64H R9, R7 ;  /* 0x0000000700097308 */ /* 0x000e280000001800 */
[----:B0-----:R-:W-:-:S08]  /*fd20*/  DFMA R10, -R6, R8, 1 ;  /* 0x3ff00000060a742b */ /* 0x001fd00000000108 */
[----:B------:R-:W-:-:S08]  /*fd30*/  DFMA R10, R10, R10, R10 ;  /* 0x0000000a0a0a722b */ /* 0x000fd0000000000a */
[----:B------:R-:W-:-:S08]  /*fd40*/  DFMA R10, R8, R10, R8 ;  /* 0x0000000a080a722b */ /* 0x000fd00000000008 */
[----:B------:R-:W-:-:S08]  /*fd50*/  DFMA R8, -R6, R10, 1 ;  /* 0x3ff000000608742b */ /* 0x000fd0000000010a */
[----:B------:R-:W-:-:S08]  /*fd60*/  DFMA R8, R10, R8, R10 ;  /* 0x000000080a08722b */ /* 0x000fd0000000000a */
[----:B------:R-:W-:-:S08]  /*fd70*/  DMUL R8, R8, 2.2250738585072013831e-308 ;  /* 0x0010000008087828 */ /* 0x000fd00000000000 */
[----:B------:R-:W-:-:S08]  /*fd80*/  DFMA R4, -R4, R8, 1 ;  /* 0x3ff000000404742b */ /* 0x000fd00000000108 */
[----:B------:R-:W-:-:S08]  /*fd90*/  DFMA R4, R4, R4, R4 ;  /* 0x000000040404722b */ /* 0x000fd00000000004 */
[----:B------:R-:W-:Y:S01]  /*fda0*/  DFMA R6, R8, R4, R8 ;  /* 0x000000040806722b */ /* 0x000fe20000000008 */
[----:B------:R-:W-:Y:S10]  /*fdb0*/  BRA `(.L_x_10053) ;  /* 0x00000000002c7947 */ /* 0x000ff40003800000 */
.L_x_10054:
[----:B------:R-:W-:-:S06]  /*fdc0*/  DMUL R4, R4, 8.11296384146066816958e+31 ;  /* 0x4690000004047828 */ /* 0x000fcc0000000000 */
[----:B------:R-:W0:Y:S02]  /*fdd0*/  MUFU.RCP64H R9, R5 ;  /* 0x0000000500097308 */ /* 0x000e240000001800 */
[----:B0-----:R-:W-:-:S08]  /*fde0*/  DFMA R6, -R4, R8, 1 ;  /* 0x3ff000000406742b */ /* 0x001fd00000000108 */
[----:B------:R-:W-:-:S08]  /*fdf0*/  DFMA R6, R6, R6, R6 ;  /* 0x000000060606722b */ /* 0x000fd00000000006 */
[----:B------:R-:W-:-:S08]  /*fe00*/  DFMA R6, R8, R6, R8 ;  /* 0x000000060806722b */ /* 0x000fd00000000008 */
[----:B------:R-:W-:-:S08]  /*fe10*/  DFMA R8, -R4, R6, 1 ;  /* 0x3ff000000408742b */ /* 0x000fd00000000106 */
[----:B------:R-:W-:-:S08]  /*fe20*/  DFMA R6, R6, R8, R6 ;  /* 0x000000080606722b */ /* 0x000fd00000000006 */
[----:B------:R-:W-:Y:S01]  /*fe30*/  DMUL R6, R6, 8.11296384146066816958e+31 ;  /* 0x4690000006067828 */ /* 0x000fe20000000000 */
[----:B------:R-:W-:Y:S10]  /*fe40*/  BRA `(.L_x_10053) ;  /* 0x0000000000087947 */ /* 0x000ff40003800000 */
.L_x_10052:
[----:B------:R-:W-:Y:S01]  /*fe50*/  LOP3.LUT R7, R5, 0x80000, RZ, 0xfc, !PT ;  /* 0x0008000005077812 */ /* 0x000fe200078efcff */
[----:B------:R-:W-:-:S07]  /*fe60*/  IMAD.MOV.U32 R6, RZ, RZ, R4 ;  /* 0x000000ffff067224 */ /* 0x000fce00078e0004 */
.L_x_10053:
[----:B------:R-:W-:Y:S05]  /*fe70*/  BSYNC B0 ;  /* 0x0000000000007941 */ /* 0x000fea0003800000 */
.L_x_10051:
[----:B------:R-:W-:Y:S02]  /*fe80*/  IMAD.MOV.U32 R4, RZ, RZ, R0 ;  /* 0x000000ffff047224 */ /* 0x000fe400078e0000 */
[----:B------:R-:W-:-:S04]  /*fe90*/  IMAD.MOV.U32 R5, RZ, RZ, 0x0 ;  /* 0x00000000ff057424 */ /* 0x000fc800078e00ff */
[----:B------:R-:W-:Y:S05]  /*fea0*/  RET.REL.NODEC R4 `(_ZN2at6native18elementwise_kernelILi128ELi4EZNS0_15gpu_kernel_implIZZZNS0_22reciprocal_kernel_cudaERNS_18TensorIteratorBaseEENKUlvE_clEvENKUlvE1_clEvEUlN3c107complexIdEEE_EEvS4_RKT_EUliE_EEviT1_) ;  /* 0xffffff0004547950 */ /* 0x000fea0003c3ffff */
        .weak           $__internal_8_$__cuda_sm20_div_rn_f64_full
        .type           $__internal_8_$__cuda_sm20_div_rn_f64_full,@function
        .size           $__internal_8_$__cuda_sm20_div_rn_f64_full,(.L_x_19534 - $__internal_8_$__cuda_sm20_div_rn_f64_full)
$__internal_8_$__cuda_sm20_div_rn_f64_full:
[C---:B------:R-:W-:Y:S01]  /*feb0*/  FSETP.GEU.AND P0, PT, |R7|.reuse, 1.469367938527859385e-39, PT ;  /* 0x001000000700780b */ /* 0x040fe20003f0e200 */
[----:B------:R-:W-:Y:S01]  /*fec0*/  IMAD.MOV.U32 R20, RZ, RZ, 0x1 ;  /* 0x00000001ff147424 */ /* 0x000fe200078e00ff */
[----:B------:R-:W-:Y:S01]  /*fed0*/  LOP3.LUT R24, R7, 0x800fffff, RZ, 0xc0, !PT ;  /* 0x800fffff07187812 */ /* 0x000fe200078ec0ff */
[----:B------:R-:W-:Y:S01]  /*fee0*/  IMAD.MOV.U32 R26, RZ, RZ, R10 ;  /* 0x000000ffff1a7224 */ /* 0x000fe200078e000a */
[C---:B------:R-:W-:Y:S01]  /*fef0*/  FSETP.GEU.AND P2, PT, |R11|.reuse, 1.469367938527859385e-39, PT ;  /* 0x001000000b00780b */ /* 0x040fe20003f4e200 */
[----:B------:R-:W-:Y:S01]  /*ff00*/  BSSY B0, `(.L_x_10055) ;  /* 0x0000052000007945 */ /* 0x000fe20003800000 */
[----:B------:R-:W-:Y:S01]  /*ff10*/  LOP3.LUT R25, R24, 0x3ff00000, RZ, 0xfc, !PT ;  /* 0x3ff0000018197812 */ /* 0x000fe200078efcff */
[----:B------:R-:W-:Y:S01]  /*ff20*/  IMAD.MOV.U32 R24, RZ, RZ, R6 ;  /* 0x000000ffff187224 */ /* 0x000fe200078e0006 */
[----:B------:R-:W-:Y:S02]  /*ff30*/  LOP3.LUT R2, R11, 0x7ff00000, RZ, 0xc0, !PT ;  /* 0x7ff000000b027812 */ /* 0x000fe400078ec0ff */
[----:B------:R-:W-:-:S03]  /*ff40*/  LOP3.LUT R5, R7, 0x7ff00000, RZ, 0xc0, !PT ;  /* 0x7ff0000007057812 */ /* 0x000fc600078ec0ff */
[----:B------:R-:W-:Y:S01]  /*ff50*/  @!P0 DMUL R24, R6, 8.98846567431157953865e+307 ;  /* 0x7fe0000006188828 */ /* 0x000fe20000000000 */
[C---:B------:R-:W-:Y:S01]  /*ff60*/  ISETP.GE.U32.AND P1, PT, R2.reuse, R5, PT ;  /* 0x000000050200720c */ /* 0x040fe20003f26070 */
[----:B------:R-:W-:Y:S02]  /*ff70*/  IMAD.MOV.U32 R4, RZ, RZ, R2 ;  /* 0x000000ffff047224 */ /* 0x000fe400078e0002 */
[----:B------:R-:W-:Y:S01]  /*ff80*/  @!P2 LOP3.LUT R3, R7, 0x7ff00000, RZ, 0xc0, !PT ;  /* 0x7ff000000703a812 */ /* 0x000fe200078ec0ff */
[----:B------:R-:W-:Y:S01]  /*ff90*/  @!P2 IMAD.MOV.U32 R22, RZ, RZ, RZ ;  /* 0x000000ffff16a224 */ /* 0x000fe200078e00ff */
[----:B------:R-:W0:Y:S02]  /*ffa0*/  MUFU.RCP64H R21, R25 ;  /* 0x0000001900157308 */ /* 0x000e240000001800 */
[----:B------:R-:W-:Y:S01]  /*ffb0*/  @!P2 ISETP.GE.U32.AND P3, PT, R2, R3, PT ;  /* 0x000000030200a20c */ /* 0x000fe20003f66070 */
[----:B------:R-:W-:Y:S01]  /*ffc0*/  IMAD.MOV.U32 R3, RZ, RZ, 0x1ca00000 ;  /* 0x1ca00000ff037424 */ /* 0x000fe200078e00ff */
[----:B------:R-:W-:-:S04]  /*ffd0*/  @!P0 LOP3.LUT R5, R25, 0x7ff00000, RZ, 0xc0, !PT ;  /* 0x7ff0000019058812 */ /* 0x000fc800078ec0ff */
[----:B------:R-:W-:-:S04]  /*ffe0*/  @!P2 SEL R23, R3, 0x63400000, !P3 ;  /* 0x634000000317a807 */ /* 0x000fc80005800000 */
[----:B------:R-:W-:-:S04]  /*fff0*/  @!P2 LOP3.LUT R23, R23, 0x80000000, R11, 0xf8, !PT ;  /* 0x800000001717a812 */ /* 0x000fc800078ef80b */
[----:B------:R-:W-:Y:S01]  /*10000*/  @!P2 LOP3.LUT R23, R23, 0x100000, RZ, 0xfc, !PT ;  /* 0x001000001717a812 */ /* 0x000fe200078efcff */
[----:B0-----:R-:W-:-:S08]  /*10010*/  DFMA R28, R20, -R24, 1 ;  /* 0x3ff00000141c742b */ /* 0x001fd00000000818 */
[----:B------:R-:W-:-:S08]  /*10020*/  DFMA R28, R28, R28, R28 ;  /* 0x0000001c1c1c722b */ /* 0x000fd0000000001c */
[----:B------:R-:W-:Y:S01]  /*10030*/  DFMA R28, R20, R28, R20 ;  /* 0x0000001c141c722b */ /* 0x000fe20000000014 */
[----:B------:R-:W-:-:S04]  /*10040*/  SEL R21, R3, 0x63400000, !P1 ;  /* 0x6340000003157807 */ /* 0x000fc80004800000 */
[----:B------:R-:W-:-:S03]  /*10050*/  LOP3.LUT R27, R21, 0x800fffff, R11, 0xf8, !PT ;  /* 0x800fffff151b7812 */ /* 0x000fc600078ef80b */
[----:B------:R-:W-:-:S03]  /*10060*/  DFMA R20, R28, -R24, 1 ;  /* 0x3ff000001c14742b */ /* 0x000fc60000000818 */
[----:B------:R-:W-:-:S05]  /*10070*/  @!P2 DFMA R26, R26, 2, -R22 ;  /* 0x400000001a1aa82b */ /* 0x000fca0000000816 */
[----:B------:R-:W-:Y:S01]  /*10080*/  DFMA R28, R28, R20, R28 ;  /* 0x000000141c1c722b */ /* 0x000fe2000000001c */
[----:B------:R-:W-:-:S04]  /*10090*/  VIADD R21, R5, 0xffffffff ;  /* 0xffffffff05157836 */ /* 0x000fc80000000000 */
        /* <DEDUP_REMOVED lines=35> */
.L_x_10056:
        /* <DEDUP_REMOVED lines=16> */
.L_x_10059:
[----:B------:R-:W-:Y:S01]  /*103d0*/  LOP3.LUT R23, R7, 0x80000, RZ, 0xfc, !PT ;  /* 0x0008000007177812 */ /* 0x000fe200078efcff */
[----:B------:R-:W-:Y:S01]  /*103e0*/  IMAD.MOV.U32 R22, RZ, RZ, R6 ;  /* 0x000000ffff167224 */ /* 0x000fe200078e0006 */
[----:B------:R-:W-:Y:S06]  /*103f0*/  BRA `(.L_x_10057) ;  /* 0x0000000000087947 */ /* 0x000fec0003800000 */
.L_x_10058:
[----:B------:R-:W-:Y:S01]  /*10400*/  LOP3.LUT R23, R11, 0x80000, RZ, 0xfc, !PT ;  /* 0x000800000b177812 */ /* 0x000fe200078efcff */
[----:B------:R-:W-:-:S07]  /*10410*/  IMAD.MOV.U32 R22, RZ, RZ, R10 ;  /* 0x000000ffff167224 */ /* 0x000fce00078e000a */
.L_x_10057:
[----:B------:R-:W-:Y:S05]  /*10420*/  BSYNC B0 ;  /* 0x0000000000007941 */ /* 0x000fea0003800000 */
.L_x_10055:
[----:B------:R-:W-:Y:S02]  /*10430*/  IMAD.MOV.U32 R2, RZ, RZ, R0 ;  /* 0x000000ffff027224 */ /* 0x000fe400078e0000 */
[----:B------:R-:W-:Y:S02]  /*10440*/  IMAD.MOV.U32 R3, RZ, RZ, 0x0 ;  /* 0x00000000ff037424 */ /* 0x000fe400078e00ff */
[----:B------:R-:W-:Y:S02]  /*10450*/  IMAD.MOV.U32 R10, RZ, RZ, R22 ;  /* 0x000000ffff0a7224 */ /* 0x000fe400078e0016 */
[----:B------:R-:W-:Y:S01]  /*10460*/  IMAD.MOV.U32 R11, RZ, RZ, R23 ;  /* 0x000000ffff0b7224 */ /* 0x000fe200078e0017 */
[----:B------:R-:W-:Y:S06]  /*10470*/  RET.REL.NODEC R2 `(_ZN2at6native18elementwise_kernelILi128ELi4EZNS0_15gpu_kernel_implIZZZNS0_22reciprocal_kernel_cudaERNS_18TensorIteratorBaseEENKUlvE_clEvENKUlvE1_clEvEUlN3c107complexIdEEE_EEvS4_RKT_EUliE_EEviT1_) ;  /* 0xfffffef802e07950 */ /* 0x000fec0003c3ffff */
.L_x_10060:
        /* <DEDUP_REMOVED lines=16> */
.L_x_19534:


//--------------------- .text._ZN2at6native27unrolled_elementwise_kernelIZZZNS0_22reciprocal_kernel_cudaERNS_18TensorIteratorBaseEENKUlvE_clEvENKUlvE1_clEvEUlN3c107complexIdEEE_St5arrayIPcLm2EELi4E23TrivialOffsetCalculatorILi1EjESE_NS0_6memory12LoadWithCastILi1EEENSF_13StoreWithCastILi1EEEEEviT_T0_T2_T3_T4_T5_ --------------------------
	.section	.text._ZN2at6native27unrolled_elementwise_kernelIZZZNS0_22reciprocal_kernel_cudaERNS_18TensorIteratorBaseEENKUlvE_clEvENKUlvE1_clEvEUlN3c107complexIdEEE_St5arrayIPcLm2EELi4E23TrivialOffsetCalculatorILi1EjESE_NS0_6memory12LoadWithCastILi1EEENSF_13StoreWithCastILi1EEEEEviT_T0_T2_T3_T4_T5_,"ax",@progbits
	.align	128
        .global         _ZN2at6native27unrolled_elementwise_kernelIZZZNS0_22reciprocal_kernel_cudaERNS_18TensorIteratorBaseEENKUlvE_clEvENKUlvE1_clEvEUlN3c107complexIdEEE_St5arrayIPcLm2EELi4E23TrivialOffsetCalculatorILi1EjESE_NS0_6memory12LoadWithCastILi1EEENSF_13StoreWithCastILi1EEEEEviT_T0_T2_T3_T4_T5_
        .type           _ZN2at6native27unrolled_elementwise_kernelIZZZNS0_22reciprocal_kernel_cudaERNS_18TensorIteratorBaseEENKUlvE_clEvENKUlvE1_clEvEUlN3c107complexIdEEE_St5arrayIPcLm2EELi4E23TrivialOffsetCalculatorILi1EjESE_NS0_6memory12LoadWithCastILi1EEENSF_13StoreWithCastILi1EEEEEviT_T0_T2_T3_T4_T5_,@function
        .size           _ZN2at6native27unrolled_elementwise_kernelIZZZNS0_22reciprocal_kernel_cudaERNS_18TensorIteratorBaseEENKUlvE_clEvENKUlvE1_clEvEUlN3c107complexIdEEE_St5arrayIPcLm2EELi4E23TrivialOffsetCalculatorILi1EjESE_NS0_6memory12LoadWithCastILi1EEENSF_13StoreWithCastILi1EEEEEviT_T0_T2_T3_T4_T5_,(.L_x_19536 - _ZN2at6native27unrolled_elementwise_kernelIZZZNS0_22reciprocal_kernel_cudaERNS_18TensorIteratorBaseEENKUlvE_clEvENKUlvE1_clEvEUlN3c107complexIdEEE_St5arrayIPcLm2EELi4E23TrivialOffsetCalculatorILi1EjESE_NS0_6memory12LoadWithCastILi1EEENSF_13StoreWithCastILi1EEEEEviT_T0_T2_T3_T4_T5_)
        .other          _ZN2at6native27unrolled_elementwise_kernelIZZZNS0_22reciprocal_kernel_cudaERNS_18TensorIteratorBaseEENKUlvE_clEvENKUlvE1_clEvEUlN3c107complexIdEEE_St5arrayIPcLm2EELi4E23TrivialOffsetCalculatorILi1EjESE_NS0_6memory12LoadWithCastILi1EEENSF_13StoreWithCastILi1EEEEEviT_T0_T2_T3_T4_T5_,@"STO_CUDA_ENTRY STV_DEFAULT"
_ZN2at6native27unrolled_elementwise_kernelIZZZNS0_22reciprocal_kernel_cudaERNS_18TensorIteratorBaseEENKUlvE_clEvENKUlvE1_clEvEUlN3c107complexIdEEE_St5arrayIPcLm2EELi4E23TrivialOffsetCalculatorILi1EjESE_NS0_6memory12LoadWithCastILi1EEENSF_13StoreWithCastILi1EEEEEviT_T0_T2_T3_T4_T5_:
.text._ZN2at6native27unrolled_elementwise_kernelIZZZNS0_22reciprocal_kernel_cudaERNS_18TensorIteratorBaseEENKUlvE_clEvENKUlvE1_clEvEUlN3c107complexIdEEE_St5arrayIPcLm2EELi4E23TrivialOffsetCalculatorILi1EjESE_NS0_6memory12LoadWithCastILi1EEENSF_13StoreWithCastILi1EEEEEviT_T0_T2_T3_T4_T5_:
        /* <DEDUP_REMOVED lines=33> */
.L_x_10066:
[----:B------:R-:W2:Y:S01]  /*0210*/  LDG.E.U8 R4, desc[UR36][R4.64] ;  /* 0x0000002404047981 */ /* 0x000ea2000c1e1100 */
[----:B------:R-:W-:Y:S01]  /*0220*/  CS2R R26, SRZ ;  /* 0x00000000001a7805 */ /* 0x000fe2000001ff00 */
[----:B--2---:R0:W1:Y:S01]  /*0230*/  I2F.F64.U16 R24, R4 ;  /* 0x0000000400187312 */ /* 0x0040620000101800 */
[----:B------:R-:W-:Y:S05]  /*0240*/  BRA `(.L_x_10068) ;  /* 0x0000000c00c87947 */ /* 0x000fea0003800000 */
.L_x_10065:
        /* <DEDUP_REMOVED lines=10> */
.L_x_10070:
[----:B------:R-:W2:Y:S01]  /*02f0*/  LDG.E R4, desc[UR36][R4.64] ;  /* 0x0000002404047981 */ /* 0x000ea2000c1e1900 */
[----:B------:R-:W-:Y:S01]  /*0300*/  CS2R R26, SRZ ;  /* 0x00000000001a7805 */ /* 0x000fe2000001ff00 */
[----:B--2---:R1:W2:Y:S01]  /*0310*/  I2F.F64 R24, R4 ;  /* 0x0000000400187312 */ /* 0x0042a20000201c00 */
[----:B------:R-:W-:Y:S05]  /*0320*/  BRA `(.L_x_10068) ;  /* 0x0000000c00907947 */ /* 0x000fea0003800000 */
.L_x_10069:
[----:B------:R-:W2:Y:S01]  /*0330*/  LDG.E.U16 R4, desc[UR36][R4.64] ;  /* 0x0000002404047981 */ /* 0x000ea2000c1e1500 */
[----:B------:R-:W-:Y:S01]  /*0340*/  CS2R R26, SRZ ;  /* 0x00000000001a7805 */ /* 0x000fe2000001ff00 */
[----:B--2---:R3:W4:Y:S01]  /*0350*/  I2F.F64.S16 R24, R4 ;  /* 0x0000000400187312 */ /* 0x0047220000101c00 */
[----:B------:R-:W-:Y:S05]  /*0360*/  BRA `(.L_x_10068) ;  /* 0x0000000c00807947 */ /* 0x000fea0003800000 */
.L_x_10064:
        /* <DEDUP_REMOVED lines=11> */
.L_x_10072:
[----:B------:R-:W2:Y:S01]  /*0420*/  LDG.E.U16 R0, desc[UR36][R4.64] ;  /* 0x0000002404007981 */ /* 0x000ea2000c1e1500 */
[----:B------:R-:W-:Y:S01]  /*0430*/  CS2R R26, SRZ ;  /* 0x00000000001a7805 */ /* 0x000fe2000001ff00 */
[----:B--2---:R-:W-:-:S05]  /*0440*/  HADD2.F32 R0, -RZ, R0.H0_H0 ;  /* 0x20000000ff007230 */ /* 0x004fca0000004100 */
[----:B------:R-:W-:-:S04]  /*0450*/  FMUL.FTZ R0, R0, 1 ;  /* 0x3f80000000007820 */ /* 0x000fc80000410000 */
[----:B------:R0:W1:Y:S01]  /*0460*/  F2F.F64.F32 R24, R0 ;  /* 0x0000000000187310 */ /* 0x0000620000201800 */
[----:B------:R-:W-:Y:S05]  /*0470*/  BRA `(.L_x_10068) ;  /* 0x0000000c003c7947 */ /* 0x000fea0003800000 */
.L_x_10071:
        /* <DEDUP_REMOVED lines=12> */
.L_x_10074:
        /* <DEDUP_REMOVED lines=8> */
.L_x_10073:
[----:B------:R0:W5:Y:S01]  /*05c0*/  LDG.E.64 R24, desc[UR36][R4.64] ;  /* 0x0000002404187981 */ /* 0x000162000c1e1b00 */
[----:B------:R-:W-:Y:S01]  /*05d0*/  CS2R R26, SRZ ;  /* 0x00000000001a7805 */ /* 0x000fe2000001ff00 */
[----:B------:R-:W-:Y:S06]  /*05e0*/  BRA `(.L_x_10068) ;  /* 0x0000000800e07947 */ /* 0x000fec0003800000 */
.L_x_10063:
        /* <DEDUP_REMOVED lines=14> */
.L_x_10077:
[----:B------:R0:W5:Y:S01]  /*06d0*/  LDG.E.128 R24, desc[UR36][R4.64] ;  /* 0x0000002404187981 */ /* 0x000162000c1e1d00 */
[----:B------:R-:W-:Y:S05]  /*06e0*/  BRA `(.L_x_10068) ;  /* 0x0000000800a07947 */ /* 0x000fea0003800000 */
.L_x_10076:
        /* <DEDUP_REMOVED lines=29> */
.L_x_10079:
[----:B------:R-:W2:Y:S01]  /*08c0*/  LDG.E.U8 R4, desc[UR36][R4.64] ;  /* 0x0000002404047981 */ /* 0x000ea2000c1e1100 */
[----:B------:R-:W-:Y:S01]  /*08d0*/  CS2R R26, SRZ ;  /* 0x00000000001a7805 */ /* 0x000fe2000001ff00 */
        /* <DEDUP_REMOVED lines=14> */
.L_x_10078:
[----:B------:R-:W2:Y:S01]  /*09c0*/  LDG.E.U16 R0, desc[UR36][R4.64] ;  /* 0x0000002404007981 */ /* 0x000ea2000c1e1500 */
[----:B------:R-:W-:Y:S01]  /*09d0*/  CS2R R26, SRZ ;  /* 0x00000000001a7805 */ /* 0x000fe2000001ff00 */
[----:B--2---:R-:W-:-:S04]  /*09e0*/  IMAD.U32 R0, R0, 0x10000, RZ ;  /* 0x0001000000007824 */ /* 0x004fc800078e00ff */
[----:B------:R-:W-:-:S04]  /*09f0*/  FMUL.FTZ R0, R0, 1 ;  /* 0x3f80000000007820 */ /* 0x000fc80000410000 */
[----:B------:R0:W1:Y:S01]  /*0a00*/  F2F.F64.F32 R24, R0 ;  /* 0x0000000000187310 */ /* 0x0000620000201800 */
[----:B------:R-:W-:Y:S05]  /*0a10*/  BRA `(.L_x_10068) ;  /* 0x0000000400d47947 */ /* 0x000fea0003800000 */
.L_x_10075:
        /* <DEDUP_REMOVED lines=12> */
.L_x_10082:
        /* <DEDUP_REMOVED lines=21> */
.L_x_10086:
[----:B------:R-:W-:Y:S05]  /*0c30*/  BSYNC B1 ;  /* 0x0000000000017941 */ /* 0x000fea0003800000 */
.L_x_10085:
[----:B------:R-:W-:Y:S01]  /*0c40*/  LEA R5, R0, 0x3b800000, 0x17 ;  /* 0x3b80000000057811 */ /* 0x000fe200078eb8ff */
[----:B------:R-:W-:-:S05]  /*0c50*/  IMAD.SHL.U32 R0, R3, 0x100000, RZ ;  /* 0x0010000003007824 */ /* 0x000fca00078e00ff */
[----:B------:R-:W-:-:S07]  /*0c60*/  LOP3.LUT R0, R5, R0, R6, 0xfe, !PT ;  /* 0x0000000005007212 */ /* 0x000fce00078efe06 */
.L_x_10084:
[----:B------:R-:W-:Y:S05]  /*0c70*/  BSYNC B0 ;  /* 0x0000000000007941 */ /* 0x000fea0003800000 */
.L_x_10083:
[----:B------:R-:W-:Y:S01]  /*0c80*/  FMUL.FTZ R0, R0, 1 ;  /* 0x3f80000000007820 */ /* 0x000fe20000410000 */
[----:B------:R-:W-:-:S03]  /*0c90*/  CS2R R26, SRZ ;  /* 0x00000000001a7805 */ /* 0x000fc6000001ff00 */
[----:B------:R0:W1:Y:S01]  /*0ca0*/  F2F.F64.F32 R24, R0 ;  /* 0x0000000000187310 */ /* 0x0000620000201800 */
[----:B------:R-:W-:Y:S05]  /*0cb0*/  BRA `(.L_x_10068) ;  /* 0x00000004002c7947 */ /* 0x000fea0003800000 */
.L_x_10081:
        /* <DEDUP_REMOVED lines=21> */
.L_x_10090:
[----:B------:R-:W-:Y:S05]  /*0e10*/  BSYNC B1 ;  /* 0x0000000000017941 */ /* 0x000fea0003800000 */
.L_x_10089:
[----:B------:R-:W-:Y:S01]  /*0e20*/  LEA R5, R0, 0x37800000, 0x17 ;  /* 0x3780000000057811 */ /* 0x000fe200078eb8ff */
[----:B------:R-:W-:-:S05]  /*0e30*/  IMAD.SHL.U32 R0, R3, 0x200000, RZ ;  /* 0x0020000003007824 */ /* 0x000fca00078e00ff */
[----:B------:R-:W-:-:S07]  /*0e40*/  LOP3.LUT R0, R5, R0, R6, 0xfe, !PT ;  /* 0x0000000005007212 */ /* 0x000fce00078efe06 */
.L_x_10088:
[----:B------:R-:W-:Y:S05]  /*0e50*/  BSYNC B0 ;  /* 0x0000000000007941 */ /* 0x000fea0003800000 */
.L_x_10087:
[----:B------:R-:W-:Y:S01]  /*0e60*/  FMUL.FTZ R0, R0, 1 ;  /* 0x3f80000000007820 */ /* 0x000fe20000410000 */
[----:B------:R-:W-:-:S03]  /*0e70*/  CS2R R26, SRZ ;  /* 0x00000000001a7805 */ /* 0x000fc6000001ff00 */
[----:B------:R0:W1:Y:S01]  /*0e80*/  F2F.F64.F32 R24, R0 ;  /* 0x0000000000187310 */ /* 0x0000620000201800 */
[----:B------:R-:W-:Y:S05]  /*0e90*/  BRA `(.L_x_10068) ;  /* 0x0000000000b47947 */ /* 0x000fea0003800000 */
.L_x_10080:
        /* <DEDUP_REMOVED lines=14> */
.L_x_10094:
[----:B------:R-:W-:Y:S05]  /*0f80*/  BSYNC B0 ;  /* 0x0000000000007941 */ /* 0x000fea0003800000 */
.L_x_10093:
[----:B------:R-:W-:Y:S01]  /*0f90*/  FMUL.FTZ R0, R0, 1 ;  /* 0x3f80000000007820 */ /* 0x000fe20000410000 */
[----:B------:R-:W-:-:S03]  /*0fa0*/  CS2R R26, SRZ ;  /* 0x00000000001a7805 */ /* 0x000fc6000001ff00 */
[----:B------:R0:W1:Y:S01]  /*0fb0*/  F2F.F64.F32 R24, R0 ;  /* 0x0000000000187310 */ /* 0x0000620000201800 */
[----:B------:R-:W-:Y:S05]  /*0fc0*/  BRA `(.L_x_10068) ;  /* 0x0000000000687947 */ /* 0x000fea0003800000 */
.L_x_10067:
        /* <DEDUP_REMOVED lines=16> */
.L_x_10095:
[----:B------:R-:W-:Y:S02]  /*10d0*/  CS2R R24, SRZ ;  /* 0x0000000000187805 */ /* 0x000fe4000001ff00 */
[----:B------:R-:W-:Y:S01]  /*10e0*/  CS2R R26, SRZ ;  /* 0x00000000001a7805 */ /* 0x000fe2000001ff00 */
[----:B------:R-:W-:Y:S06]  /*10f0*/  BRA `(.L_x_10068) ;  /* 0x00000000001c7947 */ /* 0x000fec0003800000 */
.L_x_10092:
[----:B------:R-:W2:Y:S01]  /*1100*/  LDG.E.64 R24, desc[UR36][R4.64] ;  /* 0x0000002404187981 */ /* 0x000ea2000c1e1b00 */
[----:B------:R-:W-:Y:S01]  /*1110*/  CS2R R26, SRZ ;  /* 0x00000000001a7805 */ /* 0x000fe2000001ff00 */
[----:B--2---:R-:W0:Y:S01]  /*1120*/  I2F.F64.U64 R24, R24 ;  /* 0x0000001800187312 */ /* 0x004e220000301800 */
[----:B------:R-:W-:Y:S05]  /*1130*/  BRA `(.L_x_10068) ;  /* 0x00000000000c7947 */ /* 0x000fea0003800000 */
.L_x_10091:
[----:B------:R-:W2:Y:S01]  /*1140*/  LDG.E R4, desc[UR36][R4.64] ;  /* 0x0000002404047981 */ /* 0x000ea2000c1e1900 */
[----:B------:R-:W-:Y:S01]  /*1150*/  CS2R R26, SRZ ;  /* 0x00000000001a7805 */ /* 0x000fe2000001ff00 */
[----:B--2---:R0:W1:Y:S06]  /*1160*/  I2F.F64.U32 R24, R4 ;  /* 0x0000000400187312 */ /* 0x00406c0000201800 */
.L_x_10068:
[----:B------:R-:W3:Y:S02]  /*1170*/  S2R R29, SR_TID.X ;  /* 0x00000000001d7919 */ /* 0x000ee40000002100 */
[----:B---3--:R-:W-:-:S07]  /*1180*/  VIADD R29, R29, 0x80 ;  /* 0x000000801d1d7836 */ /* 0x008fce0000000000 */
.L_x_10062:
[----:B------:R-:W-:Y:S05]  /*1190*/  BSYNC B6 ;  /* 0x0000000000067941 */ /* 0x000fea0003800000 */
.L_x_10061:
[----:B------:R-:W-:Y:S01]  /*11a0*/  ISETP.GE.AND P0, PT, R29, R22, PT ;  /* 0x000000161d00720c */ /* 0x000fe20003f06270 */
[----:B------:R-:W-:Y:S01]  /*11b0*/  BSSY B6, `(.L_x_10096) ;  /* 0x0000112000067945 */ /* 0x000fe20003800000 */
[----:B------:R-:W-:Y:S02]  /*11c0*/  CS2R R18, SRZ ;  /* 0x0000000000127805 */ /* 0x000fe4000001ff00 */
[----:B------:R-:W-:-:S09]  /*11d0*/  CS2R R16, SRZ ;  /* 0x0000000000107805 */ /* 0x000fd2000001ff00 */
        /* <DEDUP_REMOVED lines=23> */
.L_x_10101:
[----:B------:R-:W3:Y:S01]  /*1350*/  LDG.E.U8 R4, desc[UR36][R4.64] ;  /* 0x0000002404047981 */ /* 0x000ee2000c1e1100 */
[----:B------:R-:W-:Y:S01]  /*1360*/  CS2R R18, SRZ ;  /* 0x0000000000127805 */ /* 0x000fe2000001ff00 */
[----:B---3--:R0:W1:Y:S01]  /*1370*/  I2F.F64.U16 R16, R4 ;  /* 0x0000000400107312 */ /* 0x0080620000101800 */
[----:B------:R-:W-:Y:S05]  /*1380*/  BRA `(.L_x_10103) ;  /* 0x0000000c00cc7947 */ /* 0x000fea0003800000 */
.L_x_10100:
        /* <DEDUP_REMOVED lines=10> */
.L_x_10105:
[----:B------:R-:W3:Y:S01]  /*1430*/  LDG.E R4, desc[UR36][R4.64] ;  /* 0x0000002404047981 */ /* 0x000ee2000c1e1900 */
[----:B------:R-:W-:Y:S01]  /*1440*/  CS2R R18, SRZ ;  /* 0x0000000000127805 */ /* 0x000fe2000001ff00 */
[----:B---3--:R0:W1:Y:S01]  /*1450*/  I2F.F64 R16, R4 ;  /* 0x0000000400107312 */ /* 0x0080620000201c00 */
[----:B------:R-:W-:Y:S05]  /*1460*/  BRA `(.L_x_10103) ;  /* 0x0000000c00947947 */ /* 0x000fea0003800000 */
.L_x_10104:
[----:B------:R-:W3:Y:S01]  /*1470*/  LDG.E.U16 R4, desc[UR36][R4.64] ;  /* 0x0000002404047981 */ /* 0x000ee2000c1e1500 */
[----:B------:R-:W-:Y:S01]  /*1480*/  CS2R R18, SRZ ;  /* 0x0000000000127805 */ /* 0x000fe2000001ff00 */
[----:B---3--:R0:W1:Y:S01]  /*1490*/  I2F.F64.S16 R16, R4 ;  /* 0x0000000400107312 */ /* 0x0080620000101c00 */
[----:B------:R-:W-:Y:S05]  /*14a0*/  BRA `(.L_x_10103) ;  /* 0x0000000c00847947 */ /* 0x000fea0003800000 */
.L_x_10099:
        /* <DEDUP_REMOVED lines=9> */
[----:B------:R-:W0:Y:S01]  /*1540*/  F2F.F64.F32 R16, R16 ;  /* 0x0000001000107310 */ /* 0x000e220000201800 */
[----:B------:R-:W-:Y:S05]  /*1550*/  BRA `(.L_x_10103) ;  /* 0x0000000c00587947 */ /* 0x000fea0003800000 */
.L_x_10107:
[----:B------:R-:W3:Y:S01]  /*1560*/  LDG.E.U16 R0, desc[UR36][R4.64] ;  /* 0x0000002404007981 */ /* 0x000ee2000c1e1500 */
[----:B------:R-:W-:Y:S01]  /*1570*/  CS2R R18, SRZ ;  /* 0x0000000000127805 */ /* 0x000fe2000001ff00 */
[----:B---3--:R-:W-:-:S05]  /*1580*/  HADD2.F32 R0, -RZ, R0.H0_H0 ;  /* 0x20000000ff007230 */ /* 0x008fca0000004100 */
[----:B------:R-:W-:-:S04]  /*1590*/  FMUL.FTZ R0, R0, 1 ;  /* 0x3f80000000007820 */ /* 0x000fc80000410000 */
[----:B------:R0:W1:Y:S01]  /*15a0*/  F2F.F64.F32 R16, R0 ;  /* 0x0000000000107310 */ /* 0x0000620000201800 */
[----:B------:R-:W-:Y:S05]  /*15b0*/  BRA `(.L_x_10103) ;  /* 0x0000000c00407947 */ /* 0x000fea0003800000 */
.L_x_10106:
        /* <DEDUP_REMOVED lines=9> */
[----:B------:R-:W0:Y:S08]  /*1650*/  F2F.F64.F32 R18, R18 ;  /* 0x0000001200127310 */ /* 0x000e300000201800 */
[----:B------:R-:W1:Y:S01]  /*1660*/  F2F.F64.F32 R16, R16 ;  /* 0x0000001000107310 */ /* 0x000e620000201800 */
[----:B------:R-:W-:Y:S05]  /*1670*/  BRA `(.L_x_10103) ;  /* 0x0000000c00107947 */ /* 0x000fea0003800000 */
.L_x_10109:
        /* <DEDUP_REMOVED lines=8> */
.L_x_10108:
[----:B------:R0:W5:Y:S01]  /*1700*/  LDG.E.64 R16, desc[UR36][R4.64] ;  /* 0x0000002404107981 */ /* 0x000162000c1e1b00 */
[----:B------:R-:W-:Y:S01]  /*1710*/  CS2R R18, SRZ ;  /* 0x0000000000127805 */ /* 0x000fe2000001ff00 */
[----:B------:R-:W-:Y:S06]  /*1720*/  BRA `(.L_x_10103) ;  /* 0x0000000800e47947 */ /* 0x000fec0003800000 */
.L_x_10098:
        /* <DEDUP_REMOVED lines=14> */
.L_x_10112:
[----:B------:R0:W5:Y:S01]  /*1810*/  LDG.E.128 R16, desc[UR36][R4.64] ;  /* 0x0000002404107981 */ /* 0x000162000c1e1d00 */
[----:B------:R-:W-:Y:S05]  /*1820*/  BRA `(.L_x_10103) ;  /* 0x0000000800a47947 */ /* 0x000fea0003800000 */
.L_x_10111:
[----:B------:R-:W-:-:S13]  /*1830*/  ISETP.NE.AND P0, PT, R0, 0xf, PT ;  /* 0x0000000f0000780c */ /* 0x000fda0003f05270 */
[----:B------:R-:W-:Y:S05]  /*1840*/  @!P0 BRA `(.L_x_10113) ;  /* 0x0000000000b08947 */ /* 0x000fea0003800000 */
[----:B------:R-:W-:-:S13]  /*1850*/  ISETP.NE.AND P0, PT, R0, 0x17, PT ;  /* 0x000000170000780c */ /* 0x000fda0003f05270 */
[----:B------:R-:W-:Y:S05]  /*1860*/  @!P0 BRA `(.L_x_10114) ;  /* 0x0000000000648947 */ /* 0x000fea0003800000 */
[----:B------:R-:W-:-:S13]  /*1870*/  ISETP.NE.AND P0, PT, R0, 0x18, PT ;  /* 0x000000180000780c */ /* 0x000fda0003f05270 */
[----:B------:R-:W-:Y:S05]  /*1880*/  @P0 BRA `(.L_x_10102) ;  /* 0x0000000800240947 */ /* 0x000fea0003800000 */
[----:B------:R-:W3:Y:S01]  /*1890*/  LDG.E.U8 R0, desc[UR36][R4.64] ;  /* 0x0000002404007981 */ /* 0x000ee2000c1e1100 */
[----:B------:R-:W-:Y:S01]  /*18a0*/  IMAD.MOV.U32 R9, RZ, RZ, -0x800000 ;  /* 0xff800000ff097424 */ /* 0x000fe200078e00ff */
        /* <DEDUP_REMOVED lines=21> */
.L_x_10114:
[----:B------:R-:W3:Y:S01]  /*1a00*/  LDG.E.U8 R4, desc[UR36][R4.64] ;  /* 0x0000002404047981 */ /* 0x000ee2000c1e1100 */
[----:B------:R-:W-:Y:S01]  /*1a10*/  CS2R R18, SRZ ;  /* 0x0000000000127805 */ /* 0x000fe2000001ff00 */
[----:B---3--:R-:W-:-:S05]  /*1a20*/  IMAD.SHL.U32 R0, R4, 0x2000000, RZ ;  /* 0x0200000004007824 */ /* 0x008fca00078e00ff */
        /* <DEDUP_REMOVED lines=14> */
.L_x_10113:
[----:B------:R-:W3:Y:S01]  /*1b10*/  LDG.E.U16 R0, desc[UR36][R4.64] ;  /* 0x0000002404007981 */ /* 0x000ee2000c1e1500 */
[----:B------:R-:W-:Y:S01]  /*1b20*/  CS2R R18, SRZ ;  /* 0x0000000000127805 */ /* 0x000fe2000001ff00 */
[----:B---3--:R-:W-:-:S04]  /*1b30*/  IMAD.U32 R0, R0, 0x10000, RZ ;  /* 0x0001000000007824 */ /* 0x008fc800078e00ff */
[----:B------:R-:W-:-:S04]  /*1b40*/  FMUL.FTZ R0, R0, 1 ;  /* 0x3f80000000007820 */ /* 0x000fc80000410000 */
[----:B------:R0:W1:Y:S01]  /*1b50*/  F2F.F64.F32 R16, R0 ;  /* 0x0000000000107310 */ /* 0x0000620000201800 */
[----:B------:R-:W-:Y:S05]  /*1b60*/  BRA `(.L_x_10103) ;  /* 0x0000000400d47947 */ /* 0x000fea0003800000 */
.L_x_10110:
        /* <DEDUP_REMOVED lines=12> */
.L_x_10117:
        /* <DEDUP_REMOVED lines=21> */
.L_x_10121:
[----:B------:R-:W-:Y:S05]  /*1d80*/  BSYNC B1 ;  /* 0x0000000000017941 */ /* 0x000fea0003800000 */
.L_x_10120:
[----:B------:R-:W-:Y:S01]  /*1d90*/  LEA R5, R0, 0x3b800000, 0x17 ;  /* 0x3b80000000057811 */ /* 0x000fe200078eb8ff */
[----:B------:R-:W-:-:S05]  /*1da0*/  IMAD.SHL.U32 R0, R3, 0x100000, RZ ;  /* 0x0010000003007824 */ /* 0x000fca00078e00ff */
[----:B------:R-:W-:-:S07]  /*1db0*/  LOP3.LUT R0, R5, R0, R6, 0xfe, !PT ;  /* 0x0000000005007212 */ /* 0x000fce00078efe06 */
.L_x_10119:
[----:B------:R-:W-:Y:S05]  /*1dc0*/  BSYNC B0 ;  /* 0x0000000000007941 */ /* 0x000fea0003800000 */
.L_x_10118:
[----:B------:R-:W-:Y:S01]  /*1dd0*/  FMUL.FTZ R0, R0, 1 ;  /* 0x3f80000000007820 */ /* 0x000fe20000410000 */
[----:B------:R-:W-:-:S03]  /*1de0*/  CS2R R18, SRZ ;  /* 0x0000000000127805 */ /* 0x000fc6000001ff00 */
[----:B------:R0:W1:Y:S01]  /*1df0*/  F2F.F64.F32 R16, R0 ;  /* 0x0000000000107310 */ /* 0x0000620000201800 */
[----:B------:R-:W-:Y:S05]  /*1e00*/  BRA `(.L_x_10103) ;  /* 0x00000004002c7947 */ /* 0x000fea0003800000 */
.L_x_10116:
        /* <DEDUP_REMOVED lines=21> */
.L_x_10125:
[----:B------:R-:W-:Y:S05]  /*1f60*/  BSYNC B1 ;  /* 0x0000000000017941 */ /* 0x000fea0003800000 */
.L_x_10124:
[----:B------:R-:W-:Y:S01]  /*1f70*/  LEA R5, R0, 0x37800000, 0x17 ;  /* 0x3780000000057811 */ /* 0x000fe200078eb8ff */
[----:B------:R-:W-:-:S05]  /*1f80*/  IMAD.SHL.U32 R0, R3, 0x200000, RZ ;  /* 0x0020000003007824 */ /* 0x000fca00078e00ff */
[----:B------:R-:W-:-:S07]  /*1f90*/  LOP3.LUT R0, R5, R0, R6, 0xfe, !PT ;  /* 0x0000000005007212 */ /* 0x000fce00078efe06 */
.L_x_10123:
[----:B------:R-:W-:Y:S05]  /*1fa0*/  BSYNC B0 ;  /* 0x0000000000007941 */ /* 0x000fea0003800000 */
.L_x_10122:
[----:B------:R-:W-:Y:S01]  /*1fb0*/  FMUL.FTZ R0, R0, 1 ;  /* 0x3f80000000007820 */ /* 0x000fe20000410000 */
[----:B------:R-:W-:-:S03]  /*1fc0*/  CS2R R18, SRZ ;  /* 0x0000000000127805 */ /* 0x000fc6000001ff00 */
[----:B------:R0:W1:Y:S01]  /*1fd0*/  F2F.F64.F32 R16, R0 ;  /* 0x0000000000107310 */ /* 0x0000620000201800 */
[----:B------:R-:W-:Y:S05]  /*1fe0*/  BRA `(.L_x_10103) ;  /* 0x0000000000b47947 */ /* 0x000fea0003800000 */
.L_x_10115:
        /* <DEDUP_REMOVED lines=14> */
.L_x_10129:
[----:B------:R-:W-:Y:S05]  /*20d0*/  BSYNC B0 ;  /* 0x0000000000007941 */ /* 0x000fea0003800000 */
.L_x_10128:
[----:B------:R-:W-:Y:S01]  /*20e0*/  FMUL.FTZ R0, R0, 1 ;  /* 0x3f80000000007820 */ /* 0x000fe20000410000 */
[----:B------:R-:W-:-:S03]  /*20f0*/  CS2R R18, SRZ ;  /* 0x0000000000127805 */ /* 0x000fc6000001ff00 */
[----:B------:R0:W1:Y:S01]  /*2100*/  F2F.F64.F32 R16, R0 ;  /* 0x0000000000107310 */ /* 0x0000620000201800 */
[----:B------:R-:W-:Y:S05]  /*2110*/  BRA `(.L_x_10103) ;  /* 0x0000000000687947 */ /* 0x000fea0003800000 */
.L_x_10102:
        /* <DEDUP_REMOVED lines=16> */
.L_x_10130:
[----:B------:R-:W-:Y:S02]  /*2220*/  CS2R R16, SRZ ;  /* 0x0000000000107805 */ /* 0x000fe4000001ff00 */
[----:B------:R-:W-:Y:S01]  /*2230*/  CS2R R18, SRZ ;  /* 0x0000000000127805 */ /* 0x000fe2000001ff00 */
[----:B------:R-:W-:Y:S06]  /*2240*/  BRA `(.L_x_10103) ;  /* 0x00000000001c7947 */ /* 0x000fec0003800000 */
.L_x_10127:
[----:B------:R-:W3:Y:S01]  /*2250*/  LDG.E.64 R16, desc[UR36][R4.64] ;  /* 0x0000002404107981 */ /* 0x000ee2000c1e1b00 */
[----:B------:R-:W-:Y:S01]  /*2260*/  CS2R R18, SRZ ;  /* 0x0000000000127805 */ /* 0x000fe2000001ff00 */
[----:B---3--:R-:W0:Y:S01]  /*2270*/  I2F.F64.U64 R16, R16 ;  /* 0x0000001000107312 */ /* 0x008e220000301800 */
[----:B------:R-:W-:Y:S05]  /*2280*/  BRA `(.L_x_10103) ;  /* 0x00000000000c7947 */ /* 0x000fea0003800000 */
.L_x_10126:
[----:B------:R-:W3:Y:S01]  /*2290*/  LDG.E R4, desc[UR36][R4.64] ;  /* 0x0000002404047981 */ /* 0x000ee2000c1e1900 */
[----:B------:R-:W-:Y:S01]  /*22a0*/  CS2R R18, SRZ ;  /* 0x0000000000127805 */ /* 0x000fe2000001ff00 */
[----:B---3--:R0:W1:Y:S06]  /*22b0*/  I2F.F64.U32 R16, R4 ;  /* 0x0000000400107312 */ /* 0x00806c0000201800 */
.L_x_10103:
[----:B------:R-:W-:-:S07]  /*22c0*/  VIADD R29, R29, 0x80 ;  /* 0x000000801d1d7836 */ /* 0x000fce0000000000 */
.L_x_10097:
[----:B------:R-:W-:Y:S05]  /*22d0*/  BSYNC B6 ;  /* 0x0000000000067941 */ /* 0x000fea0003800000 */
.L_x_10096:
        /* <DEDUP_REMOVED lines=27> */
.L_x_10136:
[----:B------:R-:W3:Y:S01]  /*2490*/  LDG.E.U8 R4, desc[UR36][R4.64] ;  /* 0x0000002404047981 */ /* 0x000ee2000c1e1100 */
[----:B------:R-:W-:Y:S01]  /*24a0*/  CS2R R34, SRZ ;  /* 0x0000000000227805 */ /* 0x000fe2000001ff00 */
[----:B---3--:R0:W1:Y:S01]  /*24b0*/  I2F.F64.U16 R32, R4 ;  /* 0x0000000400207312 */ /* 0x0080620000101800 */
[----:B------:R-:W-:Y:S05]  /*24c0*/  BRA `(.L_x_10138) ;  /* 0x0000000c00c87947 */ /* 0x000fea0003800000 */
.L_x_10135:
        /* <DEDUP_REMOVED lines=10> */
.L_x_10140:
[----:B------:R-:W3:Y:S01]  /*2570*/  LDG.E R4, desc[UR36][R4.64] ;  /* 0x0000002404047981 */ /* 0x000ee2000c1e1900 */
[----:B------:R-:W-:Y:S01]  /*2580*/  CS2R R34, SRZ ;  /* 0x0000000000227805 */ /* 0x000fe2000001ff00 */
[----:B---3--:R0:W1:Y:S01]  /*2590*/  I2F.F64 R32, R4 ;  /* 0x0000000400207312 */ /* 0x0080620000201c00 */
[----:B------:R-:W-:Y:S05]  /*25a0*/  BRA `(.L_x_10138) ;  /* 0x0000000c00907947 */ /* 0x000fea0003800000 */
.L_x_10139:
[----:B------:R-:W3:Y:S01]  /*25b0*/  LDG.E.U16 R4, desc[UR36][R4.64] ;  /* 0x0000002404047981 */ /* 0x000ee2000c1e1500 */
[----:B------:R-:W-:Y:S01]  /*25c0*/  CS2R R34, SRZ ;  /* 0x0000000000227805 */ /* 0x000fe2000001ff00 */
[----:B---3--:R0:W1:Y:S01]  /*25d0*/  I2F.F64.S16 R32, R4 ;  /* 0x0000000400207312 */ /* 0x0080620000101c00 */
[----:B------:R-:W-:Y:S05]  /*25e0*/  BRA `(.L_x_10138) ;  /* 0x0000000c00807947 */ /* 0x000fea0003800000 */
.L_x_10134:
        /* <DEDUP_REMOVED lines=11> */
.L_x_10142:
[----:B------:R-:W3:Y:S01]  /*26a0*/  LDG.E.U16 R0, desc[UR36][R4.64] ;  /* 0x0000002404007981 */ /* 0x000ee2000c1e1500 */
[----:B------:R-:W-:Y:S01]  /*26b0*/  CS2R R34, SRZ ;  /* 0x0000000000227805 */ /* 0x000fe2000001ff00 */
[----:B---3--:R-:W-:-:S05]  /*26c0*/  HADD2.F32 R0, -RZ, R0.H0_H0 ;  /* 0x20000000ff007230 */ /* 0x008fca0000004100 */
[----:B------:R-:W-:-:S04]  /*26d0*/  FMUL.FTZ R0, R0, 1 ;  /* 0x3f80000000007820 */ /* 0x000fc80000410000 */
[----:B------:R0:W1:Y:S01]  /*26e0*/  F2F.F64.F32 R32, R0 ;  /* 0x0000000000207310 */ /* 0x0000620000201800 */
[----:B------:R-:W-:Y:S05]  /*26f0*/  BRA `(.L_x_10138) ;  /* 0x0000000c003c7947 */ /* 0x000fea0003800000 */
.L_x_10141:
        /* <DEDUP_REMOVED lines=12> */
.L_x_10144:
        /* <DEDUP_REMOVED lines=8> */
.L_x_10143:
[----:B------:R0:W5:Y:S01]  /*2840*/  LDG.E.64 R32, desc[UR36][R4.64] ;  /* 0x0000002404207981 */ /* 0x000162000c1e1b00 */
[----:B------:R-:W-:Y:S01]  /*2850*/  CS2R R34, SRZ ;  /* 0x0000000000227805 */ /* 0x000fe2000001ff00 */
[----:B------:R-:W-:Y:S06]  /*2860*/  BRA `(.L_x_10138) ;  /* 0x0000000800e07947 */ /* 0x000fec0003800000 */
.L_x_10133:
        /* <DEDUP_REMOVED lines=14> */
.L_x_10147:
[----:B------:R0:W5:Y:S01]  /*2950*/  LDG.E.128 R32, desc[UR36][R4.64] ;  /* 0x0000002404207981 */ /* 0x000162000c1e1d00 */
[----:B------:R-:W-:Y:S05]  /*2960*/  BRA `(.L_x_10138) ;  /* 0x0000000800a07947 */ /* 0x000fea0003800000 */
.L_x_10146:
        /* <DEDUP_REMOVED lines=29> */
.L_x_10149:
[----:B------:R-:W3:Y:S01]  /*2b40*/  LDG.E.U8 R4, desc[UR36][R4.64] ;  /* 0x0000002404047981 */ /* 0x000ee2000c1e1100 */
[----:B------:R-:W-:Y:S01]  /*2b50*/  CS2R R34, SRZ ;  /* 0x0000000000227805 */ /* 0x000fe2000001ff00 */
        /* <DEDUP_REMOVED lines=14> */
.L_x_10148:
[----:B------:R-:W3:Y:S01]  /*2c40*/  LDG.E.U16 R0, desc[UR36][R4.64] ;  /* 0x0000002404007981 */ /* 0x000ee2000c1e1500 */
[----:B------:R-:W-:Y:S01]  /*2c50*/  CS2R R34, SRZ ;  /* 0x0000000000227805 */ /* 0x000fe2000001ff00 */
[----:B---3--:R-:W-:-:S04]  /*2c60*/  IMAD.U32 R0, R0, 0x10000, RZ ;  /* 0x0001000000007824 */ /* 0x008fc800078e00ff */
[----:B------:R-:W-:-:S04]  /*2c70*/  FMUL.FTZ R0, R0, 1 ;  /* 0x3f80000000007820 */ /* 0x000fc80000410000 */
[----:B------:R0:W1:Y:S01]  /*2c80*/  F2F.F64.F32 R32, R0 ;  /* 0x0000000000207310 */ /* 0x0000620000201800 */
[----:B------:R-:W-:Y:S05]  /*2c90*/  BRA `(.L_x_10138) ;  /* 0x0000000400d47947 */ /* 0x000fea0003800000 */
.L_x_10145:
        /* <DEDUP_REMOVED lines=12> */
.L_x_10152:
        /* <DEDUP_REMOVED lines=21> */
.L_x_10156:
[----:B------:R-:W-:Y:S05]  /*2eb0*/  BSYNC B1 ;  /* 0x0000000000017941 */ /* 0x000fea0003800000 */
.L_x_10155:
[----:B------:R-:W-:Y:S01]  /*2ec0*/  LEA R5, R0, 0x3b800000, 0x17 ;  /* 0x3b80000000057811 */ /* 0x000fe200078eb8ff */
[----:B------:R-:W-:-:S05]  /*2ed0*/  IMAD.SHL.U32 R0, R3, 0x100000, RZ ;  /* 0x0010000003007824 */ /* 0x000fca00078e00ff */
[----:B------:R-:W-:-:S07]  /*2ee0*/  LOP3.LUT R0, R5, R0, R6, 0xfe, !PT ;  /* 0x0000000005007212 */ /* 0x000fce00078efe06 */
.L_x_10154:
[----:B------:R-:W-:Y:S05]  /*2ef0*/  BSYNC B0 ;  /* 0x0000000000007941 */ /* 0x000fea0003800000 */
.L_x_10153:
[----:B------:R-:W-:Y:S01]  /*2f00*/  FMUL.FTZ R0, R0, 1 ;  /* 0x3f80000000007820 */ /* 0x000fe20000410000 */
[----:B------:R-:W-:-:S03]  /*2f10*/  CS2R R34, SRZ ;  /* 0x0000000000227805 */ /* 0x000fc6000001ff00 */
[----:B------:R3:W0:Y:S01]  /*2f20*/  F2F.F64.F32 R32, R0 ;  /* 0x0000000000207310 */ /* 0x0006220000201800 */
[----:B------:R-:W-:Y:S05]  /*2f30*/  BRA `(.L_x_10138) ;  /* 0x00000004002c7947 */ /* 0x000fea0003800000 */
.L_x_10151:
        /* <DEDUP_REMOVED lines=21> */
.L_x_10160:
[----:B------:R-:W-:Y:S05]  /*3090*/  BSYNC B1 ;  /* 0x0000000000017941 */ /* 0x000fea0003800000 */
.L_x_10159:
[----:B------:R-:W-:Y:S01]  /*30a0*/  LEA R5, R0, 0x37800000, 0x17 ;  /* 0x3780000000057811 */ /* 0x000fe200078eb8ff */
[----:B------:R-:W-:-:S05]  /*30b0*/  IMAD.SHL.U32 R0, R3, 0x200000, RZ ;  /* 0x0020000003007824 */ /* 0x000fca00078e00ff */
[----:B------:R-:W-:-:S07]  /*30c0*/  LOP3.LUT R0, R5, R0, R6, 0xfe, !PT ;  /* 0x0000000005007212 */ /* 0x000fce00078efe06 */
.L_x_10158:
[----:B------:R-:W-:Y:S05]  /*30d0*/  BSYNC B0 ;  /* 0x0000000000007941 */ /* 0x000fea0003800000 */
.L_x_10157:
[----:B------:R-:W-:Y:S01]  /*30e0*/  FMUL.FTZ R0, R0, 1 ;  /* 0x3f80000000007820 */ /* 0x000fe20000410000 */
[----:B------:R-:W-:-:S03]  /*30f0*/  CS2R R34, SRZ ;  /* 0x0000000000227805 */ /* 0x000fc6000001ff00 */
[----:B------:R0:W1:Y:S01]  /*3100*/  F2F.F64.F32 R32, R0 ;  /* 0x0000000000207310 */ /* 0x0000620000201800 */
[----:B------:R-:W-:Y:S05]  /*3110*/  BRA `(.L_x_10138) ;  /* 0x0000000000b47947 */ /* 0x000fea0003800000 */
.L_x_10150:
        /* <DEDUP_REMOVED lines=14> */
.L_x_10164:
[----:B------:R-:W-:Y:S05]  /*3200*/  BSYNC B0 ;  /* 0x0000000000007941 */ /* 0x000fea0003800000 */
.L_x_10163:
[----:B------:R-:W-:Y:S01]  /*3210*/  FMUL.FTZ R0, R0, 1 ;  /* 0x3f80000000007820 */ /* 0x000fe20000410000 */
[----:B------:R-:W-:-:S03]  /*3220*/  CS2R R34, SRZ ;  /* 0x0000000000227805 */ /* 0x000fc6000001ff00 */
[----:B------:R0:W1:Y:S01]  /*3230*/  F2F.F64.F32 R32, R0 ;  /* 0x0000000000207310 */ /* 0x0000620000201800 */
[----:B------:R-:W-:Y:S05]  /*3240*/  BRA `(.L_x_10138) ;  /* 0x0000000000687947 */ /* 0x000fea0003800000 */
.L_x_10137:
        /* <DEDUP_REMOVED lines=16> */
.L_x_10165:
[----:B------:R-:W-:Y:S02]  /*3350*/  CS2R R32, SRZ ;  /* 0x0000000000207805 */ /* 0x000fe4000001ff00 */
[----:B------:R-:W-:Y:S01]  /*3360*/  CS2R R34, SRZ ;  /* 0x0000000000227805 */ /* 0x000fe2000001ff00 */
[----:B------:R-:W-:Y:S06]  /*3370*/  BRA `(.L_x_10138) ;  /* 0x00000000001c7947 */ /* 0x000fec0003800000 */
.L_x_10162:
[----:B------:R-:W3:Y:S01]  /*3380*/  LDG.E.64 R32, desc[UR36][R4.64] ;  /* 0x0000002404207981 */ /* 0x000ee2000c1e1b00 */
[----:B------:R-:W-:Y:S01]  /*3390*/  CS2R R34, SRZ ;  /* 0x0000000000227805 */ /* 0x000fe2000001ff00 */
[----:B---3--:R-:W0:Y:S01]  /*33a0*/  I2F.F64.U64 R32, R32 ;  /* 0x0000002000207312 */ /* 0x008e220000301800 */
[----:B------:R-:W-:Y:S05]  /*33b0*/  BRA `(.L_x_10138) ;  /* 0x00000000000c7947 */ /* 0x000fea0003800000 */
.L_x_10161:
[----:B------:R-:W3:Y:S01]  /*33c0*/  LDG.E R4, desc[UR36][R4.64] ;  /* 0x0000002404047981 */ /* 0x000ee2000c1e1900 */
[----:B------:R-:W-:Y:S01]  /*33d0*/  CS2R R34, SRZ ;  /* 0x0000000000227805 */ /* 0x000fe2000001ff00 */
[----:B---3--:R0:W1:Y:S06]  /*33e0*/  I2F.F64.U32 R32, R4 ;  /* 0x0000000400207312 */ /* 0x00806c0000201800 */
.L_x_10138:
[----:B------:R-:W-:-:S07]  /*33f0*/  VIADD R29, R29, 0x80 ;  /* 0x000000801d1d7836 */ /* 0x000fce0000000000 */
.L_x_10132:
[----:B------:R-:W-:Y:S05]  /*3400*/  BSYNC B6 ;  /* 0x0000000000067941 */ /* 0x000fea0003800000 */
.L_x_10131:
[----:B------:R-:W-:Y:S01]  /*3410*/  ISETP.GE.AND P0, PT, R29, R22, PT ;  /* 0x000000161d00720c */ /* 0x000fe20003f06270 */
[----:B------:R-:W-:Y:S01]  /*3420*/  BSSY B6, `(.L_x_10166) ;  /* 0x000010f000067945 */ /* 0x000fe20003800000 */
[----:B0-----:R-:W-:Y:S02]  /*3430*/  CS2R R6, SRZ ;  /* 0x0000000000067805 */ /* 0x001fe4000001ff00 */
[----:B-1----:R-:W-:-:S09]  /*3440*/  CS2R R4, SRZ ;  /* 0x0000000000047805 */ /* 0x002fd2000001ff00 */
[----:B------:R-:W-:Y:S05]  /*3450*/  @P0 BRA `(.L_x_10167) ;  /* 0x00000010002c0947 */ /* 0x000fea0003800000 */
[----:B------:R-:W0:Y:S01]  /*3460*/  LDC.64 R8, c[0x0][0x220] ;  /* 0x00008800ff087b82 */ /* 0x000e220000000a00 */
        /* <DEDUP_REMOVED lines=18> */
[----:B---3--:R-:W0:Y:S01]  /*3590*/  I2F.F64.S16 R4, R4 ;  /* 0x0000000400047312 */ /* 0x008e220000101c00 */
[----:B------:R-:W-:Y:S05]  /*35a0*/  BRA `(.L_x_10167) ;  /* 0x0000000c00d87947 */ /* 0x000fea0003800000 */
.L_x_10171:
[----:B------:R-:W3:Y:S01]  /*35b0*/  LDG.E.U8 R4, desc[UR36][R8.64] ;  /* 0x0000002408047981 */ /* 0x000ee2000c1e1100 */
[----:B------:R-:W-:Y:S01]  /*35c0*/  CS2R R6, SRZ ;  /* 0x0000000000067805 */ /* 0x000fe2000001ff00 */
[----:B---3--:R-:W0:Y:S01]  /*35d0*/  I2F.F64.U16 R4, R4 ;  /* 0x0000000400047312 */ /* 0x008e220000101800 */
[----:B------:R-:W-:Y:S05]  /*35e0*/  BRA `(.L_x_10167) ;  /* 0x0000000c00c87947 */ /* 0x000fea0003800000 */
.L_x_10170:
        /* <DEDUP_REMOVED lines=10> */
.L_x_10174:
[----:B------:R-:W3:Y:S01]  /*3690*/  LDG.E R4, desc[UR36][R8.64] ;  /* 0x0000002408047981 */ /* 0x000ee2000c1e1900 */
[----:B------:R-:W-:Y:S01]  /*36a0*/  CS2R R6, SRZ ;  /* 0x0000000000067805 */ /* 0x000fe2000001ff00 */
[----:B---3--:R-:W0:Y:S01]  /*36b0*/  I2F.F64 R4, R4 ;  /* 0x0000000400047312 */ /* 0x008e220000201c00 */
[----:B------:R-:W-:Y:S05]  /*36c0*/  BRA `(.L_x_10167) ;  /* 0x0000000c00907947 */ /* 0x000fea0003800000 */
.L_x_10173:
[----:B------:R-:W3:Y:S01]  /*36d0*/  LDG.E.U16 R4, desc[UR36][R8.64] ;  /* 0x0000002408047981 */ /* 0x000ee2000c1e1500 */
[----:B------:R-:W-:Y:S01]  /*36e0*/  CS2R R6, SRZ ;  /* 0x0000000000067805 */ /* 0x000fe2000001ff00 */
[----:B---3--:R-:W0:Y:S01]  /*36f0*/  I2F.F64.S16 R4, R4 ;  /* 0x0000000400047312 */ /* 0x008e220000101c00 */
[----:B------:R-:W-:Y:S05]  /*3700*/  BRA `(.L_x_10167) ;  /* 0x0000000c00807947 */ /* 0x000fea0003800000 */
.L_x_10169:
        /* <DEDUP_REMOVED lines=11> */
.L_x_10176:
[----:B------:R-:W3:Y:S01]  /*37c0*/  LDG.E.U16 R0, desc[UR36][R8.64] ;  /* 0x0000002408007981 */ /* 0x000ee2000c1e1500 */
[----:B------:R-:W-:Y:S01]  /*37d0*/  CS2R R6, SRZ ;  /* 0x0000000000067805 */ /* 0x000fe2000001ff00 */
[----:B---3--:R-:W-:-:S05]  /*37e0*/  HADD2.F32 R0, -RZ, R0.H0_H0 ;  /* 0x20000000ff007230 */ /* 0x008fca0000004100 */
[----:B------:R-:W-:-:S04]  /*37f0*/  FMUL.FTZ R0, R0, 1 ;  /* 0x3f80000000007820 */ /* 0x000fc80000410000 */
[----:B------:R0:W1:Y:S01]  /*3800*/  F2F.F64.F32 R4, R0 ;  /* 0x0000000000047310 */ /* 0x0000620000201800 */
[----:B------:R-:W-:Y:S05]  /*3810*/  BRA `(.L_x_10167) ;  /* 0x0000000c003c7947 */ /* 0x000fea0003800000 */
.L_x_10175:
        /* <DEDUP_REMOVED lines=12> */
.L_x_10178:
        /* <DEDUP_REMOVED lines=8> */
.L_x_10177:
[----:B------:R0:W5:Y:S01]  /*3960*/  LDG.E.64 R4, desc[UR36][R8.64] ;  /* 0x0000002408047981 */ /* 0x000162000c1e1b00 */
[----:B------:R-:W-:Y:S01]  /*3970*/  CS2R R6, SRZ ;  /* 0x0000000000067805 */ /* 0x000fe2000001ff00 */
[----:B------:R-:W-:Y:S06]  /*3980*/  BRA `(.L_x_10167) ;  /* 0x0000000800e07947 */ /* 0x000fec0003800000 */
.L_x_10168:
        /* <DEDUP_REMOVED lines=14> */
.L_x_10181:
[----:B------:R0:W5:Y:S01]  /*3a70*/  LDG.E.128 R4, desc[UR36][R8.64] ;  /* 0x0000002408047981 */ /* 0x000162000c1e1d00 */
[----:B------:R-:W-:Y:S05]  /*3a80*/  BRA `(.L_x_10167) ;  /* 0x0000000800a07947 */ /* 0x000fea0003800000 */
.L_x_10180:
        /* <DEDUP_REMOVED lines=22> */
[----:B------:R-:W-:Y:S02]  /*3bf0*/  LOP3.LUT R5, R6, 0x7f800000, R5, 0xf8, !PT ;  /* 0x7f80000006057812 */ /* 0x000fe400078ef805 */
[----:B------:R-:W-:Y:S02]  /*3c00*/  CS2R R6, SRZ ;  /* 0x0000000000067805 */ /* 0x000fe4000001ff00 */
[----:B------:R-:W-:-:S04]  /*3c10*/  LOP3.LUT R5, R5, R4, RZ, 0x30, !PT ;  /* 0x0000000405057212 */ /* 0x000fc800078e30ff */
[----:B------:R-:W-:-:S05]  /*3c20*/  LOP3.LUT R5, R5, 0x80000000, R0, 0xf8, !PT ;  /* 0x8000000005057812 */ /* 0x000fca00078ef800 */
[----:B------:R-:W-:-:S06]  /*3c30*/  FMUL.FTZ R5, R5, 1 ;  /* 0x3f80000005057820 */ /* 0x000fcc0000410000 */
[----:B------:R-:W0:Y:S01]  /*3c40*/  F2F.F64.F32 R4, R5 ;  /* 0x0000000500047310 */ /* 0x000e220000201800 */
[----:B------:R-:W-:Y:S05]  /*3c50*/  BRA `(.L_x_10167) ;  /* 0x00000008002c7947 */ /* 0x000fea0003800000 */
.L_x_10183:
        /* <DEDUP_REMOVED lines=16> */
.L_x_10182:
[----:B------:R-:W3:Y:S01]  /*3d60*/  LDG.E.U16 R0, desc[UR36][R8.64] ;  /* 0x0000002408007981 */ /* 0x000ee2000c1e1500 */
[----:B------:R-:W-:Y:S01]  /*3d70*/  CS2R R6, SRZ ;  /* 0x0000000000067805 */ /* 0x000fe2000001ff00 */
[----:B---3--:R-:W-:-:S04]  /*3d80*/  IMAD.U32 R0, R0, 0x10000, RZ ;  /* 0x0001000000007824 */ /* 0x008fc800078e00ff */
[----:B------:R-:W-:-:S04]  /*3d90*/  FMUL.FTZ R0, R0, 1 ;  /* 0x3f80000000007820 */ /* 0x000fc80000410000 */
[----:B------:R0:W1:Y:S01]  /*3da0*/  F2F.F64.F32 R4, R0 ;  /* 0x0000000000047310 */ /* 0x0000620000201800 */
[----:B------:R-:W-:Y:S05]  /*3db0*/  BRA `(.L_x_10167) ;  /* 0x0000000400d47947 */ /* 0x000fea0003800000 */
.L_x_10179:
        /* <DEDUP_REMOVED lines=10> */
[----:B---3--:R-:W0:Y:S01]  /*3e60*/  I2F.F64.U16 R4, R4 ;  /* 0x0000000400047312 */ /* 0x008e220000101800 */
[----:B------:R-:W-:Y:S05]  /*3e70*/  BRA `(.L_x_10167) ;  /* 0x0000000400a47947 */ /* 0x000fea0003800000 */
.L_x_10186:
        /* <DEDUP_REMOVED lines=21> */
.L_x_10190:
[----:B------:R-:W-:Y:S05]  /*3fd0*/  BSYNC B1 ;  /* 0x0000000000017941 */ /* 0x000fea0003800000 */
.L_x_10189:
[----:B------:R-:W-:Y:S01]  /*3fe0*/  LEA R5, R0, 0x3b800000, 0x17 ;  /* 0x3b80000000057811 */ /* 0x000fe200078eb8ff */
[----:B------:R-:W-:-:S05]  /*3ff0*/  IMAD.SHL.U32 R0, R3, 0x100000, RZ ;  /* 0x0010000003007824 */ /* 0x000fca00078e00ff */
[----:B------:R-:W-:-:S07]  /*4000*/  LOP3.LUT R0, R5, R0, R6, 0xfe, !PT ;  /* 0x0000000005007212 */ /* 0x000fce00078efe06 */
.L_x_10188:
[----:B------:R-:W-:Y:S05]  /*4010*/  BSYNC B0 ;  /* 0x0000000000007941 */ /* 0x000fea0003800000 */
.L_x_10187:
[----:B------:R-:W-:Y:S01]  /*4020*/  FMUL.FTZ R0, R0, 1 ;  /* 0x3f80000000007820 */ /* 0x000fe20000410000 */
[----:B------:R-:W-:-:S03]  /*4030*/  CS2R R6, SRZ ;  /* 0x0000000000067805 */ /* 0x000fc6000001ff00 */
[----:B------:R0:W1:Y:S01]  /*4040*/  F2F.F64.F32 R4, R0 ;  /* 0x0000000000047310 */ /* 0x0000620000201800 */
[----:B------:R-:W-:Y:S05]  /*4050*/  BRA `(.L_x_10167) ;  /* 0x00000004002c7947 */ /* 0x000fea0003800000 */
.L_x_10185:
        /* <DEDUP_REMOVED lines=21> */
.L_x_10194:
[----:B------:R-:W-:Y:S05]  /*41b0*/  BSYNC B1 ;  /* 0x0000000000017941 */ /* 0x000fea0003800000 */
.L_x_10193:
[----:B------:R-:W-:Y:S01]  /*41c0*/  LEA R5, R0, 0x37800000, 0x17 ;  /* 0x3780000000057811 */ /* 0x000fe200078eb8ff */
[----:B------:R-:W-:-:S05]  /*41d0*/  IMAD.SHL.U32 R0, R3, 0x200000, RZ ;  /* 0x0020000003007824 */ /* 0x000fca00078e00ff */
[----:B------:R-:W-:-:S07]  /*41e0*/  LOP3.LUT R0, R5, R0, R6, 0xfe, !PT ;  /* 0x0000000005007212 */ /* 0x000fce00078efe06 */
.L_x_10192:
[----:B------:R-:W-:Y:S05]  /*41f0*/  BSYNC B0 ;  /* 0x0000000000007941 */ /* 0x000fea0003800000 */
.L_x_10191:
[----:B------:R-:W-:Y:S01]  /*4200*/  FMUL.FTZ R0, R0, 1 ;  /* 0x3f80000000007820 */ /* 0x000fe20000410000 */
[----:B------:R-:W-:-:S03]  /*4210*/  CS2R R6, SRZ ;  /* 0x0000000000067805 */ /* 0x000fc6000001ff00 */
[----:B------:R0:W1:Y:S01]  /*4220*/  F2F.F64.F32 R4, R0 ;  /* 0x0000000000047310 */ /* 0x0000620000201800 */
[----:B------:R-:W-:Y:S05]  /*4230*/  BRA `(.L_x_10167) ;  /* 0x0000000000b47947 */ /* 0x000fea0003800000 */
.L_x_10184:
        /* <DEDUP_REMOVED lines=14> */
.L_x_10198:
[----:B------:R-:W-:Y:S05]  /*4320*/  BSYNC B0 ;  /* 0x0000000000007941 */ /* 0x000fea0003800000 */
.L_x_10197:
[----:B------:R-:W-:Y:S01]  /*4330*/  FMUL.FTZ R0, R0, 1 ;  /* 0x3f80000000007820 */ /* 0x000fe20000410000 */
[----:B------:R-:W-:-:S03]  /*4340*/  CS2R R6, SRZ ;  /* 0x0000000000067805 */ /* 0x000fc6000001ff00 */
[----:B------:R0:W1:Y:S01]  /*4350*/  F2F.F64.F32 R4, R0 ;  /* 0x0000000000047310 */ /* 0x0000620000201800 */
[----:B------:R-:W-:Y:S05]  /*4360*/  BRA `(.L_x_10167) ;  /* 0x0000000000687947 */ /* 0x000fea0003800000 */
.L_x_10172:
        /* <DEDUP_REMOVED lines=16> */
.L_x_10199:
[----:B------:R-:W-:Y:S02]  /*4470*/  CS2R R4, SRZ ;  /* 0x0000000000047805 */ /* 0x000fe4000001ff00 */
[----:B------:R-:W-:Y:S01]  /*4480*/  CS2R R6, SRZ ;  /* 0x0000000000067805 */ /* 0x000fe2000001ff00 */
[----:B------:R-:W-:Y:S06]  /*4490*/  BRA `(.L_x_10167) ;  /* 0x00000000001c7947 */ /* 0x000fec0003800000 */
.L_x_10196:
[----:B------:R-:W3:Y:S01]  /*44a0*/  LDG.E.64 R4, desc[UR36][R8.64] ;  /* 0x0000002408047981 */ /* 0x000ee2000c1e1b00 */
[----:B------:R-:W-:Y:S01]  /*44b0*/  CS2R R6, SRZ ;  /* 0x0000000000067805 */ /* 0x000fe2000001ff00 */
[----:B---3--:R-:W0:Y:S01]  /*44c0*/  I2F.F64.U64 R4, R4 ;  /* 0x0000000400047312 */ /* 0x008e220000301800 */
[----:B------:R-:W-:Y:S05]  /*44d0*/  BRA `(.L_x_10167) ;  /* 0x00000000000c7947 */ /* 0x000fea0003800000 */
.L_x_10195:
[----:B------:R-:W3:Y:S01]  /*44e0*/  LDG.E R4, desc[UR36][R8.64] ;  /* 0x0000002408047981 */ /* 0x000ee2000c1e1900 */
[----:B------:R-:W-:Y:S01]  /*44f0*/  CS2R R6, SRZ ;  /* 0x0000000000067805 */ /* 0x000fe2000001ff00 */
[----:B---3--:R-:W0:Y:S06]  /*4500*/  I2F.F64.U32 R4, R4 ;  /* 0x0000000400047312 */ /* 0x008e2c0000201800 */
.L_x_10167:
[----:B------:R-:W-:Y:S05]  /*4510*/  BSYNC B6 ;  /* 0x0000000000067941 */ /* 0x000fea0003800000 */
.L_x_10166:
[----:B------:R-:W2:Y:S01]  /*4520*/  S2R R23, SR_TID.X ;  /* 0x0000000000177919 */ /* 0x000ea20000002100 */
[----:B------:R-:W-:Y:S01]  /*4530*/  BSSY B1, `(.L_x_10200) ;  /* 0x000009c000017945 */ /* 0x000fe20003800000 */
[----:B------:R-:W-:Y:S02]  /*4540*/  CS2R R10, SRZ ;  /* 0x00000000000a7805 */ /* 0x000fe4000001ff00 */
[----:B0-----:R-:W-:Y:S02]  /*4550*/  CS2R R8, SRZ ;  /* 0x0000000000087805 */ /* 0x001fe4000001ff00 */
[----:B--2---:R-:W-:-:S13]  /*4560*/  ISETP.GE.AND P1, PT, R23, R22, PT ;  /* 0x000000161700720c */ /* 0x004fda0003f26270 */
[----:B------:R-:W-:Y:S05]  /*4570*/  @P1 BRA `(.L_x_10201) ;  /* 0x00000008005c1947 */ /* 0x000fea0003800000 */
[----:B----45:R-:W-:Y:S01]  /*4580*/  DSETP.GTU.AND P2, PT, |R24|, +INF , PT ;  /* 0x7ff000001800742a */ /* 0x030fe20003f4c200 */
[----:B---3--:R-:W-:Y:S02]  /*4590*/  IMAD.MOV.U32 R0, RZ, RZ, 0x1 ;  /* 0x00000001ff007424 */ /* 0x008fe400078e00ff */
        /* <DEDUP_REMOVED lines=52> */
[----:B-1----:R-:W-:Y:S05]  /*48e0*/  CALL.REL.NOINC `($__internal_10_$__cuda_sm20_div_rn_f64_full) ;  /* 0x0000006c00cc7944 */ /* 0x002fea0003c00000 */
[----:B------:R-:W-:Y:S02]  /*48f0*/  IMAD.MOV.U32 R8, RZ, RZ, R46 ;  /* 0x000000ffff087224 */ /* 0x000fe400078e002e */
[----:B------:R-:W-:-:S07]  /*4900*/  IMAD.MOV.U32 R9, RZ, RZ, R47 ;  /* 0x000000ffff097224 */ /* 0x000fce00078e002f */
.L_x_10205:
[----:B------:R-:W-:Y:S05]  /*4910*/  BSYNC B2 ;  /* 0x0000000000027941 */ /* 0x000fea0003800000 */
.L_x_10204:
        /* <DEDUP_REMOVED lines=16> */
[----:B-1----:R-:W-:Y:S05]  /*4a20*/  CALL.REL.NOINC `($__internal_9_$__cuda_sm20_dblrcp_rn_slowpath_v3) ;  /* 0x0000006800e07944 */ /* 0x002fea0003c00000 */
.L_x_10207:
[----:B------:R-:W-:Y:S05]  /*4a30*/  BSYNC B2 ;  /* 0x0000000000027941 */ /* 0x000fea0003800000 */
.L_x_10206:
[----:B------:R-:W-:Y:S02]  /*4a40*/  DFMA R10, RZ, R8, 1 ;  /* 0x3ff00000ff0a742b */ /* 0x000fe40000000008 */
[----:B------:R-:W-:-:S06]  /*4a50*/  DADD R12, RZ, -R8 ;  /* 0x00000000ff0c7229 */ /* 0x000fcc0000000808 */
[-C--:B------:R-:W-:Y:S02]  /*4a60*/  DMUL R8, R10, R14.reuse ;  /* 0x0000000e0a087228 */ /* 0x080fe40000000000 */
[----:B------:R-:W-:Y:S01]  /*4a70*/  DMUL R10, R12, R14 ;  /* 0x0000000e0c0a7228 */ /* 0x000fe20000000000 */
[----:B------:R-:W-:Y:S10]  /*4a80*/  BRA `(.L_x_10201) ;  /* 0x0000000400187947 */ /* 0x000ff40003800000 */
.L_x_10203:
        /* <DEDUP_REMOVED lines=10> */
[----:B------:R-:W-:Y:S02]  /*4b30*/  LOP3.LUT R20, R13, 0x7fffffff, RZ, 0xc0, !PT ;  /* 0x7fffffff0d147812 */ /* 0x000fe400078ec0ff */
[----:B------:R-:W-:-:S03]  /*4b40*/  MOV R0, 0x4b70 ;  /* 0x00004b7000007802 */ /* 0x000fc60000000f00 */
[----:B------:R-:W-:-:S07]  /*4b50*/  VIADD R20, R20, 0xfff00000 ;  /* 0xfff0000014147836 */ /* 0x000fce0000000000 */
[----:B-1----:R-:W-:Y:S05]  /*4b60*/  CALL.REL.NOINC `($__internal_9_$__cuda_sm20_dblrcp_rn_slowpath_v3) ;  /* 0x0000006800907944 */ /* 0x002fea0003c00000 */
.L_x_10209:
[----:B------:R-:W-:Y:S05]  /*4b70*/  BSYNC B2 ;  /* 0x0000000000027941 */ /* 0x000fea0003800000 */
.L_x_10208:
[----:B------:R-:W-:Y:S01]  /*4b80*/  DADD R12, -RZ, |R26| ;  /* 0x00000000ff0c7229 */ /* 0x000fe2000000051a */
[----:B------:R-:W-:Y:S01]  /*4b90*/  IMAD.MOV.U32 R8, RZ, RZ, R14 ;  /* 0x000000ffff087224 */ /* 0x000fe200078e000e */
[----:B------:R-:W-:Y:S01]  /*4ba0*/  CS2R R38, SRZ ;  /* 0x0000000000267805 */ /* 0x000fe2000001ff00 */
[----:B------:R-:W-:Y:S01]  /*4bb0*/  IMAD.MOV.U32 R9, RZ, RZ, R15 ;  /* 0x000000ffff097224 */ /* 0x000fe200078e000f */
[----:B------:R-:W-:-:S07]  /*4bc0*/  MOV R14, 0x4be0 ;  /* 0x00004be0000e7802 */ /* 0x000fce0000000f00 */
[----:B-1----:R-:W-:Y:S05]  /*4bd0*/  CALL.REL.NOINC `($__internal_10_$__cuda_sm20_div_rn_f64_full) ;  /* 0x0000006c00107944 */ /* 0x002fea0003c00000 */
[----:B------:R-:W-:Y:S02]  /*4be0*/  IMAD.MOV.U32 R10, RZ, RZ, R46 ;  /* 0x000000ffff0a7224 */ /* 0x000fe400078e002e */
[----:B------:R-:W-:Y:S01]  /*4bf0*/  IMAD.MOV.U32 R11, RZ, RZ, R47 ;  /* 0x000000ffff0b7224 */ /* 0x000fe200078e002f */
[----:B------:R-:W-:Y:S06]  /*4c00*/  BRA `(.L_x_10201) ;  /* 0x0000000000b87947 */ /* 0x000fec0003800000 */
.L_x_10202:
        /* <DEDUP_REMOVED lines=23> */
.L_x_10211:
[----:B------:R-:W-:Y:S05]  /*4d80*/  BSYNC B2 ;  /* 0x0000000000027941 */ /* 0x000fea0003800000 */
.L_x_10210:
        /* <DEDUP_REMOVED lines=17> */
.L_x_10213:
[----:B------:R-:W-:Y:S05]  /*4ea0*/  BSYNC B2 ;  /* 0x0000000000027941 */ /* 0x000fea0003800000 */
.L_x_10212:
[----:B------:R-:W-:Y:S02]  /*4eb0*/  DADD R10, RZ, R8 ;  /* 0x00000000ff0a7229 */ /* 0x000fe40000000008 */
[----:B------:R-:W-:-:S06]  /*4ec0*/  DFMA R12, RZ, R8, -1 ;  /* 0xbff00000ff0c742b */ /* 0x000fcc0000000008 */
[-C--:B------:R-:W-:Y:S02]  /*4ed0*/  DMUL R8, R10, R14.reuse ;  /* 0x0000000e0a087228 */ /* 0x080fe40000000000 */
[----:B------:R-:W-:-:S11]  /*4ee0*/  DMUL R10, R12, R14 ;  /* 0x0000000e0c0a7228 */ /* 0x000fd60000000000 */
.L_x_10201:
[----:B------:R-:W-:Y:S05]  /*4ef0*/  BSYNC B1 ;  /* 0x0000000000017941 */ /* 0x000fea0003800000 */
.L_x_10200:
[----:B------:R-:W-:Y:S01]  /*4f00*/  VIADD R37, R23, 0x80 ;  /* 0x0000008017257836 */ /* 0x000fe20000000000 */
[----:B------:R-:W-:Y:S01]  /*4f10*/  BSSY B1, `(.L_x_10214) ;  /* 0x000009e000017945 */ /* 0x000fe20003800000 */
[----:B------:R-:W-:Y:S02]  /*4f20*/  CS2R R30, SRZ ;  /* 0x00000000001e7805 */ /* 0x000fe4000001ff00 */
[----:B------:R-:W-:Y:S02]  /*4f30*/  CS2R R28, SRZ ;  /* 0x00000000001c7805 */ /* 0x000fe4000001ff00 */
[----:B------:R-:W-:-:S13]  /*4f40*/  ISETP.GE.AND P0, PT, R37, R22, PT ;  /* 0x000000162500720c */ /* 0x000fda0003f06270 */
[----:B------:R-:W-:Y:S05]  /*4f50*/  @P0 BRA `(.L_x_10215) ;  /* 0x0000000800640947 */ /* 0x000fea0003800000 */
[----:B---3-5:R-:W-:Y:S01]  /*4f60*/  DSETP.GTU.AND P2, PT, |R16|, +INF , PT ;  /* 0x7ff000001000742a */ /* 0x028fe20003f4c200 */
[----:B------:R-:W-:Y:S02]  /*4f70*/  IMAD.MOV.U32 R0, RZ, RZ, 0x1 ;  /* 0x00000001ff007424 */ /* 0x000fe400078e00ff */
        /* <DEDUP_REMOVED lines=41> */
[----:B----4-:R-:W-:-:S08]  /*5210*/  DMUL R24, R12, R18 ;  /* 0x000000120c187228 */ /* 0x010fd00000000000 */
        /* <DEDUP_REMOVED lines=13> */
.L_x_10219:
[----:B------:R-:W-:Y:S05]  /*52f0*/  BSYNC B2 ;  /* 0x0000000000027941 */ /* 0x000fea0003800000 */
.L_x_10218:
        /* <DEDUP_REMOVED lines=17> */
.L_x_10221:
[----:B------:R-:W-:Y:S05]  /*5410*/  BSYNC B2 ;  /* 0x0000000000027941 */ /* 0x000fea0003800000 */
.L_x_10220:
[----:B------:R-:W-:Y:S02]  /*5420*/  DFMA R28, RZ, R24, 1 ;  /* 0x3ff00000ff1c742b */ /* 0x000fe40000000018 */
[----:B------:R-:W-:-:S06]  /*5430*/  DADD R24, RZ, -R24 ;  /* 0x00000000ff187229 */ /* 0x000fcc0000000818 */
[-C--:B------:R-:W-:Y:S02]  /*5440*/  DMUL R28, R28, R14.reuse ;  /* 0x0000000e1c1c7228 */ /* 0x080fe40000000000 */
[----:B------:R-:W-:Y:S01]  /*5450*/  DMUL R30, R24, R14 ;  /* 0x0000000e181e7228 */ /* 0x000fe20000000000 */
[----:B------:R-:W-:Y:S10]  /*5460*/  BRA `(.L_x_10215) ;  /* 0x0000000400207947 */ /* 0x000ff40003800000 */
.L_x_10217:
        /* <DEDUP_REMOVED lines=11> */
[----:B------:R-:W-:Y:S02]  /*5520*/  IMAD.MOV.U32 R12, RZ, RZ, R20 ;  /* 0x000000ffff0c7224 */ /* 0x000fe400078e0014 */
[----:B------:R-:W-:Y:S02]  /*5530*/  IMAD.MOV.U32 R13, RZ, RZ, R21 ;  /* 0x000000ffff0d7224 */ /* 0x000fe400078e0015 */
[----:B------:R-:W-:Y:S01]  /*5540*/  VIADD R20, R0, 0xfff00000 ;  /* 0xfff0000000147836 */ /* 0x000fe20000000000 */
[----:B------:R-:W-:-:S07]  /*5550*/  MOV R0, 0x5570 ;  /* 0x0000557000007802 */ /* 0x000fce0000000f00 */
[----:B-1--4-:R-:W-:Y:S05]  /*5560*/  CALL.REL.NOINC `($__internal_9_$__cuda_sm20_dblrcp_rn_slowpath_v3) ;  /* 0x0000006000107944 */ /* 0x012fea0003c00000 */
.L_x_10223:
[----:B------:R-:W-:Y:S05]  /*5570*/  BSYNC B2 ;  /* 0x0000000000027941 */ /* 0x000fea0003800000 */
.L_x_10222:
[----:B------:R-:W-:Y:S01]  /*5580*/  DADD R12, -RZ, |R18| ;  /* 0x00000000ff0c7229 */ /* 0x000fe20000000512 */
[----:B------:R-:W-:Y:S01]  /*5590*/  IMAD.MOV.U32 R28, RZ, RZ, R14 ;  /* 0x000000ffff1c7224 */ /* 0x000fe200078e000e */
[----:B------:R-:W-:Y:S01]  /*55a0*/  CS2R R38, SRZ ;  /* 0x0000000000267805 */ /* 0x000fe2000001ff00 */
[----:B------:R-:W-:Y:S01]  /*55b0*/  IMAD.MOV.U32 R29, RZ, RZ, R15 ;  /* 0x000000ffff1d7224 */ /* 0x000fe200078e000f */
[----:B------:R-:W-:-:S07]  /*55c0*/  MOV R14, 0x55e0 ;  /* 0x000055e0000e7802 */ /* 0x000fce0000000f00 */
[----:B-1--4-:R-:W-:Y:S05]  /*55d0*/  CALL.REL.NOINC `($__internal_10_$__cuda_sm20_div_rn_f64_full) ;  /* 0x0000006000907944 */ /* 0x012fea0003c00000 */
[----:B------:R-:W-:Y:S02]  /*55e0*/  IMAD.MOV.U32 R30, RZ, RZ, R46 ;  /* 0x000000ffff1e7224 */ /* 0x000fe400078e002e */
[----:B------:R-:W-:Y:S01]  /*55f0*/  IMAD.MOV.U32 R31, RZ, RZ, R47 ;  /* 0x000000ffff1f7224 */ /* 0x000fe200078e002f */
[----:B------:R-:W-:Y:S06]  /*5600*/  BRA `(.L_x_10215) ;  /* 0x0000000000b87947 */ /* 0x000fec0003800000 */
.L_x_10216:
        /* <DEDUP_REMOVED lines=23> */
.L_x_10225:
[----:B------:R-:W-:Y:S05]  /*5780*/  BSYNC B2 ;  /* 0x0000000000027941 */ /* 0x000fea0003800000 */
.L_x_10224:
        /* <DEDUP_REMOVED lines=17> */
.L_x_10227:
[----:B------:R-:W-:Y:S05]  /*58a0*/  BSYNC B2 ;  /* 0x0000000000027941 */ /* 0x000fea0003800000 */
.L_x_10226:
[----:B------:R-:W-:Y:S02]  /*58b0*/  DADD R28, RZ, R24 ;  /* 0x00000000ff1c7229 */ /* 0x000fe40000000018 */
[----:B------:R-:W-:-:S06]  /*58c0*/  DFMA R24, RZ, R24, -1 ;  /* 0xbff00000ff18742b */ /* 0x000fcc0000000018 */
[-C--:B------:R-:W-:Y:S02]  /*58d0*/  DMUL R28, R28, R14.reuse ;  /* 0x0000000e1c1c7228 */ /* 0x080fe40000000000 */
[----:B------:R-:W-:-:S11]  /*58e0*/  DMUL R30, R24, R14 ;  /* 0x0000000e181e7228 */ /* 0x000fd60000000000 */
.L_x_10215:
[----:B------:R-:W-:Y:S05]  /*58f0*/  BSYNC B1 ;  /* 0x0000000000017941 */ /* 0x000fea0003800000 */
.L_x_10214:
[----:B------:R-:W-:Y:S01]  /*5900*/  VIADD R3, R23, 0x100 ;  /* 0x0000010017037836 */ /* 0x000fe20000000000 */
[----:B------:R-:W-:Y:S01]  /*5910*/  BSSY B1, `(.L_x_10228) ;  /* 0x000009f000017945 */ /* 0x000fe20003800000 */
[----:B-----5:R-:W-:Y:S02]  /*5920*/  CS2R R18, SRZ ;  /* 0x0000000000127805 */ /* 0x020fe4000001ff00 */
[----:B------:R-:W-:Y:S02]  /*5930*/  CS2R R26, SRZ ;  /* 0x00000000001a7805 */ /* 0x000fe4000001ff00 */
[----:B----4-:R-:W-:Y:S02]  /*5940*/  CS2R R24, SRZ ;  /* 0x0000000000187805 */ /* 0x010fe4000001ff00 */
[----:B------:R-:W-:-:S13]  /*5950*/  ISETP.GE.AND P0, PT, R3, R22, PT ;  /* 0x000000160300720c */ /* 0x000fda0003f06270 */
[----:B------:R-:W-:Y:S05]  /*5960*/  @P0 BRA `(.L_x_10229) ;  /* 0x0000000800640947 */ /* 0x000fea0003800000 */
[----:B---3--:R-:W-:Y:S01]  /*5970*/  DSETP.GTU.AND P2, PT, |R32|, +INF , PT ;  /* 0x7ff000002000742a */ /* 0x008fe20003f4c200 */
        /* <DEDUP_REMOVED lines=56> */
.L_x_10233:
[----:B------:R-:W-:Y:S05]  /*5d00*/  BSYNC B2 ;  /* 0x0000000000027941 */ /* 0x000fea0003800000 */
.L_x_10232:
        /* <DEDUP_REMOVED lines=17> */
.L_x_10235:
[----:B------:R-:W-:Y:S05]  /*5e20*/  BSYNC B2 ;  /* 0x0000000000027941 */ /* 0x000fea0003800000 */
.L_x_10234:
[----:B------:R-:W-:Y:S02]  /*5e30*/  DFMA R24, RZ, R16, 1 ;  /* 0x3ff00000ff18742b */ /* 0x000fe40000000010 */
[----:B------:R-:W-:-:S06]  /*5e40*/  DADD R16, RZ, -R16 ;  /* 0x00000000ff107229 */ /* 0x000fcc0000000810 */
[-C--:B------:R-:W-:Y:S02]  /*5e50*/  DMUL R24, R24, R14.reuse ;  /* 0x0000000e18187228 */ /* 0x080fe40000000000 */
[----:B------:R-:W-:Y:S01]  /*5e60*/  DMUL R26, R16, R14 ;  /* 0x0000000e101a7228 */ /* 0x000fe20000000000 */
[----:B------:R-:W-:Y:S10]  /*5e70*/  BRA `(.L_x_10229) ;  /* 0x0000000400207947 */ /* 0x000ff40003800000 */
.L_x_10231:
        /* <DEDUP_REMOVED lines=16> */
.L_x_10237:
[----:B------:R-:W-:Y:S05]  /*5f80*/  BSYNC B2 ;  /* 0x0000000000027941 */ /* 0x000fea0003800000 */
.L_x_10236:
        /* <DEDUP_REMOVED lines=9> */
.L_x_10230:
        /* <DEDUP_REMOVED lines=23> */
.L_x_10239:
[----:B------:R-:W-:Y:S05]  /*6190*/  BSYNC B2 ;  /* 0x0000000000027941 */ /* 0x000fea0003800000 */
.L_x_10238:
        /* <DEDUP_REMOVED lines=17> */
.L_x_10241:
[----:B------:R-:W-:Y:S05]  /*62b0*/  BSYNC B2 ;  /* 0x0000000000027941 */ /* 0x000fea0003800000 */
.L_x_10240:
[----:B------:R-:W-:Y:S02]  /*62c0*/  DADD R24, RZ, R16 ;  /* 0x00000000ff187229 */ /* 0x000fe40000000010 */
[----:B------:R-:W-:-:S06]  /*62d0*/  DFMA R16, RZ, R16, -1 ;  /* 0xbff00000ff10742b */ /* 0x000fcc0000000010 */
[-C--:B------:R-:W-:Y:S02]  /*62e0*/  DMUL R24, R24, R14.reuse ;  /* 0x0000000e18187228 */ /* 0x080fe40000000000 */
[----:B------:R-:W-:-:S11]  /*62f0*/  DMUL R26, R16, R14 ;  /* 0x0000000e101a7228 */ /* 0x000fd60000000000 */
.L_x_10229:
[----:B------:R-:W-:Y:S05]  /*6300*/  BSYNC B1 ;  /* 0x0000000000017941 */ /* 0x000fea0003800000 */
.L_x_10228:
[----:B------:R-:W-:Y:S01]  /*6310*/  VIADD R3, R23, 0x180 ;  /* 0x0000018017037836 */ /* 0x000fe20000000000 */
[----:B------:R-:W-:Y:S01]  /*6320*/  BSSY B1, `(.L_x_10242) ;  /* 0x000009d000017945 */ /* 0x000fe20003800000 */
[----:B---3--:R-:W-:-:S03]  /*6330*/  CS2R R16, SRZ ;  /* 0x0000000000107805 */ /* 0x008fc6000001ff00 */
[----:B------:R-:W-:-:S13]  /*6340*/  ISETP.GE.AND P0, PT, R3, R22, PT ;  /* 0x000000160300720c */ /* 0x000fda0003f06270 */
[----:B------:R-:W-:Y:S05]  /*6350*/  @P0 BRA `(.L_x_10243) ;  /* 0x0000000800640947 */ /* 0x000fea0003800000 */
[----:B-1----:R-:W-:Y:S01]  /*6360*/  DSETP.GTU.AND P2, PT, |R4|, +INF , PT ;  /* 0x7ff000000400742a */ /* 0x002fe20003f4c200 */
        /* <DEDUP_REMOVED lines=53> */
[----:B------:R-:W-:Y:S05]  /*66c0*/  CALL.REL.NOINC `($__internal_10_$__cuda_sm20_div_rn_f64_full) ;  /* 0x0000005000547944 */ /* 0x000fea0003c00000 */
[----:B------:R-:W-:Y:S02]  /*66d0*/  IMAD.MOV.U32 R16, RZ, RZ, R46 ;  /* 0x000000ffff107224 */ /* 0x000fe400078e002e */
[----:B------:R-:W-:-:S07]  /*66e0*/  IMAD.MOV.U32 R17, RZ, RZ, R47 ;  /* 0x000000ffff117224 */ /* 0x000fce00078e002f */
.L_x_10247:
[----:B------:R-:W-:Y:S05]  /*66f0*/  BSYNC B2 ;  /* 0x0000000000027941 */ /* 0x000fea0003800000 */
.L_x_10246:
        /* <DEDUP_REMOVED lines=16> */
[----:B------:R-:W-:Y:S05]  /*6800*/  CALL.REL.NOINC `($__internal_9_$__cuda_sm20_dblrcp_rn_slowpath_v3) ;  /* 0x0000004c00687944 */ /* 0x000fea0003c00000 */
.L_x_10249:
[----:B------:R-:W-:Y:S05]  /*6810*/  BSYNC B2 ;  /* 0x0000000000027941 */ /* 0x000fea0003800000 */
.L_x_10248:
[----:B------:R-:W-:Y:S02]  /*6820*/  DFMA R4, RZ, R16, 1 ;  /* 0x3ff00000ff04742b */ /* 0x000fe40000000010 */
[----:B------:R-:W-:-:S06]  /*6830*/  DADD R18, RZ, -R16 ;  /* 0x00000000ff127229 */ /* 0x000fcc0000000810 */
[-C--:B------:R-:W-:Y:S02]  /*6840*/  DMUL R16, R4, R14.reuse ;  /* 0x0000000e04107228 */ /* 0x080fe40000000000 */
[----:B------:R-:W-:Y:S01]  /*6850*/  DMUL R18, R18, R14 ;  /* 0x0000000e12127228 */ /* 0x000fe20000000000 */
[----:B------:R-:W-:Y:S10]  /*6860*/  BRA `(.L_x_10243) ;  /* 0x0000000400207947 */ /* 0x000ff40003800000 */
.L_x_10245:
        /* <DEDUP_REMOVED lines=16> */
.L_x_10251:
[----:B------:R-:W-:Y:S05]  /*6970*/  BSYNC B2 ;  /* 0x0000000000027941 */ /* 0x000fea0003800000 */
.L_x_10250:
[----:B------:R-:W-:Y:S01]  /*6980*/  DADD R12, -RZ, |R6| ;  /* 0x00000000ff0c7229 */ /* 0x000fe20000000506 */
[----:B------:R-:W-:Y:S01]  /*6990*/  IMAD.MOV.U32 R16, RZ, RZ, R14 ;  /* 0x000000ffff107224 */ /* 0x000fe200078e000e */
[----:B------:R-:W-:Y:S01]  /*69a0*/  CS2R R38, SRZ ;  /* 0x0000000000267805 */ /* 0x000fe2000001ff00 */
[----:B------:R-:W-:Y:S01]  /*69b0*/  IMAD.MOV.U32 R17, RZ, RZ, R15 ;  /* 0x000000ffff117224 */ /* 0x000fe200078e000f */
[----:B------:R-:W-:-:S07]  /*69c0*/  MOV R14, 0x69e0 ;  /* 0x000069e0000e7802 */ /* 0x000fce0000000f00 */
[----:B------:R-:W-:Y:S05]  /*69d0*/  CALL.REL.NOINC `($__internal_10_$__cuda_sm20_div_rn_f64_full) ;  /* 0x0000004c00907944 */ /* 0x000fea0003c00000 */
[----:B------:R-:W-:Y:S02]  /*69e0*/  IMAD.MOV.U32 R18, RZ, RZ, R46 ;  /* 0x000000ffff127224 */ /* 0x000fe400078e002e */
[----:B------:R-:W-:Y:S01]  /*69f0*/  IMAD.MOV.U32 R19, RZ, RZ, R47 ;  /* 0x000000ffff137224 */ /* 0x000fe200078e002f */
[----:B------:R-:W-:Y:S06]  /*6a00*/  BRA `(.L_x_10243) ;  /* 0x0000000000b87947 */ /* 0x000fec0003800000 */
.L_x_10244:
        /* <DEDUP_REMOVED lines=23> */
.L_x_10253:
[----:B------:R-:W-:Y:S05]  /*6b80*/  BSYNC B2 ;  /* 0x0000000000027941 */ /* 0x000fea0003800000 */
.L_x_10252:
        /* <DEDUP_REMOVED lines=17> */
.L_x_10255:
[----:B------:R-:W-:Y:S05]  /*6ca0*/  BSYNC B2 ;  /* 0x0000000000027941 */ /* 0x000fea0003800000 */
.L_x_10254:
[----:B------:R-:W-:Y:S02]  /*6cb0*/  DADD R4, RZ, R16 ;  /* 0x00000000ff047229 */ /* 0x000fe40000000010 */
[----:B------:R-:W-:-:S06]  /*6cc0*/  DFMA R18, RZ, R16, -1 ;  /* 0xbff00000ff12742b */ /* 0x000fcc0000000010 */
[-C--:B------:R-:W-:Y:S02]  /*6cd0*/  DMUL R16, R4, R14.reuse ;  /* 0x0000000e04107228 */ /* 0x080fe40000000000 */
[----:B------:R-:W-:-:S11]  /*6ce0*/  DMUL R18, R18, R14 ;  /* 0x0000000e12127228 */ /* 0x000fd60000000000 */
.L_x_10243:
[----:B------:R-:W-:Y:S05]  /*6cf0*/  BSYNC B1 ;  /* 0x0000000000017941 */ /* 0x000fea0003800000 */
.L_x_10242:
[----:B------:R-:W0:Y:S01]  /*6d00*/  LDC.U8 R32, c[0x0][0x234] ;  /* 0x00008d00ff207b82 */ /* 0x000e220000000000 */
[----:B------:R-:W-:Y:S04]  /*6d10*/  BSSY B6, `(.L_x_10256) ;  /* 0x0000132000067945 */ /* 0x000fe80003800000 */
[----:B------:R-:W-:Y:S05]  /*6d20*/  @P1 BRA `(.L_x_10257) ;  /* 0x0000001000c01947 */ /* 0x000fea0003800000 */
[----:B------:R-:W2:Y:S01]  /*6d30*/  S2R R3, SR_TID.X ;  /* 0x0000000000037919 */ /* 0x000ea20000002100 */
[----:B-1----:R-:W1:Y:S01]  /*6d40*/  LDC.64 R4, c[0x0][0x218] ;  /* 0x00008600ff047b82 */ /* 0x002e620000000a00 */
[----:B0-----:R-:W-:Y:S01]  /*6d50*/  PRMT R6, R32, 0x9910, RZ ;  /* 0x0000991020067816 */ /* 0x001fe200000000ff */
[----:B------:R-:W-:Y:S01]  /*6d60*/  ULDC UR4, c[0x0][0x238] ;  /* 0x00008e0000047ab9 */ /* 0x000fe20000000800 */
[----:B--2---:R-:W-:-:S04]  /*6d70*/  IMAD R0, R2, 0x200, R3 ;  /* 0x0000020002007824 */ /* 0x004fc800078e0203 */
[----:B------:R-:W-:Y:S02]  /*6d80*/  IMAD R3, R0, UR4, RZ ;  /* 0x0000000400037c24 */ /* 0x000fe4000f8e02ff */
[----:B------:R-:W-:-:S03]  /*6d90*/  IMAD.MOV.U32 R0, RZ, RZ, R6 ;  /* 0x000000ffff007224 */ /* 0x000fc600078e0006 */
[----:B-1----:R-:W-:Y:S02]  /*6da0*/  IADD3 R4, P1, R3, R4, RZ ;  /* 0x0000000403047210 */ /* 0x002fe40007f3e0ff */
[----:B------:R-:W-:-:S03]  /*6db0*/  ISETP.GT.AND P0, PT, R0, 0x9, PT ;  /* 0x000000090000780c */ /* 0x000fc60003f04270 */
[----:B------:R-:W-:-:S10]  /*6dc0*/  IMAD.X R5, RZ, RZ, R5, P1 ;  /* 0x000000ffff057224 */ /* 0x000fd400008e0605 */
        /* <DEDUP_REMOVED lines=9> */
[----:B------:R-:W0:Y:S01]  /*6e60*/  F2I.F64.TRUNC R9, R8 ;  /* 0x0000000800097311 */ /* 0x000e22000030d100 */
[----:B------:R-:W-:Y:S01]  /*6e70*/  IMAD.MOV.U32 R23, RZ, RZ, R37 ;  /* 0x000000ffff177224 */ /* 0x000fe200078e0025 */
[----:B0-----:R0:W-:Y:S01]  /*6e80*/  STG.E.U8 desc[UR36][R4.64], R9 ;  /* 0x0000000904007986 */ /* 0x0011e2000c101124 */
[----:B------:R-:W-:Y:S05]  /*6e90*/  BRA `(.L_x_10257) ;  /* 0x0000001000647947 */ /* 0x000fea0003800000 */
.L_x_10261:
[----:B------:R-:W0:Y:S01]  /*6ea0*/  F2I.S64.F64.TRUNC R8, R8 ;  /* 0x0000000800087311 */ /* 0x000e22000030d900 */
[----:B------:R-:W-:Y:S02]  /*6eb0*/  IMAD.MOV.U32 R23, RZ, RZ, R37 ;  /* 0x000000ffff177224 */ /* 0x000fe400078e0025 */
[----:B0-----:R-:W-:-:S05]  /*6ec0*/  IMAD.MOV.U32 R3, RZ, RZ, R8 ;  /* 0x000000ffff037224 */ /* 0x001fca00078e0008 */
[----:B------:R0:W-:Y:S01]  /*6ed0*/  STG.E.U8 desc[UR36][R4.64], R3 ;  /* 0x0000000304007986 */ /* 0x0001e2000c101124 */
[----:B------:R-:W-:Y:S05]  /*6ee0*/  BRA `(.L_x_10257) ;  /* 0x0000001000507947 */ /* 0x000fea0003800000 */
.L_x_10260:
[----:B------:R-:W-:-:S13]  /*6ef0*/  ISETP.NE.AND P0, PT, R0, 0x2, PT ;  /* 0x000000020000780c */ /* 0x000fda0003f05270 */
[----:B------:R-:W-:Y:S05]  /*6f00*/  @!P0 BRA `(.L_x_10263) ;  /* 0x0000000000308947 */ /* 0x000fea0003800000 */
[----:B------:R-:W-:-:S13]  /*6f10*/  ISETP.NE.AND P0, PT, R0, 0x3, PT ;  /* 0x000000030000780c */ /* 0x000fda0003f05270 */
[----:B------:R-:W-:Y:S05]  /*6f20*/  @!P0 BRA `(.L_x_10264) ;  /* 0x0000000000188947 */ /* 0x000fea0003800000 */
[----:B------:R-:W-:-:S13]  /*6f30*/  ISETP.NE.AND P0, PT, R0, 0x4, PT ;  /* 0x000000040000780c */ /* 0x000fda0003f05270 */
[----:B------:R-:W-:Y:S05]  /*6f40*/  @P0 BRA `(.L_x_10262) ;  /* 0x0000000c00d40947 */ /* 0x000fea0003800000 */
[----:B------:R-:W0:Y:S01]  /*6f50*/  F2I.S64.F64.TRUNC R8, R8 ;  /* 0x0000000800087311 */ /* 0x000e22000030d900 */
[----:B------:R-:W-:Y:S01]  /*6f60*/  IMAD.MOV.U32 R23, RZ, RZ, R37 ;  /* 0x000000ffff177224 */ /* 0x000fe200078e0025 */
[----:B0-----:R0:W-:Y:S01]  /*6f70*/  STG.E.64 desc[UR36][R4.64], R8 ;  /* 0x0000000804007986 */ /* 0x0011e2000c101b24 */
[----:B------:R-:W-:Y:S05]  /*6f80*/  BRA `(.L_x_10257) ;  /* 0x0000001000287947 */ /* 0x000fea0003800000 */
.L_x_10264:
[----:B------:R-:W0:Y:S01]  /*6f90*/  F2I.F64.TRUNC R9, R8 ;  /* 0x0000000800097311 */ /* 0x000e22000030d100 */
[----:B------:R-:W-:Y:S01]  /*6fa0*/  IMAD.MOV.U32 R23, RZ, RZ, R37 ;  /* 0x000000ffff177224 */ /* 0x000fe200078e0025 */
[----:B0-----:R0:W-:Y:S01]  /*6fb0*/  STG.E desc[UR36][R4.64], R9 ;  /* 0x0000000904007986 */ /* 0x0011e2000c101924 */
[----:B------:R-:W-:Y:S05]  /*6fc0*/  BRA `(.L_x_10257) ;  /* 0x0000001000187947 */ /* 0x000fea0003800000 */
.L_x_10263:
[----:B------:R-:W0:Y:S01]  /*6fd0*/  F2I.F64.TRUNC R9, R8 ;  /* 0x0000000800097311 */ /* 0x000e22000030d100 */
[----:B------:R-:W-:Y:S01]  /*6fe0*/  IMAD.MOV.U32 R23, RZ, RZ, R37 ;  /* 0x000000ffff177224 */ /* 0x000fe200078e0025 */
[----:B0-----:R0:W-:Y:S01]  /*6ff0*/  STG.E.U16 desc[UR36][R4.64], R9 ;  /* 0x0000000904007986 */ /* 0x0011e2000c101524 */
[----:B------:R-:W-:Y:S05]  /*7000*/  BRA `(.L_x_10257) ;  /* 0x0000001000087947 */ /* 0x000fea0003800000 */
.L_x_10259:
        /* <DEDUP_REMOVED lines=10> */
[----:B------:R-:W-:-:S13]  /*70b0*/  IMAD.MOV.U32 R23, RZ, RZ, R37 ;  /* 0x000000ffff177224 */ /* 0x000fda00078e0025 */
[----:B0-----:R-:W-:-:S05]  /*70c0*/  @!P0 FMUL R3, R3, 1.175494350822287508e-38 ;  /* 0x0080000003038820 */ /* 0x001fca0000400000 */
[----:B------:R0:W-:Y:S01]  /*70d0*/  STG.E desc[UR36][R4.64], R3 ;  /* 0x0000000304007986 */ /* 0x0001e2000c101924 */
[----:B------:R-:W-:Y:S05]  /*70e0*/  BRA `(.L_x_10257) ;  /* 0x0000000c00d07947 */ /* 0x000fea0003800000 */
.L_x_10266:
[----:B------:R-:W-:Y:S01]  /*70f0*/  UMOV UR4, 0xf0000000 ;  /* 0xf000000000047882 */ /* 0x000fe20000000000 */
[----:B------:R-:W-:Y:S01]  /*7100*/  UMOV UR5, 0x380fffff ;  /* 0x380fffff00057882 */ /* 0x000fe20000000000 */
[----:B------:R-:W0:Y:S01]  /*7110*/  F2F.F32.F64 R0, R8 ;  /* 0x0000000800007310 */ /* 0x000e220000301000 */
[----:B------:R-:W-:Y:S01]  /*7120*/  DSETP.GEU.AND P0, PT, |R8|, UR4, PT ;  /* 0x0000000408007e2a */ /* 0x000fe2000bf0e200 */
[----:B------:R-:W-:-:S13]  /*7130*/  IMAD.MOV.U32 R23, RZ, RZ, R37 ;  /* 0x000000ffff177224 */ /* 0x000fda00078e0025 */
[----:B0-----:R-:W-:-:S05]  /*7140*/  @!P0 FMUL R0, R0, 1.175494350822287508e-38 ;  /* 0x0080000000008820 */ /* 0x001fca0000400000 */
[----:B------:R-:W-:-:S05]  /*7150*/  F2FP.F16.F32.PACK_AB R0, RZ, R0 ;  /* 0x00000000ff00723e */ /* 0x000fca00000000ff */
[----:B------:R0:W-:Y:S01]  /*7160*/  STG.E.U16 desc[UR36][R4.64], R0 ;  /* 0x0000000004007986 */ /* 0x0001e2000c101524 */
[----:B------:R-:W-:Y:S05]  /*7170*/  BRA `(.L_x_10257) ;  /* 0x0000000c00ac7947 */ /* 0x000fea0003800000 */
.L_x_10265:
        /* <DEDUP_REMOVED lines=10> */
[----:B------:R-:W-:Y:S01]  /*7220*/  IMAD.MOV.U32 R23, RZ, RZ, R37 ;  /* 0x000000ffff177224 */ /* 0x000fe200078e0025 */
[----:B------:R-:W-:-:S05]  /*7230*/  DSETP.GEU.AND P1, PT, |R8|, UR4, PT ;  /* 0x0000000408007e2a */ /* 0x000fca000bf2e200 */
[----:B------:R-:W1:Y:S07]  /*7240*/  F2F.F32.F64 R6, R8 ;  /* 0x0000000800067310 */ /* 0x000e6e0000301000 */
[----:B0-----:R-:W-:Y:S02]  /*7250*/  @!P0 FMUL R7, R7, 1.175494350822287508e-38 ;  /* 0x0080000007078820 */ /* 0x001fe40000400000 */
[----:B-1----:R-:W-:-:S05]  /*7260*/  @!P1 FMUL R6, R6, 1.175494350822287508e-38 ;  /* 0x0080000006069820 */ /* 0x002fca0000400000 */
[----:B------:R0:W-:Y:S01]  /*7270*/  STG.E.64 desc[UR36][R4.64], R6 ;  /* 0x0000000604007986 */ /* 0x0001e2000c101b24 */
[----:B------:R-:W-:Y:S05]  /*7280*/  BRA `(.L_x_10257) ;  /* 0x0000000c00687947 */ /* 0x000fea0003800000 */
.L_x_10268:
        /* <DEDUP_REMOVED lines=9> */
[----:B------:R-:W-:-:S05]  /*7320*/  F2FP.F16.F32.PACK_AB R3, R0, R3 ;  /* 0x000000030003723e */ /* 0x000fca00000000ff */
[----:B------:R0:W-:Y:S01]  /*7330*/  STG.E desc[UR36][R4.64], R3 ;  /* 0x0000000304007986 */ /* 0x0001e2000c101924 */
[----:B------:R-:W-:Y:S05]  /*7340*/  BRA `(.L_x_10257) ;  /* 0x0000000c00387947 */ /* 0x000fea0003800000 */
.L_x_10267:
[----:B------:R0:W-:Y:S01]  /*7350*/  STG.E.64 desc[UR36][R4.64], R8 ;  /* 0x0000000804007986 */ /* 0x0001e2000c101b24 */
[----:B------:R-:W-:Y:S01]  /*7360*/  IMAD.MOV.U32 R23, RZ, RZ, R37 ;  /* 0x000000ffff177224 */ /* 0x000fe200078e0025 */
[----:B------:R-:W-:Y:S06]  /*7370*/  BRA `(.L_x_10257) ;  /* 0x0000000c002c7947 */ /* 0x000fec0003800000 */
.L_x_10258:
        /* <DEDUP_REMOVED lines=10> */
[----:B------:R-:W-:-:S06]  /*7420*/  DSETP.NEU.OR P0, PT, R8, RZ, P0 ;  /* 0x000000ff0800722a */ /* 0x000fcc000070d400 */
[----:B------:R-:W-:-:S05]  /*7430*/  SEL R3, RZ, 0x1, !P0 ;  /* 0x00000001ff037807 */ /* 0x000fca0004000000 */
[----:B------:R0:W-:Y:S01]  /*7440*/  STG.E.U8 desc[UR36][R4.64], R3 ;  /* 0x0000000304007986 */ /* 0x0001e2000c101124 */
[----:B------:R-:W-:Y:S05]  /*7450*/  BRA `(.L_x_10257) ;  /* 0x0000000800f47947 */ /* 0x000fea0003800000 */
.L_x_10271:
[----:B------:R0:W-:Y:S01]  /*7460*/  STG.E.128 desc[UR36][R4.64], R8 ;  /* 0x0000000804007986 */ /* 0x0001e2000c101d24 */
[----:B------:R-:W-:Y:S01]  /*7470*/  IMAD.MOV.U32 R23, RZ, RZ, R37 ;  /* 0x000000ffff177224 */ /* 0x000fe200078e0025 */
[----:B------:R-:W-:Y:S06]  /*7480*/  BRA `(.L_x_10257) ;  /* 0x0000000800e87947 */ /* 0x000fec0003800000 */
.L_x_10270:
        /* <DEDUP_REMOVED lines=25> */
.L_x_10275:
[----:B------:R-:W-:Y:S05]  /*7620*/  BSYNC B0 ;  /* 0x0000000000007941 */ /* 0x000fea0003800000 */
.L_x_10274:
[----:B------:R-:W-:Y:S01]  /*7630*/  LOP3.LUT R7, R0, R7, RZ, 0xfc, !PT ;  /* 0x0000000700077212 */ /* 0x000fe200078efcff */
[----:B------:R-:W-:-:S04]  /*7640*/  IMAD.MOV.U32 R23, RZ, RZ, R37 ;  /* 0x000000ffff177224 */ /* 0x000fc800078e0025 */
[----:B------:R0:W-:Y:S01]  /*7650*/  STG.E.U8 desc[UR36][R4.64], R7 ;  /* 0x0000000704007986 */ /* 0x0001e2000c101124 */
[----:B------:R-:W-:Y:S05]  /*7660*/  BRA `(.L_x_10257) ;  /* 0x0000000800707947 */ /* 0x000fea0003800000 */
.L_x_10273:
        /* <DEDUP_REMOVED lines=17> */
.L_x_10277:
[----:B------:R-:W-:Y:S01]  /*7780*/  IMAD.MOV.U32 R0, RZ, RZ, 0x7f ;  /* 0x0000007fff007424 */ /* 0x000fe200078e00ff */
[----:B------:R-:W-:-:S04]  /*7790*/  ISETP.GT.U32.AND P0, PT, R3, 0x7f800000, PT ;  /* 0x7f8000000300780c */ /* 0x000fc80003f04070 */
[----:B------:R-:W-:-:S09]  /*77a0*/  SEL R0, R0, 0x7c, P0 ;  /* 0x0000007c00007807 */ /* 0x000fd20000000000 */
.L_x_10278:
[----:B------:R-:W-:Y:S05]  /*77b0*/  BSYNC B0 ;  /* 0x0000000000007941 */ /* 0x000fea0003800000 */
.L_x_10276:
[----:B------:R-:W-:Y:S01]  /*77c0*/  LOP3.LUT R3, R7, 0x80000000, RZ, 0xc0, !PT ;  /* 0x8000000007037812 */ /* 0x000fe200078ec0ff */
[----:B------:R-:W-:-:S03]  /*77d0*/  IMAD.MOV.U32 R23, RZ, RZ, R37 ;  /* 0x000000ffff177224 */ /* 0x000fc600078e0025 */
[----:B------:R-:W-:-:S04]  /*77e0*/  SHF.R.U32.HI R3, RZ, 0x18, R3 ;  /* 0x00000018ff037819 */ /* 0x000fc80000011603 */
[----:B------:R-:W-:-:S05]  /*77f0*/  LOP3.LUT R3, R0, R3, RZ, 0xfc, !PT ;  /* 0x0000000300037212 */ /* 0x000fca00078efcff */
[----:B------:R0:W-:Y:S01]  /*7800*/  STG.E.U8 desc[UR36][R4.64], R3 ;  /* 0x0000000304007986 */ /* 0x0001e2000c101124 */
[----:B------:R-:W-:Y:S05]  /*7810*/  BRA `(.L_x_10257) ;  /* 0x0000000800047947 */ /* 0x000fea0003800000 */
.L_x_10272:
[----:B------:R-:W-:Y:S01]  /*7820*/  UMOV UR4, 0xf0000000 ;  /* 0xf000000000047882 */ /* 0x000fe20000000000 */
[----:B------:R-:W-:Y:S01]  /*7830*/  UMOV UR5, 0x380fffff ;  /* 0x380fffff00057882 */ /* 0x000fe20000000000 */
[----:B------:R-:W0:Y:S01]  /*7840*/  F2F.F32.F64 R0, R8 ;  /* 0x0000000800007310 */ /* 0x000e220000301000 */
[----:B------:R-:W-:Y:S01]  /*7850*/  DSETP.GEU.AND P0, PT, |R8|, UR4, PT ;  /* 0x0000000408007e2a */ /* 0x000fe2000bf0e200 */
[----:B------:R-:W-:-:S13]  /*7860*/  IMAD.MOV.U32 R23, RZ, RZ, R37 ;  /* 0x000000ffff177224 */ /* 0x000fda00078e0025 */
[----:B0-----:R-:W-:-:S05]  /*7870*/  @!P0 FMUL R0, R0, 1.175494350822287508e-38 ;  /* 0x0080000000008820 */ /* 0x001fca0000400000 */
[----:B------:R-:W-:-:S05]  /*7880*/  F2FP.BF16.F32.PACK_AB R0, RZ, R0 ;  /* 0x00000000ff00723e */ /* 0x000fca00000010ff */
[----:B------:R0:W-:Y:S01]  /*7890*/  STG.E.U16 desc[UR36][R4.64], R0 ;  /* 0x0000000004007986 */ /* 0x0001e2000c101524 */
[----:B------:R-:W-:Y:S05]  /*78a0*/  BRA `(.L_x_10257) ;  /* 0x0000000400e07947 */ /* 0x000fea0003800000 */
.L_x_10269:
        /* <DEDUP_REMOVED lines=8> */
[----:B------:R-:W0:Y:S01]  /*7930*/  F2I.U32.F64.TRUNC R9, R8 ;  /* 0x0000000800097311 */ /* 0x000e22000030d000 */
[----:B------:R-:W-:Y:S01]  /*7940*/  IMAD.MOV.U32 R23, RZ, RZ, R37 ;  /* 0x000000ffff177224 */ /* 0x000fe200078e0025 */
[----:B0-----:R0:W-:Y:S01]  /*7950*/  STG.E.U16 desc[UR36][R4.64], R9 ;  /* 0x0000000904007986 */ /* 0x0011e2000c101524 */
[----:B------:R-:W-:Y:S05]  /*7960*/  BRA `(.L_x_10257) ;  /* 0x0000000400b07947 */ /* 0x000fea0003800000 */
.L_x_10281:
        /* <DEDUP_REMOVED lines=21> */
.L_x_10284:
[----:B------:R-:W-:-:S04]  /*7ac0*/  LOP3.LUT R0, R7, 0x80000000, RZ, 0xc0, !PT ;  /* 0x8000000007007812 */ /* 0x000fc800078ec0ff */
[----:B------:R-:W-:-:S04]  /*7ad0*/  SHF.R.U32.HI R0, RZ, 0x18, R0 ;  /* 0x00000018ff007819 */ /* 0x000fc80000011600 */
[----:B------:R-:W-:-:S07]  /*7ae0*/  LOP3.LUT R0, R3, R0, RZ, 0xfc, !PT ;  /* 0x0000000003007212 */ /* 0x000fce00078efcff */
.L_x_10283:
[----:B------:R-:W-:Y:S05]  /*7af0*/  BSYNC B0 ;  /* 0x0000000000007941 */ /* 0x000fea0003800000 */
.L_x_10282:
[----:B------:R0:W-:Y:S01]  /*7b00*/  STG.E.U8 desc[UR36][R4.64], R0 ;  /* 0x0000000004007986 */ /* 0x0001e2000c101124 */
[----:B------:R-:W-:Y:S01]  /*7b10*/  IMAD.MOV.U32 R23, RZ, RZ, R37 ;  /* 0x000000ffff177224 */ /* 0x000fe200078e0025 */
[----:B------:R-:W-:Y:S06]  /*7b20*/  BRA `(.L_x_10257) ;  /* 0x0000000400407947 */ /* 0x000fec0003800000 */
.L_x_10280:
        /* <DEDUP_REMOVED lines=21> */
.L_x_10287:
[----:B------:R-:W-:-:S04]  /*7c80*/  LOP3.LUT R0, R7, 0x80000000, RZ, 0xc0, !PT ;  /* 0x8000000007007812 */ /* 0x000fc800078ec0ff */
[----:B------:R-:W-:-:S04]  /*7c90*/  SHF.R.U32.HI R0, RZ, 0x18, R0 ;  /* 0x00000018ff007819 */ /* 0x000fc80000011600 */
[----:B------:R-:W-:-:S07]  /*7ca0*/  LOP3.LUT R0, R3, R0, RZ, 0xfc, !PT ;  /* 0x0000000003007212 */ /* 0x000fce00078efcff */
.L_x_10286:
[----:B------:R-:W-:Y:S05]  /*7cb0*/  BSYNC B0 ;  /* 0x0000000000007941 */ /* 0x000fea0003800000 */
.L_x_10285:
[----:B------:R0:W-:Y:S01]  /*7cc0*/  STG.E.U8 desc[UR36][R4.64], R0 ;  /* 0x0000000004007986 */ /* 0x0001e2000c101124 */
[----:B------:R-:W-:Y:S01]  /*7cd0*/  IMAD.MOV.U32 R23, RZ, RZ, R37 ;  /* 0x000000ffff177224 */ /* 0x000fe200078e0025 */
[----:B------:R-:W-:Y:S06]  /*7ce0*/  BRA `(.L_x_10257) ;  /* 0x0000000000d07947 */ /* 0x000fec0003800000 */
.L_x_10279:
        /* <DEDUP_REMOVED lines=27> */
.L_x_10262:
        /* <DEDUP_REMOVED lines=16> */
.L_x_10290:
[----:B------:R-:W-:Y:S01]  /*7fa0*/  IMAD.MOV.U32 R23, RZ, RZ, R37 ;  /* 0x000000ffff177224 */ /* 0x000fe200078e0025 */
[----:B------:R-:W-:Y:S06]  /*7fb0*/  BRA `(.L_x_10257) ;  /* 0x00000000001c7947 */ /* 0x000fec0003800000 */
.L_x_10289:
[----:B------:R-:W0:Y:S01]  /*7fc0*/  F2I.U64.F64.TRUNC R8, R8 ;  /* 0x0000000800087311 */ /* 0x000e22000030d800 */
[----:B------:R-:W-:Y:S01]  /*7fd0*/  IMAD.MOV.U32 R23, RZ, RZ, R37 ;  /* 0x000000ffff177224 */ /* 0x000fe200078e0025 */
[----:B0-----:R4:W-:Y:S01]  /*7fe0*/  STG.E.64 desc[UR36][R4.64], R8 ;  /* 0x0000000804007986 */ /* 0x0019e2000c101b24 */
[----:B------:R-:W-:Y:S05]  /*7ff0*/  BRA `(.L_x_10257) ;  /* 0x00000000000c7947 */ /* 0x000fea0003800000 */
.L_x_10288:
[----:B------:R-:W0:Y:S01]  /*8000*/  F2I.U32.F64.TRUNC R9, R8 ;  /* 0x0000000800097311 */ /* 0x000e22000030d000 */
[----:B------:R-:W-:Y:S01]  /*8010*/  IMAD.MOV.U32 R23, RZ, RZ, R37 ;  /* 0x000000ffff177224 */ /* 0x000fe200078e0025 */
[----:B0-----:R2:W-:Y:S06]  /*8020*/  STG.E desc[UR36][R4.64], R9 ;  /* 0x0000000904007986 */ /* 0x0015ec000c101924 */
.L_x_10257:
[----:B------:R-:W-:Y:S05]  /*8030*/  BSYNC B6 ;  /* 0x0000000000067941 */ /* 0x000fea0003800000 */
.L_x_10256:
        /* <DEDUP_REMOVED lines=24> */
.L_x_10296:
[----:B------:R-:W0:Y:S02]  /*81c0*/  F2I.S64.F64.TRUNC R28, R28 ;  /* 0x0000001c001c7311 */ /* 0x000e24000030d900 */
[----:B0-----:R-:W-:-:S05]  /*81d0*/  IMAD.MOV.U32 R3, RZ, RZ, R28 ;  /* 0x000000ffff037224 */ /* 0x001fca00078e001c */
[----:B------:R0:W-:Y:S01]  /*81e0*/  STG.E.U8 desc[UR36][R4.64], R3 ;  /* 0x0000000304007986 */ /* 0x0001e2000c101124 */
[----:B------:R-:W-:Y:S05]  /*81f0*/  BRA `(.L_x_10298) ;  /* 0x0000001000007947 */ /* 0x000fea0003800000 */
.L_x_10295:
        /* <DEDUP_REMOVED lines=9> */
.L_x_10300:
[----:B------:R-:W0:Y:S02]  /*8290*/  F2I.F64.TRUNC R29, R28 ;  /* 0x0000001c001d7311 */ /* 0x000e24000030d100 */
[----:B0-----:R0:W-:Y:S01]  /*82a0*/  STG.E desc[UR36][R4.64], R29 ;  /* 0x0000001d04007986 */ /* 0x0011e2000c101924 */
[----:B------:R-:W-:Y:S05]  /*82b0*/  BRA `(.L_x_10298) ;  /* 0x0000000c00d07947 */ /* 0x000fea0003800000 */
.L_x_10299:
[----:B------:R-:W0:Y:S02]  /*82c0*/  F2I.F64.TRUNC R29, R28 ;  /* 0x0000001c001d7311 */ /* 0x000e24000030d100 */
[----:B0-----:R0:W-:Y:S01]  /*82d0*/  STG.E.U16 desc[UR36][R4.64], R29 ;  /* 0x0000001d04007986 */ /* 0x0011e2000c101524 */
[----:B------:R-:W-:Y:S05]  /*82e0*/  BRA `(.L_x_10298) ;  /* 0x0000000c00c47947 */ /* 0x000fea0003800000 */
.L_x_10294:
        /* <DEDUP_REMOVED lines=13> */
.L_x_10302:
        /* <DEDUP_REMOVED lines=8> */
.L_x_10301:
        /* <DEDUP_REMOVED lines=16> */
.L_x_10304:
        /* <DEDUP_REMOVED lines=11> */
.L_x_10303:
[----:B------:R0:W-:Y:S01]  /*85f0*/  STG.E.64 desc[UR36][R4.64], R28 ;  /* 0x0000001c04007986 */ /* 0x0001e2000c101b24 */
[----:B------:R-:W-:Y:S05]  /*8600*/  BRA `(.L_x_10298) ;  /* 0x0000000800fc7947 */ /* 0x000fea0003800000 */
.L_x_10293:
        /* <DEDUP_REMOVED lines=13> */
.L_x_10307:
[----:B------:R4:W-:Y:S01]  /*86e0*/  STG.E.128 desc[UR36][R4.64], R28 ;  /* 0x0000001c04007986 */ /* 0x0009e2000c101d24 */
[----:B------:R-:W-:Y:S05]  /*86f0*/  BRA `(.L_x_10298) ;  /* 0x0000000800c07947 */ /* 0x000fea0003800000 */
.L_x_10306:
        /* <DEDUP_REMOVED lines=25> */
.L_x_10311:
[----:B------:R-:W-:Y:S05]  /*8890*/  BSYNC B0 ;  /* 0x0000000000007941 */ /* 0x000fea0003800000 */
.L_x_10310:
[----:B------:R-:W-:-:S05]  /*88a0*/  LOP3.LUT R7, R0, R7, RZ, 0xfc, !PT ;  /* 0x0000000700077212 */ /* 0x000fca00078efcff */
[----:B------:R1:W-:Y:S01]  /*88b0*/  STG.E.U8 desc[UR36][R4.64], R7 ;  /* 0x0000000704007986 */ /* 0x0003e2000c101124 */
[----:B------:R-:W-:Y:S05]  /*88c0*/  BRA `(.L_x_10298) ;  /* 0x00000008004c7947 */ /* 0x000fea0003800000 */
.L_x_10309:
        /* <DEDUP_REMOVED lines=17> */
.L_x_10313:
[----:B------:R-:W-:Y:S01]  /*89e0*/  IMAD.MOV.U32 R0, RZ, RZ, 0x7f ;  /* 0x0000007fff007424 */ /* 0x000fe200078e00ff */
[----:B------:R-:W-:-:S04]  /*89f0*/  ISETP.GT.U32.AND P0, PT, R3, 0x7f800000, PT ;  /* 0x7f8000000300780c */ /* 0x000fc80003f04070 */
[----:B------:R-:W-:-:S09]  /*8a00*/  SEL R0, R0, 0x7c, P0 ;  /* 0x0000007c00007807 */ /* 0x000fd20000000000 */
.L_x_10314:
[----:B------:R-:W-:Y:S05]  /*8a10*/  BSYNC B0 ;  /* 0x0000000000007941 */ /* 0x000fea0003800000 */
.L_x_10312:
[----:B------:R-:W-:-:S04]  /*8a20*/  LOP3.LUT R3, R7, 0x80000000, RZ, 0xc0, !PT ;  /* 0x8000000007037812 */ /* 0x000fc800078ec0ff */
[----:B------:R-:W-:-:S04]  /*8a30*/  SHF.R.U32.HI R3, RZ, 0x18, R3 ;  /* 0x00000018ff037819 */ /* 0x000fc80000011603 */
[----:B------:R-:W-:-:S05]  /*8a40*/  LOP3.LUT R3, R0, R3, RZ, 0xfc, !PT ;  /* 0x0000000300037212 */ /* 0x000fca00078efcff */
[----:B------:R2:W-:Y:S01]  /*8a50*/  STG.E.U8 desc[UR36][R4.64], R3 ;  /* 0x0000000304007986 */ /* 0x0005e2000c101124 */
[----:B------:R-:W-:Y:S05]  /*8a60*/  BRA `(.L_x_10298) ;  /* 0x0000000400e47947 */ /* 0x000fea0003800000 */
.L_x_10308:
        /* <DEDUP_REMOVED lines=8> */
.L_x_10305:
        /* <DEDUP_REMOVED lines=11> */
.L_x_10317:
        /* <DEDUP_REMOVED lines=21> */
.L_x_10320:
[----:B------:R-:W-:-:S04]  /*8cf0*/  LOP3.LUT R0, R7, 0x80000000, RZ, 0xc0, !PT ;  /* 0x8000000007007812 */ /* 0x000fc800078ec0ff */
[----:B------:R-:W-:-:S04]  /*8d00*/  SHF.R.U32.HI R0, RZ, 0x18, R0 ;  /* 0x00000018ff007819 */ /* 0x000fc80000011600 */
[----:B------:R-:W-:-:S07]  /*8d10*/  LOP3.LUT R0, R3, R0, RZ, 0xfc, !PT ;  /* 0x0000000003007212 */ /* 0x000fce00078efcff */
.L_x_10319:
[----:B------:R-:W-:Y:S05]  /*8d20*/  BSYNC B0 ;  /* 0x0000000000007941 */ /* 0x000fea0003800000 */
.L_x_10318:
[----:B------:R0:W-:Y:S01]  /*8d30*/  STG.E.U8 desc[UR36][R4.64], R0 ;  /* 0x0000000004007986 */ /* 0x0001e2000c101124 */
[----:B------:R-:W-:Y:S05]  /*8d40*/  BRA `(.L_x_10298) ;  /* 0x00000004002c7947 */ /* 0x000fea0003800000 */
.L_x_10316:
        /* <DEDUP_REMOVED lines=21> */
.L_x_10323:
[----:B------:R-:W-:-:S04]  /*8ea0*/  LOP3.LUT R0, R7, 0x80000000, RZ, 0xc0, !PT ;  /* 0x8000000007007812 */ /* 0x000fc800078ec0ff */
[----:B------:R-:W-:-:S04]  /*8eb0*/  SHF.R.U32.HI R0, RZ, 0x18, R0 ;  /* 0x00000018ff007819 */ /* 0x000fc80000011600 */
[----:B------:R-:W-:-:S07]  /*8ec0*/  LOP3.LUT R0, R3, R0, RZ, 0xfc, !PT ;  /* 0x0000000003007212 */ /* 0x000fce00078efcff */
.L_x_10322:
[----:B------:R-:W-:Y:S05]  /*8ed0*/  BSYNC B0 ;  /* 0x0000000000007941 */ /* 0x000fea0003800000 */
.L_x_10321:
[----:B------:R0:W-:Y:S01]  /*8ee0*/  STG.E.U8 desc[UR36][R4.64], R0 ;  /* 0x0000000004007986 */ /* 0x0001e2000c101124 */
[----:B------:R-:W-:Y:S05]  /*8ef0*/  BRA `(.L_x_10298) ;  /* 0x0000000000c07947 */ /* 0x000fea0003800000 */
.L_x_10315:
        /* <DEDUP_REMOVED lines=26> */
.L_x_10297:
        /* <DEDUP_REMOVED lines=16> */
.L_x_10326:
[----:B------:R-:W-:Y:S05]  /*91a0*/  BRA `(.L_x_10298) ;  /* 0x0000000000147947 */ /* 0x000fea0003800000 */
.L_x_10325:
[----:B------:R-:W0:Y:S02]  /*91b0*/  F2I.U64.F64.TRUNC R28, R28 ;  /* 0x0000001c001c7311 */ /* 0x000e24000030d800 */
[----:B0-----:R0:W-:Y:S01]  /*91c0*/  STG.E.64 desc[UR36][R4.64], R28 ;  /* 0x0000001c04007986 */ /* 0x0011e2000c101b24 */
[----:B------:R-:W-:Y:S05]  /*91d0*/  BRA `(.L_x_10298) ;  /* 0x0000000000087947 */ /* 0x000fea0003800000 */
.L_x_10324:
[----:B------:R-:W0:Y:S02]  /*91e0*/  F2I.U32.F64.TRUNC R29, R28 ;  /* 0x0000001c001d7311 */ /* 0x000e24000030d000 */
[----:B0-----:R0:W-:Y:S02]  /*91f0*/  STG.E desc[UR36][R4.64], R29 ;  /* 0x0000001d04007986 */ /* 0x0011e4000c101924 */
.L_x_10298:
        /* <DEDUP_REMOVED lines=24> */
.L_x_10330:
[----:B------:R-:W0:Y:S02]  /*9380*/  F2I.S64.F64.TRUNC R24, R24 ;  /* 0x0000001800187311 */ /* 0x000e24000030d900 */
[----:B0-----:R-:W-:-:S05]  /*9390*/  IMAD.MOV.U32 R3, RZ, RZ, R24 ;  /* 0x000000ffff037224 */ /* 0x001fca00078e0018 */
[----:B------:R0:W-:Y:S01]  /*93a0*/  STG.E.U8 desc[UR36][R4.64], R3 ;  /* 0x0000000304007986 */ /* 0x0001e2000c101124 */
[----:B------:R-:W-:Y:S05]  /*93b0*/  BRA `(.L_x_10332) ;  /* 0x0000001000007947 */ /* 0x000fea0003800000 */
.L_x_10329:
        /* <DEDUP_REMOVED lines=9> */
.L_x_10334:
[----:B------:R-:W0:Y:S02]  /*9450*/  F2I.F64.TRUNC R25, R24 ;  /* 0x0000001800197311 */ /* 0x000e24000030d100 */
[----:B0-----:R0:W-:Y:S01]  /*9460*/  STG.E desc[UR36][R4.64], R25 ;  /* 0x0000001904007986 */ /* 0x0011e2000c101924 */
[----:B------:R-:W-:Y:S05]  /*9470*/  BRA `(.L_x_10332) ;  /* 0x0000000c00d07947 */ /* 0x000fea0003800000 */
.L_x_10333:
[----:B------:R-:W0:Y:S02]  /*9480*/  F2I.F64.TRUNC R25, R24 ;  /* 0x0000001800197311 */ /* 0x000e24000030d100 */
[----:B0-----:R0:W-:Y:S01]  /*9490*/  STG.E.U16 desc[UR36][R4.64], R25 ;  /* 0x0000001904007986 */ /* 0x0011e2000c101524 */
[----:B------:R-:W-:Y:S05]  /*94a0*/  BRA `(.L_x_10332) ;  /* 0x0000000c00c47947 */ /* 0x000fea0003800000 */
.L_x_10328:
        /* <DEDUP_REMOVED lines=13> */
.L_x_10336:
        /* <DEDUP_REMOVED lines=8> */
.L_x_10335:
        /* <DEDUP_REMOVED lines=16> */
.L_x_10338:
        /* <DEDUP_REMOVED lines=11> */
.L_x_10337:
[----:B------:R0:W-:Y:S01]  /*97b0*/  STG.E.64 desc[UR36][R4.64], R24 ;  /* 0x0000001804007986 */ /* 0x0001e2000c101b24 */
[----:B------:R-:W-:Y:S05]  /*97c0*/  BRA `(.L_x_10332) ;  /* 0x0000000800fc7947 */ /* 0x000fea0003800000 */
.L_x_10327:
        /* <DEDUP_REMOVED lines=13> */
.L_x_10341:
[----:B------:R0:W-:Y:S01]  /*98a0*/  STG.E.128 desc[UR36][R4.64], R24 ;  /* 0x0000001804007986 */ /* 0x0001e2000c101d24 */
[----:B------:R-:W-:Y:S05]  /*98b0*/  BRA `(.L_x_10332) ;  /* 0x0000000800c07947 */ /* 0x000fea0003800000 */
.L_x_10340:
        /* <DEDUP_REMOVED lines=25> */
.L_x_10345:
[----:B------:R-:W-:Y:S05]  /*9a50*/  BSYNC B0 ;  /* 0x0000000000007941 */ /* 0x000fea0003800000 */
.L_x_10344:
[----:B------:R-:W-:-:S05]  /*9a60*/  LOP3.LUT R7, R0, R7, RZ, 0xfc, !PT ;  /* 0x0000000700077212 */ /* 0x000fca00078efcff */
[----:B------:R0:W-:Y:S01]  /*9a70*/  STG.E.U8 desc[UR36][R4.64], R7 ;  /* 0x0000000704007986 */ /* 0x0001e2000c101124 */
[----:B------:R-:W-:Y:S05]  /*9a80*/  BRA `(.L_x_10332) ;  /* 0x00000008004c7947 */ /* 0x000fea0003800000 */
.L_x_10343:
        /* <DEDUP_REMOVED lines=17> */
.L_x_10347:
[----:B------:R-:W-:Y:S01]  /*9ba0*/  IMAD.MOV.U32 R0, RZ, RZ, 0x7f ;  /* 0x0000007fff007424 */ /* 0x000fe200078e00ff */
[----:B------:R-:W-:-:S04]  /*9bb0*/  ISETP.GT.U32.AND P0, PT, R3, 0x7f800000, PT ;  /* 0x7f8000000300780c */ /* 0x000fc80003f04070 */
[----:B------:R-:W-:-:S09]  /*9bc0*/  SEL R0, R0, 0x7c, P0 ;  /* 0x0000007c00007807 */ /* 0x000fd20000000000 */
.L_x_10348:
[----:B------:R-:W-:Y:S05]  /*9bd0*/  BSYNC B0 ;  /* 0x0000000000007941 */ /* 0x000fea0003800000 */
.L_x_10346:
[----:B------:R-:W-:-:S04]  /*9be0*/  LOP3.LUT R3, R7, 0x80000000, RZ, 0xc0, !PT ;  /* 0x8000000007037812 */ /* 0x000fc800078ec0ff */
[----:B------:R-:W-:-:S04]  /*9bf0*/  SHF.R.U32.HI R3, RZ, 0x18, R3 ;  /* 0x00000018ff037819 */ /* 0x000fc80000011603 */
[----:B------:R-:W-:-:S05]  /*9c00*/  LOP3.LUT R3, R0, R3, RZ, 0xfc, !PT ;  /* 0x0000000300037212 */ /* 0x000fca00078efcff */
[----:B------:R0:W-:Y:S01]  /*9c10*/  STG.E.U8 desc[UR36][R4.64], R3 ;  /* 0x0000000304007986 */ /* 0x0001e2000c101124 */
[----:B------:R-:W-:Y:S05]  /*9c20*/  BRA `(.L_x_10332) ;  /* 0x0000000400e47947 */ /* 0x000fea0003800000 */
.L_x_10342:
        /* <DEDUP_REMOVED lines=8> */
.L_x_10339:
        /* <DEDUP_REMOVED lines=11> */
.L_x_10351:
        /* <DEDUP_REMOVED lines=21> */
.L_x_10354:
[----:B------:R-:W-:-:S04]  /*9eb0*/  LOP3.LUT R0, R7, 0x80000000, RZ, 0xc0, !PT ;  /* 0x8000000007007812 */ /* 0x000fc800078ec0ff */
[----:B------:R-:W-:-:S04]  /*9ec0*/  SHF.R.U32.HI R0, RZ, 0x18, R0 ;  /* 0x00000018ff007819 */ /* 0x000fc80000011600 */
[----:B------:R-:W-:-:S07]  /*9ed0*/  LOP3.LUT R0, R3, R0, RZ, 0xfc, !PT ;  /* 0x0000000003007212 */ /* 0x000fce00078efcff */
.L_x_10353:
[----:B------:R-:W-:Y:S05]  /*9ee0*/  BSYNC B0 ;  /* 0x0000000000007941 */ /* 0x000fea0003800000 */
.L_x_10352:
[----:B------:R0:W-:Y:S01]  /*9ef0*/  STG.E.U8 desc[UR36][R4.64], R0 ;  /* 0x0000000004007986 */ /* 0x0001e2000c101124 */
[----:B------:R-:W-:Y:S05]  /*9f00*/  BRA `(.L_x_10332) ;  /* 0x00000004002c7947 */ /* 0x000fea0003800000 */
.L_x_10350:
        /* <DEDUP_REMOVED lines=21> */
.L_x_10357:
[----:B------:R-:W-:-:S04]  /*a060*/  LOP3.LUT R0, R7, 0x80000000, RZ, 0xc0, !PT ;  /* 0x8000000007007812 */ /* 0x000fc800078ec0ff */
[----:B------:R-:W-:-:S04]  /*a070*/  SHF.R.U32.HI R0, RZ, 0x18, R0 ;  /* 0x00000018ff007819 */ /* 0x000fc80000011600 */
[----:B------:R-:W-:-:S07]  /*a080*/  LOP3.LUT R0, R3, R0, RZ, 0xfc, !PT ;  /* 0x0000000003007212 */ /* 0x000fce00078efcff */
.L_x_10356:
[----:B------:R-:W-:Y:S05]  /*a090*/  BSYNC B0 ;  /* 0x0000000000007941 */ /* 0x000fea0003800000 */
.L_x_10355:
[----:B------:R0:W-:Y:S01]  /*a0a0*/  STG.E.U8 desc[UR36][R4.64], R0 ;  /* 0x0000000004007986 */ /* 0x0001e2000c101124 */
[----:B------:R-:W-:Y:S05]  /*a0b0*/  BRA `(.L_x_10332) ;  /* 0x0000000000c07947 */ /* 0x000fea0003800000 */
.L_x_10349:
        /* <DEDUP_REMOVED lines=26> */
.L_x_10331:
        /* <DEDUP_REMOVED lines=16> */
.L_x_10360:
[----:B------:R-:W-:Y:S05]  /*a360*/  BRA `(.L_x_10332) ;  /* 0x0000000000147947 */ /* 0x000fea0003800000 */
.L_x_10359:
[----:B------:R-:W0:Y:S02]  /*a370*/  F2I.U64.F64.TRUNC R24, R24 ;  /* 0x0000001800187311 */ /* 0x000e24000030d800 */
[----:B0-----:R0:W-:Y:S01]  /*a380*/  STG.E.64 desc[UR36][R4.64], R24 ;  /* 0x0000001804007986 */ /* 0x0011e2000c101b24 */
[----:B------:R-:W-:Y:S05]  /*a390*/  BRA `(.L_x_10332) ;  /* 0x0000000000087947 */ /* 0x000fea0003800000 */
.L_x_10358:
[----:B------:R-:W0:Y:S02]  /*a3a0*/  F2I.U32.F64.TRUNC R25, R24 ;  /* 0x0000001800197311 */ /* 0x000e24000030d000 */
[----:B0-----:R0:W-:Y:S02]  /*a3b0*/  STG.E desc[UR36][R4.64], R25 ;  /* 0x0000001904007986 */ /* 0x0011e4000c101924 */
.L_x_10332:
[----:B------:R-:W-:-:S07]  /*a3c0*/  VIADD R23, R23, 0x80 ;  /* 0x0000008017177836 */ /* 0x000fce0000000000 */
.L_x_10292:
[----:B------:R-:W-:Y:S05]  /*a3d0*/  BSYNC B6 ;  /* 0x0000000000067941 */ /* 0x000fea0003800000 */
.L_x_10291:
        /* <DEDUP_REMOVED lines=22> */
.L_x_10364:
[----:B------:R-:W0:Y:S02]  /*a540*/  F2I.S64.F64.TRUNC R16, R16 ;  /* 0x0000001000107311 */ /* 0x000e24000030d900 */
[----:B0-----:R-:W-:-:S05]  /*a550*/  IMAD.MOV.U32 R5, RZ, RZ, R16 ;  /* 0x000000ffff057224 */ /* 0x001fca00078e0010 */
[----:B------:R-:W-:Y:S01]  /*a560*/  STG.E.U8 desc[UR36][R2.64], R5 ;  /* 0x0000000502007986 */ /* 0x000fe2000c101124 */
[----:B------:R-:W-:Y:S05]  /*a570*/  EXIT ;  /* 0x000000000000794d */ /* 0x000fea0003800000 */
.L_x_10363:
        /* <DEDUP_REMOVED lines=9> */
.L_x_10367:
[----:B------:R-:W0:Y:S02]  /*a610*/  F2I.F64.TRUNC R17, R16 ;  /* 0x0000001000117311 */ /* 0x000e24000030d100 */
[----:B0-----:R-:W-:Y:S01]  /*a620*/  STG.E desc[UR36][R2.64], R17 ;  /* 0x0000001102007986 */ /* 0x001fe2000c101924 */
[----:B------:R-:W-:Y:S05]  /*a630*/  EXIT ;  /* 0x000000000000794d */ /* 0x000fea0003800000 */
.L_x_10366:
[----:B------:R-:W0:Y:S02]  /*a640*/  F2I.F64.TRUNC R17, R16 ;  /* 0x0000001000117311 */ /* 0x000e24000030d100 */
[----:B0-----:R-:W-:Y:S01]  /*a650*/  STG.E.U16 desc[UR36][R2.64], R17 ;  /* 0x0000001102007986 */ /* 0x001fe2000c101524 */
[----:B------:R-:W-:Y:S05]  /*a660*/  EXIT ;  /* 0x000000000000794d */ /* 0x000fea0003800000 */
.L_x_10362:
        /* <DEDUP_REMOVED lines=13> */
.L_x_10369:
        /* <DEDUP_REMOVED lines=8> */
.L_x_10368:
        /* <DEDUP_REMOVED lines=16> */
.L_x_10371:
        /* <DEDUP_REMOVED lines=11> */
.L_x_10370:
[----:B------:R-:W-:Y:S01]  /*a970*/  STG.E.64 desc[UR36][R2.64], R16 ;  /* 0x0000001002007986 */ /* 0x000fe2000c101b24 */
[----:B------:R-:W-:Y:S05]  /*a980*/  EXIT ;  /* 0x000000000000794d */ /* 0x000fea0003800000 */
.L_x_10361:
        /* <DEDUP_REMOVED lines=13> */
.L_x_10374:
[----:B------:R-:W-:Y:S01]  /*aa60*/  STG.E.128 desc[UR36][R2.64], R16 ;  /* 0x0000001002007986 */ /* 0x000fe2000c101d24 */
[----:B------:R-:W-:Y:S05]  /*aa70*/  EXIT ;  /* 0x000000000000794d */ /* 0x000fea0003800000 */
.L_x_10373:
        /* <DEDUP_REMOVED lines=25> */
.L_x_10378:
[----:B------:R-:W-:Y:S05]  /*ac10*/  BSYNC B0 ;  /* 0x0000000000007941 */ /* 0x000fea0003800000 */
.L_x_10377:
[----:B------:R-:W-:-:S05]  /*ac20*/  LOP3.LUT R5, R0, R5, RZ, 0xfc, !PT ;  /* 0x0000000500057212 */ /* 0x000fca00078efcff */
[----:B------:R-:W-:Y:S01]  /*ac30*/  STG.E.U8 desc[UR36][R2.64], R5 ;  /* 0x0000000502007986 */ /* 0x000fe2000c101124 */
[----:B------:R-:W-:Y:S05]  /*ac40*/  EXIT ;  /* 0x000000000000794d */ /* 0x000fea0003800000 */
.L_x_10376:
        /* <DEDUP_REMOVED lines=17> */
.L_x_10380:
[----:B------:R-:W-:Y:S01]  /*ad60*/  IMAD.MOV.U32 R0, RZ, RZ, 0x7f ;  /* 0x0000007fff007424 */ /* 0x000fe200078e00ff */
[----:B------:R-:W-:-:S04]  /*ad70*/  ISETP.GT.U32.AND P0, PT, R4, 0x7f800000, PT ;  /* 0x7f8000000400780c */ /* 0x000fc80003f04070 */
[----:B------:R-:W-:-:S09]  /*ad80*/  SEL R0, R0, 0x7c, P0 ;  /* 0x0000007c00007807 */ /* 0x000fd20000000000 */
.L_x_10381:
[----:B------:R-:W-:Y:S05]  /*ad90*/  BSYNC B0 ;  /* 0x0000000000007941 */ /* 0x000fea0003800000 */
.L_x_10379:
[----:B------:R-:W-:-:S04]  /*ada0*/  LOP3.LUT R4, R5, 0x80000000, RZ, 0xc0, !PT ;  /* 0x8000000005047812 */ /* 0x000fc800078ec0ff */
[----:B------:R-:W-:-:S04]  /*adb0*/  SHF.R.U32.HI R5, RZ, 0x18, R4 ;  /* 0x00000018ff057819 */ /* 0x000fc80000011604 */
[----:B------:R-:W-:-:S05]  /*adc0*/  LOP3.LUT R5, R0, R5, RZ, 0xfc, !PT ;  /* 0x0000000500057212 */ /* 0x000fca00078efcff */
[----:B------:R-:W-:Y:S01]  /*add0*/  STG.E.U8 desc[UR36][R2.64], R5 ;  /* 0x0000000502007986 */ /* 0x000fe2000c101124 */
[----:B------:R-:W-:Y:S05]  /*ade0*/  EXIT ;  /* 0x000000000000794d */ /* 0x000fea0003800000 */
.L_x_10375:
        /* <DEDUP_REMOVED lines=8> */
.L_x_10372:
        /* <DEDUP_REMOVED lines=11> */
.L_x_10384:
        /* <DEDUP_REMOVED lines=21> */
.L_x_10387:
[----:B------:R-:W-:-:S04]  /*b070*/  LOP3.LUT R0, R7, 0x80000000, RZ, 0xc0, !PT ;  /* 0x8000000007007812 */ /* 0x000fc800078ec0ff */
[----:B------:R-:W-:-:S04]  /*b080*/  SHF.R.U32.HI R5, RZ, 0x18, R0 ;  /* 0x00000018ff057819 */ /* 0x000fc80000011600 */
[----:B------:R-:W-:-:S04]  /*b090*/  LOP3.LUT R4, R4, R5, RZ, 0xfc, !PT ;  /* 0x0000000504047212 */ /* 0x000fc800078efcff */
[----:B------:R-:W-:-:S07]  /*b0a0*/  PRMT R0, R4, 0x7610, R0 ;  /* 0x0000761004007816 */ /* 0x000fce0000000000 */
.L_x_10386:
[----:B------:R-:W-:Y:S05]  /*b0b0*/  BSYNC B0 ;  /* 0x0000000000007941 */ /* 0x000fea0003800000 */
.L_x_10385:
[----:B------:R-:W-:Y:S01]  /*b0c0*/  STG.E.U8 desc[UR36][R2.64], R0 ;  /* 0x0000000002007986 */ /* 0x000fe2000c101124 */
[----:B------:R-:W-:Y:S05]  /*b0d0*/  EXIT ;  /* 0x000000000000794d */ /* 0x000fea0003800000 */
.L_x_10383:
        /* <DEDUP_REMOVED lines=21> */
.L_x_10390:
[----:B------:R-:W-:-:S04]  /*b230*/  LOP3.LUT R0, R7, 0x80000000, RZ, 0xc0, !PT ;  /* 0x8000000007007812 */ /* 0x000fc800078ec0ff */
[----:B------:R-:W-:-:S04]  /*b240*/  SHF.R.U32.HI R5, RZ, 0x18, R0 ;  /* 0x00000018ff057819 */ /* 0x000fc80000011600 */
[----:B------:R-:W-:-:S04]  /*b250*/  LOP3.LUT R4, R4, R5, RZ, 0xfc, !PT ;  /* 0x0000000504047212 */ /* 0x000fc800078efcff */
[----:B------:R-:W-:-:S07]  /*b260*/  PRMT R0, R4, 0x7610, R0 ;  /* 0x0000761004007816 */ /* 0x000fce0000000000 */
.L_x_10389:
[----:B------:R-:W-:Y:S05]  /*b270*/  BSYNC B0 ;  /* 0x0000000000007941 */ /* 0x000fea0003800000 */
.L_x_10388:
[----:B------:R-:W-:Y:S01]  /*b280*/  STG.E.U8 desc[UR36][R2.64], R0 ;  /* 0x0000000002007986 */ /* 0x000fe2000c101124 */
[----:B------:R-:W-:Y:S05]  /*b290*/  EXIT ;  /* 0x000000000000794d */ /* 0x000fea0003800000 */
.L_x_10382:
        /* <DEDUP_REMOVED lines=26> */
.L_x_10365:
        /* <DEDUP_REMOVED lines=16> */
.L_x_10393:
[----:B------:R-:W-:Y:S05]  /*b540*/  EXIT ;  /* 0x000000000000794d */ /* 0x000fea0003800000 */
.L_x_10392:
[----:B------:R-:W0:Y:S02]  /*b550*/  F2I.U64.F64.TRUNC R16, R16 ;  /* 0x0000001000107311 */ /* 0x000e24000030d800 */
[----:B0-----:R-:W-:Y:S01]  /*b560*/  STG.E.64 desc[UR36][R2.64], R16 ;  /* 0x0000001002007986 */ /* 0x001fe2000c101b24 */
[----:B------:R-:W-:Y:S05]  /*b570*/  EXIT ;  /* 0x000000000000794d */ /* 0x000fea0003800000 */
.L_x_10391:
[----:B------:R-:W0:Y:S02]  /*b580*/  F2I.U32.F64.TRUNC R17, R16 ;  /* 0x0000001000117311 */ /* 0x000e24000030d000 */
[----:B0-----:R-:W-:Y:S01]  /*b590*/  STG.E desc[UR36][R2.64], R17 ;  /* 0x0000001102007986 */ /* 0x001fe2000c101924 */
[----:B------:R-:W-:Y:S05]  /*b5a0*/  EXIT ;  /* 0x000000000000794d */ /* 0x000fea0003800000 */
        .weak           $__internal_9_$__cuda_sm20_dblrcp_rn_slowpath_v3
        .type           $__internal_9_$__cuda_sm20_dblrcp_rn_slowpath_v3,@function
        .size           $__internal_9_$__cuda_sm20_dblrcp_rn_slowpath_v3,($__internal_10_$__cuda_sm20_div_rn_f64_full - $__internal_9_$__cuda_sm20_dblrcp_rn_slowpath_v3)
$__internal_9_$__cuda_sm20_dblrcp_rn_slowpath_v3:
        /* <DEDUP_REMOVED lines=24> */
.L_x_10397:
        /* <DEDUP_REMOVED lines=9> */
.L_x_10395:
[----:B------:R-:W-:Y:S01]  /*b7c0*/  LOP3.LUT R15, R13, 0x80000, RZ, 0xfc, !PT ;  /* 0x000800000d0f7812 */ /* 0x000fe200078efcff */
[----:B------:R-:W-:-:S07]  /*b7d0*/  IMAD.MOV.U32 R14, RZ, RZ, R12 ;  /* 0x000000ffff0e7224 */ /* 0x000fce00078e000c */
.L_x_10396:
[----:B------:R-:W-:Y:S05]  /*b7e0*/  BSYNC B0 ;  /* 0x0000000000007941 */ /* 0x000fea0003800000 */
.L_x_10394:
[----:B------:R-:W-:Y:S02]  /*b7f0*/  IMAD.MOV.U32 R12, RZ, RZ, R0 ;  /* 0x000000ffff0c7224 */ /* 0x000fe400078e0000 */
[----:B------:R-:W-:-:S04]  /*b800*/  IMAD.MOV.U32 R13, RZ, RZ, 0x0 ;  /* 0x00000000ff0d7424 */ /* 0x000fc800078e00ff */
[----:B------:R-:W-:Y:S05]  /*b810*/  RET.REL.NODEC R12 `(_ZN2at6native27unrolled_elementwise_kernelIZZZNS0_22reciprocal_kernel_cudaERNS_18TensorIteratorBaseEENKUlvE_clEvENKUlvE1_clEvEUlN3c107complexIdEEE_St5arrayIPcLm2EELi4E23TrivialOffsetCalculatorILi1EjESE_NS0_6memory12LoadWithCastILi1EEENSF_13StoreWithCastILi1EEEEEviT_T0_T2_T3_T4_T5_) ;  /* 0xffffff440cf87950 */ /* 0x000fea0003c3ffff */
        .weak           $__internal_10_$__cuda_sm20_div_rn_f64_full
        .type           $__internal_10_$__cuda_sm20_div_rn_f64_full,@function
        .size           $__internal_10_$__cuda_sm20_div_rn_f64_full,(.L_x_19536 - $__internal_10_$__cuda_sm20_div_rn_f64_full)
$__internal_10_$__cuda_sm20_div_rn_f64_full:
[C---:B------:R-:W-:Y:S01]  /*b820*/  FSETP.GEU.AND P0, PT, |R13|.reuse, 1.469367938527859385e-39, PT ;  /* 0x001000000d00780b */ /* 0x040fe20003f0e200 */
[----:B------:R-:W-:Y:S01]  /*b830*/  IMAD.MOV.U32 R42, RZ, RZ, 0x1 ;  /* 0x00000001ff2a7424 */ /* 0x000fe200078e00ff */
[----:B------:R-:W-:Y:S01]  /*b840*/  LOP3.LUT R40, R13, 0x800fffff, RZ, 0xc0, !PT ;  /* 0x800fffff0d287812 */ /* 0x000fe200078ec0ff */
[----:B------:R-:W-:Y:S01]  /*b850*/  BSSY B0, `(.L_x_10398) ;  /* 0x0000054000007945 */ /* 0x000fe20003800000 */
[C---:B------:R-:W-:Y:S02]  /*b860*/  FSETP.GEU.AND P3, PT, |R39|.reuse, 1.469367938527859385e-39, PT ;  /* 0x001000002700780b */ /* 0x040fe40003f6e200 */
[----:B------:R-:W-:Y:S01]  /*b870*/  LOP3.LUT R41, R40, 0x3ff00000, RZ, 0xfc, !PT ;  /* 0x3ff0000028297812 */ /* 0x000fe200078efcff */
[----:B------:R-:W-:Y:S01]  /*b880*/  IMAD.MOV.U32 R40, RZ, RZ, R12 ;  /* 0x000000ffff287224 */ /* 0x000fe200078e000c */
[----:B------:R-:W-:Y:S02]  /*b890*/  LOP3.LUT R3, R39, 0x7ff00000, RZ, 0xc0, !PT ;  /* 0x7ff0000027037812 */ /* 0x000fe400078ec0ff */
[----:B------:R-:W-:-:S03]  /*b8a0*/  LOP3.LUT R20, R13, 0x7ff00000, RZ, 0xc0, !PT ;  /* 0x7ff000000d147812 */ /* 0x000fc600078ec0ff */
[----:B------:R-:W-:Y:S01]  /*b8b0*/  @!P0 DMUL R40, R12, 8.98846567431157953865e+307 ;  /* 0x7fe000000c288828 */ /* 0x000fe20000000000 */
[----:B------:R-:W-:-:S03]  /*b8c0*/  ISETP.GE.U32.AND P2, PT, R3, R20, PT ;  /* 0x000000140300720c */ /* 0x000fc60003f46070 */
[----:B------:R-:W-:Y:S01]  /*b8d0*/  @!P3 LOP3.LUT R0, R13, 0x7ff00000, RZ, 0xc0, !PT ;  /* 0x7ff000000d00b812 */ /* 0x000fe200078ec0ff */
[----:B------:R-:W-:Y:S01]  /*b8e0*/  @!P3 IMAD.MOV.U32 R48, RZ, RZ, RZ ;  /* 0x000000ffff30b224 */ /* 0x000fe200078e00ff */
[----:B------:R-:W0:Y:S02]  /*b8f0*/  MUFU.RCP64H R43, R41 ;  /* 0x00000029002b7308 */ /* 0x000e240000001800 */
[----:B------:R-:W-:Y:S01]  /*b900*/  @!P3 ISETP.GE.U32.AND P4, PT, R3, R0, PT ;  /* 0x000000000300b20c */ /* 0x000fe20003f86070 */
[----:B------:R-:W-:Y:S01]  /*b910*/  IMAD.MOV.U32 R0, RZ, RZ, 0x1ca00000 ;  /* 0x1ca00000ff007424 */ /* 0x000fe200078e00ff */
[----:B------:R-:W-:-:S04]  /*b920*/  @!P0 LOP3.LUT R20, R41, 0x7ff00000, RZ, 0xc0, !PT ;  /* 0x7ff0000029148812 */ /* 0x000fc800078ec0ff */
[C---:B------:R-:W-:Y:S02]  /*b930*/  @!P3 SEL R15, R0.reuse, 0x63400000, !P4 ;  /* 0x63400000000fb807 */ /* 0x040fe40006000000 */
[----:B------:R-:W-:Y:S02]  /*b940*/  SEL R21, R0, 0x63400000, !P2 ;  /* 0x6340000000157807 */ /* 0x000fe40005000000 */
[----:B------:R-:W-:-:S04]  /*b950*/  @!P3 LOP3.LUT R15, R15, 0x80000000, R39, 0xf8, !PT ;  /* 0x800000000f0fb812 */ /* 0x000fc800078ef827 */
[----:B------:R-:W-:Y:S01]  /*b960*/  @!P3 LOP3.LUT R49, R15, 0x100000, RZ, 0xfc, !PT ;  /* 0x001000000f31b812 */ /* 0x000fe200078efcff */
[----:B0-----:R-:W-:Y:S01]  /*b970*/  DFMA R46, R42, -R40, 1 ;  /* 0x3ff000002a2e742b */ /* 0x001fe20000000828 */
[----:B------:R-:W-:-:S07]  /*b980*/  IMAD.MOV.U32 R15, RZ, RZ, R3 ;  /* 0x000000ffff0f7224 */ /* 0x000fce00078e0003 */
[----:B------:R-:W-:-:S08]  /*b990*/  DFMA R46, R46, R46, R46 ;  /* 0x0000002e2e2e722b */ /* 0x000fd0000000002e */
[----:B------:R-:W-:Y:S01]  /*b9a0*/  DFMA R46, R42, R46, R42 ;  /* 0x0000002e2a2e722b */ /* 0x000fe2000000002a */
[----:B------:R-:W-:Y:S01]  /*b9b0*/  LOP3.LUT R43, R21, 0x800fffff, R39, 0xf8, !PT ;  /* 0x800fffff152b7812 */ /* 0x000fe200078ef827 */
[----:B------:R-:W-:-:S06]  /*b9c0*/  IMAD.MOV.U32 R42, RZ, RZ, R38 ;  /* 0x000000ffff2a7224 */ /* 0x000fcc00078e0026 */
[----:B------:R-:W-:Y:S02]  /*b9d0*/  DFMA R44, R46, -R40, 1 ;  /* 0x3ff000002e2c742b */ /* 0x000fe40000000828 */
[----:B------:R-:W-:-:S06]  /*b9e0*/  @!P3 DFMA R42, R42, 2, -R48 ;  /* 0x400000002a2ab82b */ /* 0x000fcc0000000830 */
[----:B------:R-:W-:-:S04]  /*b9f0*/  DFMA R46, R46, R44, R46 ;  /* 0x0000002c2e2e722b */ /* 0x000fc8000000002e */
[----:B------:R-:W-:-:S04]  /*ba00*/  @!P3 LOP3.LUT R15, R43, 0x7ff00000, RZ, 0xc0, !PT ;  /* 0x7ff000002b0fb812 */ /* 0x000fc800078ec0ff */
[----:B------:R-:W-:Y:S01]  /*ba10*/  DMUL R44, R46, R42 ;  /* 0x0000002a2e2c7228 */ /* 0x000fe20000000000 */
[----:B------:R-:W-:-:S05]  /*ba20*/  VIADD R21, R15, 0xffffffff ;  /* 0xffffffff0f157836 */ /* 0x000fca0000000000 */
[----:B------:R-:W-:Y:S01]  /*ba30*/  ISETP.GT.U32.AND P0, PT, R21, 0x7feffffe, PT ;  /* 0x7feffffe1500780c */ /* 0x000fe20003f04070 */
[----:B------:R-:W-:Y:S01]  /*ba40*/  VIADD R21, R20, 0xffffffff ;  /* 0xffffffff14157836 */ /* 0x000fe20000000000 */
[----:B------:R-:W-:-:S04]  /*ba50*/  DFMA R48, R44, -R40, R42 ;  /* 0x800000282c30722b */ /* 0x000fc8000000002a */
[----:B------:R-:W-:-:S04]  /*ba60*/  ISETP.GT.U32.OR P0, PT, R21, 0x7feffffe, P0 ;  /* 0x7feffffe1500780c */ /* 0x000fc80000704470 */
[----:B------:R-:W-:-:S09]  /*ba70*/  DFMA R44, R46, R48, R44 ;  /* 0x000000302e2c722b */ /* 0x000fd2000000002c */
[----:B------:R-:W-:Y:S05]  /*ba80*/  @P0 BRA `(.L_x_10399) ;  /* 0x00000000006c0947 */ /* 0x000fea0003800000 */
[----:B------:R-:W-:-:S04]  /*ba90*/  LOP3.LUT R20, R13, 0x7ff00000, RZ, 0xc0, !PT ;  /* 0x7ff000000d147812 */ /* 0x000fc800078ec0ff */
[CC--:B------:R-:W-:Y:S02]  /*baa0*/  VIADDMNMX R15, R3.reuse, -R20.reuse, 0xb9600000, !PT ;  /* 0xb9600000030f7446 */ /* 0x0c0fe40007800914 */
[----:B------:R-:W-:Y:S01]  /*bab0*/  ISETP.GE.U32.AND P0, PT, R3, R20, PT ;  /* 0x000000140300720c */ /* 0x000fe20003f06070 */
[----:B------:R-:W-:Y:S01]  /*bac0*/  IMAD.MOV.U32 R20, RZ, RZ, RZ ;  /* 0x000000ffff147224 */ /* 0x000fe200078e00ff */
[----:B------:R-:W-:Y:S02]  /*bad0*/  VIMNMX R15, R15, 0x46a00000, PT ;  /* 0x46a000000f0f7848 */ /* 0x000fe40003fe0100 */
        /* <DEDUP_REMOVED lines=22> */
.L_x_10399:
        /* <DEDUP_REMOVED lines=16> */
.L_x_10402:
[----:B------:R-:W-:Y:S01]  /*bd40*/  LOP3.LUT R47, R13, 0x80000, RZ, 0xfc, !PT ;  /* 0x000800000d2f7812 */ /* 0x000fe200078efcff */
[----:B------:R-:W-:Y:S01]  /*bd50*/  IMAD.MOV.U32 R46, RZ, RZ, R12 ;  /* 0x000000ffff2e7224 */ /* 0x000fe200078e000c */
[----:B------:R-:W-:Y:S06]  /*bd60*/  BRA `(.L_x_10400) ;  /* 0x0000000000087947 */ /* 0x000fec0003800000 */
.L_x_10401:
[----:B------:R-:W-:Y:S01]  /*bd70*/  LOP3.LUT R47, R39, 0x80000, RZ, 0xfc, !PT ;  /* 0x00080000272f7812 */ /* 0x000fe200078efcff */
[----:B------:R-:W-:-:S07]  /*bd80*/  IMAD.MOV.U32 R46, RZ, RZ, R38 ;  /* 0x000000ffff2e7224 */ /* 0x000fce00078e0026 */
.L_x_10400:
[----:B------:R-:W-:Y:S05]  /*bd90*/  BSYNC B0 ;  /* 0x0000000000007941 */ /* 0x000fea0003800000 */
.L_x_10398:
[----:B------:R-:W-:-:S04]  /*bda0*/  IMAD.MOV.U32 R15, RZ, RZ, 0x0 ;  /* 0x00000000ff0f7424 */ /* 0x000fc800078e00ff */
[----:B------:R-:W-:Y:S05]  /*bdb0*/  RET.REL.NODEC R14 `(_ZN2at6native27unrolled_elementwise_kernelIZZZNS0_22reciprocal_kernel_cudaERNS_18TensorIteratorBaseEENKUlvE_clEvENKUlvE1_clEvEUlN3c107complexIdEEE_St5arrayIPcLm2EELi4E23TrivialOffsetCalculatorILi1EjESE_NS0_6memory12LoadWithCastILi1EEENSF_13StoreWithCastILi1EEEEEviT_T0_T2_T3_T4_T5_) ;  /* 0xffffff400e907950 */ /* 0x000fea0003c3ffff */
.L_x_10403:
        /* <DEDUP_REMOVED lines=12> */
.L_x_19536:


//--------------------- .text._ZN2at6native18elementwise_kernelILi128ELi2EZNS0_22gpu_kernel_impl_nocastIZZZNS0_22reciprocal_kernel_cudaERNS_18TensorIteratorBaseEENKUlvE_clEvENKUlvE1_clEvEUlN3c107complexIdEEE_EEvS4_RKT_EUliE_EEviT1_ --------------------------
	.section	.text._ZN2at6native18elementwise_kernelILi128ELi2EZNS0_22gpu_kernel_impl_nocastIZZZNS0_22reciprocal_kernel_cudaERNS_18TensorIteratorBaseEENKUlvE_clEvENKUlvE1_clEvEUlN3c107complexIdEEE_EEvS4_RKT_EUliE_EEviT1_,"ax",@progbits
	.align	128
        .global         _ZN2at6native18elementwise_kernelILi128ELi2EZNS0_22gpu_kernel_impl_nocastIZZZNS0_22reciprocal_kernel_cudaERNS_18TensorIteratorBaseEENKUlvE_clEvENKUlvE1_clEvEUlN3c107complexIdEEE_EEvS4_RKT_EUliE_EEviT1_
        .type           _ZN2at6native18elementwise_kernelILi128ELi2EZNS0_22gpu_kernel_impl_nocastIZZZNS0_22reciprocal_kernel_cudaERNS_18TensorIteratorBaseEENKUlvE_clEvENKUlvE1_clEvEUlN3c107complexIdEEE_EEvS4_RKT_EUliE_EEviT1_,@function
        .size           _ZN2at6native18elementwise_kernelILi128ELi2EZNS0_22gpu_kernel_impl_nocastIZZZNS0_22reciprocal_kernel_cudaERNS_18TensorIteratorBaseEENKUlvE_clEvENKUlvE1_clEvEUlN3c107complexIdEEE_EEvS4_RKT_EUliE_EEviT1_,(.L_x_19538 - _ZN2at6native18elementwise_kernelILi128ELi2EZNS0_22gpu_kernel_impl_nocastIZZZNS0_22reciprocal_kernel_cudaERNS_18TensorIteratorBaseEENKUlvE_clEvENKUlvE1_clEvEUlN3c107complexIdEEE_EEvS4_RKT_EUliE_EEviT1_)
        .other          _ZN2at6native18elementwise_kernelILi128ELi2EZNS0_22gpu_kernel_impl_nocastIZZZNS0_22reciprocal_kernel_cudaERNS_18TensorIteratorBaseEENKUlvE_clEvENKUlvE1_clEvEUlN3c107complexIdEEE_EEvS4_RKT_EUliE_EEviT1_,@"STO_CUDA_ENTRY STV_DEFAULT"
_ZN2at6native18elementwise_kernelILi128ELi2EZNS0_22gpu_kernel_impl_nocastIZZZNS0_22reciprocal_kernel_cudaERNS_18TensorIteratorBaseEENKUlvE_clEvENKUlvE1_clEvEUlN3c107complexIdEEE_EEvS4_RKT_EUliE_EEviT1_:
.text._ZN2at6native18elementwise_kernelILi128ELi2EZNS0_22gpu_kernel_impl_nocastIZZZNS0_22reciprocal_kernel_cudaERNS_18TensorIteratorBaseEENKUlvE_clEvENKUlvE1_clEvEUlN3c107complexIdEEE_EEvS4_RKT_EUliE_EEviT1_:
[----:B------:R-:W-:Y:S01]  /*0000*/  LDC R1, c[0x0][0x28] ;  /* 0x00000a00ff017b82 */ /* 0x000fe20000000800 */
[----:B------:R-:W0:Y:S01]  /*0010*/  S2R R25, SR_CTAID.X ;  /* 0x0000000000197919 */ /* 0x000e220000002500 */
[----:B------:R-:W-:Y:S01]  /*0020*/  ULDC UR4, c[0x0][0x210] ;  /* 0x0000840000047ab9 */ /* 0x000fe20000000800 */
[----:B------:R-:W-:Y:S01]  /*0030*/  BSSY B0, `(.L_x_10404) ;  /* 0x00001d7000007945 */ /* 0x000fe20003800000 */
[----:B------:R-:W0:Y:S02]  /*0040*/  S2R R24, SR_TID.X ;  /* 0x0000000000187919 */ /* 0x000e240000002100 */
[----:B0-----:R-:W-:-:S04]  /*0050*/  LEA R5, R25, R24, 0x8 ;  /* 0x0000001819057211 */ /* 0x001fc800078e40ff */
[----:B------:R-:W-:Y:S01]  /*0060*/  ISETP.GE.AND P0, PT, R5, UR4, PT ;  /* 0x0000000405007c0c */ /* 0x000fe2000bf06270 */
[----:B------:R-:W-:-:S12]  /*0070*/  ULDC.64 UR4, c[0x0][0x208] ;  /* 0x0000820000047ab9 */ /* 0x000fd80000000a00 */
[----:B------:R-:W-:Y:S05]  /*0080*/  @P0 BRA `(.L_x_10405) ;  /* 0x0000001c00440947 */ /* 0x000fea0003800000 */
        /* <DEDUP_REMOVED lines=304> */
.L_x_10406:
[----:B------:R-:W-:Y:S02]  /*1390*/  ULDC.64 UR6, c[0x0][0x418] ;  /* 0x0001060000067ab9 */ /* 0x000fe40000000a00 */
[----:B------:R-:W-:-:S04]  /*13a0*/  IADD3 R12, P0, R0, UR6, RZ ;  /* 0x00000006000c7c10 */ /* 0x000fc8000ff1e0ff */
[----:B------:R-:W-:Y:S01]  /*13b0*/  IADD3.X R13, RZ, UR7, RZ, P0, !PT ;  /* 0x00000007ff0d7c10 */ /* 0x000fe200087fe4ff */
[----:B------:R-:W-:Y:S01]  /*13c0*/  IMAD.MOV.U32 R0, RZ, RZ, 0x1 ;  /* 0x00000001ff007424 */ /* 0x000fe200078e00ff */
[----:B------:R-:W-:-:S04]  /*13d0*/  ULDC.64 UR6, c[0x0][0x410] ;  /* 0x0001040000067ab9 */ /* 0x000fc80000000a00 */
[----:B------:R-:W2:Y:S01]  /*13e0*/  LDG.E.128 R12, desc[UR4][R12.64] ;  /* 0x000000040c0c7981 */ /* 0x000ea2000c1e1d00 */
[----:B------:R-:W-:Y:S01]  /*13f0*/  BSSY B1, `(.L_x_10407) ;  /* 0x0000097000017945 */ /* 0x000fe20003800000 */
[----:B------:R-:W-:Y:S01]  /*1400*/  MOV R8, 0x0 ;  /* 0x0000000000087802 */ /* 0x000fe20000000f00 */
[----:B------:R-:W-:Y:S01]  /*1410*/  IMAD.MOV.U32 R9, RZ, RZ, 0x7ff80000 ;  /* 0x7ff80000ff097424 */ /* 0x000fe200078e00ff */
[----:B------:R-:W-:Y:S01]  /*1420*/  MOV R11, 0x7ff80000 ;  /* 0x7ff80000000b7802 */ /* 0x000fe20000000f00 */
[----:B------:R-:W-:Y:S01]  /*1430*/  IMAD.MOV.U32 R10, RZ, RZ, 0x0 ;  /* 0x00000000ff0a7424 */ /* 0x000fe200078e00ff */
[----:B--2---:R-:W-:-:S14]  /*1440*/  DSETP.GTU.AND P1, PT, |R12|, +INF , PT ;  /* 0x7ff000000c00742a */ /* 0x004fdc0003f2c200 */
[----:B------:R-:W-:-:S06]  /*1450*/  @!P1 DSETP.GTU.AND P0, PT, |R14|, +INF , PT ;  /* 0x7ff000000e00942a */ /* 0x000fcc0003f0c200 */
[----:B------:R-:W-:Y:S02]  /*1460*/  @!P1 SEL R0, RZ, 0x1, !P0 ;  /* 0x00000001ff009807 */ /* 0x000fe40004000000 */
[----:B------:R-:W-:Y:S02]  /*1470*/  IADD3 R30, P1, R31, UR6, RZ ;  /* 0x000000061f1e7c10 */ /* 0x000fe4000ff3e0ff */
[----:B------:R-:W-:Y:S02]  /*1480*/  PRMT R0, R0, 0x9910, RZ ;  /* 0x0000991000007816 */ /* 0x000fe400000000ff */
[----:B------:R-:W-:Y:S02]  /*1490*/  IADD3.X R31, RZ, UR7, RZ, P1, !PT ;  /* 0x00000007ff1f7c10 */ /* 0x000fe40008ffe4ff */
        /* <DEDUP_REMOVED lines=22> */
[----:B------:R-:W-:-:S14]  /*1600*/  DSETP.EQ.AND P1, PT, |R12|, RZ, PT ;  /* 0x000000ff0c00722a */ /* 0x000fdc0003f22200 */
[----:B------:R-:W-:Y:S05]  /*1610*/  @!P0 BRA P1, `(.L_x_10410) ;  /* 0x0000000000b48947 */ /* 0x000fea0000800000 */
[----:B------:R-:W0:Y:S01]  /*1620*/  MUFU.RCP64H R3, R13 ;  /* 0x0000000d00037308 */ /* 0x000e220000001800 */
[----:B------:R-:W-:Y:S01]  /*1630*/  MOV R2, 0x1 ;  /* 0x0000000100027802 */ /* 0x000fe20000000f00 */
[----:B------:R-:W-:Y:S01]  /*1640*/  BSSY B2, `(.L_x_10411) ;  /* 0x0000013000027945 */ /* 0x000fe20003800000 */
[----:B------:R-:W-:-:S04]  /*1650*/  FSETP.GEU.AND P1, PT, |R15|, 6.5827683646048100446e-37, PT ;  /* 0x036000000f00780b */ /* 0x000fc80003f2e200 */
[----:B0-----:R-:W-:-:S08]  /*1660*/  DFMA R4, -R12, R2, 1 ;  /* 0x3ff000000c04742b */ /* 0x001fd00000000102 */
[----:B------:R-:W-:-:S08]  /*1670*/  DFMA R4, R4, R4, R4 ;  /* 0x000000040404722b */ /* 0x000fd00000000004 */
[----:B------:R-:W-:-:S08]  /*1680*/  DFMA R4, R2, R4, R2 ;  /* 0x000000040204722b */ /* 0x000fd00000000002 */
[----:B------:R-:W-:-:S08]  /*1690*/  DFMA R2, -R12, R4, 1 ;  /* 0x3ff000000c02742b */ /* 0x000fd00000000104 */
[----:B------:R-:W-:-:S08]  /*16a0*/  DFMA R2, R4, R2, R4 ;  /* 0x000000020402722b */ /* 0x000fd00000000004 */
[----:B------:R-:W-:-:S08]  /*16b0*/  DMUL R4, R14, R2 ;  /* 0x000000020e047228 */ /* 0x000fd00000000000 */
[----:B------:R-:W-:-:S08]  /*16c0*/  DFMA R6, -R12, R4, R14 ;  /* 0x000000040c06722b */ /* 0x000fd0000000010e */
[----:B------:R-:W-:-:S10]  /*16d0*/  DFMA R2, R2, R6, R4 ;  /* 0x000000060202722b */ /* 0x000fd40000000004 */
[----:B------:R-:W-:-:S05]  /*16e0*/  FFMA R0, RZ, R13, R3 ;  /* 0x0000000dff007223 */ /* 0x000fca0000000003 */
[----:B------:R-:W-:-:S13]  /*16f0*/  FSETP.GT.AND P0, PT, |R0|, 1.469367938527859385e-39, PT ;  /* 0x001000000000780b */ /* 0x000fda0003f04200 */
[----:B------:R-:W-:Y:S05]  /*1700*/  @P0 BRA P1, `(.L_x_10412) ;  /* 0x0000000000180947 */ /* 0x000fea0000800000 */
[----:B------:R-:W-:Y:S01]  /*1710*/  IMAD.MOV.U32 R6, RZ, RZ, R14 ;  /* 0x000000ffff067224 */ /* 0x000fe200078e000e */
[----:B------:R-:W-:Y:S01]  /*1720*/  MOV R7, R15 ;  /* 0x0000000f00077202 */ /* 0x000fe20000000f00 */
[----:B------:R-:W-:Y:S01]  /*1730*/  IMAD.MOV.U32 R10, RZ, RZ, R12 ;  /* 0x000000ffff0a7224 */ /* 0x000fe200078e000c */
[----:B------:R-:W-:Y:S02]  /*1740*/  MOV R11, R13 ;  /* 0x0000000d000b7202 */ /* 0x000fe40000000f00 */
[----:B------:R-:W-:-:S07]  /*1750*/  MOV R4, 0x1770 ;  /* 0x0000177000047802 */ /* 0x000fce0000000f00 */
[----:B------:R-:W-:Y:S05]  /*1760*/  CALL.REL.NOINC `($__internal_12_$__cuda_sm20_div_rn_f64_full) ;  /* 0x00000024004c7944 */ /* 0x000fea0003c00000 */
.L_x_10412:
[----:B------:R-:W-:Y:S05]  /*1770*/  BSYNC B2 ;  /* 0x0000000000027941 */ /* 0x000fea0003800000 */
.L_x_10411:
        /* <DEDUP_REMOVED lines=13> */
[----:B------:R-:W-:Y:S02]  /*1850*/  MOV R4, R12 ;  /* 0x0000000c00047202 */ /* 0x000fe40000000f00 */
[----:B------:R-:W-:Y:S02]  /*1860*/  IADD3 R8, R8, -0x100000, RZ ;  /* 0xfff0000008087810 */ /* 0x000fe40007ffe0ff */
[----:B------:R-:W-:-:S07]  /*1870*/  MOV R0, 0x1890 ;  /* 0x0000189000007802 */ /* 0x000fce0000000f00 */
[----:B------:R-:W-:Y:S05]  /*1880*/  CALL.REL.NOINC `($__internal_11_$__cuda_sm20_dblrcp_rn_slowpath_v3) ;  /* 0x0000002000687944 */ /* 0x000fea0003c00000 */
.L_x_10414:
[----:B------:R-:W-:Y:S05]  /*1890*/  BSYNC B2 ;  /* 0x0000000000027941 */ /* 0x000fea0003800000 */
.L_x_10413:
[----:B------:R-:W-:Y:S02]  /*18a0*/  DFMA R8, RZ, R2, 1 ;  /* 0x3ff00000ff08742b */ /* 0x000fe40000000002 */
[----:B------:R-:W-:-:S06]  /*18b0*/  DADD R2, RZ, -R2 ;  /* 0x00000000ff027229 */ /* 0x000fcc0000000802 */
[-C--:B------:R-:W-:Y:S02]  /*18c0*/  DMUL R8, R8, R6.reuse ;  /* 0x0000000608087228 */ /* 0x080fe40000000000 */
[----:B------:R-:W-:Y:S01]  /*18d0*/  DMUL R10, R2, R6 ;  /* 0x00000006020a7228 */ /* 0x000fe20000000000 */
[----:B------:R-:W-:Y:S10]  /*18e0*/  BRA `(.L_x_10408) ;  /* 0x00000004001c7947 */ /* 0x000ff40003800000 */
.L_x_10410:
[----:B------:R-:W-:Y:S01]  /*18f0*/  DADD R6, -RZ, |R12| ;  /* 0x00000000ff067229 */ /* 0x000fe2000000050c */
[----:B------:R-:W-:Y:S05]  /*1900*/  BSSY B2, `(.L_x_10415) ;  /* 0x0000012000027945 */ /* 0x000fea0003800000 */
[----:B------:R-:W0:Y:S04]  /*1910*/  MUFU.RCP64H R3, R7 ;  /* 0x0000000700037308 */ /* 0x000e280000001800 */
[----:B------:R-:W-:-:S05]  /*1920*/  VIADD R2, R7, 0x300402 ;  /* 0x0030040207027836 */ /* 0x000fca0000000000 */
[----:B------:R-:W-:Y:S01]  /*1930*/  FSETP.GEU.AND P0, PT, |R2|, 5.8789094863358348022e-39, PT ;  /* 0x004004020200780b */ /* 0x000fe20003f0e200 */
[----:B0-----:R-:W-:-:S08]  /*1940*/  DFMA R4, -|R12|, R2, 1 ;  /* 0x3ff000000c04742b */ /* 0x001fd00000000302 */
[----:B------:R-:W-:-:S08]  /*1950*/  DFMA R4, R4, R4, R4 ;  /* 0x000000040404722b */ /* 0x000fd00000000004 */
[----:B------:R-:W-:-:S08]  /*1960*/  DFMA R4, R2, R4, R2 ;  /* 0x000000040204722b */ /* 0x000fd00000000002 */
[----:B------:R-:W-:-:S08]  /*1970*/  DFMA R12, -|R12|, R4, 1 ;  /* 0x3ff000000c0c742b */ /* 0x000fd00000000304 */
        /* <DEDUP_REMOVED lines=8> */
[----:B------:R-:W-:Y:S01]  /*1a00*/  IMAD.MOV.U32 R8, RZ, RZ, R6 ;  /* 0x000000ffff087224 */ /* 0x000fe200078e0006 */
[----:B------:R-:W-:-:S07]  /*1a10*/  MOV R9, R7 ;  /* 0x0000000700097202 */ /* 0x000fce0000000f00 */
.L_x_10416:
[----:B------:R-:W-:Y:S05]  /*1a20*/  BSYNC B2 ;  /* 0x0000000000027941 */ /* 0x000fea0003800000 */
.L_x_10415:
[----:B------:R-:W-:Y:S01]  /*1a30*/  DADD R10, -RZ, |R14| ;  /* 0x00000000ff0a7229 */ /* 0x000fe2000000050e */
[----:B------:R-:W-:Y:S02]  /*1a40*/  CS2R R6, SRZ ;  /* 0x0000000000067805 */ /* 0x000fe4000001ff00 */
[----:B------:R-:W-:-:S08]  /*1a50*/  MOV R4, 0x1a70 ;  /* 0x00001a7000047802 */ /* 0x000fd00000000f00 */
[----:B------:R-:W-:Y:S05]  /*1a60*/  CALL.REL.NOINC `($__internal_12_$__cuda_sm20_div_rn_f64_full) ;  /* 0x00000020008c7944 */ /* 0x000fea0003c00000 */
[----:B------:R-:W-:Y:S01]  /*1a70*/  IMAD.MOV.U32 R10, RZ, RZ, R2 ;  /* 0x000000ffff0a7224 */ /* 0x000fe200078e0002 */
[----:B------:R-:W-:Y:S01]  /*1a80*/  MOV R11, R3 ;  /* 0x00000003000b7202 */ /* 0x000fe20000000f00 */
[----:B------:R-:W-:Y:S06]  /*1a90*/  BRA `(.L_x_10408) ;  /* 0x0000000000b07947 */ /* 0x000fec0003800000 */
.L_x_10409:
[----:B------:R-:W0:Y:S01]  /*1aa0*/  MUFU.RCP64H R3, R15 ;  /* 0x0000000f00037308 */ /* 0x000e220000001800 */
[----:B------:R-:W-:Y:S01]  /*1ab0*/  IMAD.MOV.U32 R2, RZ, RZ, 0x1 ;  /* 0x00000001ff027424 */ /* 0x000fe200078e00ff */
[----:B------:R-:W-:Y:S01]  /*1ac0*/  FSETP.GEU.AND P1, PT, |R13|, 6.5827683646048100446e-37, PT ;  /* 0x036000000d00780b */ /* 0x000fe20003f2e200 */
[----:B------:R-:W-:Y:S04]  /*1ad0*/  BSSY B2, `(.L_x_10417) ;  /* 0x0000012000027945 */ /* 0x000fe80003800000 */
        /* <DEDUP_REMOVED lines=11> */
[----:B------:R-:W-:Y:S01]  /*1b90*/  MOV R6, R12 ;  /* 0x0000000c00067202 */ /* 0x000fe20000000f00 */
[----:B------:R-:W-:Y:S01]  /*1ba0*/  IMAD.MOV.U32 R7, RZ, RZ, R13 ;  /* 0x000000ffff077224 */ /* 0x000fe200078e000d */
[----:B------:R-:W-:Y:S01]  /*1bb0*/  MOV R10, R14 ;  /* 0x0000000e000a7202 */ /* 0x000fe20000000f00 */
[----:B------:R-:W-:Y:S01]  /*1bc0*/  IMAD.MOV.U32 R11, RZ, RZ, R15 ;  /* 0x000000ffff0b7224 */ /* 0x000fe200078e000f */
[----:B------:R-:W-:-:S07]  /*1bd0*/  MOV R4, 0x1bf0 ;  /* 0x00001bf000047802 */ /* 0x000fce0000000f00 */
[----:B------:R-:W-:Y:S05]  /*1be0*/  CALL.REL.NOINC `($__internal_12_$__cuda_sm20_div_rn_f64_full) ;  /* 0x00000020002c7944 */ /* 0x000fea0003c00000 */
.L_x_10418:
[----:B------:R-:W-:Y:S05]  /*1bf0*/  BSYNC B2 ;  /* 0x0000000000027941 */ /* 0x000fea0003800000 */
.L_x_10417:
[----:B------:R-:W-:Y:S01]  /*1c00*/  DFMA R12, R12, R2, R14 ;  /* 0x000000020c0c722b */ /* 0x000fe2000000000e */
[----:B------:R-:W-:Y:S05]  /*1c10*/  BSSY B2, `(.L_x_10419) ;  /* 0x0000010000027945 */ /* 0x000fea0003800000 */
[----:B------:R-:W0:Y:S04]  /*1c20*/  MUFU.RCP64H R5, R13 ;  /* 0x0000000d00057308 */ /* 0x000e280000001800 */
[----:B------:R-:W-:-:S04]  /*1c30*/  IADD3 R4, R13, 0x300402, RZ ;  /* 0x003004020d047810 */ /* 0x000fc80007ffe0ff */
[----:B------:R-:W-:Y:S02]  /*1c40*/  FSETP.GEU.AND P0, PT, |R4|, 5.8789094863358348022e-39, PT ;  /* 0x004004020400780b */ /* 0x000fe40003f0e200 */
        /* <DEDUP_REMOVED lines=9> */
[----:B------:R-:W-:Y:S01]  /*1ce0*/  MOV R0, 0x1d10 ;  /* 0x00001d1000007802 */ /* 0x000fe20000000f00 */
[----:B------:R-:W-:-:S07]  /*1cf0*/  VIADD R8, R8, 0xfff00000 ;  /* 0xfff0000008087836 */ /* 0x000fce0000000000 */
[----:B------:R-:W-:Y:S05]  /*1d00*/  CALL.REL.NOINC `($__internal_11_$__cuda_sm20_dblrcp_rn_slowpath_v3) ;  /* 0x0000001c00487944 */ /* 0x000fea0003c00000 */
.L_x_10420:
[----:B------:R-:W-:Y:S05]  /*1d10*/  BSYNC B2 ;  /* 0x0000000000027941 */ /* 0x000fea0003800000 */
.L_x_10419:
[----:B------:R-:W-:Y:S02]  /*1d20*/  DADD R8, RZ, R2 ;  /* 0x00000000ff087229 */ /* 0x000fe40000000002 */
[----:B------:R-:W-:-:S06]  /*1d30*/  DFMA R2, RZ, R2, -1 ;  /* 0xbff00000ff02742b */ /* 0x000fcc0000000002 */
[-C--:B------:R-:W-:Y:S02]  /*1d40*/  DMUL R8, R8, R6.reuse ;  /* 0x0000000608087228 */ /* 0x080fe40000000000 */
[----:B------:R-:W-:-:S11]  /*1d50*/  DMUL R10, R2, R6 ;  /* 0x00000006020a7228 */ /* 0x000fd60000000000 */
.L_x_10408:
[----:B------:R-:W-:Y:S05]  /*1d60*/  BSYNC B1 ;  /* 0x0000000000017941 */ /* 0x000fea0003800000 */
.L_x_10407:
[----:B------:R0:W-:Y:S01]  /*1d70*/  STG.E.128 desc[UR4][R30.64], R8 ;  /* 0x000000081e007986 */ /* 0x0001e2000c101d04 */
[----:B------:R-:W-:-:S05]  /*1d80*/  LEA R5, R25, R24, 0x8 ;  /* 0x0000001819057211 */ /* 0x000fca00078e40ff */
[----:B------:R-:W-:-:S07]  /*1d90*/  VIADD R5, R5, 0x80 ;  /* 0x0000008005057836 */ /* 0x000fce0000000000 */
.L_x_10405:
[----:B------:R-:W-:Y:S05]  /*1da0*/  BSYNC B0 ;  /* 0x0000000000007941 */ /* 0x000fea0003800000 */
.L_x_10404:
[----:B------:R-:W-:Y:S02]  /*1db0*/  ULDC UR6, c[0x0][0x210] ;  /* 0x0000840000067ab9 */ /* 0x000fe40000000800 */
[----:B------:R-:W-:-:S13]  /*1dc0*/  ISETP.GE.AND P0, PT, R5, UR6, PT ;  /* 0x0000000605007c0c */ /* 0x000fda000bf06270 */
[----:B------:R-:W-:Y:S05]  /*1dd0*/  @P0 EXIT ;  /* 0x000000000000094d */ /* 0x000fea0003800000 */
[----:B------:R-:W1:Y:S01]  /*1de0*/  LDC R6, c[0x0][0x218] ;  /* 0x00008600ff067b82 */ /* 0x000e620000000800 */
[----:B------:R-:W-:Y:S01]  /*1df0*/  MOV R0, RZ ;  /* 0x000000ff00007202 */ /* 0x000fe20000000f00 */
[----:B------:R-:W-:Y:S01]  /*1e00*/  IMAD.MOV.U32 R25, RZ, RZ, RZ ;  /* 0x000000ffff197224 */ /* 0x000fe200078e00ff */
[----:B-1----:R-:W-:-:S13]  /*1e10*/  ISETP.NE.AND P0, PT, R6, RZ, PT ;  /* 0x000000ff0600720c */ /* 0x002fda0003f05270 */
        /* <DEDUP_REMOVED lines=285> */
[----:B0-----:R-:W0:Y:S01]  /*2ff0*/  @P0 LDC.64 R8, c[0x0][0x340] ;  /* 0x0000d000ff080b82 */ /* 0x001e220000000a00 */
[----:B------:R-:W-:Y:S01]  /*3000*/  @P0 MOV R4, RZ ;  /* 0x000000ff00040202 */ /* 0x000fe20000000f00 */
[----:B------:R-:W-:-:S06]  /*3010*/  IMAD.MOV R7, RZ, RZ, -R5 ;  /* 0x000000ffff077224 */ /* 0x000fcc00078e0a05 */
        /* <DEDUP_REMOVED lines=11> */
.L_x_10421:
[----:B------:R-:W-:Y:S02]  /*30d0*/  ULDC.64 UR6, c[0x0][0x418] ;  /* 0x0001060000067ab9 */ /* 0x000fe40000000a00 */
[----:B------:R-:W-:-:S05]  /*30e0*/  IADD3 R12, P0, R0, UR6, RZ ;  /* 0x00000006000c7c10 */ /* 0x000fca000ff1e0ff */
[----:B------:R-:W-:Y:S01]  /*30f0*/  IMAD.X R13, RZ, RZ, UR7, P0 ;  /* 0x00000007ff0d7e24 */ /* 0x000fe200080e06ff */
[----:B------:R-:W-:-:S05]  /*3100*/  ULDC.64 UR6, c[0x0][0x410] ;  /* 0x0001040000067ab9 */ /* 0x000fca0000000a00 */
[----:B------:R-:W2:Y:S01]  /*3110*/  LDG.E.128 R12, desc[UR4][R12.64] ;  /* 0x000000040c0c7981 */ /* 0x000ea2000c1e1d00 */
[----:B------:R-:W-:Y:S01]  /*3120*/  IADD3 R24, P1, R25, UR6, RZ ;  /* 0x0000000619187c10 */ /* 0x000fe2000ff3e0ff */
[----:B------:R-:W-:Y:S01]  /*3130*/  BSSY B0, `(.L_x_10422) ;  /* 0x000008d000007945 */ /* 0x000fe20003800000 */
[----:B0-----:R-:W-:Y:S01]  /*3140*/  MOV R8, 0x0 ;  /* 0x0000000000087802 */ /* 0x001fe20000000f00 */
[----:B------:R-:W-:Y:S01]  /*3150*/  IMAD.MOV.U32 R9, RZ, RZ, 0x7ff80000 ;  /* 0x7ff80000ff097424 */ /* 0x000fe200078e00ff */
[----:B------:R-:W-:Y:S01]  /*3160*/  IADD3.X R25, RZ, UR7, RZ, P1, !PT ;  /* 0x00000007ff197c10 */ /* 0x000fe20008ffe4ff */
[----:B------:R-:W-:Y:S01]  /*3170*/  IMAD.MOV.U32 R10, RZ, RZ, 0x0 ;  /* 0x00000000ff0a7424 */ /* 0x000fe200078e00ff */
[----:B------:R-:W-:Y:S01]  /*3180*/  MOV R11, 0x7ff80000 ;  /* 0x7ff80000000b7802 */ /* 0x000fe20000000f00 */
[----:B--2---:R-:W-:-:S06]  /*3190*/  DSETP.GTU.AND P0, PT, |R14|, +INF , PT ;  /* 0x7ff000000e00742a */ /* 0x004fcc0003f0c200 */
[----:B------:R-:W-:-:S14]  /*31a0*/  DSETP.GTU.OR P0, PT, |R12|, +INF , P0 ;  /* 0x7ff000000c00742a */ /* 0x000fdc000070c600 */
[----:B------:R-:W-:Y:S05]  /*31b0*/  @P0 BRA `(.L_x_10423) ;  /* 0x0000000800100947 */ /* 0x000fea0003800000 */
[----:B------:R-:W-:Y:S01]  /*31c0*/  DSETP.NEU.AND P0, PT, |R14|, +INF , PT ;  /* 0x7ff000000e00742a */ /* 0x000fe20003f0d200 */
[----:B------:R-:W-:Y:S01]  /*31d0*/  IMAD.MOV.U32 R8, RZ, RZ, RZ ;  /* 0x000000ffff087224 */ /* 0x000fe200078e00ff */
[----:B------:R-:W-:-:S04]  /*31e0*/  DSETP.NEU.AND P2, PT, |R12|, +INF , PT ;  /* 0x7ff000000c00742a */ /* 0x000fc80003f4d200 */
[----:B------:R-:W-:Y:S01]  /*31f0*/  DSETP.NEU.OR P1, PT, |R12|, +INF , P0 ;  /* 0x7ff000000c00742a */ /* 0x000fe2000072d600 */
[----:B------:R-:W-:-:S05]  /*3200*/  MOV R10, R8 ;  /* 0x00000008000a7202 */ /* 0x000fca0000000f00 */
[----:B------:R-:W-:-:S05]  /*3210*/  FSEL R9, RZ, +QNAN , P1 ;  /* 0x7ff80000ff097808 */ /* 0x000fca0000800000 */
[----:B------:R-:W-:Y:S01]  /*3220*/  IMAD.MOV.U32 R11, RZ, RZ, R9 ;  /* 0x000000ffff0b7224 */ /* 0x000fe200078e0009 */
[----:B------:R-:W-:Y:S06]  /*3230*/  @!P2 BRA `(.L_x_10423) ;  /* 0x0000000400f0a947 */ /* 0x000fec0003800000 */
[----:B------:R-:W-:Y:S02]  /*3240*/  CS2R R8, SRZ ;  /* 0x0000000000087805 */ /* 0x000fe4000001ff00 */
[----:B------:R-:W-:Y:S01]  /*3250*/  CS2R R10, SRZ ;  /* 0x00000000000a7805 */ /* 0x000fe2000001ff00 */
[----:B------:R-:W-:Y:S06]  /*3260*/  @!P0 BRA `(.L_x_10423) ;  /* 0x0000000400e48947 */ /* 0x000fec0003800000 */
        /* <DEDUP_REMOVED lines=26> */
.L_x_10427:
[----:B------:R-:W-:Y:S05]  /*3410*/  BSYNC B1 ;  /* 0x0000000000017941 */ /* 0x000fea0003800000 */
.L_x_10426:
        /* <DEDUP_REMOVED lines=17> */
.L_x_10429:
[----:B------:R-:W-:Y:S05]  /*3530*/  BSYNC B1 ;  /* 0x0000000000017941 */ /* 0x000fea0003800000 */
.L_x_10428:
[----:B------:R-:W-:Y:S02]  /*3540*/  DFMA R8, RZ, R2, 1 ;  /* 0x3ff00000ff08742b */ /* 0x000fe40000000002 */
[----:B------:R-:W-:-:S06]  /*3550*/  DADD R2, RZ, -R2 ;  /* 0x00000000ff027229 */ /* 0x000fcc0000000802 */
[-C--:B------:R-:W-:Y:S02]  /*3560*/  DMUL R8, R8, R6.reuse ;  /* 0x0000000608087228 */ /* 0x080fe40000000000 */
[----:B------:R-:W-:Y:S01]  /*3570*/  DMUL R10, R2, R6 ;  /* 0x00000006020a7228 */ /* 0x000fe20000000000 */
[----:B------:R-:W-:Y:S10]  /*3580*/  BRA `(.L_x_10423) ;  /* 0x00000004001c7947 */ /* 0x000ff40003800000 */
.L_x_10425:
        /* <DEDUP_REMOVED lines=19> */
.L_x_10431:
[----:B------:R-:W-:Y:S05]  /*36c0*/  BSYNC B1 ;  /* 0x0000000000017941 */ /* 0x000fea0003800000 */
.L_x_10430:
[----:B------:R-:W-:Y:S01]  /*36d0*/  DADD R10, -RZ, |R14| ;  /* 0x00000000ff0a7229 */ /* 0x000fe2000000050e */
[----:B------:R-:W-:Y:S02]  /*36e0*/  CS2R R6, SRZ ;  /* 0x0000000000067805 */ /* 0x000fe4000001ff00 */
[----:B------:R-:W-:-:S08]  /*36f0*/  MOV R4, 0x3710 ;  /* 0x0000371000047802 */ /* 0x000fd00000000f00 */
[----:B------:R-:W-:Y:S05]  /*3700*/  CALL.REL.NOINC `($__internal_12_$__cuda_sm20_div_rn_f64_full) ;  /* 0x0000000400647944 */ /* 0x000fea0003c00000 */
[----:B------:R-:W-:Y:S01]  /*3710*/  IMAD.MOV.U32 R10, RZ, RZ, R2 ;  /* 0x000000ffff0a7224 */ /* 0x000fe200078e0002 */
[----:B------:R-:W-:Y:S01]  /*3720*/  MOV R11, R3 ;  /* 0x00000003000b7202 */ /* 0x000fe20000000f00 */
[----:B------:R-:W-:Y:S06]  /*3730*/  BRA `(.L_x_10423) ;  /* 0x0000000000b07947 */ /* 0x000fec0003800000 */
.L_x_10424:
        /* <DEDUP_REMOVED lines=21> */
.L_x_10433:
[----:B------:R-:W-:Y:S05]  /*3890*/  BSYNC B1 ;  /* 0x0000000000017941 */ /* 0x000fea0003800000 */
.L_x_10432:
        /* <DEDUP_REMOVED lines=17> */
.L_x_10435:
[----:B------:R-:W-:Y:S05]  /*39b0*/  BSYNC B1 ;  /* 0x0000000000017941 */ /* 0x000fea0003800000 */
.L_x_10434:
[----:B------:R-:W-:Y:S02]  /*39c0*/  DADD R8, RZ, R2 ;  /* 0x00000000ff087229 */ /* 0x000fe40000000002 */
[----:B------:R-:W-:-:S06]  /*39d0*/  DFMA R2, RZ, R2, -1 ;  /* 0xbff00000ff02742b */ /* 0x000fcc0000000002 */
[-C--:B------:R-:W-:Y:S02]  /*39e0*/  DMUL R8, R8, R6.reuse ;  /* 0x0000000608087228 */ /* 0x080fe40000000000 */
[----:B------:R-:W-:-:S11]  /*39f0*/  DMUL R10, R2, R6 ;  /* 0x00000006020a7228 */ /* 0x000fd60000000000 */
.L_x_10423:
[----:B------:R-:W-:Y:S05]  /*3a00*/  BSYNC B0 ;  /* 0x0000000000007941 */ /* 0x000fea0003800000 */
.L_x_10422:
[----:B------:R-:W-:Y:S01]  /*3a10*/  STG.E.128 desc[UR4][R24.64], R8 ;  /* 0x0000000818007986 */ /* 0x000fe2000c101d04 */
[----:B------:R-:W-:Y:S05]  /*3a20*/  EXIT ;  /* 0x000000000000794d */ /* 0x000fea0003800000 */
        .weak           $__internal_11_$__cuda_sm20_dblrcp_rn_slowpath_v3
        .type           $__internal_11_$__cuda_sm20_dblrcp_rn_slowpath_v3,@function
        .size           $__internal_11_$__cuda_sm20_dblrcp_rn_slowpath_v3,($__internal_12_$__cuda_sm20_div_rn_f64_full - $__internal_11_$__cuda_sm20_dblrcp_rn_slowpath_v3)
$__internal_11_$__cuda_sm20_dblrcp_rn_slowpath_v3:
[----:B------:R-:W-:Y:S01]  /*3a30*/  DSETP.GTU.AND P0, PT, |R4|, +INF , PT ;  /* 0x7ff000000400742a */ /* 0x000fe20003f0c200 */
[----:B------:R-:W-:-:S13]  /*3a40*/  BSSY B3, `(.L_x_10436) ;  /* 0x0000022000037945 */ /* 0x000fda0003800000 */
[----:B------:R-:W-:Y:S05]  /*3a50*/  @P0 BRA `(.L_x_10437) ;  /* 0x0000000000780947 */ /* 0x000fea0003800000 */
[----:B------:R-:W-:-:S04]  /*3a60*/  LOP3.LUT R9, R5, 0x7fffffff, RZ, 0xc0, !PT ;  /* 0x7fffffff05097812 */ /* 0x000fc800078ec0ff */
[----:B------:R-:W-:-:S04]  /*3a70*/  IADD3 R6, R9, -0x1, RZ ;  /* 0xffffffff09067810 */ /* 0x000fc80007ffe0ff */
[----:B------:R-:W-:-:S13]  /*3a80*/  ISETP.GE.U32.AND P0, PT, R6, 0x7fefffff, PT ;  /* 0x7fefffff0600780c */ /* 0x000fda0003f06070 */
[----:B------:R-:W-:Y:S01]  /*3a90*/  @P0 LOP3.LUT R7, R5, 0x7ff00000, RZ, 0x3c, !PT ;  /* 0x7ff0000005070812 */ /* 0x000fe200078e3cff */
[----:B------:R-:W-:Y:S01]  /*3aa0*/  @P0 IMAD.MOV.U32 R6, RZ, RZ, RZ ;  /* 0x000000ffff060224 */ /* 0x000fe200078e00ff */
[----:B------:R-:W-:Y:S06]  /*3ab0*/  @P0 BRA `(.L_x_10438) ;  /* 0x0000000000680947 */ /* 0x000fec0003800000 */
[----:B------:R-:W-:-:S13]  /*3ac0*/  ISETP.GE.U32.AND P0, PT, R9, 0x1000001, PT ;  /* 0x010000010900780c */ /* 0x000fda0003f06070 */
[----:B------:R-:W-:Y:S05]  /*3ad0*/  @!P0 BRA `(.L_x_10439) ;  /* 0x0000000000348947 */ /* 0x000fea0003800000 */
[----:B------:R-:W-:Y:S01]  /*3ae0*/  IADD3 R7, R5, -0x3fe00000, RZ ;  /* 0xc020000005077810 */ /* 0x000fe20007ffe0ff */
[----:B------:R-:W-:-:S03]  /*3af0*/  IMAD.MOV.U32 R6, RZ, RZ, R4 ;  /* 0x000000ffff067224 */ /* 0x000fc600078e0004 */
[----:B------:R-:W0:Y:S03]  /*3b00*/  MUFU.RCP64H R9, R7 ;  /* 0x0000000700097308 */ /* 0x000e260000001800 */
        /* <DEDUP_REMOVED lines=10> */
.L_x_10439:
        /* <DEDUP_REMOVED lines=9> */
.L_x_10437:
[----:B------:R-:W-:Y:S02]  /*3c40*/  LOP3.LUT R7, R5, 0x80000, RZ, 0xfc, !PT ;  /* 0x0008000005077812 */ /* 0x000fe400078efcff */
[----:B------:R-:W-:-:S07]  /*3c50*/  MOV R6, R4 ;  /* 0x0000000400067202 */ /* 0x000fce0000000f00 */
.L_x_10438:
[----:B------:R-:W-:Y:S05]  /*3c60*/  BSYNC B3 ;  /* 0x0000000000037941 */ /* 0x000fea0003800000 */
.L_x_10436:
[----:B------:R-:W-:Y:S01]  /*3c70*/  IMAD.MOV.U32 R4, RZ, RZ, R0 ;  /* 0x000000ffff047224 */ /* 0x000fe200078e0000 */
[----:B------:R-:W-:-:S04]  /*3c80*/  MOV R5, 0x0 ;  /* 0x0000000000057802 */ /* 0x000fc80000000f00 */
[----:B------:R-:W-:Y:S05]  /*3c90*/  RET.REL.NODEC R4 `(_ZN2at6native18elementwise_kernelILi128ELi2EZNS0_22gpu_kernel_impl_nocastIZZZNS0_22reciprocal_kernel_cudaERNS_18TensorIteratorBaseEENKUlvE_clEvENKUlvE1_clEvEUlN3c107complexIdEEE_EEvS4_RKT_EUliE_EEviT1_) ;  /* 0xffffffc004d87950 */ /* 0x000fea0003c3ffff */
        .weak           $__internal_12_$__cuda_sm20_div_rn_f64_full
        .type           $__internal_12_$__cuda_sm20_div_rn_f64_full,@function
        .size           $__internal_12_$__cuda_sm20_div_rn_f64_full,(.L_x_19538 - $__internal_12_$__cuda_sm20_div_rn_f64_full)
$__internal_12_$__cuda_sm20_div_rn_f64_full:
[C---:B------:R-:W-:Y:S01]  /*3ca0*/  FSETP.GEU.AND P0, PT, |R11|.reuse, 1.469367938527859385e-39, PT ;  /* 0x001000000b00780b */ /* 0x040fe20003f0e200 */
[----:B------:R-:W-:Y:S01]  /*3cb0*/  IMAD.MOV.U32 R2, RZ, RZ, 0x1ca00000 ;  /* 0x1ca00000ff027424 */ /* 0x000fe200078e00ff */
[----:B------:R-:W-:Y:S01]  /*3cc0*/  LOP3.LUT R26, R11, 0x800fffff, RZ, 0xc0, !PT ;  /* 0x800fffff0b1a7812 */ /* 0x000fe200078ec0ff */
[----:B------:R-:W-:Y:S01]  /*3cd0*/  BSSY B3, `(.L_x_10440) ;  /* 0x0000054000037945 */ /* 0x000fe20003800000 */
[C---:B------:R-:W-:Y:S02]  /*3ce0*/  FSETP.GEU.AND P2, PT, |R7|.reuse, 1.469367938527859385e-39, PT ;  /* 0x001000000700780b */ /* 0x040fe40003f4e200 */
[----:B------:R-:W-:Y:S01]  /*3cf0*/  LOP3.LUT R27, R26, 0x3ff00000, RZ, 0xfc, !PT ;  /* 0x3ff000001a1b7812 */ /* 0x000fe200078efcff */
[----:B------:R-:W-:Y:S01]  /*3d00*/  IMAD.MOV.U32 R26, RZ, RZ, R10 ;  /* 0x000000ffff1a7224 */ /* 0x000fe200078e000a */
[----:B------:R-:W-:Y:S02]  /*3d10*/  MOV R16, 0x1 ;  /* 0x0000000100107802 */ /* 0x000fe40000000f00 */
[----:B------:R-:W-:-:S02]  /*3d20*/  LOP3.LUT R3, R7, 0x7ff00000, RZ, 0xc0, !PT ;  /* 0x7ff0000007037812 */ /* 0x000fc400078ec0ff */
[----:B------:R-:W-:Y:S01]  /*3d30*/  LOP3.LUT R5, R11, 0x7ff00000, RZ, 0xc0, !PT ;  /* 0x7ff000000b057812 */ /* 0x000fe200078ec0ff */
[----:B------:R-:W-:-:S03]  /*3d40*/  @!P0 DMUL R26, R10, 8.98846567431157953865e+307 ;  /* 0x7fe000000a1a8828 */ /* 0x000fc60000000000 */
[----:B------:R-:W-:Y:S01]  /*3d50*/  ISETP.GE.U32.AND P1, PT, R3, R5, PT ;  /* 0x000000050300720c */ /* 0x000fe20003f26070 */
[----:B------:R-:W-:Y:S01]  /*3d60*/  @!P2 IMAD.MOV.U32 R22, RZ, RZ, RZ ;  /* 0x000000ffff16a224 */ /* 0x000fe200078e00ff */
[----:B------:R-:W-:Y:S01]  /*3d70*/  @!P2 LOP3.LUT R0, R11, 0x7ff00000, RZ, 0xc0, !PT ;  /* 0x7ff000000b00a812 */ /* 0x000fe200078ec0ff */
[----:B------:R-:W0:Y:S03]  /*3d80*/  MUFU.RCP64H R17, R27 ;  /* 0x0000001b00117308 */ /* 0x000e260000001800 */
[----:B------:R-:W-:Y:S02]  /*3d90*/  @!P2 ISETP.GE.U32.AND P3, PT, R3, R0, PT ;  /* 0x000000000300a20c */ /* 0x000fe40003f66070 */
[----:B------:R-:W-:Y:S02]  /*3da0*/  @!P0 LOP3.LUT R5, R27, 0x7ff00000, RZ, 0xc0, !PT ;  /* 0x7ff000001b058812 */ /* 0x000fe400078ec0ff */
[----:B------:R-:W-:-:S04]  /*3db0*/  @!P2 SEL R19, R2, 0x63400000, !P3 ;  /* 0x634000000213a807 */ /* 0x000fc80005800000 */
[----:B------:R-:W-:-:S04]  /*3dc0*/  @!P2 LOP3.LUT R0, R19, 0x80000000, R7, 0xf8, !PT ;  /* 0x800000001300a812 */ /* 0x000fc800078ef807 */
[----:B------:R-:W-:Y:S01]  /*3dd0*/  @!P2 LOP3.LUT R23, R0, 0x100000, RZ, 0xfc, !PT ;  /* 0x001000000017a812 */ /* 0x000fe200078efcff */
[----:B0-----:R-:W-:Y:S01]  /*3de0*/  DFMA R20, R16, -R26, 1 ;  /* 0x3ff000001014742b */ /* 0x001fe2000000081a */
[----:B------:R-:W-:-:S07]  /*3df0*/  MOV R0, R3 ;  /* 0x0000000300007202 */ /* 0x000fce0000000f00 */
[----:B------:R-:W-:-:S08]  /*3e00*/  DFMA R20, R20, R20, R20 ;  /* 0x000000141414722b */ /* 0x000fd00000000014 */
[----:B------:R-:W-:Y:S01]  /*3e10*/  DFMA R20, R16, R20, R16 ;  /* 0x000000141014722b */ /* 0x000fe20000000010 */
[----:B------:R-:W-:Y:S02]  /*3e20*/  SEL R17, R2, 0x63400000, !P1 ;  /* 0x6340000002117807 */ /* 0x000fe40004800000 */
[----:B------:R-:W-:Y:S02]  /*3e30*/  MOV R16, R6 ;  /* 0x0000000600107202 */ /* 0x000fe40000000f00 */
[----:B------:R-:W-:-:S03]  /*3e40*/  LOP3.LUT R17, R17, 0x800fffff, R7, 0xf8, !PT ;  /* 0x800fffff11117812 */ /* 0x000fc600078ef807 */
[----:B------:R-:W-:-:S03]  /*3e50*/  DFMA R18, R20, -R26, 1 ;  /* 0x3ff000001412742b */ /* 0x000fc6000000081a */
[----:B------:R-:W-:Y:S01]  /*3e60*/  @!P2 DFMA R16, R16, 2, -R22 ;  /* 0x400000001010a82b */ /* 0x000fe20000000816 */
[----:B------:R-:W-:-:S04]  /*3e70*/  VIADD R23, R5, 0xffffffff ;  /* 0xffffffff05177836 */ /* 0x000fc80000000000 */
        /* <DEDUP_REMOVED lines=9> */
[----:B------:R-:W-:Y:S01]  /*3f10*/  LOP3.LUT R0, R11, 0x7ff00000, RZ, 0xc0, !PT ;  /* 0x7ff000000b007812 */ /* 0x000fe200078ec0ff */
[----:B------:R-:W-:-:S03]  /*3f20*/  IMAD.MOV.U32 R6, RZ, RZ, RZ ;  /* 0x000000ffff067224 */ /* 0x000fc600078e00ff */
[CC--:B------:R-:W-:Y:S02]  /*3f30*/  VIADDMNMX R5, R3.reuse, -R0.reuse, 0xb9600000, !PT ;  /* 0xb960000003057446 */ /* 0x0c0fe40007800900 */
[----:B------:R-:W-:Y:S02]  /*3f40*/  ISETP.GE.U32.AND P0, PT, R3, R0, PT ;  /* 0x000000000300720c */ /* 0x000fe40003f06070 */
[----:B------:R-:W-:Y:S02]  /*3f50*/  VIMNMX R0, R5, 0x46a00000, PT ;  /* 0x46a0000005007848 */ /* 0x000fe40003fe0100 */
[----:B------:R-:W-:-:S04]  /*3f60*/  SEL R3, R2, 0x63400000, !P0 ;  /* 0x6340000002037807 */ /* 0x000fc80004000000 */
[----:B------:R-:W-:-:S04]  /*3f70*/  IADD3 R0, -R3, R0, RZ ;  /* 0x0000000003007210 */ /* 0x000fc80007ffe1ff */
[----:B------:R-:W-:-:S06]  /*3f80*/  IADD3 R7, R0, 0x7fe00000, RZ ;  /* 0x7fe0000000077810 */ /* 0x000fcc0007ffe0ff */
        /* <DEDUP_REMOVED lines=9> */
[C---:B------:R-:W-:Y:S01]  /*4020*/  IADD3 R7, -R0.reuse, RZ, RZ ;  /* 0x000000ff00077210 */ /* 0x040fe20007ffe1ff */
[----:B------:R-:W-:Y:S01]  /*4030*/  IMAD.MOV.U32 R6, RZ, RZ, RZ ;  /* 0x000000ffff067224 */ /* 0x000fe200078e00ff */
[----:B------:R-:W-:Y:S01]  /*4040*/  DMUL.RP R16, R28, R16 ;  /* 0x000000101c107228 */ /* 0x000fe20000008000 */
[----:B------:R-:W-:-:S04]  /*4050*/  IADD3 R5, -R0, -0x43300000, RZ ;  /* 0xbcd0000000057810 */ /* 0x000fc80007ffe1ff */
[----:B------:R-:W-:-:S05]  /*4060*/  DFMA R6, R2, -R6, R28 ;  /* 0x800000060206722b */ /* 0x000fca000000001c */
[----:B------:R-:W-:-:S05]  /*4070*/  LOP3.LUT R11, R17, R11, RZ, 0x3c, !PT ;  /* 0x0000000b110b7212 */ /* 0x000fca00078e3cff */
[----:B------:R-:W-:-:S04]  /*4080*/  FSETP.NEU.AND P0, PT, |R7|, R5, PT ;  /* 0x000000050700720b */ /* 0x000fc80003f0d200 */
[----:B------:R-:W-:Y:S02]  /*4090*/  FSEL R2, R16, R2, !P0 ;  /* 0x0000000210027208 */ /* 0x000fe40004000000 */
[----:B------:R-:W-:Y:S01]  /*40a0*/  FSEL R3, R11, R3, !P0 ;  /* 0x000000030b037208 */ /* 0x000fe20004000000 */
[----:B------:R-:W-:Y:S06]  /*40b0*/  BRA `(.L_x_10442) ;  /* 0x0000000000547947 */ /* 0x000fec0003800000 */
.L_x_10441:
[----:B------:R-:W-:-:S14]  /*40c0*/  DSETP.NAN.AND P0, PT, R6, R6, PT ;  /* 0x000000060600722a */ /* 0x000fdc0003f08000 */
[----:B------:R-:W-:Y:S05]  /*40d0*/  @P0 BRA `(.L_x_10443) ;  /* 0x0000000000440947 */ /* 0x000fea0003800000 */
[----:B------:R-:W-:-:S14]  /*40e0*/  DSETP.NAN.AND P0, PT, R10, R10, PT ;  /* 0x0000000a0a00722a */ /* 0x000fdc0003f08000 */
[----:B------:R-:W-:Y:S05]  /*40f0*/  @P0 BRA `(.L_x_10444) ;  /* 0x0000000000300947 */ /* 0x000fea0003800000 */
[----:B------:R-:W-:Y:S02]  /*4100*/  ISETP.NE.AND P0, PT, R0, R5, PT ;  /* 0x000000050000720c */ /* 0x000fe40003f05270 */
[----:B------:R-:W-:Y:S02]  /*4110*/  MOV R2, 0x0 ;  /* 0x0000000000027802 */ /* 0x000fe40000000f00 */
[----:B------:R-:W-:-:S09]  /*4120*/  MOV R3, 0xfff80000 ;  /* 0xfff8000000037802 */ /* 0x000fd20000000f00 */
[----:B------:R-:W-:Y:S05]  /*4130*/  @!P0 BRA `(.L_x_10442) ;  /* 0x0000000000348947 */ /* 0x000fea0003800000 */
[----:B------:R-:W-:Y:S02]  /*4140*/  ISETP.NE.AND P0, PT, R0, 0x7ff00000, PT ;  /* 0x7ff000000000780c */ /* 0x000fe40003f05270 */
[----:B------:R-:W-:Y:S02]  /*4150*/  LOP3.LUT R3, R7, 0x80000000, R11, 0x48, !PT ;  /* 0x8000000007037812 */ /* 0x000fe400078e480b */
[----:B------:R-:W-:-:S13]  /*4160*/  ISETP.EQ.OR P0, PT, R5, RZ, !P0 ;  /* 0x000000ff0500720c */ /* 0x000fda0004702670 */
[----:B------:R-:W-:Y:S01]  /*4170*/  @P0 LOP3.LUT R0, R3, 0x7ff00000, RZ, 0xfc, !PT ;  /* 0x7ff0000003000812 */ /* 0x000fe200078efcff */
[----:B------:R-:W-:Y:S01]  /*4180*/  @!P0 IMAD.MOV.U32 R2, RZ, RZ, RZ ;  /* 0x000000ffff028224 */ /* 0x000fe200078e00ff */
[----:B------:R-:W-:Y:S02]  /*4190*/  @P0 MOV R2, RZ ;  /* 0x000000ff00020202 */ /* 0x000fe40000000f00 */
[----:B------:R-:W-:Y:S01]  /*41a0*/  @P0 MOV R3, R0 ;  /* 0x0000000000030202 */ /* 0x000fe20000000f00 */
[----:B------:R-:W-:Y:S06]  /*41b0*/  BRA `(.L_x_10442) ;  /* 0x0000000000147947 */ /* 0x000fec0003800000 */
.L_x_10444:
[----:B------:R-:W-:Y:S01]  /*41c0*/  LOP3.LUT R3, R11, 0x80000, RZ, 0xfc, !PT ;  /* 0x000800000b037812 */ /* 0x000fe200078efcff */
[----:B------:R-:W-:Y:S01]  /*41d0*/  IMAD.MOV.U32 R2, RZ, RZ, R10 ;  /* 0x000000ffff027224 */ /* 0x000fe200078e000a */
[----:B------:R-:W-:Y:S06]  /*41e0*/  BRA `(.L_x_10442) ;  /* 0x0000000000087947 */ /* 0x000fec0003800000 */
.L_x_10443:
[----:B------:R-:W-:Y:S02]  /*41f0*/  LOP3.LUT R3, R7, 0x80000, RZ, 0xfc, !PT ;  /* 0x0008000007037812 */ /* 0x000fe400078efcff */
[----:B------:R-:W-:-:S07]  /*4200*/  MOV R2, R6 ;  /* 0x0000000600027202 */ /* 0x000fce0000000f00 */
.L_x_10442:
[----:B------:R-:W-:Y:S05]  /*4210*/  BSYNC B3 ;  /* 0x0000000000037941 */ /* 0x000fea0003800000 */
.L_x_10440:
[----:B------:R-:W-:-:S06]  /*4220*/  HFMA2.MMA R5, -RZ, RZ, 0, 0 ;  /* 0x00000000ff057435 */ /* 0x000fcc00000001ff */
[----:B------:R-:W-:Y:S05]  /*4230*/  RET.REL.NODEC R4 `(_ZN2at6native18elementwise_kernelILi128ELi2EZNS0_22gpu_kernel_impl_nocastIZZZNS0_22reciprocal_kernel_cudaERNS_18TensorIteratorBaseEENKUlvE_clEvENKUlvE1_clEvEUlN3c107complexIdEEE_EEvS4_RKT_EUliE_EEviT1_) ;  /* 0xffffffbc04707950 */ /* 0x000fea0003c3ffff */
.L_x_10445:
        /* <DEDUP_REMOVED lines=12> */
.L_x_19538:


//--------------------- .text._ZN2at6native27unrolled_elementwise_kernelIZZZNS0_22reciprocal_kernel_cudaERNS_18TensorIteratorBaseEENKUlvE_clEvENKUlvE1_clEvEUlN3c107complexIdEEE_St5arrayIPcLm2EELi4E23TrivialOffsetCalculatorILi1EjESE_NS0_6memory15LoadWithoutCastENSF_16StoreWithoutCastEEEviT_T0_T2_T3_T4_T5_ --------------------------
	.section	.text._ZN2at6native27unrolled_elementwise_kernelIZZZNS0_22reciprocal_kernel_cudaERNS_18TensorIteratorBaseEENKUlvE_clEvENKUlvE1_clEvEUlN3c107complexIdEEE_St5arrayIPcLm2EELi4E23TrivialOffsetCalculatorILi1EjESE_NS0_6memory15LoadWithoutCastENSF_16StoreWithoutCastEEEviT_T0_T2_T3_T4_T5_,"ax",@progbits
	.align	128
        .global         _ZN2at6native27unrolled_elementwise_kernelIZZZNS0_22reciprocal_kernel_cudaERNS_18TensorIteratorBaseEENKUlvE_clEvENKUlvE1_clEvEUlN3c107complexIdEEE_St5arrayIPcLm2EELi4E23TrivialOffsetCalculatorILi1EjESE_NS0_6memory15LoadWithoutCastENSF_16StoreWithoutCastEEEviT_T0_T2_T3_T4_T5_
        .type           _ZN2at6native27unrolled_elementwise_kernelIZZZNS0_22reciprocal_kernel_cudaERNS_18TensorIteratorBaseEENKUlvE_clEvENKUlvE1_clEvEUlN3c107complexIdEEE_St5arrayIPcLm2EELi4E23TrivialOffsetCalculatorILi1EjESE_NS0_6memory15LoadWithoutCastENSF_16StoreWithoutCastEEEviT_T0_T2_T3_T4_T5_,@function
        .size           _ZN2at6native27unrolled_elementwise_kernelIZZZNS0_22reciprocal_kernel_cudaERNS_18TensorIteratorBaseEENKUlvE_clEvENKUlvE1_clEvEUlN3c107complexIdEEE_St5arrayIPcLm2EELi4E23TrivialOffsetCalculatorILi1EjESE_NS0_6memory15LoadWithoutCastENSF_16StoreWithoutCastEEEviT_T0_T2_T3_T4_T5_,(.L_x_19540 - _ZN2at6native27unrolled_elementwise_kernelIZZZNS0_22reciprocal_kernel_cudaERNS_18TensorIteratorBaseEENKUlvE_clEvENKUlvE1_clEvEUlN3c107complexIdEEE_St5arrayIPcLm2EELi4E23TrivialOffsetCalculatorILi1EjESE_NS0_6memory15LoadWithoutCastENSF_16StoreWithoutCastEEEviT_T0_T2_T3_T4_T5_)
        .other          _ZN2at6native27unrolled_elementwise_kernelIZZZNS0_22reciprocal_kernel_cudaERNS_18TensorIteratorBaseEENKUlvE_clEvENKUlvE1_clEvEUlN3c107complexIdEEE_St5arrayIPcLm2EELi4E23TrivialOffsetCalculatorILi1EjESE_NS0_6memory15LoadWithoutCastENSF_16StoreWithoutCastEEEviT_T0_T2_T3_T4_T5_,@"STO_CUDA_ENTRY STV_DEFAULT"
_ZN2at6native27unrolled_elementwise_kernelIZZZNS0_22reciprocal_kernel_cudaERNS_18TensorIteratorBaseEENKUlvE_clEvENKUlvE1_clEvEUlN3c107complexIdEEE_St5arrayIPcLm2EELi4E23TrivialOffsetCalculatorILi1EjESE_NS0_6memory15LoadWithoutCastENSF_16StoreWithoutCastEEEviT_T0_T2_T3_T4_T5_:
.text._ZN2at6native27unrolled_elementwise_kernelIZZZNS0_22reciprocal_kernel_cudaERNS_18TensorIteratorBaseEENKUlvE_clEvENKUlvE1_clEvEUlN3c107complexIdEEE_St5arrayIPcLm2EELi4E23TrivialOffsetCalculatorILi1EjESE_NS0_6memory15LoadWithoutCastENSF_16StoreWithoutCastEEEviT_T0_T2_T3_T4_T5_:
[----:B------:R-:W-:Y:S01]  /*0000*/  LDC R1, c[0x0][0x28] ;  /* 0x00000a00ff017b82 */ /* 0x000fe20000000800 */
[----:B------:R-:W0:Y:S07]  /*0010*/  S2R R5, SR_CTAID.X ;  /* 0x0000000000057919 */ /* 0x000e2e0000002500 */
[----:B------:R-:W0:Y:S01]  /*0020*/  LDC R0, c[0x0][0x210] ;  /* 0x00008400ff007b82 */ /* 0x000e220000000800 */
[----:B------:R-:W-:Y:S02]  /*0030*/  CS2R R30, SRZ ;  /* 0x00000000001e7805 */ /* 0x000fe4000001ff00 */
[----:B------:R-:W-:Y:S01]  /*0040*/  CS2R R28, SRZ ;  /* 0x00000000001c7805 */ /* 0x000fe2000001ff00 */
[----:B------:R-:W1:Y:S01]  /*0050*/  S2R R2, SR_TID.X ;  /* 0x0000000000027919 */ /* 0x000e620000002100 */
[----:B------:R-:W-:-:S02]  /*0060*/  CS2R R26, SRZ ;  /* 0x00000000001a7805 */ /* 0x000fc4000001ff00 */
[----:B------:R-:W-:Y:S01]  /*0070*/  CS2R R24, SRZ ;  /* 0x0000000000187805 */ /* 0x000fe2000001ff00 */
[----:B------:R-:W-:Y:S01]  /*0080*/  ULDC.64 UR4, c[0x0][0x208] ;  /* 0x0000820000047ab9 */ /* 0x000fe20000000a00 */
[----:B0-----:R-:W-:Y:S02]  /*0090*/  IMAD R3, R5, -0x200, R0 ;  /* 0xfffffe0005037824 */ /* 0x001fe400078e0200 */
[----:B-1----:R-:W-:-:S03]  /*00a0*/  IMAD.MOV.U32 R0, RZ, RZ, R2 ;  /* 0x000000ffff007224 */ /* 0x002fc600078e0002 */
[----:B------:R-:W-:-:S13]  /*00b0*/  ISETP.GE.AND P1, PT, R2, R3, PT ;  /* 0x000000030200720c */ /* 0x000fda0003f26270 */
[----:B------:R-:W-:Y:S01]  /*00c0*/  @!P1 VIADD R2, R0, 0x80 ;  /* 0x0000008000029836 */ /* 0x000fe20000000000 */
[----:B------:R-:W0:Y:S01]  /*00d0*/  @!P1 LDC.64 R6, c[0x0][0x220] ;  /* 0x00008800ff069b82 */ /* 0x000e220000000a00 */
[----:B------:R-:W-:-:S03]  /*00e0*/  @!P1 IMAD R11, R5, 0x200, R0 ;  /* 0x00000200050b9824 */ /* 0x000fc600078e0200 */
[----:B------:R-:W-:-:S13]  /*00f0*/  ISETP.GE.AND P0, PT, R2, R3, PT ;  /* 0x000000030200720c */ /* 0x000fda0003f06270 */
[----:B------:R-:W-:Y:S01]  /*0100*/  @!P0 IMAD R13, R5, 0x200, R2 ;  /* 0x00000200050d8824 */ /* 0x000fe200078e0202 */
[----:B------:R-:W1:Y:S01]  /*0110*/  @!P0 LDC.64 R20, c[0x0][0x220] ;  /* 0x00008800ff148b82 */ /* 0x000e620000000a00 */
[----:B------:R-:W-:-:S05]  /*0120*/  @!P0 VIADD R2, R2, 0x80 ;  /* 0x0000008002028836 */ /* 0x000fca0000000000 */
[----:B------:R-:W-:Y:S01]  /*0130*/  ISETP.GE.AND P3, PT, R2, R3, PT ;  /* 0x000000030200720c */ /* 0x000fe20003f66270 */
[----:B0-----:R-:W-:Y:S01]  /*0140*/  @!P1 IMAD.WIDE.U32 R6, R11, 0x10, R6 ;  /* 0x000000100b069825 */ /* 0x001fe200078e0006 */
[----:B------:R-:W-:-:S04]  /*0150*/  CS2R R10, SRZ ;  /* 0x00000000000a7805 */ /* 0x000fc8000001ff00 */
[----:B------:R0:W5:Y:S07]  /*0160*/  @!P1 LDG.E.128 R28, desc[UR4][R6.64] ;  /* 0x00000004061c9981 */ /* 0x00016e000c1e1d00 */
[----:B------:R-:W-:Y:S01]  /*0170*/  @!P3 IMAD R35, R5, 0x200, R2 ;  /* 0x000002000523b824 */ /* 0x000fe200078e0202 */
[----:B------:R-:W2:Y:S01]  /*0180*/  @!P3 LDC.64 R8, c[0x0][0x220] ;  /* 0x00008800ff08bb82 */ /* 0x000ea20000000a00 */
[----:B------:R-:W-:Y:S02]  /*0190*/  @!P3 VIADD R2, R2, 0x80 ;  /* 0x000000800202b836 */ /* 0x000fe40000000000 */
[----:B-1----:R-:W-:Y:S01]  /*01a0*/  @!P0 IMAD.WIDE.U32 R20, R13, 0x10, R20 ;  /* 0x000000100d148825 */ /* 0x002fe200078e0014 */
[----:B------:R-:W-:-:S02]  /*01b0*/  CS2R R12, SRZ ;  /* 0x00000000000c7805 */ /* 0x000fc4000001ff00 */
[----:B------:R-:W-:Y:S02]  /*01c0*/  ISETP.GE.AND P2, PT, R2, R3, PT ;  /* 0x000000030200720c */ /* 0x000fe40003f46270 */
[----:B------:R0:W5:Y:S11]  /*01d0*/  @!P0 LDG.E.128 R24, desc[UR4][R20.64] ;  /* 0x0000000414188981 */ /* 0x000176000c1e1d00 */
[----:B------:R-:W1:Y:S01]  /*01e0*/  @!P2 LDC.64 R32, c[0x0][0x220] ;  /* 0x00008800ff20ab82 */ /* 0x000e620000000a00 */
[----:B------:R-:W-:Y:S01]  /*01f0*/  @!P2 LEA R15, R5, R2, 0x9 ;  /* 0x00000002050fa211 */ /* 0x000fe200078e48ff */
[----:B--2---:R-:W-:Y:S01]  /*0200*/  @!P3 IMAD.WIDE.U32 R34, R35, 0x10, R8 ;  /* 0x000000102322b825 */ /* 0x004fe200078e0008 */
[----:B------:R-:W-:-:S06]  /*0210*/  CS2R R8, SRZ ;  /* 0x0000000000087805 */ /* 0x000fcc000001ff00 */
[----:B------:R0:W5:Y:S01]  /*0220*/  @!P3 LDG.E.128 R8, desc[UR4][R34.64] ;  /* 0x000000042208b981 */ /* 0x000162000c1e1d00 */
[----:B-1----:R-:W-:Y:S01]  /*0230*/  @!P2 IMAD.WIDE.U32 R32, R15, 0x10, R32 ;  /* 0x000000100f20a825 */ /* 0x002fe200078e0020 */
[----:B------:R-:W-:-:S06]  /*0240*/  CS2R R14, SRZ ;  /* 0x00000000000e7805 */ /* 0x000fcc000001ff00 */
[----:B------:R0:W5:Y:S01]  /*0250*/  @!P2 LDG.E.128 R12, desc[UR4][R32.64] ;  /* 0x00000004200ca981 */ /* 0x000162000c1e1d00 */
[----:B------:R-:W-:Y:S01]  /*0260*/  BSSY B1, `(.L_x_10446) ;  /* 0x000009e000017945 */ /* 0x000fe20003800000 */
[----:B------:R-:W-:Y:S02]  /*0270*/  CS2R R22, SRZ ;  /* 0x0000000000167805 */ /* 0x000fe4000001ff00 */
[----:B------:R-:W-:Y:S02]  /*0280*/  CS2R R18, SRZ ;  /* 0x0000000000127805 */ /* 0x000fe4000001ff00 */
[----:B------:R-:W-:Y:S01]  /*0290*/  CS2R R16, SRZ ;  /* 0x0000000000107805 */ /* 0x000fe2000001ff00 */
[----:B------:R-:W-:Y:S06]  /*02a0*/  @P1 BRA `(.L_x_10447) ;  /* 0x0000000800641947 */ /* 0x000fec0003800000 */
[----:B-----5:R-:W-:Y:S01]  /*02b0*/  DSETP.GTU.AND P2, PT, |R28|, +INF , PT ;  /* 0x7ff000001c00742a */ /* 0x020fe20003f4c200 */
        /* <DEDUP_REMOVED lines=20> */
[----:B------:R-:W-:Y:S02]  /*0400*/  MOV R2, 0x1 ;  /* 0x0000000100027802 */ /* 0x000fe40000000f00 */
        /* <DEDUP_REMOVED lines=12> */
[----:B0-----:R-:W0:Y:S01]  /*04d0*/  MUFU.RCP64H R7, R29 ;  /* 0x0000001d00077308 */ /* 0x001e220000001800 */
        /* <DEDUP_REMOVED lines=19> */
[----:B------:R-:W-:Y:S05]  /*0610*/  CALL.REL.NOINC `($__internal_14_$__cuda_sm20_div_rn_f64_full) ;  /* 0x0000002400f07944 */ /* 0x000fea0003c00000 */
[----:B------:R-:W-:Y:S02]  /*0620*/  IMAD.MOV.U32 R16, RZ, RZ, R46 ;  /* 0x000000ffff107224 */ /* 0x000fe400078e002e */
[----:B------:R-:W-:-:S07]  /*0630*/  IMAD.MOV.U32 R17, RZ, RZ, R47 ;  /* 0x000000ffff117224 */ /* 0x000fce00078e002f */
.L_x_10451:
[----:B------:R-:W-:Y:S05]  /*0640*/  BSYNC B2 ;  /* 0x0000000000027941 */ /* 0x000fea0003800000 */
.L_x_10450:
        /* <DEDUP_REMOVED lines=16> */
[----:B------:R-:W-:Y:S05]  /*0750*/  CALL.REL.NOINC `($__internal_13_$__cuda_sm20_dblrcp_rn_slowpath_v3) ;  /* 0x0000002400047944 */ /* 0x000fea0003c00000 */
.L_x_10453:
[----:B------:R-:W-:Y:S05]  /*0760*/  BSYNC B2 ;  /* 0x0000000000027941 */ /* 0x000fea0003800000 */
.L_x_10452:
[----:B------:R-:W-:Y:S02]  /*0770*/  DFMA R6, RZ, R16, 1 ;  /* 0x3ff00000ff06742b */ /* 0x000fe40000000010 */
[----:B------:R-:W-:-:S06]  /*0780*/  DADD R18, RZ, -R16 ;  /* 0x00000000ff127229 */ /* 0x000fcc0000000810 */
[-C--:B------:R-:W-:Y:S02]  /*0790*/  DMUL R16, R6, R28.reuse ;  /* 0x0000001c06107228 */ /* 0x080fe40000000000 */
[----:B------:R-:W-:Y:S01]  /*07a0*/  DMUL R18, R18, R28 ;  /* 0x0000001c12127228 */ /* 0x000fe20000000000 */
[----:B------:R-:W-:Y:S10]  /*07b0*/  BRA `(.L_x_10447) ;  /* 0x0000000400207947 */ /* 0x000ff40003800000 */
.L_x_10449:
[----:B0-----:R-:W0:Y:S01]  /*07c0*/  MUFU.RCP64H R7, R19 ;  /* 0x0000001300077308 */ /* 0x001e220000001800 */
        /* <DEDUP_REMOVED lines=15> */
.L_x_10455:
[----:B------:R-:W-:Y:S05]  /*08c0*/  BSYNC B2 ;  /* 0x0000000000027941 */ /* 0x000fea0003800000 */
.L_x_10454:
[----:B------:R-:W-:Y:S01]  /*08d0*/  DADD R6, -RZ, |R30| ;  /* 0x00000000ff067229 */ /* 0x000fe2000000051e */
[----:B------:R-:W-:Y:S02]  /*08e0*/  CS2R R38, SRZ ;  /* 0x0000000000267805 */ /* 0x000fe4000001ff00 */
[----:B------:R-:W-:Y:S01]  /*08f0*/  MOV R16, R28 ;  /* 0x0000001c00107202 */ /* 0x000fe20000000f00 */
[----:B------:R-:W-:Y:S01]  /*0900*/  IMAD.MOV.U32 R17, RZ, RZ, R29 ;  /* 0x000000ffff117224 */ /* 0x000fe200078e001d */
[----:B------:R-:W-:-:S07]  /*0910*/  MOV R2, 0x930 ;  /* 0x0000093000027802 */ /* 0x000fce0000000f00 */
[----:B------:R-:W-:Y:S05]  /*0920*/  CALL.REL.NOINC `($__internal_14_$__cuda_sm20_div_rn_f64_full) ;  /* 0x00000024002c7944 */ /* 0x000fea0003c00000 */
[----:B------:R-:W-:Y:S02]  /*0930*/  IMAD.MOV.U32 R18, RZ, RZ, R46 ;  /* 0x000000ffff127224 */ /* 0x000fe400078e002e */
[----:B------:R-:W-:Y:S01]  /*0940*/  IMAD.MOV.U32 R19, RZ, RZ, R47 ;  /* 0x000000ffff137224 */ /* 0x000fe200078e002f */
[----:B------:R-:W-:Y:S06]  /*0950*/  BRA `(.L_x_10447) ;  /* 0x0000000000b87947 */ /* 0x000fec0003800000 */
.L_x_10448:
        /* <DEDUP_REMOVED lines=16> */
[----:B------:R-:W-:Y:S01]  /*0a60*/  MOV R7, R31 ;  /* 0x0000001f00077202 */ /* 0x000fe20000000f00 */
[----:B------:R-:W-:Y:S01]  /*0a70*/  IMAD.MOV.U32 R39, RZ, RZ, R29 ;  /* 0x000000ffff277224 */ /* 0x000fe200078e001d */
[----:B------:R-:W-:Y:S01]  /*0a80*/  MOV R2, 0xab0 ;  /* 0x00000ab000027802 */ /* 0x000fe20000000f00 */
[----:B------:R-:W-:-:S07]  /*0a90*/  IMAD.MOV.U32 R6, RZ, RZ, R30 ;  /* 0x000000ffff067224 */ /* 0x000fce00078e001e */
[----:B------:R-:W-:Y:S05]  /*0aa0*/  CALL.REL.NOINC `($__internal_14_$__cuda_sm20_div_rn_f64_full) ;  /* 0x0000002000cc7944 */ /* 0x000fea0003c00000 */
[----:B------:R-:W-:Y:S02]  /*0ab0*/  IMAD.MOV.U32 R16, RZ, RZ, R46 ;  /* 0x000000ffff107224 */ /* 0x000fe400078e002e */
[----:B------:R-:W-:-:S07]  /*0ac0*/  IMAD.MOV.U32 R17, RZ, RZ, R47 ;  /* 0x000000ffff117224 */ /* 0x000fce00078e002f */
.L_x_10457:
[----:B------:R-:W-:Y:S05]  /*0ad0*/  BSYNC B2 ;  /* 0x0000000000027941 */ /* 0x000fea0003800000 */
.L_x_10456:
        /* <DEDUP_REMOVED lines=17> */
.L_x_10459:
[----:B------:R-:W-:Y:S05]  /*0bf0*/  BSYNC B2 ;  /* 0x0000000000027941 */ /* 0x000fea0003800000 */
.L_x_10458:
[----:B------:R-:W-:Y:S02]  /*0c00*/  DADD R6, RZ, R16 ;  /* 0x00000000ff067229 */ /* 0x000fe40000000010 */
[----:B------:R-:W-:-:S06]  /*0c10*/  DFMA R18, RZ, R16, -1 ;  /* 0xbff00000ff12742b */ /* 0x000fcc0000000010 */
[-C--:B------:R-:W-:Y:S02]  /*0c20*/  DMUL R16, R6, R28.reuse ;  /* 0x0000001c06107228 */ /* 0x080fe40000000000 */
[----:B------:R-:W-:-:S11]  /*0c30*/  DMUL R18, R18, R28 ;  /* 0x0000001c12127228 */ /* 0x000fd60000000000 */
.L_x_10447:
[----:B------:R-:W-:Y:S05]  /*0c40*/  BSYNC B1 ;  /* 0x0000000000017941 */ /* 0x000fea0003800000 */
.L_x_10446:
[----:B------:R-:W-:Y:S01]  /*0c50*/  VIADD R36, R0, 0x80 ;  /* 0x0000008000247836 */ /* 0x000fe20000000000 */
[----:B------:R-:W-:Y:S01]  /*0c60*/  BSSY B1, `(.L_x_10460) ;  /* 0x000009d000017945 */ /* 0x000fe20003800000 */
[----:B0-----:R-:W-:-:S03]  /*0c70*/  CS2R R20, SRZ ;  /* 0x0000000000147805 */ /* 0x001fc6000001ff00 */
[----:B------:R-:W-:-:S13]  /*0c80*/  ISETP.GE.AND P0, PT, R36, R3, PT ;  /* 0x000000032400720c */ /* 0x000fda0003f06270 */
[----:B------:R-:W-:Y:S05]  /*0c90*/  @P0 BRA `(.L_x_10461) ;  /* 0x0000000800640947 */ /* 0x000fea0003800000 */
[----:B-----5:R-:W-:Y:S01]  /*0ca0*/  DSETP.GTU.AND P2, PT, |R24|, +INF , PT ;  /* 0x7ff000001800742a */ /* 0x020fe20003f4c200 */
[----:B------:R-:W-:Y:S01]  /*0cb0*/  MOV R2, 0x1 ;  /* 0x0000000100027802 */ /* 0x000fe20000000f00 */
[----:B------:R-:W-:Y:S02]  /*0cc0*/  IMAD.MOV.U32 R20, RZ, RZ, 0x0 ;  /* 0x00000000ff147424 */ /* 0x000fe400078e00ff */
[----:B------:R-:W-:Y:S02]  /*0cd0*/  IMAD.MOV.U32 R21, RZ, RZ, 0x7ff80000 ;  /* 0x7ff80000ff157424 */ /* 0x000fe400078e00ff */
[----:B------:R-:W-:Y:S02]  /*0ce0*/  IMAD.MOV.U32 R22, RZ, RZ, 0x0 ;  /* 0x00000000ff167424 */ /* 0x000fe400078e00ff */
[----:B------:R-:W-:-:S06]  /*0cf0*/  IMAD.MOV.U32 R23, RZ, RZ, 0x7ff80000 ;  /* 0x7ff80000ff177424 */ /* 0x000fcc00078e00ff */
        /* <DEDUP_REMOVED lines=29> */
[----:B------:R-:W-:Y:S01]  /*0ed0*/  MOV R6, 0x1 ;  /* 0x0000000100067802 */ /* 0x000fe20000000f00 */
[----:B------:R-:W-:Y:S01]  /*0ee0*/  BSSY B2, `(.L_x_10464) ;  /* 0x0000015000027945 */ /* 0x000fe20003800000 */
[----:B------:R-:W-:-:S04]  /*0ef0*/  FSETP.GEU.AND P2, PT, |R27|, 6.5827683646048100446e-37, PT ;  /* 0x036000001b00780b */ /* 0x000fc80003f4e200 */
        /* <DEDUP_REMOVED lines=19> */
.L_x_10465:
[----:B------:R-:W-:Y:S05]  /*1030*/  BSYNC B2 ;  /* 0x0000000000027941 */ /* 0x000fea0003800000 */
.L_x_10464:
        /* <DEDUP_REMOVED lines=16> */
[----:B------:R-:W-:Y:S05]  /*1140*/  CALL.REL.NOINC `($__internal_13_$__cuda_sm20_dblrcp_rn_slowpath_v3) ;  /* 0x0000001800887944 */ /* 0x000fea0003c00000 */
.L_x_10467:
[----:B------:R-:W-:Y:S05]  /*1150*/  BSYNC B2 ;  /* 0x0000000000027941 */ /* 0x000fea0003800000 */
.L_x_10466:
[----:B------:R-:W-:Y:S02]  /*1160*/  DFMA R6, RZ, R20, 1 ;  /* 0x3ff00000ff06742b */ /* 0x000fe40000000014 */
[----:B------:R-:W-:-:S06]  /*1170*/  DADD R22, RZ, -R20 ;  /* 0x00000000ff167229 */ /* 0x000fcc0000000814 */
[-C--:B------:R-:W-:Y:S02]  /*1180*/  DMUL R20, R6, R28.reuse ;  /* 0x0000001c06147228 */ /* 0x080fe40000000000 */
[----:B------:R-:W-:Y:S01]  /*1190*/  DMUL R22, R22, R28 ;  /* 0x0000001c16167228 */ /* 0x000fe20000000000 */
[----:B------:R-:W-:Y:S10]  /*11a0*/  BRA `(.L_x_10461) ;  /* 0x0000000400207947 */ /* 0x000ff40003800000 */
.L_x_10463:
        /* <DEDUP_REMOVED lines=16> */
.L_x_10469:
[----:B------:R-:W-:Y:S05]  /*12b0*/  BSYNC B2 ;  /* 0x0000000000027941 */ /* 0x000fea0003800000 */
.L_x_10468:
[----:B------:R-:W-:Y:S01]  /*12c0*/  DADD R6, -RZ, |R26| ;  /* 0x00000000ff067229 */ /* 0x000fe2000000051a */
[----:B------:R-:W-:Y:S01]  /*12d0*/  CS2R R38, SRZ ;  /* 0x0000000000267805 */ /* 0x000fe2000001ff00 */
[----:B------:R-:W-:Y:S01]  /*12e0*/  IMAD.MOV.U32 R20, RZ, RZ, R28 ;  /* 0x000000ffff147224 */ /* 0x000fe200078e001c */
[----:B------:R-:W-:Y:S02]  /*12f0*/  MOV R21, R29 ;  /* 0x0000001d00157202 */ /* 0x000fe40000000f00 */
[----:B------:R-:W-:-:S07]  /*1300*/  MOV R2, 0x1320 ;  /* 0x0000132000027802 */ /* 0x000fce0000000f00 */
[----:B------:R-:W-:Y:S05]  /*1310*/  CALL.REL.NOINC `($__internal_14_$__cuda_sm20_div_rn_f64_full) ;  /* 0x0000001800b07944 */ /* 0x000fea0003c00000 */
[----:B------:R-:W-:Y:S02]  /*1320*/  IMAD.MOV.U32 R22, RZ, RZ, R46 ;  /* 0x000000ffff167224 */ /* 0x000fe400078e002e */
[----:B------:R-:W-:Y:S01]  /*1330*/  IMAD.MOV.U32 R23, RZ, RZ, R47 ;  /* 0x000000ffff177224 */ /* 0x000fe200078e002f */
[----:B------:R-:W-:Y:S06]  /*1340*/  BRA `(.L_x_10461) ;  /* 0x0000000000b87947 */ /* 0x000fec0003800000 */
.L_x_10462:
        /* <DEDUP_REMOVED lines=21> */
[----:B------:R-:W-:Y:S01]  /*14a0*/  MOV R20, R46 ;  /* 0x0000002e00147202 */ /* 0x000fe20000000f00 */
[----:B------:R-:W-:-:S07]  /*14b0*/  IMAD.MOV.U32 R21, RZ, RZ, R47 ;  /* 0x000000ffff157224 */ /* 0x000fce00078e002f */
.L_x_10471:
[----:B------:R-:W-:Y:S05]  /*14c0*/  BSYNC B2 ;  /* 0x0000000000027941 */ /* 0x000fea0003800000 */
.L_x_10470:
        /* <DEDUP_REMOVED lines=17> */
.L_x_10473:
[----:B------:R-:W-:Y:S05]  /*15e0*/  BSYNC B2 ;  /* 0x0000000000027941 */ /* 0x000fea0003800000 */
.L_x_10472:
[----:B------:R-:W-:Y:S02]  /*15f0*/  DADD R6, RZ, R20 ;  /* 0x00000000ff067229 */ /* 0x000fe40000000014 */
[----:B------:R-:W-:-:S06]  /*1600*/  DFMA R22, RZ, R20, -1 ;  /* 0xbff00000ff16742b */ /* 0x000fcc0000000014 */
[-C--:B------:R-:W-:Y:S02]  /*1610*/  DMUL R20, R6, R28.reuse ;  /* 0x0000001c06147228 */ /* 0x080fe40000000000 */
[----:B------:R-:W-:-:S11]  /*1620*/  DMUL R22, R22, R28 ;  /* 0x0000001c16167228 */ /* 0x000fd60000000000 */
.L_x_10461:
[----:B------:R-:W-:Y:S05]  /*1630*/  BSYNC B1 ;  /* 0x0000000000017941 */ /* 0x000fea0003800000 */
.L_x_10460:
[----:B------:R-:W-:Y:S01]  /*1640*/  VIADD R2, R0, 0x100 ;  /* 0x0000010000027836 */ /* 0x000fe20000000000 */
[----:B------:R-:W-:Y:S01]  /*1650*/  BSSY B1, `(.L_x_10474) ;  /* 0x000009b000017945 */ /* 0x000fe20003800000 */
[----:B-----5:R-:W-:Y:S02]  /*1660*/  CS2R R30, SRZ ;  /* 0x00000000001e7805 */ /* 0x020fe4000001ff00 */
[----:B------:R-:W-:Y:S02]  /*1670*/  CS2R R26, SRZ ;  /* 0x00000000001a7805 */ /* 0x000fe4000001ff00 */
[----:B------:R-:W-:Y:S02]  /*1680*/  CS2R R24, SRZ ;  /* 0x0000000000187805 */ /* 0x000fe4000001ff00 */
[----:B------:R-:W-:-:S13]  /*1690*/  ISETP.GE.AND P0, PT, R2, R3, PT ;  /* 0x000000030200720c */ /* 0x000fda0003f06270 */
[----:B------:R-:W-:Y:S05]  /*16a0*/  @P0 BRA `(.L_x_10475) ;  /* 0x0000000800540947 */ /* 0x000fea0003800000 */
[----:B------:R-:W-:Y:S01]  /*16b0*/  DSETP.GTU.AND P2, PT, |R8|, +INF , PT ;  /* 0x7ff000000800742a */ /* 0x000fe20003f4c200 */
[----:B------:R-:W-:Y:S01]  /*16c0*/  IMAD.MOV.U32 R2, RZ, RZ, 0x1 ;  /* 0x00000001ff027424 */ /* 0x000fe200078e00ff */
[----:B------:R-:W-:Y:S01]  /*16d0*/  MOV R24, 0x0 ;  /* 0x0000000000187802 */ /* 0x000fe20000000f00 */
[----:B------:R-:W-:Y:S02]  /*16e0*/  IMAD.MOV.U32 R25, RZ, RZ, 0x7ff80000 ;  /* 0x7ff80000ff197424 */ /* 0x000fe400078e00ff */
        /* <DEDUP_REMOVED lines=8> */
[----:B------:R-:W-:Y:S01]  /*1770*/  PLOP3.LUT P0, PT, PT, PT, PT, 0x8, 0x0 ;  /* 0x000000000000781c */ /* 0x000fe20003f0e170 */
[----:B------:R-:W-:-:S04]  /*1780*/  IMAD.MOV.U32 R24, RZ, RZ, RZ ;  /* 0x000000ffff187224 */ /* 0x000fc800078e00ff */
[----:B------:R-:W-:-:S08]  /*1790*/  IMAD.MOV.U32 R26, RZ, RZ, R24 ;  /* 0x000000ffff1a7224 */ /* 0x000fd000078e0018 */
[----:B------:R-:W-:-:S06]  /*17a0*/  @!P2 DSETP.EQ.AND P0, PT, |R10|, +INF , PT ;  /* 0x7ff000000a00a42a */ /* 0x000fcc0003f02200 */
[----:B------:R-:W-:Y:S01]  /*17b0*/  DSETP.EQ.OR P2, PT, |R8|, +INF , P0 ;  /* 0x7ff000000800742a */ /* 0x000fe20000742600 */
[----:B------:R-:W-:-:S05]  /*17c0*/  FSEL R25, RZ, +QNAN , !P0 ;  /* 0x7ff80000ff197808 */ /* 0x000fca0004000000 */
[----:B------:R-:W-:-:S08]  /*17d0*/  IMAD.MOV.U32 R27, RZ, RZ, R25 ;  /* 0x000000ffff1b7224 */ /* 0x000fd000078e0019 */
[----:B------:R-:W-:Y:S05]  /*17e0*/  @P2 BRA `(.L_x_10475) ;  /* 0x0000000800042947 */ /* 0x000fea0003800000 */
[----:B------:R-:W-:Y:S01]  /*17f0*/  DSETP.NEU.AND P0, PT, |R10|, +INF , PT ;  /* 0x7ff000000a00742a */ /* 0x000fe20003f0d200 */
[----:B------:R-:W-:Y:S02]  /*1800*/  CS2R R24, SRZ ;  /* 0x0000000000187805 */ /* 0x000fe4000001ff00 */
[----:B------:R-:W-:-:S11]  /*1810*/  CS2R R26, SRZ ;  /* 0x00000000001a7805 */ /* 0x000fd6000001ff00 */
[----:B------:R-:W-:Y:S05]  /*1820*/  @!P0 BRA `(.L_x_10475) ;  /* 0x0000000400f48947 */ /* 0x000fea0003800000 */
        /* <DEDUP_REMOVED lines=26> */
[----:B------:R-:W-:Y:S05]  /*19d0*/  CALL.REL.NOINC `($__internal_14_$__cuda_sm20_div_rn_f64_full) ;  /* 0x0000001400007944 */ /* 0x000fea0003c00000 */
[----:B------:R-:W-:Y:S02]  /*19e0*/  IMAD.MOV.U32 R24, RZ, RZ, R46 ;  /* 0x000000ffff187224 */ /* 0x000fe400078e002e */
[----:B------:R-:W-:-:S07]  /*19f0*/  IMAD.MOV.U32 R25, RZ, RZ, R47 ;  /* 0x000000ffff197224 */ /* 0x000fce00078e002f */
.L_x_10479:
[----:B------:R-:W-:Y:S05]  /*1a00*/  BSYNC B2 ;  /* 0x0000000000027941 */ /* 0x000fea0003800000 */
.L_x_10478:
        /* <DEDUP_REMOVED lines=17> */
.L_x_10481:
[----:B------:R-:W-:Y:S05]  /*1b20*/  BSYNC B2 ;  /* 0x0000000000027941 */ /* 0x000fea0003800000 */
.L_x_10480:
[----:B------:R-:W-:Y:S02]  /*1b30*/  DFMA R6, RZ, R24, 1 ;  /* 0x3ff00000ff06742b */ /* 0x000fe40000000018 */
[----:B------:R-:W-:-:S06]  /*1b40*/  DADD R26, RZ, -R24 ;  /* 0x00000000ff1a7229 */ /* 0x000fcc0000000818 */
[-C--:B------:R-:W-:Y:S02]  /*1b50*/  DMUL R24, R6, R28.reuse ;  /* 0x0000001c06187228 */ /* 0x080fe40000000000 */
[----:B------:R-:W-:Y:S01]  /*1b60*/  DMUL R26, R26, R28 ;  /* 0x0000001c1a1a7228 */ /* 0x000fe20000000000 */
[----:B------:R-:W-:Y:S10]  /*1b70*/  BRA `(.L_x_10475) ;  /* 0x0000000400207947 */ /* 0x000ff40003800000 */
.L_x_10477:
        /* <DEDUP_REMOVED lines=16> */
.L_x_10483:
[----:B------:R-:W-:Y:S05]  /*1c80*/  BSYNC B2 ;  /* 0x0000000000027941 */ /* 0x000fea0003800000 */
.L_x_10482:
[----:B------:R-:W-:Y:S01]  /*1c90*/  DADD R6, -RZ, |R10| ;  /* 0x00000000ff067229 */ /* 0x000fe2000000050a */
[----:B------:R-:W-:Y:S01]  /*1ca0*/  CS2R R38, SRZ ;  /* 0x0000000000267805 */ /* 0x000fe2000001ff00 */
[----:B------:R-:W-:Y:S01]  /*1cb0*/  IMAD.MOV.U32 R24, RZ, RZ, R28 ;  /* 0x000000ffff187224 */ /* 0x000fe200078e001c */
[----:B------:R-:W-:Y:S01]  /*1cc0*/  MOV R2, 0x1cf0 ;  /* 0x00001cf000027802 */ /* 0x000fe20000000f00 */
[----:B------:R-:W-:-:S07]  /*1cd0*/  IMAD.MOV.U32 R25, RZ, RZ, R29 ;  /* 0x000000ffff197224 */ /* 0x000fce00078e001d */
[----:B------:R-:W-:Y:S05]  /*1ce0*/  CALL.REL.NOINC `($__internal_14_$__cuda_sm20_div_rn_f64_full) ;  /* 0x00000010003c7944 */ /* 0x000fea0003c00000 */
[----:B------:R-:W-:Y:S01]  /*1cf0*/  MOV R26, R46 ;  /* 0x0000002e001a7202 */ /* 0x000fe20000000f00 */
[----:B------:R-:W-:Y:S01]  /*1d00*/  IMAD.MOV.U32 R27, RZ, RZ, R47 ;  /* 0x000000ffff1b7224 */ /* 0x000fe200078e002f */
[----:B------:R-:W-:Y:S06]  /*1d10*/  BRA `(.L_x_10475) ;  /* 0x0000000000b87947 */ /* 0x000fec0003800000 */
.L_x_10476:
        /* <DEDUP_REMOVED lines=21> */
[----:B------:R-:W-:Y:S01]  /*1e70*/  IMAD.MOV.U32 R24, RZ, RZ, R46 ;  /* 0x000000ffff187224 */ /* 0x000fe200078e002e */
[----:B------:R-:W-:-:S07]  /*1e80*/  MOV R25, R47 ;  /* 0x0000002f00197202 */ /* 0x000fce0000000f00 */
.L_x_10485:
[----:B------:R-:W-:Y:S05]  /*1e90*/  BSYNC B2 ;  /* 0x0000000000027941 */ /* 0x000fea0003800000 */
.L_x_10484:
        /* <DEDUP_REMOVED lines=17> */
.L_x_10487:
[----:B------:R-:W-:Y:S05]  /*1fb0*/  BSYNC B2 ;  /* 0x0000000000027941 */ /* 0x000fea0003800000 */
.L_x_10486:
[----:B------:R-:W-:Y:S02]  /*1fc0*/  DADD R6, RZ, R24 ;  /* 0x00000000ff067229 */ /* 0x000fe40000000018 */
[----:B------:R-:W-:-:S06]  /*1fd0*/  DFMA R26, RZ, R24, -1 ;  /* 0xbff00000ff1a742b */ /* 0x000fcc0000000018 */
[-C--:B------:R-:W-:Y:S02]  /*1fe0*/  DMUL R24, R6, R28.reuse ;  /* 0x0000001c06187228 */ /* 0x080fe40000000000 */
[----:B------:R-:W-:-:S11]  /*1ff0*/  DMUL R26, R26, R28 ;  /* 0x0000001c1a1a7228 */ /* 0x000fd60000000000 */
.L_x_10475:
[----:B------:R-:W-:Y:S05]  /*2000*/  BSYNC B1 ;  /* 0x0000000000017941 */ /* 0x000fea0003800000 */
.L_x_10474:
[----:B------:R-:W-:Y:S01]  /*2010*/  VIADD R2, R0, 0x180 ;  /* 0x0000018000027836 */ /* 0x000fe20000000000 */
[----:B------:R-:W-:Y:S01]  /*2020*/  BSSY B1, `(.L_x_10488) ;  /* 0x000009a000017945 */ /* 0x000fe20003800000 */
[----:B------:R-:W-:-:S03]  /*2030*/  CS2R R28, SRZ ;  /* 0x00000000001c7805 */ /* 0x000fc6000001ff00 */
[----:B------:R-:W-:-:S13]  /*2040*/  ISETP.GE.AND P0, PT, R2, R3, PT ;  /* 0x000000030200720c */ /* 0x000fda0003f06270 */
[----:B------:R-:W-:Y:S05]  /*2050*/  @P0 BRA `(.L_x_10489) ;  /* 0x0000000800580947 */ /* 0x000fea0003800000 */
[----:B------:R-:W-:Y:S01]  /*2060*/  DSETP.GTU.AND P0, PT, |R12|, +INF , PT ;  /* 0x7ff000000c00742a */ /* 0x000fe20003f0c200 */
[----:B------:R-:W-:Y:S01]  /*2070*/  IMAD.MOV.U32 R28, RZ, RZ, 0x0 ;  /* 0x00000000ff1c7424 */ /* 0x000fe200078e00ff */
[----:B------:R-:W-:Y:S01]  /*2080*/  MOV R30, 0x0 ;  /* 0x00000000001e7802 */ /* 0x000fe20000000f00 */
[----:B------:R-:W-:Y:S02]  /*2090*/  IMAD.MOV.U32 R29, RZ, RZ, 0x7ff80000 ;  /* 0x7ff80000ff1d7424 */ /* 0x000fe400078e00ff */
[----:B------:R-:W-:-:S09]  /*20a0*/  IMAD.MOV.U32 R31, RZ, RZ, 0x7ff80000 ;  /* 0x7ff80000ff1f7424 */ /* 0x000fd200078e00ff */
[----:B------:R-:W-:Y:S05]  /*20b0*/  @P0 BRA `(.L_x_10489) ;  /* 0x0000000800400947 */ /* 0x000fea0003800000 */
[----:B------:R-:W-:Y:S01]  /*20c0*/  DSETP.GTU.AND P0, PT, |R14|, +INF , PT ;  /* 0x7ff000000e00742a */ /* 0x000fe20003f0c200 */
[----:B------:R-:W-:Y:S02]  /*20d0*/  IMAD.MOV.U32 R28, RZ, RZ, 0x0 ;  /* 0x00000000ff1c7424 */ /* 0x000fe400078e00ff */
[----:B------:R-:W-:Y:S02]  /*20e0*/  IMAD.MOV.U32 R29, RZ, RZ, 0x7ff80000 ;  /* 0x7ff80000ff1d7424 */ /* 0x000fe400078e00ff */
[----:B------:R-:W-:Y:S02]  /*20f0*/  IMAD.MOV.U32 R30, RZ, RZ, 0x0 ;  /* 0x00000000ff1e7424 */ /* 0x000fe400078e00ff */
[----:B------:R-:W-:-:S07]  /*2100*/  IMAD.MOV.U32 R31, RZ, RZ, 0x7ff80000 ;  /* 0x7ff80000ff1f7424 */ /* 0x000fce00078e00ff */
[----:B------:R-:W-:Y:S05]  /*2110*/  @P0 BRA `(.L_x_10489) ;  /* 0x0000000800280947 */ /* 0x000fea0003800000 */
[----:B------:R-:W-:Y:S01]  /*2120*/  DSETP.NEU.AND P0, PT, |R14|, +INF , PT ;  /* 0x7ff000000e00742a */ /* 0x000fe20003f0d200 */
[----:B------:R-:W-:Y:S01]  /*2130*/  IMAD.MOV.U32 R28, RZ, RZ, RZ ;  /* 0x000000ffff1c7224 */ /* 0x000fe200078e00ff */
[----:B------:R-:W-:-:S03]  /*2140*/  DSETP.NEU.AND P3, PT, |R12|, +INF , PT ;  /* 0x7ff000000c00742a */ /* 0x000fc60003f6d200 */
[----:B------:R-:W-:Y:S01]  /*2150*/  IMAD.MOV.U32 R30, RZ, RZ, R28 ;  /* 0x000000ffff1e7224 */ /* 0x000fe200078e001c */
[----:B------:R-:W-:-:S06]  /*2160*/  DSETP.NEU.OR P2, PT, |R12|, +INF , P0 ;  /* 0x7ff000000c00742a */ /* 0x000fcc000074d600 */
[----:B------:R-:W-:-:S04]  /*2170*/  FSEL R29, RZ, +QNAN , P2 ;  /* 0x7ff80000ff1d7808 */ /* 0x000fc80001000000 */
[----:B------:R-:W-:Y:S01]  /*2180*/  MOV R31, R29 ;  /* 0x0000001d001f7202 */ /* 0x000fe20000000f00 */
[----:B------:R-:W-:Y:S06]  /*2190*/  @!P3 BRA `(.L_x_10489) ;  /* 0x000000080008b947 */ /* 0x000fec0003800000 */
[----:B------:R-:W-:Y:S02]  /*21a0*/  CS2R R28, SRZ ;  /* 0x00000000001c7805 */ /* 0x000fe4000001ff00 */
[----:B------:R-:W-:Y:S01]  /*21b0*/  CS2R R30, SRZ ;  /* 0x00000000001e7805 */ /* 0x000fe2000001ff00 */
[----:B------:R-:W-:Y:S06]  /*21c0*/  @!P0 BRA `(.L_x_10489) ;  /* 0x0000000400fc8947 */ /* 0x000fec0003800000 */
        /* <DEDUP_REMOVED lines=29> */
.L_x_10493:
[----:B------:R-:W-:Y:S05]  /*23a0*/  BSYNC B2 ;  /* 0x0000000000027941 */ /* 0x000fea0003800000 */
.L_x_10492:
        /* <DEDUP_REMOVED lines=17> */
[----:B------:R-:W-:Y:S02]  /*24c0*/  IMAD.MOV.U32 R10, RZ, RZ, R28 ;  /* 0x000000ffff0a7224 */ /* 0x000fe400078e001c */
[----:B------:R-:W-:-:S07]  /*24d0*/  IMAD.MOV.U32 R11, RZ, RZ, R29 ;  /* 0x000000ffff0b7224 */ /* 0x000fce00078e001d */
.L_x_10495:
[----:B------:R-:W-:Y:S05]  /*24e0*/  BSYNC B2 ;  /* 0x0000000000027941 */ /* 0x000fea0003800000 */
.L_x_10494:
[----:B------:R-:W-:Y:S02]  /*24f0*/  DFMA R28, RZ, R8, 1 ;  /* 0x3ff00000ff1c742b */ /* 0x000fe40000000008 */
[----:B------:R-:W-:-:S06]  /*2500*/  DADD R8, RZ, -R8 ;  /* 0x00000000ff087229 */ /* 0x000fcc0000000808 */
[-C--:B------:R-:W-:Y:S02]  /*2510*/  DMUL R28, R28, R10.reuse ;  /* 0x0000000a1c1c7228 */ /* 0x080fe40000000000 */
[----:B------:R-:W-:Y:S01]  /*2520*/  DMUL R30, R8, R10 ;  /* 0x0000000a081e7228 */ /* 0x000fe20000000000 */
[----:B------:R-:W-:Y:S10]  /*2530*/  BRA `(.L_x_10489) ;  /* 0x0000000400207947 */ /* 0x000ff40003800000 */
.L_x_10491:
        /* <DEDUP_REMOVED lines=16> */
.L_x_10497:
[----:B------:R-:W-:Y:S05]  /*2640*/  BSYNC B2 ;  /* 0x0000000000027941 */ /* 0x000fea0003800000 */
.L_x_10496:
[----:B------:R-:W-:Y:S01]  /*2650*/  DADD R6, -RZ, |R14| ;  /* 0x00000000ff067229 */ /* 0x000fe2000000050e */
[----:B------:R-:W-:Y:S02]  /*2660*/  CS2R R38, SRZ ;  /* 0x0000000000267805 */ /* 0x000fe4000001ff00 */
[----:B------:R-:W-:-:S08]  /*2670*/  MOV R2, 0x2690 ;  /* 0x0000269000027802 */ /* 0x000fd00000000f00 */
[----:B------:R-:W-:Y:S05]  /*2680*/  CALL.REL.NOINC `($__internal_14_$__cuda_sm20_div_rn_f64_full) ;  /* 0x0000000400d47944 */ /* 0x000fea0003c00000 */
[----:B------:R-:W-:Y:S02]  /*2690*/  IMAD.MOV.U32 R30, RZ, RZ, R46 ;  /* 0x000000ffff1e7224 */ /* 0x000fe400078e002e */
[----:B------:R-:W-:Y:S01]  /*26a0*/  IMAD.MOV.U32 R31, RZ, RZ, R47 ;  /* 0x000000ffff1f7224 */ /* 0x000fe200078e002f */
[----:B------:R-:W-:Y:S06]  /*26b0*/  BRA `(.L_x_10489) ;  /* 0x0000000000c07947 */ /* 0x000fec0003800000 */
.L_x_10490:
        /* <DEDUP_REMOVED lines=23> */
.L_x_10499:
[----:B------:R-:W-:Y:S05]  /*2830*/  BSYNC B2 ;  /* 0x0000000000027941 */ /* 0x000fea0003800000 */
.L_x_10498:
        /* <DEDUP_REMOVED lines=17> */
[----:B------:R-:W-:Y:S02]  /*2950*/  IMAD.MOV.U32 R10, RZ, RZ, R28 ;  /* 0x000000ffff0a7224 */ /* 0x000fe400078e001c */
[----:B------:R-:W-:-:S07]  /*2960*/  IMAD.MOV.U32 R11, RZ, RZ, R29 ;  /* 0x000000ffff0b7224 */ /* 0x000fce00078e001d */
.L_x_10501:
[----:B------:R-:W-:Y:S05]  /*2970*/  BSYNC B2 ;  /* 0x0000000000027941 */ /* 0x000fea0003800000 */
.L_x_10500:
[----:B------:R-:W-:Y:S02]  /*2980*/  DADD R28, RZ, R8 ;  /* 0x00000000ff1c7229 */ /* 0x000fe40000000008 */
[----:B------:R-:W-:-:S06]  /*2990*/  DFMA R8, RZ, R8, -1 ;  /* 0xbff00000ff08742b */ /* 0x000fcc0000000008 */
[-C--:B------:R-:W-:Y:S02]  /*29a0*/  DMUL R28, R28, R10.reuse ;  /* 0x0000000a1c1c7228 */ /* 0x080fe40000000000 */
[----:B------:R-:W-:-:S11]  /*29b0*/  DMUL R30, R8, R10 ;  /* 0x0000000a081e7228 */ /* 0x000fd60000000000 */
.L_x_10489:
[----:B------:R-:W-:Y:S05]  /*29c0*/  BSYNC B1 ;  /* 0x0000000000017941 */ /* 0x000fea0003800000 */
.L_x_10488:
[----:B------:R-:W0:Y:S01]  /*29d0*/  @!P1 LDC.64 R6, c[0x0][0x218] ;  /* 0x00008600ff069b82 */ /* 0x000e220000000a00 */
[----:B------:R-:W-:Y:S01]  /*29e0*/  @!P1 IMAD R9, R5, 0x200, R0 ;  /* 0x0000020005099824 */ /* 0x000fe200078e0200 */
[----:B------:R-:W-:Y:S01]  /*29f0*/  BSSY B0, `(.L_x_10502) ;  /* 0x0000010000007945 */ /* 0x000fe20003800000 */
[----:B------:R-:W-:-:S05]  /*2a00*/  @!P1 IMAD.MOV.U32 R0, RZ, RZ, R36 ;  /* 0x000000ffff009224 */ /* 0x000fca00078e0024 */
[----:B------:R-:W-:Y:S01]  /*2a10*/  ISETP.GE.AND P0, PT, R0, R3, PT ;  /* 0x000000030000720c */ /* 0x000fe20003f06270 */
[----:B0-----:R-:W-:-:S05]  /*2a20*/  @!P1 IMAD.WIDE.U32 R6, R9, 0x10, R6 ;  /* 0x0000001009069825 */ /* 0x001fca00078e0006 */
[----:B------:R0:W-:Y:S07]  /*2a30*/  @!P1 STG.E.128 desc[UR4][R6.64], R16 ;  /* 0x0000001006009986 */ /* 0x0001ee000c101d04 */
[----:B------:R-:W-:Y:S05]  /*2a40*/  @P0 BRA `(.L_x_10503) ;  /* 0x0000000000280947 */ /* 0x000fea0003800000 */
[----:B0-----:R-:W0:Y:S01]  /*2a50*/  LDC.64 R6, c[0x0][0x218] ;  /* 0x00008600ff067b82 */ /* 0x001e220000000a00 */
[----:B------:R-:W-:Y:S01]  /*2a60*/  IMAD R9, R5, 0x200, R0 ;  /* 0x0000020005097824 */ /* 0x000fe200078e0200 */
[----:B------:R-:W-:-:S04]  /*2a70*/  IADD3 R0, R0, 0x80, RZ ;  /* 0x0000008000007810 */ /* 0x000fc80007ffe0ff */
[----:B------:R-:W-:-:S13]  /*2a80*/  ISETP.GE.AND P0, PT, R0, R3, PT ;  /* 0x000000030000720c */ /* 0x000fda0003f06270 */
[----:B------:R-:W-:Y:S02]  /*2a90*/  @!P0 IMAD R11, R5, 0x200, R0 ;  /* 0x00000200050b8824 */ /* 0x000fe400078e0200 */
[----:B------:R-:W-:Y:S02]  /*2aa0*/  @!P0 VIADD R0, R0, 0x80 ;  /* 0x0000008000008836 */ /* 0x000fe40000000000 */
[----:B0-----:R-:W-:-:S04]  /*2ab0*/  IMAD.WIDE.U32 R8, R9, 0x10, R6 ;  /* 0x0000001009087825 */ /* 0x001fc800078e0006 */
[----:B------:R-:W-:Y:S01]  /*2ac0*/  @!P0 IMAD.WIDE.U32 R6, R11, 0x10, R6 ;  /* 0x000000100b068825 */ /* 0x000fe200078e0006 */
[----:B------:R1:W-:Y:S04]  /*2ad0*/  STG.E.128 desc[UR4][R8.64], R20 ;  /* 0x0000001408007986 */ /* 0x0003e8000c101d04 */
[----:B------:R1:W-:Y:S02]  /*2ae0*/  @!P0 STG.E.128 desc[UR4][R6.64], R24 ;  /* 0x0000001806008986 */ /* 0x0003e4000c101d04 */
.L_x_10503:
[----:B------:R-:W-:Y:S05]  /*2af0*/  BSYNC B0 ;  /* 0x0000000000007941 */ /* 0x000fea0003800000 */
.L_x_10502:
[----:B------:R-:W-:-:S13]  /*2b00*/  ISETP.GE.AND P0, PT, R0, R3, PT ;  /* 0x000000030000720c */ /* 0x000fda0003f06270 */
[----:B------:R-:W-:Y:S05]  /*2b10*/  @P0 EXIT ;  /* 0x000000000000094d */ /* 0x000fea0003800000 */
[----:B------:R-:W2:Y:S01]  /*2b20*/  LDC.64 R2, c[0x0][0x218] ;  /* 0x00008600ff027b82 */ /* 0x000ea20000000a00 */
[----:B------:R-:W-:-:S04]  /*2b30*/  IMAD R5, R5, 0x200, R0 ;  /* 0x0000020005057824 */ /* 0x000fc800078e0200 */
[----:B--2---:R-:W-:-:S05]  /*2b40*/  IMAD.WIDE.U32 R2, R5, 0x10, R2 ;  /* 0x0000001005027825 */ /* 0x004fca00078e0002 */
[----:B------:R-:W-:Y:S01]  /*2b50*/  STG.E.128 desc[UR4][R2.64], R28 ;  /* 0x0000001c02007986 */ /* 0x000fe2000c101d04 */
[----:B------:R-:W-:Y:S05]  /*2b60*/  EXIT ;  /* 0x000000000000794d */ /* 0x000fea0003800000 */
        .weak           $__internal_13_$__cuda_sm20_dblrcp_rn_slowpath_v3
        .type           $__internal_13_$__cuda_sm20_dblrcp_rn_slowpath_v3,@function
        .size           $__internal_13_$__cuda_sm20_dblrcp_rn_slowpath_v3,($__internal_14_$__cuda_sm20_div_rn_f64_full - $__internal_13_$__cuda_sm20_dblrcp_rn_slowpath_v3)
$__internal_13_$__cuda_sm20_dblrcp_rn_slowpath_v3:
        /* <DEDUP_REMOVED lines=11> */
[----:B------:R-:W-:Y:S01]  /*2c20*/  VIADD R29, R7, 0xc0200000 ;  /* 0xc0200000071d7836 */ /* 0x000fe20000000000 */
[----:B------:R-:W-:-:S03]  /*2c30*/  MOV R28, R6 ;  /* 0x00000006001c7202 */ /* 0x000fc60000000f00 */
        /* <DEDUP_REMOVED lines=11> */
.L_x_10507:
        /* <DEDUP_REMOVED lines=9> */
.L_x_10505:
[----:B------:R-:W-:Y:S01]  /*2d80*/  LOP3.LUT R29, R7, 0x80000, RZ, 0xfc, !PT ;  /* 0x00080000071d7812 */ /* 0x000fe200078efcff */
[----:B------:R-:W-:-:S07]  /*2d90*/  IMAD.MOV.U32 R28, RZ, RZ, R6 ;  /* 0x000000ffff1c7224 */ /* 0x000fce00078e0006 */
.L_x_10506:
[----:B------:R-:W-:Y:S05]  /*2da0*/  BSYNC B0 ;  /* 0x0000000000007941 */ /* 0x000fea0003800000 */
.L_x_10504:
[----:B------:R-:W-:Y:S02]  /*2db0*/  IMAD.MOV.U32 R6, RZ, RZ, R2 ;  /* 0x000000ffff067224 */ /* 0x000fe400078e0002 */
[----:B------:R-:W-:-:S04]  /*2dc0*/  IMAD.MOV.U32 R7, RZ, RZ, 0x0 ;  /* 0x00000000ff077424 */ /* 0x000fc800078e00ff */
[----:B------:R-:W-:Y:S05]  /*2dd0*/  RET.REL.NODEC R6 `(_ZN2at6native27unrolled_elementwise_kernelIZZZNS0_22reciprocal_kernel_cudaERNS_18TensorIteratorBaseEENKUlvE_clEvENKUlvE1_clEvEUlN3c107complexIdEEE_St5arrayIPcLm2EELi4E23TrivialOffsetCalculatorILi1EjESE_NS0_6memory15LoadWithoutCastENSF_16StoreWithoutCastEEEviT_T0_T2_T3_T4_T5_) ;  /* 0xffffffd006887950 */ /* 0x000fea0003c3ffff */
        .weak           $__internal_14_$__cuda_sm20_div_rn_f64_full
        .type           $__internal_14_$__cuda_sm20_div_rn_f64_full,@function
        .size           $__internal_14_$__cuda_sm20_div_rn_f64_full,(.L_x_19540 - $__internal_14_$__cuda_sm20_div_rn_f64_full)
$__internal_14_$__cuda_sm20_div_rn_f64_full:
[C---:B------:R-:W-:Y:S01]  /*2de0*/  FSETP.GEU.AND P0, PT, |R7|.reuse, 1.469367938527859385e-39, PT ;  /* 0x001000000700780b */ /* 0x040fe20003f0e200 */
[----:B------:R-:W-:Y:S01]  /*2df0*/  IMAD.MOV.U32 R42, RZ, RZ, 0x1 ;  /* 0x00000001ff2a7424 */ /* 0x000fe200078e00ff */
[----:B------:R-:W-:Y:S01]  /*2e00*/  LOP3.LUT R40, R7, 0x800fffff, RZ, 0xc0, !PT ;  /* 0x800fffff07287812 */ /* 0x000fe200078ec0ff */
[----:B------:R-:W-:Y:S01]  /*2e10*/  IMAD.MOV.U32 R32, RZ, RZ, 0x1ca00000 ;  /* 0x1ca00000ff207424 */ /* 0x000fe200078e00ff */
[C---:B------:R-:W-:Y:S01]  /*2e20*/  FSETP.GEU.AND P3, PT, |R39|.reuse, 1.469367938527859385e-39, PT ;  /* 0x001000002700780b */ /* 0x040fe20003f6e200 */
[----:B------:R-:W-:Y:S01]  /*2e30*/  BSSY B0, `(.L_x_10508) ;  /* 0x0000052000007945 */ /* 0x000fe20003800000 */
        /* <DEDUP_REMOVED lines=9> */
[----:B------:R-:W-:Y:S02]  /*2ed0*/  @!P3 ISETP.GE.U32.AND P4, PT, R4, R35, PT ;  /* 0x000000230400b20c */ /* 0x000fe40003f86070 */
[C---:B------:R-:W-:Y:S02]  /*2ee0*/  SEL R35, R32.reuse, 0x63400000, !P2 ;  /* 0x6340000020237807 */ /* 0x040fe40005000000 */
[----:B------:R-:W-:Y:S02]  /*2ef0*/  @!P3 SEL R34, R32, 0x63400000, !P4 ;  /* 0x634000002022b807 */ /* 0x000fe40006000000 */
[----:B------:R-:W-:-:S02]  /*2f00*/  @!P0 LOP3.LUT R33, R41, 0x7ff00000, RZ, 0xc0, !PT ;  /* 0x7ff0000029218812 */ /* 0x000fc400078ec0ff */
[----:B------:R-:W-:-:S04]  /*2f10*/  @!P3 LOP3.LUT R34, R34, 0x80000000, R39, 0xf8, !PT ;  /* 0x800000002222b812 */ /* 0x000fc800078ef827 */
[----:B------:R-:W-:Y:S01]  /*2f20*/  @!P3 LOP3.LUT R45, R34, 0x100000, RZ, 0xfc, !PT ;  /* 0x00100000222db812 */ /* 0x000fe200078efcff */
[----:B0-----:R-:W-:-:S08]  /*2f30*/  DFMA R46, R42, -R40, 1 ;  /* 0x3ff000002a2e742b */ /* 0x001fd00000000828 */
[----:B------:R-:W-:-:S08]  /*2f40*/  DFMA R46, R46, R46, R46 ;  /* 0x0000002e2e2e722b */ /* 0x000fd0000000002e */
[----:B------:R-:W-:Y:S01]  /*2f50*/  DFMA R46, R42, R46, R42 ;  /* 0x0000002e2a2e722b */ /* 0x000fe2000000002a */
[----:B------:R-:W-:Y:S02]  /*2f60*/  LOP3.LUT R43, R35, 0x800fffff, R39, 0xf8, !PT ;  /* 0x800fffff232b7812 */ /* 0x000fe400078ef827 */
[----:B------:R-:W-:-:S05]  /*2f70*/  MOV R42, R38 ;  /* 0x00000026002a7202 */ /* 0x000fca0000000f00 */
[----:B------:R-:W-:Y:S02]  /*2f80*/  DFMA R34, R46, -R40, 1 ;  /* 0x3ff000002e22742b */ /* 0x000fe40000000828 */
[----:B------:R-:W-:-:S06]  /*2f90*/  @!P3 DFMA R42, R42, 2, -R44 ;  /* 0x400000002a2ab82b */ /* 0x000fcc000000082c */
[----:B------:R-:W-:Y:S01]  /*2fa0*/  DFMA R46, R46, R34, R46 ;  /* 0x000000222e2e722b */ /* 0x000fe2000000002e */
[----:B------:R-:W-:-:S03]  /*2fb0*/  IMAD.MOV.U32 R34, RZ, RZ, R4 ;  /* 0x000000ffff227224 */ /* 0x000fc600078e0004 */
        /* <DEDUP_REMOVED lines=11> */
[----:B------:R-:W-:Y:S02]  /*3070*/  ISETP.GE.U32.AND P0, PT, R4, R33, PT ;  /* 0x000000210400720c */ /* 0x000fe40003f06070 */
[----:B------:R-:W-:Y:S02]  /*3080*/  VIMNMX R34, R34, 0x46a00000, PT ;  /* 0x46a0000022227848 */ /* 0x000fe40003fe0100 */
[----:B------:R-:W-:-:S05]  /*3090*/  SEL R33, R32, 0x63400000, !P0 ;  /* 0x6340000020217807 */ /* 0x000fca0004000000 */
[----:B------:R-:W-:Y:S01]  /*30a0*/  IMAD.IADD R33, R34, 0x1, -R33 ;  /* 0x0000000122217824 */ /* 0x000fe200078e0a21 */
[----:B------:R-:W-:-:S03]  /*30b0*/  MOV R34, RZ ;  /* 0x000000ff00227202 */ /* 0x000fc60000000f00 */
        /* <DEDUP_REMOVED lines=20> */
.L_x_10509:
        /* <DEDUP_REMOVED lines=12> */
[----:B------:R-:W-:Y:S01]  /*32c0*/  @!P0 IMAD.MOV.U32 R46, RZ, RZ, RZ ;  /* 0x000000ffff2e8224 */ /* 0x000fe200078e00ff */
[----:B------:R-:W-:-:S03]  /*32d0*/  @P0 MOV R46, RZ ;  /* 0x000000ff002e0202 */ /* 0x000fc60000000f00 */
[----:B------:R-:W-:Y:S01]  /*32e0*/  @P0 IMAD.MOV.U32 R47, RZ, RZ, R4 ;  /* 0x000000ffff2f0224 */ /* 0x000fe200078e0004 */
[----:B------:R-:W-:Y:S06]  /*32f0*/  BRA `(.L_x_10510) ;  /* 0x0000000000147947 */ /* 0x000fec0003800000 */
.L_x_10512:
[----:B------:R-:W-:Y:S01]  /*3300*/  LOP3.LUT R47, R7, 0x80000, RZ, 0xfc, !PT ;  /* 0x00080000072f7812 */ /* 0x000fe200078efcff */
[----:B------:R-:W-:Y:S01]  /*3310*/  IMAD.MOV.U32 R46, RZ, RZ, R6 ;  /* 0x000000ffff2e7224 */ /* 0x000fe200078e0006 */
[----:B------:R-:W-:Y:S06]  /*3320*/  BRA `(.L_x_10510) ;  /* 0x0000000000087947 */ /* 0x000fec0003800000 */
.L_x_10511:
[----:B------:R-:W-:Y:S01]  /*3330*/  LOP3.LUT R47, R39, 0x80000, RZ, 0xfc, !PT ;  /* 0x00080000272f7812 */ /* 0x000fe200078efcff */
[----:B------:R-:W-:-:S07]  /*3340*/  IMAD.MOV.U32 R46, RZ, RZ, R38 ;  /* 0x000000ffff2e7224 */ /* 0x000fce00078e0026 */
.L_x_10510:
[----:B------:R-:W-:Y:S05]  /*3350*/  BSYNC B0 ;  /* 0x0000000000007941 */ /* 0x000fea0003800000 */
.L_x_10508:
[----:B------:R-:W-:Y:S02]  /*3360*/  IMAD.MOV.U32 R6, RZ, RZ, R2 ;  /* 0x000000ffff067224 */ /* 0x000fe400078e0002 */
[----:B------:R-:W-:-:S04]  /*3370*/  IMAD.MOV.U32 R7, RZ, RZ, 0x0 ;  /* 0x00000000ff077424 */ /* 0x000fc800078e00ff */
[----:B------:R-:W-:Y:S05]  /*3380*/  RET.REL.NODEC R6 `(_ZN2at6native27unrolled_elementwise_kernelIZZZNS0_22reciprocal_kernel_cudaERNS_18TensorIteratorBaseEENKUlvE_clEvENKUlvE1_clEvEUlN3c107complexIdEEE_St5arrayIPcLm2EELi4E23TrivialOffsetCalculatorILi1EjESE_NS0_6memory15LoadWithoutCastENSF_16StoreWithoutCastEEEviT_T0_T2_T3_T4_T5_) ;  /* 0xffffffcc061c7950 */ /* 0x000fea0003c3ffff */
.L_x_10513:
        /* <DEDUP_REMOVED lines=15> */
.L_x_19540:


//--------------------- .text._ZN2at6native29vectorized_elementwise_kernelILi2EZZZNS0_22reciprocal_kernel_cudaERNS_18TensorIteratorBaseEENKUlvE_clEvENKUlvE1_clEvEUlN3c107complexIdEEE_St5arrayIPcLm2EEEEviT0_T1_ --------------------------
	.section	.text._ZN2at6native29vectorized_elementwise_kernelILi2EZZZNS0_22reciprocal_kernel_cudaERNS_18TensorIteratorBaseEENKUlvE_clEvENKUlvE1_clEvEUlN3c107complexIdEEE_St5arrayIPcLm2EEEEviT0_T1_,"ax",@progbits
	.align	128
        .global         _ZN2at6native29vectorized_elementwise_kernelILi2EZZZNS0_22reciprocal_kernel_cudaERNS_18TensorIteratorBaseEENKUlvE_clEvENKUlvE1_clEvEUlN3c107complexIdEEE_St5arrayIPcLm2EEEEviT0_T1_
        .type           _ZN2at6native29vectorized_elementwise_kernelILi2EZZZNS0_22reciprocal_kernel_cudaERNS_18TensorIteratorBaseEENKUlvE_clEvENKUlvE1_clEvEUlN3c107complexIdEEE_St5arrayIPcLm2EEEEviT0_T1_,@function
        .size           _ZN2at6native29vectorized_elementwise_kernelILi2EZZZNS0_22reciprocal_kernel_cudaERNS_18TensorIteratorBaseEENKUlvE_clEvENKUlvE1_clEvEUlN3c107complexIdEEE_St5arrayIPcLm2EEEEviT0_T1_,(.L_x_19542 - _ZN2at6native29vectorized_elementwise_kernelILi2EZZZNS0_22reciprocal_kernel_cudaERNS_18TensorIteratorBaseEENKUlvE_clEvENKUlvE1_clEvEUlN3c107complexIdEEE_St5arrayIPcLm2EEEEviT0_T1_)
        .other          _ZN2at6native29vectorized_elementwise_kernelILi2EZZZNS0_22reciprocal_kernel_cudaERNS_18TensorIteratorBaseEENKUlvE_clEvENKUlvE1_clEvEUlN3c107complexIdEEE_St5arrayIPcLm2EEEEviT0_T1_,@"STO_CUDA_ENTRY STV_DEFAULT"
_ZN2at6native29vectorized_elementwise_kernelILi2EZZZNS0_22reciprocal_kernel_cudaERNS_18TensorIteratorBaseEENKUlvE_clEvENKUlvE1_clEvEUlN3c107complexIdEEE_St5arrayIPcLm2EEEEviT0_T1_:
.text._ZN2at6native29vectorized_elementwise_kernelILi2EZZZNS0_22reciprocal_kernel_cudaERNS_18TensorIteratorBaseEENKUlvE_clEvENKUlvE1_clEvEUlN3c107complexIdEEE_St5arrayIPcLm2EEEEviT0_T1_:
        /* <DEDUP_REMOVED lines=15> */
[----:B------:R0:W5:Y:S04]  /*00f0*/  LDG.E.128 R36, desc[UR4][R2.64+0x1010] ;  /* 0x0010100402247981 */ /* 0x000168000c1e1d00 */
[----:B------:R0:W5:Y:S04]  /*0100*/  LDG.E.128 R40, desc[UR4][R2.64+0x2000] ;  /* 0x0020000402287981 */ /* 0x000168000c1e1d00 */
[----:B------:R0:W5:Y:S04]  /*0110*/  LDG.E.128 R8, desc[UR4][R2.64+0x2010] ;  /* 0x0020100402087981 */ /* 0x000168000c1e1d00 */
[----:B------:R0:W5:Y:S04]  /*0120*/  LDG.E.128 R12, desc[UR4][R2.64+0x3000] ;  /* 0x00300004020c7981 */ /* 0x000168000c1e1d00 */
[----:B------:R0:W5:Y:S01]  /*0130*/  LDG.E.128 R16, desc[UR4][R2.64+0x3010] ;  /* 0x0030100402107981 */ /* 0x000162000c1e1d00 */
[----:B------:R-:W-:Y:S01]  /*0140*/  IMAD.MOV.U32 R0, RZ, RZ, 0x1 ;  /* 0x00000001ff007424 */ /* 0x000fe200078e00ff */
[----:B------:R-:W-:Y:S01]  /*0150*/  BSSY B1, `(.L_x_10515) ;  /* 0x000009e000017945 */ /* 0x000fe20003800000 */
[----:B------:R-:W-:-:S02]  /*0160*/  IMAD.MOV.U32 R20, RZ, RZ, 0x0 ;  /* 0x00000000ff147424 */ /* 0x000fc400078e00ff */
[----:B------:R-:W-:Y:S02]  /*0170*/  IMAD.MOV.U32 R21, RZ, RZ, 0x7ff80000 ;  /* 0x7ff80000ff157424 */ /* 0x000fe400078e00ff */
[----:B------:R-:W-:Y:S02]  /*0180*/  IMAD.MOV.U32 R22, RZ, RZ, 0x0 ;  /* 0x00000000ff167424 */ /* 0x000fe400078e00ff */
[----:B------:R-:W-:Y:S01]  /*0190*/  IMAD.MOV.U32 R23, RZ, RZ, 0x7ff80000 ;  /* 0x7ff80000ff177424 */ /* 0x000fe200078e00ff */
[----:B--2---:R-:W-:-:S14]  /*01a0*/  DSETP.GTU.AND P1, PT, |R24|, +INF , PT ;  /* 0x7ff000001800742a */ /* 0x004fdc0003f2c200 */
[----:B------:R-:W-:-:S06]  /*01b0*/  @!P1 DSETP.GTU.AND P0, PT, |R26|, +INF , PT ;  /* 0x7ff000001a00942a */ /* 0x000fcc0003f0c200 */
[----:B------:R-:W-:-:S04]  /*01c0*/  @!P1 SEL R0, RZ, 0x1, !P0 ;  /* 0x00000001ff009807 */ /* 0x000fc80004000000 */
[----:B------:R-:W-:-:S04]  /*01d0*/  PRMT R0, R0, 0x9910, RZ ;  /* 0x0000991000007816 */ /* 0x000fc800000000ff */
[----:B------:R-:W-:-:S13]  /*01e0*/  ISETP.NE.AND P0, PT, R0, RZ, PT ;  /* 0x000000ff0000720c */ /* 0x000fda0003f05270 */
[----:B0-----:R-:W-:Y:S05]  /*01f0*/  @P0 BRA `(.L_x_10516) ;  /* 0x00000008004c0947 */ /* 0x001fea0003800000 */
        /* <DEDUP_REMOVED lines=42> */
[----:B-----5:R-:W-:Y:S05]  /*04a0*/  CALL.REL.NOINC `($__internal_16_$__cuda_sm20_div_rn_f64_full) ;  /* 0x000000a800a47944 */ /* 0x020fea0003c00000 */
[----:B------:R-:W-:Y:S01]  /*04b0*/  IMAD.MOV.U32 R20, RZ, RZ, R2 ;  /* 0x000000ffff147224 */ /* 0x000fe200078e0002 */
[----:B------:R-:W-:-:S07]  /*04c0*/  MOV R21, R3 ;  /* 0x0000000300157202 */ /* 0x000fce0000000f00 */
.L_x_10520:
[----:B------:R-:W-:Y:S05]  /*04d0*/  BSYNC B2 ;  /* 0x0000000000027941 */ /* 0x000fea0003800000 */
.L_x_10519:
        /* <DEDUP_REMOVED lines=16> */
[----:B-----5:R-:W-:Y:S05]  /*05e0*/  CALL.REL.NOINC `($__internal_15_$__cuda_sm20_dblrcp_rn_slowpath_v3) ;  /* 0x000000a400a87944 */ /* 0x020fea0003c00000 */
[----:B------:R-:W-:Y:S02]  /*05f0*/  IMAD.MOV.U32 R22, RZ, RZ, R3 ;  /* 0x000000ffff167224 */ /* 0x000fe400078e0003 */
[----:B------:R-:W-:-:S07]  /*0600*/  IMAD.MOV.U32 R23, RZ, RZ, R2 ;  /* 0x000000ffff177224 */ /* 0x000fce00078e0002 */
.L_x_10522:
[----:B------:R-:W-:Y:S05]  /*0610*/  BSYNC B2 ;  /* 0x0000000000027941 */ /* 0x000fea0003800000 */
.L_x_10521:
[----:B------:R-:W-:Y:S02]  /*0620*/  DFMA R2, RZ, R20, 1 ;  /* 0x3ff00000ff02742b */ /* 0x000fe40000000014 */
[----:B------:R-:W-:-:S06]  /*0630*/  DADD R6, RZ, -R20 ;  /* 0x00000000ff067229 */ /* 0x000fcc0000000814 */
[-C--:B------:R-:W-:Y:S02]  /*0640*/  DMUL R20, R2, R22.reuse ;  /* 0x0000001602147228 */ /* 0x080fe40000000000 */
[----:B------:R-:W-:Y:S01]  /*0650*/  DMUL R22, R6, R22 ;  /* 0x0000001606167228 */ /* 0x000fe20000000000 */
[----:B------:R-:W-:Y:S10]  /*0660*/  BRA `(.L_x_10516) ;  /* 0x0000000400307947 */ /* 0x000ff40003800000 */
.L_x_10518:
        /* <DEDUP_REMOVED lines=14> */
[----:B------:R-:W-:Y:S01]  /*0750*/  MOV R0, 0x780 ;  /* 0x0000078000007802 */ /* 0x000fe20000000f00 */
[----:B------:R-:W-:-:S07]  /*0760*/  VIADD R2, R2, 0xfff00000 ;  /* 0xfff0000002027836 */ /* 0x000fce0000000000 */
[----:B-----5:R-:W-:Y:S05]  /*0770*/  CALL.REL.NOINC `($__internal_15_$__cuda_sm20_dblrcp_rn_slowpath_v3) ;  /* 0x000000a400447944 */ /* 0x020fea0003c00000 */
[----:B------:R-:W-:Y:S02]  /*0780*/  IMAD.MOV.U32 R20, RZ, RZ, R3 ;  /* 0x000000ffff147224 */ /* 0x000fe400078e0003 */
[----:B------:R-:W-:-:S07]  /*0790*/  IMAD.MOV.U32 R21, RZ, RZ, R2 ;  /* 0x000000ffff157224 */ /* 0x000fce00078e0002 */
.L_x_10524:
[----:B------:R-:W-:Y:S05]  /*07a0*/  BSYNC B2 ;  /* 0x0000000000027941 */ /* 0x000fea0003800000 */
.L_x_10523:
[----:B------:R-:W-:Y:S01]  /*07b0*/  DADD R2, -RZ, |R26| ;  /* 0x00000000ff027229 */ /* 0x000fe2000000051a */
[----:B------:R-:W-:Y:S02]  /*07c0*/  CS2R R6, SRZ ;  /* 0x0000000000067805 */ /* 0x000fe4000001ff00 */
[----:B------:R-:W-:-:S07]  /*07d0*/  MOV R0, 0x800 ;  /* 0x0000080000007802 */ /* 0x000fce0000000f00 */
[----:B------:R-:W-:-:S07]  /*07e0*/  IMAD.MOV.U32 R4, RZ, RZ, R2 ;  /* 0x000000ffff047224 */ /* 0x000fce00078e0002 */
[----:B-----5:R-:W-:Y:S05]  /*07f0*/  CALL.REL.NOINC `($__internal_16_$__cuda_sm20_div_rn_f64_full) ;  /* 0x000000a400d07944 */ /* 0x020fea0003c00000 */
[----:B------:R-:W-:Y:S02]  /*0800*/  IMAD.MOV.U32 R22, RZ, RZ, R2 ;  /* 0x000000ffff167224 */ /* 0x000fe400078e0002 */
[----:B------:R-:W-:Y:S01]  /*0810*/  IMAD.MOV.U32 R23, RZ, RZ, R3 ;  /* 0x000000ffff177224 */ /* 0x000fe200078e0003 */
[----:B------:R-:W-:Y:S06]  /*0820*/  BRA `(.L_x_10516) ;  /* 0x0000000000c07947 */ /* 0x000fec0003800000 */
.L_x_10517:
        /* <DEDUP_REMOVED lines=21> */
[----:B------:R-:W-:Y:S02]  /*0980*/  IMAD.MOV.U32 R20, RZ, RZ, R2 ;  /* 0x000000ffff147224 */ /* 0x000fe400078e0002 */
[----:B------:R-:W-:-:S07]  /*0990*/  IMAD.MOV.U32 R21, RZ, RZ, R3 ;  /* 0x000000ffff157224 */ /* 0x000fce00078e0003 */
.L_x_10526:
[----:B------:R-:W-:Y:S05]  /*09a0*/  BSYNC B2 ;  /* 0x0000000000027941 */ /* 0x000fea0003800000 */
.L_x_10525:
        /* <DEDUP_REMOVED lines=19> */
.L_x_10528:
[----:B------:R-:W-:Y:S05]  /*0ae0*/  BSYNC B2 ;  /* 0x0000000000027941 */ /* 0x000fea0003800000 */
.L_x_10527:
[----:B------:R-:W-:Y:S02]  /*0af0*/  DADD R2, RZ, R20 ;  /* 0x00000000ff027229 */ /* 0x000fe40000000014 */
[----:B------:R-:W-:-:S06]  /*0b00*/  DFMA R6, RZ, R20, -1 ;  /* 0xbff00000ff06742b */ /* 0x000fcc0000000014 */
[-C--:B------:R-:W-:Y:S02]  /*0b10*/  DMUL R20, R2, R22.reuse ;  /* 0x0000001602147228 */ /* 0x080fe40000000000 */
[----:B------:R-:W-:-:S11]  /*0b20*/  DMUL R22, R6, R22 ;  /* 0x0000001606167228 */ /* 0x000fd60000000000 */
.L_x_10516:
[----:B------:R-:W-:Y:S05]  /*0b30*/  BSYNC B1 ;  /* 0x0000000000017941 */ /* 0x000fea0003800000 */
.L_x_10515:
[----:B-----5:R-:W-:Y:S01]  /*0b40*/  DSETP.GTU.AND P1, PT, |R28|, +INF , PT ;  /* 0x7ff000001c00742a */ /* 0x020fe20003f2c200 */
        /* <DEDUP_REMOVED lines=54> */
[----:B------:R-:W-:Y:S05]  /*0eb0*/  CALL.REL.NOINC `($__internal_16_$__cuda_sm20_div_rn_f64_full) ;  /* 0x000000a000207944 */ /* 0x000fea0003c00000 */
[----:B------:R-:W-:Y:S02]  /*0ec0*/  IMAD.MOV.U32 R24, RZ, RZ, R2 ;  /* 0x000000ffff187224 */ /* 0x000fe400078e0002 */
[----:B------:R-:W-:-:S07]  /*0ed0*/  IMAD.MOV.U32 R25, RZ, RZ, R3 ;  /* 0x000000ffff197224 */ /* 0x000fce00078e0003 */
.L_x_10534:
[----:B------:R-:W-:Y:S05]  /*0ee0*/  BSYNC B2 ;  /* 0x0000000000027941 */ /* 0x000fea0003800000 */
.L_x_10533:
        /* <DEDUP_REMOVED lines=16> */
[----:B------:R-:W-:Y:S05]  /*0ff0*/  CALL.REL.NOINC `($__internal_15_$__cuda_sm20_dblrcp_rn_slowpath_v3) ;  /* 0x0000009c00247944 */ /* 0x000fea0003c00000 */
[----:B------:R-:W-:Y:S01]  /*1000*/  MOV R26, R3 ;  /* 0x00000003001a7202 */ /* 0x000fe20000000f00 */
[----:B------:R-:W-:-:S07]  /*1010*/  IMAD.MOV.U32 R27, RZ, RZ, R2 ;  /* 0x000000ffff1b7224 */ /* 0x000fce00078e0002 */
.L_x_10536:
[----:B------:R-:W-:Y:S05]  /*1020*/  BSYNC B2 ;  /* 0x0000000000027941 */ /* 0x000fea0003800000 */
.L_x_10535:
[----:B------:R-:W-:Y:S02]  /*1030*/  DFMA R2, RZ, R24, 1 ;  /* 0x3ff00000ff02742b */ /* 0x000fe40000000018 */
[----:B------:R-:W-:-:S06]  /*1040*/  DADD R6, RZ, -R24 ;  /* 0x00000000ff067229 */ /* 0x000fcc0000000818 */
[-C--:B------:R-:W-:Y:S02]  /*1050*/  DMUL R24, R2, R26.reuse ;  /* 0x0000001a02187228 */ /* 0x080fe40000000000 */
[----:B------:R-:W-:Y:S01]  /*1060*/  DMUL R26, R6, R26 ;  /* 0x0000001a061a7228 */ /* 0x000fe20000000000 */
[----:B------:R-:W-:Y:S10]  /*1070*/  BRA `(.L_x_10530) ;  /* 0x00000004002c7947 */ /* 0x000ff40003800000 */
.L_x_10532:
[----:B------:R-:W0:Y:S01]  /*1080*/  MUFU.RCP64H R3, R27 ;  /* 0x0000001b00037308 */ /* 0x000e220000001800 */
[----:B------:R-:W-:Y:S01]  /*1090*/  VIADD R2, R27, 0x300402 ;  /* 0x003004021b027836 */ /* 0x000fe20000000000 */
[----:B------:R-:W-:Y:S04]  /*10a0*/  BSSY B2, `(.L_x_10537) ;  /* 0x0000010000027945 */ /* 0x000fe80003800000 */
        /* <DEDUP_REMOVED lines=13> */
[----:B------:R-:W-:Y:S02]  /*1180*/  IMAD.MOV.U32 R24, RZ, RZ, R3 ;  /* 0x000000ffff187224 */ /* 0x000fe400078e0003 */
[----:B------:R-:W-:-:S07]  /*1190*/  IMAD.MOV.U32 R25, RZ, RZ, R2 ;  /* 0x000000ffff197224 */ /* 0x000fce00078e0002 */
.L_x_10538:
[----:B------:R-:W-:Y:S05]  /*11a0*/  BSYNC B2 ;  /* 0x0000000000027941 */ /* 0x000fea0003800000 */
.L_x_10537:
[----:B------:R-:W-:Y:S01]  /*11b0*/  DADD R2, -RZ, |R30| ;  /* 0x00000000ff027229 */ /* 0x000fe2000000051e */
[----:B------:R-:W-:Y:S02]  /*11c0*/  CS2R R6, SRZ ;  /* 0x0000000000067805 */ /* 0x000fe4000001ff00 */
[----:B------:R-:W-:-:S07]  /*11d0*/  MOV R0, 0x1200 ;  /* 0x0000120000007802 */ /* 0x000fce0000000f00 */
[----:B------:R-:W-:-:S07]  /*11e0*/  MOV R4, R2 ;  /* 0x0000000200047202 */ /* 0x000fce0000000f00 */
[----:B------:R-:W-:Y:S05]  /*11f0*/  CALL.REL.NOINC `($__internal_16_$__cuda_sm20_div_rn_f64_full) ;  /* 0x0000009c00507944 */ /* 0x000fea0003c00000 */
[----:B------:R-:W-:Y:S02]  /*1200*/  IMAD.MOV.U32 R26, RZ, RZ, R2 ;  /* 0x000000ffff1a7224 */ /* 0x000fe400078e0002 */
[----:B------:R-:W-:Y:S01]  /*1210*/  IMAD.MOV.U32 R27, RZ, RZ, R3 ;  /* 0x000000ffff1b7224 */ /* 0x000fe200078e0003 */
[----:B------:R-:W-:Y:S06]  /*1220*/  BRA `(.L_x_10530) ;  /* 0x0000000000c07947 */ /* 0x000fec0003800000 */
.L_x_10531:
        /* <DEDUP_REMOVED lines=20> */
[----:B------:R-:W-:Y:S05]  /*1370*/  CALL.REL.NOINC `($__internal_16_$__cuda_sm20_div_rn_f64_full) ;  /* 0x0000009800f07944 */ /* 0x000fea0003c00000 */
[----:B------:R-:W-:Y:S01]  /*1380*/  MOV R24, R2 ;  /* 0x0000000200187202 */ /* 0x000fe20000000f00 */
[----:B------:R-:W-:-:S07]  /*1390*/  IMAD.MOV.U32 R25, RZ, RZ, R3 ;  /* 0x000000ffff197224 */ /* 0x000fce00078e0003 */
.L_x_10540:
[----:B------:R-:W-:Y:S05]  /*13a0*/  BSYNC B2 ;  /* 0x0000000000027941 */ /* 0x000fea0003800000 */
.L_x_10539:
        /* <DEDUP_REMOVED lines=17> */
[----:B------:R-:W-:Y:S01]  /*14c0*/  IMAD.MOV.U32 R26, RZ, RZ, R3 ;  /* 0x000000ffff1a7224 */ /* 0x000fe200078e0003 */
[----:B------:R-:W-:-:S07]  /*14d0*/  MOV R27, R2 ;  /* 0x00000002001b7202 */ /* 0x000fce0000000f00 */
.L_x_10542:
[----:B------:R-:W-:Y:S05]  /*14e0*/  BSYNC B2 ;  /* 0x0000000000027941 */ /* 0x000fea0003800000 */
.L_x_10541:
[----:B------:R-:W-:Y:S02]  /*14f0*/  DADD R2, RZ, R24 ;  /* 0x00000000ff027229 */ /* 0x000fe40000000018 */
[----:B------:R-:W-:-:S06]  /*1500*/  DFMA R6, RZ, R24, -1 ;  /* 0xbff00000ff06742b */ /* 0x000fcc0000000018 */
[-C--:B------:R-:W-:Y:S02]  /*1510*/  DMUL R24, R2, R26.reuse ;  /* 0x0000001a02187228 */ /* 0x080fe40000000000 */
[----:B------:R-:W-:-:S11]  /*1520*/  DMUL R26, R6, R26 ;  /* 0x0000001a061a7228 */ /* 0x000fd60000000000 */
.L_x_10530:
[----:B------:R-:W-:Y:S05]  /*1530*/  BSYNC B1 ;  /* 0x0000000000017941 */ /* 0x000fea0003800000 */
.L_x_10529:
[----:B------:R-:W-:Y:S01]  /*1540*/  DSETP.GTU.AND P1, PT, |R32|, +INF , PT ;  /* 0x7ff000002000742a */ /* 0x000fe20003f2c200 */
        /* <DEDUP_REMOVED lines=57> */
.L_x_10548:
[----:B------:R-:W-:Y:S05]  /*18e0*/  BSYNC B2 ;  /* 0x0000000000027941 */ /* 0x000fea0003800000 */
.L_x_10547:
        /* <DEDUP_REMOVED lines=19> */
.L_x_10550:
[----:B------:R-:W-:Y:S05]  /*1a20*/  BSYNC B2 ;  /* 0x0000000000027941 */ /* 0x000fea0003800000 */
.L_x_10549:
[----:B------:R-:W-:Y:S02]  /*1a30*/  DFMA R2, RZ, R28, 1 ;  /* 0x3ff00000ff02742b */ /* 0x000fe4000000001c */
[----:B------:R-:W-:-:S06]  /*1a40*/  DADD R6, RZ, -R28 ;  /* 0x00000000ff067229 */ /* 0x000fcc000000081c */
[-C--:B------:R-:W-:Y:S02]  /*1a50*/  DMUL R28, R2, R30.reuse ;  /* 0x0000001e021c7228 */ /* 0x080fe40000000000 */
[----:B------:R-:W-:Y:S01]  /*1a60*/  DMUL R30, R6, R30 ;  /* 0x0000001e061e7228 */ /* 0x000fe20000000000 */
[----:B------:R-:W-:Y:S10]  /*1a70*/  BRA `(.L_x_10544) ;  /* 0x00000004002c7947 */ /* 0x000ff40003800000 */
.L_x_10546:
        /* <DEDUP_REMOVED lines=18> */
.L_x_10552:
[----:B------:R-:W-:Y:S05]  /*1ba0*/  BSYNC B2 ;  /* 0x0000000000027941 */ /* 0x000fea0003800000 */
.L_x_10551:
        /* <DEDUP_REMOVED lines=8> */
.L_x_10545:
        /* <DEDUP_REMOVED lines=23> */
.L_x_10554:
[----:B------:R-:W-:Y:S05]  /*1da0*/  BSYNC B2 ;  /* 0x0000000000027941 */ /* 0x000fea0003800000 */
.L_x_10553:
        /* <DEDUP_REMOVED lines=19> */
.L_x_10556:
[----:B------:R-:W-:Y:S05]  /*1ee0*/  BSYNC B2 ;  /* 0x0000000000027941 */ /* 0x000fea0003800000 */
.L_x_10555:
[----:B------:R-:W-:Y:S02]  /*1ef0*/  DADD R2, RZ, R28 ;  /* 0x00000000ff027229 */ /* 0x000fe4000000001c */
[----:B------:R-:W-:-:S06]  /*1f00*/  DFMA R6, RZ, R28, -1 ;  /* 0xbff00000ff06742b */ /* 0x000fcc000000001c */
[-C--:B------:R-:W-:Y:S02]  /*1f10*/  DMUL R28, R2, R30.reuse ;  /* 0x0000001e021c7228 */ /* 0x080fe40000000000 */
[----:B------:R-:W-:-:S11]  /*1f20*/  DMUL R30, R6, R30 ;  /* 0x0000001e061e7228 */ /* 0x000fd60000000000 */
.L_x_10544:
[----:B------:R-:W-:Y:S05]  /*1f30*/  BSYNC B1 ;  /* 0x0000000000017941 */ /* 0x000fea0003800000 */
.L_x_10543:
        /* <DEDUP_REMOVED lines=58> */
.L_x_10562:
[----:B------:R-:W-:Y:S05]  /*22e0*/  BSYNC B2 ;  /* 0x0000000000027941 */ /* 0x000fea0003800000 */
.L_x_10561:
        /* <DEDUP_REMOVED lines=19> */
.L_x_10564:
[----:B------:R-:W-:Y:S05]  /*2420*/  BSYNC B2 ;  /* 0x0000000000027941 */ /* 0x000fea0003800000 */
.L_x_10563:
[----:B------:R-:W-:Y:S02]  /*2430*/  DFMA R2, RZ, R32, 1 ;  /* 0x3ff00000ff02742b */ /* 0x000fe40000000020 */
[----:B------:R-:W-:-:S06]  /*2440*/  DADD R6, RZ, -R32 ;  /* 0x00000000ff067229 */ /* 0x000fcc0000000820 */
[-C--:B------:R-:W-:Y:S02]  /*2450*/  DMUL R32, R2, R34.reuse ;  /* 0x0000002202207228 */ /* 0x080fe40000000000 */
[----:B------:R-:W-:Y:S01]  /*2460*/  DMUL R34, R6, R34 ;  /* 0x0000002206227228 */ /* 0x000fe20000000000 */
[----:B------:R-:W-:Y:S10]  /*2470*/  BRA `(.L_x_10558) ;  /* 0x00000004002c7947 */ /* 0x000ff40003800000 */
.L_x_10560:
        /* <DEDUP_REMOVED lines=18> */
.L_x_10566:
[----:B------:R-:W-:Y:S05]  /*25a0*/  BSYNC B2 ;  /* 0x0000000000027941 */ /* 0x000fea0003800000 */
.L_x_10565:
[----:B------:R-:W-:Y:S01]  /*25b0*/  DADD R2, -RZ, |R38| ;  /* 0x00000000ff027229 */ /* 0x000fe20000000526 */
[----:B------:R-:W-:Y:S02]  /*25c0*/  CS2R R6, SRZ ;  /* 0x0000000000067805 */ /* 0x000fe4000001ff00 */
[----:B------:R-:W-:-:S07]  /*25d0*/  MOV R0, 0x2600 ;  /* 0x0000260000007802 */ /* 0x000fce0000000f00 */
[----:B------:R-:W-:-:S07]  /*25e0*/  IMAD.MOV.U32 R4, RZ, RZ, R2 ;  /* 0x000000ffff047224 */ /* 0x000fce00078e0002 */
[----:B------:R-:W-:Y:S05]  /*25f0*/  CALL.REL.NOINC `($__internal_16_$__cuda_sm20_div_rn_f64_full) ;  /* 0x0000008800507944 */ /* 0x000fea0003c00000 */
[----:B------:R-:W-:Y:S02]  /*2600*/  IMAD.MOV.U32 R34, RZ, RZ, R2 ;  /* 0x000000ffff227224 */ /* 0x000fe400078e0002 */
[----:B------:R-:W-:Y:S01]  /*2610*/  IMAD.MOV.U32 R35, RZ, RZ, R3 ;  /* 0x000000ffff237224 */ /* 0x000fe200078e0003 */
[----:B------:R-:W-:Y:S06]  /*2620*/  BRA `(.L_x_10558) ;  /* 0x0000000000c07947 */ /* 0x000fec0003800000 */
.L_x_10559:
        /* <DEDUP_REMOVED lines=23> */
.L_x_10568:
[----:B------:R-:W-:Y:S05]  /*27a0*/  BSYNC B2 ;  /* 0x0000000000027941 */ /* 0x000fea0003800000 */
.L_x_10567:
        /* <DEDUP_REMOVED lines=14> */
[----:B------:R-:W-:Y:S01]  /*2890*/  IMAD.MOV.U32 R3, RZ, RZ, R37 ;  /* 0x000000ffff037224 */ /* 0x000fe200078e0025 */
[----:B------:R-:W-:-:S07]  /*28a0*/  IADD3 R2, R2, -0x100000, RZ ;  /* 0xfff0000002027810 */ /* 0x000fce0007ffe0ff */
[----:B------:R-:W-:Y:S05]  /*28b0*/  CALL.REL.NOINC `($__internal_15_$__cuda_sm20_dblrcp_rn_slowpath_v3) ;  /* 0x0000008000f47944 */ /* 0x000fea0003c00000 */
[----:B------:R-:W-:Y:S02]  /*28c0*/  IMAD.MOV.U32 R34, RZ, RZ, R3 ;  /* 0x000000ffff227224 */ /* 0x000fe400078e0003 */
[----:B------:R-:W-:-:S07]  /*28d0*/  IMAD.MOV.U32 R35, RZ, RZ, R2 ;  /* 0x000000ffff237224 */ /* 0x000fce00078e0002 */
.L_x_10570:
[----:B------:R-:W-:Y:S05]  /*28e0*/  BSYNC B2 ;  /* 0x0000000000027941 */ /* 0x000fea0003800000 */
.L_x_10569:
[----:B------:R-:W-:Y:S02]  /*28f0*/  DADD R2, RZ, R32 ;  /* 0x00000000ff027229 */ /* 0x000fe40000000020 */
[----:B------:R-:W-:-:S06]  /*2900*/  DFMA R6, RZ, R32, -1 ;  /* 0xbff00000ff06742b */ /* 0x000fcc0000000020 */
[-C--:B------:R-:W-:Y:S02]  /*2910*/  DMUL R32, R2, R34.reuse ;  /* 0x0000002202207228 */ /* 0x080fe40000000000 */
[----:B------:R-:W-:-:S11]  /*2920*/  DMUL R34, R6, R34 ;  /* 0x0000002206227228 */ /* 0x000fd60000000000 */
.L_x_10558:
[----:B------:R-:W-:Y:S05]  /*2930*/  BSYNC B1 ;  /* 0x0000000000017941 */ /* 0x000fea0003800000 */
.L_x_10557:
[----:B------:R-:W-:Y:S01]  /*2940*/  DSETP.GTU.AND P1, PT, |R40|, +INF , PT ;  /* 0x7ff000002800742a */ /* 0x000fe20003f2c200 */
        /* <DEDUP_REMOVED lines=57> */
.L_x_10576:
[----:B------:R-:W-:Y:S05]  /*2ce0*/  BSYNC B2 ;  /* 0x0000000000027941 */ /* 0x000fea0003800000 */
.L_x_10575:
        /* <DEDUP_REMOVED lines=19> */
.L_x_10578:
[----:B------:R-:W-:Y:S05]  /*2e20*/  BSYNC B2 ;  /* 0x0000000000027941 */ /* 0x000fea0003800000 */
.L_x_10577:
[----:B------:R-:W-:Y:S02]  /*2e30*/  DFMA R2, RZ, R36, 1 ;  /* 0x3ff00000ff02742b */ /* 0x000fe40000000024 */
[----:B------:R-:W-:-:S06]  /*2e40*/  DADD R6, RZ, -R36 ;  /* 0x00000000ff067229 */ /* 0x000fcc0000000824 */
[-C--:B------:R-:W-:Y:S02]  /*2e50*/  DMUL R36, R2, R38.reuse ;  /* 0x0000002602247228 */ /* 0x080fe40000000000 */
[----:B------:R-:W-:Y:S01]  /*2e60*/  DMUL R38, R6, R38 ;  /* 0x0000002606267228 */ /* 0x000fe20000000000 */
[----:B------:R-:W-:Y:S10]  /*2e70*/  BRA `(.L_x_10572) ;  /* 0x00000004002c7947 */ /* 0x000ff40003800000 */
.L_x_10574:
        /* <DEDUP_REMOVED lines=18> */
.L_x_10580:
[----:B------:R-:W-:Y:S05]  /*2fa0*/  BSYNC B2 ;  /* 0x0000000000027941 */ /* 0x000fea0003800000 */
.L_x_10579:
        /* <DEDUP_REMOVED lines=8> */
.L_x_10573:
        /* <DEDUP_REMOVED lines=23> */
.L_x_10582:
[----:B------:R-:W-:Y:S05]  /*31a0*/  BSYNC B2 ;  /* 0x0000000000027941 */ /* 0x000fea0003800000 */
.L_x_10581:
        /* <DEDUP_REMOVED lines=16> */
[----:B------:R-:W-:Y:S05]  /*32b0*/  CALL.REL.NOINC `($__internal_15_$__cuda_sm20_dblrcp_rn_slowpath_v3) ;  /* 0x0000007800747944 */ /* 0x000fea0003c00000 */
[----:B------:R-:W-:Y:S02]  /*32c0*/  IMAD.MOV.U32 R38, RZ, RZ, R3 ;  /* 0x000000ffff267224 */ /* 0x000fe400078e0003 */
[----:B------:R-:W-:-:S07]  /*32d0*/  IMAD.MOV.U32 R39, RZ, RZ, R2 ;  /* 0x000000ffff277224 */ /* 0x000fce00078e0002 */
.L_x_10584:
[----:B------:R-:W-:Y:S05]  /*32e0*/  BSYNC B2 ;  /* 0x0000000000027941 */ /* 0x000fea0003800000 */
.L_x_10583:
[----:B------:R-:W-:Y:S02]  /*32f0*/  DADD R2, RZ, R36 ;  /* 0x00000000ff027229 */ /* 0x000fe40000000024 */
[----:B------:R-:W-:-:S06]  /*3300*/  DFMA R6, RZ, R36, -1 ;  /* 0xbff00000ff06742b */ /* 0x000fcc0000000024 */
[-C--:B------:R-:W-:Y:S02]  /*3310*/  DMUL R36, R2, R38.reuse ;  /* 0x0000002602247228 */ /* 0x080fe40000000000 */
[----:B------:R-:W-:-:S11]  /*3320*/  DMUL R38, R6, R38 ;  /* 0x0000002606267228 */ /* 0x000fd60000000000 */
.L_x_10572:
[----:B------:R-:W-:Y:S05]  /*3330*/  BSYNC B1 ;  /* 0x0000000000017941 */ /* 0x000fea0003800000 */
.L_x_10571:
[----:B------:R-:W-:Y:S01]  /*3340*/  DSETP.GTU.AND P1, PT, |R8|, +INF , PT ;  /* 0x7ff000000800742a */ /* 0x000fe20003f2c200 */
[----:B------:R-:W-:Y:S01]  /*3350*/  IMAD.MOV.U32 R0, RZ, RZ, 0x1 ;  /* 0x00000001ff007424 */ /* 0x000fe200078e00ff */
[----:B------:R-:W-:Y:S01]  /*3360*/  BSSY B1, `(.L_x_10585) ;  /* 0x00000a0000017945 */ /* 0x000fe20003800000 */
[----:B------:R-:W-:Y:S01]  /*3370*/  IMAD.MOV.U32 R44, RZ, RZ, 0x0 ;  /* 0x00000000ff2c7424 */ /* 0x000fe200078e00ff */
[----:B------:R-:W-:Y:S01]  /*3380*/  MOV R40, 0x0 ;  /* 0x0000000000287802 */ /* 0x000fe20000000f00 */
[----:B------:R-:W-:Y:S02]  /*3390*/  IMAD.MOV.U32 R45, RZ, RZ, 0x7ff80000 ;  /* 0x7ff80000ff2d7424 */ /* 0x000fe400078e00ff */
[----:B------:R-:W-:Y:S02]  /*33a0*/  IMAD.MOV.U32 R41, RZ, RZ, 0x7ff80000 ;  /* 0x7ff80000ff297424 */ /* 0x000fe400078e00ff */
[----:B------:R-:W-:Y:S02]  /*33b0*/  IMAD.MOV.U32 R42, RZ, RZ, 0x0 ;  /* 0x00000000ff2a7424 */ /* 0x000fe400078e00ff */
[----:B------:R-:W-:-:S03]  /*33c0*/  IMAD.MOV.U32 R43, RZ, RZ, 0x7ff80000 ;  /* 0x7ff80000ff2b7424 */ /* 0x000fc600078e00ff */
        /* <DEDUP_REMOVED lines=8> */
[----:B------:R-:W-:Y:S01]  /*3450*/  MOV R43, 0x7ff80000 ;  /* 0x7ff80000002b7802 */ /* 0x000fe20000000f00 */
[----:B------:R-:W-:Y:S02]  /*3460*/  IMAD.MOV.U32 R41, RZ, RZ, 0x7ff80000 ;  /* 0x7ff80000ff297424 */ /* 0x000fe400078e00ff */
[----:B------:R-:W-:-:S08]  /*3470*/  IMAD.MOV.U32 R42, RZ, RZ, 0x0 ;  /* 0x00000000ff2a7424 */ /* 0x000fd000078e00ff */
[----:B------:R-:W-:-:S06]  /*3480*/  @!P1 DSETP.NEU.AND P0, PT, |R10|, +INF , PT ;  /* 0x7ff000000a00942a */ /* 0x000fcc0003f0d200 */
[----:B------:R-:W-:-:S04]  /*3490*/  @!P1 SEL R0, RZ, 0x1, P0 ;  /* 0x00000001ff009807 */ /* 0x000fc80000000000 */
[----:B------:R-:W-:-:S04]  /*34a0*/  PRMT R0, R0, 0x9910, RZ ;  /* 0x0000991000007816 */ /* 0x000fc800000000ff */
[----:B------:R-:W-:-:S13]  /*34b0*/  ISETP.NE.AND P0, PT, R0, RZ, PT ;  /* 0x000000ff0000720c */ /* 0x000fda0003f05270 */
[----:B------:R-:W-:Y:S05]  /*34c0*/  @P0 BRA `(.L_x_10586) ;  /* 0x0000000800240947 */ /* 0x000fea0003800000 */
[----:B------:R-:W-:Y:S02]  /*34d0*/  PLOP3.LUT P0, PT, PT, PT, PT, 0x8, 0x0 ;  /* 0x000000000000781c */ /* 0x000fe40003f0e170 */
[----:B------:R-:W-:Y:S02]  /*34e0*/  CS2R R40, SRZ ;  /* 0x0000000000287805 */ /* 0x000fe4000001ff00 */
[----:B------:R-:W-:-:S03]  /*34f0*/  CS2R R42, SRZ ;  /* 0x00000000002a7805 */ /* 0x000fc6000001ff00 */
[----:B------:R-:W-:-:S14]  /*3500*/  @P1 DSETP.NEU.AND P0, PT, |R10|, +INF , PT ;  /* 0x7ff000000a00142a */ /* 0x000fdc0003f0d200 */
        /* <DEDUP_REMOVED lines=28> */
[----:B------:R-:W-:Y:S01]  /*36d0*/  IMAD.MOV.U32 R40, RZ, RZ, R2 ;  /* 0x000000ffff287224 */ /* 0x000fe200078e0002 */
[----:B------:R-:W-:-:S07]  /*36e0*/  MOV R41, R3 ;  /* 0x0000000300297202 */ /* 0x000fce0000000f00 */
.L_x_10590:
[----:B------:R-:W-:Y:S05]  /*36f0*/  BSYNC B2 ;  /* 0x0000000000027941 */ /* 0x000fea0003800000 */
.L_x_10589:
        /* <DEDUP_REMOVED lines=17> */
[----:B------:R-:W-:-:S04]  /*3810*/  LOP3.LUT R3, R3, R2, RZ, 0x3c, !PT ;  /* 0x0000000203037212 */ /* 0x000fc800078e3cff */
[----:B------:R-:W-:-:S04]  /*3820*/  LOP3.LUT R2, R3, R2, RZ, 0x3c, !PT ;  /* 0x0000000203027212 */ /* 0x000fc800078e3cff */
[----:B------:R-:W-:-:S07]  /*3830*/  LOP3.LUT R3, R3, R2, RZ, 0x3c, !PT ;  /* 0x0000000203037212 */ /* 0x000fce00078e3cff */
.L_x_10592:
[----:B------:R-:W-:Y:S05]  /*3840*/  BSYNC B2 ;  /* 0x0000000000027941 */ /* 0x000fea0003800000 */
.L_x_10591:
[----:B------:R-:W-:Y:S02]  /*3850*/  DFMA R6, RZ, R40, 1 ;  /* 0x3ff00000ff06742b */ /* 0x000fe40000000028 */
[----:B------:R-:W-:-:S06]  /*3860*/  DADD R42, RZ, -R40 ;  /* 0x00000000ff2a7229 */ /* 0x000fcc0000000828 */
[-C--:B------:R-:W-:Y:S02]  /*3870*/  DMUL R40, R6, R2.reuse ;  /* 0x0000000206287228 */ /* 0x080fe40000000000 */
[----:B------:R-:W-:Y:S01]  /*3880*/  DMUL R42, R42, R2 ;  /* 0x000000022a2a7228 */ /* 0x000fe20000000000 */
[----:B------:R-:W-:Y:S10]  /*3890*/  BRA `(.L_x_10586) ;  /* 0x0000000400307947 */ /* 0x000ff40003800000 */
.L_x_10588:
        /* <DEDUP_REMOVED lines=18> */
.L_x_10594:
[----:B------:R-:W-:Y:S05]  /*39c0*/  BSYNC B2 ;  /* 0x0000000000027941 */ /* 0x000fea0003800000 */
.L_x_10593:
        /* <DEDUP_REMOVED lines=8> */
.L_x_10587:
        /* <DEDUP_REMOVED lines=21> */
[----:B------:R-:W-:Y:S02]  /*3ba0*/  IMAD.MOV.U32 R40, RZ, RZ, R2 ;  /* 0x000000ffff287224 */ /* 0x000fe400078e0002 */
[----:B------:R-:W-:-:S07]  /*3bb0*/  IMAD.MOV.U32 R41, RZ, RZ, R3 ;  /* 0x000000ffff297224 */ /* 0x000fce00078e0003 */
.L_x_10596:
[----:B------:R-:W-:Y:S05]  /*3bc0*/  BSYNC B2 ;  /* 0x0000000000027941 */ /* 0x000fea0003800000 */
.L_x_10595:
        /* <DEDUP_REMOVED lines=20> */
.L_x_10598:
[----:B------:R-:W-:Y:S05]  /*3d10*/  BSYNC B2 ;  /* 0x0000000000027941 */ /* 0x000fea0003800000 */
.L_x_10597:
[----:B------:R-:W-:Y:S02]  /*3d20*/  DADD R6, RZ, R40 ;  /* 0x00000000ff067229 */ /* 0x000fe40000000028 */
[----:B------:R-:W-:-:S06]  /*3d30*/  DFMA R42, RZ, R40, -1 ;  /* 0xbff00000ff2a742b */ /* 0x000fcc0000000028 */
[-C--:B------:R-:W-:Y:S02]  /*3d40*/  DMUL R40, R6, R2.reuse ;  /* 0x0000000206287228 */ /* 0x080fe40000000000 */
[----:B------:R-:W-:-:S11]  /*3d50*/  DMUL R42, R42, R2 ;  /* 0x000000022a2a7228 */ /* 0x000fd60000000000 */
.L_x_10586:
[----:B------:R-:W-:Y:S05]  /*3d60*/  BSYNC B1 ;  /* 0x0000000000017941 */ /* 0x000fea0003800000 */
.L_x_10585:
[----:B------:R-:W-:Y:S01]  /*3d70*/  DSETP.GTU.AND P0, PT, |R12|, +INF , PT ;  /* 0x7ff000000c00742a */ /* 0x000fe20003f0c200 */
[----:B------:R-:W-:Y:S01]  /*3d80*/  BSSY B1, `(.L_x_10599) ;  /* 0x0000097000017945 */ /* 0x000fe20003800000 */
[----:B------:R-:W-:Y:S02]  /*3d90*/  IMAD.MOV.U32 R46, RZ, RZ, 0x0 ;  /* 0x00000000ff2e7424 */ /* 0x000fe400078e00ff */
[----:B------:R-:W-:-:S10]  /*3da0*/  IMAD.MOV.U32 R47, RZ, RZ, 0x7ff80000 ;  /* 0x7ff80000ff2f7424 */ /* 0x000fd400078e00ff */
[----:B------:R-:W-:Y:S05]  /*3db0*/  @P0 BRA `(.L_x_10600) ;  /* 0x00000008004c0947 */ /* 0x000fea0003800000 */
[----:B------:R-:W-:Y:S01]  /*3dc0*/  DSETP.GTU.AND P0, PT, |R14|, +INF , PT ;  /* 0x7ff000000e00742a */ /* 0x000fe20003f0c200 */
[----:B------:R-:W-:Y:S01]  /*3dd0*/  IMAD.MOV.U32 R46, RZ, RZ, 0x0 ;  /* 0x00000000ff2e7424 */ /* 0x000fe200078e00ff */
[----:B------:R-:W-:-:S12]  /*3de0*/  MOV R47, 0x7ff80000 ;  /* 0x7ff80000002f7802 */ /* 0x000fd80000000f00 */
[----:B------:R-:W-:Y:S05]  /*3df0*/  @P0 BRA `(.L_x_10600) ;  /* 0x00000008003c0947 */ /* 0x000fea0003800000 */
[----:B------:R-:W-:-:S14]  /*3e00*/  DSETP.NEU.AND P0, PT, |R12|, +INF , PT ;  /* 0x7ff000000c00742a */ /* 0x000fdc0003f0d200 */
[----:B------:R-:W-:Y:S01]  /*3e10*/  @!P0 DSETP.NEU.AND P1, PT, |R14|, +INF , PT ;  /* 0x7ff000000e00842a */ /* 0x000fe20003f2d200 */
[----:B------:R-:W-:-:S04]  /*3e20*/  @!P0 IMAD.MOV.U32 R44, RZ, RZ, RZ ;  /* 0x000000ffff2c8224 */ /* 0x000fc800078e00ff */
[----:B------:R-:W-:Y:S01]  /*3e30*/  @!P0 IMAD.MOV.U32 R46, RZ, RZ, R44 ;  /* 0x000000ffff2e8224 */ /* 0x000fe200078e002c */
[----:B------:R-:W-:-:S05]  /*3e40*/  @!P0 FSEL R45, RZ, +QNAN , P1 ;  /* 0x7ff80000ff2d8808 */ /* 0x000fca0000800000 */
[----:B------:R-:W-:Y:S01]  /*3e50*/  @!P0 IMAD.MOV.U32 R47, RZ, RZ, R45 ;  /* 0x000000ffff2f8224 */ /* 0x000fe200078e002d */
[----:B------:R-:W-:Y:S06]  /*3e60*/  @!P0 BRA `(.L_x_10600) ;  /* 0x0000000800208947 */ /* 0x000fec0003800000 */
        /* <DEDUP_REMOVED lines=33> */
.L_x_10604:
[----:B------:R-:W-:Y:S05]  /*4080*/  BSYNC B2 ;  /* 0x0000000000027941 */ /* 0x000fea0003800000 */
.L_x_10603:
        /* <DEDUP_REMOVED lines=17> */
[----:B------:R-:W-:-:S04]  /*41a0*/  LOP3.LUT R3, R3, R2, RZ, 0x3c, !PT ;  /* 0x0000000203037212 */ /* 0x000fc800078e3cff */
[----:B------:R-:W-:-:S04]  /*41b0*/  LOP3.LUT R2, R3, R2, RZ, 0x3c, !PT ;  /* 0x0000000203027212 */ /* 0x000fc800078e3cff */
[----:B------:R-:W-:-:S07]  /*41c0*/  LOP3.LUT R3, R3, R2, RZ, 0x3c, !PT ;  /* 0x0000000203037212 */ /* 0x000fce00078e3cff */
.L_x_10606:
[----:B------:R-:W-:Y:S05]  /*41d0*/  BSYNC B2 ;  /* 0x0000000000027941 */ /* 0x000fea0003800000 */
.L_x_10605:
[----:B------:R-:W-:Y:S02]  /*41e0*/  DFMA R44, RZ, R8, 1 ;  /* 0x3ff00000ff2c742b */ /* 0x000fe40000000008 */
[----:B------:R-:W-:-:S06]  /*41f0*/  DADD R8, RZ, -R8 ;  /* 0x00000000ff087229 */ /* 0x000fcc0000000808 */
[-C--:B------:R-:W-:Y:S02]  /*4200*/  DMUL R44, R44, R2.reuse ;  /* 0x000000022c2c7228 */ /* 0x080fe40000000000 */
[----:B------:R-:W-:Y:S01]  /*4210*/  DMUL R46, R8, R2 ;  /* 0x00000002082e7228 */ /* 0x000fe20000000000 */
[----:B------:R-:W-:Y:S10]  /*4220*/  BRA `(.L_x_10600) ;  /* 0x0000000400307947 */ /* 0x000ff40003800000 */
.L_x_10602:
        /* <DEDUP_REMOVED lines=18> */
.L_x_10608:
[----:B------:R-:W-:Y:S05]  /*4350*/  BSYNC B2 ;  /* 0x0000000000027941 */ /* 0x000fea0003800000 */
.L_x_10607:
        /* <DEDUP_REMOVED lines=8> */
.L_x_10601:
        /* <DEDUP_REMOVED lines=23> */
.L_x_10610:
[----:B------:R-:W-:Y:S05]  /*4550*/  BSYNC B2 ;  /* 0x0000000000027941 */ /* 0x000fea0003800000 */
.L_x_10609:
        /* <DEDUP_REMOVED lines=20> */
.L_x_10612:
[----:B------:R-:W-:Y:S05]  /*46a0*/  BSYNC B2 ;  /* 0x0000000000027941 */ /* 0x000fea0003800000 */
.L_x_10611:
[----:B------:R-:W-:Y:S02]  /*46b0*/  DADD R44, RZ, R8 ;  /* 0x00000000ff2c7229 */ /* 0x000fe40000000008 */
[----:B------:R-:W-:-:S06]  /*46c0*/  DFMA R8, RZ, R8, -1 ;  /* 0xbff00000ff08742b */ /* 0x000fcc0000000008 */
[-C--:B------:R-:W-:Y:S02]  /*46d0*/  DMUL R44, R44, R2.reuse ;  /* 0x000000022c2c7228 */ /* 0x080fe40000000000 */
[----:B------:R-:W-:-:S11]  /*46e0*/  DMUL R46, R8, R2 ;  /* 0x00000002082e7228 */ /* 0x000fd60000000000 */
.L_x_10600:
[----:B------:R-:W-:Y:S05]  /*46f0*/  BSYNC B1 ;  /* 0x0000000000017941 */ /* 0x000fea0003800000 */
.L_x_10599:
[----:B------:R-:W-:Y:S01]  /*4700*/  DSETP.GTU.AND P0, PT, |R18|, +INF , PT ;  /* 0x7ff000001200742a */ /* 0x000fe20003f0c200 */
[----:B------:R-:W-:Y:S01]  /*4710*/  BSSY B1, `(.L_x_10613) ;  /* 0x0000094000017945 */ /* 0x000fe20003800000 */
[----:B------:R-:W-:Y:S01]  /*4720*/  MOV R8, 0x0 ;  /* 0x0000000000087802 */ /* 0x000fe20000000f00 */
[----:B------:R-:W-:Y:S02]  /*4730*/  IMAD.MOV.U32 R9, RZ, RZ, 0x7ff80000 ;  /* 0x7ff80000ff097424 */ /* 0x000fe400078e00ff */
[----:B------:R-:W-:Y:S01]  /*4740*/  IMAD.MOV.U32 R10, RZ, RZ, 0x0 ;  /* 0x00000000ff0a7424 */ /* 0x000fe200078e00ff */
[----:B------:R-:W-:Y:S01]  /*4750*/  DSETP.GTU.OR P0, PT, |R16|, +INF , P0 ;  /* 0x7ff000001000742a */ /* 0x000fe2000070c600 */
[----:B------:R-:W-:-:S13]  /*4760*/  IMAD.MOV.U32 R11, RZ, RZ, 0x7ff80000 ;  /* 0x7ff80000ff0b7424 */ /* 0x000fda00078e00ff */
[----:B------:R-:W-:Y:S05]  /*4770*/  @P0 BRA `(.L_x_10614) ;  /* 0x0000000800340947 */ /* 0x000fea0003800000 */
[----:B------:R-:W-:Y:S01]  /*4780*/  DSETP.NEU.AND P0, PT, |R18|, +INF , PT ;  /* 0x7ff000001200742a */ /* 0x000fe20003f0d200 */
[----:B------:R-:W-:Y:S01]  /*4790*/  IMAD.MOV.U32 R8, RZ, RZ, RZ ;  /* 0x000000ffff087224 */ /* 0x000fe200078e00ff */
[----:B------:R-:W-:-:S03]  /*47a0*/  DSETP.NEU.AND P2, PT, |R16|, +INF , PT ;  /* 0x7ff000001000742a */ /* 0x000fc60003f4d200 */
[----:B------:R-:W-:Y:S01]  /*47b0*/  IMAD.MOV.U32 R10, RZ, RZ, R8 ;  /* 0x000000ffff0a7224 */ /* 0x000fe200078e0008 */
[----:B------:R-:W-:-:S06]  /*47c0*/  DSETP.NEU.OR P1, PT, |R16|, +INF , P0 ;  /* 0x7ff000001000742a */ /* 0x000fcc000072d600 */
        /* <DEDUP_REMOVED lines=35> */
.L_x_10618:
[----:B------:R-:W-:Y:S05]  /*4a00*/  BSYNC B2 ;  /* 0x0000000000027941 */ /* 0x000fea0003800000 */
.L_x_10617:
        /* <DEDUP_REMOVED lines=19> */
.L_x_10620:
[----:B------:R-:W-:Y:S05]  /*4b40*/  BSYNC B2 ;  /* 0x0000000000027941 */ /* 0x000fea0003800000 */
.L_x_10619:
[----:B------:R-:W-:Y:S02]  /*4b50*/  DFMA R2, RZ, R8, 1 ;  /* 0x3ff00000ff02742b */ /* 0x000fe40000000008 */
[----:B------:R-:W-:-:S06]  /*4b60*/  DADD R6, RZ, -R8 ;  /* 0x00000000ff067229 */ /* 0x000fcc0000000808 */
[-C--:B------:R-:W-:Y:S02]  /*4b70*/  DMUL R8, R2, R10.reuse ;  /* 0x0000000a02087228 */ /* 0x080fe40000000000 */
[----:B------:R-:W-:Y:S01]  /*4b80*/  DMUL R10, R6, R10 ;  /* 0x0000000a060a7228 */ /* 0x000fe20000000000 */
[----:B------:R-:W-:Y:S10]  /*4b90*/  BRA `(.L_x_10614) ;  /* 0x00000004002c7947 */ /* 0x000ff40003800000 */
.L_x_10616:
        /* <DEDUP_REMOVED lines=18> */
.L_x_10622:
[----:B------:R-:W-:Y:S05]  /*4cc0*/  BSYNC B2 ;  /* 0x0000000000027941 */ /* 0x000fea0003800000 */
.L_x_10621:
[----:B------:R-:W-:Y:S01]  /*4cd0*/  DADD R2, -RZ, |R18| ;  /* 0x00000000ff027229 */ /* 0x000fe20000000512 */
[----:B------:R-:W-:Y:S02]  /*4ce0*/  CS2R R6, SRZ ;  /* 0x0000000000067805 */ /* 0x000fe4000001ff00 */
[----:B------:R-:W-:-:S07]  /*4cf0*/  MOV R0, 0x4d20 ;  /* 0x00004d2000007802 */ /* 0x000fce0000000f00 */
[----:B------:R-:W-:-:S07]  /*4d00*/  IMAD.MOV.U32 R4, RZ, RZ, R2 ;  /* 0x000000ffff047224 */ /* 0x000fce00078e0002 */
[----:B------:R-:W-:Y:S05]  /*4d10*/  CALL.REL.NOINC `($__internal_16_$__cuda_sm20_div_rn_f64_full) ;  /* 0x0000006000887944 */ /* 0x000fea0003c00000 */
[----:B------:R-:W-:Y:S01]  /*4d20*/  IMAD.MOV.U32 R10, RZ, RZ, R2 ;  /* 0x000000ffff0a7224 */ /* 0x000fe200078e0002 */
[----:B------:R-:W-:Y:S01]  /*4d30*/  MOV R11, R3 ;  /* 0x00000003000b7202 */ /* 0x000fe20000000f00 */
[----:B------:R-:W-:Y:S06]  /*4d40*/  BRA `(.L_x_10614) ;  /* 0x0000000000c07947 */ /* 0x000fec0003800000 */
.L_x_10615:
        /* <DEDUP_REMOVED lines=23> */
.L_x_10624:
[----:B------:R-:W-:Y:S05]  /*4ec0*/  BSYNC B2 ;  /* 0x0000000000027941 */ /* 0x000fea0003800000 */
.L_x_10623:
        /* <DEDUP_REMOVED lines=19> */
.L_x_10626:
[----:B------:R-:W-:Y:S05]  /*5000*/  BSYNC B2 ;  /* 0x0000000000027941 */ /* 0x000fea0003800000 */
.L_x_10625:
[----:B------:R-:W-:Y:S02]  /*5010*/  DADD R2, RZ, R8 ;  /* 0x00000000ff027229 */ /* 0x000fe40000000008 */
[----:B------:R-:W-:-:S06]  /*5020*/  DFMA R6, RZ, R8, -1 ;  /* 0xbff00000ff06742b */ /* 0x000fcc0000000008 */
[-C--:B------:R-:W-:Y:S02]  /*5030*/  DMUL R8, R2, R10.reuse ;  /* 0x0000000a02087228 */ /* 0x080fe40000000000 */
[----:B------:R-:W-:-:S11]  /*5040*/  DMUL R10, R6, R10 ;  /* 0x0000000a060a7228 */ /* 0x000fd60000000000 */
.L_x_10614:
[----:B------:R-:W-:Y:S05]  /*5050*/  BSYNC B1 ;  /* 0x0000000000017941 */ /* 0x000fea0003800000 */
.L_x_10613:
[----:B------:R-:W0:Y:S02]  /*5060*/  LDC.64 R2, c[0x0][0x218] ;  /* 0x00008600ff027b82 */ /* 0x000e240000000a00 */
[----:B0-----:R-:W-:-:S04]  /*5070*/  IMAD.WIDE.U32 R2, R5, 0x10, R2 ;  /* 0x0000001005027825 */ /* 0x001fc800078e0002 */
[----:B------:R-:W-:-:S05]  /*5080*/  IMAD.WIDE R2, R48, 0x20, R2 ;  /* 0x0000002030027825 */ /* 0x000fca00078e0202 */
[----:B------:R-:W-:Y:S04]  /*5090*/  STG.E.128 desc[UR4][R2.64], R20 ;  /* 0x0000001402007986 */ /* 0x000fe8000c101d04 */
[----:B------:R-:W-:Y:S04]  /*50a0*/  STG.E.128 desc[UR4][R2.64+0x10], R24 ;  /* 0x0000101802007986 */ /* 0x000fe8000c101d04 */
[----:B------:R-:W-:Y:S04]  /*50b0*/  STG.E.128 desc[UR4][R2.64+0x1000], R28 ;  /* 0x0010001c02007986 */ /* 0x000fe8000c101d04 */
[----:B------:R-:W-:Y:S04]  /*50c0*/  STG.E.128 desc[UR4][R2.64+0x1010], R32 ;  /* 0x0010102002007986 */ /* 0x000fe8000c101d04 */
[----:B------:R-:W-:Y:S04]  /*50d0*/  STG.E.128 desc[UR4][R2.64+0x2000], R36 ;  /* 0x0020002402007986 */ /* 0x000fe8000c101d04 */
[----:B------:R-:W-:Y:S04]  /*50e0*/  STG.E.128 desc[UR4][R2.64+0x2010], R40 ;  /* 0x0020102802007986 */ /* 0x000fe8000c101d04 */
[----:B------:R-:W-:Y:S04]  /*50f0*/  STG.E.128 desc[UR4][R2.64+0x3000], R44 ;  /* 0x0030002c02007986 */ /* 0x000fe8000c101d04 */
[----:B------:R-:W-:Y:S01]  /*5100*/  STG.E.128 desc[UR4][R2.64+0x3010], R8 ;  /* 0x0030100802007986 */ /* 0x000fe2000c101d04 */
[----:B------:R-:W-:Y:S05]  /*5110*/  EXIT ;  /* 0x000000000000794d */ /* 0x000fea0003800000 */
.L_x_10514:
[----:B------:R-:W0:Y:S01]  /*5120*/  S2R R0, SR_TID.X ;  /* 0x0000000000007919 */ /* 0x000e220000002100 */
[----:B------:R-:W-:Y:S02]  /*5130*/  CS2R R18, SRZ ;  /* 0x0000000000127805 */ /* 0x000fe4000001ff00 */
[----:B------:R-:W-:Y:S02]  /*5140*/  CS2R R16, SRZ ;  /* 0x0000000000107805 */ /* 0x000fe4000001ff00 */
[----:B0-----:R-:W-:-:S13]  /*5150*/  ISETP.GE.AND P0, PT, R0, R48, PT ;  /* 0x000000300000720c */ /* 0x001fda0003f06270 */
[----:B------:R-:W-:Y:S01]  /*5160*/  @!P0 IADD3 R31, R5, R0, RZ ;  /* 0x00000000051f8210 */ /* 0x000fe20007ffe0ff */
[----:B------:R-:W-:Y:S01]  /*5170*/  @!P0 VIADD R0, R0, 0x80 ;  /* 0x0000008000008836 */ /* 0x000fe20000000000 */
[----:B------:R-:W0:Y:S04]  /*5180*/  @!P0 LDC.64 R24, c[0x0][0x220] ;  /* 0x00008800ff188b82 */ /* 0x000e280000000a00 */
[----:B------:R-:W-:-:S13]  /*5190*/  ISETP.GE.AND P6, PT, R0, R48, PT ;  /* 0x000000300000720c */ /* 0x000fda0003fc6270 */
[----:B------:R-:W-:Y:S01]  /*51a0*/  @!P6 IMAD.IADD R7, R5, 0x1, R0 ;  /* 0x000000010507e824 */ /* 0x000fe200078e0200 */
[----:B------:R-:W1:Y:S01]  /*51b0*/  @!P6 LDC.64 R2, c[0x0][0x220] ;  /* 0x00008800ff02eb82 */ /* 0x000e620000000a00 */
[----:B------:R-:W-:-:S05]  /*51c0*/  @!P6 VIADD R0, R0, 0x80 ;  /* 0x000000800000e836 */ /* 0x000fca0000000000 */
[----:B------:R-:W-:-:S13]  /*51d0*/  ISETP.GE.AND P5, PT, R0, R48, PT ;  /* 0x000000300000720c */ /* 0x000fda0003fa6270 */
[----:B------:R-:W-:Y:S02]  /*51e0*/  @!P5 IMAD.IADD R21, R5, 0x1, R0 ;  /* 0x000000010515d824 */ /* 0x000fe400078e0200 */
[----:B------:R-:W-:Y:S02]  /*51f0*/  @!P5 VIADD R0, R0, 0x80 ;  /* 0x000000800000d836 */ /* 0x000fe40000000000 */
[----:B-1----:R-:W-:-:S03]  /*5200*/  @!P6 IMAD.WIDE.U32 R2, R7, 0x10, R2 ;  /* 0x000000100702e825 */ /* 0x002fc600078e0002 */
[C---:B------:R-:W-:Y:S01]  /*5210*/  ISETP.GE.AND P4, PT, R0.reuse, R48, PT ;  /* 0x000000300000720c */ /* 0x040fe20003f86270 */
[----:B------:R-:W1:Y:S01]  /*5220*/  @!P5 LDC.64 R6, c[0x0][0x220] ;  /* 0x00008800ff06db82 */ /* 0x000e620000000a00 */
[----:B------:R2:W5:Y:S11]  /*5230*/  @!P6 LDG.E.128 R16, desc[UR4][R2.64] ;  /* 0x000000040210e981 */ /* 0x000576000c1e1d00 */
[----:B------:R-:W-:Y:S01]  /*5240*/  @!P4 IMAD.IADD R29, R5, 0x1, R0 ;  /* 0x00000001051dc824 */ /* 0x000fe200078e0200 */
[----:B------:R-:W-:-:S02]  /*5250*/  @!P4 IADD3 R0, R0, 0x80, RZ ;  /* 0x000000800000c810 */ /* 0x000fc40007ffe0ff */
[----:B------:R-:W-:Y:S02]  /*5260*/  CS2R R42, SRZ ;  /* 0x00000000002a7805 */ /* 0x000fe4000001ff00 */
[----:B------:R-:W-:Y:S02]  /*5270*/  CS2R R40, SRZ ;  /* 0x0000000000287805 */ /* 0x000fe4000001ff00 */
[----:B------:R-:W-:Y:S02]  /*5280*/  CS2R R46, SRZ ;  /* 0x00000000002e7805 */ /* 0x000fe4000001ff00 */
[----:B------:R-:W-:Y:S02]  /*5290*/  ISETP.GE.AND P3, PT, R0, R48, PT ;  /* 0x000000300000720c */ /* 0x000fe40003f66270 */
[----:B------:R-:W-:Y:S02]  /*52a0*/  CS2R R44, SRZ ;  /* 0x00000000002c7805 */ /* 0x000fe4000001ff00 */
[----:B------:R-:W-:-:S02]  /*52b0*/  CS2R R38, SRZ ;  /* 0x0000000000267805 */ /* 0x000fc4000001ff00 */
[----:B------:R-:W-:Y:S02]  /*52c0*/  CS2R R36, SRZ ;  /* 0x0000000000247805 */ /* 0x000fe4000001ff00 */
[----:B------:R-:W-:Y:S01]  /*52d0*/  CS2R R34, SRZ ;  /* 0x0000000000227805 */ /* 0x000fe2000001ff00 */
[----:B0-----:R-:W-:Y:S01]  /*52e0*/  @!P0 IMAD.WIDE.U32 R24, R31, 0x10, R24 ;  /* 0x000000101f188825 */ /* 0x001fe200078e0018 */
[----:B------:R-:W0:Y:S03]  /*52f0*/  @!P4 LDC.64 R8, c[0x0][0x220] ;  /* 0x00008800ff08cb82 */ /* 0x000e260000000a00 */
[----:B------:R-:W-:-:S05]  /*5300*/  @!P3 IMAD.IADD R15, R5, 0x1, R0 ;  /* 0x00000001050fb824 */ /* 0x000fca00078e0200 */
[----:B------:R-:W2:Y:S01]  /*5310*/  @!P3 LDC.64 R10, c[0x0][0x220] ;  /* 0x00008800ff0abb82 */ /* 0x000ea20000000a00 */
[----:B------:R-:W-:-:S05]  /*5320*/  @!P3 VIADD R0, R0, 0x80 ;  /* 0x000000800000b836 */ /* 0x000fca0000000000 */
[----:B------:R-:W-:-:S13]  /*5330*/  ISETP.GE.AND P2, PT, R0, R48, PT ;  /* 0x000000300000720c */ /* 0x000fda0003f46270 */
[----:B------:R-:W-:Y:S01]  /*5340*/  @!P2 IMAD.IADD R33, R5, 0x1, R0 ;  /* 0x000000010521a824 */ /* 0x000fe200078e0200 */
[----:B------:R-:W3:Y:S01]  /*5350*/  @!P2 LDC.64 R12, c[0x0][0x220] ;  /* 0x00008800ff0cab82 */ /* 0x000ee20000000a00 */
[----:B------:R-:W-:-:S05]  /*5360*/  @!P2 VIADD R0, R0, 0x80 ;  /* 0x000000800000a836 */ /* 0x000fca0000000000 */
[----:B------:R-:W-:-:S13]  /*5370*/  ISETP.GE.AND P1, PT, R0, R48, PT ;  /* 0x000000300000720c */ /* 0x000fda0003f26270 */
[----:B------:R-:W-:Y:S01]  /*5380*/  @!P1 IMAD.IADD R51, R5, 0x1, R0 ;  /* 0x0000000105339824 */ /* 0x000fe200078e0200 */
[----:B------:R-:W4:Y:S01]  /*5390*/  @!P1 LDC.64 R22, c[0x0][0x220] ;  /* 0x00008800ff169b82 */ /* 0x000f220000000a00 */
[----:B------:R-:W-:-:S05]  /*53a0*/  @!P1 VIADD R0, R0, 0x80 ;  /* 0x0000008000009836 */ /* 0x000fca0000000000 */
[----:B------:R-:W-:-:S13]  /*53b0*/  ISETP.GE.AND P6, PT, R0, R48, PT ;  /* 0x000000300000720c */ /* 0x000fda0003fc6270 */
[----:B------:R-:W0:Y:S01]  /*53c0*/  @!P6 LDC.64 R26, c[0x0][0x220] ;  /* 0x00008800ff1aeb82 */ /* 0x000e220000000a00 */
[----:B-1----:R-:W-:-:S04]  /*53d0*/  @!P5 IMAD.WIDE.U32 R20, R21, 0x10, R6 ;  /* 0x000000101514d825 */ /* 0x002fc800078e0006 */
[----:B--2---:R-:W-:Y:S01]  /*53e0*/  @!P3 IMAD.WIDE.U32 R2, R15, 0x10, R10 ;  /* 0x000000100f02b825 */ /* 0x004fe200078e000a */
[----:B------:R-:W-:-:S03]  /*53f0*/  CS2R R14, SRZ ;  /* 0x00000000000e7805 */ /* 0x000fc6000001ff00 */
[----:B---3--:R-:W-:Y:S01]  /*5400*/  @!P2 IMAD.WIDE.U32 R6, R33, 0x10, R12 ;  /* 0x000000102106a825 */ /* 0x008fe200078e000c */
[----:B------:R-:W-:Y:S02]  /*5410*/  CS2R R12, SRZ ;  /* 0x00000000000c7805 */ /* 0x000fe4000001ff00 */
[----:B------:R-:W-:Y:S01]  /*5420*/  @!P6 IADD3 R33, R5, R0, RZ ;  /* 0x000000000521e210 */ /* 0x000fe20007ffe0ff */
[----:B------:R-:W5:Y:S01]  /*5430*/  @!P3 LDG.E.128 R40, desc[UR4][R2.64] ;  /* 0x000000040228b981 */ /* 0x000f62000c1e1d00 */
[----:B----4-:R-:W-:Y:S01]  /*5440*/  @!P1 IMAD.WIDE.U32 R50, R51, 0x10, R22 ;  /* 0x0000001033329825 */ /* 0x010fe200078e0016 */
[----:B------:R-:W-:Y:S02]  /*5450*/  CS2R R22, SRZ ;  /* 0x0000000000167805 */ /* 0x000fe4000001ff00 */
[----:B------:R1:W5:Y:S04]  /*5460*/  @!P5 LDG.E.128 R12, desc[UR4][R20.64] ;  /* 0x00000004140cd981 */ /* 0x000368000c1e1d00 */
[----:B------:R-:W5:Y:S01]  /*5470*/  @!P2 LDG.E.128 R44, desc[UR4][R6.64] ;  /* 0x00000004062ca981 */ /* 0x000f62000c1e1d00 */
[----:B0-----:R-:W-:Y:S01]  /*5480*/  @!P6 IMAD.WIDE.U32 R26, R33, 0x10, R26 ;  /* 0x00000010211ae825 */ /* 0x001fe200078e001a */
[----:B------:R-:W-:-:S02]  /*5490*/  CS2R R32, SRZ ;  /* 0x0000000000207805 */ /* 0x000fc4000001ff00 */
[----:B-1----:R-:W-:Y:S01]  /*54a0*/  CS2R R20, SRZ ;  /* 0x0000000000147805 */ /* 0x002fe2000001ff00 */
[----:B------:R-:W5:Y:S04]  /*54b0*/  @!P1 LDG.E.128 R36, desc[UR4][R50.64] ;  /* 0x0000000432249981 */ /* 0x000f68000c1e1d00 */
[----:B------:R-:W5:Y:S04]  /*54c0*/  @!P6 LDG.E.128 R32, desc[UR4][R26.64] ;  /* 0x000000041a20e981 */ /* 0x000f68000c1e1d00 */
[----:B------:R-:W5:Y:S01]  /*54d0*/  @!P0 LDG.E.128 R20, desc[UR4][R24.64] ;  /* 0x0000000418148981 */ /* 0x000f62000c1e1d00 */
[----:B------:R-:W-:Y:S01]  /*54e0*/  @!P4 IMAD.WIDE.U32 R28, R29, 0x10, R8 ;  /* 0x000000101d1cc825 */ /* 0x000fe200078e0008 */
[----:B------:R-:W-:-:S02]  /*54f0*/  CS2R R10, SRZ ;  /* 0x00000000000a7805 */ /* 0x000fc4000001ff00 */
[----:B------:R-:W-:Y:S01]  /*5500*/  CS2R R8, SRZ ;  /* 0x0000000000087805 */ /* 0x000fe2000001ff00 */
[----:B------:R-:W-:Y:S01]  /*5510*/  BSSY B1, `(.L_x_10627) ;  /* 0x00000a7000017945 */ /* 0x000fe20003800000 */
[----:B------:R-:W-:-:S04]  /*5520*/  CS2R R30, SRZ ;  /* 0x00000000001e7805 */ /* 0x000fc8000001ff00 */
[----:B------:R0:W5:Y:S02]  /*5530*/  @!P4 LDG.E.128 R8, desc[UR4][R28.64] ;  /* 0x000000041c08c981 */ /* 0x000164000c1e1d00 */
[----:B0-----:R-:W-:Y:S01]  /*5540*/  CS2R R28, SRZ ;  /* 0x00000000001c7805 */ /* 0x001fe2000001ff00 */
        /* <DEDUP_REMOVED lines=59> */
.L_x_10632:
[----:B------:R-:W-:Y:S05]  /*5900*/  BSYNC B2 ;  /* 0x0000000000027941 */ /* 0x000fea0003800000 */
.L_x_10631:
        /* <DEDUP_REMOVED lines=20> */
.L_x_10634:
[----:B------:R-:W-:Y:S05]  /*5a50*/  BSYNC B2 ;  /* 0x0000000000027941 */ /* 0x000fea0003800000 */
.L_x_10633:
[----:B------:R-:W-:Y:S02]  /*5a60*/  DFMA R28, RZ, R24, 1 ;  /* 0x3ff00000ff1c742b */ /* 0x000fe40000000018 */
[----:B------:R-:W-:-:S06]  /*5a70*/  DADD R24, RZ, -R24 ;  /* 0x00000000ff187229 */ /* 0x000fcc0000000818 */
[-C--:B------:R-:W-:Y:S02]  /*5a80*/  DMUL R28, R28, R2.reuse ;  /* 0x000000021c1c7228 */ /* 0x080fe40000000000 */
[----:B------:R-:W-:Y:S01]  /*5a90*/  DMUL R30, R24, R2 ;  /* 0x00000002181e7228 */ /* 0x000fe20000000000 */
[----:B------:R-:W-:Y:S10]  /*5aa0*/  BRA `(.L_x_10628) ;  /* 0x0000000400347947 */ /* 0x000ff40003800000 */
.L_x_10630:
[----:B------:R-:W-:Y:S01]  /*5ab0*/  DADD R24, -RZ, |R20| ;  /* 0x00000000ff187229 */ /* 0x000fe20000000514 */
[----:B------:R-:W-:Y:S05]  /*5ac0*/  BSSY B2, `(.L_x_10635) ;  /* 0x0000012000027945 */ /* 0x000fea0003800000 */
[----:B------:R-:W0:Y:S04]  /*5ad0*/  MUFU.RCP64H R3, R25 ;  /* 0x0000001900037308 */ /* 0x000e280000001800 */
[----:B------:R-:W-:-:S05]  /*5ae0*/  VIADD R2, R25, 0x300402 ;  /* 0x0030040219027836 */ /* 0x000fca0000000000 */
        /* <DEDUP_REMOVED lines=15> */
.L_x_10636:
[----:B------:R-:W-:Y:S05]  /*5be0*/  BSYNC B2 ;  /* 0x0000000000027941 */ /* 0x000fea0003800000 */
.L_x_10635:
        /* <DEDUP_REMOVED lines=8> */
.L_x_10629:
        /* <DEDUP_REMOVED lines=23> */
.L_x_10638:
[----:B------:R-:W-:Y:S05]  /*5de0*/  BSYNC B2 ;  /* 0x0000000000027941 */ /* 0x000fea0003800000 */
.L_x_10637:
        /* <DEDUP_REMOVED lines=20> */
.L_x_10640:
[----:B------:R-:W-:Y:S05]  /*5f30*/  BSYNC B2 ;  /* 0x0000000000027941 */ /* 0x000fea0003800000 */
.L_x_10639:
[----:B------:R-:W-:Y:S02]  /*5f40*/  DADD R28, RZ, R24 ;  /* 0x00000000ff1c7229 */ /* 0x000fe40000000018 */
[----:B------:R-:W-:-:S06]  /*5f50*/  DFMA R24, RZ, R24, -1 ;  /* 0xbff00000ff18742b */ /* 0x000fcc0000000018 */
[-C--:B------:R-:W-:Y:S02]  /*5f60*/  DMUL R28, R28, R2.reuse ;  /* 0x000000021c1c7228 */ /* 0x080fe40000000000 */
[----:B------:R-:W-:-:S11]  /*5f70*/  DMUL R30, R24, R2 ;  /* 0x00000002181e7228 */ /* 0x000fd60000000000 */
.L_x_10628:
[----:B------:R-:W-:Y:S05]  /*5f80*/  BSYNC B1 ;  /* 0x0000000000017941 */ /* 0x000fea0003800000 */
.L_x_10627:
[----:B------:R-:W0:Y:S01]  /*5f90*/  S2R R3, SR_TID.X ;  /* 0x0000000000037919 */ /* 0x000e220000002100 */
[----:B------:R-:W-:Y:S01]  /*5fa0*/  BSSY B1, `(.L_x_10641) ;  /* 0x00000a8000017945 */ /* 0x000fe20003800000 */
[----:B------:R-:W-:Y:S02]  /*5fb0*/  CS2R R26, SRZ ;  /* 0x00000000001a7805 */ /* 0x000fe4000001ff00 */
[----:B------:R-:W-:Y:S02]  /*5fc0*/  CS2R R24, SRZ ;  /* 0x0000000000187805 */ /* 0x000fe4000001ff00 */
[----:B0-----:R-:W-:-:S04]  /*5fd0*/  IADD3 R3, R3, 0x80, RZ ;  /* 0x0000008003037810 */ /* 0x001fc80007ffe0ff */
[----:B------:R-:W-:-:S13]  /*5fe0*/  ISETP.GE.AND P0, PT, R3, R48, PT ;  /* 0x000000300300720c */ /* 0x000fda0003f06270 */
[----:B------:R-:W-:Y:S05]  /*5ff0*/  @P0 BRA `(.L_x_10642) ;  /* 0x0000000800880947 */ /* 0x000fea0003800000 */
        /* <DEDUP_REMOVED lines=58> */
.L_x_10646:
[----:B------:R-:W-:Y:S05]  /*63a0*/  BSYNC B2 ;  /* 0x0000000000027941 */ /* 0x000fea0003800000 */
.L_x_10645:
        /* <DEDUP_REMOVED lines=20> */
.L_x_10648:
[----:B------:R-:W-:Y:S05]  /*64f0*/  BSYNC B2 ;  /* 0x0000000000027941 */ /* 0x000fea0003800000 */
.L_x_10647:
[----:B------:R-:W-:Y:S02]  /*6500*/  DFMA R24, RZ, R20, 1 ;  /* 0x3ff00000ff18742b */ /* 0x000fe40000000014 */
[----:B------:R-:W-:-:S06]  /*6510*/  DADD R20, RZ, -R20 ;  /* 0x00000000ff147229 */ /* 0x000fcc0000000814 */
[-C--:B------:R-:W-:Y:S02]  /*6520*/  DMUL R24, R24, R2.reuse ;  /* 0x0000000218187228 */ /* 0x080fe40000000000 */
[----:B------:R-:W-:Y:S01]  /*6530*/  DMUL R26, R20, R2 ;  /* 0x00000002141a7228 */ /* 0x000fe20000000000 */
[----:B------:R-:W-:Y:S10]  /*6540*/  BRA `(.L_x_10642) ;  /* 0x0000000400347947 */ /* 0x000ff40003800000 */
.L_x_10644:
        /* <DEDUP_REMOVED lines=19> */
.L_x_10650:
[----:B------:R-:W-:Y:S05]  /*6680*/  BSYNC B2 ;  /* 0x0000000000027941 */ /* 0x000fea0003800000 */
.L_x_10649:
        /* <DEDUP_REMOVED lines=8> */
.L_x_10643:
        /* <DEDUP_REMOVED lines=23> */
.L_x_10652:
[----:B------:R-:W-:Y:S05]  /*6880*/  BSYNC B2 ;  /* 0x0000000000027941 */ /* 0x000fea0003800000 */
.L_x_10651:
        /* <DEDUP_REMOVED lines=20> */
.L_x_10654:
[----:B------:R-:W-:Y:S05]  /*69d0*/  BSYNC B2 ;  /* 0x0000000000027941 */ /* 0x000fea0003800000 */
.L_x_10653:
[----:B------:R-:W-:Y:S02]  /*69e0*/  DADD R24, RZ, R20 ;  /* 0x00000000ff187229 */ /* 0x000fe40000000014 */
[----:B------:R-:W-:-:S06]  /*69f0*/  DFMA R20, RZ, R20, -1 ;  /* 0xbff00000ff14742b */ /* 0x000fcc0000000014 */
[-C--:B------:R-:W-:Y:S02]  /*6a00*/  DMUL R24, R24, R2.reuse ;  /* 0x0000000218187228 */ /* 0x080fe40000000000 */
[----:B------:R-:W-:-:S11]  /*6a10*/  DMUL R26, R20, R2 ;  /* 0x00000002141a7228 */ /* 0x000fd60000000000 */
.L_x_10642:
[----:B------:R-:W-:Y:S05]  /*6a20*/  BSYNC B1 ;  /* 0x0000000000017941 */ /* 0x000fea0003800000 */
.L_x_10641:
[----:B------:R-:W0:Y:S01]  /*6a30*/  S2R R3, SR_TID.X ;  /* 0x0000000000037919 */ /* 0x000e220000002100 */
[----:B------:R-:W-:Y:S01]  /*6a40*/  BSSY B1, `(.L_x_10655) ;  /* 0x00000a6000017945 */ /* 0x000fe20003800000 */
[----:B-----5:R-:W-:Y:S02]  /*6a50*/  CS2R R22, SRZ ;  /* 0x0000000000167805 */ /* 0x020fe4000001ff00 */
[----:B------:R-:W-:Y:S02]  /*6a60*/  CS2R R20, SRZ ;  /* 0x0000000000147805 */ /* 0x000fe4000001ff00 */
[----:B0-----:R-:W-:-:S04]  /*6a70*/  IADD3 R3, R3, 0x100, RZ ;  /* 0x0000010003037810 */ /* 0x001fc80007ffe0ff */
[----:B------:R-:W-:-:S13]  /*6a80*/  ISETP.GE.AND P0, PT, R3, R48, PT ;  /* 0x000000300300720c */ /* 0x000fda0003f06270 */
[----:B------:R-:W-:Y:S05]  /*6a90*/  @P0 BRA `(.L_x_10656) ;  /* 0x0000000800800947 */ /* 0x000fea0003800000 */
[----:B------:R-:W-:Y:S01]  /*6aa0*/  DSETP.GTU.AND P1, PT, |R12|, +INF , PT ;  /* 0x7ff000000c00742a */ /* 0x000fe20003f2c200 */
        /* <DEDUP_REMOVED lines=55> */
.L_x_10660:
[----:B------:R-:W-:Y:S05]  /*6e20*/  BSYNC B2 ;  /* 0x0000000000027941 */ /* 0x000fea0003800000 */
.L_x_10659:
        /* <DEDUP_REMOVED lines=20> */
.L_x_10662:
[----:B------:R-:W-:Y:S05]  /*6f70*/  BSYNC B2 ;  /* 0x0000000000027941 */ /* 0x000fea0003800000 */
.L_x_10661:
[----:B------:R-:W-:Y:S02]  /*6f80*/  DFMA R20, RZ, R16, 1 ;  /* 0x3ff00000ff14742b */ /* 0x000fe40000000010 */
[----:B------:R-:W-:-:S06]  /*6f90*/  DADD R16, RZ, -R16 ;  /* 0x00000000ff107229 */ /* 0x000fcc0000000810 */
[-C--:B------:R-:W-:Y:S02]  /*6fa0*/  DMUL R20, R20, R2.reuse ;  /* 0x0000000214147228 */ /* 0x080fe40000000000 */
[----:B------:R-:W-:Y:S01]  /*6fb0*/  DMUL R22, R16, R2 ;  /* 0x0000000210167228 */ /* 0x000fe20000000000 */
[----:B------:R-:W-:Y:S10]  /*6fc0*/  BRA `(.L_x_10656) ;  /* 0x0000000400347947 */ /* 0x000ff40003800000 */
.L_x_10658:
        /* <DEDUP_REMOVED lines=19> */
.L_x_10664:
[----:B------:R-:W-:Y:S05]  /*7100*/  BSYNC B2 ;  /* 0x0000000000027941 */ /* 0x000fea0003800000 */
.L_x_10663:
        /* <DEDUP_REMOVED lines=8> */
.L_x_10657:
        /* <DEDUP_REMOVED lines=23> */
.L_x_10666:
[----:B------:R-:W-:Y:S05]  /*7300*/  BSYNC B2 ;  /* 0x0000000000027941 */ /* 0x000fea0003800000 */
.L_x_10665:
        /* <DEDUP_REMOVED lines=20> */
.L_x_10668:
[----:B------:R-:W-:Y:S05]  /*7450*/  BSYNC B2 ;  /* 0x0000000000027941 */ /* 0x000fea0003800000 */
.L_x_10667:
[----:B------:R-:W-:Y:S02]  /*7460*/  DADD R20, RZ, R16 ;  /* 0x00000000ff147229 */ /* 0x000fe40000000010 */
[----:B------:R-:W-:-:S06]  /*7470*/  DFMA R16, RZ, R16, -1 ;  /* 0xbff00000ff10742b */ /* 0x000fcc0000000010 */
[-C--:B------:R-:W-:Y:S02]  /*7480*/  DMUL R20, R20, R2.reuse ;  /* 0x0000000214147228 */ /* 0x080fe40000000000 */
[----:B------:R-:W-:-:S11]  /*7490*/  DMUL R22, R16, R2 ;  /* 0x0000000210167228 */ /* 0x000fd60000000000 */
.L_x_10656:
[----:B------:R-:W-:Y:S05]  /*74a0*/  BSYNC B1 ;  /* 0x0000000000017941 */ /* 0x000fea0003800000 */
.L_x_10655:
[----:B------:R-:W0:Y:S01]  /*74b0*/  S2R R3, SR_TID.X ;  /* 0x0000000000037919 */ /* 0x000e220000002100 */
[----:B------:R-:W-:Y:S01]  /*74c0*/  BSSY B1, `(.L_x_10669) ;  /* 0x00000a6000017945 */ /* 0x000fe20003800000 */
[----:B------:R-:W-:Y:S02]  /*74d0*/  CS2R R18, SRZ ;  /* 0x0000000000127805 */ /* 0x000fe4000001ff00 */
[----:B------:R-:W-:Y:S01]  /*74e0*/  CS2R R16, SRZ ;  /* 0x0000000000107805 */ /* 0x000fe2000001ff00 */
[----:B0-----:R-:W-:-:S05]  /*74f0*/  VIADD R3, R3, 0x180 ;  /* 0x0000018003037836 */ /* 0x001fca0000000000 */
        /* <DEDUP_REMOVED lines=59> */
.L_x_10674:
[----:B------:R-:W-:Y:S05]  /*78b0*/  BSYNC B2 ;  /* 0x0000000000027941 */ /* 0x000fea0003800000 */
.L_x_10673:
        /* <DEDUP_REMOVED lines=20> */
.L_x_10676:
[----:B------:R-:W-:Y:S05]  /*7a00*/  BSYNC B2 ;  /* 0x0000000000027941 */ /* 0x000fea0003800000 */
.L_x_10675:
[----:B------:R-:W-:Y:S02]  /*7a10*/  DFMA R16, RZ, R12, 1 ;  /* 0x3ff00000ff10742b */ /* 0x000fe4000000000c */
[----:B------:R-:W-:-:S06]  /*7a20*/  DADD R12, RZ, -R12 ;  /* 0x00000000ff0c7229 */ /* 0x000fcc000000080c */
[-C--:B------:R-:W-:Y:S02]  /*7a30*/  DMUL R16, R16, R2.reuse ;  /* 0x0000000210107228 */ /* 0x080fe40000000000 */
[----:B------:R-:W-:Y:S01]  /*7a40*/  DMUL R18, R12, R2 ;  /* 0x000000020c127228 */ /* 0x000fe20000000000 */
[----:B------:R-:W-:Y:S10]  /*7a50*/  BRA `(.L_x_10670) ;  /* 0x0000000400307947 */ /* 0x000ff40003800000 */
.L_x_10672:
        /* <DEDUP_REMOVED lines=18> */
.L_x_10678:
[----:B------:R-:W-:Y:S05]  /*7b80*/  BSYNC B2 ;  /* 0x0000000000027941 */ /* 0x000fea0003800000 */
.L_x_10677:
        /* <DEDUP_REMOVED lines=8> */
.L_x_10671:
        /* <DEDUP_REMOVED lines=20> */
[----:B------:R-:W-:Y:S05]  /*7d50*/  CALL.REL.NOINC `($__internal_16_$__cuda_sm20_div_rn_f64_full) ;  /* 0x0000003000787944 */ /* 0x000fea0003c00000 */
[----:B------:R-:W-:Y:S02]  /*7d60*/  IMAD.MOV.U32 R12, RZ, RZ, R2 ;  /* 0x000000ffff0c7224 */ /* 0x000fe400078e0002 */
[----:B------:R-:W-:-:S07]  /*7d70*/  IMAD.MOV.U32 R13, RZ, RZ, R3 ;  /* 0x000000ffff0d7224 */ /* 0x000fce00078e0003 */
.L_x_10680:
[----:B------:R-:W-:Y:S05]  /*7d80*/  BSYNC B2 ;  /* 0x0000000000027941 */ /* 0x000fea0003800000 */
.L_x_10679:
        /* <DEDUP_REMOVED lines=17> */
[----:B------:R-:W-:-:S04]  /*7ea0*/  LOP3.LUT R3, R3, R2, RZ, 0x3c, !PT ;  /* 0x0000000203037212 */ /* 0x000fc800078e3cff */
[----:B------:R-:W-:-:S04]  /*7eb0*/  LOP3.LUT R2, R3, R2, RZ, 0x3c, !PT ;  /* 0x0000000203027212 */ /* 0x000fc800078e3cff */
[----:B------:R-:W-:-:S07]  /*7ec0*/  LOP3.LUT R3, R3, R2, RZ, 0x3c, !PT ;  /* 0x0000000203037212 */ /* 0x000fce00078e3cff */
.L_x_10682:
[----:B------:R-:W-:Y:S05]  /*7ed0*/  BSYNC B2 ;  /* 0x0000000000027941 */ /* 0x000fea0003800000 */
.L_x_10681:
[----:B------:R-:W-:Y:S02]  /*7ee0*/  DADD R16, RZ, R12 ;  /* 0x00000000ff107229 */ /* 0x000fe4000000000c */
[----:B------:R-:W-:-:S06]  /*7ef0*/  DFMA R12, RZ, R12, -1 ;  /* 0xbff00000ff0c742b */ /* 0x000fcc000000000c */
[-C--:B------:R-:W-:Y:S02]  /*7f00*/  DMUL R16, R16, R2.reuse ;  /* 0x0000000210107228 */ /* 0x080fe40000000000 */
[----:B------:R-:W-:-:S11]  /*7f10*/  DMUL R18, R12, R2 ;  /* 0x000000020c127228 */ /* 0x000fd60000000000 */
.L_x_10670:
[----:B------:R-:W-:Y:S05]  /*7f20*/  BSYNC B1 ;  /* 0x0000000000017941 */ /* 0x000fea0003800000 */
.L_x_10669:
[----:B------:R-:W0:Y:S01]  /*7f30*/  S2R R3, SR_TID.X ;  /* 0x0000000000037919 */ /* 0x000e220000002100 */
[----:B------:R-:W-:Y:S01]  /*7f40*/  BSSY B1, `(.L_x_10683) ;  /* 0x00000a7000017945 */ /* 0x000fe20003800000 */
[----:B------:R-:W-:Y:S02]  /*7f50*/  CS2R R10, SRZ ;  /* 0x00000000000a7805 */ /* 0x000fe4000001ff00 */
        /* <DEDUP_REMOVED lines=62> */
.L_x_10688:
[----:B------:R-:W-:Y:S05]  /*8340*/  BSYNC B2 ;  /* 0x0000000000027941 */ /* 0x000fea0003800000 */
.L_x_10687:
        /* <DEDUP_REMOVED lines=20> */
.L_x_10690:
[----:B------:R-:W-:Y:S05]  /*8490*/  BSYNC B2 ;  /* 0x0000000000027941 */ /* 0x000fea0003800000 */
.L_x_10689:
[----:B------:R-:W-:Y:S02]  /*84a0*/  DFMA R12, RZ, R8, 1 ;  /* 0x3ff00000ff0c742b */ /* 0x000fe40000000008 */
[----:B------:R-:W-:-:S06]  /*84b0*/  DADD R8, RZ, -R8 ;  /* 0x00000000ff087229 */ /* 0x000fcc0000000808 */
[-C--:B------:R-:W-:Y:S02]  /*84c0*/  DMUL R12, R12, R2.reuse ;  /* 0x000000020c0c7228 */ /* 0x080fe40000000000 */
[----:B------:R-:W-:Y:S01]  /*84d0*/  DMUL R14, R8, R2 ;  /* 0x00000002080e7228 */ /* 0x000fe20000000000 */
[----:B------:R-:W-:Y:S10]  /*84e0*/  BRA `(.L_x_10684) ;  /* 0x0000000400307947 */ /* 0x000ff40003800000 */
.L_x_10686:
        /* <DEDUP_REMOVED lines=18> */
.L_x_10692:
[----:B------:R-:W-:Y:S05]  /*8610*/  BSYNC B2 ;  /* 0x0000000000027941 */ /* 0x000fea0003800000 */
.L_x_10691:
        /* <DEDUP_REMOVED lines=8> */
.L_x_10685:
        /* <DEDUP_REMOVED lines=23> */
.L_x_10694:
[----:B------:R-:W-:Y:S05]  /*8810*/  BSYNC B2 ;  /* 0x0000000000027941 */ /* 0x000fea0003800000 */
.L_x_10693:
        /* <DEDUP_REMOVED lines=20> */
.L_x_10696:
[----:B------:R-:W-:Y:S05]  /*8960*/  BSYNC B2 ;  /* 0x0000000000027941 */ /* 0x000fea0003800000 */
.L_x_10695:
[----:B------:R-:W-:Y:S02]  /*8970*/  DADD R12, RZ, R8 ;  /* 0x00000000ff0c7229 */ /* 0x000fe40000000008 */
[----:B------:R-:W-:-:S06]  /*8980*/  DFMA R8, RZ, R8, -1 ;  /* 0xbff00000ff08742b */ /* 0x000fcc0000000008 */
[-C--:B------:R-:W-:Y:S02]  /*8990*/  DMUL R12, R12, R2.reuse ;  /* 0x000000020c0c7228 */ /* 0x080fe40000000000 */
[----:B------:R-:W-:-:S11]  /*89a0*/  DMUL R14, R8, R2 ;  /* 0x00000002080e7228 */ /* 0x000fd60000000000 */
.L_x_10684:
[----:B------:R-:W-:Y:S05]  /*89b0*/  BSYNC B1 ;  /* 0x0000000000017941 */ /* 0x000fea0003800000 */
.L_x_10683:
[----:B------:R-:W0:Y:S01]  /*89c0*/  S2R R3, SR_TID.X ;  /* 0x0000000000037919 */ /* 0x000e220000002100 */
[----:B------:R-:W-:Y:S01]  /*89d0*/  BSSY B1, `(.L_x_10697) ;  /* 0x00000a3000017945 */ /* 0x000fe20003800000 */
[----:B------:R-:W-:Y:S01]  /*89e0*/  CS2R R8, SRZ ;  /* 0x0000000000087805 */ /* 0x000fe2000001ff00 */
[----:B0-----:R-:W-:-:S05]  /*89f0*/  VIADD R3, R3, 0x280 ;  /* 0x0000028003037836 */ /* 0x001fca0000000000 */
        /* <DEDUP_REMOVED lines=59> */
.L_x_10702:
[----:B------:R-:W-:Y:S05]  /*8db0*/  BSYNC B2 ;  /* 0x0000000000027941 */ /* 0x000fea0003800000 */
.L_x_10701:
        /* <DEDUP_REMOVED lines=19> */
.L_x_10704:
[----:B------:R-:W-:Y:S05]  /*8ef0*/  BSYNC B2 ;  /* 0x0000000000027941 */ /* 0x000fea0003800000 */
.L_x_10703:
[----:B------:R-:W-:Y:S02]  /*8f00*/  DFMA R2, RZ, R8, 1 ;  /* 0x3ff00000ff02742b */ /* 0x000fe40000000008 */
[----:B------:R-:W-:-:S06]  /*8f10*/  DADD R6, RZ, -R8 ;  /* 0x00000000ff067229 */ /* 0x000fcc0000000808 */
[-C--:B------:R-:W-:Y:S02]  /*8f20*/  DMUL R8, R2, R10.reuse ;  /* 0x0000000a02087228 */ /* 0x080fe40000000000 */
[----:B------:R-:W-:Y:S01]  /*8f30*/  DMUL R10, R6, R10 ;  /* 0x0000000a060a7228 */ /* 0x000fe20000000000 */
[----:B------:R-:W-:Y:S10]  /*8f40*/  BRA `(.L_x_10698) ;  /* 0x00000004002c7947 */ /* 0x000ff40003800000 */
.L_x_10700:
        /* <DEDUP_REMOVED lines=18> */
.L_x_10706:
[----:B------:R-:W-:Y:S05]  /*9070*/  BSYNC B2 ;  /* 0x0000000000027941 */ /* 0x000fea0003800000 */
.L_x_10705:
        /* <DEDUP_REMOVED lines=8> */
.L_x_10699:
        /* <DEDUP_REMOVED lines=23> */
.L_x_10708:
[----:B------:R-:W-:Y:S05]  /*9270*/  BSYNC B2 ;  /* 0x0000000000027941 */ /* 0x000fea0003800000 */
.L_x_10707:
        /* <DEDUP_REMOVED lines=19> */
.L_x_10710:
[----:B------:R-:W-:Y:S05]  /*93b0*/  BSYNC B2 ;  /* 0x0000000000027941 */ /* 0x000fea0003800000 */
.L_x_10709:
[----:B------:R-:W-:Y:S02]  /*93c0*/  DADD R2, RZ, R8 ;  /* 0x00000000ff027229 */ /* 0x000fe40000000008 */
[----:B------:R-:W-:-:S06]  /*93d0*/  DFMA R6, RZ, R8, -1 ;  /* 0xbff00000ff06742b */ /* 0x000fcc0000000008 */
[-C--:B------:R-:W-:Y:S02]  /*93e0*/  DMUL R8, R2, R10.reuse ;  /* 0x0000000a02087228 */ /* 0x080fe40000000000 */
[----:B------:R-:W-:-:S11]  /*93f0*/  DMUL R10, R6, R10 ;  /* 0x0000000a060a7228 */ /* 0x000fd60000000000 */
.L_x_10698:
[----:B------:R-:W-:Y:S05]  /*9400*/  BSYNC B1 ;  /* 0x0000000000017941 */ /* 0x000fea0003800000 */
.L_x_10697:
        /* <DEDUP_REMOVED lines=65> */
.L_x_10716:
[----:B------:R-:W-:Y:S05]  /*9820*/  BSYNC B2 ;  /* 0x0000000000027941 */ /* 0x000fea0003800000 */
.L_x_10715:
        /* <DEDUP_REMOVED lines=20> */
.L_x_10718:
[----:B------:R-:W-:Y:S05]  /*9970*/  BSYNC B2 ;  /* 0x0000000000027941 */ /* 0x000fea0003800000 */
.L_x_10717:
[----:B------:R-:W-:Y:S02]  /*9980*/  DFMA R6, RZ, R40, 1 ;  /* 0x3ff00000ff06742b */ /* 0x000fe40000000028 */
[----:B------:R-:W-:-:S06]  /*9990*/  DADD R42, RZ, -R40 ;  /* 0x00000000ff2a7229 */ /* 0x000fcc0000000828 */
[-C--:B------:R-:W-:Y:S02]  /*99a0*/  DMUL R40, R6, R2.reuse ;  /* 0x0000000206287228 */ /* 0x080fe40000000000 */
[----:B------:R-:W-:Y:S01]  /*99b0*/  DMUL R42, R42, R2 ;  /* 0x000000022a2a7228 */ /* 0x000fe20000000000 */
[----:B------:R-:W-:Y:S10]  /*99c0*/  BRA `(.L_x_10712) ;  /* 0x0000000400307947 */ /* 0x000ff40003800000 */
.L_x_10714:
        /* <DEDUP_REMOVED lines=18> */
.L_x_10720:
[----:B------:R-:W-:Y:S05]  /*9af0*/  BSYNC B2 ;  /* 0x0000000000027941 */ /* 0x000fea0003800000 */
.L_x_10719:
        /* <DEDUP_REMOVED lines=8> */
.L_x_10713:
        /* <DEDUP_REMOVED lines=23> */
.L_x_10722:
[----:B------:R-:W-:Y:S05]  /*9cf0*/  BSYNC B2 ;  /* 0x0000000000027941 */ /* 0x000fea0003800000 */
.L_x_10721:
        /* <DEDUP_REMOVED lines=20> */
.L_x_10724:
[----:B------:R-:W-:Y:S05]  /*9e40*/  BSYNC B2 ;  /* 0x0000000000027941 */ /* 0x000fea0003800000 */
.L_x_10723:
[----:B------:R-:W-:Y:S02]  /*9e50*/  DADD R6, RZ, R40 ;  /* 0x00000000ff067229 */ /* 0x000fe40000000028 */
[----:B------:R-:W-:-:S06]  /*9e60*/  DFMA R42, RZ, R40, -1 ;  /* 0xbff00000ff2a742b */ /* 0x000fcc0000000028 */
[-C--:B------:R-:W-:Y:S02]  /*9e70*/  DMUL R40, R6, R2.reuse ;  /* 0x0000000206287228 */ /* 0x080fe40000000000 */
[----:B------:R-:W-:-:S11]  /*9e80*/  DMUL R42, R42, R2 ;  /* 0x000000022a2a7228 */ /* 0x000fd60000000000 */
.L_x_10712:
[----:B------:R-:W-:Y:S05]  /*9e90*/  BSYNC B1 ;  /* 0x0000000000017941 */ /* 0x000fea0003800000 */
.L_x_10711:
        /* <DEDUP_REMOVED lines=10> */
[----:B------:R-:W-:-:S07]  /*9f40*/  IMAD.MOV.U32 R47, RZ, RZ, 0x7ff80000 ;  /* 0x7ff80000ff2f7424 */ /* 0x000fce00078e00ff */
[----:B------:R-:W-:Y:S05]  /*9f50*/  @P0 BRA `(.L_x_10726) ;  /* 0x0000000800540947 */ /* 0x000fea0003800000 */
[----:B------:R-:W-:Y:S01]  /*9f60*/  DSETP.GTU.AND P0, PT, |R34|, +INF , PT ;  /* 0x7ff000002200742a */ /* 0x000fe20003f0c200 */
[----:B------:R-:W-:Y:S01]  /*9f70*/  IMAD.MOV.U32 R44, RZ, RZ, 0x0 ;  /* 0x00000000ff2c7424 */ /* 0x000fe200078e00ff */
[----:B------:R-:W-:Y:S01]  /*9f80*/  MOV R45, 0x7ff80000 ;  /* 0x7ff80000002d7802 */ /* 0x000fe20000000f00 */
[----:B------:R-:W-:Y:S02]  /*9f90*/  IMAD.MOV.U32 R46, RZ, RZ, 0x0 ;  /* 0x00000000ff2e7424 */ /* 0x000fe400078e00ff */
[----:B------:R-:W-:-:S09]  /*9fa0*/  IMAD.MOV.U32 R47, RZ, RZ, 0x7ff80000 ;  /* 0x7ff80000ff2f7424 */ /* 0x000fd200078e00ff */
        /* <DEDUP_REMOVED lines=41> */
.L_x_10730:
[----:B------:R-:W-:Y:S05]  /*a240*/  BSYNC B2 ;  /* 0x0000000000027941 */ /* 0x000fea0003800000 */
.L_x_10729:
        /* <DEDUP_REMOVED lines=20> */
.L_x_10732:
[----:B------:R-:W-:Y:S05]  /*a390*/  BSYNC B2 ;  /* 0x0000000000027941 */ /* 0x000fea0003800000 */
.L_x_10731:
[----:B------:R-:W-:Y:S02]  /*a3a0*/  DFMA R44, RZ, R36, 1 ;  /* 0x3ff00000ff2c742b */ /* 0x000fe40000000024 */
[----:B------:R-:W-:-:S06]  /*a3b0*/  DADD R36, RZ, -R36 ;  /* 0x00000000ff247229 */ /* 0x000fcc0000000824 */
[-C--:B------:R-:W-:Y:S02]  /*a3c0*/  DMUL R44, R44, R2.reuse ;  /* 0x000000022c2c7228 */ /* 0x080fe40000000000 */
[----:B------:R-:W-:Y:S01]  /*a3d0*/  DMUL R46, R36, R2 ;  /* 0x00000002242e7228 */ /* 0x000fe20000000000 */
[----:B------:R-:W-:Y:S10]  /*a3e0*/  BRA `(.L_x_10726) ;  /* 0x0000000400307947 */ /* 0x000ff40003800000 */
.L_x_10728:
        /* <DEDUP_REMOVED lines=18> */
.L_x_10734:
[----:B------:R-:W-:Y:S05]  /*a510*/  BSYNC B2 ;  /* 0x0000000000027941 */ /* 0x000fea0003800000 */
.L_x_10733:
        /* <DEDUP_REMOVED lines=8> */
.L_x_10727:
        /* <DEDUP_REMOVED lines=23> */
.L_x_10736:
[----:B------:R-:W-:Y:S05]  /*a710*/  BSYNC B2 ;  /* 0x0000000000027941 */ /* 0x000fea0003800000 */
.L_x_10735:
        /* <DEDUP_REMOVED lines=20> */
.L_x_10738:
[----:B------:R-:W-:Y:S05]  /*a860*/  BSYNC B2 ;  /* 0x0000000000027941 */ /* 0x000fea0003800000 */
.L_x_10737:
[----:B------:R-:W-:Y:S02]  /*a870*/  DADD R44, RZ, R36 ;  /* 0x00000000ff2c7229 */ /* 0x000fe40000000024 */
[----:B------:R-:W-:-:S06]  /*a880*/  DFMA R36, RZ, R36, -1 ;  /* 0xbff00000ff24742b */ /* 0x000fcc0000000024 */
[-C--:B------:R-:W-:Y:S02]  /*a890*/  DMUL R44, R44, R2.reuse ;  /* 0x000000022c2c7228 */ /* 0x080fe40000000000 */
[----:B------:R-:W-:-:S11]  /*a8a0*/  DMUL R46, R36, R2 ;  /* 0x00000002242e7228 */ /* 0x000fd60000000000 */
.L_x_10726:
[----:B------:R-:W-:Y:S05]  /*a8b0*/  BSYNC B1 ;  /* 0x0000000000017941 */ /* 0x000fea0003800000 */
.L_x_10725:
[----:B------:R-:W0:Y:S01]  /*a8c0*/  S2R R0, SR_TID.X ;  /* 0x0000000000007919 */ /* 0x000e220000002100 */
[----:B------:R-:W-:Y:S04]  /*a8d0*/  BSSY B0, `(.L_x_10739) ;  /* 0x0000033000007945 */ /* 0x000fe80003800000 */
[----:B------:R-:W-:Y:S01]  /*a8e0*/  BSSY B1, `(.L_x_10740) ;  /* 0x000002b000017945 */ /* 0x000fe20003800000 */
[----:B0-----:R-:W-:-:S13]  /*a8f0*/  ISETP.GE.AND P0, PT, R0, R48, PT ;  /* 0x000000300000720c */ /* 0x001fda0003f06270 */
[----:B------:R-:W0:Y:S01]  /*a900*/  @!P0 LDC.64 R2, c[0x0][0x218] ;  /* 0x00008600ff028b82 */ /* 0x000e220000000a00 */
[----:B------:R-:W-:Y:S02]  /*a910*/  @!P0 IMAD.IADD R7, R5, 0x1, R0 ;  /* 0x0000000105078824 */ /* 0x000fe400078e0200 */
[----:B------:R-:W-:Y:S02]  /*a920*/  @!P0 VIADD R0, R0, 0x80 ;  /* 0x0000008000008836 */ /* 0x000fe40000000000 */
[----:B0-----:R-:W-:-:S05]  /*a930*/  @!P0 IMAD.WIDE.U32 R2, R7, 0x10, R2 ;  /* 0x0000001007028825 */ /* 0x001fca00078e0002 */
[----:B------:R0:W-:Y:S01]  /*a940*/  @!P0 STG.E.128 desc[UR4][R2.64], R28 ;  /* 0x0000001c02008986 */ /* 0x0001e2000c101d04 */
[----:B------:R-:W-:-:S13]  /*a950*/  ISETP.GE.AND P0, PT, R0, R48, PT ;  /* 0x000000300000720c */ /* 0x000fda0003f06270 */
[----:B------:R-:W-:Y:S05]  /*a960*/  @P0 BRA `(.L_x_10741) ;  /* 0x0000000000300947 */ /* 0x000fea0003800000 */
[----:B0-----:R-:W0:Y:S01]  /*a970*/  LDC.64 R2, c[0x0][0x218] ;  /* 0x00008600ff027b82 */ /* 0x001e220000000a00 */
[----:B------:R-:W-:Y:S02]  /*a980*/  IMAD.IADD R7, R5, 0x1, R0 ;  /* 0x0000000105077824 */ /* 0x000fe400078e0200 */
[----:B------:R-:W-:-:S05]  /*a990*/  VIADD R0, R0, 0x80 ;  /* 0x0000008000007836 */ /* 0x000fca0000000000 */
[----:B------:R-:W-:Y:S01]  /*a9a0*/  ISETP.GE.AND P0, PT, R0, R48, PT ;  /* 0x000000300000720c */ /* 0x000fe20003f06270 */
[----:B0-----:R-:W-:-:S05]  /*a9b0*/  IMAD.WIDE.U32 R2, R7, 0x10, R2 ;  /* 0x0000001007027825 */ /* 0x001fca00078e0002 */
[----:B------:R0:W-:Y:S07]  /*a9c0*/  STG.E.128 desc[UR4][R2.64], R24 ;  /* 0x0000001802007986 */ /* 0x0001ee000c101d04 */
[----:B------:R-:W-:Y:S05]  /*a9d0*/  @P0 BRA `(.L_x_10742) ;  /* 0x0000000000300947 */ /* 0x000fea0003800000 */
[----:B0-----:R-:W0:Y:S01]  /*a9e0*/  LDC.64 R2, c[0x0][0x218] ;  /* 0x00008600ff027b82 */ /* 0x001e220000000a00 */
[----:B------:R-:W-:Y:S01]  /*a9f0*/  IMAD.IADD R7, R5, 0x1, R0 ;  /* 0x0000000105077824 */ /* 0x000fe200078e0200 */
[----:B------:R-:W-:-:S03]  /*aa00*/  IADD3 R0, R0, 0x80, RZ ;  /* 0x0000008000007810 */ /* 0x000fc60007ffe0ff */
[----:B0-----:R-:W-:-:S05]  /*aa10*/  IMAD.WIDE.U32 R2, R7, 0x10, R2 ;  /* 0x0000001007027825 */ /* 0x001fca00078e0002 */
[----:B------:R1:W-:Y:S02]  /*aa20*/  STG.E.128 desc[UR4][R2.64], R20 ;  /* 0x0000001402007986 */ /* 0x0003e4000c101d04 */
.L_x_10741:
[----:B------:R-:W-:-:S13]  /*aa30*/  ISETP.GE.AND P0, PT, R0, R48, PT ;  /* 0x000000300000720c */ /* 0x000fda0003f06270 */
[----:B------:R-:W-:Y:S05]  /*aa40*/  @P0 BRA `(.L_x_10743) ;  /* 0x0000000000300947 */ /* 0x000fea0003800000 */
[----:B01----:R-:W0:Y:S01]  /*aa50*/  LDC.64 R2, c[0x0][0x218] ;  /* 0x00008600ff027b82 */ /* 0x003e220000000a00 */
[----:B------:R-:W-:Y:S02]  /*aa60*/  IMAD.IADD R7, R5, 0x1, R0 ;  /* 0x0000000105077824 */ /* 0x000fe400078e0200 */
[----:B------:R-:W-:Y:S02]  /*aa70*/  VIADD R0, R0, 0x80 ;  /* 0x0000008000007836 */ /* 0x000fe40000000000 */
[----:B0-----:R-:W-:-:S05]  /*aa80*/  IMAD.WIDE.U32 R2, R7, 0x10, R2 ;  /* 0x0000001007027825 */ /* 0x001fca00078e0002 */
[----:B------:R1:W-:Y:S02]  /*aa90*/  STG.E.128 desc[UR4][R2.64], R16 ;  /* 0x0000001002007986 */ /* 0x0003e4000c101d04 */
.L_x_10742:
[----:B------:R-:W-:-:S13]  /*aaa0*/  ISETP.GE.AND P0, PT, R0, R48, PT ;  /* 0x000000300000720c */ /* 0x000fda0003f06270 */
[----:B------:R-:W-:Y:S05]  /*aab0*/  @P0 BRA `(.L_x_10744) ;  /* 0x0000000000340947 */ /* 0x000fea0003800000 */
[----:B01----:R-:W0:Y:S01]  /*aac0*/  LDC.64 R2, c[0x0][0x218] ;  /* 0x00008600ff027b82 */ /* 0x003e220000000a00 */
[----:B------:R-:W-:Y:S02]  /*aad0*/  IMAD.IADD R7, R5, 0x1, R0 ;  /* 0x0000000105077824 */ /* 0x000fe400078e0200 */
[----:B------:R-:W-:Y:S02]  /*aae0*/  VIADD R0, R0, 0x80 ;  /* 0x0000008000007836 */ /* 0x000fe40000000000 */
[----:B0-----:R-:W-:-:S05]  /*aaf0*/  IMAD.WIDE.U32 R2, R7, 0x10, R2 ;  /* 0x0000001007027825 */ /* 0x001fca00078e0002 */
[----:B------:R2:W-:Y:S02]  /*ab00*/  STG.E.128 desc[UR4][R2.64], R12 ;  /* 0x0000000c02007986 */ /* 0x0005e4000c101d04 */
.L_x_10743:
[----:B------:R-:W-:-:S13]  /*ab10*/  ISETP.GE.AND P0, PT, R0, R48, PT ;  /* 0x000000300000720c */ /* 0x000fda0003f06270 */
[----:B------:R-:W-:Y:S05]  /*ab20*/  @P0 BREAK B1 ;  /* 0x0000000000010942 */ /* 0x000fea0003800000 */
[----:B------:R-:W-:Y:S05]  /*ab30*/  @P0 BRA `(.L_x_10745) ;  /* 0x0000000000300947 */ /* 0x000fea0003800000 */
[----:B012---:R-:W0:Y:S01]  /*ab40*/  LDC.64 R2, c[0x0][0x218] ;  /* 0x00008600ff027b82 */ /* 0x007e220000000a00 */
[----:B------:R-:W-:Y:S02]  /*ab50*/  IMAD.IADD R7, R5, 0x1, R0 ;  /* 0x0000000105077824 */ /* 0x000fe400078e0200 */
[----:B------:R-:W-:Y:S02]  /*ab60*/  VIADD R0, R0, 0x80 ;  /* 0x0000008000007836 */ /* 0x000fe40000000000 */
[----:B0-----:R-:W-:-:S05]  /*ab70*/  IMAD.WIDE.U32 R2, R7, 0x10, R2 ;  /* 0x0000001007027825 */ /* 0x001fca00078e0002 */
[----:B------:R2:W-:Y:S02]  /*ab80*/  STG.E.128 desc[UR4][R2.64], R8 ;  /* 0x0000000802007986 */ /* 0x0005e4000c101d04 */
.L_x_10744:
[----:B------:R-:W-:Y:S05]  /*ab90*/  BSYNC B1 ;  /* 0x0000000000017941 */ /* 0x000fea0003800000 */
.L_x_10740:
[----:B------:R-:W-:-:S13]  /*aba0*/  ISETP.GE.AND P0, PT, R0, R48, PT ;  /* 0x000000300000720c */ /* 0x000fda0003f06270 */
[----:B012---:R-:W0:Y:S01]  /*abb0*/  @!P0 LDC.64 R2, c[0x0][0x218] ;  /* 0x00008600ff028b82 */ /* 0x007e220000000a00 */
[----:B------:R-:W-:Y:S01]  /*abc0*/  @!P0 IADD3 R7, R5, R0, RZ ;  /* 0x0000000005078210 */ /* 0x000fe20007ffe0ff */
[----:B------:R-:W-:-:S04]  /*abd0*/  @!P0 VIADD R0, R0, 0x80 ;  /* 0x0000008000008836 */ /* 0x000fc80000000000 */
[----:B0-----:R-:W-:-:S05]  /*abe0*/  @!P0 IMAD.WIDE.U32 R2, R7, 0x10, R2 ;  /* 0x0000001007028825 */ /* 0x001fca00078e0002 */
[----:B------:R3:W-:Y:S02]  /*abf0*/  @!P0 STG.E.128 desc[UR4][R2.64], R40 ;  /* 0x0000002802008986 */ /* 0x0007e4000c101d04 */
.L_x_10745:
[----:B------:R-:W-:Y:S05]  /*ac00*/  BSYNC B0 ;  /* 0x0000000000007941 */ /* 0x000fea0003800000 */
.L_x_10739:
[----:B------:R-:W-:Y:S05]  /*ac10*/  WARPSYNC.ALL ;  /* 0x0000000000007948 */ /* 0x000fea0003800000 */
[----:B------:R-:W-:-:S13]  /*ac20*/  ISETP.GE.AND P0, PT, R0, R48, PT ;  /* 0x000000300000720c */ /* 0x000fda0003f06270 */
[----:B------:R-:W-:Y:S05]  /*ac30*/  @P0 EXIT ;  /* 0x000000000000094d */ /* 0x000fea0003800000 */
[----:B0123--:R-:W0:Y:S01]  /*ac40*/  LDC.64 R2, c[0x0][0x218] ;  /* 0x00008600ff027b82 */ /* 0x00fe220000000a00 */
[----:B------:R-:W-:-:S04]  /*ac50*/  IMAD.IADD R5, R5, 0x1, R0 ;  /* 0x0000000105057824 */ /* 0x000fc800078e0200 */
[----:B0-----:R-:W-:-:S05]  /*ac60*/  IMAD.WIDE.U32 R2, R5, 0x10, R2 ;  /* 0x0000001005027825 */ /* 0x001fca00078e0002 */
[----:B------:R-:W-:Y:S01]  /*ac70*/  STG.E.128 desc[UR4][R2.64], R44 ;  /* 0x0000002c02007986 */ /* 0x000fe2000c101d04 */
[----:B------:R-:W-:Y:S05]  /*ac80*/  EXIT ;  /* 0x000000000000794d */ /* 0x000fea0003800000 */
        .weak           $__internal_15_$__cuda_sm20_dblrcp_rn_slowpath_v3
        .type           $__internal_15_$__cuda_sm20_dblrcp_rn_slowpath_v3,@function
        .size           $__internal_15_$__cuda_sm20_dblrcp_rn_slowpath_v3,($__internal_16_$__cuda_sm20_div_rn_f64_full - $__internal_15_$__cuda_sm20_dblrcp_rn_slowpath_v3)
$__internal_15_$__cuda_sm20_dblrcp_rn_slowpath_v3:
[----:B------:R-:W-:Y:S01]  /*ac90*/  IMAD.MOV.U32 R6, RZ, RZ, R4 ;  /* 0x000000ffff067224 */ /* 0x000fe200078e0004 */
[----:B------:R-:W-:Y:S01]  /*aca0*/  BSSY B0, `(.L_x_10746) ;  /* 0x0000024000007945 */ /* 0x000fe20003800000 */
[----:B------:R-:W-:-:S06]  /*acb0*/  IMAD.MOV.U32 R7, RZ, RZ, R3 ;  /* 0x000000ffff077224 */ /* 0x000fcc00078e0003 */
[----:B------:R-:W-:-:S14]  /*acc0*/  DSETP.GTU.AND P0, PT, |R6|, +INF , PT ;  /* 0x7ff000000600742a */ /* 0x000fdc0003f0c200 */
        /* <DEDUP_REMOVED lines=22> */
.L_x_10749:
        /* <DEDUP_REMOVED lines=9> */
.L_x_10747:
[----:B------:R-:W-:Y:S01]  /*aec0*/  LOP3.LUT R51, R7, 0x80000, RZ, 0xfc, !PT ;  /* 0x0008000007337812 */ /* 0x000fe200078efcff */
[----:B------:R-:W-:-:S07]  /*aed0*/  IMAD.MOV.U32 R50, RZ, RZ, R6 ;  /* 0x000000ffff327224 */ /* 0x000fce00078e0006 */
.L_x_10748:
[----:B------:R-:W-:Y:S05]  /*aee0*/  BSYNC B0 ;  /* 0x0000000000007941 */ /* 0x000fea0003800000 */
.L_x_10746:
[----:B------:R-:W-:Y:S02]  /*aef0*/  IMAD.MOV.U32 R6, RZ, RZ, R0 ;  /* 0x000000ffff067224 */ /* 0x000fe400078e0000 */
[----:B------:R-:W-:Y:S02]  /*af00*/  IMAD.MOV.U32 R7, RZ, RZ, 0x0 ;  /* 0x00000000ff077424 */ /* 0x000fe400078e00ff */
[----:B------:R-:W-:Y:S02]  /*af10*/  IMAD.MOV.U32 R3, RZ, RZ, R50 ;  /* 0x000000ffff037224 */ /* 0x000fe400078e0032 */
[----:B------:R-:W-:Y:S01]  /*af20*/  IMAD.MOV.U32 R2, RZ, RZ, R51 ;  /* 0x000000ffff027224 */ /* 0x000fe200078e0033 */
[----:B------:R-:W-:Y:S06]  /*af30*/  RET.REL.NODEC R6 `(_ZN2at6native29vectorized_elementwise_kernelILi2EZZZNS0_22reciprocal_kernel_cudaERNS_18TensorIteratorBaseEENKUlvE_clEvENKUlvE1_clEvEUlN3c107complexIdEEE_St5arrayIPcLm2EEEEviT0_T1_) ;  /* 0xffffff5006307950 */ /* 0x000fec0003c3ffff */
        .weak           $__internal_16_$__cuda_sm20_div_rn_f64_full
        .type           $__internal_16_$__cuda_sm20_div_rn_f64_full,@function
        .size           $__internal_16_$__cuda_sm20_div_rn_f64_full,(.L_x_19542 - $__internal_16_$__cuda_sm20_div_rn_f64_full)
$__internal_16_$__cuda_sm20_div_rn_f64_full:
[----:B------:R-:W-:Y:S01]  /*af40*/  IMAD.MOV.U32 R55, RZ, RZ, R7 ;  /* 0x000000ffff377224 */ /* 0x000fe200078e0007 */
[C---:B------:R-:W-:Y:S01]  /*af50*/  FSETP.GEU.AND P0, PT, |R3|.reuse, 1.469367938527859385e-39, PT ;  /* 0x001000000300780b */ /* 0x040fe20003f0e200 */
[--C-:B------:R-:W-:Y:S01]  /*af60*/  IMAD.MOV.U32 R50, RZ, RZ, R4.reuse ;  /* 0x000000ffff327224 */ /* 0x100fe200078e0004 */
[----:B------:R-:W-:Y:S01]  /*af70*/  LOP3.LUT R7, R3, 0x800fffff, RZ, 0xc0, !PT ;  /* 0x800fffff03077812 */ /* 0x000fe200078ec0ff */
[----:B------:R-:W-:Y:S01]  /*af80*/  IMAD.MOV.U32 R51, RZ, RZ, R3 ;  /* 0x000000ffff337224 */ /* 0x000fe200078e0003 */
[----:B------:R-:W-:Y:S01]  /*af90*/  FSETP.GEU.AND P2, PT, |R55|, 1.469367938527859385e-39, PT ;  /* 0x001000003700780b */ /* 0x000fe20003f4e200 */
[----:B------:R-:W-:Y:S01]  /*afa0*/  IMAD.MOV.U32 R52, RZ, RZ, R4 ;  /* 0x000000ffff347224 */ /* 0x000fe200078e0004 */
[----:B------:R-:W-:Y:S01]  /*afb0*/  MOV R54, R6 ;  /* 0x0000000600367202 */ /* 0x000fe20000000f00 */
[----:B------:R-:W-:Y:S01]  /*afc0*/  IMAD.MOV.U32 R56, RZ, RZ, 0x1 ;  /* 0x00000001ff387424 */ /* 0x000fe200078e00ff */
[----:B------:R-:W-:Y:S01]  /*afd0*/  LOP3.LUT R53, R7, 0x3ff00000, RZ, 0xfc, !PT ;  /* 0x3ff0000007357812 */ /* 0x000fe200078efcff */
[----:B------:R-:W-:Y:S01]  /*afe0*/  BSSY B0, `(.L_x_10750) ;  /* 0x0000056000007945 */ /* 0x000fe20003800000 */
[----:B------:R-:W-:Y:S01]  /*aff0*/  LOP3.LUT R2, R55, 0x7ff00000, RZ, 0xc0, !PT ;  /* 0x7ff0000037027812 */ /* 0x000fe200078ec0ff */
[----:B------:R-:W-:Y:S01]  /*b000*/  IMAD.MOV.U32 R58, RZ, RZ, R54 ;  /* 0x000000ffff3a7224 */ /* 0x000fe200078e0036 */
[----:B------:R-:W-:Y:S01]  /*b010*/  LOP3.LUT R7, R3, 0x7ff00000, RZ, 0xc0, !PT ;  /* 0x7ff0000003077812 */ /* 0x000fe200078ec0ff */
[----:B------:R-:W-:Y:S01]  /*b020*/  @!P0 DMUL R52, R50, 8.98846567431157953865e+307 ;  /* 0x7fe0000032348828 */ /* 0x000fe20000000000 */
[----:B------:R-:W-:-:S02]  /*b030*/  IMAD.MOV.U32 R3, RZ, RZ, 0x1ca00000 ;  /* 0x1ca00000ff037424 */ /* 0x000fc400078e00ff */
[C---:B------:R-:W-:Y:S02]  /*b040*/  ISETP.GE.U32.AND P1, PT, R2.reuse, R7, PT ;  /* 0x000000070200720c */ /* 0x040fe40003f26070 */
[----:B------:R-:W-:Y:S01]  /*b050*/  @!P2 LOP3.LUT R6, R51, 0x7ff00000, RZ, 0xc0, !PT ;  /* 0x7ff000003306a812 */ /* 0x000fe200078ec0ff */
[----:B------:R-:W0:Y:S01]  /*b060*/  MUFU.RCP64H R57, R53 ;  /* 0x0000003500397308 */ /* 0x000e220000001800 */
[----:B------:R-:W-:Y:S02]  /*b070*/  @!P2 MOV R60, RZ ;  /* 0x000000ff003ca202 */ /* 0x000fe40000000f00 */
[----:B------:R-:W-:Y:S02]  /*b080*/  @!P2 ISETP.GE.U32.AND P3, PT, R2, R6, PT ;  /* 0x000000060200a20c */ /* 0x000fe40003f66070 */
[C---:B------:R-:W-:Y:S02]  /*b090*/  SEL R6, R3.reuse, 0x63400000, !P1 ;  /* 0x6340000003067807 */ /* 0x040fe40004800000 */
[----:B------:R-:W-:-:S02]  /*b0a0*/  @!P2 SEL R4, R3, 0x63400000, !P3 ;  /* 0x634000000304a807 */ /* 0x000fc40005800000 */
[--C-:B------:R-:W-:Y:S01]  /*b0b0*/  LOP3.LUT R59, R6, 0x800fffff, R55.reuse, 0xf8, !PT ;  /* 0x800fffff063b7812 */ /* 0x100fe200078ef837 */
[----:B------:R-:W-:Y:S01]  /*b0c0*/  IMAD.MOV.U32 R6, RZ, RZ, R2 ;  /* 0x000000ffff067224 */ /* 0x000fe200078e0002 */
[----:B------:R-:W-:Y:S02]  /*b0d0*/  @!P2 LOP3.LUT R4, R4, 0x80000000, R55, 0xf8, !PT ;  /* 0x800000000404a812 */ /* 0x000fe400078ef837 */
[----:B------:R-:W-:Y:S02]  /*b0e0*/  @!P0 LOP3.LUT R7, R53, 0x7ff00000, RZ, 0xc0, !PT ;  /* 0x7ff0000035078812 */ /* 0x000fe400078ec0ff */
[----:B------:R-:W-:-:S06]  /*b0f0*/  @!P2 LOP3.LUT R61, R4, 0x100000, RZ, 0xfc, !PT ;  /* 0x00100000043da812 */ /* 0x000fcc00078efcff */
[----:B------:R-:W-:Y:S02]  /*b100*/  @!P2 DFMA R58, R58, 2, -R60 ;  /* 0x400000003a3aa82b */ /* 0x000fe4000000083c */
[----:B0-----:R-:W-:-:S08]  /*b110*/  DFMA R60, R56, -R52, 1 ;  /* 0x3ff00000383c742b */ /* 0x001fd00000000834 */
[----:B------:R-:W-:Y:S01]  /*b120*/  DFMA R60, R60, R60, R60 ;  /* 0x0000003c3c3c722b */ /* 0x000fe2000000003c */
[----:B------:R-:W-:-:S05]  /*b130*/  @!P2 LOP3.LUT R6, R59, 0x7ff00000, RZ, 0xc0, !PT ;  /* 0x7ff000003b06a812 */ /* 0x000fca00078ec0ff */
[----:B------:R-:W-:Y:S02]  /*b140*/  VIADD R4, R6, 0xffffffff ;  /* 0xffffffff06047836 */ /* 0x000fe40000000000 */
[----:B------:R-:W-:-:S03]  /*b150*/  DFMA R56, R56, R60, R56 ;  /* 0x0000003c3838722b */ /* 0x000fc60000000038 */
[----:B------:R-:W-:Y:S01]  /*b160*/  ISETP.GT.U32.AND P0, PT, R4, 0x7feffffe, PT ;  /* 0x7feffffe0400780c */ /* 0x000fe20003f04070 */
[----:B------:R-:W-:-:S04]  /*b170*/  VIADD R4, R7, 0xffffffff ;  /* 0xffffffff07047836 */ /* 0x000fc80000000000 */
[----:B------:R-:W-:Y:S01]  /*b180*/  DFMA R62, R56, -R52, 1 ;  /* 0x3ff00000383e742b */ /* 0x000fe20000000834 */
[----:B------:R-:W-:-:S07]  /*b190*/  ISETP.GT.U32.OR P0, PT, R4, 0x7feffffe, P0 ;  /* 0x7feffffe0400780c */ /* 0x000fce0000704470 */
[----:B------:R-:W-:-:S08]  /*b1a0*/  DFMA R62, R56, R62, R56 ;  /* 0x0000003e383e722b */ /* 0x000fd00000000038 */
[----:B------:R-:W-:-:S08]  /*b1b0*/  DMUL R60, R62, R58 ;  /* 0x0000003a3e3c7228 */ /* 0x000fd00000000000 */
[----:B------:R-:W-:-:S08]  /*b1c0*/  DFMA R56, R60, -R52, R58 ;  /* 0x800000343c38722b */ /* 0x000fd0000000003a */
[----:B------:R-:W-:Y:S01]  /*b1d0*/  DFMA R56, R62, R56, R60 ;  /* 0x000000383e38722b */ /* 0x000fe2000000003c */
[----:B------:R-:W-:Y:S10]  /*b1e0*/  @P0 BRA `(.L_x_10751) ;  /* 0x0000000000740947 */ /* 0x000ff40003800000 */
[----:B------:R-:W-:Y:S02]  /*b1f0*/  LOP3.LUT R4, R51, 0x7ff00000, RZ, 0xc0, !PT ;  /* 0x7ff0000033047812 */ /* 0x000fe400078ec0ff */
[----:B------:R-:W-:Y:S02]  /*b200*/  MOV R6, RZ ;  /* 0x000000ff00067202 */ /* 0x000fe40000000f00 */
[CC--:B------:R-:W-:Y:S02]  /*b210*/  ISETP.GE.U32.AND P0, PT, R2.reuse, R4.reuse, PT ;  /* 0x000000040200720c */ /* 0x0c0fe40003f06070 */
[----:B------:R-:W-:Y:S02]  /*b220*/  VIADDMNMX R2, R2, -R4, 0xb9600000, !PT ;  /* 0xb960000002027446 */ /* 0x000fe40007800904 */
[----:B------:R-:W-:Y:S02]  /*b230*/  SEL R3, R3, 0x63400000, !P0 ;  /* 0x6340000003037807 */ /* 0x000fe40004000000 */
[----:B------:R-:W-:-:S05]  /*b240*/  VIMNMX R2, R2, 0x46a00000, PT ;  /* 0x46a0000002027848 */ /* 0x000fca0003fe0100 */
        /* <DEDUP_REMOVED lines=12> */
[----:B------:R-:W-:Y:S01]  /*b310*/  IADD3 R2, -R2, -0x43300000, RZ ;  /* 0xbcd0000002027810 */ /* 0x000fe20007ffe1ff */
[----:B------:R-:W-:-:S06]  /*b320*/  IMAD.MOV.U32 R6, RZ, RZ, RZ ;  /* 0x000000ffff067224 */ /* 0x000fcc00078e00ff */
[----:B------:R-:W-:Y:S02]  /*b330*/  DFMA R6, R60, -R6, R56 ;  /* 0x800000063c06722b */ /* 0x000fe40000000038 */
[----:B------:R-:W-:-:S08]  /*b340*/  DMUL.RP R56, R56, R50 ;  /* 0x0000003238387228 */ /* 0x000fd00000008000 */
[----:B------:R-:W-:Y:S02]  /*b350*/  FSETP.NEU.AND P0, PT, |R7|, R2, PT ;  /* 0x000000020700720b */ /* 0x000fe40003f0d200 */
[----:B------:R-:W-:Y:S02]  /*b360*/  LOP3.LUT R2, R57, R3, RZ, 0x3c, !PT ;  /* 0x0000000339027212 */ /* 0x000fe400078e3cff */
[----:B------:R-:W-:Y:S02]  /*b370*/  FSEL R3, R56, R60, !P0 ;  /* 0x0000003c38037208 */ /* 0x000fe40004000000 */
[----:B------:R-:W-:-:S03]  /*b380*/  FSEL R2, R2, R61, !P0 ;  /* 0x0000003d02027208 */ /* 0x000fc60004000000 */
[----:B------:R-:W-:Y:S02]  /*b390*/  IMAD.MOV.U32 R60, RZ, RZ, R3 ;  /* 0x000000ffff3c7224 */ /* 0x000fe400078e0003 */
[----:B------:R-:W-:Y:S01]  /*b3a0*/  IMAD.MOV.U32 R61, RZ, RZ, R2 ;  /* 0x000000ffff3d7224 */ /* 0x000fe200078e0002 */
[----:B------:R-:W-:Y:S06]  /*b3b0*/  BRA `(.L_x_10752) ;  /* 0x0000000000607947 */ /* 0x000fec0003800000 */
.L_x_10751:
        /* <DEDUP_REMOVED lines=11> */
[----:B------:R-:W-:Y:S01]  /*b470*/  @P0 LOP3.LUT R3, R2, 0x7ff00000, RZ, 0xfc, !PT ;  /* 0x7ff0000002030812 */ /* 0x000fe200078efcff */
[----:B------:R-:W-:Y:S02]  /*b480*/  @!P0 IMAD.MOV.U32 R60, RZ, RZ, RZ ;  /* 0x000000ffff3c8224 */ /* 0x000fe400078e00ff */
[----:B------:R-:W-:Y:S02]  /*b490*/  @!P0 IMAD.MOV.U32 R61, RZ, RZ, R2 ;  /* 0x000000ffff3d8224 */ /* 0x000fe400078e0002 */
[----:B------:R-:W-:Y:S02]  /*b4a0*/  @P0 IMAD.MOV.U32 R60, RZ, RZ, RZ ;  /* 0x000000ffff3c0224 */ /* 0x000fe400078e00ff */
[----:B------:R-:W-:Y:S01]  /*b4b0*/  @P0 IMAD.MOV.U32 R61, RZ, RZ, R3 ;  /* 0x000000ffff3d0224 */ /* 0x000fe200078e0003 */
[----:B------:R-:W-:Y:S06]  /*b4c0*/  BRA `(.L_x_10752) ;  /* 0x00000000001c7947 */ /* 0x000fec0003800000 */
.L_x_10754:
[----:B------:R-:W-:Y:S01]  /*b4d0*/  LOP3.LUT R2, R51, 0x80000, RZ, 0xfc, !PT ;  /* 0x0008000033027812 */ /* 0x000fe200078efcff */
[----:B------:R-:W-:-:S04]  /*b4e0*/  IMAD.MOV.U32 R60, RZ, RZ, R50 ;  /* 0x000000ffff3c7224 */ /* 0x000fc800078e0032 */
[----:B------:R-:W-:Y:S01]  /*b4f0*/  IMAD.MOV.U32 R61, RZ, RZ, R2 ;  /* 0x000000ffff3d7224 */ /* 0x000fe200078e0002 */
[----:B------:R-:W-:Y:S06]  /*b500*/  BRA `(.L_x_10752) ;  /* 0x00000000000c7947 */ /* 0x000fec0003800000 */
.L_x_10753:
[----:B------:R-:W-:Y:S02]  /*b510*/  LOP3.LUT R2, R55, 0x80000, RZ, 0xfc, !PT ;  /* 0x0008000037027812 */ /* 0x000fe400078efcff */
[----:B------:R-:W-:-:S03]  /*b520*/  MOV R60, R54 ;  /* 0x00000036003c7202 */ /* 0x000fc60000000f00 */
[----:B------:R-:W-:-:S07]  /*b530*/  IMAD.MOV.U32 R61, RZ, RZ, R2 ;  /* 0x000000ffff3d7224 */ /* 0x000fce00078e0002 */
.L_x_10752:
[----:B------:R-:W-:Y:S05]  /*b540*/  BSYNC B0 ;  /* 0x0000000000007941 */ /* 0x000fea0003800000 */
.L_x_10750:
[----:B------:R-:W-:Y:S02]  /*b550*/  IMAD.MOV.U32 R6, RZ, RZ, R0 ;  /* 0x000000ffff067224 */ /* 0x000fe400078e0000 */
[----:B------:R-:W-:Y:S02]  /*b560*/  IMAD.MOV.U32 R7, RZ, RZ, 0x0 ;  /* 0x00000000ff077424 */ /* 0x000fe400078e00ff */
[----:B------:R-:W-:Y:S02]  /*b570*/  IMAD.MOV.U32 R2, RZ, RZ, R60 ;  /* 0x000000ffff027224 */ /* 0x000fe400078e003c */
[----:B------:R-:W-:Y:S01]  /*b580*/  IMAD.MOV.U32 R3, RZ, RZ, R61 ;  /* 0x000000ffff037224 */ /* 0x000fe200078e003d */
[----:B------:R-:W-:Y:S06]  /*b590*/  RET.REL.NODEC R6 `(_ZN2at6native29vectorized_elementwise_kernelILi2EZZZNS0_22reciprocal_kernel_cudaERNS_18TensorIteratorBaseEENKUlvE_clEvENKUlvE1_clEvEUlN3c107complexIdEEE_St5arrayIPcLm2EEEEviT0_T1_) ;  /* 0xffffff4806987950 */ /* 0x000fec0003c3ffff */
.L_x_10755:
        /* <DEDUP_REMOVED lines=14> */
.L_x_19542:


//--------------------- .text._ZN2at6native29vectorized_elementwise_kernelILi4EZZZNS0_22reciprocal_kernel_cudaERNS_18TensorIteratorBaseEENKUlvE_clEvENKUlvE1_clEvEUlN3c107complexIdEEE_St5arrayIPcLm2EEEEviT0_T1_ --------------------------
	.section	.text._ZN2at6native29vectorized_elementwise_kernelILi4EZZZNS0_22reciprocal_kernel_cudaERNS_18TensorIteratorBaseEENKUlvE_clEvENKUlvE1_clEvEUlN3c107complexIdEEE_St5arrayIPcLm2EEEEviT0_T1_,"ax",@progbits
	.align	128
        .global         _ZN2at6native29vectorized_elementwise_kernelILi4EZZZNS0_22reciprocal_kernel_cudaERNS_18TensorIteratorBaseEENKUlvE_clEvENKUlvE1_clEvEUlN3c107complexIdEEE_St5arrayIPcLm2EEEEviT0_T1_
        .type           _ZN2at6native29vectorized_elementwise_kernelILi4EZZZNS0_22reciprocal_kernel_cudaERNS_18TensorIteratorBaseEENKUlvE_clEvENKUlvE1_clEvEUlN3c107complexIdEEE_St5arrayIPcLm2EEEEviT0_T1_,@function
        .size           _ZN2at6native29vectorized_elementwise_kernelILi4EZZZNS0_22reciprocal_kernel_cudaERNS_18TensorIteratorBaseEENKUlvE_clEvENKUlvE1_clEvEUlN3c107complexIdEEE_St5arrayIPcLm2EEEEviT0_T1_,(.L_x_19544 - _ZN2at6native29vectorized_elementwise_kernelILi4EZZZNS0_22reciprocal_kernel_cudaERNS_18TensorIteratorBaseEENKUlvE_clEvENKUlvE1_clEvEUlN3c107complexIdEEE_St5arrayIPcLm2EEEEviT0_T1_)
        .other          _ZN2at6native29vectorized_elementwise_kernelILi4EZZZNS0_22reciprocal_kernel_cudaERNS_18TensorIteratorBaseEENKUlvE_clEvENKUlvE1_clEvEUlN3c107complexIdEEE_St5arrayIPcLm2EEEEviT0_T1_,@"STO_CUDA_ENTRY STV_DEFAULT"
_ZN2at6native29vectorized_elementwise_kernelILi4EZZZNS0_22reciprocal_kernel_cudaERNS_18TensorIteratorBaseEENKUlvE_clEvENKUlvE1_clEvEUlN3c107complexIdEEE_St5arrayIPcLm2EEEEviT0_T1_:
.text._ZN2at6native29vectorized_elementwise_kernelILi4EZZZNS0_22reciprocal_kernel_cudaERNS_18TensorIteratorBaseEENKUlvE_clEvENKUlvE1_clEvEUlN3c107complexIdEEE_St5arrayIPcLm2EEEEviT0_T1_:
        /* <DEDUP_REMOVED lines=74> */
[----:B-----5:R-:W-:Y:S05]  /*04a0*/  CALL.REL.NOINC `($__internal_18_$__cuda_sm20_div_rn_f64_full) ;  /* 0x000000a800a47944 */ /* 0x020fea0003c00000 */
[----:B------:R-:W-:Y:S01]  /*04b0*/  IMAD.MOV.U32 R20, RZ, RZ, R2 ;  /* 0x000000ffff147224 */ /* 0x000fe200078e0002 */
[----:B------:R-:W-:-:S07]  /*04c0*/  MOV R21, R3 ;  /* 0x0000000300157202 */ /* 0x000fce0000000f00 */
.L_x_10762:
[----:B------:R-:W-:Y:S05]  /*04d0*/  BSYNC B2 ;  /* 0x0000000000027941 */ /* 0x000fea0003800000 */
.L_x_10761:
        /* <DEDUP_REMOVED lines=16> */
[----:B-----5:R-:W-:Y:S05]  /*05e0*/  CALL.REL.NOINC `($__internal_17_$__cuda_sm20_dblrcp_rn_slowpath_v3) ;  /* 0x000000a400a87944 */ /* 0x020fea0003c00000 */
[----:B------:R-:W-:Y:S02]  /*05f0*/  IMAD.MOV.U32 R22, RZ, RZ, R3 ;  /* 0x000000ffff167224 */ /* 0x000fe400078e0003 */
[----:B------:R-:W-:-:S07]  /*0600*/  IMAD.MOV.U32 R23, RZ, RZ, R2 ;  /* 0x000000ffff177224 */ /* 0x000fce00078e0002 */
.L_x_10764:
[----:B------:R-:W-:Y:S05]  /*0610*/  BSYNC B2 ;  /* 0x0000000000027941 */ /* 0x000fea0003800000 */
.L_x_10763:
[----:B------:R-:W-:Y:S02]  /*0620*/  DFMA R2, RZ, R20, 1 ;  /* 0x3ff00000ff02742b */ /* 0x000fe40000000014 */
[----:B------:R-:W-:-:S06]  /*0630*/  DADD R6, RZ, -R20 ;  /* 0x00000000ff067229 */ /* 0x000fcc0000000814 */
[-C--:B------:R-:W-:Y:S02]  /*0640*/  DMUL R20, R2, R22.reuse ;  /* 0x0000001602147228 */ /* 0x080fe40000000000 */
[----:B------:R-:W-:Y:S01]  /*0650*/  DMUL R22, R6, R22 ;  /* 0x0000001606167228 */ /* 0x000fe20000000000 */
[----:B------:R-:W-:Y:S10]  /*0660*/  BRA `(.L_x_10758) ;  /* 0x0000000400307947 */ /* 0x000ff40003800000 */
.L_x_10760:
        /* <DEDUP_REMOVED lines=16> */
[----:B-----5:R-:W-:Y:S05]  /*0770*/  CALL.REL.NOINC `($__internal_17_$__cuda_sm20_dblrcp_rn_slowpath_v3) ;  /* 0x000000a400447944 */ /* 0x020fea0003c00000 */
[----:B------:R-:W-:Y:S02]  /*0780*/  IMAD.MOV.U32 R20, RZ, RZ, R3 ;  /* 0x000000ffff147224 */ /* 0x000fe400078e0003 */
[----:B------:R-:W-:-:S07]  /*0790*/  IMAD.MOV.U32 R21, RZ, RZ, R2 ;  /* 0x000000ffff157224 */ /* 0x000fce00078e0002 */
.L_x_10766:
[----:B------:R-:W-:Y:S05]  /*07a0*/  BSYNC B2 ;  /* 0x0000000000027941 */ /* 0x000fea0003800000 */
.L_x_10765:
[----:B------:R-:W-:Y:S01]  /*07b0*/  DADD R2, -RZ, |R26| ;  /* 0x00000000ff027229 */ /* 0x000fe2000000051a */
[----:B------:R-:W-:Y:S02]  /*07c0*/  CS2R R6, SRZ ;  /* 0x0000000000067805 */ /* 0x000fe4000001ff00 */
[----:B------:R-:W-:-:S07]  /*07d0*/  MOV R0, 0x800 ;  /* 0x0000080000007802 */ /* 0x000fce0000000f00 */
[----:B------:R-:W-:-:S07]  /*07e0*/  IMAD.MOV.U32 R4, RZ, RZ, R2 ;  /* 0x000000ffff047224 */ /* 0x000fce00078e0002 */
[----:B-----5:R-:W-:Y:S05]  /*07f0*/  CALL.REL.NOINC `($__internal_18_$__cuda_sm20_div_rn_f64_full) ;  /* 0x000000a400d07944 */ /* 0x020fea0003c00000 */
[----:B------:R-:W-:Y:S02]  /*0800*/  IMAD.MOV.U32 R22, RZ, RZ, R2 ;  /* 0x000000ffff167224 */ /* 0x000fe400078e0002 */
[----:B------:R-:W-:Y:S01]  /*0810*/  IMAD.MOV.U32 R23, RZ, RZ, R3 ;  /* 0x000000ffff177224 */ /* 0x000fe200078e0003 */
[----:B------:R-:W-:Y:S06]  /*0820*/  BRA `(.L_x_10758) ;  /* 0x0000000000c07947 */ /* 0x000fec0003800000 */
.L_x_10759:
        /* <DEDUP_REMOVED lines=21> */
[----:B------:R-:W-:Y:S02]  /*0980*/  IMAD.MOV.U32 R20, RZ, RZ, R2 ;  /* 0x000000ffff147224 */ /* 0x000fe400078e0002 */
[----:B------:R-:W-:-:S07]  /*0990*/  IMAD.MOV.U32 R21, RZ, RZ, R3 ;  /* 0x000000ffff157224 */ /* 0x000fce00078e0003 */
.L_x_10768:
[----:B------:R-:W-:Y:S05]  /*09a0*/  BSYNC B2 ;  /* 0x0000000000027941 */ /* 0x000fea0003800000 */
.L_x_10767:
        /* <DEDUP_REMOVED lines=19> */
.L_x_10770:
[----:B------:R-:W-:Y:S05]  /*0ae0*/  BSYNC B2 ;  /* 0x0000000000027941 */ /* 0x000fea0003800000 */
.L_x_10769:
[----:B------:R-:W-:Y:S02]  /*0af0*/  DADD R2, RZ, R20 ;  /* 0x00000000ff027229 */ /* 0x000fe40000000014 */
[----:B------:R-:W-:-:S06]  /*0b00*/  DFMA R6, RZ, R20, -1 ;  /* 0xbff00000ff06742b */ /* 0x000fcc0000000014 */
[-C--:B------:R-:W-:Y:S02]  /*0b10*/  DMUL R20, R2, R22.reuse ;  /* 0x0000001602147228 */ /* 0x080fe40000000000 */
[----:B------:R-:W-:-:S11]  /*0b20*/  DMUL R22, R6, R22 ;  /* 0x0000001606167228 */ /* 0x000fd60000000000 */
.L_x_10758:
[----:B------:R-:W-:Y:S05]  /*0b30*/  BSYNC B1 ;  /* 0x0000000000017941 */ /* 0x000fea0003800000 */
.L_x_10757:
        /* <DEDUP_REMOVED lines=55> */
[----:B------:R-:W-:Y:S05]  /*0eb0*/  CALL.REL.NOINC `($__internal_18_$__cuda_sm20_div_rn_f64_full) ;  /* 0x000000a000207944 */ /* 0x000fea0003c00000 */
[----:B------:R-:W-:Y:S02]  /*0ec0*/  IMAD.MOV.U32 R24, RZ, RZ, R2 ;  /* 0x000000ffff187224 */ /* 0x000fe400078e0002 */
[----:B------:R-:W-:-:S07]  /*0ed0*/  IMAD.MOV.U32 R25, RZ, RZ, R3 ;  /* 0x000000ffff197224 */ /* 0x000fce00078e0003 */
.L_x_10776:
[----:B------:R-:W-:Y:S05]  /*0ee0*/  BSYNC B2 ;  /* 0x0000000000027941 */ /* 0x000fea0003800000 */
.L_x_10775:
        /* <DEDUP_REMOVED lines=16> */
[----:B------:R-:W-:Y:S05]  /*0ff0*/  CALL.REL.NOINC `($__internal_17_$__cuda_sm20_dblrcp_rn_slowpath_v3) ;  /* 0x0000009c00247944 */ /* 0x000fea0003c00000 */
[----:B------:R-:W-:Y:S01]  /*1000*/  MOV R26, R3 ;  /* 0x00000003001a7202 */ /* 0x000fe20000000f00 */
[----:B------:R-:W-:-:S07]  /*1010*/  IMAD.MOV.U32 R27, RZ, RZ, R2 ;  /* 0x000000ffff1b7224 */ /* 0x000fce00078e0002 */
.L_x_10778:
[----:B------:R-:W-:Y:S05]  /*1020*/  BSYNC B2 ;  /* 0x0000000000027941 */ /* 0x000fea0003800000 */
.L_x_10777:
[----:B------:R-:W-:Y:S02]  /*1030*/  DFMA R2, RZ, R24, 1 ;  /* 0x3ff00000ff02742b */ /* 0x000fe40000000018 */
[----:B------:R-:W-:-:S06]  /*1040*/  DADD R6, RZ, -R24 ;  /* 0x00000000ff067229 */ /* 0x000fcc0000000818 */
[-C--:B------:R-:W-:Y:S02]  /*1050*/  DMUL R24, R2, R26.reuse ;  /* 0x0000001a02187228 */ /* 0x080fe40000000000 */
[----:B------:R-:W-:Y:S01]  /*1060*/  DMUL R26, R6, R26 ;  /* 0x0000001a061a7228 */ /* 0x000fe20000000000 */
[----:B------:R-:W-:Y:S10]  /*1070*/  BRA `(.L_x_10772) ;  /* 0x00000004002c7947 */ /* 0x000ff40003800000 */
.L_x_10774:
        /* <DEDUP_REMOVED lines=16> */
[----:B------:R-:W-:Y:S02]  /*1180*/  IMAD.MOV.U32 R24, RZ, RZ, R3 ;  /* 0x000000ffff187224 */ /* 0x000fe400078e0003 */
[----:B------:R-:W-:-:S07]  /*1190*/  IMAD.MOV.U32 R25, RZ, RZ, R2 ;  /* 0x000000ffff197224 */ /* 0x000fce00078e0002 */
.L_x_10780:
[----:B------:R-:W-:Y:S05]  /*11a0*/  BSYNC B2 ;  /* 0x0000000000027941 */ /* 0x000fea0003800000 */
.L_x_10779:
[----:B------:R-:W-:Y:S01]  /*11b0*/  DADD R2, -RZ, |R30| ;  /* 0x00000000ff027229 */ /* 0x000fe2000000051e */
[----:B------:R-:W-:Y:S02]  /*11c0*/  CS2R R6, SRZ ;  /* 0x0000000000067805 */ /* 0x000fe4000001ff00 */
[----:B------:R-:W-:-:S07]  /*11d0*/  MOV R0, 0x1200 ;  /* 0x0000120000007802 */ /* 0x000fce0000000f00 */
[----:B------:R-:W-:-:S07]  /*11e0*/  MOV R4, R2 ;  /* 0x0000000200047202 */ /* 0x000fce0000000f00 */
[----:B------:R-:W-:Y:S05]  /*11f0*/  CALL.REL.NOINC `($__internal_18_$__cuda_sm20_div_rn_f64_full) ;  /* 0x0000009c00507944 */ /* 0x000fea0003c00000 */
[----:B------:R-:W-:Y:S02]  /*1200*/  IMAD.MOV.U32 R26, RZ, RZ, R2 ;  /* 0x000000ffff1a7224 */ /* 0x000fe400078e0002 */
[----:B------:R-:W-:Y:S01]  /*1210*/  IMAD.MOV.U32 R27, RZ, RZ, R3 ;  /* 0x000000ffff1b7224 */ /* 0x000fe200078e0003 */
[----:B------:R-:W-:Y:S06]  /*1220*/  BRA `(.L_x_10772) ;  /* 0x0000000000c07947 */ /* 0x000fec0003800000 */
.L_x_10773:
        /* <DEDUP_REMOVED lines=20> */
[----:B------:R-:W-:Y:S05]  /*1370*/  CALL.REL.NOINC `($__internal_18_$__cuda_sm20_div_rn_f64_full) ;  /* 0x0000009800f07944 */ /* 0x000fea0003c00000 */
[----:B------:R-:W-:Y:S01]  /*1380*/  MOV R24, R2 ;  /* 0x0000000200187202 */ /* 0x000fe20000000f00 */
[----:B------:R-:W-:-:S07]  /*1390*/  IMAD.MOV.U32 R25, RZ, RZ, R3 ;  /* 0x000000ffff197224 */ /* 0x000fce00078e0003 */
.L_x_10782:
[----:B------:R-:W-:Y:S05]  /*13a0*/  BSYNC B2 ;  /* 0x0000000000027941 */ /* 0x000fea0003800000 */
.L_x_10781:
        /* <DEDUP_REMOVED lines=17> */
[----:B------:R-:W-:Y:S01]  /*14c0*/  IMAD.MOV.U32 R26, RZ, RZ, R3 ;  /* 0x000000ffff1a7224 */ /* 0x000fe200078e0003 */
[----:B------:R-:W-:-:S07]  /*14d0*/  MOV R27, R2 ;  /* 0x00000002001b7202 */ /* 0x000fce0000000f00 */
.L_x_10784:
[----:B------:R-:W-:Y:S05]  /*14e0*/  BSYNC B2 ;  /* 0x0000000000027941 */ /* 0x000fea0003800000 */
.L_x_10783:
[----:B------:R-:W-:Y:S02]  /*14f0*/  DADD R2, RZ, R24 ;  /* 0x00000000ff027229 */ /* 0x000fe40000000018 */
[----:B------:R-:W-:-:S06]  /*1500*/  DFMA R6, RZ, R24, -1 ;  /* 0xbff00000ff06742b */ /* 0x000fcc0000000018 */
[-C--:B------:R-:W-:Y:S02]  /*1510*/  DMUL R24, R2, R26.reuse ;  /* 0x0000001a02187228 */ /* 0x080fe40000000000 */
[----:B------:R-:W-:-:S11]  /*1520*/  DMUL R26, R6, R26 ;  /* 0x0000001a061a7228 */ /* 0x000fd60000000000 */
.L_x_10772:
[----:B------:R-:W-:Y:S05]  /*1530*/  BSYNC B1 ;  /* 0x0000000000017941 */ /* 0x000fea0003800000 */
.L_x_10771:
        /* <DEDUP_REMOVED lines=58> */
.L_x_10790:
[----:B------:R-:W-:Y:S05]  /*18e0*/  BSYNC B2 ;  /* 0x0000000000027941 */ /* 0x000fea0003800000 */
.L_x_10789:
        /* <DEDUP_REMOVED lines=19> */
.L_x_10792:
[----:B------:R-:W-:Y:S05]  /*1a20*/  BSYNC B2 ;  /* 0x0000000000027941 */ /* 0x000fea0003800000 */
.L_x_10791:
[----:B------:R-:W-:Y:S02]  /*1a30*/  DFMA R2, RZ, R28, 1 ;  /* 0x3ff00000ff02742b */ /* 0x000fe4000000001c */
[----:B------:R-:W-:-:S06]  /*1a40*/  DADD R6, RZ, -R28 ;  /* 0x00000000ff067229 */ /* 0x000fcc000000081c */
[-C--:B------:R-:W-:Y:S02]  /*1a50*/  DMUL R28, R2, R30.reuse ;  /* 0x0000001e021c7228 */ /* 0x080fe40000000000 */
[----:B------:R-:W-:Y:S01]  /*1a60*/  DMUL R30, R6, R30 ;  /* 0x0000001e061e7228 */ /* 0x000fe20000000000 */
[----:B------:R-:W-:Y:S10]  /*1a70*/  BRA `(.L_x_10786) ;  /* 0x00000004002c7947 */ /* 0x000ff40003800000 */
.L_x_10788:
        /* <DEDUP_REMOVED lines=18> */
.L_x_10794:
[----:B------:R-:W-:Y:S05]  /*1ba0*/  BSYNC B2 ;  /* 0x0000000000027941 */ /* 0x000fea0003800000 */
.L_x_10793:
        /* <DEDUP_REMOVED lines=8> */
.L_x_10787:
        /* <DEDUP_REMOVED lines=23> */
.L_x_10796:
[----:B------:R-:W-:Y:S05]  /*1da0*/  BSYNC B2 ;  /* 0x0000000000027941 */ /* 0x000fea0003800000 */
.L_x_10795:
        /* <DEDUP_REMOVED lines=19> */
.L_x_10798:
[----:B------:R-:W-:Y:S05]  /*1ee0*/  BSYNC B2 ;  /* 0x0000000000027941 */ /* 0x000fea0003800000 */
.L_x_10797:
[----:B------:R-:W-:Y:S02]  /*1ef0*/  DADD R2, RZ, R28 ;  /* 0x00000000ff027229 */ /* 0x000fe4000000001c */
[----:B------:R-:W-:-:S06]  /*1f00*/  DFMA R6, RZ, R28, -1 ;  /* 0xbff00000ff06742b */ /* 0x000fcc000000001c */
[-C--:B------:R-:W-:Y:S02]  /*1f10*/  DMUL R28, R2, R30.reuse ;  /* 0x0000001e021c7228 */ /* 0x080fe40000000000 */
[----:B------:R-:W-:-:S11]  /*1f20*/  DMUL R30, R6, R30 ;  /* 0x0000001e061e7228 */ /* 0x000fd60000000000 */
.L_x_10786:
[----:B------:R-:W-:Y:S05]  /*1f30*/  BSYNC B1 ;  /* 0x0000000000017941 */ /* 0x000fea0003800000 */
.L_x_10785:
        /* <DEDUP_REMOVED lines=58> */
.L_x_10804:
[----:B------:R-:W-:Y:S05]  /*22e0*/  BSYNC B2 ;  /* 0x0000000000027941 */ /* 0x000fea0003800000 */
.L_x_10803:
        /* <DEDUP_REMOVED lines=19> */
.L_x_10806:
[----:B------:R-:W-:Y:S05]  /*2420*/  BSYNC B2 ;  /* 0x0000000000027941 */ /* 0x000fea0003800000 */
.L_x_10805:
[----:B------:R-:W-:Y:S02]  /*2430*/  DFMA R2, RZ, R32, 1 ;  /* 0x3ff00000ff02742b */ /* 0x000fe40000000020 */
[----:B------:R-:W-:-:S06]  /*2440*/  DADD R6, RZ, -R32 ;  /* 0x00000000ff067229 */ /* 0x000fcc0000000820 */
[-C--:B------:R-:W-:Y:S02]  /*2450*/  DMUL R32, R2, R34.reuse ;  /* 0x0000002202207228 */ /* 0x080fe40000000000 */
[----:B------:R-:W-:Y:S01]  /*2460*/  DMUL R34, R6, R34 ;  /* 0x0000002206227228 */ /* 0x000fe20000000000 */
[----:B------:R-:W-:Y:S10]  /*2470*/  BRA `(.L_x_10800) ;  /* 0x00000004002c7947 */ /* 0x000ff40003800000 */
.L_x_10802:
        /* <DEDUP_REMOVED lines=18> */
.L_x_10808:
[----:B------:R-:W-:Y:S05]  /*25a0*/  BSYNC B2 ;  /* 0x0000000000027941 */ /* 0x000fea0003800000 */
.L_x_10807:
[----:B------:R-:W-:Y:S01]  /*25b0*/  DADD R2, -RZ, |R38| ;  /* 0x00000000ff027229 */ /* 0x000fe20000000526 */
[----:B------:R-:W-:Y:S02]  /*25c0*/  CS2R R6, SRZ ;  /* 0x0000000000067805 */ /* 0x000fe4000001ff00 */
[----:B------:R-:W-:-:S07]  /*25d0*/  MOV R0, 0x2600 ;  /* 0x0000260000007802 */ /* 0x000fce0000000f00 */
[----:B------:R-:W-:-:S07]  /*25e0*/  IMAD.MOV.U32 R4, RZ, RZ, R2 ;  /* 0x000000ffff047224 */ /* 0x000fce00078e0002 */
[----:B------:R-:W-:Y:S05]  /*25f0*/  CALL.REL.NOINC `($__internal_18_$__cuda_sm20_div_rn_f64_full) ;  /* 0x0000008800507944 */ /* 0x000fea0003c00000 */
[----:B------:R-:W-:Y:S02]  /*2600*/  IMAD.MOV.U32 R34, RZ, RZ, R2 ;  /* 0x000000ffff227224 */ /* 0x000fe400078e0002 */
[----:B------:R-:W-:Y:S01]  /*2610*/  IMAD.MOV.U32 R35, RZ, RZ, R3 ;  /* 0x000000ffff237224 */ /* 0x000fe200078e0003 */
[----:B------:R-:W-:Y:S06]  /*2620*/  BRA `(.L_x_10800) ;  /* 0x0000000000c07947 */ /* 0x000fec0003800000 */
.L_x_10801:
        /* <DEDUP_REMOVED lines=23> */
.L_x_10810:
[----:B------:R-:W-:Y:S05]  /*27a0*/  BSYNC B2 ;  /* 0x0000000000027941 */ /* 0x000fea0003800000 */
.L_x_10809:
        /* <DEDUP_REMOVED lines=16> */
[----:B------:R-:W-:Y:S05]  /*28b0*/  CALL.REL.NOINC `($__internal_17_$__cuda_sm20_dblrcp_rn_slowpath_v3) ;  /* 0x0000008000f47944 */ /* 0x000fea0003c00000 */
[----:B------:R-:W-:Y:S02]  /*28c0*/  IMAD.MOV.U32 R34, RZ, RZ, R3 ;  /* 0x000000ffff227224 */ /* 0x000fe400078e0003 */
[----:B------:R-:W-:-:S07]  /*28d0*/  IMAD.MOV.U32 R35, RZ, RZ, R2 ;  /* 0x000000ffff237224 */ /* 0x000fce00078e0002 */
.L_x_10812:
[----:B------:R-:W-:Y:S05]  /*28e0*/  BSYNC B2 ;  /* 0x0000000000027941 */ /* 0x000fea0003800000 */
.L_x_10811:
[----:B------:R-:W-:Y:S02]  /*28f0*/  DADD R2, RZ, R32 ;  /* 0x00000000ff027229 */ /* 0x000fe40000000020 */
[----:B------:R-:W-:-:S06]  /*2900*/  DFMA R6, RZ, R32, -1 ;  /* 0xbff00000ff06742b */ /* 0x000fcc0000000020 */
[-C--:B------:R-:W-:Y:S02]  /*2910*/  DMUL R32, R2, R34.reuse ;  /* 0x0000002202207228 */ /* 0x080fe40000000000 */
[----:B------:R-:W-:-:S11]  /*2920*/  DMUL R34, R6, R34 ;  /* 0x0000002206227228 */ /* 0x000fd60000000000 */
.L_x_10800:
[----:B------:R-:W-:Y:S05]  /*2930*/  BSYNC B1 ;  /* 0x0000000000017941 */ /* 0x000fea0003800000 */
.L_x_10799:
        /* <DEDUP_REMOVED lines=58> */
.L_x_10818:
[----:B------:R-:W-:Y:S05]  /*2ce0*/  BSYNC B2 ;  /* 0x0000000000027941 */ /* 0x000fea0003800000 */
.L_x_10817:
        /* <DEDUP_REMOVED lines=19> */
.L_x_10820:
[----:B------:R-:W-:Y:S05]  /*2e20*/  BSYNC B2 ;  /* 0x0000000000027941 */ /* 0x000fea0003800000 */
.L_x_10819:
[----:B------:R-:W-:Y:S02]  /*2e30*/  DFMA R2, RZ, R36, 1 ;  /* 0x3ff00000ff02742b */ /* 0x000fe40000000024 */
[----:B------:R-:W-:-:S06]  /*2e40*/  DADD R6, RZ, -R36 ;  /* 0x00000000ff067229 */ /* 0x000fcc0000000824 */
[-C--:B------:R-:W-:Y:S02]  /*2e50*/  DMUL R36, R2, R38.reuse ;  /* 0x0000002602247228 */ /* 0x080fe40000000000 */
[----:B------:R-:W-:Y:S01]  /*2e60*/  DMUL R38, R6, R38 ;  /* 0x0000002606267228 */ /* 0x000fe20000000000 */
[----:B------:R-:W-:Y:S10]  /*2e70*/  BRA `(.L_x_10814) ;  /* 0x00000004002c7947 */ /* 0x000ff40003800000 */
.L_x_10816:
        /* <DEDUP_REMOVED lines=18> */
.L_x_10822:
[----:B------:R-:W-:Y:S05]  /*2fa0*/  BSYNC B2 ;  /* 0x0000000000027941 */ /* 0x000fea0003800000 */
.L_x_10821:
        /* <DEDUP_REMOVED lines=8> */
.L_x_10815:
        /* <DEDUP_REMOVED lines=23> */
.L_x_10824:
[----:B------:R-:W-:Y:S05]  /*31a0*/  BSYNC B2 ;  /* 0x0000000000027941 */ /* 0x000fea0003800000 */
.L_x_10823:
        /* <DEDUP_REMOVED lines=16> */
[----:B------:R-:W-:Y:S05]  /*32b0*/  CALL.REL.NOINC `($__internal_17_$__cuda_sm20_dblrcp_rn_slowpath_v3) ;  /* 0x0000007800747944 */ /* 0x000fea0003c00000 */
[----:B------:R-:W-:Y:S02]  /*32c0*/  IMAD.MOV.U32 R38, RZ, RZ, R3 ;  /* 0x000000ffff267224 */ /* 0x000fe400078e0003 */
[----:B------:R-:W-:-:S07]  /*32d0*/  IMAD.MOV.U32 R39, RZ, RZ, R2 ;  /* 0x000000ffff277224 */ /* 0x000fce00078e0002 */
.L_x_10826:
[----:B------:R-:W-:Y:S05]  /*32e0*/  BSYNC B2 ;  /* 0x0000000000027941 */ /* 0x000fea0003800000 */
.L_x_10825:
[----:B------:R-:W-:Y:S02]  /*32f0*/  DADD R2, RZ, R36 ;  /* 0x00000000ff027229 */ /* 0x000fe40000000024 */
[----:B------:R-:W-:-:S06]  /*3300*/  DFMA R6, RZ, R36, -1 ;  /* 0xbff00000ff06742b */ /* 0x000fcc0000000024 */
[-C--:B------:R-:W-:Y:S02]  /*3310*/  DMUL R36, R2, R38.reuse ;  /* 0x0000002602247228 */ /* 0x080fe40000000000 */
[----:B------:R-:W-:-:S11]  /*3320*/  DMUL R38, R6, R38 ;  /* 0x0000002606267228 */ /* 0x000fd60000000000 */
.L_x_10814:
[----:B------:R-:W-:Y:S05]  /*3330*/  BSYNC B1 ;  /* 0x0000000000017941 */ /* 0x000fea0003800000 */
.L_x_10813:
        /* <DEDUP_REMOVED lines=57> */
[----:B------:R-:W-:Y:S01]  /*36d0*/  IMAD.MOV.U32 R40, RZ, RZ, R2 ;  /* 0x000000ffff287224 */ /* 0x000fe200078e0002 */
[----:B------:R-:W-:-:S07]  /*36e0*/  MOV R41, R3 ;  /* 0x0000000300297202 */ /* 0x000fce0000000f00 */
.L_x_10832:
[----:B------:R-:W-:Y:S05]  /*36f0*/  BSYNC B2 ;  /* 0x0000000000027941 */ /* 0x000fea0003800000 */
.L_x_10831:
        /* <DEDUP_REMOVED lines=17> */
[----:B------:R-:W-:-:S04]  /*3810*/  LOP3.LUT R3, R3, R2, RZ, 0x3c, !PT ;  /* 0x0000000203037212 */ /* 0x000fc800078e3cff */
[----:B------:R-:W-:-:S04]  /*3820*/  LOP3.LUT R2, R3, R2, RZ, 0x3c, !PT ;  /* 0x0000000203027212 */ /* 0x000fc800078e3cff */
[----:B------:R-:W-:-:S07]  /*3830*/  LOP3.LUT R3, R3, R2, RZ, 0x3c, !PT ;  /* 0x0000000203037212 */ /* 0x000fce00078e3cff */
.L_x_10834:
[----:B------:R-:W-:Y:S05]  /*3840*/  BSYNC B2 ;  /* 0x0000000000027941 */ /* 0x000fea0003800000 */
.L_x_10833:
[----:B------:R-:W-:Y:S02]  /*3850*/  DFMA R6, RZ, R40, 1 ;  /* 0x3ff00000ff06742b */ /* 0x000fe40000000028 */
[----:B------:R-:W-:-:S06]  /*3860*/  DADD R42, RZ, -R40 ;  /* 0x00000000ff2a7229 */ /* 0x000fcc0000000828 */
[-C--:B------:R-:W-:Y:S02]  /*3870*/  DMUL R40, R6, R2.reuse ;  /* 0x0000000206287228 */ /* 0x080fe40000000000 */
[----:B------:R-:W-:Y:S01]  /*3880*/  DMUL R42, R42, R2 ;  /* 0x000000022a2a7228 */ /* 0x000fe20000000000 */
[----:B------:R-:W-:Y:S10]  /*3890*/  BRA `(.L_x_10828) ;  /* 0x0000000400307947 */ /* 0x000ff40003800000 */
.L_x_10830:
        /* <DEDUP_REMOVED lines=18> */
.L_x_10836:
[----:B------:R-:W-:Y:S05]  /*39c0*/  BSYNC B2 ;  /* 0x0000000000027941 */ /* 0x000fea0003800000 */
.L_x_10835:
        /* <DEDUP_REMOVED lines=8> */
.L_x_10829:
        /* <DEDUP_REMOVED lines=21> */
[----:B------:R-:W-:Y:S02]  /*3ba0*/  IMAD.MOV.U32 R40, RZ, RZ, R2 ;  /* 0x000000ffff287224 */ /* 0x000fe400078e0002 */
[----:B------:R-:W-:-:S07]  /*3bb0*/  IMAD.MOV.U32 R41, RZ, RZ, R3 ;  /* 0x000000ffff297224 */ /* 0x000fce00078e0003 */
.L_x_10838:
[----:B------:R-:W-:Y:S05]  /*3bc0*/  BSYNC B2 ;  /* 0x0000000000027941 */ /* 0x000fea0003800000 */
.L_x_10837:
        /* <DEDUP_REMOVED lines=20> */
.L_x_10840:
[----:B------:R-:W-:Y:S05]  /*3d10*/  BSYNC B2 ;  /* 0x0000000000027941 */ /* 0x000fea0003800000 */
.L_x_10839:
[----:B------:R-:W-:Y:S02]  /*3d20*/  DADD R6, RZ, R40 ;  /* 0x00000000ff067229 */ /* 0x000fe40000000028 */
[----:B------:R-:W-:-:S06]  /*3d30*/  DFMA R42, RZ, R40, -1 ;  /* 0xbff00000ff2a742b */ /* 0x000fcc0000000028 */
[-C--:B------:R-:W-:Y:S02]  /*3d40*/  DMUL R40, R6, R2.reuse ;  /* 0x0000000206287228 */ /* 0x080fe40000000000 */
[----:B------:R-:W-:-:S11]  /*3d50*/  DMUL R42, R42, R2 ;  /* 0x000000022a2a7228 */ /* 0x000fd60000000000 */
.L_x_10828:
[----:B------:R-:W-:Y:S05]  /*3d60*/  BSYNC B1 ;  /* 0x0000000000017941 */ /* 0x000fea0003800000 */
.L_x_10827:
        /* <DEDUP_REMOVED lines=49> */
.L_x_10846:
[----:B------:R-:W-:Y:S05]  /*4080*/  BSYNC B2 ;  /* 0x0000000000027941 */ /* 0x000fea0003800000 */
.L_x_10845:
        /* <DEDUP_REMOVED lines=17> */
[----:B------:R-:W-:-:S04]  /*41a0*/  LOP3.LUT R3, R3, R2, RZ, 0x3c, !PT ;  /* 0x0000000203037212 */ /* 0x000fc800078e3cff */
[----:B------:R-:W-:-:S04]  /*41b0*/  LOP3.LUT R2, R3, R2, RZ, 0x3c, !PT ;  /* 0x0000000203027212 */ /* 0x000fc800078e3cff */
[----:B------:R-:W-:-:S07]  /*41c0*/  LOP3.LUT R3, R3, R2, RZ, 0x3c, !PT ;  /* 0x0000000203037212 */ /* 0x000fce00078e3cff */
.L_x_10848:
[----:B------:R-:W-:Y:S05]  /*41d0*/  BSYNC B2 ;  /* 0x0000000000027941 */ /* 0x000fea0003800000 */
.L_x_10847:
[----:B------:R-:W-:Y:S02]  /*41e0*/  DFMA R44, RZ, R8, 1 ;  /* 0x3ff00000ff2c742b */ /* 0x000fe40000000008 */
[----:B------:R-:W-:-:S06]  /*41f0*/  DADD R8, RZ, -R8 ;  /* 0x00000000ff087229 */ /* 0x000fcc0000000808 */
[-C--:B------:R-:W-:Y:S02]  /*4200*/  DMUL R44, R44, R2.reuse ;  /* 0x000000022c2c7228 */ /* 0x080fe40000000000 */
[----:B------:R-:W-:Y:S01]  /*4210*/  DMUL R46, R8, R2 ;  /* 0x00000002082e7228 */ /* 0x000fe20000000000 */
[----:B------:R-:W-:Y:S10]  /*4220*/  BRA `(.L_x_10842) ;  /* 0x0000000400307947 */ /* 0x000ff40003800000 */
.L_x_10844:
        /* <DEDUP_REMOVED lines=18> */
.L_x_10850:
[----:B------:R-:W-:Y:S05]  /*4350*/  BSYNC B2 ;  /* 0x0000000000027941 */ /* 0x000fea0003800000 */
.L_x_10849:
        /* <DEDUP_REMOVED lines=8> */
.L_x_10843:
        /* <DEDUP_REMOVED lines=23> */
.L_x_10852:
[----:B------:R-:W-:Y:S05]  /*4550*/  BSYNC B2 ;  /* 0x0000000000027941 */ /* 0x000fea0003800000 */
.L_x_10851:
        /* <DEDUP_REMOVED lines=20> */
.L_x_10854:
[----:B------:R-:W-:Y:S05]  /*46a0*/  BSYNC B2 ;  /* 0x0000000000027941 */ /* 0x000fea0003800000 */
.L_x_10853:
[----:B------:R-:W-:Y:S02]  /*46b0*/  DADD R44, RZ, R8 ;  /* 0x00000000ff2c7229 */ /* 0x000fe40000000008 */
[----:B------:R-:W-:-:S06]  /*46c0*/  DFMA R8, RZ, R8, -1 ;  /* 0xbff00000ff08742b */ /* 0x000fcc0000000008 */
[-C--:B------:R-:W-:Y:S02]  /*46d0*/  DMUL R44, R44, R2.reuse ;  /* 0x000000022c2c7228 */ /* 0x080fe40000000000 */
[----:B------:R-:W-:-:S11]  /*46e0*/  DMUL R46, R8, R2 ;  /* 0x00000002082e7228 */ /* 0x000fd60000000000 */
.L_x_10842:
[----:B------:R-:W-:Y:S05]  /*46f0*/  BSYNC B1 ;  /* 0x0000000000017941 */ /* 0x000fea0003800000 */
.L_x_10841:
        /* <DEDUP_REMOVED lines=48> */
.L_x_10860:
[----:B------:R-:W-:Y:S05]  /*4a00*/  BSYNC B2 ;  /* 0x0000000000027941 */ /* 0x000fea0003800000 */
.L_x_10859:
        /* <DEDUP_REMOVED lines=19> */
.L_x_10862:
[----:B------:R-:W-:Y:S05]  /*4b40*/  BSYNC B2 ;  /* 0x0000000000027941 */ /* 0x000fea0003800000 */
.L_x_10861:
[----:B------:R-:W-:Y:S02]  /*4b50*/  DFMA R2, RZ, R8, 1 ;  /* 0x3ff00000ff02742b */ /* 0x000fe40000000008 */
[----:B------:R-:W-:-:S06]  /*4b60*/  DADD R6, RZ, -R8 ;  /* 0x00000000ff067229 */ /* 0x000fcc0000000808 */
[-C--:B------:R-:W-:Y:S02]  /*4b70*/  DMUL R8, R2, R10.reuse ;  /* 0x0000000a02087228 */ /* 0x080fe40000000000 */
[----:B------:R-:W-:Y:S01]  /*4b80*/  DMUL R10, R6, R10 ;  /* 0x0000000a060a7228 */ /* 0x000fe20000000000 */
[----:B------:R-:W-:Y:S10]  /*4b90*/  BRA `(.L_x_10856) ;  /* 0x00000004002c7947 */ /* 0x000ff40003800000 */
.L_x_10858:
        /* <DEDUP_REMOVED lines=18> */
.L_x_10864:
[----:B------:R-:W-:Y:S05]  /*4cc0*/  BSYNC B2 ;  /* 0x0000000000027941 */ /* 0x000fea0003800000 */
.L_x_10863:
[----:B------:R-:W-:Y:S01]  /*4cd0*/  DADD R2, -RZ, |R18| ;  /* 0x00000000ff027229 */ /* 0x000fe20000000512 */
[----:B------:R-:W-:Y:S02]  /*4ce0*/  CS2R R6, SRZ ;  /* 0x0000000000067805 */ /* 0x000fe4000001ff00 */
[----:B------:R-:W-:-:S07]  /*4cf0*/  MOV R0, 0x4d20 ;  /* 0x00004d2000007802 */ /* 0x000fce0000000f00 */
[----:B------:R-:W-:-:S07]  /*4d00*/  IMAD.MOV.U32 R4, RZ, RZ, R2 ;  /* 0x000000ffff047224 */ /* 0x000fce00078e0002 */
[----:B------:R-:W-:Y:S05]  /*4d10*/  CALL.REL.NOINC `($__internal_18_$__cuda_sm20_div_rn_f64_full) ;  /* 0x0000006000887944 */ /* 0x000fea0003c00000 */
[----:B------:R-:W-:Y:S01]  /*4d20*/  IMAD.MOV.U32 R10, RZ, RZ, R2 ;  /* 0x000000ffff0a7224 */ /* 0x000fe200078e0002 */
[----:B------:R-:W-:Y:S01]  /*4d30*/  MOV R11, R3 ;  /* 0x00000003000b7202 */ /* 0x000fe20000000f00 */
[----:B------:R-:W-:Y:S06]  /*4d40*/  BRA `(.L_x_10856) ;  /* 0x0000000000c07947 */ /* 0x000fec0003800000 */
.L_x_10857:
        /* <DEDUP_REMOVED lines=23> */
.L_x_10866:
[----:B------:R-:W-:Y:S05]  /*4ec0*/  BSYNC B2 ;  /* 0x0000000000027941 */ /* 0x000fea0003800000 */
.L_x_10865:
        /* <DEDUP_REMOVED lines=19> */
.L_x_10868:
[----:B------:R-:W-:Y:S05]  /*5000*/  BSYNC B2 ;  /* 0x0000000000027941 */ /* 0x000fea0003800000 */
.L_x_10867:
[----:B------:R-:W-:Y:S02]  /*5010*/  DADD R2, RZ, R8 ;  /* 0x00000000ff027229 */ /* 0x000fe40000000008 */
[----:B------:R-:W-:-:S06]  /*5020*/  DFMA R6, RZ, R8, -1 ;  /* 0xbff00000ff06742b */ /* 0x000fcc0000000008 */
[-C--:B------:R-:W-:Y:S02]  /*5030*/  DMUL R8, R2, R10.reuse ;  /* 0x0000000a02087228 */ /* 0x080fe40000000000 */
[----:B------:R-:W-:-:S11]  /*5040*/  DMUL R10, R6, R10 ;  /* 0x0000000a060a7228 */ /* 0x000fd60000000000 */
.L_x_10856:
[----:B------:R-:W-:Y:S05]  /*5050*/  BSYNC B1 ;  /* 0x0000000000017941 */ /* 0x000fea0003800000 */
.L_x_10855:
        /* <DEDUP_REMOVED lines=12> */
.L_x_10756:
        /* <DEDUP_REMOVED lines=126> */
.L_x_10874:
[----:B------:R-:W-:Y:S05]  /*5900*/  BSYNC B2 ;  /* 0x0000000000027941 */ /* 0x000fea0003800000 */
.L_x_10873:
        /* <DEDUP_REMOVED lines=20> */
.L_x_10876:
[----:B------:R-:W-:Y:S05]  /*5a50*/  BSYNC B2 ;  /* 0x0000000000027941 */ /* 0x000fea0003800000 */
.L_x_10875:
[----:B------:R-:W-:Y:S02]  /*5a60*/  DFMA R28, RZ, R24, 1 ;  /* 0x3ff00000ff1c742b */ /* 0x000fe40000000018 */
[----:B------:R-:W-:-:S06]  /*5a70*/  DADD R24, RZ, -R24 ;  /* 0x00000000ff187229 */ /* 0x000fcc0000000818 */
[-C--:B------:R-:W-:Y:S02]  /*5a80*/  DMUL R28, R28, R2.reuse ;  /* 0x000000021c1c7228 */ /* 0x080fe40000000000 */
[----:B------:R-:W-:Y:S01]  /*5a90*/  DMUL R30, R24, R2 ;  /* 0x00000002181e7228 */ /* 0x000fe20000000000 */
[----:B------:R-:W-:Y:S10]  /*5aa0*/  BRA `(.L_x_10870) ;  /* 0x0000000400347947 */ /* 0x000ff40003800000 */
.L_x_10872:
        /* <DEDUP_REMOVED lines=19> */
.L_x_10878:
[----:B------:R-:W-:Y:S05]  /*5be0*/  BSYNC B2 ;  /* 0x0000000000027941 */ /* 0x000fea0003800000 */
.L_x_10877:
        /* <DEDUP_REMOVED lines=8> */
.L_x_10871:
        /* <DEDUP_REMOVED lines=23> */
.L_x_10880:
[----:B------:R-:W-:Y:S05]  /*5de0*/  BSYNC B2 ;  /* 0x0000000000027941 */ /* 0x000fea0003800000 */
.L_x_10879:
        /* <DEDUP_REMOVED lines=20> */
.L_x_10882:
[----:B------:R-:W-:Y:S05]  /*5f30*/  BSYNC B2 ;  /* 0x0000000000027941 */ /* 0x000fea0003800000 */
.L_x_10881:
[----:B------:R-:W-:Y:S02]  /*5f40*/  DADD R28, RZ, R24 ;  /* 0x00000000ff1c7229 */ /* 0x000fe40000000018 */
[----:B------:R-:W-:-:S06]  /*5f50*/  DFMA R24, RZ, R24, -1 ;  /* 0xbff00000ff18742b */ /* 0x000fcc0000000018 */
[-C--:B------:R-:W-:Y:S02]  /*5f60*/  DMUL R28, R28, R2.reuse ;  /* 0x000000021c1c7228 */ /* 0x080fe40000000000 */
[----:B------:R-:W-:-:S11]  /*5f70*/  DMUL R30, R24, R2 ;  /* 0x00000002181e7228 */ /* 0x000fd60000000000 */
.L_x_10870:
[----:B------:R-:W-:Y:S05]  /*5f80*/  BSYNC B1 ;  /* 0x0000000000017941 */ /* 0x000fea0003800000 */
.L_x_10869:
        /* <DEDUP_REMOVED lines=65> */
.L_x_10888:
[----:B------:R-:W-:Y:S05]  /*63a0*/  BSYNC B2 ;  /* 0x0000000000027941 */ /* 0x000fea0003800000 */
.L_x_10887:
        /* <DEDUP_REMOVED lines=20> */
.L_x_10890:
[----:B------:R-:W-:Y:S05]  /*64f0*/  BSYNC B2 ;  /* 0x0000000000027941 */ /* 0x000fea0003800000 */
.L_x_10889:
[----:B------:R-:W-:Y:S02]  /*6500*/  DFMA R24, RZ, R20, 1 ;  /* 0x3ff00000ff18742b */ /* 0x000fe40000000014 */
[----:B------:R-:W-:-:S06]  /*6510*/  DADD R20, RZ, -R20 ;  /* 0x00000000ff147229 */ /* 0x000fcc0000000814 */
[-C--:B------:R-:W-:Y:S02]  /*6520*/  DMUL R24, R24, R2.reuse ;  /* 0x0000000218187228 */ /* 0x080fe40000000000 */
[----:B------:R-:W-:Y:S01]  /*6530*/  DMUL R26, R20, R2 ;  /* 0x00000002141a7228 */ /* 0x000fe20000000000 */
[----:B------:R-:W-:Y:S10]  /*6540*/  BRA `(.L_x_10884) ;  /* 0x0000000400347947 */ /* 0x000ff40003800000 */
.L_x_10886:
        /* <DEDUP_REMOVED lines=19> */
.L_x_10892:
[----:B------:R-:W-:Y:S05]  /*6680*/  BSYNC B2 ;  /* 0x0000000000027941 */ /* 0x000fea0003800000 */
.L_x_10891:
        /* <DEDUP_REMOVED lines=8> */
.L_x_10885:
        /* <DEDUP_REMOVED lines=23> */
.L_x_10894:
[----:B------:R-:W-:Y:S05]  /*6880*/  BSYNC B2 ;  /* 0x0000000000027941 */ /* 0x000fea0003800000 */
.L_x_10893:
        /* <DEDUP_REMOVED lines=20> */
.L_x_10896:
[----:B------:R-:W-:Y:S05]  /*69d0*/  BSYNC B2 ;  /* 0x0000000000027941 */ /* 0x000fea0003800000 */
.L_x_10895:
[----:B------:R-:W-:Y:S02]  /*69e0*/  DADD R24, RZ, R20 ;  /* 0x00000000ff187229 */ /* 0x000fe40000000014 */
[----:B------:R-:W-:-:S06]  /*69f0*/  DFMA R20, RZ, R20, -1 ;  /* 0xbff00000ff14742b */ /* 0x000fcc0000000014 */
[-C--:B------:R-:W-:Y:S02]  /*6a00*/  DMUL R24, R24, R2.reuse ;  /* 0x0000000218187228 */ /* 0x080fe40000000000 */
[----:B------:R-:W-:-:S11]  /*6a10*/  DMUL R26, R20, R2 ;  /* 0x00000002141a7228 */ /* 0x000fd60000000000 */
.L_x_10884:
[----:B------:R-:W-:Y:S05]  /*6a20*/  BSYNC B1 ;  /* 0x0000000000017941 */ /* 0x000fea0003800000 */
.L_x_10883:
        /* <DEDUP_REMOVED lines=63> */
.L_x_10902:
[----:B------:R-:W-:Y:S05]  /*6e20*/  BSYNC B2 ;  /* 0x0000000000027941 */ /* 0x000fea0003800000 */
.L_x_10901:
        /* <DEDUP_REMOVED lines=20> */
.L_x_10904:
[----:B------:R-:W-:Y:S05]  /*6f70*/  BSYNC B2 ;  /* 0x0000000000027941 */ /* 0x000fea0003800000 */
.L_x_10903:
[----:B------:R-:W-:Y:S02]  /*6f80*/  DFMA R20, RZ, R16, 1 ;  /* 0x3ff00000ff14742b */ /* 0x000fe40000000010 */
[----:B------:R-:W-:-:S06]  /*6f90*/  DADD R16, RZ, -R16 ;  /* 0x00000000ff107229 */ /* 0x000fcc0000000810 */
[-C--:B------:R-:W-:Y:S02]  /*6fa0*/  DMUL R20, R20, R2.reuse ;  /* 0x0000000214147228 */ /* 0x080fe40000000000 */
[----:B------:R-:W-:Y:S01]  /*6fb0*/  DMUL R22, R16, R2 ;  /* 0x0000000210167228 */ /* 0x000fe20000000000 */
[----:B------:R-:W-:Y:S10]  /*6fc0*/  BRA `(.L_x_10898) ;  /* 0x0000000400347947 */ /* 0x000ff40003800000 */
.L_x_10900:
        /* <DEDUP_REMOVED lines=19> */
.L_x_10906:
[----:B------:R-:W-:Y:S05]  /*7100*/  BSYNC B2 ;  /* 0x0000000000027941 */ /* 0x000fea0003800000 */
.L_x_10905:
        /* <DEDUP_REMOVED lines=8> */
.L_x_10899:
        /* <DEDUP_REMOVED lines=23> */
.L_x_10908:
[----:B------:R-:W-:Y:S05]  /*7300*/  BSYNC B2 ;  /* 0x0000000000027941 */ /* 0x000fea0003800000 */
.L_x_10907:
        /* <DEDUP_REMOVED lines=20> */
.L_x_10910:
[----:B------:R-:W-:Y:S05]  /*7450*/  BSYNC B2 ;  /* 0x0000000000027941 */ /* 0x000fea0003800000 */
.L_x_10909:
[----:B------:R-:W-:Y:S02]  /*7460*/  DADD R20, RZ, R16 ;  /* 0x00000000ff147229 */ /* 0x000fe40000000010 */
[----:B------:R-:W-:-:S06]  /*7470*/  DFMA R16, RZ, R16, -1 ;  /* 0xbff00000ff10742b */ /* 0x000fcc0000000010 */
[-C--:B------:R-:W-:Y:S02]  /*7480*/  DMUL R20, R20, R2.reuse ;  /* 0x0000000214147228 */ /* 0x080fe40000000000 */
[----:B------:R-:W-:-:S11]  /*7490*/  DMUL R22, R16, R2 ;  /* 0x0000000210167228 */ /* 0x000fd60000000000 */
.L_x_10898:
[----:B------:R-:W-:Y:S05]  /*74a0*/  BSYNC B1 ;  /* 0x0000000000017941 */ /* 0x000fea0003800000 */
.L_x_10897:
        /* <DEDUP_REMOVED lines=64> */
.L_x_10916:
[----:B------:R-:W-:Y:S05]  /*78b0*/  BSYNC B2 ;  /* 0x0000000000027941 */ /* 0x000fea0003800000 */
.L_x_10915:
        /* <DEDUP_REMOVED lines=20> */
.L_x_10918:
[----:B------:R-:W-:Y:S05]  /*7a00*/  BSYNC B2 ;  /* 0x0000000000027941 */ /* 0x000fea0003800000 */
.L_x_10917:
[----:B------:R-:W-:Y:S02]  /*7a10*/  DFMA R16, RZ, R12, 1 ;  /* 0x3ff00000ff10742b */ /* 0x000fe4000000000c */
[----:B------:R-:W-:-:S06]  /*7a20*/  DADD R12, RZ, -R12 ;  /* 0x00000000ff0c7229 */ /* 0x000fcc000000080c */
[-C--:B------:R-:W-:Y:S02]  /*7a30*/  DMUL R16, R16, R2.reuse ;  /* 0x0000000210107228 */ /* 0x080fe40000000000 */
[----:B------:R-:W-:Y:S01]  /*7a40*/  DMUL R18, R12, R2 ;  /* 0x000000020c127228 */ /* 0x000fe20000000000 */
[----:B------:R-:W-:Y:S10]  /*7a50*/  BRA `(.L_x_10912) ;  /* 0x0000000400307947 */ /* 0x000ff40003800000 */
.L_x_10914:
        /* <DEDUP_REMOVED lines=18> */
.L_x_10920:
[----:B------:R-:W-:Y:S05]  /*7b80*/  BSYNC B2 ;  /* 0x0000000000027941 */ /* 0x000fea0003800000 */
.L_x_10919:
        /* <DEDUP_REMOVED lines=8> */
.L_x_10913:
        /* <DEDUP_REMOVED lines=20> */
[----:B------:R-:W-:Y:S05]  /*7d50*/  CALL.REL.NOINC `($__internal_18_$__cuda_sm20_div_rn_f64_full) ;  /* 0x0000003000787944 */ /* 0x000fea0003c00000 */
[----:B------:R-:W-:Y:S02]  /*7d60*/  IMAD.MOV.U32 R12, RZ, RZ, R2 ;  /* 0x000000ffff0c7224 */ /* 0x000fe400078e0002 */
[----:B------:R-:W-:-:S07]  /*7d70*/  IMAD.MOV.U32 R13, RZ, RZ, R3 ;  /* 0x000000ffff0d7224 */ /* 0x000fce00078e0003 */
.L_x_10922:
[----:B------:R-:W-:Y:S05]  /*7d80*/  BSYNC B2 ;  /* 0x0000000000027941 */ /* 0x000fea0003800000 */
.L_x_10921:
        /* <DEDUP_REMOVED lines=17> */
[----:B------:R-:W-:-:S04]  /*7ea0*/  LOP3.LUT R3, R3, R2, RZ, 0x3c, !PT ;  /* 0x0000000203037212 */ /* 0x000fc800078e3cff */
[----:B------:R-:W-:-:S04]  /*7eb0*/  LOP3.LUT R2, R3, R2, RZ, 0x3c, !PT ;  /* 0x0000000203027212 */ /* 0x000fc800078e3cff */
[----:B------:R-:W-:-:S07]  /*7ec0*/  LOP3.LUT R3, R3, R2, RZ, 0x3c, !PT ;  /* 0x0000000203037212 */ /* 0x000fce00078e3cff */
.L_x_10924:
[----:B------:R-:W-:Y:S05]  /*7ed0*/  BSYNC B2 ;  /* 0x0000000000027941 */ /* 0x000fea0003800000 */
.L_x_10923:
[----:B------:R-:W-:Y:S02]  /*7ee0*/  DADD R16, RZ, R12 ;  /* 0x00000000ff107229 */ /* 0x000fe4000000000c */
[----:B------:R-:W-:-:S06]  /*7ef0*/  DFMA R12, RZ, R12, -1 ;  /* 0xbff00000ff0c742b */ /* 0x000fcc000000000c */
[-C--:B------:R-:W-:Y:S02]  /*7f00*/  DMUL R16, R16, R2.reuse ;  /* 0x0000000210107228 */ /* 0x080fe40000000000 */
[----:B------:R-:W-:-:S11]  /*7f10*/  DMUL R18, R12, R2 ;  /* 0x000000020c127228 */ /* 0x000fd60000000000 */
.L_x_10912:
[----:B------:R-:W-:Y:S05]  /*7f20*/  BSYNC B1 ;  /* 0x0000000000017941 */ /* 0x000fea0003800000 */
.L_x_10911:
        /* <DEDUP_REMOVED lines=65> */
.L_x_10930:
[----:B------:R-:W-:Y:S05]  /*8340*/  BSYNC B2 ;  /* 0x0000000000027941 */ /* 0x000fea0003800000 */
.L_x_10929:
        /* <DEDUP_REMOVED lines=20> */
.L_x_10932:
[----:B------:R-:W-:Y:S05]  /*8490*/  BSYNC B2 ;  /* 0x0000000000027941 */ /* 0x000fea0003800000 */
.L_x_10931:
[----:B------:R-:W-:Y:S02]  /*84a0*/  DFMA R12, RZ, R8, 1 ;  /* 0x3ff00000ff0c742b */ /* 0x000fe40000000008 */
[----:B------:R-:W-:-:S06]  /*84b0*/  DADD R8, RZ, -R8 ;  /* 0x00000000ff087229 */ /* 0x000fcc0000000808 */
[-C--:B------:R-:W-:Y:S02]  /*84c0*/  DMUL R12, R12, R2.reuse ;  /* 0x000000020c0c7228 */ /* 0x080fe40000000000 */
[----:B------:R-:W-:Y:S01]  /*84d0*/  DMUL R14, R8, R2 ;  /* 0x00000002080e7228 */ /* 0x000fe20000000000 */
[----:B------:R-:W-:Y:S10]  /*84e0*/  BRA `(.L_x_10926) ;  /* 0x0000000400307947 */ /* 0x000ff40003800000 */
.L_x_10928:
        /* <DEDUP_REMOVED lines=18> */
.L_x_10934:
[----:B------:R-:W-:Y:S05]  /*8610*/  BSYNC B2 ;  /* 0x0000000000027941 */ /* 0x000fea0003800000 */
.L_x_10933:
        /* <DEDUP_REMOVED lines=8> */
.L_x_10927:
        /* <DEDUP_REMOVED lines=23> */
.L_x_10936:
[----:B------:R-:W-:Y:S05]  /*8810*/  BSYNC B2 ;  /* 0x0000000000027941 */ /* 0x000fea0003800000 */
.L_x_10935:
        /* <DEDUP_REMOVED lines=20> */
.L_x_10938:
[----:B------:R-:W-:Y:S05]  /*8960*/  BSYNC B2 ;  /* 0x0000000000027941 */ /* 0x000fea0003800000 */
.L_x_10937:
[----:B------:R-:W-:Y:S02]  /*8970*/  DADD R12, RZ, R8 ;  /* 0x00000000ff0c7229 */ /* 0x000fe40000000008 */
[----:B------:R-:W-:-:S06]  /*8980*/  DFMA R8, RZ, R8, -1 ;  /* 0xbff00000ff08742b */ /* 0x000fcc0000000008 */
[-C--:B------:R-:W-:Y:S02]  /*8990*/  DMUL R12, R12, R2.reuse ;  /* 0x000000020c0c7228 */ /* 0x080fe40000000000 */
[----:B------:R-:W-:-:S11]  /*89a0*/  DMUL R14, R8, R2 ;  /* 0x00000002080e7228 */ /* 0x000fd60000000000 */
.L_x_10926:
[----:B------:R-:W-:Y:S05]  /*89b0*/  BSYNC B1 ;  /* 0x0000000000017941 */ /* 0x000fea0003800000 */
.L_x_10925:
        /* <DEDUP_REMOVED lines=63> */
.L_x_10944:
[----:B------:R-:W-:Y:S05]  /*8db0*/  BSYNC B2 ;  /* 0x0000000000027941 */ /* 0x000fea0003800000 */
.L_x_10943:
        /* <DEDUP_REMOVED lines=19> */
.L_x_10946:
[----:B------:R-:W-:Y:S05]  /*8ef0*/  BSYNC B2 ;  /* 0x0000000000027941 */ /* 0x000fea0003800000 */
.L_x_10945:
[----:B------:R-:W-:Y:S02]  /*8f00*/  DFMA R2, RZ, R8, 1 ;  /* 0x3ff00000ff02742b */ /* 0x000fe40000000008 */
[----:B------:R-:W-:-:S06]  /*8f10*/  DADD R6, RZ, -R8 ;  /* 0x00000000ff067229 */ /* 0x000fcc0000000808 */
[-C--:B------:R-:W-:Y:S02]  /*8f20*/  DMUL R8, R2, R10.reuse ;  /* 0x0000000a02087228 */ /* 0x080fe40000000000 */
[----:B------:R-:W-:Y:S01]  /*8f30*/  DMUL R10, R6, R10 ;  /* 0x0000000a060a7228 */ /* 0x000fe20000000000 */
[----:B------:R-:W-:Y:S10]  /*8f40*/  BRA `(.L_x_10940) ;  /* 0x00000004002c7947 */ /* 0x000ff40003800000 */
.L_x_10942:
        /* <DEDUP_REMOVED lines=18> */
.L_x_10948:
[----:B------:R-:W-:Y:S05]  /*9070*/  BSYNC B2 ;  /* 0x0000000000027941 */ /* 0x000fea0003800000 */
.L_x_10947:
        /* <DEDUP_REMOVED lines=8> */
.L_x_10941:
        /* <DEDUP_REMOVED lines=23> */
.L_x_10950:
[----:B------:R-:W-:Y:S05]  /*9270*/  BSYNC B2 ;  /* 0x0000000000027941 */ /* 0x000fea0003800000 */
.L_x_10949:
        /* <DEDUP_REMOVED lines=19> */
.L_x_10952:
[----:B------:R-:W-:Y:S05]  /*93b0*/  BSYNC B2 ;  /* 0x0000000000027941 */ /* 0x000fea0003800000 */
.L_x_10951:
[----:B------:R-:W-:Y:S02]  /*93c0*/  DADD R2, RZ, R8 ;  /* 0x00000000ff027229 */ /* 0x000fe40000000008 */
[----:B------:R-:W-:-:S06]  /*93d0*/  DFMA R6, RZ, R8, -1 ;  /* 0xbff00000ff06742b */ /* 0x000fcc0000000008 */
[-C--:B------:R-:W-:Y:S02]  /*93e0*/  DMUL R8, R2, R10.reuse ;  /* 0x0000000a02087228 */ /* 0x080fe40000000000 */
[----:B------:R-:W-:-:S11]  /*93f0*/  DMUL R10, R6, R10 ;  /* 0x0000000a060a7228 */ /* 0x000fd60000000000 */
.L_x_10940:
[----:B------:R-:W-:Y:S05]  /*9400*/  BSYNC B1 ;  /* 0x0000000000017941 */ /* 0x000fea0003800000 */
.L_x_10939:
        /* <DEDUP_REMOVED lines=65> */
.L_x_10958:
[----:B------:R-:W-:Y:S05]  /*9820*/  BSYNC B2 ;  /* 0x0000000000027941 */ /* 0x000fea0003800000 */
.L_x_10957:
        /* <DEDUP_REMOVED lines=20> */
.L_x_10960:
[----:B------:R-:W-:Y:S05]  /*9970*/  BSYNC B2 ;  /* 0x0000000000027941 */ /* 0x000fea0003800000 */
.L_x_10959:
[----:B------:R-:W-:Y:S02]  /*9980*/  DFMA R6, RZ, R40, 1 ;  /* 0x3ff00000ff06742b */ /* 0x000fe40000000028 */
[----:B------:R-:W-:-:S06]  /*9990*/  DADD R42, RZ, -R40 ;  /* 0x00000000ff2a7229 */ /* 0x000fcc0000000828 */
[-C--:B------:R-:W-:Y:S02]  /*99a0*/  DMUL R40, R6, R2.reuse ;  /* 0x0000000206287228 */ /* 0x080fe40000000000 */
[----:B------:R-:W-:Y:S01]  /*99b0*/  DMUL R42, R42, R2 ;  /* 0x000000022a2a7228 */ /* 0x000fe20000000000 */
[----:B------:R-:W-:Y:S10]  /*99c0*/  BRA `(.L_x_10954) ;  /* 0x0000000400307947 */ /* 0x000ff40003800000 */
.L_x_10956:
        /* <DEDUP_REMOVED lines=18> */
.L_x_10962:
[----:B------:R-:W-:Y:S05]  /*9af0*/  BSYNC B2 ;  /* 0x0000000000027941 */ /* 0x000fea0003800000 */
.L_x_10961:
        /* <DEDUP_REMOVED lines=8> */
.L_x_10955:
        /* <DEDUP_REMOVED lines=23> */
.L_x_10964:
[----:B------:R-:W-:Y:S05]  /*9cf0*/  BSYNC B2 ;  /* 0x0000000000027941 */ /* 0x000fea0003800000 */
.L_x_10963:
        /* <DEDUP_REMOVED lines=20> */
.L_x_10966:
[----:B------:R-:W-:Y:S05]  /*9e40*/  BSYNC B2 ;  /* 0x0000000000027941 */ /* 0x000fea0003800000 */
.L_x_10965:
[----:B------:R-:W-:Y:S02]  /*9e50*/  DADD R6, RZ, R40 ;  /* 0x00000000ff067229 */ /* 0x000fe40000000028 */
[----:B------:R-:W-:-:S06]  /*9e60*/  DFMA R42, RZ, R40, -1 ;  /* 0xbff00000ff2a742b */ /* 0x000fcc0000000028 */
[-C--:B------:R-:W-:Y:S02]  /*9e70*/  DMUL R40, R6, R2.reuse ;  /* 0x0000000206287228 */ /* 0x080fe40000000000 */
[----:B------:R-:W-:-:S11]  /*9e80*/  DMUL R42, R42, R2 ;  /* 0x000000022a2a7228 */ /* 0x000fd60000000000 */
.L_x_10954:
[----:B------:R-:W-:Y:S05]  /*9e90*/  BSYNC B1 ;  /* 0x0000000000017941 */ /* 0x000fea0003800000 */
.L_x_10953:
        /* <DEDUP_REMOVED lines=58> */
.L_x_10972:
[----:B------:R-:W-:Y:S05]  /*a240*/  BSYNC B2 ;  /* 0x0000000000027941 */ /* 0x000fea0003800000 */
.L_x_10971:
        /* <DEDUP_REMOVED lines=20> */
.L_x_10974:
[----:B------:R-:W-:Y:S05]  /*a390*/  BSYNC B2 ;  /* 0x0000000000027941 */ /* 0x000fea0003800000 */
.L_x_10973:
[----:B------:R-:W-:Y:S02]  /*a3a0*/  DFMA R44, RZ, R36, 1 ;  /* 0x3ff00000ff2c742b */ /* 0x000fe40000000024 */
[----:B------:R-:W-:-:S06]  /*a3b0*/  DADD R36, RZ, -R36 ;  /* 0x00000000ff247229 */ /* 0x000fcc0000000824 */
[-C--:B------:R-:W-:Y:S02]  /*a3c0*/  DMUL R44, R44, R2.reuse ;  /* 0x000000022c2c7228 */ /* 0x080fe40000000000 */
[----:B------:R-:W-:Y:S01]  /*a3d0*/  DMUL R46, R36, R2 ;  /* 0x00000002242e7228 */ /* 0x000fe20000000000 */
[----:B------:R-:W-:Y:S10]  /*a3e0*/  BRA `(.L_x_10968) ;  /* 0x0000000400307947 */ /* 0x000ff40003800000 */
.L_x_10970:
        /* <DEDUP_REMOVED lines=18> */
.L_x_10976:
[----:B------:R-:W-:Y:S05]  /*a510*/  BSYNC B2 ;  /* 0x0000000000027941 */ /* 0x000fea0003800000 */
.L_x_10975:
        /* <DEDUP_REMOVED lines=8> */
.L_x_10969:
        /* <DEDUP_REMOVED lines=23> */
.L_x_10978:
[----:B------:R-:W-:Y:S05]  /*a710*/  BSYNC B2 ;  /* 0x0000000000027941 */ /* 0x000fea0003800000 */
.L_x_10977:
        /* <DEDUP_REMOVED lines=20> */
.L_x_10980:
[----:B------:R-:W-:Y:S05]  /*a860*/  BSYNC B2 ;  /* 0x0000000000027941 */ /* 0x000fea0003800000 */
.L_x_10979:
[----:B------:R-:W-:Y:S02]  /*a870*/  DADD R44, RZ, R36 ;  /* 0x00000000ff2c7229 */ /* 0x000fe40000000024 */
[----:B------:R-:W-:-:S06]  /*a880*/  DFMA R36, RZ, R36, -1 ;  /* 0xbff00000ff24742b */ /* 0x000fcc0000000024 */
[-C--:B------:R-:W-:Y:S02]  /*a890*/  DMUL R44, R44, R2.reuse ;  /* 0x000000022c2c7228 */ /* 0x080fe40000000000 */
[----:B------:R-:W-:-:S11]  /*a8a0*/  DMUL R46, R36, R2 ;  /* 0x00000002242e7228 */ /* 0x000fd60000000000 */
.L_x_10968:
[----:B------:R-:W-:Y:S05]  /*a8b0*/  BSYNC B1 ;  /* 0x0000000000017941 */ /* 0x000fea0003800000 */
.L_x_10967:
        /* <DEDUP_REMOVED lines=23> */
.L_x_10983:
[----:B------:R-:W-:-:S13]  /*aa30*/  ISETP.GE.AND P0, PT, R0, R48, PT ;  /* 0x000000300000720c */ /* 0x000fda0003f06270 */
[----:B------:R-:W-:Y:S05]  /*aa40*/  @P0 BRA `(.L_x_10985) ;  /* 0x0000000000300947 */ /* 0x000fea0003800000 */
[----:B01----:R-:W0:Y:S01]  /*aa50*/  LDC.64 R2, c[0x0][0x218] ;  /* 0x00008600ff027b82 */ /* 0x003e220000000a00 */
[----:B------:R-:W-:Y:S02]  /*aa60*/  IMAD.IADD R7, R5, 0x1, R0 ;  /* 0x0000000105077824 */ /* 0x000fe400078e0200 */
[----:B------:R-:W-:Y:S02]  /*aa70*/  VIADD R0, R0, 0x80 ;  /* 0x0000008000007836 */ /* 0x000fe40000000000 */
[----:B0-----:R-:W-:-:S05]  /*aa80*/  IMAD.WIDE.U32 R2, R7, 0x10, R2 ;  /* 0x0000001007027825 */ /* 0x001fca00078e0002 */
[----:B------:R1:W-:Y:S02]  /*aa90*/  STG.E.128 desc[UR4][R2.64], R16 ;  /* 0x0000001002007986 */ /* 0x0003e4000c101d04 */
.L_x_10984:
[----:B------:R-:W-:-:S13]  /*aaa0*/  ISETP.GE.AND P0, PT, R0, R48, PT ;  /* 0x000000300000720c */ /* 0x000fda0003f06270 */
[----:B------:R-:W-:Y:S05]  /*aab0*/  @P0 BRA `(.L_x_10986) ;  /* 0x0000000000340947 */ /* 0x000fea0003800000 */
[----:B01----:R-:W0:Y:S01]  /*aac0*/  LDC.64 R2, c[0x0][0x218] ;  /* 0x00008600ff027b82 */ /* 0x003e220000000a00 */
[----:B------:R-:W-:Y:S02]  /*aad0*/  IMAD.IADD R7, R5, 0x1, R0 ;  /* 0x0000000105077824 */ /* 0x000fe400078e0200 */
[----:B------:R-:W-:Y:S02]  /*aae0*/  VIADD R0, R0, 0x80 ;  /* 0x0000008000007836 */ /* 0x000fe40000000000 */
[----:B0-----:R-:W-:-:S05]  /*aaf0*/  IMAD.WIDE.U32 R2, R7, 0x10, R2 ;  /* 0x0000001007027825 */ /* 0x001fca00078e0002 */
[----:B------:R2:W-:Y:S02]  /*ab00*/  STG.E.128 desc[UR4][R2.64], R12 ;  /* 0x0000000c02007986 */ /* 0x0005e4000c101d04 */
.L_x_10985:
        /* <DEDUP_REMOVED lines=8> */
.L_x_10986:
[----:B------:R-:W-:Y:S05]  /*ab90*/  BSYNC B1 ;  /* 0x0000000000017941 */ /* 0x000fea0003800000 */
.L_x_10982:
[----:B------:R-:W-:-:S13]  /*aba0*/  ISETP.GE.AND P0, PT, R0, R48, PT ;  /* 0x000000300000720c */ /* 0x000fda0003f06270 */
[----:B012---:R-:W0:Y:S01]  /*abb0*/  @!P0 LDC.64 R2, c[0x0][0x218] ;  /* 0x00008600ff028b82 */ /* 0x007e220000000a00 */
[----:B------:R-:W-:Y:S01]  /*abc0*/  @!P0 IADD3 R7, R5, R0, RZ ;  /* 0x0000000005078210 */ /* 0x000fe20007ffe0ff */
[----:B------:R-:W-:-:S04]  /*abd0*/  @!P0 VIADD R0, R0, 0x80 ;  /* 0x0000008000008836 */ /* 0x000fc80000000000 */
[----:B0-----:R-:W-:-:S05]  /*abe0*/  @!P0 IMAD.WIDE.U32 R2, R7, 0x10, R2 ;  /* 0x0000001007028825 */ /* 0x001fca00078e0002 */
[----:B------:R3:W-:Y:S02]  /*abf0*/  @!P0 STG.E.128 desc[UR4][R2.64], R40 ;  /* 0x0000002802008986 */ /* 0x0007e4000c101d04 */
.L_x_10987:
[----:B------:R-:W-:Y:S05]  /*ac00*/  BSYNC B0 ;  /* 0x0000000000007941 */ /* 0x000fea0003800000 */
.L_x_10981:
        /* <DEDUP_REMOVED lines=8> */
        .weak           $__internal_17_$__cuda_sm20_dblrcp_rn_slowpath_v3
        .type           $__internal_17_$__cuda_sm20_dblrcp_rn_slowpath_v3,@function
        .size           $__internal_17_$__cuda_sm20_dblrcp_rn_slowpath_v3,($__internal_18_$__cuda_sm20_div_rn_f64_full - $__internal_17_$__cuda_sm20_dblrcp_rn_slowpath_v3)
$__internal_17_$__cuda_sm20_dblrcp_rn_slowpath_v3:
        /* <DEDUP_REMOVED lines=26> */
.L_x_10991:
        /* <DEDUP_REMOVED lines=9> */
.L_x_10989:
[----:B------:R-:W-:Y:S01]  /*aec0*/  LOP3.LUT R51, R7, 0x80000, RZ, 0xfc, !PT ;  /* 0x0008000007337812 */ /* 0x000fe200078efcff */
[----:B------:R-:W-:-:S07]  /*aed0*/  IMAD.MOV.U32 R50, RZ, RZ, R6 ;  /* 0x000000ffff327224 */ /* 0x000fce00078e0006 */
.L_x_10990:
[----:B------:R-:W-:Y:S05]  /*aee0*/  BSYNC B0 ;  /* 0x0000000000007941 */ /* 0x000fea0003800000 */
.L_x_10988:
[----:B------:R-:W-:Y:S02]  /*aef0*/  IMAD.MOV.U32 R6, RZ, RZ, R0 ;  /* 0x000000ffff067224 */ /* 0x000fe400078e0000 */
[----:B------:R-:W-:Y:S02]  /*af00*/  IMAD.MOV.U32 R7, RZ, RZ, 0x0 ;  /* 0x00000000ff077424 */ /* 0x000fe400078e00ff */
[----:B------:R-:W-:Y:S02]  /*af10*/  IMAD.MOV.U32 R3, RZ, RZ, R50 ;  /* 0x000000ffff037224 */ /* 0x000fe400078e0032 */
[----:B------:R-:W-:Y:S01]  /*af20*/  IMAD.MOV.U32 R2, RZ, RZ, R51 ;  /* 0x000000ffff027224 */ /* 0x000fe200078e0033 */
[----:B------:R-:W-:Y:S06]  /*af30*/  RET.REL.NODEC R6 `(_ZN2at6native29vectorized_elementwise_kernelILi4EZZZNS0_22reciprocal_kernel_cudaERNS_18TensorIteratorBaseEENKUlvE_clEvENKUlvE1_clEvEUlN3c107complexIdEEE_St5arrayIPcLm2EEEEviT0_T1_) ;  /* 0xffffff5006307950 */ /* 0x000fec0003c3ffff */
        .weak           $__internal_18_$__cuda_sm20_div_rn_f64_full
        .type           $__internal_18_$__cuda_sm20_div_rn_f64_full,@function
        .size           $__internal_18_$__cuda_sm20_div_rn_f64_full,(.L_x_19544 - $__internal_18_$__cuda_sm20_div_rn_f64_full)
$__internal_18_$__cuda_sm20_div_rn_f64_full:
        /* <DEDUP_REMOVED lines=72> */
.L_x_10993:
        /* <DEDUP_REMOVED lines=17> */
.L_x_10996:
[----:B------:R-:W-:Y:S01]  /*b4d0*/  LOP3.LUT R2, R51, 0x80000, RZ, 0xfc, !PT ;  /* 0x0008000033027812 */ /* 0x000fe200078efcff */
[----:B------:R-:W-:-:S04]  /*b4e0*/  IMAD.MOV.U32 R60, RZ, RZ, R50 ;  /* 0x000000ffff3c7224 */ /* 0x000fc800078e0032 */
[----:B------:R-:W-:Y:S01]  /*b4f0*/  IMAD.MOV.U32 R61, RZ, RZ, R2 ;  /* 0x000000ffff3d7224 */ /* 0x000fe200078e0002 */
[----:B------:R-:W-:Y:S06]  /*b500*/  BRA `(.L_x_10994) ;  /* 0x00000000000c7947 */ /* 0x000fec0003800000 */
.L_x_10995:
[----:B------:R-:W-:Y:S02]  /*b510*/  LOP3.LUT R2, R55, 0x80000, RZ, 0xfc, !PT ;  /* 0x0008000037027812 */ /* 0x000fe400078efcff */
[----:B------:R-:W-:-:S03]  /*b520*/  MOV R60, R54 ;  /* 0x00000036003c7202 */ /* 0x000fc60000000f00 */
[----:B------:R-:W-:-:S07]  /*b530*/  IMAD.MOV.U32 R61, RZ, RZ, R2 ;  /* 0x000000ffff3d7224 */ /* 0x000fce00078e0002 */
.L_x_10994:
[----:B------:R-:W-:Y:S05]  /*b540*/  BSYNC B0 ;  /* 0x0000000000007941 */ /* 0x000fea0003800000 */
.L_x_10992:
[----:B------:R-:W-:Y:S02]  /*b550*/  IMAD.MOV.U32 R6, RZ, RZ, R0 ;  /* 0x000000ffff067224 */ /* 0x000fe400078e0000 */
[----:B------:R-:W-:Y:S02]  /*b560*/  IMAD.MOV.U32 R7, RZ, RZ, 0x0 ;  /* 0x00000000ff077424 */ /* 0x000fe400078e00ff */
[----:B------:R-:W-:Y:S02]  /*b570*/  IMAD.MOV.U32 R2, RZ, RZ, R60 ;  /* 0x000000ffff027224 */ /* 0x000fe400078e003c */
[----:B------:R-:W-:Y:S01]  /*b580*/  IMAD.MOV.U32 R3, RZ, RZ, R61 ;  /* 0x000000ffff037224 */ /* 0x000fe200078e003d */
[----:B------:R-:W-:Y:S06]  /*b590*/  RET.REL.NODEC R6 `(_ZN2at6native29vectorized_elementwise_kernelILi4EZZZNS0_22reciprocal_kernel_cudaERNS_18TensorIteratorBaseEENKUlvE_clEvENKUlvE1_clEvEUlN3c107complexIdEEE_St5arrayIPcLm2EEEEviT0_T1_) ;  /* 0xffffff4806987950 */ /* 0x000fec0003c3ffff */
.L_x_10997:
        /* <DEDUP_REMOVED lines=14> */
.L_x_19544:


//--------------------- .text._ZN2at6native29vectorized_elementwise_kernelILi8EZZZNS0_22reciprocal_kernel_cudaERNS_18TensorIteratorBaseEENKUlvE_clEvENKUlvE1_clEvEUlN3c107complexIdEEE_St5arrayIPcLm2EEEEviT0_T1_ --------------------------
	.section	.text._ZN2at6native29vectorized_elementwise_kernelILi8EZZZNS0_22reciprocal_kernel_cudaERNS_18TensorIteratorBaseEENKUlvE_clEvENKUlvE1_clEvEUlN3c107complexIdEEE_St5arrayIPcLm2EEEEviT0_T1_,"ax",@progbits
	.align	128
        .global         _ZN2at6native29vectorized_elementwise_kernelILi8EZZZNS0_22reciprocal_kernel_cudaERNS_18TensorIteratorBaseEENKUlvE_clEvENKUlvE1_clEvEUlN3c107complexIdEEE_St5arrayIPcLm2EEEEviT0_T1_
        .type           _ZN2at6native29vectorized_elementwise_kernelILi8EZZZNS0_22reciprocal_kernel_cudaERNS_18TensorIteratorBaseEENKUlvE_clEvENKUlvE1_clEvEUlN3c107complexIdEEE_St5arrayIPcLm2EEEEviT0_T1_,@function
        .size           _ZN2at6native29vectorized_elementwise_kernelILi8EZZZNS0_22reciprocal_kernel_cudaERNS_18TensorIteratorBaseEENKUlvE_clEvENKUlvE1_clEvEUlN3c107complexIdEEE_St5arrayIPcLm2EEEEviT0_T1_,(.L_x_19546 - _ZN2at6native29vectorized_elementwise_kernelILi8EZZZNS0_22reciprocal_kernel_cudaERNS_18TensorIteratorBaseEENKUlvE_clEvENKUlvE1_clEvEUlN3c107complexIdEEE_St5arrayIPcLm2EEEEviT0_T1_)
        .other          _ZN2at6native29vectorized_elementwise_kernelILi8EZZZNS0_22reciprocal_kernel_cudaERNS_18TensorIteratorBaseEENKUlvE_clEvENKUlvE1_clEvEUlN3c107complexIdEEE_St5arrayIPcLm2EEEEviT0_T1_,@"STO_CUDA_ENTRY STV_DEFAULT"
_ZN2at6native29vectorized_elementwise_kernelILi8EZZZNS0_22reciprocal_kernel_cudaERNS_18TensorIteratorBaseEENKUlvE_clEvENKUlvE1_clEvEUlN3c107complexIdEEE_St5arrayIPcLm2EEEEviT0_T1_:
.text._ZN2at6native29vectorized_elementwise_kernelILi8EZZZNS0_22reciprocal_kernel_cudaERNS_18TensorIteratorBaseEENKUlvE_clEvENKUlvE1_clEvEUlN3c107complexIdEEE_St5arrayIPcLm2EEEEviT0_T1_:
        /* <DEDUP_REMOVED lines=74> */
[----:B-----5:R-:W-:Y:S05]  /*04a0*/  CALL.REL.NOINC `($__internal_20_$__cuda_sm20_div_rn_f64_full) ;  /* 0x000000a800ac7944 */ /* 0x020fea0003c00000 */
[----:B------:R-:W-:Y:S01]  /*04b0*/  IMAD.MOV.U32 R20, RZ, RZ, R2 ;  /* 0x000000ffff147224 */ /* 0x000fe200078e0002 */
[----:B------:R-:W-:-:S07]  /*04c0*/  MOV R21, R3 ;  /* 0x0000000300157202 */ /* 0x000fce0000000f00 */
.L_x_11004:
[----:B------:R-:W-:Y:S05]  /*04d0*/  BSYNC B2 ;  /* 0x0000000000027941 */ /* 0x000fea0003800000 */
.L_x_11003:
        /* <DEDUP_REMOVED lines=16> */
[----:B-----5:R-:W-:Y:S05]  /*05e0*/  CALL.REL.NOINC `($__internal_19_$__cuda_sm20_dblrcp_rn_slowpath_v3) ;  /* 0x000000a400b07944 */ /* 0x020fea0003c00000 */
[----:B------:R-:W-:Y:S02]  /*05f0*/  IMAD.MOV.U32 R22, RZ, RZ, R3 ;  /* 0x000000ffff167224 */ /* 0x000fe400078e0003 */
[----:B------:R-:W-:-:S07]  /*0600*/  IMAD.MOV.U32 R23, RZ, RZ, R2 ;  /* 0x000000ffff177224 */ /* 0x000fce00078e0002 */
.L_x_11006:
[----:B------:R-:W-:Y:S05]  /*0610*/  BSYNC B2 ;  /* 0x0000000000027941 */ /* 0x000fea0003800000 */
.L_x_11005:
[----:B------:R-:W-:Y:S02]  /*0620*/  DFMA R2, RZ, R20, 1 ;  /* 0x3ff00000ff02742b */ /* 0x000fe40000000014 */
[----:B------:R-:W-:-:S06]  /*0630*/  DADD R6, RZ, -R20 ;  /* 0x00000000ff067229 */ /* 0x000fcc0000000814 */
[-C--:B------:R-:W-:Y:S02]  /*0640*/  DMUL R20, R2, R22.reuse ;  /* 0x0000001602147228 */ /* 0x080fe40000000000 */
[----:B------:R-:W-:Y:S01]  /*0650*/  DMUL R22, R6, R22 ;  /* 0x0000001606167228 */ /* 0x000fe20000000000 */
[----:B------:R-:W-:Y:S10]  /*0660*/  BRA `(.L_x_11000) ;  /* 0x0000000400307947 */ /* 0x000ff40003800000 */
.L_x_11002:
        /* <DEDUP_REMOVED lines=16> */
[----:B-----5:R-:W-:Y:S05]  /*0770*/  CALL.REL.NOINC `($__internal_19_$__cuda_sm20_dblrcp_rn_slowpath_v3) ;  /* 0x000000a4004c7944 */ /* 0x020fea0003c00000 */
[----:B------:R-:W-:Y:S02]  /*0780*/  IMAD.MOV.U32 R20, RZ, RZ, R3 ;  /* 0x000000ffff147224 */ /* 0x000fe400078e0003 */
[----:B------:R-:W-:-:S07]  /*0790*/  IMAD.MOV.U32 R21, RZ, RZ, R2 ;  /* 0x000000ffff157224 */ /* 0x000fce00078e0002 */
.L_x_11008:
[----:B------:R-:W-:Y:S05]  /*07a0*/  BSYNC B2 ;  /* 0x0000000000027941 */ /* 0x000fea0003800000 */
.L_x_11007:
[----:B------:R-:W-:Y:S01]  /*07b0*/  DADD R2, -RZ, |R26| ;  /* 0x00000000ff027229 */ /* 0x000fe2000000051a */
[----:B------:R-:W-:Y:S02]  /*07c0*/  CS2R R6, SRZ ;  /* 0x0000000000067805 */ /* 0x000fe4000001ff00 */
[----:B------:R-:W-:-:S07]  /*07d0*/  MOV R0, 0x800 ;  /* 0x0000080000007802 */ /* 0x000fce0000000f00 */
[----:B------:R-:W-:-:S07]  /*07e0*/  IMAD.MOV.U32 R4, RZ, RZ, R2 ;  /* 0x000000ffff047224 */ /* 0x000fce00078e0002 */
[----:B-----5:R-:W-:Y:S05]  /*07f0*/  CALL.REL.NOINC `($__internal_20_$__cuda_sm20_div_rn_f64_full) ;  /* 0x000000a400d87944 */ /* 0x020fea0003c00000 */
[----:B------:R-:W-:Y:S02]  /*0800*/  IMAD.MOV.U32 R22, RZ, RZ, R2 ;  /* 0x000000ffff167224 */ /* 0x000fe400078e0002 */
[----:B------:R-:W-:Y:S01]  /*0810*/  IMAD.MOV.U32 R23, RZ, RZ, R3 ;  /* 0x000000ffff177224 */ /* 0x000fe200078e0003 */
[----:B------:R-:W-:Y:S06]  /*0820*/  BRA `(.L_x_11000) ;  /* 0x0000000000c07947 */ /* 0x000fec0003800000 */
.L_x_11001:
        /* <DEDUP_REMOVED lines=21> */
[----:B------:R-:W-:Y:S02]  /*0980*/  IMAD.MOV.U32 R20, RZ, RZ, R2 ;  /* 0x000000ffff147224 */ /* 0x000fe400078e0002 */
[----:B------:R-:W-:-:S07]  /*0990*/  IMAD.MOV.U32 R21, RZ, RZ, R3 ;  /* 0x000000ffff157224 */ /* 0x000fce00078e0003 */
.L_x_11010:
[----:B------:R-:W-:Y:S05]  /*09a0*/  BSYNC B2 ;  /* 0x0000000000027941 */ /* 0x000fea0003800000 */
.L_x_11009:
        /* <DEDUP_REMOVED lines=19> */
.L_x_11012:
[----:B------:R-:W-:Y:S05]  /*0ae0*/  BSYNC B2 ;  /* 0x0000000000027941 */ /* 0x000fea0003800000 */
.L_x_11011:
[----:B------:R-:W-:Y:S02]  /*0af0*/  DADD R2, RZ, R20 ;  /* 0x00000000ff027229 */ /* 0x000fe40000000014 */
[----:B------:R-:W-:-:S06]  /*0b00*/  DFMA R6, RZ, R20, -1 ;  /* 0xbff00000ff06742b */ /* 0x000fcc0000000014 */
[-C--:B------:R-:W-:Y:S02]  /*0b10*/  DMUL R20, R2, R22.reuse ;  /* 0x0000001602147228 */ /* 0x080fe40000000000 */
[----:B------:R-:W-:-:S11]  /*0b20*/  DMUL R22, R6, R22 ;  /* 0x0000001606167228 */ /* 0x000fd60000000000 */
.L_x_11000:
[----:B------:R-:W-:Y:S05]  /*0b30*/  BSYNC B1 ;  /* 0x0000000000017941 */ /* 0x000fea0003800000 */
.L_x_10999:
        /* <DEDUP_REMOVED lines=55> */
[----:B------:R-:W-:Y:S05]  /*0eb0*/  CALL.REL.NOINC `($__internal_20_$__cuda_sm20_div_rn_f64_full) ;  /* 0x000000a000287944 */ /* 0x000fea0003c00000 */
[----:B------:R-:W-:Y:S02]  /*0ec0*/  IMAD.MOV.U32 R24, RZ, RZ, R2 ;  /* 0x000000ffff187224 */ /* 0x000fe400078e0002 */
[----:B------:R-:W-:-:S07]  /*0ed0*/  IMAD.MOV.U32 R25, RZ, RZ, R3 ;  /* 0x000000ffff197224 */ /* 0x000fce00078e0003 */
.L_x_11018:
[----:B------:R-:W-:Y:S05]  /*0ee0*/  BSYNC B2 ;  /* 0x0000000000027941 */ /* 0x000fea0003800000 */
.L_x_11017:
        /* <DEDUP_REMOVED lines=16> */
[----:B------:R-:W-:Y:S05]  /*0ff0*/  CALL.REL.NOINC `($__internal_19_$__cuda_sm20_dblrcp_rn_slowpath_v3) ;  /* 0x0000009c002c7944 */ /* 0x000fea0003c00000 */
[----:B------:R-:W-:Y:S01]  /*1000*/  MOV R26, R3 ;  /* 0x00000003001a7202 */ /* 0x000fe20000000f00 */
[----:B------:R-:W-:-:S07]  /*1010*/  IMAD.MOV.U32 R27, RZ, RZ, R2 ;  /* 0x000000ffff1b7224 */ /* 0x000fce00078e0002 */
.L_x_11020:
[----:B------:R-:W-:Y:S05]  /*1020*/  BSYNC B2 ;  /* 0x0000000000027941 */ /* 0x000fea0003800000 */
.L_x_11019:
[----:B------:R-:W-:Y:S02]  /*1030*/  DFMA R2, RZ, R24, 1 ;  /* 0x3ff00000ff02742b */ /* 0x000fe40000000018 */
[----:B------:R-:W-:-:S06]  /*1040*/  DADD R6, RZ, -R24 ;  /* 0x00000000ff067229 */ /* 0x000fcc0000000818 */
[-C--:B------:R-:W-:Y:S02]  /*1050*/  DMUL R24, R2, R26.reuse ;  /* 0x0000001a02187228 */ /* 0x080fe40000000000 */
[----:B------:R-:W-:Y:S01]  /*1060*/  DMUL R26, R6, R26 ;  /* 0x0000001a061a7228 */ /* 0x000fe20000000000 */
[----:B------:R-:W-:Y:S10]  /*1070*/  BRA `(.L_x_11014) ;  /* 0x00000004002c7947 */ /* 0x000ff40003800000 */
.L_x_11016:
        /* <DEDUP_REMOVED lines=16> */
[----:B------:R-:W-:Y:S02]  /*1180*/  IMAD.MOV.U32 R24, RZ, RZ, R3 ;  /* 0x000000ffff187224 */ /* 0x000fe400078e0003 */
[----:B------:R-:W-:-:S07]  /*1190*/  IMAD.MOV.U32 R25, RZ, RZ, R2 ;  /* 0x000000ffff197224 */ /* 0x000fce00078e0002 */
.L_x_11022:
[----:B------:R-:W-:Y:S05]  /*11a0*/  BSYNC B2 ;  /* 0x0000000000027941 */ /* 0x000fea0003800000 */
.L_x_11021:
[----:B------:R-:W-:Y:S01]  /*11b0*/  DADD R2, -RZ, |R30| ;  /* 0x00000000ff027229 */ /* 0x000fe2000000051e */
[----:B------:R-:W-:Y:S02]  /*11c0*/  CS2R R6, SRZ ;  /* 0x0000000000067805 */ /* 0x000fe4000001ff00 */
[----:B------:R-:W-:-:S07]  /*11d0*/  MOV R0, 0x1200 ;  /* 0x0000120000007802 */ /* 0x000fce0000000f00 */
[----:B------:R-:W-:-:S07]  /*11e0*/  MOV R4, R2 ;  /* 0x0000000200047202 */ /* 0x000fce0000000f00 */
[----:B------:R-:W-:Y:S05]  /*11f0*/  CALL.REL.NOINC `($__internal_20_$__cuda_sm20_div_rn_f64_full) ;  /* 0x0000009c00587944 */ /* 0x000fea0003c00000 */
[----:B------:R-:W-:Y:S02]  /*1200*/  IMAD.MOV.U32 R26, RZ, RZ, R2 ;  /* 0x000000ffff1a7224 */ /* 0x000fe400078e0002 */
[----:B------:R-:W-:Y:S01]  /*1210*/  IMAD.MOV.U32 R27, RZ, RZ, R3 ;  /* 0x000000ffff1b7224 */ /* 0x000fe200078e0003 */
[----:B------:R-:W-:Y:S06]  /*1220*/  BRA `(.L_x_11014) ;  /* 0x0000000000c07947 */ /* 0x000fec0003800000 */
.L_x_11015:
        /* <DEDUP_REMOVED lines=20> */
[----:B------:R-:W-:Y:S05]  /*1370*/  CALL.REL.NOINC `($__internal_20_$__cuda_sm20_div_rn_f64_full) ;  /* 0x0000009800f87944 */ /* 0x000fea0003c00000 */
[----:B------:R-:W-:Y:S01]  /*1380*/  MOV R24, R2 ;  /* 0x0000000200187202 */ /* 0x000fe20000000f00 */
[----:B------:R-:W-:-:S07]  /*1390*/  IMAD.MOV.U32 R25, RZ, RZ, R3 ;  /* 0x000000ffff197224 */ /* 0x000fce00078e0003 */
.L_x_11024:
[----:B------:R-:W-:Y:S05]  /*13a0*/  BSYNC B2 ;  /* 0x0000000000027941 */ /* 0x000fea0003800000 */
.L_x_11023:
        /* <DEDUP_REMOVED lines=19> */
.L_x_11026:
[----:B------:R-:W-:Y:S05]  /*14e0*/  BSYNC B2 ;  /* 0x0000000000027941 */ /* 0x000fea0003800000 */
.L_x_11025:
[----:B------:R-:W-:Y:S02]  /*14f0*/  DADD R2, RZ, R24 ;  /* 0x00000000ff027229 */ /* 0x000fe40000000018 */
[----:B------:R-:W-:-:S06]  /*1500*/  DFMA R6, RZ, R24, -1 ;  /* 0xbff00000ff06742b */ /* 0x000fcc0000000018 */
[-C--:B------:R-:W-:Y:S02]  /*1510*/  DMUL R24, R2, R26.reuse ;  /* 0x0000001a02187228 */ /* 0x080fe40000000000 */
[----:B------:R-:W-:-:S11]  /*1520*/  DMUL R26, R6, R26 ;  /* 0x0000001a061a7228 */ /* 0x000fd60000000000 */
.L_x_11014:
[----:B------:R-:W-:Y:S05]  /*1530*/  BSYNC B1 ;  /* 0x0000000000017941 */ /* 0x000fea0003800000 */
.L_x_11013:
[----:B------:R-:W-:Y:S01]  /*1540*/  DSETP.GTU.AND P1, PT, |R32|, +INF , PT ;  /* 0x7ff000002000742a */ /* 0x000fe20003f2c200 */
[----:B------:R-:W-:Y:S01]  /*1550*/  MOV R0, 0x1 ;  /* 0x0000000100007802 */ /* 0x000fe20000000f00 */
        /* <DEDUP_REMOVED lines=54> */
[----:B------:R-:W-:Y:S02]  /*18c0*/  IMAD.MOV.U32 R28, RZ, RZ, R2 ;  /* 0x000000ffff1c7224 */ /* 0x000fe400078e0002 */
[----:B------:R-:W-:-:S07]  /*18d0*/  IMAD.MOV.U32 R29, RZ, RZ, R3 ;  /* 0x000000ffff1d7224 */ /* 0x000fce00078e0003 */
.L_x_11032:
[----:B------:R-:W-:Y:S05]  /*18e0*/  BSYNC B2 ;  /* 0x0000000000027941 */ /* 0x000fea0003800000 */
.L_x_11031:
        /* <DEDUP_REMOVED lines=16> */
[----:B------:R-:W-:Y:S05]  /*19f0*/  CALL.REL.NOINC `($__internal_19_$__cuda_sm20_dblrcp_rn_slowpath_v3) ;  /* 0x0000009000ac7944 */ /* 0x000fea0003c00000 */
[----:B------:R-:W-:Y:S02]  /*1a00*/  IMAD.MOV.U32 R30, RZ, RZ, R3 ;  /* 0x000000ffff1e7224 */ /* 0x000fe400078e0003 */
[----:B------:R-:W-:-:S07]  /*1a10*/  IMAD.MOV.U32 R31, RZ, RZ, R2 ;  /* 0x000000ffff1f7224 */ /* 0x000fce00078e0002 */
.L_x_11034:
[----:B------:R-:W-:Y:S05]  /*1a20*/  BSYNC B2 ;  /* 0x0000000000027941 */ /* 0x000fea0003800000 */
.L_x_11033:
[----:B------:R-:W-:Y:S02]  /*1a30*/  DFMA R2, RZ, R28, 1 ;  /* 0x3ff00000ff02742b */ /* 0x000fe4000000001c */
[----:B------:R-:W-:-:S06]  /*1a40*/  DADD R6, RZ, -R28 ;  /* 0x00000000ff067229 */ /* 0x000fcc000000081c */
[-C--:B------:R-:W-:Y:S02]  /*1a50*/  DMUL R28, R2, R30.reuse ;  /* 0x0000001e021c7228 */ /* 0x080fe40000000000 */
[----:B------:R-:W-:Y:S01]  /*1a60*/  DMUL R30, R6, R30 ;  /* 0x0000001e061e7228 */ /* 0x000fe20000000000 */
[----:B------:R-:W-:Y:S10]  /*1a70*/  BRA `(.L_x_11028) ;  /* 0x00000004002c7947 */ /* 0x000ff40003800000 */
.L_x_11030:
        /* <DEDUP_REMOVED lines=13> */
[----:B------:R-:W-:Y:S01]  /*1b50*/  IMAD.MOV.U32 R3, RZ, RZ, R31 ;  /* 0x000000ffff037224 */ /* 0x000fe200078e001f */
[----:B------:R-:W-:-:S07]  /*1b60*/  IADD3 R2, R2, -0x100000, RZ ;  /* 0xfff0000002027810 */ /* 0x000fce0007ffe0ff */
[----:B------:R-:W-:Y:S05]  /*1b70*/  CALL.REL.NOINC `($__internal_19_$__cuda_sm20_dblrcp_rn_slowpath_v3) ;  /* 0x00000090004c7944 */ /* 0x000fea0003c00000 */
[----:B------:R-:W-:Y:S02]  /*1b80*/  IMAD.MOV.U32 R28, RZ, RZ, R3 ;  /* 0x000000ffff1c7224 */ /* 0x000fe400078e0003 */
[----:B------:R-:W-:-:S07]  /*1b90*/  IMAD.MOV.U32 R29, RZ, RZ, R2 ;  /* 0x000000ffff1d7224 */ /* 0x000fce00078e0002 */
.L_x_11036:
[----:B------:R-:W-:Y:S05]  /*1ba0*/  BSYNC B2 ;  /* 0x0000000000027941 */ /* 0x000fea0003800000 */
.L_x_11035:
[----:B------:R-:W-:Y:S01]  /*1bb0*/  DADD R2, -RZ, |R34| ;  /* 0x00000000ff027229 */ /* 0x000fe20000000522 */
[----:B------:R-:W-:Y:S02]  /*1bc0*/  CS2R R6, SRZ ;  /* 0x0000000000067805 */ /* 0x000fe4000001ff00 */
[----:B------:R-:W-:-:S07]  /*1bd0*/  MOV R0, 0x1c00 ;  /* 0x00001c0000007802 */ /* 0x000fce0000000f00 */
[----:B------:R-:W-:-:S07]  /*1be0*/  IMAD.MOV.U32 R4, RZ, RZ, R2 ;  /* 0x000000ffff047224 */ /* 0x000fce00078e0002 */
[----:B------:R-:W-:Y:S05]  /*1bf0*/  CALL.REL.NOINC `($__internal_20_$__cuda_sm20_div_rn_f64_full) ;  /* 0x0000009000d87944 */ /* 0x000fea0003c00000 */
[----:B------:R-:W-:Y:S02]  /*1c00*/  IMAD.MOV.U32 R30, RZ, RZ, R2 ;  /* 0x000000ffff1e7224 */ /* 0x000fe400078e0002 */
[----:B------:R-:W-:Y:S01]  /*1c10*/  IMAD.MOV.U32 R31, RZ, RZ, R3 ;  /* 0x000000ffff1f7224 */ /* 0x000fe200078e0003 */
[----:B------:R-:W-:Y:S06]  /*1c20*/  BRA `(.L_x_11028) ;  /* 0x0000000000c07947 */ /* 0x000fec0003800000 */
.L_x_11029:
        /* <DEDUP_REMOVED lines=23> */
.L_x_11038:
[----:B------:R-:W-:Y:S05]  /*1da0*/  BSYNC B2 ;  /* 0x0000000000027941 */ /* 0x000fea0003800000 */
.L_x_11037:
        /* <DEDUP_REMOVED lines=19> */
.L_x_11040:
[----:B------:R-:W-:Y:S05]  /*1ee0*/  BSYNC B2 ;  /* 0x0000000000027941 */ /* 0x000fea0003800000 */
.L_x_11039:
[----:B------:R-:W-:Y:S02]  /*1ef0*/  DADD R2, RZ, R28 ;  /* 0x00000000ff027229 */ /* 0x000fe4000000001c */
[----:B------:R-:W-:-:S06]  /*1f00*/  DFMA R6, RZ, R28, -1 ;  /* 0xbff00000ff06742b */ /* 0x000fcc000000001c */
[-C--:B------:R-:W-:Y:S02]  /*1f10*/  DMUL R28, R2, R30.reuse ;  /* 0x0000001e021c7228 */ /* 0x080fe40000000000 */
[----:B------:R-:W-:-:S11]  /*1f20*/  DMUL R30, R6, R30 ;  /* 0x0000001e061e7228 */ /* 0x000fd60000000000 */
.L_x_11028:
[----:B------:R-:W-:Y:S05]  /*1f30*/  BSYNC B1 ;  /* 0x0000000000017941 */ /* 0x000fea0003800000 */
.L_x_11027:
        /* <DEDUP_REMOVED lines=58> */
.L_x_11046:
[----:B------:R-:W-:Y:S05]  /*22e0*/  BSYNC B2 ;  /* 0x0000000000027941 */ /* 0x000fea0003800000 */
.L_x_11045:
        /* <DEDUP_REMOVED lines=19> */
.L_x_11048:
[----:B------:R-:W-:Y:S05]  /*2420*/  BSYNC B2 ;  /* 0x0000000000027941 */ /* 0x000fea0003800000 */
.L_x_11047:
[----:B------:R-:W-:Y:S02]  /*2430*/  DFMA R2, RZ, R32, 1 ;  /* 0x3ff00000ff02742b */ /* 0x000fe40000000020 */
[----:B------:R-:W-:-:S06]  /*2440*/  DADD R6, RZ, -R32 ;  /* 0x00000000ff067229 */ /* 0x000fcc0000000820 */
[-C--:B------:R-:W-:Y:S02]  /*2450*/  DMUL R32, R2, R34.reuse ;  /* 0x0000002202207228 */ /* 0x080fe40000000000 */
[----:B------:R-:W-:Y:S01]  /*2460*/  DMUL R34, R6, R34 ;  /* 0x0000002206227228 */ /* 0x000fe20000000000 */
[----:B------:R-:W-:Y:S10]  /*2470*/  BRA `(.L_x_11042) ;  /* 0x00000004002c7947 */ /* 0x000ff40003800000 */
.L_x_11044:
[----:B------:R-:W0:Y:S01]  /*2480*/  MUFU.RCP64H R3, R35 ;  /* 0x0000002300037308 */ /* 0x000e220000001800 */
[----:B------:R-:W-:Y:S01]  /*2490*/  IADD3 R2, R35, 0x300402, RZ ;  /* 0x0030040223027810 */ /* 0x000fe20007ffe0ff */
[----:B------:R-:W-:Y:S03]  /*24a0*/  BSSY B2, `(.L_x_11049) ;  /* 0x0000010000027945 */ /* 0x000fe60003800000 */
[----:B------:R-:W-:Y:S02]  /*24b0*/  FSETP.GEU.AND P0, PT, |R2|, 5.8789094863358348022e-39, PT ;  /* 0x004004020200780b */ /* 0x000fe40003f0e200 */
        /* <DEDUP_REMOVED lines=14> */
.L_x_11050:
[----:B------:R-:W-:Y:S05]  /*25a0*/  BSYNC B2 ;  /* 0x0000000000027941 */ /* 0x000fea0003800000 */
.L_x_11049:
[----:B------:R-:W-:Y:S01]  /*25b0*/  DADD R2, -RZ, |R38| ;  /* 0x00000000ff027229 */ /* 0x000fe20000000526 */
[----:B------:R-:W-:Y:S02]  /*25c0*/  CS2R R6, SRZ ;  /* 0x0000000000067805 */ /* 0x000fe4000001ff00 */
[----:B------:R-:W-:-:S07]  /*25d0*/  MOV R0, 0x2600 ;  /* 0x0000260000007802 */ /* 0x000fce0000000f00 */
[----:B------:R-:W-:-:S07]  /*25e0*/  IMAD.MOV.U32 R4, RZ, RZ, R2 ;  /* 0x000000ffff047224 */ /* 0x000fce00078e0002 */
[----:B------:R-:W-:Y:S05]  /*25f0*/  CALL.REL.NOINC `($__internal_20_$__cuda_sm20_div_rn_f64_full) ;  /* 0x0000008800587944 */ /* 0x000fea0003c00000 */
[----:B------:R-:W-:Y:S01]  /*2600*/  IMAD.MOV.U32 R34, RZ, RZ, R2 ;  /* 0x000000ffff227224 */ /* 0x000fe200078e0002 */
[----:B------:R-:W-:Y:S01]  /*2610*/  MOV R35, R3 ;  /* 0x0000000300237202 */ /* 0x000fe20000000f00 */
[----:B------:R-:W-:Y:S06]  /*2620*/  BRA `(.L_x_11042) ;  /* 0x0000000000c07947 */ /* 0x000fec0003800000 */
.L_x_11043:
        /* <DEDUP_REMOVED lines=23> */
.L_x_11052:
[----:B------:R-:W-:Y:S05]  /*27a0*/  BSYNC B2 ;  /* 0x0000000000027941 */ /* 0x000fea0003800000 */
.L_x_11051:
        /* <DEDUP_REMOVED lines=19> */
.L_x_11054:
[----:B------:R-:W-:Y:S05]  /*28e0*/  BSYNC B2 ;  /* 0x0000000000027941 */ /* 0x000fea0003800000 */
.L_x_11053:
[----:B------:R-:W-:Y:S02]  /*28f0*/  DADD R2, RZ, R32 ;  /* 0x00000000ff027229 */ /* 0x000fe40000000020 */
[----:B------:R-:W-:-:S06]  /*2900*/  DFMA R6, RZ, R32, -1 ;  /* 0xbff00000ff06742b */ /* 0x000fcc0000000020 */
[-C--:B------:R-:W-:Y:S02]  /*2910*/  DMUL R32, R2, R34.reuse ;  /* 0x0000002202207228 */ /* 0x080fe40000000000 */
[----:B------:R-:W-:-:S11]  /*2920*/  DMUL R34, R6, R34 ;  /* 0x0000002206227228 */ /* 0x000fd60000000000 */
.L_x_11042:
[----:B------:R-:W-:Y:S05]  /*2930*/  BSYNC B1 ;  /* 0x0000000000017941 */ /* 0x000fea0003800000 */
.L_x_11041:
        /* <DEDUP_REMOVED lines=58> */
.L_x_11060:
[----:B------:R-:W-:Y:S05]  /*2ce0*/  BSYNC B2 ;  /* 0x0000000000027941 */ /* 0x000fea0003800000 */
.L_x_11059:
        /* <DEDUP_REMOVED lines=19> */
.L_x_11062:
[----:B------:R-:W-:Y:S05]  /*2e20*/  BSYNC B2 ;  /* 0x0000000000027941 */ /* 0x000fea0003800000 */
.L_x_11061:
[----:B------:R-:W-:Y:S02]  /*2e30*/  DFMA R2, RZ, R36, 1 ;  /* 0x3ff00000ff02742b */ /* 0x000fe40000000024 */
[----:B------:R-:W-:-:S06]  /*2e40*/  DADD R6, RZ, -R36 ;  /* 0x00000000ff067229 */ /* 0x000fcc0000000824 */
[-C--:B------:R-:W-:Y:S02]  /*2e50*/  DMUL R36, R2, R38.reuse ;  /* 0x0000002602247228 */ /* 0x080fe40000000000 */
[----:B------:R-:W-:Y:S01]  /*2e60*/  DMUL R38, R6, R38 ;  /* 0x0000002606267228 */ /* 0x000fe20000000000 */
[----:B------:R-:W-:Y:S10]  /*2e70*/  BRA `(.L_x_11056) ;  /* 0x00000004002c7947 */ /* 0x000ff40003800000 */
.L_x_11058:
        /* <DEDUP_REMOVED lines=16> */
[----:B------:R-:W-:Y:S01]  /*2f80*/  IMAD.MOV.U32 R36, RZ, RZ, R3 ;  /* 0x000000ffff247224 */ /* 0x000fe200078e0003 */
[----:B------:R-:W-:-:S07]  /*2f90*/  MOV R37, R2 ;  /* 0x0000000200257202 */ /* 0x000fce0000000f00 */
.L_x_11064:
[----:B------:R-:W-:Y:S05]  /*2fa0*/  BSYNC B2 ;  /* 0x0000000000027941 */ /* 0x000fea0003800000 */
.L_x_11063:
        /* <DEDUP_REMOVED lines=8> */
.L_x_11057:
        /* <DEDUP_REMOVED lines=23> */
.L_x_11066:
[----:B------:R-:W-:Y:S05]  /*31a0*/  BSYNC B2 ;  /* 0x0000000000027941 */ /* 0x000fea0003800000 */
.L_x_11065:
        /* <DEDUP_REMOVED lines=19> */
.L_x_11068:
[----:B------:R-:W-:Y:S05]  /*32e0*/  BSYNC B2 ;  /* 0x0000000000027941 */ /* 0x000fea0003800000 */
.L_x_11067:
[----:B------:R-:W-:Y:S02]  /*32f0*/  DADD R2, RZ, R36 ;  /* 0x00000000ff027229 */ /* 0x000fe40000000024 */
[----:B------:R-:W-:-:S06]  /*3300*/  DFMA R6, RZ, R36, -1 ;  /* 0xbff00000ff06742b */ /* 0x000fcc0000000024 */
[-C--:B------:R-:W-:Y:S02]  /*3310*/  DMUL R36, R2, R38.reuse ;  /* 0x0000002602247228 */ /* 0x080fe40000000000 */
[----:B------:R-:W-:-:S11]  /*3320*/  DMUL R38, R6, R38 ;  /* 0x0000002606267228 */ /* 0x000fd60000000000 */
.L_x_11056:
[----:B------:R-:W-:Y:S05]  /*3330*/  BSYNC B1 ;  /* 0x0000000000017941 */ /* 0x000fea0003800000 */
.L_x_11055:
[----:B------:R-:W-:Y:S01]  /*3340*/  DSETP.GTU.AND P1, PT, |R16|, +INF , PT ;  /* 0x7ff000001000742a */ /* 0x000fe20003f2c200 */
[----:B------:R-:W-:Y:S01]  /*3350*/  IMAD.MOV.U32 R0, RZ, RZ, 0x1 ;  /* 0x00000001ff007424 */ /* 0x000fe200078e00ff */
[----:B------:R-:W-:Y:S01]  /*3360*/  BSSY B1, `(.L_x_11069) ;  /* 0x00000a0000017945 */ /* 0x000fe20003800000 */
[----:B------:R-:W-:Y:S02]  /*3370*/  IMAD.MOV.U32 R44, RZ, RZ, 0x0 ;  /* 0x00000000ff2c7424 */ /* 0x000fe400078e00ff */
[----:B------:R-:W-:Y:S02]  /*3380*/  IMAD.MOV.U32 R45, RZ, RZ, 0x7ff80000 ;  /* 0x7ff80000ff2d7424 */ /* 0x000fe400078e00ff */
[----:B------:R-:W-:Y:S02]  /*3390*/  IMAD.MOV.U32 R40, RZ, RZ, 0x0 ;  /* 0x00000000ff287424 */ /* 0x000fe400078e00ff */
[----:B------:R-:W-:Y:S02]  /*33a0*/  IMAD.MOV.U32 R41, RZ, RZ, 0x7ff80000 ;  /* 0x7ff80000ff297424 */ /* 0x000fe400078e00ff */
[----:B------:R-:W-:-:S02]  /*33b0*/  IMAD.MOV.U32 R42, RZ, RZ, 0x0 ;  /* 0x00000000ff2a7424 */ /* 0x000fc400078e00ff */
[----:B------:R-:W-:Y:S01]  /*33c0*/  IMAD.MOV.U32 R43, RZ, RZ, 0x7ff80000 ;  /* 0x7ff80000ff2b7424 */ /* 0x000fe200078e00ff */
        /* <DEDUP_REMOVED lines=50> */
.L_x_11074:
[----:B------:R-:W-:Y:S05]  /*36f0*/  BSYNC B2 ;  /* 0x0000000000027941 */ /* 0x000fea0003800000 */
.L_x_11073:
        /* <DEDUP_REMOVED lines=17> */
[----:B------:R-:W-:-:S04]  /*3810*/  LOP3.LUT R3, R3, R2, RZ, 0x3c, !PT ;  /* 0x0000000203037212 */ /* 0x000fc800078e3cff */
[----:B------:R-:W-:-:S04]  /*3820*/  LOP3.LUT R2, R3, R2, RZ, 0x3c, !PT ;  /* 0x0000000203027212 */ /* 0x000fc800078e3cff */
[----:B------:R-:W-:-:S07]  /*3830*/  LOP3.LUT R3, R3, R2, RZ, 0x3c, !PT ;  /* 0x0000000203037212 */ /* 0x000fce00078e3cff */
.L_x_11076:
[----:B------:R-:W-:Y:S05]  /*3840*/  BSYNC B2 ;  /* 0x0000000000027941 */ /* 0x000fea0003800000 */
.L_x_11075:
[----:B------:R-:W-:Y:S02]  /*3850*/  DFMA R6, RZ, R40, 1 ;  /* 0x3ff00000ff06742b */ /* 0x000fe40000000028 */
[----:B------:R-:W-:-:S06]  /*3860*/  DADD R42, RZ, -R40 ;  /* 0x00000000ff2a7229 */ /* 0x000fcc0000000828 */
[-C--:B------:R-:W-:Y:S02]  /*3870*/  DMUL R40, R6, R2.reuse ;  /* 0x0000000206287228 */ /* 0x080fe40000000000 */
[----:B------:R-:W-:Y:S01]  /*3880*/  DMUL R42, R42, R2 ;  /* 0x000000022a2a7228 */ /* 0x000fe20000000000 */
[----:B------:R-:W-:Y:S10]  /*3890*/  BRA `(.L_x_11070) ;  /* 0x0000000400307947 */ /* 0x000ff40003800000 */
.L_x_11072:
        /* <DEDUP_REMOVED lines=18> */
.L_x_11078:
[----:B------:R-:W-:Y:S05]  /*39c0*/  BSYNC B2 ;  /* 0x0000000000027941 */ /* 0x000fea0003800000 */
.L_x_11077:
        /* <DEDUP_REMOVED lines=8> */
.L_x_11071:
        /* <DEDUP_REMOVED lines=23> */
.L_x_11080:
[----:B------:R-:W-:Y:S05]  /*3bc0*/  BSYNC B2 ;  /* 0x0000000000027941 */ /* 0x000fea0003800000 */
.L_x_11079:
        /* <DEDUP_REMOVED lines=17> */
[----:B------:R-:W-:-:S04]  /*3ce0*/  LOP3.LUT R3, R3, R2, RZ, 0x3c, !PT ;  /* 0x0000000203037212 */ /* 0x000fc800078e3cff */
[----:B------:R-:W-:-:S04]  /*3cf0*/  LOP3.LUT R2, R3, R2, RZ, 0x3c, !PT ;  /* 0x0000000203027212 */ /* 0x000fc800078e3cff */
[----:B------:R-:W-:-:S07]  /*3d00*/  LOP3.LUT R3, R3, R2, RZ, 0x3c, !PT ;  /* 0x0000000203037212 */ /* 0x000fce00078e3cff */
.L_x_11082:
[----:B------:R-:W-:Y:S05]  /*3d10*/  BSYNC B2 ;  /* 0x0000000000027941 */ /* 0x000fea0003800000 */
.L_x_11081:
[----:B------:R-:W-:Y:S02]  /*3d20*/  DADD R6, RZ, R40 ;  /* 0x00000000ff067229 */ /* 0x000fe40000000028 */
[----:B------:R-:W-:-:S06]  /*3d30*/  DFMA R42, RZ, R40, -1 ;  /* 0xbff00000ff2a742b */ /* 0x000fcc0000000028 */
[-C--:B------:R-:W-:Y:S02]  /*3d40*/  DMUL R40, R6, R2.reuse ;  /* 0x0000000206287228 */ /* 0x080fe40000000000 */
[----:B------:R-:W-:-:S11]  /*3d50*/  DMUL R42, R42, R2 ;  /* 0x000000022a2a7228 */ /* 0x000fd60000000000 */
.L_x_11070:
[----:B------:R-:W-:Y:S05]  /*3d60*/  BSYNC B1 ;  /* 0x0000000000017941 */ /* 0x000fea0003800000 */
.L_x_11069:
[----:B------:R-:W-:Y:S01]  /*3d70*/  DSETP.GTU.AND P0, PT, |R12|, +INF , PT ;  /* 0x7ff000000c00742a */ /* 0x000fe20003f0c200 */
[----:B------:R-:W-:Y:S01]  /*3d80*/  BSSY B1, `(.L_x_11083) ;  /* 0x0000097000017945 */ /* 0x000fe20003800000 */
[----:B------:R-:W-:Y:S02]  /*3d90*/  IMAD.MOV.U32 R46, RZ, RZ, 0x0 ;  /* 0x00000000ff2e7424 */ /* 0x000fe400078e00ff */
[----:B------:R-:W-:-:S10]  /*3da0*/  IMAD.MOV.U32 R47, RZ, RZ, 0x7ff80000 ;  /* 0x7ff80000ff2f7424 */ /* 0x000fd400078e00ff */
[----:B------:R-:W-:Y:S05]  /*3db0*/  @P0 BRA `(.L_x_11084) ;  /* 0x00000008004c0947 */ /* 0x000fea0003800000 */
[----:B------:R-:W-:Y:S01]  /*3dc0*/  DSETP.GTU.AND P0, PT, |R14|, +INF , PT ;  /* 0x7ff000000e00742a */ /* 0x000fe20003f0c200 */
[----:B------:R-:W-:Y:S02]  /*3dd0*/  IMAD.MOV.U32 R46, RZ, RZ, 0x0 ;  /* 0x00000000ff2e7424 */ /* 0x000fe400078e00ff */
[----:B------:R-:W-:-:S11]  /*3de0*/  IMAD.MOV.U32 R47, RZ, RZ, 0x7ff80000 ;  /* 0x7ff80000ff2f7424 */ /* 0x000fd600078e00ff */
        /* <DEDUP_REMOVED lines=39> */
[----:B------:R-:W-:Y:S01]  /*4060*/  IMAD.MOV.U32 R16, RZ, RZ, R2 ;  /* 0x000000ffff107224 */ /* 0x000fe200078e0002 */
[----:B------:R-:W-:-:S07]  /*4070*/  MOV R17, R3 ;  /* 0x0000000300117202 */ /* 0x000fce0000000f00 */
.L_x_11088:
[----:B------:R-:W-:Y:S05]  /*4080*/  BSYNC B2 ;  /* 0x0000000000027941 */ /* 0x000fea0003800000 */
.L_x_11087:
        /* <DEDUP_REMOVED lines=20> */
.L_x_11090:
[----:B------:R-:W-:Y:S05]  /*41d0*/  BSYNC B2 ;  /* 0x0000000000027941 */ /* 0x000fea0003800000 */
.L_x_11089:
[----:B------:R-:W-:Y:S02]  /*41e0*/  DFMA R44, RZ, R16, 1 ;  /* 0x3ff00000ff2c742b */ /* 0x000fe40000000010 */
[----:B------:R-:W-:-:S06]  /*41f0*/  DADD R16, RZ, -R16 ;  /* 0x00000000ff107229 */ /* 0x000fcc0000000810 */
[-C--:B------:R-:W-:Y:S02]  /*4200*/  DMUL R44, R44, R2.reuse ;  /* 0x000000022c2c7228 */ /* 0x080fe40000000000 */
[----:B------:R-:W-:Y:S01]  /*4210*/  DMUL R46, R16, R2 ;  /* 0x00000002102e7228 */ /* 0x000fe20000000000 */
[----:B------:R-:W-:Y:S10]  /*4220*/  BRA `(.L_x_11084) ;  /* 0x0000000400307947 */ /* 0x000ff40003800000 */
.L_x_11086:
        /* <DEDUP_REMOVED lines=18> */
.L_x_11092:
[----:B------:R-:W-:Y:S05]  /*4350*/  BSYNC B2 ;  /* 0x0000000000027941 */ /* 0x000fea0003800000 */
.L_x_11091:
        /* <DEDUP_REMOVED lines=8> */
.L_x_11085:
        /* <DEDUP_REMOVED lines=23> */
.L_x_11094:
[----:B------:R-:W-:Y:S05]  /*4550*/  BSYNC B2 ;  /* 0x0000000000027941 */ /* 0x000fea0003800000 */
.L_x_11093:
        /* <DEDUP_REMOVED lines=17> */
[----:B------:R-:W-:-:S04]  /*4670*/  LOP3.LUT R3, R3, R2, RZ, 0x3c, !PT ;  /* 0x0000000203037212 */ /* 0x000fc800078e3cff */
[----:B------:R-:W-:-:S04]  /*4680*/  LOP3.LUT R2, R3, R2, RZ, 0x3c, !PT ;  /* 0x0000000203027212 */ /* 0x000fc800078e3cff */
[----:B------:R-:W-:-:S07]  /*4690*/  LOP3.LUT R3, R3, R2, RZ, 0x3c, !PT ;  /* 0x0000000203037212 */ /* 0x000fce00078e3cff */
.L_x_11096:
[----:B------:R-:W-:Y:S05]  /*46a0*/  BSYNC B2 ;  /* 0x0000000000027941 */ /* 0x000fea0003800000 */
.L_x_11095:
[----:B------:R-:W-:Y:S02]  /*46b0*/  DADD R44, RZ, R16 ;  /* 0x00000000ff2c7229 */ /* 0x000fe40000000010 */
[----:B------:R-:W-:-:S06]  /*46c0*/  DFMA R16, RZ, R16, -1 ;  /* 0xbff00000ff10742b */ /* 0x000fcc0000000010 */
[-C--:B------:R-:W-:Y:S02]  /*46d0*/  DMUL R44, R44, R2.reuse ;  /* 0x000000022c2c7228 */ /* 0x080fe40000000000 */
[----:B------:R-:W-:-:S11]  /*46e0*/  DMUL R46, R16, R2 ;  /* 0x00000002102e7228 */ /* 0x000fd60000000000 */
.L_x_11084:
[----:B------:R-:W-:Y:S05]  /*46f0*/  BSYNC B1 ;  /* 0x0000000000017941 */ /* 0x000fea0003800000 */
.L_x_11083:
[----:B------:R-:W-:Y:S01]  /*4700*/  DSETP.GTU.AND P0, PT, |R10|, +INF , PT ;  /* 0x7ff000000a00742a */ /* 0x000fe20003f0c200 */
[----:B------:R-:W-:Y:S01]  /*4710*/  BSSY B1, `(.L_x_11097) ;  /* 0x0000096000017945 */ /* 0x000fe20003800000 */
[----:B------:R-:W-:Y:S02]  /*4720*/  IMAD.MOV.U32 R12, RZ, RZ, 0x0 ;  /* 0x00000000ff0c7424 */ /* 0x000fe400078e00ff */
[----:B------:R-:W-:Y:S02]  /*4730*/  IMAD.MOV.U32 R13, RZ, RZ, 0x7ff80000 ;  /* 0x7ff80000ff0d7424 */ /* 0x000fe400078e00ff */
[----:B------:R-:W-:Y:S01]  /*4740*/  DSETP.GTU.OR P0, PT, |R8|, +INF , P0 ;  /* 0x7ff000000800742a */ /* 0x000fe2000070c600 */
[----:B------:R-:W-:Y:S02]  /*4750*/  IMAD.MOV.U32 R14, RZ, RZ, 0x0 ;  /* 0x00000000ff0e7424 */ /* 0x000fe400078e00ff */
[----:B------:R-:W-:-:S11]  /*4760*/  IMAD.MOV.U32 R15, RZ, RZ, 0x7ff80000 ;  /* 0x7ff80000ff0f7424 */ /* 0x000fd600078e00ff */
        /* <DEDUP_REMOVED lines=41> */
.L_x_11102:
[----:B------:R-:W-:Y:S05]  /*4a00*/  BSYNC B2 ;  /* 0x0000000000027941 */ /* 0x000fea0003800000 */
.L_x_11101:
        /* <DEDUP_REMOVED lines=20> */
.L_x_11104:
[----:B------:R-:W-:Y:S05]  /*4b50*/  BSYNC B2 ;  /* 0x0000000000027941 */ /* 0x000fea0003800000 */
.L_x_11103:
[----:B------:R-:W-:Y:S02]  /*4b60*/  DFMA R6, RZ, R12, 1 ;  /* 0x3ff00000ff06742b */ /* 0x000fe4000000000c */
[----:B------:R-:W-:-:S06]  /*4b70*/  DADD R14, RZ, -R12 ;  /* 0x00000000ff0e7229 */ /* 0x000fcc000000080c */
[-C--:B------:R-:W-:Y:S02]  /*4b80*/  DMUL R12, R6, R2.reuse ;  /* 0x00000002060c7228 */ /* 0x080fe40000000000 */
[----:B------:R-:W-:Y:S01]  /*4b90*/  DMUL R14, R14, R2 ;  /* 0x000000020e0e7228 */ /* 0x000fe20000000000 */
[----:B------:R-:W-:Y:S10]  /*4ba0*/  BRA `(.L_x_11098) ;  /* 0x0000000400307947 */ /* 0x000ff40003800000 */
.L_x_11100:
        /* <DEDUP_REMOVED lines=18> */
.L_x_11106:
[----:B------:R-:W-:Y:S05]  /*4cd0*/  BSYNC B2 ;  /* 0x0000000000027941 */ /* 0x000fea0003800000 */
.L_x_11105:
        /* <DEDUP_REMOVED lines=8> */
.L_x_11099:
        /* <DEDUP_REMOVED lines=23> */
.L_x_11108:
[----:B------:R-:W-:Y:S05]  /*4ed0*/  BSYNC B2 ;  /* 0x0000000000027941 */ /* 0x000fea0003800000 */
.L_x_11107:
        /* <DEDUP_REMOVED lines=20> */
.L_x_11110:
[----:B------:R-:W-:Y:S05]  /*5020*/  BSYNC B2 ;  /* 0x0000000000027941 */ /* 0x000fea0003800000 */
.L_x_11109:
[----:B------:R-:W-:Y:S02]  /*5030*/  DADD R6, RZ, R12 ;  /* 0x00000000ff067229 */ /* 0x000fe4000000000c */
[----:B------:R-:W-:-:S06]  /*5040*/  DFMA R14, RZ, R12, -1 ;  /* 0xbff00000ff0e742b */ /* 0x000fcc000000000c */
[-C--:B------:R-:W-:Y:S02]  /*5050*/  DMUL R12, R6, R2.reuse ;  /* 0x00000002060c7228 */ /* 0x080fe40000000000 */
[----:B------:R-:W-:-:S11]  /*5060*/  DMUL R14, R14, R2 ;  /* 0x000000020e0e7228 */ /* 0x000fd60000000000 */
.L_x_11098:
[----:B------:R-:W-:Y:S05]  /*5070*/  BSYNC B1 ;  /* 0x0000000000017941 */ /* 0x000fea0003800000 */
.L_x_11097:
        /* <DEDUP_REMOVED lines=12> */
.L_x_10998:
        /* <DEDUP_REMOVED lines=126> */
.L_x_11116:
[----:B------:R-:W-:Y:S05]  /*5920*/  BSYNC B2 ;  /* 0x0000000000027941 */ /* 0x000fea0003800000 */
.L_x_11115:
        /* <DEDUP_REMOVED lines=20> */
.L_x_11118:
[----:B------:R-:W-:Y:S05]  /*5a70*/  BSYNC B2 ;  /* 0x0000000000027941 */ /* 0x000fea0003800000 */
.L_x_11117:
[----:B------:R-:W-:Y:S02]  /*5a80*/  DFMA R28, RZ, R24, 1 ;  /* 0x3ff00000ff1c742b */ /* 0x000fe40000000018 */
[----:B------:R-:W-:-:S06]  /*5a90*/  DADD R24, RZ, -R24 ;  /* 0x00000000ff187229 */ /* 0x000fcc0000000818 */
[-C--:B------:R-:W-:Y:S02]  /*5aa0*/  DMUL R28, R28, R2.reuse ;  /* 0x000000021c1c7228 */ /* 0x080fe40000000000 */
[----:B------:R-:W-:Y:S01]  /*5ab0*/  DMUL R30, R24, R2 ;  /* 0x00000002181e7228 */ /* 0x000fe20000000000 */
[----:B------:R-:W-:Y:S10]  /*5ac0*/  BRA `(.L_x_11112) ;  /* 0x0000000400347947 */ /* 0x000ff40003800000 */
.L_x_11114:
        /* <DEDUP_REMOVED lines=19> */
.L_x_11120:
[----:B------:R-:W-:Y:S05]  /*5c00*/  BSYNC B2 ;  /* 0x0000000000027941 */ /* 0x000fea0003800000 */
.L_x_11119:
        /* <DEDUP_REMOVED lines=8> */
.L_x_11113:
        /* <DEDUP_REMOVED lines=23> */
.L_x_11122:
[----:B------:R-:W-:Y:S05]  /*5e00*/  BSYNC B2 ;  /* 0x0000000000027941 */ /* 0x000fea0003800000 */
.L_x_11121:
        /* <DEDUP_REMOVED lines=20> */
.L_x_11124:
[----:B------:R-:W-:Y:S05]  /*5f50*/  BSYNC B2 ;  /* 0x0000000000027941 */ /* 0x000fea0003800000 */
.L_x_11123:
[----:B------:R-:W-:Y:S02]  /*5f60*/  DADD R28, RZ, R24 ;  /* 0x00000000ff1c7229 */ /* 0x000fe40000000018 */
[----:B------:R-:W-:-:S06]  /*5f70*/  DFMA R24, RZ, R24, -1 ;  /* 0xbff00000ff18742b */ /* 0x000fcc0000000018 */
[-C--:B------:R-:W-:Y:S02]  /*5f80*/  DMUL R28, R28, R2.reuse ;  /* 0x000000021c1c7228 */ /* 0x080fe40000000000 */
[----:B------:R-:W-:-:S11]  /*5f90*/  DMUL R30, R24, R2 ;  /* 0x00000002181e7228 */ /* 0x000fd60000000000 */
.L_x_11112:
[----:B------:R-:W-:Y:S05]  /*5fa0*/  BSYNC B1 ;  /* 0x0000000000017941 */ /* 0x000fea0003800000 */
.L_x_11111:
        /* <DEDUP_REMOVED lines=65> */
.L_x_11130:
[----:B------:R-:W-:Y:S05]  /*63c0*/  BSYNC B2 ;  /* 0x0000000000027941 */ /* 0x000fea0003800000 */
.L_x_11129:
        /* <DEDUP_REMOVED lines=20> */
.L_x_11132:
[----:B------:R-:W-:Y:S05]  /*6510*/  BSYNC B2 ;  /* 0x0000000000027941 */ /* 0x000fea0003800000 */
.L_x_11131:
[----:B------:R-:W-:Y:S02]  /*6520*/  DFMA R24, RZ, R20, 1 ;  /* 0x3ff00000ff18742b */ /* 0x000fe40000000014 */
[----:B------:R-:W-:-:S06]  /*6530*/  DADD R20, RZ, -R20 ;  /* 0x00000000ff147229 */ /* 0x000fcc0000000814 */
[-C--:B------:R-:W-:Y:S02]  /*6540*/  DMUL R24, R24, R2.reuse ;  /* 0x0000000218187228 */ /* 0x080fe40000000000 */
[----:B------:R-:W-:Y:S01]  /*6550*/  DMUL R26, R20, R2 ;  /* 0x00000002141a7228 */ /* 0x000fe20000000000 */
[----:B------:R-:W-:Y:S10]  /*6560*/  BRA `(.L_x_11126) ;  /* 0x0000000400347947 */ /* 0x000ff40003800000 */
.L_x_11128:
        /* <DEDUP_REMOVED lines=19> */
.L_x_11134:
[----:B------:R-:W-:Y:S05]  /*66a0*/  BSYNC B2 ;  /* 0x0000000000027941 */ /* 0x000fea0003800000 */
.L_x_11133:
        /* <DEDUP_REMOVED lines=8> */
.L_x_11127:
        /* <DEDUP_REMOVED lines=23> */
.L_x_11136:
[----:B------:R-:W-:Y:S05]  /*68a0*/  BSYNC B2 ;  /* 0x0000000000027941 */ /* 0x000fea0003800000 */
.L_x_11135:
        /* <DEDUP_REMOVED lines=20> */
.L_x_11138:
[----:B------:R-:W-:Y:S05]  /*69f0*/  BSYNC B2 ;  /* 0x0000000000027941 */ /* 0x000fea0003800000 */
.L_x_11137:
[----:B------:R-:W-:Y:S02]  /*6a00*/  DADD R24, RZ, R20 ;  /* 0x00000000ff187229 */ /* 0x000fe40000000014 */
[----:B------:R-:W-:-:S06]  /*6a10*/  DFMA R20, RZ, R20, -1 ;  /* 0xbff00000ff14742b */ /* 0x000fcc0000000014 */
[-C--:B------:R-:W-:Y:S02]  /*6a20*/  DMUL R24, R24, R2.reuse ;  /* 0x0000000218187228 */ /* 0x080fe40000000000 */
[----:B------:R-:W-:-:S11]  /*6a30*/  DMUL R26, R20, R2 ;  /* 0x00000002141a7228 */ /* 0x000fd60000000000 */
.L_x_11126:
[----:B------:R-:W-:Y:S05]  /*6a40*/  BSYNC B1 ;  /* 0x0000000000017941 */ /* 0x000fea0003800000 */
.L_x_11125:
        /* <DEDUP_REMOVED lines=63> */
.L_x_11144:
[----:B------:R-:W-:Y:S05]  /*6e40*/  BSYNC B2 ;  /* 0x0000000000027941 */ /* 0x000fea0003800000 */
.L_x_11143:
        /* <DEDUP_REMOVED lines=20> */
.L_x_11146:
[----:B------:R-:W-:Y:S05]  /*6f90*/  BSYNC B2 ;  /* 0x0000000000027941 */ /* 0x000fea0003800000 */
.L_x_11145:
[----:B------:R-:W-:Y:S02]  /*6fa0*/  DFMA R20, RZ, R16, 1 ;  /* 0x3ff00000ff14742b */ /* 0x000fe40000000010 */
[----:B------:R-:W-:-:S06]  /*6fb0*/  DADD R16, RZ, -R16 ;  /* 0x00000000ff107229 */ /* 0x000fcc0000000810 */
[-C--:B------:R-:W-:Y:S02]  /*6fc0*/  DMUL R20, R20, R2.reuse ;  /* 0x0000000214147228 */ /* 0x080fe40000000000 */
[----:B------:R-:W-:Y:S01]  /*6fd0*/  DMUL R22, R16, R2 ;  /* 0x0000000210167228 */ /* 0x000fe20000000000 */
[----:B------:R-:W-:Y:S10]  /*6fe0*/  BRA `(.L_x_11140) ;  /* 0x0000000400347947 */ /* 0x000ff40003800000 */
.L_x_11142:
        /* <DEDUP_REMOVED lines=19> */
.L_x_11148:
[----:B------:R-:W-:Y:S05]  /*7120*/  BSYNC B2 ;  /* 0x0000000000027941 */ /* 0x000fea0003800000 */
.L_x_11147:
        /* <DEDUP_REMOVED lines=8> */
.L_x_11141:
        /* <DEDUP_REMOVED lines=23> */
.L_x_11150:
[----:B------:R-:W-:Y:S05]  /*7320*/  BSYNC B2 ;  /* 0x0000000000027941 */ /* 0x000fea0003800000 */
.L_x_11149:
        /* <DEDUP_REMOVED lines=20> */
.L_x_11152:
[----:B------:R-:W-:Y:S05]  /*7470*/  BSYNC B2 ;  /* 0x0000000000027941 */ /* 0x000fea0003800000 */
.L_x_11151:
[----:B------:R-:W-:Y:S02]  /*7480*/  DADD R20, RZ, R16 ;  /* 0x00000000ff147229 */ /* 0x000fe40000000010 */
[----:B------:R-:W-:-:S06]  /*7490*/  DFMA R16, RZ, R16, -1 ;  /* 0xbff00000ff10742b */ /* 0x000fcc0000000010 */
[-C--:B------:R-:W-:Y:S02]  /*74a0*/  DMUL R20, R20, R2.reuse ;  /* 0x0000000214147228 */ /* 0x080fe40000000000 */
[----:B------:R-:W-:-:S11]  /*74b0*/  DMUL R22, R16, R2 ;  /* 0x0000000210167228 */ /* 0x000fd60000000000 */
.L_x_11140:
[----:B------:R-:W-:Y:S05]  /*74c0*/  BSYNC B1 ;  /* 0x0000000000017941 */ /* 0x000fea0003800000 */
.L_x_11139:
        /* <DEDUP_REMOVED lines=64> */
.L_x_11158:
[----:B------:R-:W-:Y:S05]  /*78d0*/  BSYNC B2 ;  /* 0x0000000000027941 */ /* 0x000fea0003800000 */
.L_x_11157:
        /* <DEDUP_REMOVED lines=20> */
.L_x_11160:
[----:B------:R-:W-:Y:S05]  /*7a20*/  BSYNC B2 ;  /* 0x0000000000027941 */ /* 0x000fea0003800000 */
.L_x_11159:
[----:B------:R-:W-:Y:S02]  /*7a30*/  DFMA R16, RZ, R12, 1 ;  /* 0x3ff00000ff10742b */ /* 0x000fe4000000000c */
[----:B------:R-:W-:-:S06]  /*7a40*/  DADD R12, RZ, -R12 ;  /* 0x00000000ff0c7229 */ /* 0x000fcc000000080c */
[-C--:B------:R-:W-:Y:S02]  /*7a50*/  DMUL R16, R16, R2.reuse ;  /* 0x0000000210107228 */ /* 0x080fe40000000000 */
[----:B------:R-:W-:Y:S01]  /*7a60*/  DMUL R18, R12, R2 ;  /* 0x000000020c127228 */ /* 0x000fe20000000000 */
[----:B------:R-:W-:Y:S10]  /*7a70*/  BRA `(.L_x_11154) ;  /* 0x0000000400307947 */ /* 0x000ff40003800000 */
.L_x_11156:
        /* <DEDUP_REMOVED lines=18> */
.L_x_11162:
[----:B------:R-:W-:Y:S05]  /*7ba0*/  BSYNC B2 ;  /* 0x0000000000027941 */ /* 0x000fea0003800000 */
.L_x_11161:
        /* <DEDUP_REMOVED lines=8> */
.L_x_11155:
        /* <DEDUP_REMOVED lines=20> */
[----:B------:R-:W-:Y:S05]  /*7d70*/  CALL.REL.NOINC `($__internal_20_$__cuda_sm20_div_rn_f64_full) ;  /* 0x0000003000787944 */ /* 0x000fea0003c00000 */
[----:B------:R-:W-:Y:S02]  /*7d80*/  IMAD.MOV.U32 R12, RZ, RZ, R2 ;  /* 0x000000ffff0c7224 */ /* 0x000fe400078e0002 */
[----:B------:R-:W-:-:S07]  /*7d90*/  IMAD.MOV.U32 R13, RZ, RZ, R3 ;  /* 0x000000ffff0d7224 */ /* 0x000fce00078e0003 */
.L_x_11164:
[----:B------:R-:W-:Y:S05]  /*7da0*/  BSYNC B2 ;  /* 0x0000000000027941 */ /* 0x000fea0003800000 */
.L_x_11163:
        /* <DEDUP_REMOVED lines=20> */
.L_x_11166:
[----:B------:R-:W-:Y:S05]  /*7ef0*/  BSYNC B2 ;  /* 0x0000000000027941 */ /* 0x000fea0003800000 */
.L_x_11165:
[----:B------:R-:W-:Y:S02]  /*7f00*/  DADD R16, RZ, R12 ;  /* 0x00000000ff107229 */ /* 0x000fe4000000000c */
[----:B------:R-:W-:-:S06]  /*7f10*/  DFMA R12, RZ, R12, -1 ;  /* 0xbff00000ff0c742b */ /* 0x000fcc000000000c */
[-C--:B------:R-:W-:Y:S02]  /*7f20*/  DMUL R16, R16, R2.reuse ;  /* 0x0000000210107228 */ /* 0x080fe40000000000 */
[----:B------:R-:W-:-:S11]  /*7f30*/  DMUL R18, R12, R2 ;  /* 0x000000020c127228 */ /* 0x000fd60000000000 */
.L_x_11154:
[----:B------:R-:W-:Y:S05]  /*7f40*/  BSYNC B1 ;  /* 0x0000000000017941 */ /* 0x000fea0003800000 */
.L_x_11153:
        /* <DEDUP_REMOVED lines=65> */
.L_x_11172:
[----:B------:R-:W-:Y:S05]  /*8360*/  BSYNC B2 ;  /* 0x0000000000027941 */ /* 0x000fea0003800000 */
.L_x_11171:
        /* <DEDUP_REMOVED lines=20> */
.L_x_11174:
[----:B------:R-:W-:Y:S05]  /*84b0*/  BSYNC B2 ;  /* 0x0000000000027941 */ /* 0x000fea0003800000 */
.L_x_11173:
[----:B------:R-:W-:Y:S02]  /*84c0*/  DFMA R12, RZ, R8, 1 ;  /* 0x3ff00000ff0c742b */ /* 0x000fe40000000008 */
[----:B------:R-:W-:-:S06]  /*84d0*/  DADD R8, RZ, -R8 ;  /* 0x00000000ff087229 */ /* 0x000fcc0000000808 */
[-C--:B------:R-:W-:Y:S02]  /*84e0*/  DMUL R12, R12, R2.reuse ;  /* 0x000000020c0c7228 */ /* 0x080fe40000000000 */
[----:B------:R-:W-:Y:S01]  /*84f0*/  DMUL R14, R8, R2 ;  /* 0x00000002080e7228 */ /* 0x000fe20000000000 */
[----:B------:R-:W-:Y:S10]  /*8500*/  BRA `(.L_x_11168) ;  /* 0x0000000400307947 */ /* 0x000ff40003800000 */
.L_x_11170:
        /* <DEDUP_REMOVED lines=18> */
.L_x_11176:
[----:B------:R-:W-:Y:S05]  /*8630*/  BSYNC B2 ;  /* 0x0000000000027941 */ /* 0x000fea0003800000 */
.L_x_11175:
        /* <DEDUP_REMOVED lines=8> */
.L_x_11169:
        /* <DEDUP_REMOVED lines=23> */
.L_x_11178:
[----:B------:R-:W-:Y:S05]  /*8830*/  BSYNC B2 ;  /* 0x0000000000027941 */ /* 0x000fea0003800000 */
.L_x_11177:
        /* <DEDUP_REMOVED lines=20> */
.L_x_11180:
[----:B------:R-:W-:Y:S05]  /*8980*/  BSYNC B2 ;  /* 0x0000000000027941 */ /* 0x000fea0003800000 */
.L_x_11179:
[----:B------:R-:W-:Y:S02]  /*8990*/  DADD R12, RZ, R8 ;  /* 0x00000000ff0c7229 */ /* 0x000fe40000000008 */
[----:B------:R-:W-:-:S06]  /*89a0*/  DFMA R8, RZ, R8, -1 ;  /* 0xbff00000ff08742b */ /* 0x000fcc0000000008 */
[-C--:B------:R-:W-:Y:S02]  /*89b0*/  DMUL R12, R12, R2.reuse ;  /* 0x000000020c0c7228 */ /* 0x080fe40000000000 */
[----:B------:R-:W-:-:S11]  /*89c0*/  DMUL R14, R8, R2 ;  /* 0x00000002080e7228 */ /* 0x000fd60000000000 */
.L_x_11168:
[----:B------:R-:W-:Y:S05]  /*89d0*/  BSYNC B1 ;  /* 0x0000000000017941 */ /* 0x000fea0003800000 */
.L_x_11167:
        /* <DEDUP_REMOVED lines=63> */
.L_x_11186:
[----:B------:R-:W-:Y:S05]  /*8dd0*/  BSYNC B2 ;  /* 0x0000000000027941 */ /* 0x000fea0003800000 */
.L_x_11185:
        /* <DEDUP_REMOVED lines=19> */
.L_x_11188:
[----:B------:R-:W-:Y:S05]  /*8f10*/  BSYNC B2 ;  /* 0x0000000000027941 */ /* 0x000fea0003800000 */
.L_x_11187:
[----:B------:R-:W-:Y:S02]  /*8f20*/  DFMA R2, RZ, R8, 1 ;  /* 0x3ff00000ff02742b */ /* 0x000fe40000000008 */
[----:B------:R-:W-:-:S06]  /*8f30*/  DADD R6, RZ, -R8 ;  /* 0x00000000ff067229 */ /* 0x000fcc0000000808 */
[-C--:B------:R-:W-:Y:S02]  /*8f40*/  DMUL R8, R2, R10.reuse ;  /* 0x0000000a02087228 */ /* 0x080fe40000000000 */
[----:B------:R-:W-:Y:S01]  /*8f50*/  DMUL R10, R6, R10 ;  /* 0x0000000a060a7228 */ /* 0x000fe20000000000 */
[----:B------:R-:W-:Y:S10]  /*8f60*/  BRA `(.L_x_11182) ;  /* 0x00000004002c7947 */ /* 0x000ff40003800000 */
.L_x_11184:
        /* <DEDUP_REMOVED lines=18> */
.L_x_11190:
[----:B------:R-:W-:Y:S05]  /*9090*/  BSYNC B2 ;  /* 0x0000000000027941 */ /* 0x000fea0003800000 */
.L_x_11189:
        /* <DEDUP_REMOVED lines=8> */
.L_x_11183:
        /* <DEDUP_REMOVED lines=23> */
.L_x_11192:
[----:B------:R-:W-:Y:S05]  /*9290*/  BSYNC B2 ;  /* 0x0000000000027941 */ /* 0x000fea0003800000 */
.L_x_11191:
        /* <DEDUP_REMOVED lines=19> */
.L_x_11194:
[----:B------:R-:W-:Y:S05]  /*93d0*/  BSYNC B2 ;  /* 0x0000000000027941 */ /* 0x000fea0003800000 */
.L_x_11193:
[----:B------:R-:W-:Y:S02]  /*93e0*/  DADD R2, RZ, R8 ;  /* 0x00000000ff027229 */ /* 0x000fe40000000008 */
[----:B------:R-:W-:-:S06]  /*93f0*/  DFMA R6, RZ, R8, -1 ;  /* 0xbff00000ff06742b */ /* 0x000fcc0000000008 */
[-C--:B------:R-:W-:Y:S02]  /*9400*/  DMUL R8, R2, R10.reuse ;  /* 0x0000000a02087228 */ /* 0x080fe40000000000 */
[----:B------:R-:W-:-:S11]  /*9410*/  DMUL R10, R6, R10 ;  /* 0x0000000a060a7228 */ /* 0x000fd60000000000 */
.L_x_11182:
[----:B------:R-:W-:Y:S05]  /*9420*/  BSYNC B1 ;  /* 0x0000000000017941 */ /* 0x000fea0003800000 */
.L_x_11181:
        /* <DEDUP_REMOVED lines=65> */
.L_x_11200:
[----:B------:R-:W-:Y:S05]  /*9840*/  BSYNC B2 ;  /* 0x0000000000027941 */ /* 0x000fea0003800000 */
.L_x_11199:
        /* <DEDUP_REMOVED lines=20> */
.L_x_11202:
[----:B------:R-:W-:Y:S05]  /*9990*/  BSYNC B2 ;  /* 0x0000000000027941 */ /* 0x000fea0003800000 */
.L_x_11201:
[----:B------:R-:W-:Y:S02]  /*99a0*/  DFMA R6, RZ, R40, 1 ;  /* 0x3ff00000ff06742b */ /* 0x000fe40000000028 */
[----:B------:R-:W-:-:S06]  /*99b0*/  DADD R42, RZ, -R40 ;  /* 0x00000000ff2a7229 */ /* 0x000fcc0000000828 */
[-C--:B------:R-:W-:Y:S02]  /*99c0*/  DMUL R40, R6, R2.reuse ;  /* 0x0000000206287228 */ /* 0x080fe40000000000 */
[----:B------:R-:W-:Y:S01]  /*99d0*/  DMUL R42, R42, R2 ;  /* 0x000000022a2a7228 */ /* 0x000fe20000000000 */
[----:B------:R-:W-:Y:S10]  /*99e0*/  BRA `(.L_x_11196) ;  /* 0x0000000400307947 */ /* 0x000ff40003800000 */
.L_x_11198:
        /* <DEDUP_REMOVED lines=18> */
.L_x_11204:
[----:B------:R-:W-:Y:S05]  /*9b10*/  BSYNC B2 ;  /* 0x0000000000027941 */ /* 0x000fea0003800000 */
.L_x_11203:
        /* <DEDUP_REMOVED lines=8> */
.L_x_11197:
        /* <DEDUP_REMOVED lines=23> */
.L_x_11206:
[----:B------:R-:W-:Y:S05]  /*9d10*/  BSYNC B2 ;  /* 0x0000000000027941 */ /* 0x000fea0003800000 */
.L_x_11205:
        /* <DEDUP_REMOVED lines=20> */
.L_x_11208:
[----:B------:R-:W-:Y:S05]  /*9e60*/  BSYNC B2 ;  /* 0x0000000000027941 */ /* 0x000fea0003800000 */
.L_x_11207:
[----:B------:R-:W-:Y:S02]  /*9e70*/  DADD R6, RZ, R40 ;  /* 0x00000000ff067229 */ /* 0x000fe40000000028 */
[----:B------:R-:W-:-:S06]  /*9e80*/  DFMA R42, RZ, R40, -1 ;  /* 0xbff00000ff2a742b */ /* 0x000fcc0000000028 */
[-C--:B------:R-:W-:Y:S02]  /*9e90*/  DMUL R40, R6, R2.reuse ;  /* 0x0000000206287228 */ /* 0x080fe40000000000 */
[----:B------:R-:W-:-:S11]  /*9ea0*/  DMUL R42, R42, R2 ;  /* 0x000000022a2a7228 */ /* 0x000fd60000000000 */
.L_x_11196:
[----:B------:R-:W-:Y:S05]  /*9eb0*/  BSYNC B1 ;  /* 0x0000000000017941 */ /* 0x000fea0003800000 */
.L_x_11195:
        /* <DEDUP_REMOVED lines=58> */
.L_x_11214:
[----:B------:R-:W-:Y:S05]  /*a260*/  BSYNC B2 ;  /* 0x0000000000027941 */ /* 0x000fea0003800000 */
.L_x_11213:
        /* <DEDUP_REMOVED lines=20> */
.L_x_11216:
[----:B------:R-:W-:Y:S05]  /*a3b0*/  BSYNC B2 ;  /* 0x0000000000027941 */ /* 0x000fea0003800000 */
.L_x_11215:
[----:B------:R-:W-:Y:S02]  /*a3c0*/  DFMA R44, RZ, R36, 1 ;  /* 0x3ff00000ff2c742b */ /* 0x000fe40000000024 */
[----:B------:R-:W-:-:S06]  /*a3d0*/  DADD R36, RZ, -R36 ;  /* 0x00000000ff247229 */ /* 0x000fcc0000000824 */
[-C--:B------:R-:W-:Y:S02]  /*a3e0*/  DMUL R44, R44, R2.reuse ;  /* 0x000000022c2c7228 */ /* 0x080fe40000000000 */
[----:B------:R-:W-:Y:S01]  /*a3f0*/  DMUL R46, R36, R2 ;  /* 0x00000002242e7228 */ /* 0x000fe20000000000 */
[----:B------:R-:W-:Y:S10]  /*a400*/  BRA `(.L_x_11210) ;  /* 0x0000000400307947 */ /* 0x000ff40003800000 */
.L_x_11212:
        /* <DEDUP_REMOVED lines=18> */
.L_x_11218:
[----:B------:R-:W-:Y:S05]  /*a530*/  BSYNC B2 ;  /* 0x0000000000027941 */ /* 0x000fea0003800000 */
.L_x_11217:
        /* <DEDUP_REMOVED lines=8> */
.L_x_11211:
        /* <DEDUP_REMOVED lines=23> */
.L_x_11220:
[----:B------:R-:W-:Y:S05]  /*a730*/  BSYNC B2 ;  /* 0x0000000000027941 */ /* 0x000fea0003800000 */
.L_x_11219:
        /* <DEDUP_REMOVED lines=20> */
.L_x_11222:
[----:B------:R-:W-:Y:S05]  /*a880*/  BSYNC B2 ;  /* 0x0000000000027941 */ /* 0x000fea0003800000 */
.L_x_11221:
[----:B------:R-:W-:Y:S02]  /*a890*/  DADD R44, RZ, R36 ;  /* 0x00000000ff2c7229 */ /* 0x000fe40000000024 */
[----:B------:R-:W-:-:S06]  /*a8a0*/  DFMA R36, RZ, R36, -1 ;  /* 0xbff00000ff24742b */ /* 0x000fcc0000000024 */
[-C--:B------:R-:W-:Y:S02]  /*a8b0*/  DMUL R44, R44, R2.reuse ;  /* 0x000000022c2c7228 */ /* 0x080fe40000000000 */
[----:B------:R-:W-:-:S11]  /*a8c0*/  DMUL R46, R36, R2 ;  /* 0x00000002242e7228 */ /* 0x000fd60000000000 */
.L_x_11210:
[----:B------:R-:W-:Y:S05]  /*a8d0*/  BSYNC B1 ;  /* 0x0000000000017941 */ /* 0x000fea0003800000 */
.L_x_11209:
        /* <DEDUP_REMOVED lines=23> */
.L_x_11225:
[----:B------:R-:W-:-:S13]  /*aa50*/  ISETP.GE.AND P0, PT, R0, R48, PT ;  /* 0x000000300000720c */ /* 0x000fda0003f06270 */
[----:B------:R-:W-:Y:S05]  /*aa60*/  @P0 BRA `(.L_x_11227) ;  /* 0x0000000000300947 */ /* 0x000fea0003800000 */
[----:B01----:R-:W0:Y:S01]  /*aa70*/  LDC.64 R2, c[0x0][0x218] ;  /* 0x00008600ff027b82 */ /* 0x003e220000000a00 */
[----:B------:R-:W-:Y:S02]  /*aa80*/  IMAD.IADD R7, R5, 0x1, R0 ;  /* 0x0000000105077824 */ /* 0x000fe400078e0200 */
[----:B------:R-:W-:Y:S02]  /*aa90*/  VIADD R0, R0, 0x80 ;  /* 0x0000008000007836 */ /* 0x000fe40000000000 */
[----:B0-----:R-:W-:-:S05]  /*aaa0*/  IMAD.WIDE.U32 R2, R7, 0x10, R2 ;  /* 0x0000001007027825 */ /* 0x001fca00078e0002 */
[----:B------:R1:W-:Y:S02]  /*aab0*/  STG.E.128 desc[UR4][R2.64], R16 ;  /* 0x0000001002007986 */ /* 0x0003e4000c101d04 */
.L_x_11226:
[----:B------:R-:W-:-:S13]  /*aac0*/  ISETP.GE.AND P0, PT, R0, R48, PT ;  /* 0x000000300000720c */ /* 0x000fda0003f06270 */
[----:B------:R-:W-:Y:S05]  /*aad0*/  @P0 BRA `(.L_x_11228) ;  /* 0x0000000000340947 */ /* 0x000fea0003800000 */
[----:B01----:R-:W0:Y:S01]  /*aae0*/  LDC.64 R2, c[0x0][0x218] ;  /* 0x00008600ff027b82 */ /* 0x003e220000000a00 */
[----:B------:R-:W-:Y:S02]  /*aaf0*/  IMAD.IADD R7, R5, 0x1, R0 ;  /* 0x0000000105077824 */ /* 0x000fe400078e0200 */
[----:B------:R-:W-:Y:S02]  /*ab00*/  VIADD R0, R0, 0x80 ;  /* 0x0000008000007836 */ /* 0x000fe40000000000 */
[----:B0-----:R-:W-:-:S05]  /*ab10*/  IMAD.WIDE.U32 R2, R7, 0x10, R2 ;  /* 0x0000001007027825 */ /* 0x001fca00078e0002 */
[----:B------:R2:W-:Y:S02]  /*ab20*/  STG.E.128 desc[UR4][R2.64], R12 ;  /* 0x0000000c02007986 */ /* 0x0005e4000c101d04 */
.L_x_11227:
        /* <DEDUP_REMOVED lines=8> */
.L_x_11228:
[----:B------:R-:W-:Y:S05]  /*abb0*/  BSYNC B1 ;  /* 0x0000000000017941 */ /* 0x000fea0003800000 */
.L_x_11224:
[----:B------:R-:W-:-:S13]  /*abc0*/  ISETP.GE.AND P0, PT, R0, R48, PT ;  /* 0x000000300000720c */ /* 0x000fda0003f06270 */
[----:B012---:R-:W0:Y:S01]  /*abd0*/  @!P0 LDC.64 R2, c[0x0][0x218] ;  /* 0x00008600ff028b82 */ /* 0x007e220000000a00 */
[----:B------:R-:W-:Y:S01]  /*abe0*/  @!P0 IADD3 R7, R5, R0, RZ ;  /* 0x0000000005078210 */ /* 0x000fe20007ffe0ff */
[----:B------:R-:W-:-:S04]  /*abf0*/  @!P0 VIADD R0, R0, 0x80 ;  /* 0x0000008000008836 */ /* 0x000fc80000000000 */
[----:B0-----:R-:W-:-:S05]  /*ac00*/  @!P0 IMAD.WIDE.U32 R2, R7, 0x10, R2 ;  /* 0x0000001007028825 */ /* 0x001fca00078e0002 */
[----:B------:R3:W-:Y:S02]  /*ac10*/  @!P0 STG.E.128 desc[UR4][R2.64], R40 ;  /* 0x0000002802008986 */ /* 0x0007e4000c101d04 */
.L_x_11229:
[----:B------:R-:W-:Y:S05]  /*ac20*/  BSYNC B0 ;  /* 0x0000000000007941 */ /* 0x000fea0003800000 */
.L_x_11223:
        /* <DEDUP_REMOVED lines=8> */
        .weak           $__internal_19_$__cuda_sm20_dblrcp_rn_slowpath_v3
        .type           $__internal_19_$__cuda_sm20_dblrcp_rn_slowpath_v3,@function
        .size           $__internal_19_$__cuda_sm20_dblrcp_rn_slowpath_v3,($__internal_20_$__cuda_sm20_div_rn_f64_full - $__internal_19_$__cuda_sm20_dblrcp_rn_slowpath_v3)
$__internal_19_$__cuda_sm20_dblrcp_rn_slowpath_v3:
        /* <DEDUP_REMOVED lines=26> */
.L_x_11233:
        /* <DEDUP_REMOVED lines=9> */
.L_x_11231:
[----:B------:R-:W-:Y:S01]  /*aee0*/  LOP3.LUT R51, R7, 0x80000, RZ, 0xfc, !PT ;  /* 0x0008000007337812 */ /* 0x000fe200078efcff */
[----:B------:R-:W-:-:S07]  /*aef0*/  IMAD.MOV.U32 R50, RZ, RZ, R6 ;  /* 0x000000ffff327224 */ /* 0x000fce00078e0006 */
.L_x_11232:
[----:B------:R-:W-:Y:S05]  /*af00*/  BSYNC B0 ;  /* 0x0000000000007941 */ /* 0x000fea0003800000 */
.L_x_11230:
[----:B------:R-:W-:Y:S02]  /*af10*/  IMAD.MOV.U32 R6, RZ, RZ, R0 ;  /* 0x000000ffff067224 */ /* 0x000fe400078e0000 */
[----:B------:R-:W-:Y:S02]  /*af20*/  IMAD.MOV.U32 R7, RZ, RZ, 0x0 ;  /* 0x00000000ff077424 */ /* 0x000fe400078e00ff */
[----:B------:R-:W-:Y:S02]  /*af30*/  IMAD.MOV.U32 R3, RZ, RZ, R50 ;  /* 0x000000ffff037224 */ /* 0x000fe400078e0032 */
[----:B------:R-:W-:Y:S01]  /*af40*/  IMAD.MOV.U32 R2, RZ, RZ, R51 ;  /* 0x000000ffff027224 */ /* 0x000fe200078e0033 */
[----:B------:R-:W-:Y:S06]  /*af50*/  RET.REL.NODEC R6 `(_ZN2at6native29vectorized_elementwise_kernelILi8EZZZNS0_22reciprocal_kernel_cudaERNS_18TensorIteratorBaseEENKUlvE_clEvENKUlvE1_clEvEUlN3c107complexIdEEE_St5arrayIPcLm2EEEEviT0_T1_) ;  /* 0xffffff5006287950 */ /* 0x000fec0003c3ffff */
        .weak           $__internal_20_$__cuda_sm20_div_rn_f64_full
        .type           $__internal_20_$__cuda_sm20_div_rn_f64_full,@function
        .size           $__internal_20_$__cuda_sm20_div_rn_f64_full,(.L_x_19546 - $__internal_20_$__cuda_sm20_div_rn_f64_full)
$__internal_20_$__cuda_sm20_div_rn_f64_full:
        /* <DEDUP_REMOVED lines=72> */
.L_x_11235:
        /* <DEDUP_REMOVED lines=17> */
.L_x_11238:
[----:B------:R-:W-:Y:S01]  /*b4f0*/  LOP3.LUT R2, R51, 0x80000, RZ, 0xfc, !PT ;  /* 0x0008000033027812 */ /* 0x000fe200078efcff */
[----:B------:R-:W-:-:S04]  /*b500*/  IMAD.MOV.U32 R60, RZ, RZ, R50 ;  /* 0x000000ffff3c7224 */ /* 0x000fc800078e0032 */
[----:B------:R-:W-:Y:S01]  /*b510*/  IMAD.MOV.U32 R61, RZ, RZ, R2 ;  /* 0x000000ffff3d7224 */ /* 0x000fe200078e0002 */
[----:B------:R-:W-:Y:S06]  /*b520*/  BRA `(.L_x_11236) ;  /* 0x00000000000c7947 */ /* 0x000fec0003800000 */
.L_x_11237:
[----:B------:R-:W-:Y:S02]  /*b530*/  LOP3.LUT R2, R55, 0x80000, RZ, 0xfc, !PT ;  /* 0x0008000037027812 */ /* 0x000fe400078efcff */
[----:B------:R-:W-:-:S03]  /*b540*/  MOV R60, R54 ;  /* 0x00000036003c7202 */ /* 0x000fc60000000f00 */
[----:B------:R-:W-:-:S07]  /*b550*/  IMAD.MOV.U32 R61, RZ, RZ, R2 ;  /* 0x000000ffff3d7224 */ /* 0x000fce00078e0002 */
.L_x_11236:
[----:B------:R-:W-:Y:S05]  /*b560*/  BSYNC B0 ;  /* 0x0000000000007941 */ /* 0x000fea0003800000 */
.L_x_11234:
[----:B------:R-:W-:Y:S02]  /*b570*/  IMAD.MOV.U32 R6, RZ, RZ, R0 ;  /* 0x000000ffff067224 */ /* 0x000fe400078e0000 */
[----:B------:R-:W-:Y:S02]  /*b580*/  IMAD.MOV.U32 R7, RZ, RZ, 0x0 ;  /* 0x00000000ff077424 */ /* 0x000fe400078e00ff */
[----:B------:R-:W-:Y:S02]  /*b590*/  IMAD.MOV.U32 R2, RZ, RZ, R60 ;  /* 0x000000ffff027224 */ /* 0x000fe400078e003c */
[----:B------:R-:W-:Y:S01]  /*b5a0*/  IMAD.MOV.U32 R3, RZ, RZ, R61 ;  /* 0x000000ffff037224 */ /* 0x000fe200078e003d */
[----:B------:R-:W-:Y:S06]  /*b5b0*/  RET.REL.NODEC R6 `(_ZN2at6native29vectorized_elementwise_kernelILi8EZZZNS0_22reciprocal_kernel_cudaERNS_18TensorIteratorBaseEENKUlvE_clEvENKUlvE1_clEvEUlN3c107complexIdEEE_St5arrayIPcLm2EEEEviT0_T1_) ;  /* 0xffffff4806907950 */ /* 0x000fec0003c3ffff */
.L_x_11239:
        /* <DEDUP_REMOVED lines=12> */
.L_x_19546:


//--------------------- .text._ZN2at6native18elementwise_kernelILi128ELi4EZNS0_15gpu_kernel_implIZZZNS0_22reciprocal_kernel_cudaERNS_18TensorIteratorBaseEENKUlvE_clEvENKUlvE0_clEvEUlfE_EEvS4_RKT_EUliE_EEviT1_ --------------------------
	.section	.text._ZN2at6native18elementwise_kernelILi128ELi4EZNS0_15gpu_kernel_implIZZZNS0_22reciprocal_kernel_cudaERNS_18TensorIteratorBaseEENKUlvE_clEvENKUlvE0_clEvEUlfE_EEvS4_RKT_EUliE_EEviT1_,"ax",@progbits
	.align	128
        .global         _ZN2at6native18elementwise_kernelILi128ELi4EZNS0_15gpu_kernel_implIZZZNS0_22reciprocal_kernel_cudaERNS_18TensorIteratorBaseEENKUlvE_clEvENKUlvE0_clEvEUlfE_EEvS4_RKT_EUliE_EEviT1_
        .type           _ZN2at6native18elementwise_kernelILi128ELi4EZNS0_15gpu_kernel_implIZZZNS0_22reciprocal_kernel_cudaERNS_18TensorIteratorBaseEENKUlvE_clEvENKUlvE0_clEvEUlfE_EEvS4_RKT_EUliE_EEviT1_,@function
        .size           _ZN2at6native18elementwise_kernelILi128ELi4EZNS0_15gpu_kernel_implIZZZNS0_22reciprocal_kernel_cudaERNS_18TensorIteratorBaseEENKUlvE_clEvENKUlvE0_clEvEUlfE_EEvS4_RKT_EUliE_EEviT1_,(.L_x_19666 - _ZN2at6native18elementwise_kernelILi128ELi4EZNS0_15gpu_kernel_implIZZZNS0_22reciprocal_kernel_cudaERNS_18TensorIteratorBaseEENKUlvE_clEvENKUlvE0_clEvEUlfE_EEvS4_RKT_EUliE_EEviT1_)
        .other          _ZN2at6native18elementwise_kernelILi128ELi4EZNS0_15gpu_kernel_implIZZZNS0_22reciprocal_kernel_cudaERNS_18TensorIteratorBaseEENKUlvE_clEvENKUlvE0_clEvEUlfE_EEvS4_RKT_EUliE_EEviT1_,@"STO_CUDA_ENTRY STV_DEFAULT"
_ZN2at6native18elementwise_kernelILi128ELi4EZNS0_15gpu_kernel_implIZZZNS0_22reciprocal_kernel_cudaERNS_18TensorIteratorBaseEENKUlvE_clEvENKUlvE0_clEvEUlfE_EEvS4_RKT_EUliE_EEviT1_:
.text._ZN2at6native18elementwise_kernelILi128ELi4EZNS0_15gpu_kernel_implIZZZNS0_22reciprocal_kernel_cudaERNS_18TensorIteratorBaseEENKUlvE_clEvENKUlvE0_clEvEUlfE_EEvS4_RKT_EUliE_EEviT1_:
        /* <DEDUP_REMOVED lines=313> */
.L_x_11242:
        /* <DEDUP_REMOVED lines=22> */
.L_x_11247:
[----:B------:R-:W2:Y:S02]  /*14f0*/  LDG.E.U8 R0, desc[UR36][R2.64] ;  /* 0x0000002402007981 */ /* 0x000ea4000c1e1100 */
[----:B--2---:R-:W-:Y:S01]  /*1500*/  I2FP.F32.U32 R0, R0 ;  /* 0x0000000000007245 */ /* 0x004fe20000201000 */
[----:B------:R-:W-:Y:S06]  /*1510*/  BRA `(.L_x_11249) ;  /* 0x0000000c002c7947 */ /* 0x000fec0003800000 */
.L_x_11246:
        /* <DEDUP_REMOVED lines=9> */
.L_x_11251:
[----:B------:R-:W2:Y:S02]  /*15b0*/  LDG.E R0, desc[UR36][R2.64] ;  /* 0x0000002402007981 */ /* 0x000ea4000c1e1900 */
[----:B--2---:R-:W-:Y:S01]  /*15c0*/  I2FP.F32.S32 R0, R0 ;  /* 0x0000000000007245 */ /* 0x004fe20000201400 */
[----:B------:R-:W-:Y:S06]  /*15d0*/  BRA `(.L_x_11249) ;  /* 0x0000000800fc7947 */ /* 0x000fec0003800000 */
.L_x_11250:
[----:B------:R-:W2:Y:S02]  /*15e0*/  LDG.E.U16 R0, desc[UR36][R2.64] ;  /* 0x0000002402007981 */ /* 0x000ea4000c1e1500 */
[----:B--2---:R-:W0:Y:S01]  /*15f0*/  I2F.S16 R0, R0 ;  /* 0x0000000000007306 */ /* 0x004e220000101400 */
[----:B------:R-:W-:Y:S05]  /*1600*/  BRA `(.L_x_11249) ;  /* 0x0000000800f07947 */ /* 0x000fea0003800000 */
.L_x_11245:
        /* <DEDUP_REMOVED lines=8> */
.L_x_11253:
[----:B------:R-:W2:Y:S02]  /*1690*/  LDG.E.U16 R0, desc[UR36][R2.64] ;  /* 0x0000002402007981 */ /* 0x000ea4000c1e1500 */
[----:B--2---:R-:W-:Y:S01]  /*16a0*/  HADD2.F32 R0, -RZ, R0.H0_H0 ;  /* 0x20000000ff007230 */ /* 0x004fe20000004100 */
[----:B------:R-:W-:Y:S06]  /*16b0*/  BRA `(.L_x_11249) ;  /* 0x0000000800c47947 */ /* 0x000fec0003800000 */
.L_x_11252:
        /* <DEDUP_REMOVED lines=8> */
.L_x_11255:
[----:B------:R-:W2:Y:S02]  /*1740*/  LDG.E.U16 R0, desc[UR36][R2.64] ;  /* 0x0000002402007981 */ /* 0x000ea4000c1e1500 */
[----:B--2---:R-:W-:Y:S01]  /*1750*/  HADD2.F32 R0, -RZ, R0.H0_H0 ;  /* 0x20000000ff007230 */ /* 0x004fe20000004100 */
[----:B------:R-:W-:Y:S06]  /*1760*/  BRA `(.L_x_11249) ;  /* 0x0000000800987947 */ /* 0x000fec0003800000 */
.L_x_11254:
[----:B------:R-:W2:Y:S01]  /*1770*/  LDG.E.64 R2, desc[UR36][R2.64] ;  /* 0x0000002402027981 */ /* 0x000ea2000c1e1b00 */
[----:B------:R-:W-:Y:S01]  /*1780*/  UMOV UR4, 0xf0000000 ;  /* 0xf000000000047882 */ /* 0x000fe20000000000 */
[----:B------:R-:W-:Y:S01]  /*1790*/  UMOV UR5, 0x380fffff ;  /* 0x380fffff00057882 */ /* 0x000fe20000000000 */
[----:B--2---:R-:W0:Y:S01]  /*17a0*/  F2F.F32.F64 R0, R2 ;  /* 0x0000000200007310 */ /* 0x004e220000301000 */
[----:B------:R-:W-:-:S14]  /*17b0*/  DSETP.GEU.AND P0, PT, |R2|, UR4, PT ;  /* 0x0000000402007e2a */ /* 0x000fdc000bf0e200 */
[----:B0-----:R-:W-:Y:S01]  /*17c0*/  @!P0 FMUL R0, R0, 1.175494350822287508e-38 ;  /* 0x0080000000008820 */ /* 0x001fe20000400000 */
[----:B------:R-:W-:Y:S06]  /*17d0*/  BRA `(.L_x_11249) ;  /* 0x00000008007c7947 */ /* 0x000fec0003800000 */
.L_x_11244:
        /* <DEDUP_REMOVED lines=12> */
.L_x_11258:
[----:B------:R-:W2:Y:S01]  /*18a0*/  LDG.E.64 R2, desc[UR36][R2.64] ;  /* 0x0000002402027981 */ /* 0x000ea2000c1e1b00 */
[----:B------:R-:W-:Y:S01]  /*18b0*/  UMOV UR4, 0xf0000000 ;  /* 0xf000000000047882 */ /* 0x000fe20000000000 */
[----:B------:R-:W-:Y:S01]  /*18c0*/  UMOV UR5, 0x380fffff ;  /* 0x380fffff00057882 */ /* 0x000fe20000000000 */
[----:B--2---:R-:W0:Y:S01]  /*18d0*/  F2F.F32.F64 R0, R2 ;  /* 0x0000000200007310 */ /* 0x004e220000301000 */
[----:B------:R-:W-:-:S14]  /*18e0*/  DSETP.GEU.AND P0, PT, |R2|, UR4, PT ;  /* 0x0000000402007e2a */ /* 0x000fdc000bf0e200 */
[----:B0-----:R-:W-:Y:S01]  /*18f0*/  @!P0 FMUL R0, R0, 1.175494350822287508e-38 ;  /* 0x0080000000008820 */ /* 0x001fe20000400000 */
[----:B------:R-:W-:Y:S06]  /*1900*/  BRA `(.L_x_11249) ;  /* 0x0000000800307947 */ /* 0x000fec0003800000 */
.L_x_11257:
        /* <DEDUP_REMOVED lines=26> */
.L_x_11260:
        /* <DEDUP_REMOVED lines=13> */
.L_x_11259:
[----:B------:R-:W2:Y:S02]  /*1b80*/  LDG.E.U16 R0, desc[UR36][R2.64] ;  /* 0x0000002402007981 */ /* 0x000ea4000c1e1500 */
[----:B--2---:R-:W-:Y:S01]  /*1b90*/  IMAD.U32 R0, R0, 0x10000, RZ ;  /* 0x0001000000007824 */ /* 0x004fe200078e00ff */
[----:B------:R-:W-:Y:S06]  /*1ba0*/  BRA `(.L_x_11249) ;  /* 0x0000000400887947 */ /* 0x000fec0003800000 */
.L_x_11256:
        /* <DEDUP_REMOVED lines=11> */
.L_x_11263:
        /* <DEDUP_REMOVED lines=20> */
.L_x_11265:
[----:B------:R-:W-:Y:S05]  /*1da0*/  BSYNC B0 ;  /* 0x0000000000007941 */ /* 0x000fea0003800000 */
.L_x_11264:
[----:B------:R-:W-:Y:S01]  /*1db0*/  LEA R3, R0, 0x3b800000, 0x17 ;  /* 0x3b80000000037811 */ /* 0x000fe200078eb8ff */
[----:B------:R-:W-:-:S05]  /*1dc0*/  IMAD.SHL.U32 R0, R2, 0x100000, RZ ;  /* 0x0010000002007824 */ /* 0x000fca00078e00ff */
[----:B------:R-:W-:Y:S01]  /*1dd0*/  LOP3.LUT R0, R3, R0, R4, 0xfe, !PT ;  /* 0x0000000003007212 */ /* 0x000fe200078efe04 */
[----:B------:R-:W-:Y:S06]  /*1de0*/  BRA `(.L_x_11249) ;  /* 0x0000000000f87947 */ /* 0x000fec0003800000 */
.L_x_11262:
        /* <DEDUP_REMOVED lines=20> */
.L_x_11267:
[----:B------:R-:W-:Y:S05]  /*1f30*/  BSYNC B0 ;  /* 0x0000000000007941 */ /* 0x000fea0003800000 */
.L_x_11266:
[----:B------:R-:W-:Y:S01]  /*1f40*/  LEA R3, R0, 0x37800000, 0x17 ;  /* 0x3780000000037811 */ /* 0x000fe200078eb8ff */
[----:B------:R-:W-:-:S05]  /*1f50*/  IMAD.SHL.U32 R0, R2, 0x200000, RZ ;  /* 0x0020000002007824 */ /* 0x000fca00078e00ff */
[----:B------:R-:W-:Y:S01]  /*1f60*/  LOP3.LUT R0, R3, R0, R4, 0xfe, !PT ;  /* 0x0000000003007212 */ /* 0x000fe200078efe04 */
[----:B------:R-:W-:Y:S06]  /*1f70*/  BRA `(.L_x_11249) ;  /* 0x0000000000947947 */ /* 0x000fec0003800000 */
.L_x_11261:
        /* <DEDUP_REMOVED lines=14> */
.L_x_11248:
        /* <DEDUP_REMOVED lines=16> */
.L_x_11270:
[----:B------:R-:W-:Y:S01]  /*2160*/  IMAD.MOV.U32 R0, RZ, RZ, RZ ;  /* 0x000000ffff007224 */ /* 0x000fe200078e00ff */
[----:B------:R-:W-:Y:S06]  /*2170*/  BRA `(.L_x_11249) ;  /* 0x0000000000147947 */ /* 0x000fec0003800000 */
.L_x_11269:
[----:B------:R-:W2:Y:S02]  /*2180*/  LDG.E.64 R2, desc[UR36][R2.64] ;  /* 0x0000002402027981 */ /* 0x000ea4000c1e1b00 */
[----:B--2---:R0:W1:Y:S01]  /*2190*/  I2F.U64 R0, R2 ;  /* 0x0000000200007312 */ /* 0x0040620000301000 */
[----:B------:R-:W-:Y:S05]  /*21a0*/  BRA `(.L_x_11249) ;  /* 0x0000000000087947 */ /* 0x000fea0003800000 */
.L_x_11268:
[----:B------:R-:W2:Y:S02]  /*21b0*/  LDG.E R0, desc[UR36][R2.64] ;  /* 0x0000002402007981 */ /* 0x000ea4000c1e1900 */
[----:B--2---:R-:W-:-:S07]  /*21c0*/  I2FP.F32.U32 R0, R0 ;  /* 0x0000000000007245 */ /* 0x004fce0000201000 */
.L_x_11249:
[----:B------:R-:W-:Y:S05]  /*21d0*/  BSYNC B6 ;  /* 0x0000000000067941 */ /* 0x000fea0003800000 */
.L_x_11243:
[----:B------:R-:W0:Y:S02]  /*21e0*/  LDC.U8 R4, c[0x0][0x421] ;  /* 0x00010840ff047b82 */ /* 0x000e240000000000 */
[----:B012345:R0:W1:Y:S01]  /*21f0*/  MUFU.RCP R2, R0 ;  /* 0x0000000000027308 */ /* 0x03f0620000001000 */
        /* <DEDUP_REMOVED lines=14> */
.L_x_11274:
[----:B------:R-:W0:Y:S02]  /*22e0*/  F2I.S64.TRUNC R2, R2 ;  /* 0x0000000200027311 */ /* 0x000e24000020d900 */
[----:B0-----:R-:W-:-:S05]  /*22f0*/  IMAD.MOV.U32 R5, RZ, RZ, R2 ;  /* 0x000000ffff057224 */ /* 0x001fca00078e0002 */
[----:B------:R0:W-:Y:S01]  /*2300*/  STG.E.U8 desc[UR36][R16.64], R5 ;  /* 0x0000000510007986 */ /* 0x0001e2000c101124 */
[----:B------:R-:W-:Y:S05]  /*2310*/  BRA `(.L_x_11276) ;  /* 0x0000000c00407947 */ /* 0x000fea0003800000 */
.L_x_11273:
        /* <DEDUP_REMOVED lines=9> */
.L_x_11278:
[----:B------:R-:W0:Y:S02]  /*23b0*/  F2I.FTZ.TRUNC.NTZ R3, R2 ;  /* 0x0000000200037305 */ /* 0x000e24000021f100 */
[----:B0-----:R0:W-:Y:S01]  /*23c0*/  STG.E desc[UR36][R16.64], R3 ;  /* 0x0000000310007986 */ /* 0x0011e2000c101924 */
[----:B------:R-:W-:Y:S05]  /*23d0*/  BRA `(.L_x_11276) ;  /* 0x0000000c00107947 */ /* 0x000fea0003800000 */
.L_x_11277:
[----:B------:R-:W0:Y:S02]  /*23e0*/  F2I.FTZ.TRUNC.NTZ R3, R2 ;  /* 0x0000000200037305 */ /* 0x000e24000021f100 */
[----:B0-----:R0:W-:Y:S01]  /*23f0*/  STG.E.U16 desc[UR36][R16.64], R3 ;  /* 0x0000000310007986 */ /* 0x0011e2000c101524 */
[----:B------:R-:W-:Y:S05]  /*2400*/  BRA `(.L_x_11276) ;  /* 0x0000000c00047947 */ /* 0x000fea0003800000 */
.L_x_11272:
        /* <DEDUP_REMOVED lines=8> */
.L_x_11280:
[----:B------:R-:W-:-:S05]  /*2490*/  F2FP.F16.F32.PACK_AB R2, RZ, R2 ;  /* 0x00000002ff02723e */ /* 0x000fca00000000ff */
[----:B------:R0:W-:Y:S01]  /*24a0*/  STG.E.U16 desc[UR36][R16.64], R2 ;  /* 0x0000000210007986 */ /* 0x0001e2000c101524 */
[----:B------:R-:W-:Y:S05]  /*24b0*/  BRA `(.L_x_11276) ;  /* 0x0000000800d87947 */ /* 0x000fea0003800000 */
.L_x_11279:
        /* <DEDUP_REMOVED lines=9> */
.L_x_11282:
[----:B------:R-:W-:-:S04]  /*2550*/  F2FP.F16.F32.PACK_AB R3, RZ, R2 ;  /* 0x00000002ff03723e */ /* 0x000fc800000000ff */
[----:B------:R-:W-:-:S05]  /*2560*/  PRMT R3, R3, 0x5410, RZ ;  /* 0x0000541003037816 */ /* 0x000fca00000000ff */
[----:B------:R0:W-:Y:S01]  /*2570*/  STG.E desc[UR36][R16.64], R3 ;  /* 0x0000000310007986 */ /* 0x0001e2000c101924 */
[----:B------:R-:W-:Y:S05]  /*2580*/  BRA `(.L_x_11276) ;  /* 0x0000000800a47947 */ /* 0x000fea0003800000 */
.L_x_11281:
[----:B------:R-:W-:-:S06]  /*2590*/  FMUL.FTZ R2, R2, 1 ;  /* 0x3f80000002027820 */ /* 0x000fcc0000410000 */
[----:B------:R-:W0:Y:S02]  /*25a0*/  F2F.F64.F32 R2, R2 ;  /* 0x0000000200027310 */ /* 0x000e240000201800 */
[----:B0-----:R0:W-:Y:S01]  /*25b0*/  STG.E.64 desc[UR36][R16.64], R2 ;  /* 0x0000000210007986 */ /* 0x0011e2000c101b24 */
[----:B------:R-:W-:Y:S05]  /*25c0*/  BRA `(.L_x_11276) ;  /* 0x0000000800947947 */ /* 0x000fea0003800000 */
.L_x_11271:
        /* <DEDUP_REMOVED lines=12> */
.L_x_11285:
[----:B------:R-:W-:Y:S01]  /*2690*/  FMUL.FTZ R4, R2, 1 ;  /* 0x3f80000002047820 */ /* 0x000fe20000410000 */
[----:B------:R-:W-:-:S05]  /*26a0*/  CS2R R6, SRZ ;  /* 0x0000000000067805 */ /* 0x000fca000001ff00 */
[----:B------:R-:W0:Y:S02]  /*26b0*/  F2F.F64.F32 R4, R4 ;  /* 0x0000000400047310 */ /* 0x000e240000201800 */
[----:B0-----:R0:W-:Y:S01]  /*26c0*/  STG.E.128 desc[UR36][R16.64], R4 ;  /* 0x0000000410007986 */ /* 0x0011e2000c101d24 */
[----:B------:R-:W-:Y:S05]  /*26d0*/  BRA `(.L_x_11276) ;  /* 0x0000000800507947 */ /* 0x000fea0003800000 */
.L_x_11284:
        /* <DEDUP_REMOVED lines=20> */
.L_x_11289:
[----:B------:R-:W-:Y:S05]  /*2820*/  BSYNC B0 ;  /* 0x0000000000007941 */ /* 0x000fea0003800000 */
.L_x_11288:
[----:B------:R-:W-:-:S05]  /*2830*/  LOP3.LUT R5, R0, R5, RZ, 0xfc, !PT ;  /* 0x0000000500057212 */ /* 0x000fca00078efcff */
[----:B------:R0:W-:Y:S01]  /*2840*/  STG.E.U8 desc[UR36][R16.64], R5 ;  /* 0x0000000510007986 */ /* 0x0001e2000c101124 */
[----:B------:R-:W-:Y:S05]  /*2850*/  BRA `(.L_x_11276) ;  /* 0x0000000400f07947 */ /* 0x000fea0003800000 */
.L_x_11287:
        /* <DEDUP_REMOVED lines=12> */
.L_x_11291:
[----:B------:R-:W-:Y:S01]  /*2920*/  IMAD.MOV.U32 R0, RZ, RZ, 0x7f ;  /* 0x0000007fff007424 */ /* 0x000fe200078e00ff */
[----:B------:R-:W-:-:S04]  /*2930*/  ISETP.GT.U32.AND P0, PT, R4, 0x7f800000, PT ;  /* 0x7f8000000400780c */ /* 0x000fc80003f04070 */
[----:B------:R-:W-:-:S09]  /*2940*/  SEL R0, R0, 0x7c, P0 ;  /* 0x0000007c00007807 */ /* 0x000fd20000000000 */
.L_x_11292:
[----:B------:R-:W-:Y:S05]  /*2950*/  BSYNC B0 ;  /* 0x0000000000007941 */ /* 0x000fea0003800000 */
.L_x_11290:
[----:B------:R-:W-:-:S04]  /*2960*/  LOP3.LUT R2, R2, 0x80000000, RZ, 0xc0, !PT ;  /* 0x8000000002027812 */ /* 0x000fc800078ec0ff */
[----:B------:R-:W-:-:S04]  /*2970*/  SHF.R.U32.HI R3, RZ, 0x18, R2 ;  /* 0x00000018ff037819 */ /* 0x000fc80000011602 */
[----:B------:R-:W-:-:S05]  /*2980*/  LOP3.LUT R3, R0, R3, RZ, 0xfc, !PT ;  /* 0x0000000300037212 */ /* 0x000fca00078efcff */
[----:B------:R0:W-:Y:S01]  /*2990*/  STG.E.U8 desc[UR36][R16.64], R3 ;  /* 0x0000000310007986 */ /* 0x0001e2000c101124 */
[----:B------:R-:W-:Y:S05]  /*29a0*/  BRA `(.L_x_11276) ;  /* 0x00000004009c7947 */ /* 0x000fea0003800000 */
.L_x_11286:
[----:B------:R-:W-:-:S05]  /*29b0*/  F2FP.BF16.F32.PACK_AB R2, RZ, R2 ;  /* 0x00000002ff02723e */ /* 0x000fca00000010ff */
[----:B------:R0:W-:Y:S01]  /*29c0*/  STG.E.U16 desc[UR36][R16.64], R2 ;  /* 0x0000000210007986 */ /* 0x0001e2000c101524 */
[----:B------:R-:W-:Y:S05]  /*29d0*/  BRA `(.L_x_11276) ;  /* 0x0000000400907947 */ /* 0x000fea0003800000 */
.L_x_11283:
        /* <DEDUP_REMOVED lines=11> */
.L_x_11295:
        /* <DEDUP_REMOVED lines=16> */
.L_x_11298:
[----:B------:R-:W-:-:S04]  /*2b90*/  LOP3.LUT R2, R2, 0x80000000, RZ, 0xc0, !PT ;  /* 0x8000000002027812 */ /* 0x000fc800078ec0ff */
[----:B------:R-:W-:-:S04]  /*2ba0*/  SHF.R.U32.HI R3, RZ, 0x18, R2 ;  /* 0x00000018ff037819 */ /* 0x000fc80000011602 */
[----:B------:R-:W-:-:S04]  /*2bb0*/  LOP3.LUT R0, R0, R3, RZ, 0xfc, !PT ;  /* 0x0000000300007212 */ /* 0x000fc800078efcff */
[----:B------:R-:W-:-:S07]  /*2bc0*/  PRMT R8, R0, 0x7610, R8 ;  /* 0x0000761000087816 */ /* 0x000fce0000000008 */
.L_x_11297:
[----:B------:R-:W-:Y:S05]  /*2bd0*/  BSYNC B0 ;  /* 0x0000000000007941 */ /* 0x000fea0003800000 */
.L_x_11296:
[----:B------:R0:W-:Y:S01]  /*2be0*/  STG.E.U8 desc[UR36][R16.64], R8 ;  /* 0x0000000810007986 */ /* 0x0001e2000c101124 */
[----:B------:R-:W-:Y:S05]  /*2bf0*/  BRA `(.L_x_11276) ;  /* 0x0000000400087947 */ /* 0x000fea0003800000 */
.L_x_11294:
        /* <DEDUP_REMOVED lines=16> */
.L_x_11301:
[----:B------:R-:W-:-:S04]  /*2d00*/  LOP3.LUT R2, R2, 0x80000000, RZ, 0xc0, !PT ;  /* 0x8000000002027812 */ /* 0x000fc800078ec0ff */
[----:B------:R-:W-:-:S04]  /*2d10*/  SHF.R.U32.HI R3, RZ, 0x18, R2 ;  /* 0x00000018ff037819 */ /* 0x000fc80000011602 */
[----:B------:R-:W-:-:S04]  /*2d20*/  LOP3.LUT R0, R0, R3, RZ, 0xfc, !PT ;  /* 0x0000000300007212 */ /* 0x000fc800078efcff */
[----:B------:R-:W-:-:S07]  /*2d30*/  PRMT R8, R0, 0x7610, R8 ;  /* 0x0000761000087816 */ /* 0x000fce0000000008 */
.L_x_11300:
[----:B------:R-:W-:Y:S05]  /*2d40*/  BSYNC B0 ;  /* 0x0000000000007941 */ /* 0x000fea0003800000 */
.L_x_11299:
[----:B------:R3:W-:Y:S01]  /*2d50*/  STG.E.U8 desc[UR36][R16.64], R8 ;  /* 0x0000000810007986 */ /* 0x0007e2000c101124 */
[----:B------:R-:W-:Y:S05]  /*2d60*/  BRA `(.L_x_11276) ;  /* 0x0000000000ac7947 */ /* 0x000fea0003800000 */
.L_x_11293:
        /* <DEDUP_REMOVED lines=21> */
.L_x_11275:
        /* <DEDUP_REMOVED lines=16> */
.L_x_11304:
[----:B------:R-:W-:Y:S05]  /*2fc0*/  BRA `(.L_x_11276) ;  /* 0x0000000000147947 */ /* 0x000fea0003800000 */
.L_x_11303:
[----:B------:R-:W0:Y:S02]  /*2fd0*/  F2I.U64.TRUNC R2, R2 ;  /* 0x0000000200027311 */ /* 0x000e24000020d800 */
[----:B0-----:R2:W-:Y:S01]  /*2fe0*/  STG.E.64 desc[UR36][R16.64], R2 ;  /* 0x0000000210007986 */ /* 0x0015e2000c101b24 */
[----:B------:R-:W-:Y:S05]  /*2ff0*/  BRA `(.L_x_11276) ;  /* 0x0000000000087947 */ /* 0x000fea0003800000 */
.L_x_11302:
[----:B------:R-:W0:Y:S02]  /*3000*/  F2I.FTZ.U32.TRUNC.NTZ R3, R2 ;  /* 0x0000000200037305 */ /* 0x000e24000021f000 */
[----:B0-----:R0:W-:Y:S02]  /*3010*/  STG.E desc[UR36][R16.64], R3 ;  /* 0x0000000310007986 */ /* 0x0011e4000c101924 */
.L_x_11276:
[----:B------:R-:W-:-:S04]  /*3020*/  IMAD R18, R23, 0x200, R18 ;  /* 0x0000020017127824 */ /* 0x000fc800078e0212 */
[----:B------:R-:W-:-:S07]  /*3030*/  VIADD R19, R18, 0x80 ;  /* 0x0000008012137836 */ /* 0x000fce0000000000 */
.L_x_11241:
[----:B------:R-:W-:Y:S05]  /*3040*/  BSYNC B7 ;  /* 0x0000000000077941 */ /* 0x000fea0003800000 */
.L_x_11240:
        /* <DEDUP_REMOVED lines=307> */
.L_x_11307:
        /* <DEDUP_REMOVED lines=22> */
.L_x_11312:
[----:B------:R-:W2:Y:S02]  /*44e0*/  LDG.E.U8 R0, desc[UR36][R2.64] ;  /* 0x0000002402007981 */ /* 0x000ea4000c1e1100 */
[----:B--2---:R-:W-:Y:S01]  /*44f0*/  I2FP.F32.U32 R0, R0 ;  /* 0x0000000000007245 */ /* 0x004fe20000201000 */
[----:B------:R-:W-:Y:S06]  /*4500*/  BRA `(.L_x_11314) ;  /* 0x0000000c002c7947 */ /* 0x000fec0003800000 */
.L_x_11311:
        /* <DEDUP_REMOVED lines=9> */
.L_x_11316:
[----:B------:R-:W2:Y:S02]  /*45a0*/  LDG.E R0, desc[UR36][R2.64] ;  /* 0x0000002402007981 */ /* 0x000ea4000c1e1900 */
[----:B--2---:R-:W-:Y:S01]  /*45b0*/  I2FP.F32.S32 R0, R0 ;  /* 0x0000000000007245 */ /* 0x004fe20000201400 */
[----:B------:R-:W-:Y:S06]  /*45c0*/  BRA `(.L_x_11314) ;  /* 0x0000000800fc7947 */ /* 0x000fec0003800000 */
.L_x_11315:
[----:B------:R-:W2:Y:S02]  /*45d0*/  LDG.E.U16 R0, desc[UR36][R2.64] ;  /* 0x0000002402007981 */ /* 0x000ea4000c1e1500 */
[----:B--2---:R-:W1:Y:S01]  /*45e0*/  I2F.S16 R0, R0 ;  /* 0x0000000000007306 */ /* 0x004e620000101400 */
[----:B------:R-:W-:Y:S05]  /*45f0*/  BRA `(.L_x_11314) ;  /* 0x0000000800f07947 */ /* 0x000fea0003800000 */
.L_x_11310:
        /* <DEDUP_REMOVED lines=8> */
.L_x_11318:
[----:B------:R-:W2:Y:S02]  /*4680*/  LDG.E.U16 R0, desc[UR36][R2.64] ;  /* 0x0000002402007981 */ /* 0x000ea4000c1e1500 */
[----:B--2---:R-:W-:Y:S01]  /*4690*/  HADD2.F32 R0, -RZ, R0.H0_H0 ;  /* 0x20000000ff007230 */ /* 0x004fe20000004100 */
[----:B------:R-:W-:Y:S06]  /*46a0*/  BRA `(.L_x_11314) ;  /* 0x0000000800c47947 */ /* 0x000fec0003800000 */
.L_x_11317:
        /* <DEDUP_REMOVED lines=8> */
.L_x_11320:
[----:B------:R-:W2:Y:S02]  /*4730*/  LDG.E.U16 R0, desc[UR36][R2.64] ;  /* 0x0000002402007981 */ /* 0x000ea4000c1e1500 */
[----:B--2---:R-:W-:Y:S01]  /*4740*/  HADD2.F32 R0, -RZ, R0.H0_H0 ;  /* 0x20000000ff007230 */ /* 0x004fe20000004100 */
[----:B------:R-:W-:Y:S06]  /*4750*/  BRA `(.L_x_11314) ;  /* 0x0000000800987947 */ /* 0x000fec0003800000 */
.L_x_11319:
[----:B------:R-:W2:Y:S01]  /*4760*/  LDG.E.64 R2, desc[UR36][R2.64] ;  /* 0x0000002402027981 */ /* 0x000ea2000c1e1b00 */
[----:B------:R-:W-:Y:S01]  /*4770*/  UMOV UR4, 0xf0000000 ;  /* 0xf000000000047882 */ /* 0x000fe20000000000 */
[----:B------:R-:W-:Y:S01]  /*4780*/  UMOV UR5, 0x380fffff ;  /* 0x380fffff00057882 */ /* 0x000fe20000000000 */
[----:B--2---:R-:W0:Y:S01]  /*4790*/  F2F.F32.F64 R0, R2 ;  /* 0x0000000200007310 */ /* 0x004e220000301000 */
[----:B------:R-:W-:-:S14]  /*47a0*/  DSETP.GEU.AND P0, PT, |R2|, UR4, PT ;  /* 0x0000000402007e2a */ /* 0x000fdc000bf0e200 */
[----:B0-----:R-:W-:Y:S01]  /*47b0*/  @!P0 FMUL R0, R0, 1.175494350822287508e-38 ;  /* 0x0080000000008820 */ /* 0x001fe20000400000 */
[----:B------:R-:W-:Y:S06]  /*47c0*/  BRA `(.L_x_11314) ;  /* 0x00000008007c7947 */ /* 0x000fec0003800000 */
.L_x_11309:
        /* <DEDUP_REMOVED lines=12> */
.L_x_11323:
[----:B------:R-:W2:Y:S01]  /*4890*/  LDG.E.64 R2, desc[UR36][R2.64] ;  /* 0x0000002402027981 */ /* 0x000ea2000c1e1b00 */
[----:B------:R-:W-:Y:S01]  /*48a0*/  UMOV UR4, 0xf0000000 ;  /* 0xf000000000047882 */ /* 0x000fe20000000000 */
[----:B------:R-:W-:Y:S01]  /*48b0*/  UMOV UR5, 0x380fffff ;  /* 0x380fffff00057882 */ /* 0x000fe20000000000 */
[----:B--2---:R-:W0:Y:S01]  /*48c0*/  F2F.F32.F64 R0, R2 ;  /* 0x0000000200007310 */ /* 0x004e220000301000 */
[----:B------:R-:W-:-:S14]  /*48d0*/  DSETP.GEU.AND P0, PT, |R2|, UR4, PT ;  /* 0x0000000402007e2a */ /* 0x000fdc000bf0e200 */
[----:B0-----:R-:W-:Y:S01]  /*48e0*/  @!P0 FMUL R0, R0, 1.175494350822287508e-38 ;  /* 0x0080000000008820 */ /* 0x001fe20000400000 */
[----:B------:R-:W-:Y:S06]  /*48f0*/  BRA `(.L_x_11314) ;  /* 0x0000000800307947 */ /* 0x000fec0003800000 */
.L_x_11322:
        /* <DEDUP_REMOVED lines=26> */
.L_x_11325:
        /* <DEDUP_REMOVED lines=13> */
.L_x_11324:
[----:B------:R-:W2:Y:S02]  /*4b70*/  LDG.E.U16 R0, desc[UR36][R2.64] ;  /* 0x0000002402007981 */ /* 0x000ea4000c1e1500 */
[----:B--2---:R-:W-:Y:S01]  /*4b80*/  IMAD.U32 R0, R0, 0x10000, RZ ;  /* 0x0001000000007824 */ /* 0x004fe200078e00ff */
[----:B------:R-:W-:Y:S06]  /*4b90*/  BRA `(.L_x_11314) ;  /* 0x0000000400887947 */ /* 0x000fec0003800000 */
.L_x_11321:
        /* <DEDUP_REMOVED lines=11> */
.L_x_11328:
        /* <DEDUP_REMOVED lines=20> */
.L_x_11330:
[----:B------:R-:W-:Y:S05]  /*4d90*/  BSYNC B0 ;  /* 0x0000000000007941 */ /* 0x000fea0003800000 */
.L_x_11329:
[----:B------:R-:W-:Y:S01]  /*4da0*/  LEA R3, R0, 0x3b800000, 0x17 ;  /* 0x3b80000000037811 */ /* 0x000fe200078eb8ff */
[----:B------:R-:W-:-:S05]  /*4db0*/  IMAD.SHL.U32 R0, R2, 0x100000, RZ ;  /* 0x0010000002007824 */ /* 0x000fca00078e00ff */
[----:B------:R-:W-:Y:S01]  /*4dc0*/  LOP3.LUT R0, R3, R0, R4, 0xfe, !PT ;  /* 0x0000000003007212 */ /* 0x000fe200078efe04 */
[----:B------:R-:W-:Y:S06]  /*4dd0*/  BRA `(.L_x_11314) ;  /* 0x0000000000f87947 */ /* 0x000fec0003800000 */
.L_x_11327:
        /* <DEDUP_REMOVED lines=20> */
.L_x_11332:
[----:B------:R-:W-:Y:S05]  /*4f20*/  BSYNC B0 ;  /* 0x0000000000007941 */ /* 0x000fea0003800000 */
.L_x_11331:
[----:B------:R-:W-:Y:S01]  /*4f30*/  LEA R3, R0, 0x37800000, 0x17 ;  /* 0x3780000000037811 */ /* 0x000fe200078eb8ff */
[----:B------:R-:W-:-:S05]  /*4f40*/  IMAD.SHL.U32 R0, R2, 0x200000, RZ ;  /* 0x0020000002007824 */ /* 0x000fca00078e00ff */
[----:B------:R-:W-:Y:S01]  /*4f50*/  LOP3.LUT R0, R3, R0, R4, 0xfe, !PT ;  /* 0x0000000003007212 */ /* 0x000fe200078efe04 */
[----:B------:R-:W-:Y:S06]  /*4f60*/  BRA `(.L_x_11314) ;  /* 0x0000000000947947 */ /* 0x000fec0003800000 */
.L_x_11326:
        /* <DEDUP_REMOVED lines=14> */
.L_x_11313:
        /* <DEDUP_REMOVED lines=16> */
.L_x_11335:
[----:B------:R-:W-:Y:S01]  /*5150*/  IMAD.MOV.U32 R0, RZ, RZ, RZ ;  /* 0x000000ffff007224 */ /* 0x000fe200078e00ff */
[----:B------:R-:W-:Y:S06]  /*5160*/  BRA `(.L_x_11314) ;  /* 0x0000000000147947 */ /* 0x000fec0003800000 */
.L_x_11334:
[----:B------:R-:W2:Y:S02]  /*5170*/  LDG.E.64 R2, desc[UR36][R2.64] ;  /* 0x0000002402027981 */ /* 0x000ea4000c1e1b00 */
[----:B--2---:R0:W1:Y:S01]  /*5180*/  I2F.U64 R0, R2 ;  /* 0x0000000200007312 */ /* 0x0040620000301000 */
[----:B------:R-:W-:Y:S05]  /*5190*/  BRA `(.L_x_11314) ;  /* 0x0000000000087947 */ /* 0x000fea0003800000 */
.L_x_11333:
[----:B------:R-:W2:Y:S02]  /*51a0*/  LDG.E R0, desc[UR36][R2.64] ;  /* 0x0000002402007981 */ /* 0x000ea4000c1e1900 */
[----:B--2---:R-:W-:-:S07]  /*51b0*/  I2FP.F32.U32 R0, R0 ;  /* 0x0000000000007245 */ /* 0x004fce0000201000 */
.L_x_11314:
[----:B------:R-:W-:Y:S05]  /*51c0*/  BSYNC B6 ;  /* 0x0000000000067941 */ /* 0x000fea0003800000 */
.L_x_11308:
        /* <DEDUP_REMOVED lines=16> */
.L_x_11339:
[----:B------:R-:W0:Y:S02]  /*52d0*/  F2I.S64.TRUNC R2, R2 ;  /* 0x0000000200027311 */ /* 0x000e24000020d900 */
[----:B0-----:R-:W-:-:S05]  /*52e0*/  IMAD.MOV.U32 R5, RZ, RZ, R2 ;  /* 0x000000ffff057224 */ /* 0x001fca00078e0002 */
[----:B------:R4:W-:Y:S01]  /*52f0*/  STG.E.U8 desc[UR36][R16.64], R5 ;  /* 0x0000000510007986 */ /* 0x0009e2000c101124 */
[----:B------:R-:W-:Y:S05]  /*5300*/  BRA `(.L_x_11341) ;  /* 0x0000000c00407947 */ /* 0x000fea0003800000 */
.L_x_11338:
        /* <DEDUP_REMOVED lines=9> */
.L_x_11343:
[----:B------:R-:W0:Y:S02]  /*53a0*/  F2I.FTZ.TRUNC.NTZ R3, R2 ;  /* 0x0000000200037305 */ /* 0x000e24000021f100 */
[----:B0-----:R2:W-:Y:S01]  /*53b0*/  STG.E desc[UR36][R16.64], R3 ;  /* 0x0000000310007986 */ /* 0x0015e2000c101924 */
[----:B------:R-:W-:Y:S05]  /*53c0*/  BRA `(.L_x_11341) ;  /* 0x0000000c00107947 */ /* 0x000fea0003800000 */
.L_x_11342:
[----:B------:R-:W0:Y:S02]  /*53d0*/  F2I.FTZ.TRUNC.NTZ R3, R2 ;  /* 0x0000000200037305 */ /* 0x000e24000021f100 */
[----:B0-----:R0:W-:Y:S01]  /*53e0*/  STG.E.U16 desc[UR36][R16.64], R3 ;  /* 0x0000000310007986 */ /* 0x0011e2000c101524 */
[----:B------:R-:W-:Y:S05]  /*53f0*/  BRA `(.L_x_11341) ;  /* 0x0000000c00047947 */ /* 0x000fea0003800000 */
.L_x_11337:
        /* <DEDUP_REMOVED lines=8> */
.L_x_11345:
[----:B------:R-:W-:-:S05]  /*5480*/  F2FP.F16.F32.PACK_AB R2, RZ, R2 ;  /* 0x00000002ff02723e */ /* 0x000fca00000000ff */
[----:B------:R0:W-:Y:S01]  /*5490*/  STG.E.U16 desc[UR36][R16.64], R2 ;  /* 0x0000000210007986 */ /* 0x0001e2000c101524 */
[----:B------:R-:W-:Y:S05]  /*54a0*/  BRA `(.L_x_11341) ;  /* 0x0000000800d87947 */ /* 0x000fea0003800000 */
.L_x_11344:
        /* <DEDUP_REMOVED lines=9> */
.L_x_11347:
[----:B------:R-:W-:-:S04]  /*5540*/  F2FP.F16.F32.PACK_AB R3, RZ, R2 ;  /* 0x00000002ff03723e */ /* 0x000fc800000000ff */
[----:B------:R-:W-:-:S05]  /*5550*/  PRMT R3, R3, 0x5410, RZ ;  /* 0x0000541003037816 */ /* 0x000fca00000000ff */
[----:B------:R0:W-:Y:S01]  /*5560*/  STG.E desc[UR36][R16.64], R3 ;  /* 0x0000000310007986 */ /* 0x0001e2000c101924 */
[----:B------:R-:W-:Y:S05]  /*5570*/  BRA `(.L_x_11341) ;  /* 0x0000000800a47947 */ /* 0x000fea0003800000 */
.L_x_11346:
[----:B------:R-:W-:-:S06]  /*5580*/  FMUL.FTZ R2, R2, 1 ;  /* 0x3f80000002027820 */ /* 0x000fcc0000410000 */
[----:B------:R-:W0:Y:S02]  /*5590*/  F2F.F64.F32 R2, R2 ;  /* 0x0000000200027310 */ /* 0x000e240000201800 */
[----:B0-----:R0:W-:Y:S01]  /*55a0*/  STG.E.64 desc[UR36][R16.64], R2 ;  /* 0x0000000210007986 */ /* 0x0011e2000c101b24 */
[----:B------:R-:W-:Y:S05]  /*55b0*/  BRA `(.L_x_11341) ;  /* 0x0000000800947947 */ /* 0x000fea0003800000 */
.L_x_11336:
        /* <DEDUP_REMOVED lines=12> */
.L_x_11350:
[----:B------:R-:W-:Y:S01]  /*5680*/  FMUL.FTZ R4, R2, 1 ;  /* 0x3f80000002047820 */ /* 0x000fe20000410000 */
[----:B------:R-:W-:-:S05]  /*5690*/  CS2R R6, SRZ ;  /* 0x0000000000067805 */ /* 0x000fca000001ff00 */
[----:B------:R-:W0:Y:S02]  /*56a0*/  F2F.F64.F32 R4, R4 ;  /* 0x0000000400047310 */ /* 0x000e240000201800 */
[----:B0-----:R0:W-:Y:S01]  /*56b0*/  STG.E.128 desc[UR36][R16.64], R4 ;  /* 0x0000000410007986 */ /* 0x0011e2000c101d24 */
[----:B------:R-:W-:Y:S05]  /*56c0*/  BRA `(.L_x_11341) ;  /* 0x0000000800507947 */ /* 0x000fea0003800000 */
.L_x_11349:
        /* <DEDUP_REMOVED lines=20> */
.L_x_11354:
[----:B------:R-:W-:Y:S05]  /*5810*/  BSYNC B0 ;  /* 0x0000000000007941 */ /* 0x000fea0003800000 */
.L_x_11353:
[----:B------:R-:W-:-:S05]  /*5820*/  LOP3.LUT R5, R0, R5, RZ, 0xfc, !PT ;  /* 0x0000000500057212 */ /* 0x000fca00078efcff */
[----:B------:R0:W-:Y:S01]  /*5830*/  STG.E.U8 desc[UR36][R16.64], R5 ;  /* 0x0000000510007986 */ /* 0x0001e2000c101124 */
[----:B------:R-:W-:Y:S05]  /*5840*/  BRA `(.L_x_11341) ;  /* 0x0000000400f07947 */ /* 0x000fea0003800000 */
.L_x_11352:
        /* <DEDUP_REMOVED lines=12> */
.L_x_11356:
[----:B------:R-:W-:Y:S01]  /*5910*/  IMAD.MOV.U32 R0, RZ, RZ, 0x7f ;  /* 0x0000007fff007424 */ /* 0x000fe200078e00ff */
[----:B------:R-:W-:-:S04]  /*5920*/  ISETP.GT.U32.AND P0, PT, R4, 0x7f800000, PT ;  /* 0x7f8000000400780c */ /* 0x000fc80003f04070 */
[----:B------:R-:W-:-:S09]  /*5930*/  SEL R0, R0, 0x7c, P0 ;  /* 0x0000007c00007807 */ /* 0x000fd20000000000 */
.L_x_11357:
[----:B------:R-:W-:Y:S05]  /*5940*/  BSYNC B0 ;  /* 0x0000000000007941 */ /* 0x000fea0003800000 */
.L_x_11355:
[----:B------:R-:W-:-:S04]  /*5950*/  LOP3.LUT R2, R2, 0x80000000, RZ, 0xc0, !PT ;  /* 0x8000000002027812 */ /* 0x000fc800078ec0ff */
[----:B------:R-:W-:-:S04]  /*5960*/  SHF.R.U32.HI R3, RZ, 0x18, R2 ;  /* 0x00000018ff037819 */ /* 0x000fc80000011602 */
[----:B------:R-:W-:-:S05]  /*5970*/  LOP3.LUT R3, R0, R3, RZ, 0xfc, !PT ;  /* 0x0000000300037212 */ /* 0x000fca00078efcff */
[----:B------:R0:W-:Y:S01]  /*5980*/  STG.E.U8 desc[UR36][R16.64], R3 ;  /* 0x0000000310007986 */ /* 0x0001e2000c101124 */
[----:B------:R-:W-:Y:S05]  /*5990*/  BRA `(.L_x_11341) ;  /* 0x00000004009c7947 */ /* 0x000fea0003800000 */
.L_x_11351:
[----:B------:R-:W-:-:S05]  /*59a0*/  F2FP.BF16.F32.PACK_AB R2, RZ, R2 ;  /* 0x00000002ff02723e */ /* 0x000fca00000010ff */
[----:B------:R0:W-:Y:S01]  /*59b0*/  STG.E.U16 desc[UR36][R16.64], R2 ;  /* 0x0000000210007986 */ /* 0x0001e2000c101524 */
[----:B------:R-:W-:Y:S05]  /*59c0*/  BRA `(.L_x_11341) ;  /* 0x0000000400907947 */ /* 0x000fea0003800000 */
.L_x_11348:
        /* <DEDUP_REMOVED lines=11> */
.L_x_11360:
        /* <DEDUP_REMOVED lines=16> */
.L_x_11363:
[----:B------:R-:W-:-:S04]  /*5b80*/  LOP3.LUT R2, R2, 0x80000000, RZ, 0xc0, !PT ;  /* 0x8000000002027812 */ /* 0x000fc800078ec0ff */
[----:B------:R-:W-:-:S04]  /*5b90*/  SHF.R.U32.HI R3, RZ, 0x18, R2 ;  /* 0x00000018ff037819 */ /* 0x000fc80000011602 */
[----:B------:R-:W-:-:S04]  /*5ba0*/  LOP3.LUT R0, R0, R3, RZ, 0xfc, !PT ;  /* 0x0000000300007212 */ /* 0x000fc800078efcff */
[----:B------:R-:W-:-:S07]  /*5bb0*/  PRMT R8, R0, 0x7610, R8 ;  /* 0x0000761000087816 */ /* 0x000fce0000000008 */
.L_x_11362:
[----:B------:R-:W-:Y:S05]  /*5bc0*/  BSYNC B0 ;  /* 0x0000000000007941 */ /* 0x000fea0003800000 */
.L_x_11361:
[----:B------:R0:W-:Y:S01]  /*5bd0*/  STG.E.U8 desc[UR36][R16.64], R8 ;  /* 0x0000000810007986 */ /* 0x0001e2000c101124 */
[----:B------:R-:W-:Y:S05]  /*5be0*/  BRA `(.L_x_11341) ;  /* 0x0000000400087947 */ /* 0x000fea0003800000 */
.L_x_11359:
        /* <DEDUP_REMOVED lines=16> */
.L_x_11366:
[----:B------:R-:W-:-:S04]  /*5cf0*/  LOP3.LUT R2, R2, 0x80000000, RZ, 0xc0, !PT ;  /* 0x8000000002027812 */ /* 0x000fc800078ec0ff */
[----:B------:R-:W-:-:S04]  /*5d00*/  SHF.R.U32.HI R3, RZ, 0x18, R2 ;  /* 0x00000018ff037819 */ /* 0x000fc80000011602 */
[----:B------:R-:W-:-:S04]  /*5d10*/  LOP3.LUT R0, R0, R3, RZ, 0xfc, !PT ;  /* 0x0000000300007212 */ /* 0x000fc800078efcff */
[----:B------:R-:W-:-:S07]  /*5d20*/  PRMT R8, R0, 0x7610, R8 ;  /* 0x0000761000087816 */ /* 0x000fce0000000008 */
.L_x_11365:
[----:B------:R-:W-:Y:S05]  /*5d30*/  BSYNC B0 ;  /* 0x0000000000007941 */ /* 0x000fea0003800000 */
.L_x_11364:
[----:B------:R0:W-:Y:S01]  /*5d40*/  STG.E.U8 desc[UR36][R16.64], R8 ;  /* 0x0000000810007986 */ /* 0x0001e2000c101124 */
[----:B------:R-:W-:Y:S05]  /*5d50*/  BRA `(.L_x_11341) ;  /* 0x0000000000ac7947 */ /* 0x000fea0003800000 */
.L_x_11358:
        /* <DEDUP_REMOVED lines=21> */
.L_x_11340:
        /* <DEDUP_REMOVED lines=16> */
.L_x_11369:
[----:B------:R-:W-:Y:S05]  /*5fb0*/  BRA `(.L_x_11341) ;  /* 0x0000000000147947 */ /* 0x000fea0003800000 */
.L_x_11368:
[----:B------:R-:W0:Y:S02]  /*5fc0*/  F2I.U64.TRUNC R2, R2 ;  /* 0x0000000200027311 */ /* 0x000e24000020d800 */
[----:B0-----:R0:W-:Y:S01]  /*5fd0*/  STG.E.64 desc[UR36][R16.64], R2 ;  /* 0x0000000210007986 */ /* 0x0011e2000c101b24 */
[----:B------:R-:W-:Y:S05]  /*5fe0*/  BRA `(.L_x_11341) ;  /* 0x0000000000087947 */ /* 0x000fea0003800000 */
.L_x_11367:
[----:B------:R-:W0:Y:S02]  /*5ff0*/  F2I.FTZ.U32.TRUNC.NTZ R3, R2 ;  /* 0x0000000200037305 */ /* 0x000e24000021f000 */
[----:B0-----:R0:W-:Y:S02]  /*6000*/  STG.E desc[UR36][R16.64], R3 ;  /* 0x0000000310007986 */ /* 0x0011e4000c101924 */
.L_x_11341:
[----:B------:R-:W-:-:S07]  /*6010*/  VIADD R19, R19, 0x80 ;  /* 0x0000008013137836 */ /* 0x000fce0000000000 */
.L_x_11306:
[----:B------:R-:W-:Y:S05]  /*6020*/  BSYNC B7 ;  /* 0x0000000000077941 */ /* 0x000fea0003800000 */
.L_x_11305:
        /* <DEDUP_REMOVED lines=307> */
.L_x_11372:
        /* <DEDUP_REMOVED lines=22> */
.L_x_11377:
[----:B------:R-:W2:Y:S02]  /*74c0*/  LDG.E.U8 R0, desc[UR36][R2.64] ;  /* 0x0000002402007981 */ /* 0x000ea4000c1e1100 */
[----:B--2---:R-:W-:Y:S01]  /*74d0*/  I2FP.F32.U32 R0, R0 ;  /* 0x0000000000007245 */ /* 0x004fe20000201000 */
[----:B------:R-:W-:Y:S06]  /*74e0*/  BRA `(.L_x_11379) ;  /* 0x0000000c002c7947 */ /* 0x000fec0003800000 */
.L_x_11376:
        /* <DEDUP_REMOVED lines=9> */
.L_x_11381:
[----:B------:R-:W2:Y:S02]  /*7580*/  LDG.E R0, desc[UR36][R2.64] ;  /* 0x0000002402007981 */ /* 0x000ea4000c1e1900 */
[----:B--2---:R-:W-:Y:S01]  /*7590*/  I2FP.F32.S32 R0, R0 ;  /* 0x0000000000007245 */ /* 0x004fe20000201400 */
[----:B------:R-:W-:Y:S06]  /*75a0*/  BRA `(.L_x_11379) ;  /* 0x0000000800fc7947 */ /* 0x000fec0003800000 */
.L_x_11380:
[----:B------:R-:W2:Y:S02]  /*75b0*/  LDG.E.U16 R0, desc[UR36][R2.64] ;  /* 0x0000002402007981 */ /* 0x000ea4000c1e1500 */
[----:B--2---:R-:W0:Y:S01]  /*75c0*/  I2F.S16 R0, R0 ;  /* 0x0000000000007306 */ /* 0x004e220000101400 */
[----:B------:R-:W-:Y:S05]  /*75d0*/  BRA `(.L_x_11379) ;  /* 0x0000000800f07947 */ /* 0x000fea0003800000 */
.L_x_11375:
        /* <DEDUP_REMOVED lines=8> */
.L_x_11383:
[----:B------:R-:W2:Y:S02]  /*7660*/  LDG.E.U16 R0, desc[UR36][R2.64] ;  /* 0x0000002402007981 */ /* 0x000ea4000c1e1500 */
[----:B--2---:R-:W-:Y:S01]  /*7670*/  HADD2.F32 R0, -RZ, R0.H0_H0 ;  /* 0x20000000ff007230 */ /* 0x004fe20000004100 */
[----:B------:R-:W-:Y:S06]  /*7680*/  BRA `(.L_x_11379) ;  /* 0x0000000800c47947 */ /* 0x000fec0003800000 */
.L_x_11382:
        /* <DEDUP_REMOVED lines=8> */
.L_x_11385:
[----:B------:R-:W2:Y:S02]  /*7710*/  LDG.E.U16 R0, desc[UR36][R2.64] ;  /* 0x0000002402007981 */ /* 0x000ea4000c1e1500 */
[----:B--2---:R-:W-:Y:S01]  /*7720*/  HADD2.F32 R0, -RZ, R0.H0_H0 ;  /* 0x20000000ff007230 */ /* 0x004fe20000004100 */
[----:B------:R-:W-:Y:S06]  /*7730*/  BRA `(.L_x_11379) ;  /* 0x0000000800987947 */ /* 0x000fec0003800000 */
.L_x_11384:
[----:B------:R-:W2:Y:S01]  /*7740*/  LDG.E.64 R2, desc[UR36][R2.64] ;  /* 0x0000002402027981 */ /* 0x000ea2000c1e1b00 */
[----:B------:R-:W-:Y:S01]  /*7750*/  UMOV UR4, 0xf0000000 ;  /* 0xf000000000047882 */ /* 0x000fe20000000000 */
[----:B------:R-:W-:Y:S01]  /*7760*/  UMOV UR5, 0x380fffff ;  /* 0x380fffff00057882 */ /* 0x000fe20000000000 */
[----:B--2---:R-:W0:Y:S01]  /*7770*/  F2F.F32.F64 R0, R2 ;  /* 0x0000000200007310 */ /* 0x004e220000301000 */
[----:B------:R-:W-:-:S14]  /*7780*/  DSETP.GEU.AND P0, PT, |R2|, UR4, PT ;  /* 0x0000000402007e2a */ /* 0x000fdc000bf0e200 */
[----:B0-----:R-:W-:Y:S01]  /*7790*/  @!P0 FMUL R0, R0, 1.175494350822287508e-38 ;  /* 0x0080000000008820 */ /* 0x001fe20000400000 */
[----:B------:R-:W-:Y:S06]  /*77a0*/  BRA `(.L_x_11379) ;  /* 0x00000008007c7947 */ /* 0x000fec0003800000 */
.L_x_11374:
        /* <DEDUP_REMOVED lines=12> */
.L_x_11388:
[----:B------:R-:W2:Y:S01]  /*7870*/  LDG.E.64 R2, desc[UR36][R2.64] ;  /* 0x0000002402027981 */ /* 0x000ea2000c1e1b00 */
[----:B------:R-:W-:Y:S01]  /*7880*/  UMOV UR4, 0xf0000000 ;  /* 0xf000000000047882 */ /* 0x000fe20000000000 */
[----:B------:R-:W-:Y:S01]  /*7890*/  UMOV UR5, 0x380fffff ;  /* 0x380fffff00057882 */ /* 0x000fe20000000000 */
[----:B--2---:R-:W0:Y:S01]  /*78a0*/  F2F.F32.F64 R0, R2 ;  /* 0x0000000200007310 */ /* 0x004e220000301000 */
[----:B------:R-:W-:-:S14]  /*78b0*/  DSETP.GEU.AND P0, PT, |R2|, UR4, PT ;  /* 0x0000000402007e2a */ /* 0x000fdc000bf0e200 */
[----:B0-----:R-:W-:Y:S01]  /*78c0*/  @!P0 FMUL R0, R0, 1.175494350822287508e-38 ;  /* 0x0080000000008820 */ /* 0x001fe20000400000 */
[----:B------:R-:W-:Y:S06]  /*78d0*/  BRA `(.L_x_11379) ;  /* 0x0000000800307947 */ /* 0x000fec0003800000 */
.L_x_11387:
        /* <DEDUP_REMOVED lines=26> */
.L_x_11390:
        /* <DEDUP_REMOVED lines=13> */
.L_x_11389:
[----:B------:R-:W2:Y:S02]  /*7b50*/  LDG.E.U16 R0, desc[UR36][R2.64] ;  /* 0x0000002402007981 */ /* 0x000ea4000c1e1500 */
[----:B--2---:R-:W-:Y:S01]  /*7b60*/  IMAD.U32 R0, R0, 0x10000, RZ ;  /* 0x0001000000007824 */ /* 0x004fe200078e00ff */
[----:B------:R-:W-:Y:S06]  /*7b70*/  BRA `(.L_x_11379) ;  /* 0x0000000400887947 */ /* 0x000fec0003800000 */
.L_x_11386:
        /* <DEDUP_REMOVED lines=11> */
.L_x_11393:
        /* <DEDUP_REMOVED lines=20> */
.L_x_11395:
[----:B------:R-:W-:Y:S05]  /*7d70*/  BSYNC B0 ;  /* 0x0000000000007941 */ /* 0x000fea0003800000 */
.L_x_11394:
[----:B------:R-:W-:Y:S01]  /*7d80*/  LEA R3, R0, 0x3b800000, 0x17 ;  /* 0x3b80000000037811 */ /* 0x000fe200078eb8ff */
[----:B------:R-:W-:-:S05]  /*7d90*/  IMAD.SHL.U32 R0, R2, 0x100000, RZ ;  /* 0x0010000002007824 */ /* 0x000fca00078e00ff */
[----:B------:R-:W-:Y:S01]  /*7da0*/  LOP3.LUT R0, R3, R0, R4, 0xfe, !PT ;  /* 0x0000000003007212 */ /* 0x000fe200078efe04 */
[----:B------:R-:W-:Y:S06]  /*7db0*/  BRA `(.L_x_11379) ;  /* 0x0000000000f87947 */ /* 0x000fec0003800000 */
.L_x_11392:
        /* <DEDUP_REMOVED lines=20> */
.L_x_11397:
[----:B------:R-:W-:Y:S05]  /*7f00*/  BSYNC B0 ;  /* 0x0000000000007941 */ /* 0x000fea0003800000 */
.L_x_11396:
[----:B------:R-:W-:Y:S01]  /*7f10*/  LEA R3, R0, 0x37800000, 0x17 ;  /* 0x3780000000037811 */ /* 0x000fe200078eb8ff */
[----:B------:R-:W-:-:S05]  /*7f20*/  IMAD.SHL.U32 R0, R2, 0x200000, RZ ;  /* 0x0020000002007824 */ /* 0x000fca00078e00ff */
[----:B------:R-:W-:Y:S01]  /*7f30*/  LOP3.LUT R0, R3, R0, R4, 0xfe, !PT ;  /* 0x0000000003007212 */ /* 0x000fe200078efe04 */
[----:B------:R-:W-:Y:S06]  /*7f40*/  BRA `(.L_x_11379) ;  /* 0x0000000000947947 */ /* 0x000fec0003800000 */
.L_x_11391:
        /* <DEDUP_REMOVED lines=14> */
.L_x_11378:
        /* <DEDUP_REMOVED lines=16> */
.L_x_11400:
[----:B------:R-:W-:Y:S01]  /*8130*/  IMAD.MOV.U32 R0, RZ, RZ, RZ ;  /* 0x000000ffff007224 */ /* 0x000fe200078e00ff */
[----:B------:R-:W-:Y:S06]  /*8140*/  BRA `(.L_x_11379) ;  /* 0x0000000000147947 */ /* 0x000fec0003800000 */
.L_x_11399:
[----:B------:R-:W2:Y:S02]  /*8150*/  LDG.E.64 R2, desc[UR36][R2.64] ;  /* 0x0000002402027981 */ /* 0x000ea4000c1e1b00 */
[----:B--2---:R0:W1:Y:S01]  /*8160*/  I2F.U64 R0, R2 ;  /* 0x0000000200007312 */ /* 0x0040620000301000 */
[----:B------:R-:W-:Y:S05]  /*8170*/  BRA `(.L_x_11379) ;  /* 0x0000000000087947 */ /* 0x000fea0003800000 */
.L_x_11398:
[----:B------:R-:W2:Y:S02]  /*8180*/  LDG.E R0, desc[UR36][R2.64] ;  /* 0x0000002402007981 */ /* 0x000ea4000c1e1900 */
[----:B--2---:R-:W-:-:S07]  /*8190*/  I2FP.F32.U32 R0, R0 ;  /* 0x0000000000007245 */ /* 0x004fce0000201000 */
.L_x_11379:
[----:B------:R-:W-:Y:S05]  /*81a0*/  BSYNC B6 ;  /* 0x0000000000067941 */ /* 0x000fea0003800000 */
.L_x_11373:
        /* <DEDUP_REMOVED lines=16> */
.L_x_11404:
[----:B------:R-:W0:Y:S02]  /*82b0*/  F2I.S64.TRUNC R2, R2 ;  /* 0x0000000200027311 */ /* 0x000e24000020d900 */
[----:B0-----:R-:W-:-:S05]  /*82c0*/  IMAD.MOV.U32 R5, RZ, RZ, R2 ;  /* 0x000000ffff057224 */ /* 0x001fca00078e0002 */
[----:B------:R0:W-:Y:S01]  /*82d0*/  STG.E.U8 desc[UR36][R16.64], R5 ;  /* 0x0000000510007986 */ /* 0x0001e2000c101124 */
[----:B------:R-:W-:Y:S05]  /*82e0*/  BRA `(.L_x_11406) ;  /* 0x0000000c00407947 */ /* 0x000fea0003800000 */
.L_x_11403:
        /* <DEDUP_REMOVED lines=9> */
.L_x_11408:
[----:B------:R-:W0:Y:S02]  /*8380*/  F2I.FTZ.TRUNC.NTZ R3, R2 ;  /* 0x0000000200037305 */ /* 0x000e24000021f100 */
[----:B0-----:R0:W-:Y:S01]  /*8390*/  STG.E desc[UR36][R16.64], R3 ;  /* 0x0000000310007986 */ /* 0x0011e2000c101924 */
[----:B------:R-:W-:Y:S05]  /*83a0*/  BRA `(.L_x_11406) ;  /* 0x0000000c00107947 */ /* 0x000fea0003800000 */
.L_x_11407:
[----:B------:R-:W0:Y:S02]  /*83b0*/  F2I.FTZ.TRUNC.NTZ R3, R2 ;  /* 0x0000000200037305 */ /* 0x000e24000021f100 */
[----:B0-----:R0:W-:Y:S01]  /*83c0*/  STG.E.U16 desc[UR36][R16.64], R3 ;  /* 0x0000000310007986 */ /* 0x0011e2000c101524 */
[----:B------:R-:W-:Y:S05]  /*83d0*/  BRA `(.L_x_11406) ;  /* 0x0000000c00047947 */ /* 0x000fea0003800000 */
.L_x_11402:
        /* <DEDUP_REMOVED lines=8> */
.L_x_11410:
[----:B------:R-:W-:-:S05]  /*8460*/  F2FP.F16.F32.PACK_AB R2, RZ, R2 ;  /* 0x00000002ff02723e */ /* 0x000fca00000000ff */
[----:B------:R0:W-:Y:S01]  /*8470*/  STG.E.U16 desc[UR36][R16.64], R2 ;  /* 0x0000000210007986 */ /* 0x0001e2000c101524 */
[----:B------:R-:W-:Y:S05]  /*8480*/  BRA `(.L_x_11406) ;  /* 0x0000000800d87947 */ /* 0x000fea0003800000 */
.L_x_11409:
        /* <DEDUP_REMOVED lines=9> */
.L_x_11412:
[----:B------:R-:W-:-:S04]  /*8520*/  F2FP.F16.F32.PACK_AB R3, RZ, R2 ;  /* 0x00000002ff03723e */ /* 0x000fc800000000ff */
[----:B------:R-:W-:-:S05]  /*8530*/  PRMT R3, R3, 0x5410, RZ ;  /* 0x0000541003037816 */ /* 0x000fca00000000ff */
[----:B------:R0:W-:Y:S01]  /*8540*/  STG.E desc[UR36][R16.64], R3 ;  /* 0x0000000310007986 */ /* 0x0001e2000c101924 */
[----:B------:R-:W-:Y:S05]  /*8550*/  BRA `(.L_x_11406) ;  /* 0x0000000800a47947 */ /* 0x000fea0003800000 */
.L_x_11411:
[----:B------:R-:W-:-:S06]  /*8560*/  FMUL.FTZ R2, R2, 1 ;  /* 0x3f80000002027820 */ /* 0x000fcc0000410000 */
[----:B------:R-:W0:Y:S02]  /*8570*/  F2F.F64.F32 R2, R2 ;  /* 0x0000000200027310 */ /* 0x000e240000201800 */
[----:B0-----:R0:W-:Y:S01]  /*8580*/  STG.E.64 desc[UR36][R16.64], R2 ;  /* 0x0000000210007986 */ /* 0x0011e2000c101b24 */
[----:B------:R-:W-:Y:S05]  /*8590*/  BRA `(.L_x_11406) ;  /* 0x0000000800947947 */ /* 0x000fea0003800000 */
.L_x_11401:
        /* <DEDUP_REMOVED lines=12> */
.L_x_11415:
[----:B------:R-:W-:Y:S01]  /*8660*/  FMUL.FTZ R4, R2, 1 ;  /* 0x3f80000002047820 */ /* 0x000fe20000410000 */
[----:B------:R-:W-:-:S05]  /*8670*/  CS2R R6, SRZ ;  /* 0x0000000000067805 */ /* 0x000fca000001ff00 */
[----:B------:R-:W0:Y:S02]  /*8680*/  F2F.F64.F32 R4, R4 ;  /* 0x0000000400047310 */ /* 0x000e240000201800 */
[----:B0-----:R0:W-:Y:S01]  /*8690*/  STG.E.128 desc[UR36][R16.64], R4 ;  /* 0x0000000410007986 */ /* 0x0011e2000c101d24 */
[----:B------:R-:W-:Y:S05]  /*86a0*/  BRA `(.L_x_11406) ;  /* 0x0000000800507947 */ /* 0x000fea0003800000 */
.L_x_11414:
        /* <DEDUP_REMOVED lines=20> */
.L_x_11419:
[----:B------:R-:W-:Y:S05]  /*87f0*/  BSYNC B0 ;  /* 0x0000000000007941 */ /* 0x000fea0003800000 */
.L_x_11418:
[----:B------:R-:W-:-:S05]  /*8800*/  LOP3.LUT R5, R0, R5, RZ, 0xfc, !PT ;  /* 0x0000000500057212 */ /* 0x000fca00078efcff */
[----:B------:R0:W-:Y:S01]  /*8810*/  STG.E.U8 desc[UR36][R16.64], R5 ;  /* 0x0000000510007986 */ /* 0x0001e2000c101124 */
[----:B------:R-:W-:Y:S05]  /*8820*/  BRA `(.L_x_11406) ;  /* 0x0000000400f07947 */ /* 0x000fea0003800000 */
.L_x_11417:
        /* <DEDUP_REMOVED lines=12> */
.L_x_11421:
[----:B------:R-:W-:Y:S01]  /*88f0*/  IMAD.MOV.U32 R0, RZ, RZ, 0x7f ;  /* 0x0000007fff007424 */ /* 0x000fe200078e00ff */
[----:B------:R-:W-:-:S04]  /*8900*/  ISETP.GT.U32.AND P0, PT, R4, 0x7f800000, PT ;  /* 0x7f8000000400780c */ /* 0x000fc80003f04070 */
[----:B------:R-:W-:-:S09]  /*8910*/  SEL R0, R0, 0x7c, P0 ;  /* 0x0000007c00007807 */ /* 0x000fd20000000000 */
.L_x_11422:
[----:B------:R-:W-:Y:S05]  /*8920*/  BSYNC B0 ;  /* 0x0000000000007941 */ /* 0x000fea0003800000 */
.L_x_11420:
[----:B------:R-:W-:-:S04]  /*8930*/  LOP3.LUT R2, R2, 0x80000000, RZ, 0xc0, !PT ;  /* 0x8000000002027812 */ /* 0x000fc800078ec0ff */
[----:B------:R-:W-:-:S04]  /*8940*/  SHF.R.U32.HI R3, RZ, 0x18, R2 ;  /* 0x00000018ff037819 */ /* 0x000fc80000011602 */
[----:B------:R-:W-:-:S05]  /*8950*/  LOP3.LUT R3, R0, R3, RZ, 0xfc, !PT ;  /* 0x0000000300037212 */ /* 0x000fca00078efcff */
[----:B------:R0:W-:Y:S01]  /*8960*/  STG.E.U8 desc[UR36][R16.64], R3 ;  /* 0x0000000310007986 */ /* 0x0001e2000c101124 */
[----:B------:R-:W-:Y:S05]  /*8970*/  BRA `(.L_x_11406) ;  /* 0x00000004009c7947 */ /* 0x000fea0003800000 */
.L_x_11416:
[----:B------:R-:W-:-:S05]  /*8980*/  F2FP.BF16.F32.PACK_AB R2, RZ, R2 ;  /* 0x00000002ff02723e */ /* 0x000fca00000010ff */
[----:B------:R0:W-:Y:S01]  /*8990*/  STG.E.U16 desc[UR36][R16.64], R2 ;  /* 0x0000000210007986 */ /* 0x0001e2000c101524 */
[----:B------:R-:W-:Y:S05]  /*89a0*/  BRA `(.L_x_11406) ;  /* 0x0000000400907947 */ /* 0x000fea0003800000 */
.L_x_11413:
        /* <DEDUP_REMOVED lines=11> */
.L_x_11425:
        /* <DEDUP_REMOVED lines=16> */
.L_x_11428:
[----:B------:R-:W-:-:S04]  /*8b60*/  LOP3.LUT R2, R2, 0x80000000, RZ, 0xc0, !PT ;  /* 0x8000000002027812 */ /* 0x000fc800078ec0ff */
[----:B------:R-:W-:-:S04]  /*8b70*/  SHF.R.U32.HI R3, RZ, 0x18, R2 ;  /* 0x00000018ff037819 */ /* 0x000fc80000011602 */
[----:B------:R-:W-:-:S04]  /*8b80*/  LOP3.LUT R0, R0, R3, RZ, 0xfc, !PT ;  /* 0x0000000300007212 */ /* 0x000fc800078efcff */
[----:B------:R-:W-:-:S07]  /*8b90*/  PRMT R8, R0, 0x7610, R8 ;  /* 0x0000761000087816 */ /* 0x000fce0000000008 */
.L_x_11427:
[----:B------:R-:W-:Y:S05]  /*8ba0*/  BSYNC B0 ;  /* 0x0000000000007941 */ /* 0x000fea0003800000 */
.L_x_11426:
[----:B------:R3:W-:Y:S01]  /*8bb0*/  STG.E.U8 desc[UR36][R16.64], R8 ;  /* 0x0000000810007986 */ /* 0x0007e2000c101124 */
[----:B------:R-:W-:Y:S05]  /*8bc0*/  BRA `(.L_x_11406) ;  /* 0x0000000400087947 */ /* 0x000fea0003800000 */
.L_x_11424:
        /* <DEDUP_REMOVED lines=16> */
.L_x_11431:
[----:B------:R-:W-:-:S04]  /*8cd0*/  LOP3.LUT R2, R2, 0x80000000, RZ, 0xc0, !PT ;  /* 0x8000000002027812 */ /* 0x000fc800078ec0ff */
[----:B------:R-:W-:-:S04]  /*8ce0*/  SHF.R.U32.HI R3, RZ, 0x18, R2 ;  /* 0x00000018ff037819 */ /* 0x000fc80000011602 */
[----:B------:R-:W-:-:S04]  /*8cf0*/  LOP3.LUT R0, R0, R3, RZ, 0xfc, !PT ;  /* 0x0000000300007212 */ /* 0x000fc800078efcff */
[----:B------:R-:W-:-:S07]  /*8d00*/  PRMT R8, R0, 0x7610, R8 ;  /* 0x0000761000087816 */ /* 0x000fce0000000008 */
.L_x_11430:
[----:B------:R-:W-:Y:S05]  /*8d10*/  BSYNC B0 ;  /* 0x0000000000007941 */ /* 0x000fea0003800000 */
.L_x_11429:
[----:B------:R0:W-:Y:S01]  /*8d20*/  STG.E.U8 desc[UR36][R16.64], R8 ;  /* 0x0000000810007986 */ /* 0x0001e2000c101124 */
[----:B------:R-:W-:Y:S05]  /*8d30*/  BRA `(.L_x_11406) ;  /* 0x0000000000ac7947 */ /* 0x000fea0003800000 */
.L_x_11423:
        /* <DEDUP_REMOVED lines=21> */
.L_x_11405:
        /* <DEDUP_REMOVED lines=16> */
.L_x_11434:
[----:B------:R-:W-:Y:S05]  /*8f90*/  BRA `(.L_x_11406) ;  /* 0x0000000000147947 */ /* 0x000fea0003800000 */
.L_x_11433:
[----:B------:R-:W0:Y:S02]  /*8fa0*/  F2I.U64.TRUNC R2, R2 ;  /* 0x0000000200027311 */ /* 0x000e24000020d800 */
[----:B0-----:R2:W-:Y:S01]  /*8fb0*/  STG.E.64 desc[UR36][R16.64], R2 ;  /* 0x0000000210007986 */ /* 0x0015e2000c101b24 */
[----:B------:R-:W-:Y:S05]  /*8fc0*/  BRA `(.L_x_11406) ;  /* 0x0000000000087947 */ /* 0x000fea0003800000 */
.L_x_11432:
[----:B------:R-:W0:Y:S02]  /*8fd0*/  F2I.FTZ.U32.TRUNC.NTZ R3, R2 ;  /* 0x0000000200037305 */ /* 0x000e24000021f000 */
[----:B0-----:R0:W-:Y:S02]  /*8fe0*/  STG.E desc[UR36][R16.64], R3 ;  /* 0x0000000310007986 */ /* 0x0011e4000c101924 */
.L_x_11406:
[----:B------:R-:W-:-:S07]  /*8ff0*/  VIADD R19, R19, 0x80 ;  /* 0x0000008013137836 */ /* 0x000fce0000000000 */
.L_x_11371:
[----:B------:R-:W-:Y:S05]  /*9000*/  BSYNC B7 ;  /* 0x0000000000077941 */ /* 0x000fea0003800000 */
.L_x_11370:
        /* <DEDUP_REMOVED lines=306> */
.L_x_11435:
        /* <DEDUP_REMOVED lines=22> */
.L_x_11440:
[----:B------:R-:W2:Y:S02]  /*a490*/  LDG.E.U8 R0, desc[UR36][R2.64] ;  /* 0x0000002402007981 */ /* 0x000ea4000c1e1100 */
[----:B--2---:R-:W-:Y:S01]  /*a4a0*/  I2FP.F32.U32 R0, R0 ;  /* 0x0000000000007245 */ /* 0x004fe20000201000 */
[----:B------:R-:W-:Y:S06]  /*a4b0*/  BRA `(.L_x_11442) ;  /* 0x0000000c002c7947 */ /* 0x000fec0003800000 */
.L_x_11439:
        /* <DEDUP_REMOVED lines=9> */
.L_x_11444:
[----:B------:R-:W2:Y:S02]  /*a550*/  LDG.E R0, desc[UR36][R2.64] ;  /* 0x0000002402007981 */ /* 0x000ea4000c1e1900 */
[----:B--2---:R-:W-:Y:S01]  /*a560*/  I2FP.F32.S32 R0, R0 ;  /* 0x0000000000007245 */ /* 0x004fe20000201400 */
[----:B------:R-:W-:Y:S06]  /*a570*/  BRA `(.L_x_11442) ;  /* 0x0000000800fc7947 */ /* 0x000fec0003800000 */
.L_x_11443:
[----:B------:R-:W2:Y:S02]  /*a580*/  LDG.E.U16 R0, desc[UR36][R2.64] ;  /* 0x0000002402007981 */ /* 0x000ea4000c1e1500 */
[----:B--2---:R-:W0:Y:S01]  /*a590*/  I2F.S16 R0, R0 ;  /* 0x0000000000007306 */ /* 0x004e220000101400 */
[----:B------:R-:W-:Y:S05]  /*a5a0*/  BRA `(.L_x_11442) ;  /* 0x0000000800f07947 */ /* 0x000fea0003800000 */
.L_x_11438:
        /* <DEDUP_REMOVED lines=8> */
.L_x_11446:
[----:B------:R-:W2:Y:S02]  /*a630*/  LDG.E.U16 R0, desc[UR36][R2.64] ;  /* 0x0000002402007981 */ /* 0x000ea4000c1e1500 */
[----:B--2---:R-:W-:Y:S01]  /*a640*/  HADD2.F32 R0, -RZ, R0.H0_H0 ;  /* 0x20000000ff007230 */ /* 0x004fe20000004100 */
[----:B------:R-:W-:Y:S06]  /*a650*/  BRA `(.L_x_11442) ;  /* 0x0000000800c47947 */ /* 0x000fec0003800000 */
.L_x_11445:
        /* <DEDUP_REMOVED lines=8> */
.L_x_11448:
[----:B------:R-:W2:Y:S02]  /*a6e0*/  LDG.E.U16 R0, desc[UR36][R2.64] ;  /* 0x0000002402007981 */ /* 0x000ea4000c1e1500 */
[----:B--2---:R-:W-:Y:S01]  /*a6f0*/  HADD2.F32 R0, -RZ, R0.H0_H0 ;  /* 0x20000000ff007230 */ /* 0x004fe20000004100 */
[----:B------:R-:W-:Y:S06]  /*a700*/  BRA `(.L_x_11442) ;  /* 0x0000000800987947 */ /* 0x000fec0003800000 */
.L_x_11447:
[----:B------:R-:W2:Y:S01]  /*a710*/  LDG.E.64 R2, desc[UR36][R2.64] ;  /* 0x0000002402027981 */ /* 0x000ea2000c1e1b00 */
[----:B------:R-:W-:Y:S01]  /*a720*/  UMOV UR4, 0xf0000000 ;  /* 0xf000000000047882 */ /* 0x000fe20000000000 */
[----:B------:R-:W-:Y:S01]  /*a730*/  UMOV UR5, 0x380fffff ;  /* 0x380fffff00057882 */ /* 0x000fe20000000000 */
[----:B--2---:R-:W0:Y:S01]  /*a740*/  F2F.F32.F64 R0, R2 ;  /* 0x0000000200007310 */ /* 0x004e220000301000 */
[----:B------:R-:W-:-:S14]  /*a750*/  DSETP.GEU.AND P0, PT, |R2|, UR4, PT ;  /* 0x0000000402007e2a */ /* 0x000fdc000bf0e200 */
[----:B0-----:R-:W-:Y:S01]  /*a760*/  @!P0 FMUL R0, R0, 1.175494350822287508e-38 ;  /* 0x0080000000008820 */ /* 0x001fe20000400000 */
[----:B------:R-:W-:Y:S06]  /*a770*/  BRA `(.L_x_11442) ;  /* 0x00000008007c7947 */ /* 0x000fec0003800000 */
.L_x_11437:
        /* <DEDUP_REMOVED lines=12> */
.L_x_11451:
[----:B------:R-:W2:Y:S01]  /*a840*/  LDG.E.64 R2, desc[UR36][R2.64] ;  /* 0x0000002402027981 */ /* 0x000ea2000c1e1b00 */
[----:B------:R-:W-:Y:S01]  /*a850*/  UMOV UR4, 0xf0000000 ;  /* 0xf000000000047882 */ /* 0x000fe20000000000 */
[----:B------:R-:W-:Y:S01]  /*a860*/  UMOV UR5, 0x380fffff ;  /* 0x380fffff00057882 */ /* 0x000fe20000000000 */
[----:B--2---:R-:W0:Y:S01]  /*a870*/  F2F.F32.F64 R0, R2 ;  /* 0x0000000200007310 */ /* 0x004e220000301000 */
[----:B------:R-:W-:-:S14]  /*a880*/  DSETP.GEU.AND P0, PT, |R2|, UR4, PT ;  /* 0x0000000402007e2a */ /* 0x000fdc000bf0e200 */
[----:B0-----:R-:W-:Y:S01]  /*a890*/  @!P0 FMUL R0, R0, 1.175494350822287508e-38 ;  /* 0x0080000000008820 */ /* 0x001fe20000400000 */
[----:B------:R-:W-:Y:S06]  /*a8a0*/  BRA `(.L_x_11442) ;  /* 0x0000000800307947 */ /* 0x000fec0003800000 */
.L_x_11450:
        /* <DEDUP_REMOVED lines=26> */
.L_x_11453:
        /* <DEDUP_REMOVED lines=13> */
.L_x_11452:
[----:B------:R-:W2:Y:S02]  /*ab20*/  LDG.E.U16 R0, desc[UR36][R2.64] ;  /* 0x0000002402007981 */ /* 0x000ea4000c1e1500 */
[----:B--2---:R-:W-:Y:S01]  /*ab30*/  IMAD.U32 R0, R0, 0x10000, RZ ;  /* 0x0001000000007824 */ /* 0x004fe200078e00ff */
[----:B------:R-:W-:Y:S06]  /*ab40*/  BRA `(.L_x_11442) ;  /* 0x0000000400887947 */ /* 0x000fec0003800000 */
.L_x_11449:
        /* <DEDUP_REMOVED lines=11> */
.L_x_11456:
        /* <DEDUP_REMOVED lines=20> */
.L_x_11458:
[----:B------:R-:W-:Y:S05]  /*ad40*/  BSYNC B0 ;  /* 0x0000000000007941 */ /* 0x000fea0003800000 */
.L_x_11457:
[----:B------:R-:W-:Y:S01]  /*ad50*/  LEA R3, R0, 0x3b800000, 0x17 ;  /* 0x3b80000000037811 */ /* 0x000fe200078eb8ff */
[----:B------:R-:W-:-:S05]  /*ad60*/  IMAD.SHL.U32 R0, R2, 0x100000, RZ ;  /* 0x0010000002007824 */ /* 0x000fca00078e00ff */
[----:B------:R-:W-:Y:S01]  /*ad70*/  LOP3.LUT R0, R3, R0, R4, 0xfe, !PT ;  /* 0x0000000003007212 */ /* 0x000fe200078efe04 */
[----:B------:R-:W-:Y:S06]  /*ad80*/  BRA `(.L_x_11442) ;  /* 0x0000000000f87947 */ /* 0x000fec0003800000 */
.L_x_11455:
        /* <DEDUP_REMOVED lines=20> */
.L_x_11460:
[----:B------:R-:W-:Y:S05]  /*aed0*/  BSYNC B0 ;  /* 0x0000000000007941 */ /* 0x000fea0003800000 */
.L_x_11459:
[----:B------:R-:W-:Y:S01]  /*aee0*/  LEA R3, R0, 0x37800000, 0x17 ;  /* 0x3780000000037811 */ /* 0x000fe200078eb8ff */
[----:B------:R-:W-:-:S05]  /*aef0*/  IMAD.SHL.U32 R0, R2, 0x200000, RZ ;  /* 0x0020000002007824 */ /* 0x000fca00078e00ff */
[----:B------:R-:W-:Y:S01]  /*af00*/  LOP3.LUT R0, R3, R0, R4, 0xfe, !PT ;  /* 0x0000000003007212 */ /* 0x000fe200078efe04 */
[----:B------:R-:W-:Y:S06]  /*af10*/  BRA `(.L_x_11442) ;  /* 0x0000000000947947 */ /* 0x000fec0003800000 */
.L_x_11454:
        /* <DEDUP_REMOVED lines=14> */
.L_x_11441:
        /* <DEDUP_REMOVED lines=16> */
.L_x_11463:
[----:B------:R-:W-:Y:S01]  /*b100*/  IMAD.MOV.U32 R0, RZ, RZ, RZ ;  /* 0x000000ffff007224 */ /* 0x000fe200078e00ff */
[----:B------:R-:W-:Y:S06]  /*b110*/  BRA `(.L_x_11442) ;  /* 0x0000000000147947 */ /* 0x000fec0003800000 */
.L_x_11462:
[----:B------:R-:W2:Y:S02]  /*b120*/  LDG.E.64 R2, desc[UR36][R2.64] ;  /* 0x0000002402027981 */ /* 0x000ea4000c1e1b00 */
[----:B--2---:R0:W1:Y:S01]  /*b130*/  I2F.U64 R0, R2 ;  /* 0x0000000200007312 */ /* 0x0040620000301000 */
[----:B------:R-:W-:Y:S05]  /*b140*/  BRA `(.L_x_11442) ;  /* 0x0000000000087947 */ /* 0x000fea0003800000 */
.L_x_11461:
[----:B------:R-:W2:Y:S02]  /*b150*/  LDG.E R0, desc[UR36][R2.64] ;  /* 0x0000002402007981 */ /* 0x000ea4000c1e1900 */
[----:B--2---:R-:W-:-:S07]  /*b160*/  I2FP.F32.U32 R0, R0 ;  /* 0x0000000000007245 */ /* 0x004fce0000201000 */
.L_x_11442:
[----:B------:R-:W-:Y:S05]  /*b170*/  BSYNC B6 ;  /* 0x0000000000067941 */ /* 0x000fea0003800000 */
.L_x_11436:
        /* <DEDUP_REMOVED lines=16> */
.L_x_11467:
[----:B------:R-:W0:Y:S02]  /*b280*/  F2I.S64.TRUNC R2, R2 ;  /* 0x0000000200027311 */ /* 0x000e24000020d900 */
[----:B0-----:R-:W-:-:S05]  /*b290*/  IMAD.MOV.U32 R5, RZ, RZ, R2 ;  /* 0x000000ffff057224 */ /* 0x001fca00078e0002 */
[----:B------:R-:W-:Y:S01]  /*b2a0*/  STG.E.U8 desc[UR36][R16.64], R5 ;  /* 0x0000000510007986 */ /* 0x000fe2000c101124 */
[----:B------:R-:W-:Y:S05]  /*b2b0*/  EXIT ;  /* 0x000000000000794d */ /* 0x000fea0003800000 */
.L_x_11466:
        /* <DEDUP_REMOVED lines=9> */
.L_x_11470:
[----:B------:R-:W0:Y:S02]  /*b350*/  F2I.FTZ.TRUNC.NTZ R3, R2 ;  /* 0x0000000200037305 */ /* 0x000e24000021f100 */
[----:B0-----:R-:W-:Y:S01]  /*b360*/  STG.E desc[UR36][R16.64], R3 ;  /* 0x0000000310007986 */ /* 0x001fe2000c101924 */
[----:B------:R-:W-:Y:S05]  /*b370*/  EXIT ;  /* 0x000000000000794d */ /* 0x000fea0003800000 */
.L_x_11469:
[----:B------:R-:W0:Y:S02]  /*b380*/  F2I.FTZ.TRUNC.NTZ R3, R2 ;  /* 0x0000000200037305 */ /* 0x000e24000021f100 */
[----:B0-----:R-:W-:Y:S01]  /*b390*/  STG.E.U16 desc[UR36][R16.64], R3 ;  /* 0x0000000310007986 */ /* 0x001fe2000c101524 */
[----:B------:R-:W-:Y:S05]  /*b3a0*/  EXIT ;  /* 0x000000000000794d */ /* 0x000fea0003800000 */
.L_x_11465:
        /* <DEDUP_REMOVED lines=8> */
.L_x_11472:
[----:B------:R-:W-:-:S05]  /*b430*/  F2FP.F16.F32.PACK_AB R2, RZ, R2 ;  /* 0x00000002ff02723e */ /* 0x000fca00000000ff */
[----:B------:R-:W-:Y:S01]  /*b440*/  STG.E.U16 desc[UR36][R16.64], R2 ;  /* 0x0000000210007986 */ /* 0x000fe2000c101524 */
[----:B------:R-:W-:Y:S05]  /*b450*/  EXIT ;  /* 0x000000000000794d */ /* 0x000fea0003800000 */
.L_x_11471:
        /* <DEDUP_REMOVED lines=9> */
.L_x_11474:
[----:B------:R-:W-:-:S04]  /*b4f0*/  F2FP.F16.F32.PACK_AB R3, RZ, R2 ;  /* 0x00000002ff03723e */ /* 0x000fc800000000ff */
[----:B------:R-:W-:-:S05]  /*b500*/  PRMT R3, R3, 0x5410, RZ ;  /* 0x0000541003037816 */ /* 0x000fca00000000ff */
[----:B------:R-:W-:Y:S01]  /*b510*/  STG.E desc[UR36][R16.64], R3 ;  /* 0x0000000310007986 */ /* 0x000fe2000c101924 */
[----:B------:R-:W-:Y:S05]  /*b520*/  EXIT ;  /* 0x000000000000794d */ /* 0x000fea0003800000 */
.L_x_11473:
[----:B------:R-:W-:-:S06]  /*b530*/  FMUL.FTZ R2, R2, 1 ;  /* 0x3f80000002027820 */ /* 0x000fcc0000410000 */
[----:B------:R-:W0:Y:S02]  /*b540*/  F2F.F64.F32 R2, R2 ;  /* 0x0000000200027310 */ /* 0x000e240000201800 */
[----:B0-----:R-:W-:Y:S01]  /*b550*/  STG.E.64 desc[UR36][R16.64], R2 ;  /* 0x0000000210007986 */ /* 0x001fe2000c101b24 */
[----:B------:R-:W-:Y:S05]  /*b560*/  EXIT ;  /* 0x000000000000794d */ /* 0x000fea0003800000 */
.L_x_11464:
        /* <DEDUP_REMOVED lines=12> */
.L_x_11477:
[----:B------:R-:W-:Y:S01]  /*b630*/  FMUL.FTZ R4, R2, 1 ;  /* 0x3f80000002047820 */ /* 0x000fe20000410000 */
[----:B------:R-:W-:-:S05]  /*b640*/  CS2R R6, SRZ ;  /* 0x0000000000067805 */ /* 0x000fca000001ff00 */
[----:B------:R-:W0:Y:S02]  /*b650*/  F2F.F64.F32 R4, R4 ;  /* 0x0000000400047310 */ /* 0x000e240000201800 */
[----:B0-----:R-:W-:Y:S01]  /*b660*/  STG.E.128 desc[UR36][R16.64], R4 ;  /* 0x0000000410007986 */ /* 0x001fe2000c101d24 */
[----:B------:R-:W-:Y:S05]  /*b670*/  EXIT ;  /* 0x000000000000794d */ /* 0x000fea0003800000 */
.L_x_11476:
        /* <DEDUP_REMOVED lines=20> */
.L_x_11481:
[----:B------:R-:W-:Y:S05]  /*b7c0*/  BSYNC B0 ;  /* 0x0000000000007941 */ /* 0x000fea0003800000 */
.L_x_11480:
[----:B------:R-:W-:-:S05]  /*b7d0*/  LOP3.LUT R5, R0, R5, RZ, 0xfc, !PT ;  /* 0x0000000500057212 */ /* 0x000fca00078efcff */
[----:B------:R-:W-:Y:S01]  /*b7e0*/  STG.E.U8 desc[UR36][R16.64], R5 ;  /* 0x0000000510007986 */ /* 0x000fe2000c101124 */
[----:B------:R-:W-:Y:S05]  /*b7f0*/  EXIT ;  /* 0x000000000000794d */ /* 0x000fea0003800000 */
.L_x_11479:
        /* <DEDUP_REMOVED lines=12> */
.L_x_11483:
[----:B------:R-:W-:Y:S01]  /*b8c0*/  IMAD.MOV.U32 R0, RZ, RZ, 0x7f ;  /* 0x0000007fff007424 */ /* 0x000fe200078e00ff */
[----:B------:R-:W-:-:S04]  /*b8d0*/  ISETP.GT.U32.AND P0, PT, R4, 0x7f800000, PT ;  /* 0x7f8000000400780c */ /* 0x000fc80003f04070 */
[----:B------:R-:W-:-:S09]  /*b8e0*/  SEL R0, R0, 0x7c, P0 ;  /* 0x0000007c00007807 */ /* 0x000fd20000000000 */
.L_x_11484:
[----:B------:R-:W-:Y:S05]  /*b8f0*/  BSYNC B0 ;  /* 0x0000000000007941 */ /* 0x000fea0003800000 */
.L_x_11482:
[----:B------:R-:W-:-:S04]  /*b900*/  LOP3.LUT R2, R2, 0x80000000, RZ, 0xc0, !PT ;  /* 0x8000000002027812 */ /* 0x000fc800078ec0ff */
[----:B------:R-:W-:-:S04]  /*b910*/  SHF.R.U32.HI R3, RZ, 0x18, R2 ;  /* 0x00000018ff037819 */ /* 0x000fc80000011602 */
[----:B------:R-:W-:-:S05]  /*b920*/  LOP3.LUT R3, R0, R3, RZ, 0xfc, !PT ;  /* 0x0000000300037212 */ /* 0x000fca00078efcff */
[----:B------:R-:W-:Y:S01]  /*b930*/  STG.E.U8 desc[UR36][R16.64], R3 ;  /* 0x0000000310007986 */ /* 0x000fe2000c101124 */
[----:B------:R-:W-:Y:S05]  /*b940*/  EXIT ;  /* 0x000000000000794d */ /* 0x000fea0003800000 */
.L_x_11478:
[----:B------:R-:W-:-:S05]  /*b950*/  F2FP.BF16.F32.PACK_AB R2, RZ, R2 ;  /* 0x00000002ff02723e */ /* 0x000fca00000010ff */
[----:B------:R-:W-:Y:S01]  /*b960*/  STG.E.U16 desc[UR36][R16.64], R2 ;  /* 0x0000000210007986 */ /* 0x000fe2000c101524 */
[----:B------:R-:W-:Y:S05]  /*b970*/  EXIT ;  /* 0x000000000000794d */ /* 0x000fea0003800000 */
.L_x_11475:
        /* <DEDUP_REMOVED lines=11> */
.L_x_11487:
        /* <DEDUP_REMOVED lines=16> */
.L_x_11490:
[----:B------:R-:W-:-:S04]  /*bb30*/  LOP3.LUT R2, R2, 0x80000000, RZ, 0xc0, !PT ;  /* 0x8000000002027812 */ /* 0x000fc800078ec0ff */
[----:B------:R-:W-:-:S04]  /*bb40*/  SHF.R.U32.HI R3, RZ, 0x18, R2 ;  /* 0x00000018ff037819 */ /* 0x000fc80000011602 */
[----:B------:R-:W-:-:S04]  /*bb50*/  LOP3.LUT R0, R0, R3, RZ, 0xfc, !PT ;  /* 0x0000000300007212 */ /* 0x000fc800078efcff */
[----:B------:R-:W-:-:S07]  /*bb60*/  PRMT R8, R0, 0x7610, R8 ;  /* 0x0000761000087816 */ /* 0x000fce0000000008 */
.L_x_11489:
[----:B------:R-:W-:Y:S05]  /*bb70*/  BSYNC B0 ;  /* 0x0000000000007941 */ /* 0x000fea0003800000 */
.L_x_11488:
[----:B------:R-:W-:Y:S01]  /*bb80*/  STG.E.U8 desc[UR36][R16.64], R8 ;  /* 0x0000000810007986 */ /* 0x000fe2000c101124 */
[----:B------:R-:W-:Y:S05]  /*bb90*/  EXIT ;  /* 0x000000000000794d */ /* 0x000fea0003800000 */
.L_x_11486:
        /* <DEDUP_REMOVED lines=16> */
.L_x_11493:
[----:B------:R-:W-:-:S04]  /*bca0*/  LOP3.LUT R2, R2, 0x80000000, RZ, 0xc0, !PT ;  /* 0x8000000002027812 */ /* 0x000fc800078ec0ff */
[----:B------:R-:W-:-:S04]  /*bcb0*/  SHF.R.U32.HI R3, RZ, 0x18, R2 ;  /* 0x00000018ff037819 */ /* 0x000fc80000011602 */
[----:B------:R-:W-:-:S04]  /*bcc0*/  LOP3.LUT R0, R0, R3, RZ, 0xfc, !PT ;  /* 0x0000000300007212 */ /* 0x000fc800078efcff */
[----:B------:R-:W-:-:S07]  /*bcd0*/  PRMT R8, R0, 0x7610, R8 ;  /* 0x0000761000087816 */ /* 0x000fce0000000008 */
.L_x_11492:
[----:B------:R-:W-:Y:S05]  /*bce0*/  BSYNC B0 ;  /* 0x0000000000007941 */ /* 0x000fea0003800000 */
.L_x_11491:
[----:B------:R-:W-:Y:S01]  /*bcf0*/  STG.E.U8 desc[UR36][R16.64], R8 ;  /* 0x0000000810007986 */ /* 0x000fe2000c101124 */
[----:B------:R-:W-:Y:S05]  /*bd00*/  EXIT ;  /* 0x000000000000794d */ /* 0x000fea0003800000 */
.L_x_11485:
        /* <DEDUP_REMOVED lines=21> */
.L_x_11468:
        /* <DEDUP_REMOVED lines=16> */
.L_x_11496:
[----:B------:R-:W-:Y:S05]  /*bf60*/  EXIT ;  /* 0x000000000000794d */ /* 0x000fea0003800000 */
.L_x_11495:
[----:B------:R-:W0:Y:S02]  /*bf70*/  F2I.U64.TRUNC R2, R2 ;  /* 0x0000000200027311 */ /* 0x000e24000020d800 */
[----:B0-----:R-:W-:Y:S01]  /*bf80*/  STG.E.64 desc[UR36][R16.64], R2 ;  /* 0x0000000210007986 */ /* 0x001fe2000c101b24 */
[----:B------:R-:W-:Y:S05]  /*bf90*/  EXIT ;  /* 0x000000000000794d */ /* 0x000fea0003800000 */
.L_x_11494:
[----:B------:R-:W0:Y:S02]  /*bfa0*/  F2I.FTZ.U32.TRUNC.NTZ R3, R2 ;  /* 0x0000000200037305 */ /* 0x000e24000021f000 */
[----:B0-----:R-:W-:Y:S01]  /*bfb0*/  STG.E desc[UR36][R16.64], R3 ;  /* 0x0000000310007986 */ /* 0x001fe2000c101924 */
[----:B------:R-:W-:Y:S05]  /*bfc0*/  EXIT ;  /* 0x000000000000794d */ /* 0x000fea0003800000 */
.L_x_11497:
        /* <DEDUP_REMOVED lines=11> */
.L_x_19666:


//--------------------- .text._ZN2at6native27unrolled_elementwise_kernelIZZZNS0_22reciprocal_kernel_cudaERNS_18TensorIteratorBaseEENKUlvE_clEvENKUlvE0_clEvEUlfE_St5arrayIPcLm2EELi4E23TrivialOffsetCalculatorILi1EjESB_NS0_6memory12LoadWithCastILi1EEENSC_13StoreWithCastILi1EEEEEviT_T0_T2_T3_T4_T5_ --------------------------
	.section	.text._ZN2at6native27unrolled_elementwise_kernelIZZZNS0_22reciprocal_kernel_cudaERNS_18TensorIteratorBaseEENKUlvE_clEvENKUlvE0_clEvEUlfE_St5arrayIPcLm2EELi4E23TrivialOffsetCalculatorILi1EjESB_NS0_6memory12LoadWithCastILi1EEENSC_13StoreWithCastILi1EEEEEviT_T0_T2_T3_T4_T5_,"ax",@progbits
	.align	128
        .global         _ZN2at6native27unrolled_elementwise_kernelIZZZNS0_22reciprocal_kernel_cudaERNS_18TensorIteratorBaseEENKUlvE_clEvENKUlvE0_clEvEUlfE_St5arrayIPcLm2EELi4E23TrivialOffsetCalculatorILi1EjESB_NS0_6memory12LoadWithCastILi1EEENSC_13StoreWithCastILi1EEEEEviT_T0_T2_T3_T4_T5_
        .type           _ZN2at6native27unrolled_elementwise_kernelIZZZNS0_22reciprocal_kernel_cudaERNS_18TensorIteratorBaseEENKUlvE_clEvENKUlvE0_clEvEUlfE_St5arrayIPcLm2EELi4E23TrivialOffsetCalculatorILi1EjESB_NS0_6memory12LoadWithCastILi1EEENSC_13StoreWithCastILi1EEEEEviT_T0_T2_T3_T4_T5_,@function
        .size           _ZN2at6native27unrolled_elementwise_kernelIZZZNS0_22reciprocal_kernel_cudaERNS_18TensorIteratorBaseEENKUlvE_clEvENKUlvE0_clEvEUlfE_St5arrayIPcLm2EELi4E23TrivialOffsetCalculatorILi1EjESB_NS0_6memory12LoadWithCastILi1EEENSC_13StoreWithCastILi1EEEEEviT_T0_T2_T3_T4_T5_,(.L_x_19667 - _ZN2at6native27unrolled_elementwise_kernelIZZZNS0_22reciprocal_kernel_cudaERNS_18TensorIteratorBaseEENKUlvE_clEvENKUlvE0_clEvEUlfE_St5arrayIPcLm2EELi4E23TrivialOffsetCalculatorILi1EjESB_NS0_6memory12LoadWithCastILi1EEENSC_13StoreWithCastILi1EEEEEviT_T0_T2_T3_T4_T5_)
        .other          _ZN2at6native27unrolled_elementwise_kernelIZZZNS0_22reciprocal_kernel_cudaERNS_18TensorIteratorBaseEENKUlvE_clEvENKUlvE0_clEvEUlfE_St5arrayIPcLm2EELi4E23TrivialOffsetCalculatorILi1EjESB_NS0_6memory12LoadWithCastILi1EEENSC_13StoreWithCastILi1EEEEEviT_T0_T2_T3_T4_T5_,@"STO_CUDA_ENTRY STV_DEFAULT"
_ZN2at6native27unrolled_elementwise_kernelIZZZNS0_22reciprocal_kernel_cudaERNS_18TensorIteratorBaseEENKUlvE_clEvENKUlvE0_clEvEUlfE_St5arrayIPcLm2EELi4E23TrivialOffsetCalculatorILi1EjESB_NS0_6memory12LoadWithCastILi1EEENSC_13StoreWithCastILi1EEEEEviT_T0_T2_T3_T4_T5_:
.text._ZN2at6native27unrolled_elementwise_kernelIZZZNS0_22reciprocal_kernel_cudaERNS_18TensorIteratorBaseEENKUlvE_clEvENKUlvE0_clEvEUlfE_St5arrayIPcLm2EELi4E23TrivialOffsetCalculatorILi1EjESB_NS0_6memory12LoadWithCastILi1EEENSC_13StoreWithCastILi1EEEEEviT_T0_T2_T3_T4_T5_:
        /* <DEDUP_REMOVED lines=33> */
.L_x_11504:
[----:B------:R-:W2:Y:S02]  /*0210*/  LDG.E.U8 R4, desc[UR36][R4.64] ;  /* 0x0000002404047981 */ /* 0x000ea4000c1e1100 */
[----:B--2---:R-:W-:Y:S01]  /*0220*/  I2FP.F32.U32 R23, R4 ;  /* 0x0000000400177245 */ /* 0x004fe20000201000 */
[----:B------:R-:W-:Y:S06]  /*0230*/  BRA `(.L_x_11506) ;  /* 0x0000000c00307947 */ /* 0x000fec0003800000 */
.L_x_11503:
        /* <DEDUP_REMOVED lines=9> */
.L_x_11508:
[----:B------:R-:W2:Y:S02]  /*02d0*/  LDG.E R4, desc[UR36][R4.64] ;  /* 0x0000002404047981 */ /* 0x000ea4000c1e1900 */
[----:B--2---:R-:W-:Y:S01]  /*02e0*/  I2FP.F32.S32 R23, R4 ;  /* 0x0000000400177245 */ /* 0x004fe20000201400 */
[----:B------:R-:W-:Y:S06]  /*02f0*/  BRA `(.L_x_11506) ;  /* 0x0000000c00007947 */ /* 0x000fec0003800000 */
.L_x_11507:
[----:B------:R-:W2:Y:S02]  /*0300*/  LDG.E.U16 R4, desc[UR36][R4.64] ;  /* 0x0000002404047981 */ /* 0x000ea4000c1e1500 */
[----:B--2---:R2:W3:Y:S01]  /*0310*/  I2F.S16 R23, R4 ;  /* 0x0000000400177306 */ /* 0x0044e20000101400 */
[----:B------:R-:W-:Y:S05]  /*0320*/  BRA `(.L_x_11506) ;  /* 0x0000000800f47947 */ /* 0x000fea0003800000 */
.L_x_11502:
        /* <DEDUP_REMOVED lines=8> */
.L_x_11510:
[----:B------:R-:W2:Y:S02]  /*03b0*/  LDG.E.U16 R4, desc[UR36][R4.64] ;  /* 0x0000002404047981 */ /* 0x000ea4000c1e1500 */
[----:B--2---:R-:W-:Y:S01]  /*03c0*/  HADD2.F32 R23, -RZ, R4.H0_H0 ;  /* 0x20000004ff177230 */ /* 0x004fe20000004100 */
[----:B------:R-:W-:Y:S06]  /*03d0*/  BRA `(.L_x_11506) ;  /* 0x0000000800c87947 */ /* 0x000fec0003800000 */
.L_x_11509:
        /* <DEDUP_REMOVED lines=8> */
.L_x_11512:
[----:B------:R-:W2:Y:S02]  /*0460*/  LDG.E.U16 R4, desc[UR36][R4.64] ;  /* 0x0000002404047981 */ /* 0x000ea4000c1e1500 */
[----:B--2---:R-:W-:Y:S01]  /*0470*/  HADD2.F32 R23, -RZ, R4.H0_H0 ;  /* 0x20000004ff177230 */ /* 0x004fe20000004100 */
[----:B------:R-:W-:Y:S06]  /*0480*/  BRA `(.L_x_11506) ;  /* 0x00000008009c7947 */ /* 0x000fec0003800000 */
.L_x_11511:
[----:B------:R-:W2:Y:S01]  /*0490*/  LDG.E.64 R4, desc[UR36][R4.64] ;  /* 0x0000002404047981 */ /* 0x000ea2000c1e1b00 */
[----:B------:R-:W-:Y:S01]  /*04a0*/  UMOV UR4, 0xf0000000 ;  /* 0xf000000000047882 */ /* 0x000fe20000000000 */
[----:B------:R-:W-:Y:S01]  /*04b0*/  UMOV UR5, 0x380fffff ;  /* 0x380fffff00057882 */ /* 0x000fe20000000000 */
[----:B--2---:R-:W0:Y:S01]  /*04c0*/  F2F.F32.F64 R23, R4 ;  /* 0x0000000400177310 */ /* 0x004e220000301000 */
[----:B------:R-:W-:-:S14]  /*04d0*/  DSETP.GEU.AND P0, PT, |R4|, UR4, PT ;  /* 0x0000000404007e2a */ /* 0x000fdc000bf0e200 */
[----:B0-----:R-:W-:Y:S01]  /*04e0*/  @!P0 FMUL R23, R23, 1.175494350822287508e-38 ;  /* 0x0080000017178820 */ /* 0x001fe20000400000 */
[----:B------:R-:W-:Y:S06]  /*04f0*/  BRA `(.L_x_11506) ;  /* 0x0000000800807947 */ /* 0x000fec0003800000 */
.L_x_11501:
        /* <DEDUP_REMOVED lines=12> */
.L_x_11515:
[----:B------:R-:W2:Y:S01]  /*05c0*/  LDG.E.64 R4, desc[UR36][R4.64] ;  /* 0x0000002404047981 */ /* 0x000ea2000c1e1b00 */
[----:B------:R-:W-:Y:S01]  /*05d0*/  UMOV UR4, 0xf0000000 ;  /* 0xf000000000047882 */ /* 0x000fe20000000000 */
[----:B------:R-:W-:Y:S01]  /*05e0*/  UMOV UR5, 0x380fffff ;  /* 0x380fffff00057882 */ /* 0x000fe20000000000 */
[----:B--2---:R-:W0:Y:S01]  /*05f0*/  F2F.F32.F64 R23, R4 ;  /* 0x0000000400177310 */ /* 0x004e220000301000 */
[----:B------:R-:W-:-:S14]  /*0600*/  DSETP.GEU.AND P0, PT, |R4|, UR4, PT ;  /* 0x0000000404007e2a */ /* 0x000fdc000bf0e200 */
[----:B0-----:R-:W-:Y:S01]  /*0610*/  @!P0 FMUL R23, R23, 1.175494350822287508e-38 ;  /* 0x0080000017178820 */ /* 0x001fe20000400000 */
[----:B------:R-:W-:Y:S06]  /*0620*/  BRA `(.L_x_11506) ;  /* 0x0000000800347947 */ /* 0x000fec0003800000 */
.L_x_11514:
        /* <DEDUP_REMOVED lines=26> */
.L_x_11517:
        /* <DEDUP_REMOVED lines=14> */
.L_x_11516:
[----:B------:R-:W2:Y:S02]  /*08b0*/  LDG.E.U16 R4, desc[UR36][R4.64] ;  /* 0x0000002404047981 */ /* 0x000ea4000c1e1500 */
[----:B--2---:R-:W-:Y:S01]  /*08c0*/  IMAD.U32 R23, R4, 0x10000, RZ ;  /* 0x0001000004177824 */ /* 0x004fe200078e00ff */
[----:B------:R-:W-:Y:S06]  /*08d0*/  BRA `(.L_x_11506) ;  /* 0x0000000400887947 */ /* 0x000fec0003800000 */
.L_x_11513:
        /* <DEDUP_REMOVED lines=11> */
.L_x_11520:
        /* <DEDUP_REMOVED lines=20> */
.L_x_11522:
[----:B------:R-:W-:Y:S05]  /*0ad0*/  BSYNC B0 ;  /* 0x0000000000007941 */ /* 0x000fea0003800000 */
.L_x_11521:
[----:B------:R-:W-:Y:S01]  /*0ae0*/  IMAD.SHL.U32 R3, R3, 0x100000, RZ ;  /* 0x0010000003037824 */ /* 0x000fe200078e00ff */
[----:B------:R-:W-:-:S04]  /*0af0*/  LEA R0, R0, 0x3b800000, 0x17 ;  /* 0x3b80000000007811 */ /* 0x000fc800078eb8ff */
[----:B------:R-:W-:Y:S01]  /*0b00*/  LOP3.LUT R23, R0, R3, R23, 0xfe, !PT ;  /* 0x0000000300177212 */ /* 0x000fe200078efe17 */
[----:B------:R-:W-:Y:S06]  /*0b10*/  BRA `(.L_x_11506) ;  /* 0x0000000000f87947 */ /* 0x000fec0003800000 */
.L_x_11519:
        /* <DEDUP_REMOVED lines=20> */
.L_x_11524:
[----:B------:R-:W-:Y:S05]  /*0c60*/  BSYNC B0 ;  /* 0x0000000000007941 */ /* 0x000fea0003800000 */
.L_x_11523:
[----:B------:R-:W-:Y:S01]  /*0c70*/  IMAD.SHL.U32 R3, R3, 0x200000, RZ ;  /* 0x0020000003037824 */ /* 0x000fe200078e00ff */
[----:B------:R-:W-:-:S04]  /*0c80*/  LEA R0, R0, 0x37800000, 0x17 ;  /* 0x3780000000007811 */ /* 0x000fc800078eb8ff */
[----:B------:R-:W-:Y:S01]  /*0c90*/  LOP3.LUT R23, R0, R3, R23, 0xfe, !PT ;  /* 0x0000000300177212 */ /* 0x000fe200078efe17 */
[----:B------:R-:W-:Y:S06]  /*0ca0*/  BRA `(.L_x_11506) ;  /* 0x0000000000947947 */ /* 0x000fec0003800000 */
.L_x_11518:
        /* <DEDUP_REMOVED lines=14> */
.L_x_11505:
        /* <DEDUP_REMOVED lines=16> */
.L_x_11527:
[----:B------:R-:W-:Y:S01]  /*0e90*/  IMAD.MOV.U32 R23, RZ, RZ, RZ ;  /* 0x000000ffff177224 */ /* 0x000fe200078e00ff */
[----:B------:R-:W-:Y:S06]  /*0ea0*/  BRA `(.L_x_11506) ;  /* 0x0000000000147947 */ /* 0x000fec0003800000 */
.L_x_11526:
[----:B------:R-:W2:Y:S02]  /*0eb0*/  LDG.E.64 R4, desc[UR36][R4.64] ;  /* 0x0000002404047981 */ /* 0x000ea4000c1e1b00 */
[----:B--2---:R0:W1:Y:S01]  /*0ec0*/  I2F.U64 R23, R4 ;  /* 0x0000000400177312 */ /* 0x0040620000301000 */
[----:B------:R-:W-:Y:S05]  /*0ed0*/  BRA `(.L_x_11506) ;  /* 0x0000000000087947 */ /* 0x000fea0003800000 */
.L_x_11525:
[----:B------:R-:W2:Y:S02]  /*0ee0*/  LDG.E R4, desc[UR36][R4.64] ;  /* 0x0000002404047981 */ /* 0x000ea4000c1e1900 */
[----:B--2---:R-:W-:-:S07]  /*0ef0*/  I2FP.F32.U32 R23, R4 ;  /* 0x0000000400177245 */ /* 0x004fce0000201000 */
.L_x_11506:
[----:B------:R-:W-:Y:S05]  /*0f00*/  BSYNC B6 ;  /* 0x0000000000067941 */ /* 0x000fea0003800000 */
.L_x_11500:
[----:B------:R-:W2:Y:S02]  /*0f10*/  S2R R16, SR_TID.X ;  /* 0x0000000000107919 */ /* 0x000ea40000002100 */
[----:B--2---:R-:W-:-:S07]  /*0f20*/  VIADD R16, R16, 0x80 ;  /* 0x0000008010107836 */ /* 0x004fce0000000000 */
.L_x_11499:
[----:B------:R-:W-:Y:S05]  /*0f30*/  BSYNC B7 ;  /* 0x0000000000077941 */ /* 0x000fea0003800000 */
.L_x_11498:
        /* <DEDUP_REMOVED lines=25> */
.L_x_11534:
[----:B------:R-:W2:Y:S02]  /*10d0*/  LDG.E.U8 R4, desc[UR36][R4.64] ;  /* 0x0000002404047981 */ /* 0x000ea4000c1e1100 */
[----:B--2---:R-:W-:Y:S01]  /*10e0*/  I2FP.F32.U32 R18, R4 ;  /* 0x0000000400127245 */ /* 0x004fe20000201000 */
[----:B------:R-:W-:Y:S06]  /*10f0*/  BRA `(.L_x_11536) ;  /* 0x0000000c002c7947 */ /* 0x000fec0003800000 */
.L_x_11533:
        /* <DEDUP_REMOVED lines=9> */
.L_x_11538:
[----:B------:R-:W2:Y:S02]  /*1190*/  LDG.E R4, desc[UR36][R4.64] ;  /* 0x0000002404047981 */ /* 0x000ea4000c1e1900 */
[----:B--2---:R-:W-:Y:S01]  /*11a0*/  I2FP.F32.S32 R18, R4 ;  /* 0x0000000400127245 */ /* 0x004fe20000201400 */
[----:B------:R-:W-:Y:S06]  /*11b0*/  BRA `(.L_x_11536) ;  /* 0x0000000800fc7947 */ /* 0x000fec0003800000 */
.L_x_11537:
[----:B------:R-:W2:Y:S02]  /*11c0*/  LDG.E.U16 R4, desc[UR36][R4.64] ;  /* 0x0000002404047981 */ /* 0x000ea4000c1e1500 */
[----:B--2---:R0:W2:Y:S01]  /*11d0*/  I2F.S16 R18, R4 ;  /* 0x0000000400127306 */ /* 0x0040a20000101400 */
[----:B------:R-:W-:Y:S05]  /*11e0*/  BRA `(.L_x_11536) ;  /* 0x0000000800f07947 */ /* 0x000fea0003800000 */
.L_x_11532:
        /* <DEDUP_REMOVED lines=8> */
.L_x_11540:
[----:B------:R-:W2:Y:S02]  /*1270*/  LDG.E.U16 R4, desc[UR36][R4.64] ;  /* 0x0000002404047981 */ /* 0x000ea4000c1e1500 */
[----:B--2---:R-:W-:Y:S01]  /*1280*/  HADD2.F32 R18, -RZ, R4.H0_H0 ;  /* 0x20000004ff127230 */ /* 0x004fe20000004100 */
[----:B------:R-:W-:Y:S06]  /*1290*/  BRA `(.L_x_11536) ;  /* 0x0000000800c47947 */ /* 0x000fec0003800000 */
.L_x_11539:
        /* <DEDUP_REMOVED lines=8> */
.L_x_11542:
[----:B------:R-:W2:Y:S02]  /*1320*/  LDG.E.U16 R4, desc[UR36][R4.64] ;  /* 0x0000002404047981 */ /* 0x000ea4000c1e1500 */
[----:B--2---:R-:W-:Y:S01]  /*1330*/  HADD2.F32 R18, -RZ, R4.H0_H0 ;  /* 0x20000004ff127230 */ /* 0x004fe20000004100 */
[----:B------:R-:W-:Y:S06]  /*1340*/  BRA `(.L_x_11536) ;  /* 0x0000000800987947 */ /* 0x000fec0003800000 */
.L_x_11541:
[----:B------:R-:W2:Y:S01]  /*1350*/  LDG.E.64 R4, desc[UR36][R4.64] ;  /* 0x0000002404047981 */ /* 0x000ea2000c1e1b00 */
[----:B------:R-:W-:Y:S01]  /*1360*/  UMOV UR4, 0xf0000000 ;  /* 0xf000000000047882 */ /* 0x000fe20000000000 */
[----:B------:R-:W-:Y:S01]  /*1370*/  UMOV UR5, 0x380fffff ;  /* 0x380fffff00057882 */ /* 0x000fe20000000000 */
[----:B--2---:R-:W0:Y:S01]  /*1380*/  F2F.F32.F64 R18, R4 ;  /* 0x0000000400127310 */ /* 0x004e220000301000 */
[----:B------:R-:W-:-:S14]  /*1390*/  DSETP.GEU.AND P0, PT, |R4|, UR4, PT ;  /* 0x0000000404007e2a */ /* 0x000fdc000bf0e200 */
[----:B0-----:R-:W-:Y:S01]  /*13a0*/  @!P0 FMUL R18, R18, 1.175494350822287508e-38 ;  /* 0x0080000012128820 */ /* 0x001fe20000400000 */
[----:B------:R-:W-:Y:S06]  /*13b0*/  BRA `(.L_x_11536) ;  /* 0x00000008007c7947 */ /* 0x000fec0003800000 */
.L_x_11531:
        /* <DEDUP_REMOVED lines=12> */
.L_x_11545:
[----:B------:R-:W2:Y:S01]  /*1480*/  LDG.E.64 R4, desc[UR36][R4.64] ;  /* 0x0000002404047981 */ /* 0x000ea2000c1e1b00 */
[----:B------:R-:W-:Y:S01]  /*1490*/  UMOV UR4, 0xf0000000 ;  /* 0xf000000000047882 */ /* 0x000fe20000000000 */
[----:B------:R-:W-:Y:S01]  /*14a0*/  UMOV UR5, 0x380fffff ;  /* 0x380fffff00057882 */ /* 0x000fe20000000000 */
[----:B--2---:R-:W0:Y:S01]  /*14b0*/  F2F.F32.F64 R18, R4 ;  /* 0x0000000400127310 */ /* 0x004e220000301000 */
[----:B------:R-:W-:-:S14]  /*14c0*/  DSETP.GEU.AND P0, PT, |R4|, UR4, PT ;  /* 0x0000000404007e2a */ /* 0x000fdc000bf0e200 */
[----:B0-----:R-:W-:Y:S01]  /*14d0*/  @!P0 FMUL R18, R18, 1.175494350822287508e-38 ;  /* 0x0080000012128820 */ /* 0x001fe20000400000 */
[----:B------:R-:W-:Y:S06]  /*14e0*/  BRA `(.L_x_11536) ;  /* 0x0000000800307947 */ /* 0x000fec0003800000 */
.L_x_11544:
        /* <DEDUP_REMOVED lines=26> */
.L_x_11547:
        /* <DEDUP_REMOVED lines=13> */
.L_x_11546:
[----:B------:R-:W2:Y:S02]  /*1760*/  LDG.E.U16 R4, desc[UR36][R4.64] ;  /* 0x0000002404047981 */ /* 0x000ea4000c1e1500 */
[----:B--2---:R-:W-:Y:S01]  /*1770*/  IMAD.U32 R18, R4, 0x10000, RZ ;  /* 0x0001000004127824 */ /* 0x004fe200078e00ff */
[----:B------:R-:W-:Y:S06]  /*1780*/  BRA `(.L_x_11536) ;  /* 0x0000000400887947 */ /* 0x000fec0003800000 */
.L_x_11543:
        /* <DEDUP_REMOVED lines=11> */
.L_x_11550:
        /* <DEDUP_REMOVED lines=20> */
.L_x_11552:
[----:B------:R-:W-:Y:S05]  /*1980*/  BSYNC B0 ;  /* 0x0000000000007941 */ /* 0x000fea0003800000 */
.L_x_11551:
[----:B------:R-:W-:Y:S01]  /*1990*/  IMAD.SHL.U32 R3, R3, 0x100000, RZ ;  /* 0x0010000003037824 */ /* 0x000fe200078e00ff */
[----:B------:R-:W-:-:S04]  /*19a0*/  LEA R5, R0, 0x3b800000, 0x17 ;  /* 0x3b80000000057811 */ /* 0x000fc800078eb8ff */
[----:B------:R-:W-:Y:S01]  /*19b0*/  LOP3.LUT R18, R5, R3, R18, 0xfe, !PT ;  /* 0x0000000305127212 */ /* 0x000fe200078efe12 */
[----:B------:R-:W-:Y:S06]  /*19c0*/  BRA `(.L_x_11536) ;  /* 0x0000000000f87947 */ /* 0x000fec0003800000 */
.L_x_11549:
        /* <DEDUP_REMOVED lines=20> */
.L_x_11554:
[----:B------:R-:W-:Y:S05]  /*1b10*/  BSYNC B0 ;  /* 0x0000000000007941 */ /* 0x000fea0003800000 */
.L_x_11553:
[----:B------:R-:W-:Y:S01]  /*1b20*/  IMAD.SHL.U32 R3, R3, 0x200000, RZ ;  /* 0x0020000003037824 */ /* 0x000fe200078e00ff */
[----:B------:R-:W-:-:S04]  /*1b30*/  LEA R5, R0, 0x37800000, 0x17 ;  /* 0x3780000000057811 */ /* 0x000fc800078eb8ff */
[----:B------:R-:W-:Y:S01]  /*1b40*/  LOP3.LUT R18, R5, R3, R18, 0xfe, !PT ;  /* 0x0000000305127212 */ /* 0x000fe200078efe12 */
[----:B------:R-:W-:Y:S06]  /*1b50*/  BRA `(.L_x_11536) ;  /* 0x0000000000947947 */ /* 0x000fec0003800000 */
.L_x_11548:
        /* <DEDUP_REMOVED lines=14> */
.L_x_11535:
        /* <DEDUP_REMOVED lines=16> */
.L_x_11557:
[----:B------:R-:W-:Y:S01]  /*1d40*/  IMAD.MOV.U32 R18, RZ, RZ, RZ ;  /* 0x000000ffff127224 */ /* 0x000fe200078e00ff */
[----:B------:R-:W-:Y:S06]  /*1d50*/  BRA `(.L_x_11536) ;  /* 0x0000000000147947 */ /* 0x000fec0003800000 */
.L_x_11556:
[----:B------:R-:W2:Y:S02]  /*1d60*/  LDG.E.64 R18, desc[UR36][R4.64] ;  /* 0x0000002404127981 */ /* 0x000ea4000c1e1b00 */
[----:B--2---:R0:W2:Y:S01]  /*1d70*/  I2F.U64 R18, R18 ;  /* 0x0000001200127312 */ /* 0x0040a20000301000 */
[----:B------:R-:W-:Y:S05]  /*1d80*/  BRA `(.L_x_11536) ;  /* 0x0000000000087947 */ /* 0x000fea0003800000 */
.L_x_11555:
[----:B------:R-:W2:Y:S02]  /*1d90*/  LDG.E R4, desc[UR36][R4.64] ;  /* 0x0000002404047981 */ /* 0x000ea4000c1e1900 */
[----:B--2---:R-:W-:-:S07]  /*1da0*/  I2FP.F32.U32 R18, R4 ;  /* 0x0000000400127245 */ /* 0x004fce0000201000 */
.L_x_11536:
[----:B------:R-:W-:Y:S05]  /*1db0*/  BSYNC B6 ;  /* 0x0000000000067941 */ /* 0x000fea0003800000 */
.L_x_11530:
[----:B------:R-:W-:-:S07]  /*1dc0*/  VIADD R16, R16, 0x80 ;  /* 0x0000008010107836 */ /* 0x000fce0000000000 */
.L_x_11529:
[----:B------:R-:W-:Y:S05]  /*1dd0*/  BSYNC B7 ;  /* 0x0000000000077941 */ /* 0x000fea0003800000 */
.L_x_11528:
[----:B------:R-:W-:Y:S01]  /*1de0*/  ISETP.GE.AND P0, PT, R16, R17, PT ;  /* 0x000000111000720c */ /* 0x000fe20003f06270 */
[----:B------:R-:W-:Y:S01]  /*1df0*/  BSSY B7, `(.L_x_11558) ;  /* 0x00000ea000077945 */ /* 0x000fe20003800000 */
[----:B0-----:R-:W-:Y:S02]  /*1e00*/  IMAD.MOV.U32 R19, RZ, RZ, RZ ;  /* 0x000000ffff137224 */ /* 0x001fe400078e00ff */
[----:B------:R-:W-:-:S09]  /*1e10*/  IMAD.MOV.U32 R22, RZ, RZ, RZ ;  /* 0x000000ffff167224 */ /* 0x000fd200078e00ff */
[----:B------:R-:W-:Y:S05]  /*1e20*/  @P0 BRA `(.L_x_11559) ;  /* 0x0000000c00980947 */ /* 0x000fea0003800000 */
[----:B--2-4-:R-:W0:Y:S01]  /*1e30*/  LDC.64 R4, c[0x0][0x220] ;  /* 0x00008800ff047b82 */ /* 0x014e220000000a00 */
        /* <DEDUP_REMOVED lines=21> */
.L_x_11564:
[----:B------:R-:W2:Y:S02]  /*1f90*/  LDG.E.U8 R4, desc[UR36][R4.64] ;  /* 0x0000002404047981 */ /* 0x000ea4000c1e1100 */
[----:B--2---:R-:W-:Y:S01]  /*1fa0*/  I2FP.F32.U32 R22, R4 ;  /* 0x0000000400167245 */ /* 0x004fe20000201000 */
[----:B------:R-:W-:Y:S06]  /*1fb0*/  BRA `(.L_x_11566) ;  /* 0x0000000c002c7947 */ /* 0x000fec0003800000 */
.L_x_11563:
        /* <DEDUP_REMOVED lines=9> */
.L_x_11568:
[----:B------:R-:W2:Y:S02]  /*2050*/  LDG.E R4, desc[UR36][R4.64] ;  /* 0x0000002404047981 */ /* 0x000ea4000c1e1900 */
[----:B--2---:R-:W-:Y:S01]  /*2060*/  I2FP.F32.S32 R22, R4 ;  /* 0x0000000400167245 */ /* 0x004fe20000201400 */
[----:B------:R-:W-:Y:S06]  /*2070*/  BRA `(.L_x_11566) ;  /* 0x0000000800fc7947 */ /* 0x000fec0003800000 */
.L_x_11567:
[----:B------:R-:W2:Y:S02]  /*2080*/  LDG.E.U16 R4, desc[UR36][R4.64] ;  /* 0x0000002404047981 */ /* 0x000ea4000c1e1500 */
[----:B--2---:R4:W0:Y:S01]  /*2090*/  I2F.S16 R22, R4 ;  /* 0x0000000400167306 */ /* 0x0048220000101400 */
[----:B------:R-:W-:Y:S05]  /*20a0*/  BRA `(.L_x_11566) ;  /* 0x0000000800f07947 */ /* 0x000fea0003800000 */
.L_x_11562:
        /* <DEDUP_REMOVED lines=8> */
.L_x_11570:
[----:B------:R-:W2:Y:S02]  /*2130*/  LDG.E.U16 R4, desc[UR36][R4.64] ;  /* 0x0000002404047981 */ /* 0x000ea4000c1e1500 */
[----:B--2---:R-:W-:Y:S01]  /*2140*/  HADD2.F32 R22, -RZ, R4.H0_H0 ;  /* 0x20000004ff167230 */ /* 0x004fe20000004100 */
[----:B------:R-:W-:Y:S06]  /*2150*/  BRA `(.L_x_11566) ;  /* 0x0000000800c47947 */ /* 0x000fec0003800000 */
.L_x_11569:
        /* <DEDUP_REMOVED lines=8> */
.L_x_11572:
[----:B------:R-:W2:Y:S02]  /*21e0*/  LDG.E.U16 R4, desc[UR36][R4.64] ;  /* 0x0000002404047981 */ /* 0x000ea4000c1e1500 */
[----:B--2---:R-:W-:Y:S01]  /*21f0*/  HADD2.F32 R22, -RZ, R4.H0_H0 ;  /* 0x20000004ff167230 */ /* 0x004fe20000004100 */
[----:B------:R-:W-:Y:S06]  /*2200*/  BRA `(.L_x_11566) ;  /* 0x0000000800987947 */ /* 0x000fec0003800000 */
.L_x_11571:
[----:B------:R-:W2:Y:S01]  /*2210*/  LDG.E.64 R4, desc[UR36][R4.64] ;  /* 0x0000002404047981 */ /* 0x000ea2000c1e1b00 */
[----:B------:R-:W-:Y:S01]  /*2220*/  UMOV UR4, 0xf0000000 ;  /* 0xf000000000047882 */ /* 0x000fe20000000000 */
[----:B------:R-:W-:Y:S01]  /*2230*/  UMOV UR5, 0x380fffff ;  /* 0x380fffff00057882 */ /* 0x000fe20000000000 */
[----:B--2---:R-:W0:Y:S01]  /*2240*/  F2F.F32.F64 R22, R4 ;  /* 0x0000000400167310 */ /* 0x004e220000301000 */
[----:B------:R-:W-:-:S14]  /*2250*/  DSETP.GEU.AND P0, PT, |R4|, UR4, PT ;  /* 0x0000000404007e2a */ /* 0x000fdc000bf0e200 */
[----:B0-----:R-:W-:Y:S01]  /*2260*/  @!P0 FMUL R22, R22, 1.175494350822287508e-38 ;  /* 0x0080000016168820 */ /* 0x001fe20000400000 */
[----:B------:R-:W-:Y:S06]  /*2270*/  BRA `(.L_x_11566) ;  /* 0x00000008007c7947 */ /* 0x000fec0003800000 */
.L_x_11561:
        /* <DEDUP_REMOVED lines=12> */
.L_x_11575:
[----:B------:R-:W2:Y:S01]  /*2340*/  LDG.E.64 R4, desc[UR36][R4.64] ;  /* 0x0000002404047981 */ /* 0x000ea2000c1e1b00 */
[----:B------:R-:W-:Y:S01]  /*2350*/  UMOV UR4, 0xf0000000 ;  /* 0xf000000000047882 */ /* 0x000fe20000000000 */
[----:B------:R-:W-:Y:S01]  /*2360*/  UMOV UR5, 0x380fffff ;  /* 0x380fffff00057882 */ /* 0x000fe20000000000 */
[----:B--2---:R-:W0:Y:S01]  /*2370*/  F2F.F32.F64 R22, R4 ;  /* 0x0000000400167310 */ /* 0x004e220000301000 */
[----:B------:R-:W-:-:S14]  /*2380*/  DSETP.GEU.AND P0, PT, |R4|, UR4, PT ;  /* 0x0000000404007e2a */ /* 0x000fdc000bf0e200 */
[----:B0-----:R-:W-:Y:S01]  /*2390*/  @!P0 FMUL R22, R22, 1.175494350822287508e-38 ;  /* 0x0080000016168820 */ /* 0x001fe20000400000 */
[----:B------:R-:W-:Y:S06]  /*23a0*/  BRA `(.L_x_11566) ;  /* 0x0000000800307947 */ /* 0x000fec0003800000 */
.L_x_11574:
        /* <DEDUP_REMOVED lines=26> */
.L_x_11577:
        /* <DEDUP_REMOVED lines=13> */
.L_x_11576:
[----:B------:R-:W2:Y:S02]  /*2620*/  LDG.E.U16 R4, desc[UR36][R4.64] ;  /* 0x0000002404047981 */ /* 0x000ea4000c1e1500 */
[----:B--2---:R-:W-:Y:S01]  /*2630*/  IMAD.U32 R22, R4, 0x10000, RZ ;  /* 0x0001000004167824 */ /* 0x004fe200078e00ff */
[----:B------:R-:W-:Y:S06]  /*2640*/  BRA `(.L_x_11566) ;  /* 0x0000000400887947 */ /* 0x000fec0003800000 */
.L_x_11573:
        /* <DEDUP_REMOVED lines=11> */
.L_x_11580:
        /* <DEDUP_REMOVED lines=20> */
.L_x_11582:
[----:B------:R-:W-:Y:S05]  /*2840*/  BSYNC B0 ;  /* 0x0000000000007941 */ /* 0x000fea0003800000 */
.L_x_11581:
[----:B------:R-:W-:Y:S01]  /*2850*/  IMAD.SHL.U32 R3, R3, 0x100000, RZ ;  /* 0x0010000003037824 */ /* 0x000fe200078e00ff */
[----:B------:R-:W-:-:S04]  /*2860*/  LEA R5, R0, 0x3b800000, 0x17 ;  /* 0x3b80000000057811 */ /* 0x000fc800078eb8ff */
[----:B------:R-:W-:Y:S01]  /*2870*/  LOP3.LUT R22, R5, R3, R22, 0xfe, !PT ;  /* 0x0000000305167212 */ /* 0x000fe200078efe16 */
[----:B------:R-:W-:Y:S06]  /*2880*/  BRA `(.L_x_11566) ;  /* 0x0000000000f87947 */ /* 0x000fec0003800000 */
.L_x_11579:
        /* <DEDUP_REMOVED lines=20> */
.L_x_11584:
[----:B------:R-:W-:Y:S05]  /*29d0*/  BSYNC B0 ;  /* 0x0000000000007941 */ /* 0x000fea0003800000 */
.L_x_11583:
[----:B------:R-:W-:Y:S01]  /*29e0*/  IMAD.SHL.U32 R3, R3, 0x200000, RZ ;  /* 0x0020000003037824 */ /* 0x000fe200078e00ff */
[----:B------:R-:W-:-:S04]  /*29f0*/  LEA R5, R0, 0x37800000, 0x17 ;  /* 0x3780000000057811 */ /* 0x000fc800078eb8ff */
[----:B------:R-:W-:Y:S01]  /*2a00*/  LOP3.LUT R22, R5, R3, R22, 0xfe, !PT ;  /* 0x0000000305167212 */ /* 0x000fe200078efe16 */
[----:B------:R-:W-:Y:S06]  /*2a10*/  BRA `(.L_x_11566) ;  /* 0x0000000000947947 */ /* 0x000fec0003800000 */
.L_x_11578:
        /* <DEDUP_REMOVED lines=14> */
.L_x_11565:
        /* <DEDUP_REMOVED lines=16> */
.L_x_11587:
[----:B------:R-:W-:Y:S01]  /*2c00*/  IMAD.MOV.U32 R22, RZ, RZ, RZ ;  /* 0x000000ffff167224 */ /* 0x000fe200078e00ff */
[----:B------:R-:W-:Y:S06]  /*2c10*/  BRA `(.L_x_11566) ;  /* 0x0000000000147947 */ /* 0x000fec0003800000 */
.L_x_11586:
[----:B------:R-:W2:Y:S02]  /*2c20*/  LDG.E.64 R4, desc[UR36][R4.64] ;  /* 0x0000002404047981 */ /* 0x000ea4000c1e1b00 */
[----:B--2---:R0:W2:Y:S01]  /*2c30*/  I2F.U64 R22, R4 ;  /* 0x0000000400167312 */ /* 0x0040a20000301000 */
[----:B------:R-:W-:Y:S05]  /*2c40*/  BRA `(.L_x_11566) ;  /* 0x0000000000087947 */ /* 0x000fea0003800000 */
.L_x_11585:
[----:B------:R-:W2:Y:S02]  /*2c50*/  LDG.E R4, desc[UR36][R4.64] ;  /* 0x0000002404047981 */ /* 0x000ea4000c1e1900 */
[----:B--2---:R-:W-:-:S07]  /*2c60*/  I2FP.F32.U32 R22, R4 ;  /* 0x0000000400167245 */ /* 0x004fce0000201000 */
.L_x_11566:
[----:B------:R-:W-:Y:S05]  /*2c70*/  BSYNC B6 ;  /* 0x0000000000067941 */ /* 0x000fea0003800000 */
.L_x_11560:
[----:B------:R-:W-:-:S07]  /*2c80*/  VIADD R16, R16, 0x80 ;  /* 0x0000008010107836 */ /* 0x000fce0000000000 */
.L_x_11559:
[----:B------:R-:W-:Y:S05]  /*2c90*/  BSYNC B7 ;  /* 0x0000000000077941 */ /* 0x000fea0003800000 */
.L_x_11558:
        /* <DEDUP_REMOVED lines=23> */
.L_x_11593:
[----:B------:R-:W2:Y:S02]  /*2e10*/  LDG.E.U8 R4, desc[UR36][R4.64] ;  /* 0x0000002404047981 */ /* 0x000ea4000c1e1100 */
[----:B--2---:R-:W-:Y:S01]  /*2e20*/  I2FP.F32.U32 R19, R4 ;  /* 0x0000000400137245 */ /* 0x004fe20000201000 */
[----:B------:R-:W-:Y:S06]  /*2e30*/  BRA `(.L_x_11589) ;  /* 0x0000000c00207947 */ /* 0x000fec0003800000 */
.L_x_11592:
        /* <DEDUP_REMOVED lines=9> */
.L_x_11596:
[----:B------:R-:W2:Y:S02]  /*2ed0*/  LDG.E R4, desc[UR36][R4.64] ;  /* 0x0000002404047981 */ /* 0x000ea4000c1e1900 */
[----:B--2---:R-:W-:Y:S01]  /*2ee0*/  I2FP.F32.S32 R19, R4 ;  /* 0x0000000400137245 */ /* 0x004fe20000201400 */
[----:B------:R-:W-:Y:S06]  /*2ef0*/  BRA `(.L_x_11589) ;  /* 0x0000000800f07947 */ /* 0x000fec0003800000 */
.L_x_11595:
[----:B------:R-:W2:Y:S02]  /*2f00*/  LDG.E.U16 R4, desc[UR36][R4.64] ;  /* 0x0000002404047981 */ /* 0x000ea4000c1e1500 */
[----:B--2---:R0:W2:Y:S01]  /*2f10*/  I2F.S16 R19, R4 ;  /* 0x0000000400137306 */ /* 0x0040a20000101400 */
[----:B------:R-:W-:Y:S05]  /*2f20*/  BRA `(.L_x_11589) ;  /* 0x0000000800e47947 */ /* 0x000fea0003800000 */
.L_x_11591:
        /* <DEDUP_REMOVED lines=8> */
.L_x_11598:
[----:B------:R-:W2:Y:S02]  /*2fb0*/  LDG.E.U16 R4, desc[UR36][R4.64] ;  /* 0x0000002404047981 */ /* 0x000ea4000c1e1500 */
[----:B--2---:R-:W-:Y:S01]  /*2fc0*/  HADD2.F32 R19, -RZ, R4.H0_H0 ;  /* 0x20000004ff137230 */ /* 0x004fe20000004100 */
[----:B------:R-:W-:Y:S06]  /*2fd0*/  BRA `(.L_x_11589) ;  /* 0x0000000800b87947 */ /* 0x000fec0003800000 */
.L_x_11597:
        /* <DEDUP_REMOVED lines=8> */
.L_x_11600:
[----:B------:R-:W2:Y:S02]  /*3060*/  LDG.E.U16 R4, desc[UR36][R4.64] ;  /* 0x0000002404047981 */ /* 0x000ea4000c1e1500 */
[----:B--2---:R-:W-:Y:S01]  /*3070*/  HADD2.F32 R19, -RZ, R4.H0_H0 ;  /* 0x20000004ff137230 */ /* 0x004fe20000004100 */
[----:B------:R-:W-:Y:S06]  /*3080*/  BRA `(.L_x_11589) ;  /* 0x00000008008c7947 */ /* 0x000fec0003800000 */
.L_x_11599:
[----:B------:R-:W2:Y:S01]  /*3090*/  LDG.E.64 R4, desc[UR36][R4.64] ;  /* 0x0000002404047981 */ /* 0x000ea2000c1e1b00 */
[----:B------:R-:W-:Y:S01]  /*30a0*/  UMOV UR4, 0xf0000000 ;  /* 0xf000000000047882 */ /* 0x000fe20000000000 */
[----:B------:R-:W-:Y:S01]  /*30b0*/  UMOV UR5, 0x380fffff ;  /* 0x380fffff00057882 */ /* 0x000fe20000000000 */
[----:B--2---:R-:W0:Y:S01]  /*30c0*/  F2F.F32.F64 R19, R4 ;  /* 0x0000000400137310 */ /* 0x004e220000301000 */
[----:B------:R-:W-:-:S14]  /*30d0*/  DSETP.GEU.AND P0, PT, |R4|, UR4, PT ;  /* 0x0000000404007e2a */ /* 0x000fdc000bf0e200 */
[----:B0-----:R-:W-:Y:S01]  /*30e0*/  @!P0 FMUL R19, R19, 1.175494350822287508e-38 ;  /* 0x0080000013138820 */ /* 0x001fe20000400000 */
[----:B------:R-:W-:Y:S06]  /*30f0*/  BRA `(.L_x_11589) ;  /* 0x0000000800707947 */ /* 0x000fec0003800000 */
.L_x_11590:
        /* <DEDUP_REMOVED lines=12> */
.L_x_11603:
[----:B------:R-:W2:Y:S01]  /*31c0*/  LDG.E.64 R4, desc[UR36][R4.64] ;  /* 0x0000002404047981 */ /* 0x000ea2000c1e1b00 */
[----:B------:R-:W-:Y:S01]  /*31d0*/  UMOV UR4, 0xf0000000 ;  /* 0xf000000000047882 */ /* 0x000fe20000000000 */
[----:B------:R-:W-:Y:S01]  /*31e0*/  UMOV UR5, 0x380fffff ;  /* 0x380fffff00057882 */ /* 0x000fe20000000000 */
[----:B--2---:R-:W0:Y:S01]  /*31f0*/  F2F.F32.F64 R19, R4 ;  /* 0x0000000400137310 */ /* 0x004e220000301000 */
[----:B------:R-:W-:-:S14]  /*3200*/  DSETP.GEU.AND P0, PT, |R4|, UR4, PT ;  /* 0x0000000404007e2a */ /* 0x000fdc000bf0e200 */
[----:B0-----:R-:W-:Y:S01]  /*3210*/  @!P0 FMUL R19, R19, 1.175494350822287508e-38 ;  /* 0x0080000013138820 */ /* 0x001fe20000400000 */
[----:B------:R-:W-:Y:S06]  /*3220*/  BRA `(.L_x_11589) ;  /* 0x0000000800247947 */ /* 0x000fec0003800000 */
.L_x_11602:
        /* <DEDUP_REMOVED lines=26> */
.L_x_11605:
        /* <DEDUP_REMOVED lines=13> */
.L_x_11604:
[----:B------:R-:W2:Y:S02]  /*34a0*/  LDG.E.U16 R4, desc[UR36][R4.64] ;  /* 0x0000002404047981 */ /* 0x000ea4000c1e1500 */
[----:B--2---:R-:W-:Y:S01]  /*34b0*/  IMAD.U32 R19, R4, 0x10000, RZ ;  /* 0x0001000004137824 */ /* 0x004fe200078e00ff */
[----:B------:R-:W-:Y:S06]  /*34c0*/  BRA `(.L_x_11589) ;  /* 0x00000004007c7947 */ /* 0x000fec0003800000 */
.L_x_11601:
        /* <DEDUP_REMOVED lines=11> */
.L_x_11608:
        /* <DEDUP_REMOVED lines=19> */
.L_x_11610:
[----:B------:R-:W-:Y:S05]  /*36b0*/  BSYNC B0 ;  /* 0x0000000000007941 */ /* 0x000fea0003800000 */
.L_x_11609:
[----:B------:R-:W-:Y:S01]  /*36c0*/  IMAD.SHL.U32 R3, R3, 0x100000, RZ ;  /* 0x0010000003037824 */ /* 0x000fe200078e00ff */
[----:B------:R-:W-:-:S04]  /*36d0*/  LEA R0, R0, 0x3b800000, 0x17 ;  /* 0x3b80000000007811 */ /* 0x000fc800078eb8ff */
[----:B------:R-:W-:Y:S01]  /*36e0*/  LOP3.LUT R19, R0, R3, R19, 0xfe, !PT ;  /* 0x0000000300137212 */ /* 0x000fe200078efe13 */
[----:B------:R-:W-:Y:S06]  /*36f0*/  BRA `(.L_x_11589) ;  /* 0x0000000000f07947 */ /* 0x000fec0003800000 */
.L_x_11607:
        /* <DEDUP_REMOVED lines=19> */
.L_x_11612:
[----:B------:R-:W-:Y:S05]  /*3830*/  BSYNC B0 ;  /* 0x0000000000007941 */ /* 0x000fea0003800000 */
.L_x_11611:
[----:B------:R-:W-:Y:S01]  /*3840*/  IMAD.SHL.U32 R3, R3, 0x200000, RZ ;  /* 0x0020000003037824 */ /* 0x000fe200078e00ff */
[----:B------:R-:W-:-:S04]  /*3850*/  LEA R0, R0, 0x37800000, 0x17 ;  /* 0x3780000000007811 */ /* 0x000fc800078eb8ff */
[----:B------:R-:W-:Y:S01]  /*3860*/  LOP3.LUT R19, R0, R3, R19, 0xfe, !PT ;  /* 0x0000000300137212 */ /* 0x000fe200078efe13 */
[----:B------:R-:W-:Y:S06]  /*3870*/  BRA `(.L_x_11589) ;  /* 0x0000000000907947 */ /* 0x000fec0003800000 */
.L_x_11606:
        /* <DEDUP_REMOVED lines=14> */
.L_x_11594:
        /* <DEDUP_REMOVED lines=16> */
.L_x_11615:
[----:B------:R-:W-:Y:S05]  /*3a60*/  BRA `(.L_x_11589) ;  /* 0x0000000000147947 */ /* 0x000fea0003800000 */
.L_x_11614:
[----:B------:R-:W2:Y:S02]  /*3a70*/  LDG.E.64 R4, desc[UR36][R4.64] ;  /* 0x0000002404047981 */ /* 0x000ea4000c1e1b00 */
[----:B--2---:R0:W2:Y:S01]  /*3a80*/  I2F.U64 R19, R4 ;  /* 0x0000000400137312 */ /* 0x0040a20000301000 */
[----:B------:R-:W-:Y:S05]  /*3a90*/  BRA `(.L_x_11589) ;  /* 0x0000000000087947 */ /* 0x000fea0003800000 */
.L_x_11613:
[----:B------:R-:W2:Y:S02]  /*3aa0*/  LDG.E R4, desc[UR36][R4.64] ;  /* 0x0000002404047981 */ /* 0x000ea4000c1e1900 */
[----:B--2---:R-:W-:-:S07]  /*3ab0*/  I2FP.F32.U32 R19, R4 ;  /* 0x0000000400137245 */ /* 0x004fce0000201000 */
.L_x_11589:
[----:B------:R-:W-:Y:S05]  /*3ac0*/  BSYNC B6 ;  /* 0x0000000000067941 */ /* 0x000fea0003800000 */
.L_x_11588:
[----:B------:R-:W0:Y:S01]  /*3ad0*/  S2R R25, SR_TID.X ;  /* 0x0000000000197919 */ /* 0x000e220000002100 */
[----:B------:R-:W1:Y:S01]  /*3ae0*/  LDC.U8 R16, c[0x0][0x234] ;  /* 0x00008d00ff107b82 */ /* 0x000e620000000000 */
[----:B------:R-:W-:Y:S01]  /*3af0*/  BSSY B6, `(.L_x_11616) ;  /* 0x000010c000067945 */ /* 0x000fe20003800000 */
[C---:B0-----:R-:W-:Y:S01]  /*3b00*/  VIADD R0, R25.reuse, 0x100 ;  /* 0x0000010019007836 */ /* 0x041fe20000000000 */
[C---:B------:R-:W-:Y:S01]  /*3b10*/  ISETP.GE.AND P0, PT, R25.reuse, R17, PT ;  /* 0x000000111900720c */ /* 0x040fe20003f06270 */
[----:B------:R-:W-:-:S03]  /*3b20*/  VIADD R26, R25, 0x80 ;  /* 0x00000080191a7836 */ /* 0x000fc60000000000 */
[----:B------:R-:W-:Y:S01]  /*3b30*/  ISETP.GE.AND P2, PT, R0, R17, PT ;  /* 0x000000110000720c */ /* 0x000fe20003f46270 */
[----:B------:R-:W-:-:S05]  /*3b40*/  VIADD R0, R25, 0x180 ;  /* 0x0000018019007836 */ /* 0x000fca0000000000 */
[----:B------:R-:W-:-:S03]  /*3b50*/  ISETP.GE.AND P1, PT, R0, R17, PT ;  /* 0x000000110000720c */ /* 0x000fc60003f26270 */
[----:B-12345:R0:W1:Y:S08]  /*3b60*/  @!P0 MUFU.RCP R4, R23 ;  /* 0x0000001700048308 */ /* 0x03e0700000001000 */
[----:B------:R-:W2:Y:S01]  /*3b70*/  @!P2 MUFU.RCP R22, R22 ;  /* 0x000000160016a308 */ /* 0x000ea20000001000 */
[----:B------:R-:W-:-:S07]  /*3b80*/  ISETP.GE.AND P2, PT, R26, R17, PT ;  /* 0x000000111a00720c */ /* 0x000fce0003f46270 */
[----:B------:R0:W3:Y:S08]  /*3b90*/  @!P1 MUFU.RCP R24, R19 ;  /* 0x0000001300189308 */ /* 0x0000f00000001000 */
[----:B------:R-:W4:Y:S01]  /*3ba0*/  @!P2 MUFU.RCP R18, R18 ;  /* 0x000000120012a308 */ /* 0x000f220000001000 */
[----:B012---:R-:W-:Y:S05]  /*3bb0*/  @P0 BRA `(.L_x_11617) ;  /* 0x0000000c00fc0947 */ /* 0x007fea0003800000 */
        /* <DEDUP_REMOVED lines=22> */
.L_x_11621:
[----:B------:R-:W0:Y:S01]  /*3d20*/  F2I.S64.TRUNC R4, R4 ;  /* 0x0000000400047311 */ /* 0x000e22000020d900 */
[----:B------:R-:W-:Y:S02]  /*3d30*/  IMAD.MOV.U32 R25, RZ, RZ, R26 ;  /* 0x000000ffff197224 */ /* 0x000fe400078e001a */
[----:B0-----:R-:W-:-:S05]  /*3d40*/  IMAD.MOV.U32 R3, RZ, RZ, R4 ;  /* 0x000000ffff037224 */ /* 0x001fca00078e0004 */
[----:B------:R0:W-:Y:S01]  /*3d50*/  STG.E.U8 desc[UR36][R8.64], R3 ;  /* 0x0000000308007986 */ /* 0x0001e2000c101124 */
[----:B------:R-:W-:Y:S05]  /*3d60*/  BRA `(.L_x_11617) ;  /* 0x0000000c00907947 */ /* 0x000fea0003800000 */
.L_x_11620:
        /* <DEDUP_REMOVED lines=10> */
.L_x_11624:
[----:B------:R-:W0:Y:S01]  /*3e10*/  F2I.FTZ.TRUNC.NTZ R3, R4 ;  /* 0x0000000400037305 */ /* 0x000e22000021f100 */
[----:B------:R-:W-:Y:S01]  /*3e20*/  IMAD.MOV.U32 R25, RZ, RZ, R26 ;  /* 0x000000ffff197224 */ /* 0x000fe200078e001a */
[----:B0-----:R0:W-:Y:S01]  /*3e30*/  STG.E desc[UR36][R8.64], R3 ;  /* 0x0000000308007986 */ /* 0x0011e2000c101924 */
[----:B------:R-:W-:Y:S05]  /*3e40*/  BRA `(.L_x_11617) ;  /* 0x0000000c00587947 */ /* 0x000fea0003800000 */
.L_x_11623:
[----:B------:R-:W0:Y:S01]  /*3e50*/  F2I.FTZ.TRUNC.NTZ R3, R4 ;  /* 0x0000000400037305 */ /* 0x000e22000021f100 */
[----:B------:R-:W-:Y:S01]  /*3e60*/  IMAD.MOV.U32 R25, RZ, RZ, R26 ;  /* 0x000000ffff197224 */ /* 0x000fe200078e001a */
[----:B0-----:R0:W-:Y:S01]  /*3e70*/  STG.E.U16 desc[UR36][R8.64], R3 ;  /* 0x0000000308007986 */ /* 0x0011e2000c101524 */
[----:B------:R-:W-:Y:S05]  /*3e80*/  BRA `(.L_x_11617) ;  /* 0x0000000c00487947 */ /* 0x000fea0003800000 */
.L_x_11619:
        /* <DEDUP_REMOVED lines=9> */
.L_x_11626:
[----:B------:R-:W-:Y:S01]  /*3f20*/  F2FP.F16.F32.PACK_AB R4, RZ, R4 ;  /* 0x00000004ff04723e */ /* 0x000fe200000000ff */
[----:B------:R-:W-:-:S04]  /*3f30*/  IMAD.MOV.U32 R25, RZ, RZ, R26 ;  /* 0x000000ffff197224 */ /* 0x000fc800078e001a */
[----:B------:R0:W-:Y:S01]  /*3f40*/  STG.E.U16 desc[UR36][R8.64], R4 ;  /* 0x0000000408007986 */ /* 0x0001e2000c101524 */
[----:B------:R-:W-:Y:S05]  /*3f50*/  BRA `(.L_x_11617) ;  /* 0x0000000c00147947 */ /* 0x000fea0003800000 */
.L_x_11625:
        /* <DEDUP_REMOVED lines=10> */
.L_x_11628:
[----:B------:R-:W-:Y:S01]  /*4000*/  F2FP.F16.F32.PACK_AB R3, RZ, R4 ;  /* 0x00000004ff03723e */ /* 0x000fe200000000ff */
[----:B------:R-:W-:-:S03]  /*4010*/  IMAD.MOV.U32 R25, RZ, RZ, R26 ;  /* 0x000000ffff197224 */ /* 0x000fc600078e001a */
[----:B------:R-:W-:-:S05]  /*4020*/  PRMT R3, R3, 0x5410, RZ ;  /* 0x0000541003037816 */ /* 0x000fca00000000ff */
[----:B------:R0:W-:Y:S01]  /*4030*/  STG.E desc[UR36][R8.64], R3 ;  /* 0x0000000308007986 */ /* 0x0001e2000c101924 */
[----:B------:R-:W-:Y:S05]  /*4040*/  BRA `(.L_x_11617) ;  /* 0x0000000800d87947 */ /* 0x000fea0003800000 */
.L_x_11627:
[----:B------:R-:W-:Y:S01]  /*4050*/  FMUL.FTZ R4, R4, 1 ;  /* 0x3f80000004047820 */ /* 0x000fe20000410000 */
[----:B------:R-:W-:-:S05]  /*4060*/  IMAD.MOV.U32 R25, RZ, RZ, R26 ;  /* 0x000000ffff197224 */ /* 0x000fca00078e001a */
[----:B------:R-:W0:Y:S02]  /*4070*/  F2F.F64.F32 R4, R4 ;  /* 0x0000000400047310 */ /* 0x000e240000201800 */
[----:B0-----:R0:W-:Y:S01]  /*4080*/  STG.E.64 desc[UR36][R8.64], R4 ;  /* 0x0000000408007986 */ /* 0x0011e2000c101b24 */
[----:B------:R-:W-:Y:S05]  /*4090*/  BRA `(.L_x_11617) ;  /* 0x0000000800c47947 */ /* 0x000fea0003800000 */
.L_x_11618:
        /* <DEDUP_REMOVED lines=13> */
.L_x_11631:
[----:B------:R-:W-:Y:S01]  /*4170*/  FMUL.FTZ R4, R4, 1 ;  /* 0x3f80000004047820 */ /* 0x000fe20000410000 */
[----:B------:R-:W-:Y:S01]  /*4180*/  CS2R R6, SRZ ;  /* 0x0000000000067805 */ /* 0x000fe2000001ff00 */
[----:B------:R-:W-:-:S04]  /*4190*/  IMAD.MOV.U32 R25, RZ, RZ, R26 ;  /* 0x000000ffff197224 */ /* 0x000fc800078e001a */
[----:B------:R-:W0:Y:S02]  /*41a0*/  F2F.F64.F32 R4, R4 ;  /* 0x0000000400047310 */ /* 0x000e240000201800 */
[----:B0-----:R0:W-:Y:S01]  /*41b0*/  STG.E.128 desc[UR36][R8.64], R4 ;  /* 0x0000000408007986 */ /* 0x0011e2000c101d24 */
[----:B------:R-:W-:Y:S05]  /*41c0*/  BRA `(.L_x_11617) ;  /* 0x0000000800787947 */ /* 0x000fea0003800000 */
.L_x_11630:
        /* <DEDUP_REMOVED lines=20> */
.L_x_11635:
[----:B------:R-:W-:Y:S05]  /*4310*/  BSYNC B0 ;  /* 0x0000000000007941 */ /* 0x000fea0003800000 */
.L_x_11634:
[----:B------:R-:W-:Y:S01]  /*4320*/  LOP3.LUT R5, R0, R5, RZ, 0xfc, !PT ;  /* 0x0000000500057212 */ /* 0x000fe200078efcff */
[----:B------:R-:W-:-:S04]  /*4330*/  IMAD.MOV.U32 R25, RZ, RZ, R26 ;  /* 0x000000ffff197224 */ /* 0x000fc800078e001a */
[----:B------:R0:W-:Y:S01]  /*4340*/  STG.E.U8 desc[UR36][R8.64], R5 ;  /* 0x0000000508007986 */ /* 0x0001e2000c101124 */
[----:B------:R-:W-:Y:S05]  /*4350*/  BRA `(.L_x_11617) ;  /* 0x0000000800147947 */ /* 0x000fea0003800000 */
.L_x_11633:
        /* <DEDUP_REMOVED lines=12> */
.L_x_11637:
[----:B------:R-:W-:Y:S01]  /*4420*/  IMAD.MOV.U32 R0, RZ, RZ, 0x7f ;  /* 0x0000007fff007424 */ /* 0x000fe200078e00ff */
[----:B------:R-:W-:-:S04]  /*4430*/  ISETP.GT.U32.AND P0, PT, R5, 0x7f800000, PT ;  /* 0x7f8000000500780c */ /* 0x000fc80003f04070 */
[----:B------:R-:W-:-:S09]  /*4440*/  SEL R0, R0, 0x7c, P0 ;  /* 0x0000007c00007807 */ /* 0x000fd20000000000 */
.L_x_11638:
[----:B------:R-:W-:Y:S05]  /*4450*/  BSYNC B0 ;  /* 0x0000000000007941 */ /* 0x000fea0003800000 */
.L_x_11636:
[----:B------:R-:W-:Y:S01]  /*4460*/  LOP3.LUT R4, R4, 0x80000000, RZ, 0xc0, !PT ;  /* 0x8000000004047812 */ /* 0x000fe200078ec0ff */
[----:B------:R-:W-:-:S03]  /*4470*/  IMAD.MOV.U32 R25, RZ, RZ, R26 ;  /* 0x000000ffff197224 */ /* 0x000fc600078e001a */
[----:B------:R-:W-:-:S04]  /*4480*/  SHF.R.U32.HI R3, RZ, 0x18, R4 ;  /* 0x00000018ff037819 */ /* 0x000fc80000011604 */
[----:B------:R-:W-:-:S05]  /*4490*/  LOP3.LUT R3, R0, R3, RZ, 0xfc, !PT ;  /* 0x0000000300037212 */ /* 0x000fca00078efcff */
[----:B------:R0:W-:Y:S01]  /*44a0*/  STG.E.U8 desc[UR36][R8.64], R3 ;  /* 0x0000000308007986 */ /* 0x0001e2000c101124 */
[----:B------:R-:W-:Y:S05]  /*44b0*/  BRA `(.L_x_11617) ;  /* 0x0000000400bc7947 */ /* 0x000fea0003800000 */
.L_x_11632:
[----:B------:R-:W-:Y:S01]  /*44c0*/  F2FP.BF16.F32.PACK_AB R4, RZ, R4 ;  /* 0x00000004ff04723e */ /* 0x000fe200000010ff */
[----:B------:R-:W-:-:S04]  /*44d0*/  IMAD.MOV.U32 R25, RZ, RZ, R26 ;  /* 0x000000ffff197224 */ /* 0x000fc800078e001a */
[----:B------:R0:W-:Y:S01]  /*44e0*/  STG.E.U16 desc[UR36][R8.64], R4 ;  /* 0x0000000408007986 */ /* 0x0001e2000c101524 */
[----:B------:R-:W-:Y:S05]  /*44f0*/  BRA `(.L_x_11617) ;  /* 0x0000000400ac7947 */ /* 0x000fea0003800000 */
.L_x_11629:
        /* <DEDUP_REMOVED lines=12> */
.L_x_11641:
        /* <DEDUP_REMOVED lines=16> */
.L_x_11644:
[----:B------:R-:W-:-:S04]  /*46c0*/  LOP3.LUT R4, R4, 0x80000000, RZ, 0xc0, !PT ;  /* 0x8000000004047812 */ /* 0x000fc800078ec0ff */
[----:B------:R-:W-:-:S04]  /*46d0*/  SHF.R.U32.HI R4, RZ, 0x18, R4 ;  /* 0x00000018ff047819 */ /* 0x000fc80000011604 */
[----:B------:R-:W-:-:S04]  /*46e0*/  LOP3.LUT R3, R3, R4, RZ, 0xfc, !PT ;  /* 0x0000000403037212 */ /* 0x000fc800078efcff */
[----:B------:R-:W-:-:S07]  /*46f0*/  PRMT R0, R3, 0x7610, R0 ;  /* 0x0000761003007816 */ /* 0x000fce0000000000 */
.L_x_11643:
[----:B------:R-:W-:Y:S05]  /*4700*/  BSYNC B0 ;  /* 0x0000000000007941 */ /* 0x000fea0003800000 */
.L_x_11642:
[----:B------:R0:W-:Y:S01]  /*4710*/  STG.E.U8 desc[UR36][R8.64], R0 ;  /* 0x0000000008007986 */ /* 0x0001e2000c101124 */
[----:B------:R-:W-:Y:S01]  /*4720*/  IMAD.MOV.U32 R25, RZ, RZ, R26 ;  /* 0x000000ffff197224 */ /* 0x000fe200078e001a */
[----:B------:R-:W-:Y:S06]  /*4730*/  BRA `(.L_x_11617) ;  /* 0x00000004001c7947 */ /* 0x000fec0003800000 */
.L_x_11640:
        /* <DEDUP_REMOVED lines=16> */
.L_x_11647:
[----:B------:R-:W-:-:S04]  /*4840*/  LOP3.LUT R4, R4, 0x80000000, RZ, 0xc0, !PT ;  /* 0x8000000004047812 */ /* 0x000fc800078ec0ff */
[----:B------:R-:W-:-:S04]  /*4850*/  SHF.R.U32.HI R4, RZ, 0x18, R4 ;  /* 0x00000018ff047819 */ /* 0x000fc80000011604 */
[----:B------:R-:W-:-:S04]  /*4860*/  LOP3.LUT R3, R3, R4, RZ, 0xfc, !PT ;  /* 0x0000000403037212 */ /* 0x000fc800078efcff */
[----:B------:R-:W-:-:S07]  /*4870*/  PRMT R0, R3, 0x7610, R0 ;  /* 0x0000761003007816 */ /* 0x000fce0000000000 */
.L_x_11646:
[----:B------:R-:W-:Y:S05]  /*4880*/  BSYNC B0 ;  /* 0x0000000000007941 */ /* 0x000fea0003800000 */
.L_x_11645:
[----:B------:R0:W-:Y:S01]  /*4890*/  STG.E.U8 desc[UR36][R8.64], R0 ;  /* 0x0000000008007986 */ /* 0x0001e2000c101124 */
[----:B------:R-:W-:Y:S01]  /*48a0*/  IMAD.MOV.U32 R25, RZ, RZ, R26 ;  /* 0x000000ffff197224 */ /* 0x000fe200078e001a */
[----:B------:R-:W-:Y:S06]  /*48b0*/  BRA `(.L_x_11617) ;  /* 0x0000000000bc7947 */ /* 0x000fec0003800000 */
.L_x_11639:
        /* <DEDUP_REMOVED lines=22> */
.L_x_11622:
        /* <DEDUP_REMOVED lines=16> */
.L_x_11650:
[----:B------:R-:W-:Y:S01]  /*4b20*/  IMAD.MOV.U32 R25, RZ, RZ, R26 ;  /* 0x000000ffff197224 */ /* 0x000fe200078e001a */
[----:B------:R-:W-:Y:S06]  /*4b30*/  BRA `(.L_x_11617) ;  /* 0x00000000001c7947 */ /* 0x000fec0003800000 */
.L_x_11649:
[----:B------:R-:W0:Y:S01]  /*4b40*/  F2I.U64.TRUNC R4, R4 ;  /* 0x0000000400047311 */ /* 0x000e22000020d800 */
[----:B------:R-:W-:Y:S01]  /*4b50*/  IMAD.MOV.U32 R25, RZ, RZ, R26 ;  /* 0x000000ffff197224 */ /* 0x000fe200078e001a */
[----:B0-----:R2:W-:Y:S01]  /*4b60*/  STG.E.64 desc[UR36][R8.64], R4 ;  /* 0x0000000408007986 */ /* 0x0015e2000c101b24 */
[----:B------:R-:W-:Y:S05]  /*4b70*/  BRA `(.L_x_11617) ;  /* 0x00000000000c7947 */ /* 0x000fea0003800000 */
.L_x_11648:
[----:B------:R-:W0:Y:S01]  /*4b80*/  F2I.FTZ.U32.TRUNC.NTZ R3, R4 ;  /* 0x0000000400037305 */ /* 0x000e22000021f000 */
[----:B------:R-:W-:Y:S01]  /*4b90*/  IMAD.MOV.U32 R25, RZ, RZ, R26 ;  /* 0x000000ffff197224 */ /* 0x000fe200078e001a */
[----:B0-----:R0:W-:Y:S06]  /*4ba0*/  STG.E desc[UR36][R8.64], R3 ;  /* 0x0000000308007986 */ /* 0x0011ec000c101924 */
.L_x_11617:
[----:B------:R-:W-:Y:S05]  /*4bb0*/  BSYNC B6 ;  /* 0x0000000000067941 */ /* 0x000fea0003800000 */
.L_x_11616:
        /* <DEDUP_REMOVED lines=21> */
[----:B----4-:R-:W0:Y:S02]  /*4d10*/  F2I.FTZ.TRUNC.NTZ R3, R18 ;  /* 0x0000001200037305 */ /* 0x010e24000021f100 */
[----:B0-----:R0:W-:Y:S01]  /*4d20*/  STG.E.U8 desc[UR36][R8.64], R3 ;  /* 0x0000000308007986 */ /* 0x0011e2000c101124 */
[----:B------:R-:W-:Y:S05]  /*4d30*/  BRA `(.L_x_11658) ;  /* 0x0000000c00507947 */ /* 0x000fea0003800000 */
.L_x_11656:
[----:B----4-:R-:W0:Y:S02]  /*4d40*/  F2I.S64.TRUNC R18, R18 ;  /* 0x0000001200127311 */ /* 0x010e24000020d900 */
[----:B0-----:R-:W-:-:S05]  /*4d50*/  IMAD.MOV.U32 R3, RZ, RZ, R18 ;  /* 0x000000ffff037224 */ /* 0x001fca00078e0012 */
[----:B------:R0:W-:Y:S01]  /*4d60*/  STG.E.U8 desc[UR36][R8.64], R3 ;  /* 0x0000000308007986 */ /* 0x0001e2000c101124 */
[----:B------:R-:W-:Y:S05]  /*4d70*/  BRA `(.L_x_11658) ;  /* 0x0000000c00407947 */ /* 0x000fea0003800000 */
.L_x_11655:
[----:B------:R-:W-:-:S13]  /*4d80*/  ISETP.NE.AND P0, PT, R0, 0x2, PT ;  /* 0x000000020000780c */ /* 0x000fda0003f05270 */
[----:B------:R-:W-:Y:S05]  /*4d90*/  @!P0 BRA `(.L_x_11659) ;  /* 0x0000000000288947 */ /* 0x000fea0003800000 */
[----:B------:R-:W-:-:S13]  /*4da0*/  ISETP.NE.AND P0, PT, R0, 0x3, PT ;  /* 0x000000030000780c */ /* 0x000fda0003f05270 */
[----:B------:R-:W-:Y:S05]  /*4db0*/  @!P0 BRA `(.L_x_11660) ;  /* 0x0000000000148947 */ /* 0x000fea0003800000 */
[----:B------:R-:W-:-:S13]  /*4dc0*/  ISETP.NE.AND P0, PT, R0, 0x4, PT ;  /* 0x000000040000780c */ /* 0x000fda0003f05270 */
[----:B------:R-:W-:Y:S05]  /*4dd0*/  @P0 BRA `(.L_x_11657) ;  /* 0x0000000800d00947 */ /* 0x000fea0003800000 */
[----:B----4-:R-:W0:Y:S02]  /*4de0*/  F2I.S64.TRUNC R18, R18 ;  /* 0x0000001200127311 */ /* 0x010e24000020d900 */
[----:B0-----:R0:W-:Y:S01]  /*4df0*/  STG.E.64 desc[UR36][R8.64], R18 ;  /* 0x0000001208007986 */ /* 0x0011e2000c101b24 */
[----:B------:R-:W-:Y:S05]  /*4e00*/  BRA `(.L_x_11658) ;  /* 0x0000000c001c7947 */ /* 0x000fea0003800000 */
.L_x_11660:
[----:B----4-:R-:W0:Y:S02]  /*4e10*/  F2I.FTZ.TRUNC.NTZ R3, R18 ;  /* 0x0000001200037305 */ /* 0x010e24000021f100 */
[----:B0-----:R0:W-:Y:S01]  /*4e20*/  STG.E desc[UR36][R8.64], R3 ;  /* 0x0000000308007986 */ /* 0x0011e2000c101924 */
[----:B------:R-:W-:Y:S05]  /*4e30*/  BRA `(.L_x_11658) ;  /* 0x0000000c00107947 */ /* 0x000fea0003800000 */
.L_x_11659:
[----:B----4-:R-:W0:Y:S02]  /*4e40*/  F2I.FTZ.TRUNC.NTZ R3, R18 ;  /* 0x0000001200037305 */ /* 0x010e24000021f100 */
[----:B0-----:R0:W-:Y:S01]  /*4e50*/  STG.E.U16 desc[UR36][R8.64], R3 ;  /* 0x0000000308007986 */ /* 0x0011e2000c101524 */
[----:B------:R-:W-:Y:S05]  /*4e60*/  BRA `(.L_x_11658) ;  /* 0x0000000c00047947 */ /* 0x000fea0003800000 */
.L_x_11654:
        /* <DEDUP_REMOVED lines=8> */
.L_x_11662:
[----:B----4-:R-:W-:-:S05]  /*4ef0*/  F2FP.F16.F32.PACK_AB R18, RZ, R18 ;  /* 0x00000012ff12723e */ /* 0x010fca00000000ff */
[----:B------:R0:W-:Y:S01]  /*4f00*/  STG.E.U16 desc[UR36][R8.64], R18 ;  /* 0x0000001208007986 */ /* 0x0001e2000c101524 */
[----:B------:R-:W-:Y:S05]  /*4f10*/  BRA `(.L_x_11658) ;  /* 0x0000000800d87947 */ /* 0x000fea0003800000 */
.L_x_11661:
        /* <DEDUP_REMOVED lines=9> */
.L_x_11664:
[----:B----4-:R-:W-:-:S04]  /*4fb0*/  F2FP.F16.F32.PACK_AB R3, RZ, R18 ;  /* 0x00000012ff03723e */ /* 0x010fc800000000ff */
[----:B------:R-:W-:-:S05]  /*4fc0*/  PRMT R3, R3, 0x5410, RZ ;  /* 0x0000541003037816 */ /* 0x000fca00000000ff */
[----:B------:R0:W-:Y:S01]  /*4fd0*/  STG.E desc[UR36][R8.64], R3 ;  /* 0x0000000308007986 */ /* 0x0001e2000c101924 */
[----:B------:R-:W-:Y:S05]  /*4fe0*/  BRA `(.L_x_11658) ;  /* 0x0000000800a47947 */ /* 0x000fea0003800000 */
.L_x_11663:
[----:B----4-:R-:W-:-:S06]  /*4ff0*/  FMUL.FTZ R4, R18, 1 ;  /* 0x3f80000012047820 */ /* 0x010fcc0000410000 */
[----:B------:R-:W0:Y:S02]  /*5000*/  F2F.F64.F32 R4, R4 ;  /* 0x0000000400047310 */ /* 0x000e240000201800 */
[----:B0-----:R0:W-:Y:S01]  /*5010*/  STG.E.64 desc[UR36][R8.64], R4 ;  /* 0x0000000408007986 */ /* 0x0011e2000c101b24 */
[----:B------:R-:W-:Y:S05]  /*5020*/  BRA `(.L_x_11658) ;  /* 0x0000000800947947 */ /* 0x000fea0003800000 */
.L_x_11653:
        /* <DEDUP_REMOVED lines=12> */
.L_x_11667:
[----:B----4-:R-:W-:Y:S01]  /*50f0*/  FMUL.FTZ R4, R18, 1 ;  /* 0x3f80000012047820 */ /* 0x010fe20000410000 */
[----:B------:R-:W-:-:S05]  /*5100*/  CS2R R6, SRZ ;  /* 0x0000000000067805 */ /* 0x000fca000001ff00 */
[----:B------:R-:W0:Y:S02]  /*5110*/  F2F.F64.F32 R4, R4 ;  /* 0x0000000400047310 */ /* 0x000e240000201800 */
[----:B0-----:R0:W-:Y:S01]  /*5120*/  STG.E.128 desc[UR36][R8.64], R4 ;  /* 0x0000000408007986 */ /* 0x0011e2000c101d24 */
[----:B------:R-:W-:Y:S05]  /*5130*/  BRA `(.L_x_11658) ;  /* 0x0000000800507947 */ /* 0x000fea0003800000 */
.L_x_11666:
        /* <DEDUP_REMOVED lines=20> */
.L_x_11671:
[----:B------:R-:W-:Y:S05]  /*5280*/  BSYNC B0 ;  /* 0x0000000000007941 */ /* 0x000fea0003800000 */
.L_x_11670:
[----:B------:R-:W-:-:S05]  /*5290*/  LOP3.LUT R5, R0, R5, RZ, 0xfc, !PT ;  /* 0x0000000500057212 */ /* 0x000fca00078efcff */
[----:B------:R0:W-:Y:S01]  /*52a0*/  STG.E.U8 desc[UR36][R8.64], R5 ;  /* 0x0000000508007986 */ /* 0x0001e2000c101124 */
[----:B------:R-:W-:Y:S05]  /*52b0*/  BRA `(.L_x_11658) ;  /* 0x0000000400f07947 */ /* 0x000fea0003800000 */
.L_x_11669:
        /* <DEDUP_REMOVED lines=12> */
.L_x_11673:
[----:B------:R-:W-:Y:S01]  /*5380*/  IMAD.MOV.U32 R0, RZ, RZ, 0x7f ;  /* 0x0000007fff007424 */ /* 0x000fe200078e00ff */
[----:B------:R-:W-:-:S04]  /*5390*/  ISETP.GT.U32.AND P0, PT, R4, 0x7f800000, PT ;  /* 0x7f8000000400780c */ /* 0x000fc80003f04070 */
[----:B------:R-:W-:-:S09]  /*53a0*/  SEL R0, R0, 0x7c, P0 ;  /* 0x0000007c00007807 */ /* 0x000fd20000000000 */
.L_x_11674:
[----:B------:R-:W-:Y:S05]  /*53b0*/  BSYNC B0 ;  /* 0x0000000000007941 */ /* 0x000fea0003800000 */
.L_x_11672:
[----:B------:R-:W-:-:S04]  /*53c0*/  LOP3.LUT R18, R18, 0x80000000, RZ, 0xc0, !PT ;  /* 0x8000000012127812 */ /* 0x000fc800078ec0ff */
[----:B------:R-:W-:-:S04]  /*53d0*/  SHF.R.U32.HI R3, RZ, 0x18, R18 ;  /* 0x00000018ff037819 */ /* 0x000fc80000011612 */
[----:B------:R-:W-:-:S05]  /*53e0*/  LOP3.LUT R3, R0, R3, RZ, 0xfc, !PT ;  /* 0x0000000300037212 */ /* 0x000fca00078efcff */
[----:B------:R0:W-:Y:S01]  /*53f0*/  STG.E.U8 desc[UR36][R8.64], R3 ;  /* 0x0000000308007986 */ /* 0x0001e2000c101124 */
[----:B------:R-:W-:Y:S05]  /*5400*/  BRA `(.L_x_11658) ;  /* 0x00000004009c7947 */ /* 0x000fea0003800000 */
.L_x_11668:
[----:B----4-:R-:W-:-:S05]  /*5410*/  F2FP.BF16.F32.PACK_AB R18, RZ, R18 ;  /* 0x00000012ff12723e */ /* 0x010fca00000010ff */
[----:B------:R0:W-:Y:S01]  /*5420*/  STG.E.U16 desc[UR36][R8.64], R18 ;  /* 0x0000001208007986 */ /* 0x0001e2000c101524 */
[----:B------:R-:W-:Y:S05]  /*5430*/  BRA `(.L_x_11658) ;  /* 0x0000000400907947 */ /* 0x000fea0003800000 */
.L_x_11665:
        /* <DEDUP_REMOVED lines=8> */
[----:B----4-:R-:W0:Y:S02]  /*54c0*/  F2I.FTZ.U32.TRUNC.NTZ R3, R18 ;  /* 0x0000001200037305 */ /* 0x010e24000021f000 */
[----:B0-----:R0:W-:Y:S01]  /*54d0*/  STG.E.U16 desc[UR36][R8.64], R3 ;  /* 0x0000000308007986 */ /* 0x0011e2000c101524 */
[----:B------:R-:W-:Y:S05]  /*54e0*/  BRA `(.L_x_11658) ;  /* 0x0000000400647947 */ /* 0x000fea0003800000 */
.L_x_11677:
        /* <DEDUP_REMOVED lines=16> */
.L_x_11680:
[----:B------:R-:W-:-:S04]  /*55f0*/  LOP3.LUT R18, R18, 0x80000000, RZ, 0xc0, !PT ;  /* 0x8000000012127812 */ /* 0x000fc800078ec0ff */
[----:B------:R-:W-:-:S04]  /*5600*/  SHF.R.U32.HI R3, RZ, 0x18, R18 ;  /* 0x00000018ff037819 */ /* 0x000fc80000011612 */
[----:B------:R-:W-:-:S04]  /*5610*/  LOP3.LUT R0, R0, R3, RZ, 0xfc, !PT ;  /* 0x0000000300007212 */ /* 0x000fc800078efcff */
[----:B------:R-:W-:-:S07]  /*5620*/  PRMT R4, R0, 0x7610, R4 ;  /* 0x0000761000047816 */ /* 0x000fce0000000004 */
.L_x_11679:
[----:B------:R-:W-:Y:S05]  /*5630*/  BSYNC B0 ;  /* 0x0000000000007941 */ /* 0x000fea0003800000 */
.L_x_11678:
[----:B------:R4:W-:Y:S01]  /*5640*/  STG.E.U8 desc[UR36][R8.64], R4 ;  /* 0x0000000408007986 */ /* 0x0009e2000c101124 */
[----:B------:R-:W-:Y:S05]  /*5650*/  BRA `(.L_x_11658) ;  /* 0x0000000400087947 */ /* 0x000fea0003800000 */
.L_x_11676:
        /* <DEDUP_REMOVED lines=16> */
.L_x_11683:
[----:B------:R-:W-:-:S04]  /*5760*/  LOP3.LUT R18, R18, 0x80000000, RZ, 0xc0, !PT ;  /* 0x8000000012127812 */ /* 0x000fc800078ec0ff */
[----:B------:R-:W-:-:S04]  /*5770*/  SHF.R.U32.HI R3, RZ, 0x18, R18 ;  /* 0x00000018ff037819 */ /* 0x000fc80000011612 */
[----:B------:R-:W-:-:S04]  /*5780*/  LOP3.LUT R0, R0, R3, RZ, 0xfc, !PT ;  /* 0x0000000300007212 */ /* 0x000fc800078efcff */
[----:B------:R-:W-:-:S07]  /*5790*/  PRMT R4, R0, 0x7610, R4 ;  /* 0x0000761000047816 */ /* 0x000fce0000000004 */
.L_x_11682:
[----:B------:R-:W-:Y:S05]  /*57a0*/  BSYNC B0 ;  /* 0x0000000000007941 */ /* 0x000fea0003800000 */
.L_x_11681:
[----:B------:R0:W-:Y:S01]  /*57b0*/  STG.E.U8 desc[UR36][R8.64], R4 ;  /* 0x0000000408007986 */ /* 0x0001e2000c101124 */
[----:B------:R-:W-:Y:S05]  /*57c0*/  BRA `(.L_x_11658) ;  /* 0x0000000000ac7947 */ /* 0x000fea0003800000 */
.L_x_11675:
        /* <DEDUP_REMOVED lines=21> */
.L_x_11657:
        /* <DEDUP_REMOVED lines=16> */
.L_x_11686:
[----:B------:R-:W-:Y:S05]  /*5a20*/  BRA `(.L_x_11658) ;  /* 0x0000000000147947 */ /* 0x000fea0003800000 */
.L_x_11685:
[----:B----4-:R-:W0:Y:S02]  /*5a30*/  F2I.U64.TRUNC R18, R18 ;  /* 0x0000001200127311 */ /* 0x010e24000020d800 */
[----:B0-----:R2:W-:Y:S01]  /*5a40*/  STG.E.64 desc[UR36][R8.64], R18 ;  /* 0x0000001208007986 */ /* 0x0015e2000c101b24 */
[----:B------:R-:W-:Y:S05]  /*5a50*/  BRA `(.L_x_11658) ;  /* 0x0000000000087947 */ /* 0x000fea0003800000 */
.L_x_11684:
[----:B----4-:R-:W0:Y:S02]  /*5a60*/  F2I.FTZ.U32.TRUNC.NTZ R3, R18 ;  /* 0x0000001200037305 */ /* 0x010e24000021f000 */
[----:B0-----:R0:W-:Y:S02]  /*5a70*/  STG.E desc[UR36][R8.64], R3 ;  /* 0x0000000308007986 */ /* 0x0011e4000c101924 */
.L_x_11658:
        /* <DEDUP_REMOVED lines=24> */
.L_x_11690:
[----:B------:R-:W0:Y:S02]  /*5c00*/  F2I.S64.TRUNC R22, R22 ;  /* 0x0000001600167311 */ /* 0x000e24000020d900 */
[----:B0-----:R-:W-:-:S05]  /*5c10*/  IMAD.MOV.U32 R3, RZ, RZ, R22 ;  /* 0x000000ffff037224 */ /* 0x001fca00078e0016 */
[----:B------:R0:W-:Y:S01]  /*5c20*/  STG.E.U8 desc[UR36][R8.64], R3 ;  /* 0x0000000308007986 */ /* 0x0001e2000c101124 */
[----:B------:R-:W-:Y:S05]  /*5c30*/  BRA `(.L_x_11692) ;  /* 0x0000000c00407947 */ /* 0x000fea0003800000 */
.L_x_11689:
        /* <DEDUP_REMOVED lines=9> */
.L_x_11694:
[----:B------:R-:W0:Y:S02]  /*5cd0*/  F2I.FTZ.TRUNC.NTZ R3, R22 ;  /* 0x0000001600037305 */ /* 0x000e24000021f100 */
[----:B0-----:R4:W-:Y:S01]  /*5ce0*/  STG.E desc[UR36][R8.64], R3 ;  /* 0x0000000308007986 */ /* 0x0019e2000c101924 */
[----:B------:R-:W-:Y:S05]  /*5cf0*/  BRA `(.L_x_11692) ;  /* 0x0000000c00107947 */ /* 0x000fea0003800000 */
.L_x_11693:
[----:B------:R-:W0:Y:S02]  /*5d00*/  F2I.FTZ.TRUNC.NTZ R3, R22 ;  /* 0x0000001600037305 */ /* 0x000e24000021f100 */
[----:B0-----:R2:W-:Y:S01]  /*5d10*/  STG.E.U16 desc[UR36][R8.64], R3 ;  /* 0x0000000308007986 */ /* 0x0015e2000c101524 */
[----:B------:R-:W-:Y:S05]  /*5d20*/  BRA `(.L_x_11692) ;  /* 0x0000000c00047947 */ /* 0x000fea0003800000 */
.L_x_11688:
        /* <DEDUP_REMOVED lines=8> */
.L_x_11696:
[----:B------:R-:W-:-:S05]  /*5db0*/  F2FP.F16.F32.PACK_AB R22, RZ, R22 ;  /* 0x00000016ff16723e */ /* 0x000fca00000000ff */
[----:B------:R0:W-:Y:S01]  /*5dc0*/  STG.E.U16 desc[UR36][R8.64], R22 ;  /* 0x0000001608007986 */ /* 0x0001e2000c101524 */
[----:B------:R-:W-:Y:S05]  /*5dd0*/  BRA `(.L_x_11692) ;  /* 0x0000000800d87947 */ /* 0x000fea0003800000 */
.L_x_11695:
        /* <DEDUP_REMOVED lines=9> */
.L_x_11698:
[----:B------:R-:W-:-:S04]  /*5e70*/  F2FP.F16.F32.PACK_AB R3, RZ, R22 ;  /* 0x00000016ff03723e */ /* 0x000fc800000000ff */
[----:B------:R-:W-:-:S05]  /*5e80*/  PRMT R3, R3, 0x5410, RZ ;  /* 0x0000541003037816 */ /* 0x000fca00000000ff */
[----:B------:R0:W-:Y:S01]  /*5e90*/  STG.E desc[UR36][R8.64], R3 ;  /* 0x0000000308007986 */ /* 0x0001e2000c101924 */
[----:B------:R-:W-:Y:S05]  /*5ea0*/  BRA `(.L_x_11692) ;  /* 0x0000000800a47947 */ /* 0x000fea0003800000 */
.L_x_11697:
[----:B------:R-:W-:-:S06]  /*5eb0*/  FMUL.FTZ R4, R22, 1 ;  /* 0x3f80000016047820 */ /* 0x000fcc0000410000 */
[----:B------:R-:W0:Y:S02]  /*5ec0*/  F2F.F64.F32 R4, R4 ;  /* 0x0000000400047310 */ /* 0x000e240000201800 */
[----:B0-----:R0:W-:Y:S01]  /*5ed0*/  STG.E.64 desc[UR36][R8.64], R4 ;  /* 0x0000000408007986 */ /* 0x0011e2000c101b24 */
[----:B------:R-:W-:Y:S05]  /*5ee0*/  BRA `(.L_x_11692) ;  /* 0x0000000800947947 */ /* 0x000fea0003800000 */
.L_x_11687:
        /* <DEDUP_REMOVED lines=12> */
.L_x_11701:
[----:B------:R-:W-:Y:S01]  /*5fb0*/  FMUL.FTZ R4, R22, 1 ;  /* 0x3f80000016047820 */ /* 0x000fe20000410000 */
[----:B------:R-:W-:-:S05]  /*5fc0*/  CS2R R6, SRZ ;  /* 0x0000000000067805 */ /* 0x000fca000001ff00 */
[----:B------:R-:W0:Y:S02]  /*5fd0*/  F2F.F64.F32 R4, R4 ;  /* 0x0000000400047310 */ /* 0x000e240000201800 */
[----:B0-----:R0:W-:Y:S01]  /*5fe0*/  STG.E.128 desc[UR36][R8.64], R4 ;  /* 0x0000000408007986 */ /* 0x0011e2000c101d24 */
[----:B------:R-:W-:Y:S05]  /*5ff0*/  BRA `(.L_x_11692) ;  /* 0x0000000800507947 */ /* 0x000fea0003800000 */
.L_x_11700:
        /* <DEDUP_REMOVED lines=20> */
.L_x_11705:
[----:B------:R-:W-:Y:S05]  /*6140*/  BSYNC B0 ;  /* 0x0000000000007941 */ /* 0x000fea0003800000 */
.L_x_11704:
[----:B------:R-:W-:-:S05]  /*6150*/  LOP3.LUT R5, R0, R5, RZ, 0xfc, !PT ;  /* 0x0000000500057212 */ /* 0x000fca00078efcff */
[----:B------:R0:W-:Y:S01]  /*6160*/  STG.E.U8 desc[UR36][R8.64], R5 ;  /* 0x0000000508007986 */ /* 0x0001e2000c101124 */
[----:B------:R-:W-:Y:S05]  /*6170*/  BRA `(.L_x_11692) ;  /* 0x0000000400f07947 */ /* 0x000fea0003800000 */
.L_x_11703:
        /* <DEDUP_REMOVED lines=12> */
.L_x_11707:
[----:B------:R-:W-:Y:S01]  /*6240*/  IMAD.MOV.U32 R0, RZ, RZ, 0x7f ;  /* 0x0000007fff007424 */ /* 0x000fe200078e00ff */
[----:B------:R-:W-:-:S04]  /*6250*/  ISETP.GT.U32.AND P0, PT, R4, 0x7f800000, PT ;  /* 0x7f8000000400780c */ /* 0x000fc80003f04070 */
[----:B------:R-:W-:-:S09]  /*6260*/  SEL R0, R0, 0x7c, P0 ;  /* 0x0000007c00007807 */ /* 0x000fd20000000000 */
.L_x_11708:
[----:B------:R-:W-:Y:S05]  /*6270*/  BSYNC B0 ;  /* 0x0000000000007941 */ /* 0x000fea0003800000 */
.L_x_11706:
[----:B------:R-:W-:-:S04]  /*6280*/  LOP3.LUT R22, R22, 0x80000000, RZ, 0xc0, !PT ;  /* 0x8000000016167812 */ /* 0x000fc800078ec0ff */
[----:B------:R-:W-:-:S04]  /*6290*/  SHF.R.U32.HI R3, RZ, 0x18, R22 ;  /* 0x00000018ff037819 */ /* 0x000fc80000011616 */
[----:B------:R-:W-:-:S05]  /*62a0*/  LOP3.LUT R3, R0, R3, RZ, 0xfc, !PT ;  /* 0x0000000300037212 */ /* 0x000fca00078efcff */
[----:B------:R0:W-:Y:S01]  /*62b0*/  STG.E.U8 desc[UR36][R8.64], R3 ;  /* 0x0000000308007986 */ /* 0x0001e2000c101124 */
[----:B------:R-:W-:Y:S05]  /*62c0*/  BRA `(.L_x_11692) ;  /* 0x00000004009c7947 */ /* 0x000fea0003800000 */
.L_x_11702:
[----:B------:R-:W-:-:S05]  /*62d0*/  F2FP.BF16.F32.PACK_AB R22, RZ, R22 ;  /* 0x00000016ff16723e */ /* 0x000fca00000010ff */
[----:B------:R0:W-:Y:S01]  /*62e0*/  STG.E.U16 desc[UR36][R8.64], R22 ;  /* 0x0000001608007986 */ /* 0x0001e2000c101524 */
[----:B------:R-:W-:Y:S05]  /*62f0*/  BRA `(.L_x_11692) ;  /* 0x0000000400907947 */ /* 0x000fea0003800000 */
.L_x_11699:
        /* <DEDUP_REMOVED lines=11> */
.L_x_11711:
        /* <DEDUP_REMOVED lines=16> */
.L_x_11714:
[----:B------:R-:W-:-:S04]  /*64b0*/  LOP3.LUT R22, R22, 0x80000000, RZ, 0xc0, !PT ;  /* 0x8000000016167812 */ /* 0x000fc800078ec0ff */
[----:B------:R-:W-:-:S04]  /*64c0*/  SHF.R.U32.HI R3, RZ, 0x18, R22 ;  /* 0x00000018ff037819 */ /* 0x000fc80000011616 */
[----:B------:R-:W-:-:S04]  /*64d0*/  LOP3.LUT R0, R0, R3, RZ, 0xfc, !PT ;  /* 0x0000000300007212 */ /* 0x000fc800078efcff */
[----:B------:R-:W-:-:S07]  /*64e0*/  PRMT R4, R0, 0x7610, R4 ;  /* 0x0000761000047816 */ /* 0x000fce0000000004 */
.L_x_11713:
[----:B------:R-:W-:Y:S05]  /*64f0*/  BSYNC B0 ;  /* 0x0000000000007941 */ /* 0x000fea0003800000 */
.L_x_11712:
[----:B------:R0:W-:Y:S01]  /*6500*/  STG.E.U8 desc[UR36][R8.64], R4 ;  /* 0x0000000408007986 */ /* 0x0001e2000c101124 */
[----:B------:R-:W-:Y:S05]  /*6510*/  BRA `(.L_x_11692) ;  /* 0x0000000400087947 */ /* 0x000fea0003800000 */
.L_x_11710:
        /* <DEDUP_REMOVED lines=16> */
.L_x_11717:
[----:B------:R-:W-:-:S04]  /*6620*/  LOP3.LUT R22, R22, 0x80000000, RZ, 0xc0, !PT ;  /* 0x8000000016167812 */ /* 0x000fc800078ec0ff */
[----:B------:R-:W-:-:S04]  /*6630*/  SHF.R.U32.HI R3, RZ, 0x18, R22 ;  /* 0x00000018ff037819 */ /* 0x000fc80000011616 */
[----:B------:R-:W-:-:S04]  /*6640*/  LOP3.LUT R0, R0, R3, RZ, 0xfc, !PT ;  /* 0x0000000300007212 */ /* 0x000fc800078efcff */
[----:B------:R-:W-:-:S07]  /*6650*/  PRMT R4, R0, 0x7610, R4 ;  /* 0x0000761000047816 */ /* 0x000fce0000000004 */
.L_x_11716:
[----:B------:R-:W-:Y:S05]  /*6660*/  BSYNC B0 ;  /* 0x0000000000007941 */ /* 0x000fea0003800000 */
.L_x_11715:
[----:B------:R0:W-:Y:S01]  /*6670*/  STG.E.U8 desc[UR36][R8.64], R4 ;  /* 0x0000000408007986 */ /* 0x0001e2000c101124 */
[----:B------:R-:W-:Y:S05]  /*6680*/  BRA `(.L_x_11692) ;  /* 0x0000000000ac7947 */ /* 0x000fea0003800000 */
.L_x_11709:
        /* <DEDUP_REMOVED lines=21> */
.L_x_11691:
        /* <DEDUP_REMOVED lines=16> */
.L_x_11720:
[----:B------:R-:W-:Y:S05]  /*68e0*/  BRA `(.L_x_11692) ;  /* 0x0000000000147947 */ /* 0x000fea0003800000 */
.L_x_11719:
[----:B------:R-:W0:Y:S02]  /*68f0*/  F2I.U64.TRUNC R22, R22 ;  /* 0x0000001600167311 */ /* 0x000e24000020d800 */
[----:B0-----:R0:W-:Y:S01]  /*6900*/  STG.E.64 desc[UR36][R8.64], R22 ;  /* 0x0000001608007986 */ /* 0x0011e2000c101b24 */
[----:B------:R-:W-:Y:S05]  /*6910*/  BRA `(.L_x_11692) ;  /* 0x0000000000087947 */ /* 0x000fea0003800000 */
.L_x_11718:
[----:B------:R-:W0:Y:S02]  /*6920*/  F2I.FTZ.U32.TRUNC.NTZ R3, R22 ;  /* 0x0000001600037305 */ /* 0x000e24000021f000 */
[----:B0-----:R0:W-:Y:S02]  /*6930*/  STG.E desc[UR36][R8.64], R3 ;  /* 0x0000000308007986 */ /* 0x0011e4000c101924 */
.L_x_11692:
[----:B------:R-:W-:-:S07]  /*6940*/  VIADD R25, R25, 0x80 ;  /* 0x0000008019197836 */ /* 0x000fce0000000000 */
.L_x_11652:
[----:B------:R-:W-:Y:S05]  /*6950*/  BSYNC B6 ;  /* 0x0000000000067941 */ /* 0x000fea0003800000 */
.L_x_11651:
[----:B------:R-:W-:-:S13]  /*6960*/  ISETP.GE.AND P0, PT, R25, R17, PT ;  /* 0x000000111900720c */ /* 0x000fda0003f06270 */
[----:B------:R-:W-:Y:S05]  /*6970*/  @P0 EXIT ;  /* 0x000000000000094d */ /* 0x000fea0003800000 */
[----:B0-2-4-:R-:W0:Y:S01]  /*6980*/  LDC.64 R4, c[0x0][0x218] ;  /* 0x00008600ff047b82 */ /* 0x015e220000000a00 */
[----:B------:R-:W-:Y:S01]  /*6990*/  PRMT R0, R16, 0x9910, RZ ;  /* 0x0000991010007816 */ /* 0x000fe200000000ff */
[----:B------:R-:W-:Y:S01]  /*69a0*/  IMAD R2, R2, 0x200, R25 ;  /* 0x0000020002027824 */ /* 0x000fe200078e0219 */
[----:B------:R-:W-:Y:S02]  /*69b0*/  ULDC UR4, c[0x0][0x238] ;  /* 0x00008e0000047ab9 */ /* 0x000fe40000000800 */
[----:B------:R-:W-:Y:S01]  /*69c0*/  ISETP.GT.AND P1, PT, R0, 0x9, PT ;  /* 0x000000090000780c */ /* 0x000fe20003f24270 */
[----:B-1----:R-:W-:-:S05]  /*69d0*/  IMAD R3, R2, UR4, RZ ;  /* 0x0000000402037c24 */ /* 0x002fca000f8e02ff */
        /* <DEDUP_REMOVED lines=11> */
[----:B---3--:R-:W0:Y:S02]  /*6a90*/  F2I.FTZ.TRUNC.NTZ R5, R24 ;  /* 0x0000001800057305 */ /* 0x008e24000021f100 */
[----:B0-----:R-:W-:Y:S01]  /*6aa0*/  STG.E.U8 desc[UR36][R2.64], R5 ;  /* 0x0000000502007986 */ /* 0x001fe2000c101124 */
[----:B------:R-:W-:Y:S05]  /*6ab0*/  EXIT ;  /* 0x000000000000794d */ /* 0x000fea0003800000 */
.L_x_11724:
[----:B---3--:R-:W0:Y:S02]  /*6ac0*/  F2I.S64.TRUNC R24, R24 ;  /* 0x0000001800187311 */ /* 0x008e24000020d900 */
[----:B0-----:R-:W-:-:S05]  /*6ad0*/  IMAD.MOV.U32 R5, RZ, RZ, R24 ;  /* 0x000000ffff057224 */ /* 0x001fca00078e0018 */
[----:B------:R-:W-:Y:S01]  /*6ae0*/  STG.E.U8 desc[UR36][R2.64], R5 ;  /* 0x0000000502007986 */ /* 0x000fe2000c101124 */
[----:B------:R-:W-:Y:S05]  /*6af0*/  EXIT ;  /* 0x000000000000794d */ /* 0x000fea0003800000 */
.L_x_11723:
[----:B------:R-:W-:-:S13]  /*6b00*/  ISETP.NE.AND P0, PT, R0, 0x2, PT ;  /* 0x000000020000780c */ /* 0x000fda0003f05270 */
[----:B------:R-:W-:Y:S05]  /*6b10*/  @!P0 BRA `(.L_x_11726) ;  /* 0x0000000000288947 */ /* 0x000fea0003800000 */
[----:B------:R-:W-:-:S13]  /*6b20*/  ISETP.NE.AND P0, PT, R0, 0x3, PT ;  /* 0x000000030000780c */ /* 0x000fda0003f05270 */
[----:B------:R-:W-:Y:S05]  /*6b30*/  @!P0 BRA `(.L_x_11727) ;  /* 0x0000000000148947 */ /* 0x000fea0003800000 */
[----:B------:R-:W-:-:S13]  /*6b40*/  ISETP.NE.AND P0, PT, R0, 0x4, PT ;  /* 0x000000040000780c */ /* 0x000fda0003f05270 */
[----:B------:R-:W-:Y:S05]  /*6b50*/  @P0 BRA `(.L_x_11725) ;  /* 0x0000000800d00947 */ /* 0x000fea0003800000 */
[----:B---3--:R-:W0:Y:S02]  /*6b60*/  F2I.S64.TRUNC R24, R24 ;  /* 0x0000001800187311 */ /* 0x008e24000020d900 */
[----:B0-----:R-:W-:Y:S01]  /*6b70*/  STG.E.64 desc[UR36][R2.64], R24 ;  /* 0x0000001802007986 */ /* 0x001fe2000c101b24 */
[----:B------:R-:W-:Y:S05]  /*6b80*/  EXIT ;  /* 0x000000000000794d */ /* 0x000fea0003800000 */
.L_x_11727:
[----:B---3--:R-:W0:Y:S02]  /*6b90*/  F2I.FTZ.TRUNC.NTZ R5, R24 ;  /* 0x0000001800057305 */ /* 0x008e24000021f100 */
[----:B0-----:R-:W-:Y:S01]  /*6ba0*/  STG.E desc[UR36][R2.64], R5 ;  /* 0x0000000502007986 */ /* 0x001fe2000c101924 */
[----:B------:R-:W-:Y:S05]  /*6bb0*/  EXIT ;  /* 0x000000000000794d */ /* 0x000fea0003800000 */
.L_x_11726:
[----:B---3--:R-:W0:Y:S02]  /*6bc0*/  F2I.FTZ.TRUNC.NTZ R5, R24 ;  /* 0x0000001800057305 */ /* 0x008e24000021f100 */
[----:B0-----:R-:W-:Y:S01]  /*6bd0*/  STG.E.U16 desc[UR36][R2.64], R5 ;  /* 0x0000000502007986 */ /* 0x001fe2000c101524 */
[----:B------:R-:W-:Y:S05]  /*6be0*/  EXIT ;  /* 0x000000000000794d */ /* 0x000fea0003800000 */
.L_x_11722:
        /* <DEDUP_REMOVED lines=8> */
.L_x_11729:
[----:B---3--:R-:W-:-:S05]  /*6c70*/  F2FP.F16.F32.PACK_AB R24, RZ, R24 ;  /* 0x00000018ff18723e */ /* 0x008fca00000000ff */
[----:B------:R-:W-:Y:S01]  /*6c80*/  STG.E.U16 desc[UR36][R2.64], R24 ;  /* 0x0000001802007986 */ /* 0x000fe2000c101524 */
[----:B------:R-:W-:Y:S05]  /*6c90*/  EXIT ;  /* 0x000000000000794d */ /* 0x000fea0003800000 */
.L_x_11728:
        /* <DEDUP_REMOVED lines=9> */
.L_x_11731:
[----:B---3--:R-:W-:-:S04]  /*6d30*/  F2FP.F16.F32.PACK_AB R5, RZ, R24 ;  /* 0x00000018ff05723e */ /* 0x008fc800000000ff */
[----:B------:R-:W-:-:S05]  /*6d40*/  PRMT R5, R5, 0x5410, RZ ;  /* 0x0000541005057816 */ /* 0x000fca00000000ff */
[----:B------:R-:W-:Y:S01]  /*6d50*/  STG.E desc[UR36][R2.64], R5 ;  /* 0x0000000502007986 */ /* 0x000fe2000c101924 */
[----:B------:R-:W-:Y:S05]  /*6d60*/  EXIT ;  /* 0x000000000000794d */ /* 0x000fea0003800000 */
.L_x_11730:
[----:B---3--:R-:W-:-:S06]  /*6d70*/  FMUL.FTZ R4, R24, 1 ;  /* 0x3f80000018047820 */ /* 0x008fcc0000410000 */
[----:B------:R-:W0:Y:S02]  /*6d80*/  F2F.F64.F32 R4, R4 ;  /* 0x0000000400047310 */ /* 0x000e240000201800 */
[----:B0-----:R-:W-:Y:S01]  /*6d90*/  STG.E.64 desc[UR36][R2.64], R4 ;  /* 0x0000000402007986 */ /* 0x001fe2000c101b24 */
[----:B------:R-:W-:Y:S05]  /*6da0*/  EXIT ;  /* 0x000000000000794d */ /* 0x000fea0003800000 */
.L_x_11721:
        /* <DEDUP_REMOVED lines=12> */
.L_x_11734:
[----:B---3--:R-:W-:Y:S01]  /*6e70*/  FMUL.FTZ R4, R24, 1 ;  /* 0x3f80000018047820 */ /* 0x008fe20000410000 */
[----:B------:R-:W-:-:S05]  /*6e80*/  CS2R R6, SRZ ;  /* 0x0000000000067805 */ /* 0x000fca000001ff00 */
[----:B------:R-:W0:Y:S02]  /*6e90*/  F2F.F64.F32 R4, R4 ;  /* 0x0000000400047310 */ /* 0x000e240000201800 */
[----:B0-----:R-:W-:Y:S01]  /*6ea0*/  STG.E.128 desc[UR36][R2.64], R4 ;  /* 0x0000000402007986 */ /* 0x001fe2000c101d24 */
[----:B------:R-:W-:Y:S05]  /*6eb0*/  EXIT ;  /* 0x000000000000794d */ /* 0x000fea0003800000 */
.L_x_11733:
        /* <DEDUP_REMOVED lines=20> */
.L_x_11738:
[----:B------:R-:W-:Y:S05]  /*7000*/  BSYNC B0 ;  /* 0x0000000000007941 */ /* 0x000fea0003800000 */
.L_x_11737:
[----:B------:R-:W-:-:S05]  /*7010*/  LOP3.LUT R7, R0, R7, RZ, 0xfc, !PT ;  /* 0x0000000700077212 */ /* 0x000fca00078efcff */
[----:B------:R-:W-:Y:S01]  /*7020*/  STG.E.U8 desc[UR36][R2.64], R7 ;  /* 0x0000000702007986 */ /* 0x000fe2000c101124 */
[----:B------:R-:W-:Y:S05]  /*7030*/  EXIT ;  /* 0x000000000000794d */ /* 0x000fea0003800000 */
.L_x_11736:
        /* <DEDUP_REMOVED lines=12> */
.L_x_11740:
[----:B------:R-:W-:Y:S01]  /*7100*/  IMAD.MOV.U32 R0, RZ, RZ, 0x7f ;  /* 0x0000007fff007424 */ /* 0x000fe200078e00ff */
[----:B------:R-:W-:-:S04]  /*7110*/  ISETP.GT.U32.AND P0, PT, R4, 0x7f800000, PT ;  /* 0x7f8000000400780c */ /* 0x000fc80003f04070 */
[----:B------:R-:W-:-:S09]  /*7120*/  SEL R0, R0, 0x7c, P0 ;  /* 0x0000007c00007807 */ /* 0x000fd20000000000 */
.L_x_11741:
[----:B------:R-:W-:Y:S05]  /*7130*/  BSYNC B0 ;  /* 0x0000000000007941 */ /* 0x000fea0003800000 */
.L_x_11739:
[----:B------:R-:W-:-:S04]  /*7140*/  LOP3.LUT R24, R24, 0x80000000, RZ, 0xc0, !PT ;  /* 0x8000000018187812 */ /* 0x000fc800078ec0ff */
[----:B------:R-:W-:-:S04]  /*7150*/  SHF.R.U32.HI R5, RZ, 0x18, R24 ;  /* 0x00000018ff057819 */ /* 0x000fc80000011618 */
[----:B------:R-:W-:-:S05]  /*7160*/  LOP3.LUT R5, R0, R5, RZ, 0xfc, !PT ;  /* 0x0000000500057212 */ /* 0x000fca00078efcff */
[----:B------:R-:W-:Y:S01]  /*7170*/  STG.E.U8 desc[UR36][R2.64], R5 ;  /* 0x0000000502007986 */ /* 0x000fe2000c101124 */
[----:B------:R-:W-:Y:S05]  /*7180*/  EXIT ;  /* 0x000000000000794d */ /* 0x000fea0003800000 */
.L_x_11735:
[----:B---3--:R-:W-:-:S05]  /*7190*/  F2FP.BF16.F32.PACK_AB R24, RZ, R24 ;  /* 0x00000018ff18723e */ /* 0x008fca00000010ff */
[----:B------:R-:W-:Y:S01]  /*71a0*/  STG.E.U16 desc[UR36][R2.64], R24 ;  /* 0x0000001802007986 */ /* 0x000fe2000c101524 */
[----:B------:R-:W-:Y:S05]  /*71b0*/  EXIT ;  /* 0x000000000000794d */ /* 0x000fea0003800000 */
.L_x_11732:
        /* <DEDUP_REMOVED lines=8> */
[----:B---3--:R-:W0:Y:S02]  /*7240*/  F2I.FTZ.U32.TRUNC.NTZ R5, R24 ;  /* 0x0000001800057305 */ /* 0x008e24000021f000 */
[----:B0-----:R-:W-:Y:S01]  /*7250*/  STG.E.U16 desc[UR36][R2.64], R5 ;  /* 0x0000000502007986 */ /* 0x001fe2000c101524 */
[----:B------:R-:W-:Y:S05]  /*7260*/  EXIT ;  /* 0x000000000000794d */ /* 0x000fea0003800000 */
.L_x_11744:
        /* <DEDUP_REMOVED lines=16> */
.L_x_11747:
[----:B------:R-:W-:-:S04]  /*7370*/  LOP3.LUT R24, R24, 0x80000000, RZ, 0xc0, !PT ;  /* 0x8000000018187812 */ /* 0x000fc800078ec0ff */
[----:B------:R-:W-:-:S04]  /*7380*/  SHF.R.U32.HI R5, RZ, 0x18, R24 ;  /* 0x00000018ff057819 */ /* 0x000fc80000011618 */
[----:B------:R-:W-:-:S04]  /*7390*/  LOP3.LUT R4, R4, R5, RZ, 0xfc, !PT ;  /* 0x0000000504047212 */ /* 0x000fc800078efcff */
[----:B------:R-:W-:-:S07]  /*73a0*/  PRMT R0, R4, 0x7610, R0 ;  /* 0x0000761004007816 */ /* 0x000fce0000000000 */
.L_x_11746:
[----:B------:R-:W-:Y:S05]  /*73b0*/  BSYNC B0 ;  /* 0x0000000000007941 */ /* 0x000fea0003800000 */
.L_x_11745:
[----:B------:R-:W-:Y:S01]  /*73c0*/  STG.E.U8 desc[UR36][R2.64], R0 ;  /* 0x0000000002007986 */ /* 0x000fe2000c101124 */
[----:B------:R-:W-:Y:S05]  /*73d0*/  EXIT ;  /* 0x000000000000794d */ /* 0x000fea0003800000 */
.L_x_11743:
        /* <DEDUP_REMOVED lines=16> */
.L_x_11750:
[----:B------:R-:W-:-:S04]  /*74e0*/  LOP3.LUT R24, R24, 0x80000000, RZ, 0xc0, !PT ;  /* 0x8000000018187812 */ /* 0x000fc800078ec0ff */
[----:B------:R-:W-:-:S04]  /*74f0*/  SHF.R.U32.HI R5, RZ, 0x18, R24 ;  /* 0x00000018ff057819 */ /* 0x000fc80000011618 */
[----:B------:R-:W-:-:S04]  /*7500*/  LOP3.LUT R4, R4, R5, RZ, 0xfc, !PT ;  /* 0x0000000504047212 */ /* 0x000fc800078efcff */
[----:B------:R-:W-:-:S07]  /*7510*/  PRMT R0, R4, 0x7610, R0 ;  /* 0x0000761004007816 */ /* 0x000fce0000000000 */
.L_x_11749:
[----:B------:R-:W-:Y:S05]  /*7520*/  BSYNC B0 ;  /* 0x0000000000007941 */ /* 0x000fea0003800000 */
.L_x_11748:
[----:B------:R-:W-:Y:S01]  /*7530*/  STG.E.U8 desc[UR36][R2.64], R0 ;  /* 0x0000000002007986 */ /* 0x000fe2000c101124 */
[----:B------:R-:W-:Y:S05]  /*7540*/  EXIT ;  /* 0x000000000000794d */ /* 0x000fea0003800000 */
.L_x_11742:
        /* <DEDUP_REMOVED lines=21> */
.L_x_11725:
        /* <DEDUP_REMOVED lines=16> */
.L_x_11753:
[----:B------:R-:W-:Y:S05]  /*77a0*/  EXIT ;  /* 0x000000000000794d */ /* 0x000fea0003800000 */
.L_x_11752:
[----:B---3--:R-:W0:Y:S02]  /*77b0*/  F2I.U64.TRUNC R24, R24 ;  /* 0x0000001800187311 */ /* 0x008e24000020d800 */
[----:B0-----:R-:W-:Y:S01]  /*77c0*/  STG.E.64 desc[UR36][R2.64], R24 ;  /* 0x0000001802007986 */ /* 0x001fe2000c101b24 */
[----:B------:R-:W-:Y:S05]  /*77d0*/  EXIT ;  /* 0x000000000000794d */ /* 0x000fea0003800000 */
.L_x_11751:
[----:B---3--:R-:W0:Y:S02]  /*77e0*/  F2I.FTZ.U32.TRUNC.NTZ R5, R24 ;  /* 0x0000001800057305 */ /* 0x008e24000021f000 */
[----:B0-----:R-:W-:Y:S01]  /*77f0*/  STG.E desc[UR36][R2.64], R5 ;  /* 0x0000000502007986 */ /* 0x001fe2000c101924 */
[----:B------:R-:W-:Y:S05]  /*7800*/  EXIT ;  /* 0x000000000000794d */ /* 0x000fea0003800000 */
.L_x_11754:
        /* <DEDUP_REMOVED lines=15> */
.L_x_19667:


//--------------------- .text._ZN2at6native18elementwise_kernelILi128ELi2EZNS0_22gpu_kernel_impl_nocastIZZZNS0_22reciprocal_kernel_cudaERNS_18TensorIteratorBaseEENKUlvE_clEvENKUlvE0_clEvEUlfE_EEvS4_RKT_EUliE_EEviT1_ --------------------------
	.section	.text._ZN2at6native18elementwise_kernelILi128ELi2EZNS0_22gpu_kernel_impl_nocastIZZZNS0_22reciprocal_kernel_cudaERNS_18TensorIteratorBaseEENKUlvE_clEvENKUlvE0_clEvEUlfE_EEvS4_RKT_EUliE_EEviT1_,"ax",@progbits
	.align	128
        .global         _ZN2at6native18elementwise_kernelILi128ELi2EZNS0_22gpu_kernel_impl_nocastIZZZNS0_22reciprocal_kernel_cudaERNS_18TensorIteratorBaseEENKUlvE_clEvENKUlvE0_clEvEUlfE_EEvS4_RKT_EUliE_EEviT1_
        .type           _ZN2at6native18elementwise_kernelILi128ELi2EZNS0_22gpu_kernel_impl_nocastIZZZNS0_22reciprocal_kernel_cudaERNS_18TensorIteratorBaseEENKUlvE_clEvENKUlvE0_clEvEUlfE_EEvS4_RKT_EUliE_EEviT1_,@function
        .size           _ZN2at6native18elementwise_kernelILi128ELi2EZNS0_22gpu_kernel_impl_nocastIZZZNS0_22reciprocal_kernel_cudaERNS_18TensorIteratorBaseEENKUlvE_clEvENKUlvE0_clEvEUlfE_EEvS4_RKT_EUliE_EEviT1_,(.L_x_19668 - _ZN2at6native18elementwise_kernelILi128ELi2EZNS0_22gpu_kernel_impl_nocastIZZZNS0_22reciprocal_kernel_cudaERNS_18TensorIteratorBaseEENKUlvE_clEvENKUlvE0_clEvEUlfE_EEvS4_RKT_EUliE_EEviT1_)
        .other          _ZN2at6native18elementwise_kernelILi128ELi2EZNS0_22gpu_kernel_impl_nocastIZZZNS0_22reciprocal_kernel_cudaERNS_18TensorIteratorBaseEENKUlvE_clEvENKUlvE0_clEvEUlfE_EEvS4_RKT_EUliE_EEviT1_,@"STO_CUDA_ENTRY STV_DEFAULT"
_ZN2at6native18elementwise_kernelILi128ELi2EZNS0_22gpu_kernel_impl_nocastIZZZNS0_22reciprocal_kernel_cudaERNS_18TensorIteratorBaseEENKUlvE_clEvENKUlvE0_clEvEUlfE_EEvS4_RKT_EUliE_EEviT1_:
.text._ZN2at6native18elementwise_kernelILi128ELi2EZNS0_22gpu_kernel_impl_nocastIZZZNS0_22reciprocal_kernel_cudaERNS_18TensorIteratorBaseEENKUlvE_clEvENKUlvE0_clEvEUlfE_EEvS4_RKT_EUliE_EEviT1_:
        /* <DEDUP_REMOVED lines=312> */
.L_x_11757:
        /* <DEDUP_REMOVED lines=8> */
[----:B--2---:R-:W0:Y:S04]  /*1400*/  MUFU.RCP R9, R4 ;  /* 0x0000000400097308 */ /* 0x004e280000001000 */
[----:B0-----:R0:W-:Y:S04]  /*1410*/  STG.E desc[UR4][R2.64], R9 ;  /* 0x0000000902007986 */ /* 0x0011e8000c101904 */
.L_x_11756:
[----:B------:R-:W-:Y:S05]  /*1420*/  BSYNC B0 ;  /* 0x0000000000007941 */ /* 0x000fea0003800000 */
.L_x_11755:
        /* <DEDUP_REMOVED lines=305> */
.L_x_11758:
[----:B------:R-:W-:Y:S02]  /*2740*/  ULDC.64 UR6, c[0x0][0x418] ;  /* 0x0001060000067ab9 */ /* 0x000fe40000000a00 */
[----:B------:R-:W-:-:S04]  /*2750*/  IADD3 R4, P0, R0, UR6, RZ ;  /* 0x0000000600047c10 */ /* 0x000fc8000ff1e0ff */
[----:B------:R-:W-:Y:S01]  /*2760*/  IADD3.X R5, RZ, UR7, RZ, P0, !PT ;  /* 0x00000007ff057c10 */ /* 0x000fe200087fe4ff */
[----:B------:R-:W-:-:S04]  /*2770*/  ULDC.64 UR6, c[0x0][0x410] ;  /* 0x0001040000067ab9 */ /* 0x000fc80000000a00 */
[----:B------:R-:W2:Y:S01]  /*2780*/  LDG.E R4, desc[UR4][R4.64] ;  /* 0x0000000404047981 */ /* 0x000ea2000c1e1900 */
[----:B------:R-:W-:-:S04]  /*2790*/  IADD3 R2, P0, R3, UR6, RZ ;  /* 0x0000000603027c10 */ /* 0x000fc8000ff1e0ff */
[----:B------:R-:W-:Y:S01]  /*27a0*/  IADD3.X R3, RZ, UR7, RZ, P0, !PT ;  /* 0x00000007ff037c10 */ /* 0x000fe200087fe4ff */
[----:B--2---:R-:W0:Y:S04]  /*27b0*/  MUFU.RCP R7, R4 ;  /* 0x0000000400077308 */ /* 0x004e280000001000 */
[----:B0-----:R-:W-:Y:S01]  /*27c0*/  STG.E desc[UR4][R2.64], R7 ;  /* 0x0000000702007986 */ /* 0x001fe2000c101904 */
[----:B------:R-:W-:Y:S05]  /*27d0*/  EXIT ;  /* 0x000000000000794d */ /* 0x000fea0003800000 */
.L_x_11759:
        /* <DEDUP_REMOVED lines=10> */
.L_x_19668:


//--------------------- .text._ZN2at6native27unrolled_elementwise_kernelIZZZNS0_22reciprocal_kernel_cudaERNS_18TensorIteratorBaseEENKUlvE_clEvENKUlvE0_clEvEUlfE_St5arrayIPcLm2EELi4E23TrivialOffsetCalculatorILi1EjESB_NS0_6memory15LoadWithoutCastENSC_16StoreWithoutCastEEEviT_T0_T2_T3_T4_T5_ --------------------------
	.section	.text._ZN2at6native27unrolled_elementwise_kernelIZZZNS0_22reciprocal_kernel_cudaERNS_18TensorIteratorBaseEENKUlvE_clEvENKUlvE0_clEvEUlfE_St5arrayIPcLm2EELi4E23TrivialOffsetCalculatorILi1EjESB_NS0_6memory15LoadWithoutCastENSC_16StoreWithoutCastEEEviT_T0_T2_T3_T4_T5_,"ax",@progbits
	.align	128
        .global         _ZN2at6native27unrolled_elementwise_kernelIZZZNS0_22reciprocal_kernel_cudaERNS_18TensorIteratorBaseEENKUlvE_clEvENKUlvE0_clEvEUlfE_St5arrayIPcLm2EELi4E23TrivialOffsetCalculatorILi1EjESB_NS0_6memory15LoadWithoutCastENSC_16StoreWithoutCastEEEviT_T0_T2_T3_T4_T5_
        .type           _ZN2at6native27unrolled_elementwise_kernelIZZZNS0_22reciprocal_kernel_cudaERNS_18TensorIteratorBaseEENKUlvE_clEvENKUlvE0_clEvEUlfE_St5arrayIPcLm2EELi4E23TrivialOffsetCalculatorILi1EjESB_NS0_6memory15LoadWithoutCastENSC_16StoreWithoutCastEEEviT_T0_T2_T3_T4_T5_,@function
        .size           _ZN2at6native27unrolled_elementwise_kernelIZZZNS0_22reciprocal_kernel_cudaERNS_18TensorIteratorBaseEENKUlvE_clEvENKUlvE0_clEvEUlfE_St5arrayIPcLm2EELi4E23TrivialOffsetCalculatorILi1EjESB_NS0_6memory15LoadWithoutCastENSC_16StoreWithoutCastEEEviT_T0_T2_T3_T4_T5_,(.L_x_19669 - _ZN2at6native27unrolled_elementwise_kernelIZZZNS0_22reciprocal_kernel_cudaERNS_18TensorIteratorBaseEENKUlvE_clEvENKUlvE0_clEvEUlfE_St5arrayIPcLm2EELi4E23TrivialOffsetCalculatorILi1EjESB_NS0_6memory15LoadWithoutCastENSC_16StoreWithoutCastEEEviT_T0_T2_T3_T4_T5_)
        .other          _ZN2at6native27unrolled_elementwise_kernelIZZZNS0_22reciprocal_kernel_cudaERNS_18TensorIteratorBaseEENKUlvE_clEvENKUlvE0_clEvEUlfE_St5arrayIPcLm2EELi4E23TrivialOffsetCalculatorILi1EjESB_NS0_6memory15LoadWithoutCastENSC_16StoreWithoutCastEEEviT_T0_T2_T3_T4_T5_,@"STO_CUDA_ENTRY STV_DEFAULT"
_ZN2at6native27unrolled_elementwise_kernelIZZZNS0_22reciprocal_kernel_cudaERNS_18TensorIteratorBaseEENKUlvE_clEvENKUlvE0_clEvEUlfE_St5arrayIPcLm2EELi4E23TrivialOffsetCalculatorILi1EjESB_NS0_6memory15LoadWithoutCastENSC_16StoreWithoutCastEEEviT_T0_T2_T3_T4_T5_:
.text._ZN2at6native27unrolled_elementwise_kernelIZZZNS0_22reciprocal_kernel_cudaERNS_18TensorIteratorBaseEENKUlvE_clEvENKUlvE0_clEvEUlfE_St5arrayIPcLm2EELi4E23TrivialOffsetCalculatorILi1EjESB_NS0_6memory15LoadWithoutCastENSC_16StoreWithoutCastEEEviT_T0_T2_T3_T4_T5_:
        /* <DEDUP_REMOVED lines=44> */
[----:B--2---:R-:W0:Y:S03]  /*02c0*/  @!P0 MUFU.RCP R5, R8 ;  /* 0x0000000800058308 */ /* 0x004e260000001000 */
[----:B0-----:R1:W-:Y:S05]  /*02d0*/  @!P0 STG.E desc[UR4][R6.64], R5 ;  /* 0x0000000506008986 */ /* 0x0013ea000c101904 */
[----:B----4-:R1:W0:Y:S01]  /*02e0*/  @!P2 MUFU.RCP R3, R11 ;  /* 0x0000000b0003a308 */ /* 0x0102220000001000 */
[----:B------:R-:W-:-:S07]  /*02f0*/  ISETP.GE.AND P2, PT, R13, R2, PT ;  /* 0x000000020d00720c */ /* 0x000fce0003f46270 */
[----:B---3--:R1:W2:Y:S06]  /*0300*/  @!P1 MUFU.RCP R4, R20 ;  /* 0x0000001400049308 */ /* 0x0082ac0000001000 */
        /* <DEDUP_REMOVED lines=11> */
.L_x_11761:
[----:B------:R-:W-:Y:S05]  /*03c0*/  BSYNC B0 ;  /* 0x0000000000007941 */ /* 0x000fea0003800000 */
.L_x_11760:
[-C--:B------:R-:W-:Y:S02]  /*03d0*/  ISETP.GE.AND P1, PT, R13, R2.reuse, PT ;  /* 0x000000020d00720c */ /* 0x080fe40003f26270 */
[----:B------:R-:W-:-:S11]  /*03e0*/  ISETP.GE.AND P0, PT, R15, R2, PT ;  /* 0x000000020f00720c */ /* 0x000fd60003f06270 */
[----:B------:R-:W-:Y:S05]  /*03f0*/  @P1 EXIT ;  /* 0x000000000000194d */ /* 0x000fea0003800000 */
[----:B0-----:R-:W0:Y:S01]  /*0400*/  LDC.64 R2, c[0x0][0x218] ;  /* 0x00008600ff027b82 */ /* 0x001e220000000a00 */
[----:B-1---5:R-:W1:Y:S01]  /*0410*/  @!P0 MUFU.RCP R5, R10 ;  /* 0x0000000a00058308 */ /* 0x022e620000001000 */
[----:B------:R-:W-:-:S04]  /*0420*/  IMAD R13, R0, 0x200, R13 ;  /* 0x00000200000d7824 */ /* 0x000fc800078e020d */
[----:B0-----:R-:W-:-:S05]  /*0430*/  IMAD.WIDE.U32 R2, R13, 0x4, R2 ;  /* 0x000000040d027825 */ /* 0x001fca00078e0002 */
[----:B-1----:R-:W-:Y:S01]  /*0440*/  STG.E desc[UR4][R2.64], R5 ;  /* 0x0000000502007986 */ /* 0x002fe2000c101904 */
[----:B------:R-:W-:Y:S05]  /*0450*/  EXIT ;  /* 0x000000000000794d */ /* 0x000fea0003800000 */
.L_x_11762:
        /* <DEDUP_REMOVED lines=10> */
.L_x_19669:


//--------------------- .text._ZN2at6native29vectorized_elementwise_kernelILi2EZZZNS0_22reciprocal_kernel_cudaERNS_18TensorIteratorBaseEENKUlvE_clEvENKUlvE0_clEvEUlfE_St5arrayIPcLm2EEEEviT0_T1_ --------------------------
	.section	.text._ZN2at6native29vectorized_elementwise_kernelILi2EZZZNS0_22reciprocal_kernel_cudaERNS_18TensorIteratorBaseEENKUlvE_clEvENKUlvE0_clEvEUlfE_St5arrayIPcLm2EEEEviT0_T1_,"ax",@progbits
	.align	128
        .global         _ZN2at6native29vectorized_elementwise_kernelILi2EZZZNS0_22reciprocal_kernel_cudaERNS_18TensorIteratorBaseEENKUlvE_clEvENKUlvE0_clEvEUlfE_St5arrayIPcLm2EEEEviT0_T1_
        .type           _ZN2at6native29vectorized_elementwise_kernelILi2EZZZNS0_22reciprocal_kernel_cudaERNS_18TensorIteratorBaseEENKUlvE_clEvENKUlvE0_clEvEUlfE_St5arrayIPcLm2EEEEviT0_T1_,@function
        .size           _ZN2at6native29vectorized_elementwise_kernelILi2EZZZNS0_22reciprocal_kernel_cudaERNS_18TensorIteratorBaseEENKUlvE_clEvENKUlvE0_clEvEUlfE_St5arrayIPcLm2EEEEviT0_T1_,(.L_x_19670 - _ZN2at6native29vectorized_elementwise_kernelILi2EZZZNS0_22reciprocal_kernel_cudaERNS_18TensorIteratorBaseEENKUlvE_clEvENKUlvE0_clEvEUlfE_St5arrayIPcLm2EEEEviT0_T1_)
        .other          _ZN2at6native29vectorized_elementwise_kernelILi2EZZZNS0_22reciprocal_kernel_cudaERNS_18TensorIteratorBaseEENKUlvE_clEvENKUlvE0_clEvEUlfE_St5arrayIPcLm2EEEEviT0_T1_,@"STO_CUDA_ENTRY STV_DEFAULT"
_ZN2at6native29vectorized_elementwise_kernelILi2EZZZNS0_22reciprocal_kernel_cudaERNS_18TensorIteratorBaseEENKUlvE_clEvENKUlvE0_clEvEUlfE_St5arrayIPcLm2EEEEviT0_T1_:
.text._ZN2at6native29vectorized_elementwise_kernelILi2EZZZNS0_22reciprocal_kernel_cudaERNS_18TensorIteratorBaseEENKUlvE_clEvENKUlvE0_clEvEUlfE_St5arrayIPcLm2EEEEviT0_T1_:
        /* <DEDUP_REMOVED lines=19> */
[----:B---3--:R-:W-:Y:S08]  /*0130*/  MUFU.RCP R7, R7 ;  /* 0x0000000700077308 */ /* 0x008ff00000001000 */
[----:B------:R-:W0:Y:S08]  /*0140*/  MUFU.RCP R6, R6 ;  /* 0x0000000600067308 */ /* 0x000e300000001000 */
[----:B----4-:R-:W-:Y:S08]  /*0150*/  MUFU.RCP R9, R9 ;  /* 0x0000000900097308 */ /* 0x010ff00000001000 */
[----:B------:R-:W1:Y:S01]  /*0160*/  MUFU.RCP R8, R8 ;  /* 0x0000000800087308 */ /* 0x000e620000001000 */
[----:B0-----:R-:W-:Y:S07]  /*0170*/  STG.E.64 desc[UR4][R4.64], R6 ;  /* 0x0000000604007986 */ /* 0x001fee000c101b04 */
[----:B-----5:R-:W-:Y:S08]  /*0180*/  MUFU.RCP R11, R11 ;  /* 0x0000000b000b7308 */ /* 0x020ff00000001000 */
[----:B------:R-:W0:Y:S01]  /*0190*/  MUFU.RCP R10, R10 ;  /* 0x0000000a000a7308 */ /* 0x000e220000001000 */
[----:B-1----:R-:W-:Y:S07]  /*01a0*/  STG.E.64 desc[UR4][R4.64+0x400], R8 ;  /* 0x0004000804007986 */ /* 0x002fee000c101b04 */
[----:B------:R-:W-:Y:S08]  /*01b0*/  MUFU.RCP R13, R13 ;  /* 0x0000000d000d7308 */ /* 0x000ff00000001000 */
[----:B------:R-:W1:Y:S01]  /*01c0*/  MUFU.RCP R12, R12 ;  /* 0x0000000c000c7308 */ /* 0x000e620000001000 */
[----:B0-----:R-:W-:Y:S04]  /*01d0*/  STG.E.64 desc[UR4][R4.64+0x800], R10 ;  /* 0x0008000a04007986 */ /* 0x001fe8000c101b04 */
[----:B-1----:R-:W-:Y:S01]  /*01e0*/  STG.E.64 desc[UR4][R4.64+0xc00], R12 ;  /* 0x000c000c04007986 */ /* 0x002fe2000c101b04 */
[----:B------:R-:W-:Y:S05]  /*01f0*/  EXIT ;  /* 0x000000000000794d */ /* 0x000fea0003800000 */
.L_x_11763:
        /* <DEDUP_REMOVED lines=24> */
[----:B------:R-:W5:Y:S03]  /*0380*/  @!P2 LDC.64 R16, c[0x0][0x220] ;  /* 0x00008800ff10ab82 */ /* 0x000f660000000a00 */
[----:B------:R-:W-:-:S13]  /*0390*/  ISETP.GE.AND P3, PT, R21, R2, PT ;  /* 0x000000021500720c */ /* 0x000fda0003f66270 */
[----:B------:R-:W-:Y:S01]  /*03a0*/  @!P3 IMAD.IADD R25, R0, 0x1, R21 ;  /* 0x000000010019b824 */ /* 0x000fe200078e0215 */
[----:B------:R-:W-:-:S04]  /*03b0*/  @!P3 IADD3 R21, R21, 0x80, RZ ;  /* 0x000000801515b810 */ /* 0x000fc80007ffe0ff */
[----:B------:R-:W-:Y:S01]  /*03c0*/  ISETP.GE.AND P4, PT, R21, R2, PT ;  /* 0x000000021500720c */ /* 0x000fe20003f86270 */
[----:B0-----:R-:W-:-:S04]  /*03d0*/  @!P6 IMAD.WIDE.U32 R12, R3, 0x4, R12 ;  /* 0x00000004030ce825 */ /* 0x001fc800078e000c */
[----:B------:R-:W-:Y:S02]  /*03e0*/  IMAD.MOV.U32 R3, RZ, RZ, RZ ;  /* 0x000000ffff037224 */ /* 0x000fe400078e00ff */
[----:B-1----:R-:W-:-:S05]  /*03f0*/  @!P5 IMAD.WIDE.U32 R14, R22, 0x4, R14 ;  /* 0x00000004160ed825 */ /* 0x002fca00078e000e */
[----:B------:R0:W3:Y:S01]  /*0400*/  @!P5 LDG.E R3, desc[UR4][R14.64] ;  /* 0x000000040e03d981 */ /* 0x0000e2000c1e1900 */
[----:B--2---:R-:W-:Y:S01]  /*0410*/  @!P4 IMAD.IADD R27, R0, 0x1, R21 ;  /* 0x00000001001bc824 */ /* 0x004fe200078e0215 */
[----:B------:R-:W-:-:S04]  /*0420*/  @!P4 IADD3 R21, R21, 0x80, RZ ;  /* 0x000000801515c810 */ /* 0x000fc80007ffe0ff */
[----:B------:R-:W-:Y:S01]  /*0430*/  ISETP.GE.AND P5, PT, R21, R2, PT ;  /* 0x000000021500720c */ /* 0x000fe20003fa6270 */
[----:B0-----:R-:W0:Y:S01]  /*0440*/  @!P3 LDC.64 R14, c[0x0][0x220] ;  /* 0x00008800ff0ebb82 */ /* 0x001e220000000a00 */
[----:B------:R-:W-:Y:S01]  /*0450*/  MOV R22, RZ ;  /* 0x000000ff00167202 */ /* 0x000fe20000000f00 */
[----:B----4-:R-:W-:-:S04]  /*0460*/  @!P1 IMAD.WIDE.U32 R28, R18, 0x4, R28 ;  /* 0x00000004121c9825 */ /* 0x010fc800078e001c */
[----:B-----5:R-:W-:Y:S01]  /*0470*/  @!P2 IMAD.WIDE.U32 R16, R19, 0x4, R16 ;  /* 0x000000041310a825 */ /* 0x020fe200078e0010 */
[----:B------:R1:W2:Y:S05]  /*0480*/  @!P6 LDG.E R22, desc[UR4][R12.64] ;  /* 0x000000040c16e981 */ /* 0x0002aa000c1e1900 */
[----:B------:R-:W4:Y:S01]  /*0490*/  @!P5 LDC.64 R18, c[0x0][0x220] ;  /* 0x00008800ff12db82 */ /* 0x000f220000000a00 */
[----:B------:R-:W-:Y:S01]  /*04a0*/  IMAD.MOV.U32 R24, RZ, RZ, RZ ;  /* 0x000000ffff187224 */ /* 0x000fe200078e00ff */
[----:B------:R-:W-:-:S05]  /*04b0*/  HFMA2.MMA R26, -RZ, RZ, 0, 0 ;  /* 0x00000000ff1a7435 */ /* 0x000fca00000001ff */
[----:B------:R-:W5:Y:S01]  /*04c0*/  @!P1 LDG.E R24, desc[UR4][R28.64] ;  /* 0x000000041c189981 */ /* 0x000f62000c1e1900 */
[----:B-1----:R-:W1:Y:S01]  /*04d0*/  @!P4 LDC.64 R12, c[0x0][0x220] ;  /* 0x00008800ff0ccb82 */ /* 0x002e620000000a00 */
[----:B------:R-:W-:-:S03]  /*04e0*/  @!P5 IMAD.IADD R21, R0, 0x1, R21 ;  /* 0x000000010015d824 */ /* 0x000fc600078e0215 */
[----:B------:R1:W5:Y:S01]  /*04f0*/  @!P2 LDG.E R26, desc[UR4][R16.64] ;  /* 0x00000004101aa981 */ /* 0x000362000c1e1900 */
[----:B0-----:R-:W-:-:S04]  /*0500*/  @!P3 IMAD.WIDE.U32 R14, R25, 0x4, R14 ;  /* 0x00000004190eb825 */ /* 0x001fc800078e000e */
[----:B------:R-:W-:-:S06]  /*0510*/  IMAD.MOV.U32 R25, RZ, RZ, RZ ;  /* 0x000000ffff197224 */ /* 0x000fcc00078e00ff */
[----:B------:R0:W5:Y:S01]  /*0520*/  @!P3 LDG.E R25, desc[UR4][R14.64] ;  /* 0x000000040e19b981 */ /* 0x000162000c1e1900 */
[----:B----4-:R-:W-:Y:S01]  /*0530*/  @!P5 IMAD.WIDE.U32 R18, R21, 0x4, R18 ;  /* 0x000000041512d825 */ /* 0x010fe200078e0012 */
[----:B------:R-:W-:-:S03]  /*0540*/  HFMA2.MMA R21, -RZ, RZ, 0, 0 ;  /* 0x00000000ff157435 */ /* 0x000fc600000001ff */
[----:B-1----:R-:W-:Y:S01]  /*0550*/  @!P4 IMAD.WIDE.U32 R12, R27, 0x4, R12 ;  /* 0x000000041b0cc825 */ /* 0x002fe200078e000c */
[----:B------:R-:W-:-:S06]  /*0560*/  MOV R27, RZ ;  /* 0x000000ff001b7202 */ /* 0x000fcc0000000f00 */
[----:B------:R-:W4:Y:S04]  /*0570*/  @!P5 LDG.E R21, desc[UR4][R18.64] ;  /* 0x000000041215d981 */ /* 0x000f28000c1e1900 */
[----:B------:R1:W4:Y:S01]  /*0580*/  @!P4 LDG.E R27, desc[UR4][R12.64] ;  /* 0x000000040c1bc981 */ /* 0x000322000c1e1900 */
[C---:B------:R-:W-:Y:S01]  /*0590*/  VIADD R17, R23.reuse, 0x80 ;  /* 0x0000008017117836 */ /* 0x040fe20000000000 */
[----:B0-----:R-:W-:-:S04]  /*05a0*/  IADD3 R15, R23, 0x100, RZ ;  /* 0x00000100170f7810 */ /* 0x001fc80007ffe0ff */
[-C--:B------:R-:W-:Y:S02]  /*05b0*/  ISETP.GE.AND P1, PT, R17, R2.reuse, PT ;  /* 0x000000021100720c */ /* 0x080fe40003f26270 */
[----:B------:R-:W-:Y:S01]  /*05c0*/  ISETP.GE.AND P2, PT, R15, R2, PT ;  /* 0x000000020f00720c */ /* 0x000fe20003f46270 */
[C---:B-1----:R-:W-:Y:S01]  /*05d0*/  VIADD R13, R23.reuse, 0x180 ;  /* 0x00000180170d7836 */ /* 0x042fe20000000000 */
[C---:B------:R-:W-:Y:S01]  /*05e0*/  IADD3 R15, R23.reuse, 0x200, RZ ;  /* 0x00000200170f7810 */ /* 0x040fe20007ffe0ff */
[----:B------:R-:W-:Y:S04]  /*05f0*/  BSSY B0, `(.L_x_11764) ;  /* 0x0000042000007945 */ /* 0x000fe80003800000 */
[----:B------:R-:W-:Y:S01]  /*0600*/  BSSY B1, `(.L_x_11765) ;  /* 0x000003a000017945 */ /* 0x000fe20003800000 */
[----:B---3--:R0:W1:Y:S02]  /*0610*/  @!P0 MUFU.RCP R20, R11 ;  /* 0x0000000b00148308 */ /* 0x0080640000001000 */
[----:B0-----:R-:W-:-:S06]  /*0620*/  IADD3 R11, R23, 0x300, RZ ;  /* 0x00000300170b7810 */ /* 0x001fcc0007ffe0ff */
[----:B------:R0:W3:Y:S01]  /*0630*/  @!P1 MUFU.RCP R4, R3 ;  /* 0x0000000300049308 */ /* 0x0000e20000001000 */
[-C--:B------:R-:W-:Y:S02]  /*0640*/  ISETP.GE.AND P1, PT, R13, R2.reuse, PT ;  /* 0x000000020d00720c */ /* 0x080fe40003f26270 */
[----:B------:R-:W1:Y:S05]  /*0650*/  @!P0 LDC.64 R12, c[0x0][0x218] ;  /* 0x00008600ff0c8b82 */ /* 0x000e6a0000000a00 */
[----:B--2---:R2:W1:Y:S01]  /*0660*/  @!P2 MUFU.RCP R5, R22 ;  /* 0x000000160005a308 */ /* 0x0044620000001000 */
[----:B------:R-:W-:Y:S01]  /*0670*/  ISETP.GE.AND P2, PT, R15, R2, PT ;  /* 0x000000020f00720c */ /* 0x000fe20003f46270 */
[----:B------:R-:W-:-:S06]  /*0680*/  VIADD R15, R23, 0x280 ;  /* 0x00000280170f7836 */ /* 0x000fcc0000000000 */
[----:B-----5:R2:W1:Y:S01]  /*0690*/  @!P1 MUFU.RCP R6, R24 ;  /* 0x0000001800069308 */ /* 0x0204620000001000 */
[----:B------:R-:W-:Y:S02]  /*06a0*/  ISETP.GE.AND P1, PT, R15, R2, PT ;  /* 0x000000020f00720c */ /* 0x000fe40003f26270 */
[----:B0-----:R-:W-:-:S05]  /*06b0*/  IADD3 R3, R23, 0x380, RZ ;  /* 0x0000038017037810 */ /* 0x001fca0007ffe0ff */
[----:B------:R2:W0:Y:S01]  /*06c0*/  @!P2 MUFU.RCP R7, R26 ;  /* 0x0000001a0007a308 */ /* 0x0004220000001000 */
[----:B------:R-:W-:Y:S01]  /*06d0*/  ISETP.GE.AND P2, PT, R11, R2, PT ;  /* 0x000000020b00720c */ /* 0x000fe20003f46270 */
[----:B------:R-:W-:Y:S02]  /*06e0*/  @!P0 IMAD.IADD R11, R0, 0x1, R23 ;  /* 0x00000001000b8824 */ /* 0x000fe400078e0217 */
[----:B------:R-:W-:-:S04]  /*06f0*/  @!P0 IMAD.MOV.U32 R23, RZ, RZ, R17 ;  /* 0x000000ffff178224 */ /* 0x000fc800078e0011 */
[----:B------:R2:W0:Y:S01]  /*0700*/  @!P1 MUFU.RCP R8, R25 ;  /* 0x0000001900089308 */ /* 0x0004220000001000 */
[----:B------:R-:W-:Y:S01]  /*0710*/  ISETP.GE.AND P1, PT, R3, R2, PT ;  /* 0x000000020300720c */ /* 0x000fe20003f26270 */
[----:B-1----:R-:W-:-:S05]  /*0720*/  @!P0 IMAD.WIDE.U32 R12, R11, 0x4, R12 ;  /* 0x000000040b0c8825 */ /* 0x002fca00078e000c */
[----:B------:R2:W-:Y:S01]  /*0730*/  @!P0 STG.E desc[UR4][R12.64], R20 ;  /* 0x000000140c008986 */ /* 0x0005e2000c101904 */
[----:B------:R-:W-:-:S06]  /*0740*/  ISETP.GE.AND P0, PT, R23, R2, PT ;  /* 0x000000021700720c */ /* 0x000fcc0003f06270 */
[----:B----4-:R2:W1:Y:S08]  /*0750*/  @!P1 MUFU.RCP R10, R21 ;  /* 0x00000015000a9308 */ /* 0x0104700000001000 */
[----:B------:R2:W4:Y:S01]  /*0760*/  @!P2 MUFU.RCP R9, R27 ;  /* 0x0000001b0009a308 */ /* 0x0005220000001000 */
[----:B0--3--:R-:W-:Y:S05]  /*0770*/  @P0 BRA `(.L_x_11766) ;  /* 0x0000000000300947 */ /* 0x009fea0003800000 */
[----:B--2---:R-:W0:Y:S01]  /*0780*/  LDC.64 R12, c[0x0][0x218] ;  /* 0x00008600ff0c7b82 */ /* 0x004e220000000a00 */
        /* <DEDUP_REMOVED lines=11> */
.L_x_11766:
[----:B------:R-:W-:-:S13]  /*0840*/  ISETP.GE.AND P0, PT, R23, R2, PT ;  /* 0x000000021700720c */ /* 0x000fda0003f06270 */
[----:B------:R-:W-:Y:S05]  /*0850*/  @P0 BRA `(.L_x_11768) ;  /* 0x0000000000300947 */ /* 0x000fea0003800000 */
[----:B0-----:R-:W0:Y:S01]  /*0860*/  LDC.64 R4, c[0x0][0x218] ;  /* 0x00008600ff047b82 */ /* 0x001e220000000a00 */
[----:B------:R-:W-:Y:S01]  /*0870*/  IADD3 R3, R0, R23, RZ ;  /* 0x0000001700037210 */ /* 0x000fe20007ffe0ff */
[----:B------:R-:W-:-:S04]  /*0880*/  VIADD R23, R23, 0x80 ;  /* 0x0000008017177836 */ /* 0x000fc80000000000 */
[----:B0-----:R-:W-:-:S05]  /*0890*/  IMAD.WIDE.U32 R4, R3, 0x4, R4 ;  /* 0x0000000403047825 */ /* 0x001fca00078e0004 */
[----:B------:R3:W-:Y:S02]  /*08a0*/  STG.E desc[UR4][R4.64], R6 ;  /* 0x0000000604007986 */ /* 0x0007e4000c101904 */
.L_x_11767:
[----:B------:R-:W-:-:S13]  /*08b0*/  ISETP.GE.AND P0, PT, R23, R2, PT ;  /* 0x000000021700720c */ /* 0x000fda0003f06270 */
[----:B------:R-:W-:Y:S05]  /*08c0*/  @P0 BRA `(.L_x_11769) ;  /* 0x0000000000340947 */ /* 0x000fea0003800000 */
[----:B0--3--:R-:W0:Y:S01]  /*08d0*/  LDC.64 R4, c[0x0][0x218] ;  /* 0x00008600ff047b82 */ /* 0x009e220000000a00 */
[----:B------:R-:W-:Y:S01]  /*08e0*/  IADD3 R3, R0, R23, RZ ;  /* 0x0000001700037210 */ /* 0x000fe20007ffe0ff */
[----:B------:R-:W-:-:S04]  /*08f0*/  VIADD R23, R23, 0x80 ;  /* 0x0000008017177836 */ /* 0x000fc80000000000 */
[----:B0-----:R-:W-:-:S05]  /*0900*/  IMAD.WIDE.U32 R4, R3, 0x4, R4 ;  /* 0x0000000403047825 */ /* 0x001fca00078e0004 */
[----:B------:R3:W-:Y:S02]  /*0910*/  STG.E desc[UR4][R4.64], R7 ;  /* 0x0000000704007986 */ /* 0x0007e4000c101904 */
.L_x_11768:
[----:B------:R-:W-:-:S13]  /*0920*/  ISETP.GE.AND P0, PT, R23, R2, PT ;  /* 0x000000021700720c */ /* 0x000fda0003f06270 */
[----:B------:R-:W-:Y:S05]  /*0930*/  @P0 BREAK B1 ;  /* 0x0000000000010942 */ /* 0x000fea0003800000 */
[----:B------:R-:W-:Y:S05]  /*0940*/  @P0 BRA `(.L_x_11770) ;  /* 0x0000000000300947 */ /* 0x000fea0003800000 */
[----:B0--3--:R-:W0:Y:S01]  /*0950*/  LDC.64 R4, c[0x0][0x218] ;  /* 0x00008600ff047b82 */ /* 0x009e220000000a00 */
[----:B------:R-:W-:Y:S01]  /*0960*/  IADD3 R3, R0, R23, RZ ;  /* 0x0000001700037210 */ /* 0x000fe20007ffe0ff */
[----:B------:R-:W-:-:S04]  /*0970*/  VIADD R23, R23, 0x80 ;  /* 0x0000008017177836 */ /* 0x000fc80000000000 */
[----:B0-----:R-:W-:-:S05]  /*0980*/  IMAD.WIDE.U32 R4, R3, 0x4, R4 ;  /* 0x0000000403047825 */ /* 0x001fca00078e0004 */
[----:B------:R0:W-:Y:S02]  /*0990*/  STG.E desc[UR4][R4.64], R8 ;  /* 0x0000000804007986 */ /* 0x0001e4000c101904 */
.L_x_11769:
[----:B------:R-:W-:Y:S05]  /*09a0*/  BSYNC B1 ;  /* 0x0000000000017941 */ /* 0x000fea0003800000 */
.L_x_11765:
[----:B------:R-:W-:-:S13]  /*09b0*/  ISETP.GE.AND P0, PT, R23, R2, PT ;  /* 0x000000021700720c */ /* 0x000fda0003f06270 */
[----:B0--3--:R-:W0:Y:S01]  /*09c0*/  @!P0 LDC.64 R4, c[0x0][0x218] ;  /* 0x00008600ff048b82 */ /* 0x009e220000000a00 */
[----:B------:R-:W-:Y:S01]  /*09d0*/  @!P0 IADD3 R3, R0, R23, RZ ;  /* 0x0000001700038210 */ /* 0x000fe20007ffe0ff */
[----:B------:R-:W-:-:S04]  /*09e0*/  @!P0 VIADD R23, R23, 0x80 ;  /* 0x0000008017178836 */ /* 0x000fc80000000000 */
[----:B0-----:R-:W-:-:S05]  /*09f0*/  @!P0 IMAD.WIDE.U32 R4, R3, 0x4, R4 ;  /* 0x0000000403048825 */ /* 0x001fca00078e0004 */
[----:B----4-:R0:W-:Y:S02]  /*0a00*/  @!P0 STG.E desc[UR4][R4.64], R9 ;  /* 0x0000000904008986 */ /* 0x0101e4000c101904 */
.L_x_11770:
[----:B------:R-:W-:Y:S05]  /*0a10*/  BSYNC B0 ;  /* 0x0000000000007941 */ /* 0x000fea0003800000 */
.L_x_11764:
[----:B------:R-:W-:Y:S05]  /*0a20*/  WARPSYNC.ALL ;  /* 0x0000000000007948 */ /* 0x000fea0003800000 */
[----:B------:R-:W-:-:S13]  /*0a30*/  ISETP.GE.AND P0, PT, R23, R2, PT ;  /* 0x000000021700720c */ /* 0x000fda0003f06270 */
[----:B------:R-:W-:Y:S05]  /*0a40*/  @P0 EXIT ;  /* 0x000000000000094d */ /* 0x000fea0003800000 */
[----:B------:R-:W5:Y:S01]  /*0a50*/  LDC.64 R2, c[0x0][0x218] ;  /* 0x00008600ff027b82 */ /* 0x000f620000000a00 */
[----:B------:R-:W-:-:S05]  /*0a60*/  IADD3 R23, R0, R23, RZ ;  /* 0x0000001700177210 */ /* 0x000fca0007ffe0ff */
[----:B-----5:R-:W-:-:S05]  /*0a70*/  IMAD.WIDE.U32 R2, R23, 0x4, R2 ;  /* 0x0000000417027825 */ /* 0x020fca00078e0002 */
[----:B-1----:R-:W-:Y:S01]  /*0a80*/  STG.E desc[UR4][R2.64], R10 ;  /* 0x0000000a02007986 */ /* 0x002fe2000c101904 */
[----:B------:R-:W-:Y:S05]  /*0a90*/  EXIT ;  /* 0x000000000000794d */ /* 0x000fea0003800000 */
.L_x_11771:
        /* <DEDUP_REMOVED lines=14> */
.L_x_19670:


//--------------------- .text._ZN2at6native29vectorized_elementwise_kernelILi4EZZZNS0_22reciprocal_kernel_cudaERNS_18TensorIteratorBaseEENKUlvE_clEvENKUlvE0_clEvEUlfE_St5arrayIPcLm2EEEEviT0_T1_ --------------------------
	.section	.text._ZN2at6native29vectorized_elementwise_kernelILi4EZZZNS0_22reciprocal_kernel_cudaERNS_18TensorIteratorBaseEENKUlvE_clEvENKUlvE0_clEvEUlfE_St5arrayIPcLm2EEEEviT0_T1_,"ax",@progbits
	.align	128
        .global         _ZN2at6native29vectorized_elementwise_kernelILi4EZZZNS0_22reciprocal_kernel_cudaERNS_18TensorIteratorBaseEENKUlvE_clEvENKUlvE0_clEvEUlfE_St5arrayIPcLm2EEEEviT0_T1_
        .type           _ZN2at6native29vectorized_elementwise_kernelILi4EZZZNS0_22reciprocal_kernel_cudaERNS_18TensorIteratorBaseEENKUlvE_clEvENKUlvE0_clEvEUlfE_St5arrayIPcLm2EEEEviT0_T1_,@function
        .size           _ZN2at6native29vectorized_elementwise_kernelILi4EZZZNS0_22reciprocal_kernel_cudaERNS_18TensorIteratorBaseEENKUlvE_clEvENKUlvE0_clEvEUlfE_St5arrayIPcLm2EEEEviT0_T1_,(.L_x_19671 - _ZN2at6native29vectorized_elementwise_kernelILi4EZZZNS0_22reciprocal_kernel_cudaERNS_18TensorIteratorBaseEENKUlvE_clEvENKUlvE0_clEvEUlfE_St5arrayIPcLm2EEEEviT0_T1_)
        .other          _ZN2at6native29vectorized_elementwise_kernelILi4EZZZNS0_22reciprocal_kernel_cudaERNS_18TensorIteratorBaseEENKUlvE_clEvENKUlvE0_clEvEUlfE_St5arrayIPcLm2EEEEviT0_T1_,@"STO_CUDA_ENTRY STV_DEFAULT"
_ZN2at6native29vectorized_elementwise_kernelILi4EZZZNS0_22reciprocal_kernel_cudaERNS_18TensorIteratorBaseEENKUlvE_clEvENKUlvE0_clEvEUlfE_St5arrayIPcLm2EEEEviT0_T1_:
.text._ZN2at6native29vectorized_elementwise_kernelILi4EZZZNS0_22reciprocal_kernel_cudaERNS_18TensorIteratorBaseEENKUlvE_clEvENKUlvE0_clEvEUlfE_St5arrayIPcLm2EEEEviT0_T1_:
        /* <DEDUP_REMOVED lines=17> */
[----:B---3--:R-:W-:Y:S08]  /*0110*/  MUFU.RCP R7, R7 ;  /* 0x0000000700077308 */ /* 0x008ff00000001000 */
[----:B------:R-:W-:Y:S08]  /*0120*/  MUFU.RCP R6, R6 ;  /* 0x0000000600067308 */ /* 0x000ff00000001000 */
[----:B------:R-:W-:Y:S08]  /*0130*/  MUFU.RCP R5, R5 ;  /* 0x0000000500057308 */ /* 0x000ff00000001000 */
[----:B------:R-:W0:Y:S08]  /*0140*/  MUFU.RCP R4, R4 ;  /* 0x0000000400047308 */ /* 0x000e300000001000 */
[----:B----4-:R-:W-:Y:S08]  /*0150*/  MUFU.RCP R11, R11 ;  /* 0x0000000b000b7308 */ /* 0x010ff00000001000 */
[----:B------:R-:W-:Y:S01]  /*0160*/  MUFU.RCP R10, R10 ;  /* 0x0000000a000a7308 */ /* 0x000fe20000001000 */
[----:B0-----:R-:W-:Y:S07]  /*0170*/  STG.E.128 desc[UR4][R12.64], R4 ;  /* 0x000000040c007986 */ /* 0x001fee000c101d04 */
[----:B------:R-:W-:Y:S08]  /*0180*/  MUFU.RCP R9, R9 ;  /* 0x0000000900097308 */ /* 0x000ff00000001000 */
[----:B------:R-:W0:Y:S02]  /*0190*/  MUFU.RCP R8, R8 ;  /* 0x0000000800087308 */ /* 0x000e240000001000 */
[----:B0-----:R-:W-:Y:S01]  /*01a0*/  STG.E.128 desc[UR4][R12.64+0x800], R8 ;  /* 0x000800080c007986 */ /* 0x001fe2000c101d04 */
[----:B------:R-:W-:Y:S05]  /*01b0*/  EXIT ;  /* 0x000000000000794d */ /* 0x000fea0003800000 */
.L_x_11772:
        /* <DEDUP_REMOVED lines=100> */
.L_x_11775:
[----:B------:R-:W-:-:S13]  /*0800*/  ISETP.GE.AND P0, PT, R23, R2, PT ;  /* 0x000000021700720c */ /* 0x000fda0003f06270 */
[----:B------:R-:W-:Y:S05]  /*0810*/  @P0 BRA `(.L_x_11777) ;  /* 0x0000000000300947 */ /* 0x000fea0003800000 */
[----:B0-----:R-:W0:Y:S01]  /*0820*/  LDC.64 R4, c[0x0][0x218] ;  /* 0x00008600ff047b82 */ /* 0x001e220000000a00 */
[----:B------:R-:W-:Y:S01]  /*0830*/  IADD3 R3, R0, R23, RZ ;  /* 0x0000001700037210 */ /* 0x000fe20007ffe0ff */
[----:B------:R-:W-:-:S04]  /*0840*/  VIADD R23, R23, 0x80 ;  /* 0x0000008017177836 */ /* 0x000fc80000000000 */
[----:B0-----:R-:W-:-:S05]  /*0850*/  IMAD.WIDE.U32 R4, R3, 0x4, R4 ;  /* 0x0000000403047825 */ /* 0x001fca00078e0004 */
[----:B------:R3:W-:Y:S02]  /*0860*/  STG.E desc[UR4][R4.64], R6 ;  /* 0x0000000604007986 */ /* 0x0007e4000c101904 */
.L_x_11776:
[----:B------:R-:W-:-:S13]  /*0870*/  ISETP.GE.AND P0, PT, R23, R2, PT ;  /* 0x000000021700720c */ /* 0x000fda0003f06270 */
[----:B------:R-:W-:Y:S05]  /*0880*/  @P0 BRA `(.L_x_11778) ;  /* 0x0000000000340947 */ /* 0x000fea0003800000 */
[----:B0--3--:R-:W0:Y:S01]  /*0890*/  LDC.64 R4, c[0x0][0x218] ;  /* 0x00008600ff047b82 */ /* 0x009e220000000a00 */
[----:B------:R-:W-:Y:S01]  /*08a0*/  IADD3 R3, R0, R23, RZ ;  /* 0x0000001700037210 */ /* 0x000fe20007ffe0ff */
[----:B------:R-:W-:-:S04]  /*08b0*/  VIADD R23, R23, 0x80 ;  /* 0x0000008017177836 */ /* 0x000fc80000000000 */
[----:B0-----:R-:W-:-:S05]  /*08c0*/  IMAD.WIDE.U32 R4, R3, 0x4, R4 ;  /* 0x0000000403047825 */ /* 0x001fca00078e0004 */
[----:B------:R3:W-:Y:S02]  /*08d0*/  STG.E desc[UR4][R4.64], R7 ;  /* 0x0000000704007986 */ /* 0x0007e4000c101904 */
.L_x_11777:
        /* <DEDUP_REMOVED lines=8> */
.L_x_11778:
[----:B------:R-:W-:Y:S05]  /*0960*/  BSYNC B1 ;  /* 0x0000000000017941 */ /* 0x000fea0003800000 */
.L_x_11774:
[----:B------:R-:W-:-:S13]  /*0970*/  ISETP.GE.AND P0, PT, R23, R2, PT ;  /* 0x000000021700720c */ /* 0x000fda0003f06270 */
[----:B0--3--:R-:W0:Y:S01]  /*0980*/  @!P0 LDC.64 R4, c[0x0][0x218] ;  /* 0x00008600ff048b82 */ /* 0x009e220000000a00 */
[----:B------:R-:W-:Y:S01]  /*0990*/  @!P0 IADD3 R3, R0, R23, RZ ;  /* 0x0000001700038210 */ /* 0x000fe20007ffe0ff */
[----:B------:R-:W-:-:S04]  /*09a0*/  @!P0 VIADD R23, R23, 0x80 ;  /* 0x0000008017178836 */ /* 0x000fc80000000000 */
[----:B0-----:R-:W-:-:S05]  /*09b0*/  @!P0 IMAD.WIDE.U32 R4, R3, 0x4, R4 ;  /* 0x0000000403048825 */ /* 0x001fca00078e0004 */
[----:B----4-:R0:W-:Y:S02]  /*09c0*/  @!P0 STG.E desc[UR4][R4.64], R9 ;  /* 0x0000000904008986 */ /* 0x0101e4000c101904 */
.L_x_11779:
[----:B------:R-:W-:Y:S05]  /*09d0*/  BSYNC B0 ;  /* 0x0000000000007941 */ /* 0x000fea0003800000 */
.L_x_11773:
        /* <DEDUP_REMOVED lines=8> */
.L_x_11780:
        /* <DEDUP_REMOVED lines=10> */
.L_x_19671:


//--------------------- .text._ZN2at6native29vectorized_elementwise_kernelILi8EZZZNS0_22reciprocal_kernel_cudaERNS_18TensorIteratorBaseEENKUlvE_clEvENKUlvE0_clEvEUlfE_St5arrayIPcLm2EEEEviT0_T1_ --------------------------
	.section	.text._ZN2at6native29vectorized_elementwise_kernelILi8EZZZNS0_22reciprocal_kernel_cudaERNS_18TensorIteratorBaseEENKUlvE_clEvENKUlvE0_clEvEUlfE_St5arrayIPcLm2EEEEviT0_T1_,"ax",@progbits
	.align	128
        .global         _ZN2at6native29vectorized_elementwise_kernelILi8EZZZNS0_22reciprocal_kernel_cudaERNS_18TensorIteratorBaseEENKUlvE_clEvENKUlvE0_clEvEUlfE_St5arrayIPcLm2EEEEviT0_T1_
        .type           _ZN2at6native29vectorized_elementwise_kernelILi8EZZZNS0_22reciprocal_kernel_cudaERNS_18TensorIteratorBaseEENKUlvE_clEvENKUlvE0_clEvEUlfE_St5arrayIPcLm2EEEEviT0_T1_,@function
        .size           _ZN2at6native29vectorized_elementwise_kernelILi8EZZZNS0_22reciprocal_kernel_cudaERNS_18TensorIteratorBaseEENKUlvE_clEvENKUlvE0_clEvEUlfE_St5arrayIPcLm2EEEEviT0_T1_,(.L_x_19672 - _ZN2at6native29vectorized_elementwise_kernelILi8EZZZNS0_22reciprocal_kernel_cudaERNS_18TensorIteratorBaseEENKUlvE_clEvENKUlvE0_clEvEUlfE_St5arrayIPcLm2EEEEviT0_T1_)
        .other          _ZN2at6native29vectorized_elementwise_kernelILi8EZZZNS0_22reciprocal_kernel_cudaERNS_18TensorIteratorBaseEENKUlvE_clEvENKUlvE0_clEvEUlfE_St5arrayIPcLm2EEEEviT0_T1_,@"STO_CUDA_ENTRY STV_DEFAULT"
_ZN2at6native29vectorized_elementwise_kernelILi8EZZZNS0_22reciprocal_kernel_cudaERNS_18TensorIteratorBaseEENKUlvE_clEvENKUlvE0_clEvEUlfE_St5arrayIPcLm2EEEEviT0_T1_:
.text._ZN2at6native29vectorized_elementwise_kernelILi8EZZZNS0_22reciprocal_kernel_cudaERNS_18TensorIteratorBaseEENKUlvE_clEvENKUlvE0_clEvEUlfE_St5arrayIPcLm2EEEEviT0_T1_:
        /* <DEDUP_REMOVED lines=28> */
.L_x_11781:
        /* <DEDUP_REMOVED lines=100> */
.L_x_11784:
[----:B------:R-:W-:-:S13]  /*0800*/  ISETP.GE.AND P0, PT, R23, R2, PT ;  /* 0x000000021700720c */ /* 0x000fda0003f06270 */
[----:B------:R-:W-:Y:S05]  /*0810*/  @P0 BRA `(.L_x_11786) ;  /* 0x0000000000300947 */ /* 0x000fea0003800000 */
[----:B0-----:R-:W0:Y:S01]  /*0820*/  LDC.64 R4, c[0x0][0x218] ;  /* 0x00008600ff047b82 */ /* 0x001e220000000a00 */
[----:B------:R-:W-:Y:S01]  /*0830*/  IADD3 R3, R0, R23, RZ ;  /* 0x0000001700037210 */ /* 0x000fe20007ffe0ff */
[----:B------:R-:W-:-:S04]  /*0840*/  VIADD R23, R23, 0x80 ;  /* 0x0000008017177836 */ /* 0x000fc80000000000 */
[----:B0-----:R-:W-:-:S05]  /*0850*/  IMAD.WIDE.U32 R4, R3, 0x4, R4 ;  /* 0x0000000403047825 */ /* 0x001fca00078e0004 */
[----:B------:R3:W-:Y:S02]  /*0860*/  STG.E desc[UR4][R4.64], R6 ;  /* 0x0000000604007986 */ /* 0x0007e4000c101904 */
.L_x_11785:
[----:B------:R-:W-:-:S13]  /*0870*/  ISETP.GE.AND P0, PT, R23, R2, PT ;  /* 0x000000021700720c */ /* 0x000fda0003f06270 */
[----:B------:R-:W-:Y:S05]  /*0880*/  @P0 BRA `(.L_x_11787) ;  /* 0x0000000000340947 */ /* 0x000fea0003800000 */
[----:B0--3--:R-:W0:Y:S01]  /*0890*/  LDC.64 R4, c[0x0][0x218] ;  /* 0x00008600ff047b82 */ /* 0x009e220000000a00 */
[----:B------:R-:W-:Y:S01]  /*08a0*/  IADD3 R3, R0, R23, RZ ;  /* 0x0000001700037210 */ /* 0x000fe20007ffe0ff */
[----:B------:R-:W-:-:S04]  /*08b0*/  VIADD R23, R23, 0x80 ;  /* 0x0000008017177836 */ /* 0x000fc80000000000 */
[----:B0-----:R-:W-:-:S05]  /*08c0*/  IMAD.WIDE.U32 R4, R3, 0x4, R4 ;  /* 0x0000000403047825 */ /* 0x001fca00078e0004 */
[----:B------:R3:W-:Y:S02]  /*08d0*/  STG.E desc[UR4][R4.64], R7 ;  /* 0x0000000704007986 */ /* 0x0007e4000c101904 */
.L_x_11786:
        /* <DEDUP_REMOVED lines=8> */
.L_x_11787:
[----:B------:R-:W-:Y:S05]  /*0960*/  BSYNC B1 ;  /* 0x0000000000017941 */ /* 0x000fea0003800000 */
.L_x_11783:
[----:B------:R-:W-:-:S13]  /*0970*/  ISETP.GE.AND P0, PT, R23, R2, PT ;  /* 0x000000021700720c */ /* 0x000fda0003f06270 */
[----:B0--3--:R-:W0:Y:S01]  /*0980*/  @!P0 LDC.64 R4, c[0x0][0x218] ;  /* 0x00008600ff048b82 */ /* 0x009e220000000a00 */
[----:B------:R-:W-:Y:S01]  /*0990*/  @!P0 IADD3 R3, R0, R23, RZ ;  /* 0x0000001700038210 */ /* 0x000fe20007ffe0ff */
[----:B------:R-:W-:-:S04]  /*09a0*/  @!P0 VIADD R23, R23, 0x80 ;  /* 0x0000008017178836 */ /* 0x000fc80000000000 */
[----:B0-----:R-:W-:-:S05]  /*09b0*/  @!P0 IMAD.WIDE.U32 R4, R3, 0x4, R4 ;  /* 0x0000000403048825 */ /* 0x001fca00078e0004 */
[----:B----4-:R0:W-:Y:S02]  /*09c0*/  @!P0 STG.E desc[UR4][R4.64], R9 ;  /* 0x0000000904008986 */ /* 0x0101e4000c101904 */
.L_x_11788:
[----:B------:R-:W-:Y:S05]  /*09d0*/  BSYNC B0 ;  /* 0x0000000000007941 */ /* 0x000fea0003800000 */
.L_x_11782:
        /* <DEDUP_REMOVED lines=8> */
.L_x_11789:
        /* <DEDUP_REMOVED lines=10> */
.L_x_19672:


//--------------------- .text._ZN2at6native18elementwise_kernelILi128ELi4EZNS0_15gpu_kernel_implIZZZNS0_22reciprocal_kernel_cudaERNS_18TensorIteratorBaseEENKUlvE_clEvENKUlvE_clEvEUldE_EEvS4_RKT_EUliE_EEviT1_ --------------------------
	.section	.text._ZN2at6native18elementwise_kernelILi128ELi4EZNS0_15gpu_kernel_implIZZZNS0_22reciprocal_kernel_cudaERNS_18TensorIteratorBaseEENKUlvE_clEvENKUlvE_clEvEUldE_EEvS4_RKT_EUliE_EEviT1_,"ax",@progbits
	.align	128
        .global         _ZN2at6native18elementwise_kernelILi128ELi4EZNS0_15gpu_kernel_implIZZZNS0_22reciprocal_kernel_cudaERNS_18TensorIteratorBaseEENKUlvE_clEvENKUlvE_clEvEUldE_EEvS4_RKT_EUliE_EEviT1_
        .type           _ZN2at6native18elementwise_kernelILi128ELi4EZNS0_15gpu_kernel_implIZZZNS0_22reciprocal_kernel_cudaERNS_18TensorIteratorBaseEENKUlvE_clEvENKUlvE_clEvEUldE_EEvS4_RKT_EUliE_EEviT1_,@function
        .size           _ZN2at6native18elementwise_kernelILi128ELi4EZNS0_15gpu_kernel_implIZZZNS0_22reciprocal_kernel_cudaERNS_18TensorIteratorBaseEENKUlvE_clEvENKUlvE_clEvEUldE_EEvS4_RKT_EUliE_EEviT1_,(.L_x_19547 - _ZN2at6native18elementwise_kernelILi128ELi4EZNS0_15gpu_kernel_implIZZZNS0_22reciprocal_kernel_cudaERNS_18TensorIteratorBaseEENKUlvE_clEvENKUlvE_clEvEUldE_EEvS4_RKT_EUliE_EEviT1_)
        .other          _ZN2at6native18elementwise_kernelILi128ELi4EZNS0_15gpu_kernel_implIZZZNS0_22reciprocal_kernel_cudaERNS_18TensorIteratorBaseEENKUlvE_clEvENKUlvE_clEvEUldE_EEvS4_RKT_EUliE_EEviT1_,@"STO_CUDA_ENTRY STV_DEFAULT"
_ZN2at6native18elementwise_kernelILi128ELi4EZNS0_15gpu_kernel_implIZZZNS0_22reciprocal_kernel_cudaERNS_18TensorIteratorBaseEENKUlvE_clEvENKUlvE_clEvEUldE_EEvS4_RKT_EUliE_EEviT1_:
.text._ZN2at6native18elementwise_kernelILi128ELi4EZNS0_15gpu_kernel_implIZZZNS0_22reciprocal_kernel_cudaERNS_18TensorIteratorBaseEENKUlvE_clEvENKUlvE_clEvEUldE_EEvS4_RKT_EUliE_EEviT1_:
        /* <DEDUP_REMOVED lines=313> */
.L_x_11792:
        /* <DEDUP_REMOVED lines=21> */
.L_x_11796:
[----:B------:R-:W2:Y:S02]  /*14e0*/  LDG.E.U8 R2, desc[UR36][R4.64] ;  /* 0x0000002404027981 */ /* 0x000ea4000c1e1100 */
[----:B--2---:R-:W0:Y:S01]  /*14f0*/  I2F.F64.U16 R2, R2 ;  /* 0x0000000200027312 */ /* 0x004e220000101800 */
[----:B------:R-:W-:Y:S05]  /*1500*/  BRA `(.L_x_11798) ;  /* 0x0000000c00707947 */ /* 0x000fea0003800000 */
.L_x_11795:
        /* <DEDUP_REMOVED lines=9> */
.L_x_11800:
[----:B------:R-:W2:Y:S02]  /*15a0*/  LDG.E R2, desc[UR36][R4.64] ;  /* 0x0000002404027981 */ /* 0x000ea4000c1e1900 */
[----:B--2---:R-:W0:Y:S01]  /*15b0*/  I2F.F64 R2, R2 ;  /* 0x0000000200027312 */ /* 0x004e220000201c00 */
[----:B------:R-:W-:Y:S05]  /*15c0*/  BRA `(.L_x_11798) ;  /* 0x0000000c00407947 */ /* 0x000fea0003800000 */
.L_x_11799:
[----:B------:R-:W2:Y:S02]  /*15d0*/  LDG.E.U16 R2, desc[UR36][R4.64] ;  /* 0x0000002404027981 */ /* 0x000ea4000c1e1500 */
[----:B--2---:R-:W0:Y:S01]  /*15e0*/  I2F.F64.S16 R2, R2 ;  /* 0x0000000200027312 */ /* 0x004e220000101c00 */
[----:B------:R-:W-:Y:S05]  /*15f0*/  BRA `(.L_x_11798) ;  /* 0x0000000c00347947 */ /* 0x000fea0003800000 */
.L_x_11794:
        /* <DEDUP_REMOVED lines=10> */
.L_x_11802:
[----:B------:R-:W2:Y:S02]  /*16a0*/  LDG.E.U16 R0, desc[UR36][R4.64] ;  /* 0x0000002404007981 */ /* 0x000ea4000c1e1500 */
[----:B--2---:R-:W-:-:S05]  /*16b0*/  HADD2.F32 R0, -RZ, R0.H0_H0 ;  /* 0x20000000ff007230 */ /* 0x004fca0000004100 */
[----:B------:R-:W-:-:S04]  /*16c0*/  FMUL.FTZ R0, R0, 1 ;  /* 0x3f80000000007820 */ /* 0x000fc80000410000 */
[----:B------:R0:W1:Y:S01]  /*16d0*/  F2F.F64.F32 R2, R0 ;  /* 0x0000000000027310 */ /* 0x0000620000201800 */
[----:B------:R-:W-:Y:S05]  /*16e0*/  BRA `(.L_x_11798) ;  /* 0x0000000800f87947 */ /* 0x000fea0003800000 */
.L_x_11801:
        /* <DEDUP_REMOVED lines=10> */
.L_x_11804:
[----:B------:R-:W2:Y:S02]  /*1790*/  LDG.E.U16 R4, desc[UR36][R4.64] ;  /* 0x0000002404047981 */ /* 0x000ea4000c1e1500 */
[----:B--2---:R-:W-:-:S05]  /*17a0*/  HADD2.F32 R0, -RZ, R4.H0_H0 ;  /* 0x20000004ff007230 */ /* 0x004fca0000004100 */
[----:B------:R-:W-:-:S04]  /*17b0*/  FMUL.FTZ R0, R0, 1 ;  /* 0x3f80000000007820 */ /* 0x000fc80000410000 */
[----:B------:R0:W1:Y:S01]  /*17c0*/  F2F.F64.F32 R2, R0 ;  /* 0x0000000000027310 */ /* 0x0000620000201800 */
[----:B------:R-:W-:Y:S05]  /*17d0*/  BRA `(.L_x_11798) ;  /* 0x0000000800bc7947 */ /* 0x000fea0003800000 */
.L_x_11803:
[----:B------:R0:W5:Y:S01]  /*17e0*/  LDG.E.64 R2, desc[UR36][R4.64] ;  /* 0x0000002404027981 */ /* 0x000162000c1e1b00 */
[----:B------:R-:W-:Y:S05]  /*17f0*/  BRA `(.L_x_11798) ;  /* 0x0000000800b47947 */ /* 0x000fea0003800000 */
.L_x_11793:
        /* <DEDUP_REMOVED lines=13> */
.L_x_11807:
[----:B------:R0:W5:Y:S01]  /*18d0*/  LDG.E.64 R2, desc[UR36][R4.64] ;  /* 0x0000002404027981 */ /* 0x000162000c1e1b00 */
[----:B------:R-:W-:Y:S05]  /*18e0*/  BRA `(.L_x_11798) ;  /* 0x0000000800787947 */ /* 0x000fea0003800000 */
.L_x_11806:
        /* <DEDUP_REMOVED lines=28> */
.L_x_11809:
[----:B------:R-:W2:Y:S02]  /*1ab0*/  LDG.E.U8 R3, desc[UR36][R4.64] ;  /* 0x0000002404037981 */ /* 0x000ea4000c1e1100 */
[----:B--2---:R-:W-:-:S05]  /*1ac0*/  IMAD.SHL.U32 R0, R3, 0x2000000, RZ ;  /* 0x0200000003007824 */ /* 0x004fca00078e00ff */
[----:B------:R-:W-:-:S13]  /*1ad0*/  ISETP.GE.U32.AND P0, PT, R0, 0x8000000, PT ;  /* 0x080000000000780c */ /* 0x000fda0003f06070 */
[C---:B------:R-:W-:Y:S01]  /*1ae0*/  @!P0 SHF.L.U32 R0, R3.reuse, 0x8, RZ ;  /* 0x0000000803008819 */ /* 0x040fe200000006ff */
        /* <DEDUP_REMOVED lines=11> */
.L_x_11808:
[----:B------:R-:W2:Y:S02]  /*1ba0*/  LDG.E.U16 R0, desc[UR36][R4.64] ;  /* 0x0000002404007981 */ /* 0x000ea4000c1e1500 */
[----:B--2---:R-:W-:-:S04]  /*1bb0*/  IMAD.U32 R0, R0, 0x10000, RZ ;  /* 0x0001000000007824 */ /* 0x004fc800078e00ff */
[----:B------:R-:W-:-:S04]  /*1bc0*/  FMUL.FTZ R0, R0, 1 ;  /* 0x3f80000000007820 */ /* 0x000fc80000410000 */
[----:B------:R0:W1:Y:S01]  /*1bd0*/  F2F.F64.F32 R2, R0 ;  /* 0x0000000000027310 */ /* 0x0000620000201800 */
[----:B------:R-:W-:Y:S05]  /*1be0*/  BRA `(.L_x_11798) ;  /* 0x0000000400b87947 */ /* 0x000fea0003800000 */
.L_x_11805:
        /* <DEDUP_REMOVED lines=11> */
.L_x_11812:
        /* <DEDUP_REMOVED lines=21> */
.L_x_11816:
[----:B------:R-:W-:Y:S05]  /*1df0*/  BSYNC B1 ;  /* 0x0000000000017941 */ /* 0x000fea0003800000 */
.L_x_11815:
[----:B------:R-:W-:Y:S01]  /*1e00*/  LEA R3, R0, 0x3b800000, 0x17 ;  /* 0x3b80000000037811 */ /* 0x000fe200078eb8ff */
[----:B------:R-:W-:-:S05]  /*1e10*/  IMAD.SHL.U32 R0, R2, 0x100000, RZ ;  /* 0x0010000002007824 */ /* 0x000fca00078e00ff */
[----:B------:R-:W-:-:S07]  /*1e20*/  LOP3.LUT R0, R3, R0, R4, 0xfe, !PT ;  /* 0x0000000003007212 */ /* 0x000fce00078efe04 */
.L_x_11814:
[----:B------:R-:W-:Y:S05]  /*1e30*/  BSYNC B0 ;  /* 0x0000000000007941 */ /* 0x000fea0003800000 */
.L_x_11813:
[----:B------:R-:W-:-:S04]  /*1e40*/  FMUL.FTZ R0, R0, 1 ;  /* 0x3f80000000007820 */ /* 0x000fc80000410000 */
[----:B------:R1:W2:Y:S01]  /*1e50*/  F2F.F64.F32 R2, R0 ;  /* 0x0000000000027310 */ /* 0x0002a20000201800 */
[----:B------:R-:W-:Y:S05]  /*1e60*/  BRA `(.L_x_11798) ;  /* 0x0000000400187947 */ /* 0x000fea0003800000 */
.L_x_11811:
        /* <DEDUP_REMOVED lines=21> */
.L_x_11820:
[----:B------:R-:W-:Y:S05]  /*1fc0*/  BSYNC B1 ;  /* 0x0000000000017941 */ /* 0x000fea0003800000 */
.L_x_11819:
[----:B------:R-:W-:Y:S01]  /*1fd0*/  LEA R3, R0, 0x37800000, 0x17 ;  /* 0x3780000000037811 */ /* 0x000fe200078eb8ff */
[----:B------:R-:W-:-:S05]  /*1fe0*/  IMAD.SHL.U32 R0, R2, 0x200000, RZ ;  /* 0x0020000002007824 */ /* 0x000fca00078e00ff */
[----:B------:R-:W-:-:S07]  /*1ff0*/  LOP3.LUT R0, R3, R0, R4, 0xfe, !PT ;  /* 0x0000000003007212 */ /* 0x000fce00078efe04 */
.L_x_11818:
[----:B------:R-:W-:Y:S05]  /*2000*/  BSYNC B0 ;  /* 0x0000000000007941 */ /* 0x000fea0003800000 */
.L_x_11817:
[----:B------:R-:W-:-:S04]  /*2010*/  FMUL.FTZ R0, R0, 1 ;  /* 0x3f80000000007820 */ /* 0x000fc80000410000 */
[----:B------:R3:W4:Y:S01]  /*2020*/  F2F.F64.F32 R2, R0 ;  /* 0x0000000000027310 */ /* 0x0007220000201800 */
[----:B------:R-:W-:Y:S05]  /*2030*/  BRA `(.L_x_11798) ;  /* 0x0000000000a47947 */ /* 0x000fea0003800000 */
.L_x_11810:
        /* <DEDUP_REMOVED lines=14> */
.L_x_11824:
[----:B------:R-:W-:Y:S05]  /*2120*/  BSYNC B0 ;  /* 0x0000000000007941 */ /* 0x000fea0003800000 */
.L_x_11823:
[----:B------:R-:W-:-:S04]  /*2130*/  FMUL.FTZ R0, R0, 1 ;  /* 0x3f80000000007820 */ /* 0x000fc80000410000 */
[----:B------:R0:W1:Y:S01]  /*2140*/  F2F.F64.F32 R2, R0 ;  /* 0x0000000000027310 */ /* 0x0000620000201800 */
[----:B------:R-:W-:Y:S05]  /*2150*/  BRA `(.L_x_11798) ;  /* 0x00000000005c7947 */ /* 0x000fea0003800000 */
.L_x_11797:
        /* <DEDUP_REMOVED lines=16> */
.L_x_11825:
[----:B------:R-:W-:Y:S01]  /*2260*/  CS2R R2, SRZ ;  /* 0x0000000000027805 */ /* 0x000fe2000001ff00 */
[----:B------:R-:W-:Y:S06]  /*2270*/  BRA `(.L_x_11798) ;  /* 0x0000000000147947 */ /* 0x000fec0003800000 */
.L_x_11822:
[----:B------:R-:W2:Y:S02]  /*2280*/  LDG.E.64 R2, desc[UR36][R4.64] ;  /* 0x0000002404027981 */ /* 0x000ea4000c1e1b00 */
[----:B--2---:R-:W0:Y:S01]  /*2290*/  I2F.F64.U64 R2, R2 ;  /* 0x0000000200027312 */ /* 0x004e220000301800 */
[----:B------:R-:W-:Y:S05]  /*22a0*/  BRA `(.L_x_11798) ;  /* 0x0000000000087947 */ /* 0x000fea0003800000 */
.L_x_11821:
[----:B------:R-:W2:Y:S02]  /*22b0*/  LDG.E R2, desc[UR36][R4.64] ;  /* 0x0000002404027981 */ /* 0x000ea4000c1e1900 */
[----:B--2---:R-:W0:Y:S02]  /*22c0*/  I2F.F64.U32 R2, R2 ;  /* 0x0000000200027312 */ /* 0x004e240000201800 */
.L_x_11798:
[----:B012-45:R-:W0:Y:S01]  /*22d0*/  MUFU.RCP64H R5, R3 ;  /* 0x0000000300057308 */ /* 0x037e220000001800 */
[----:B------:R-:W-:Y:S01]  /*22e0*/  VIADD R4, R3, 0x300402 ;  /* 0x0030040203047836 */ /* 0x000fe20000000000 */
[----:B------:R-:W-:Y:S04]  /*22f0*/  BSSY B0, `(.L_x_11826) ;  /* 0x000000c000007945 */ /* 0x000fe80003800000 */
[----:B------:R-:W-:Y:S01]  /*2300*/  FSETP.GEU.AND P0, PT, |R4|, 5.8789094863358348022e-39, PT ;  /* 0x004004020400780b */ /* 0x000fe20003f0e200 */
[----:B0-----:R-:W-:-:S08]  /*2310*/  DFMA R6, R4, -R2, 1 ;  /* 0x3ff000000406742b */ /* 0x001fd00000000802 */
[----:B------:R-:W-:-:S08]  /*2320*/  DFMA R6, R6, R6, R6 ;  /* 0x000000060606722b */ /* 0x000fd00000000006 */
[----:B------:R-:W-:-:S08]  /*2330*/  DFMA R6, R4, R6, R4 ;  /* 0x000000060406722b */ /* 0x000fd00000000004 */
[----:B------:R-:W-:-:S08]  /*2340*/  DFMA R8, R6, -R2, 1 ;  /* 0x3ff000000608742b */ /* 0x000fd00000000802 */
[----:B------:R-:W-:Y:S01]  /*2350*/  DFMA R4, R6, R8, R6 ;  /* 0x000000080604722b */ /* 0x000fe20000000006 */
[----:B------:R-:W-:Y:S10]  /*2360*/  @P0 BRA `(.L_x_11827) ;  /* 0x0000000000100947 */ /* 0x000ff40003800000 */
[----:B---3--:R-:W-:-:S05]  /*2370*/  LOP3.LUT R0, R3, 0x7fffffff, RZ, 0xc0, !PT ;  /* 0x7fffffff03007812 */ /* 0x008fca00078ec0ff */
[----:B------:R-:W-:Y:S01]  /*2380*/  VIADD R6, R0, 0xfff00000 ;  /* 0xfff0000000067836 */ /* 0x000fe20000000000 */
[----:B------:R-:W-:-:S07]  /*2390*/  MOV R0, 0x23b0 ;  /* 0x000023b000007802 */ /* 0x000fce0000000f00 */
[----:B------:R-:W-:Y:S05]  /*23a0*/  CALL.REL.NOINC `($__internal_21_$__cuda_sm20_dblrcp_rn_slowpath_v3) ;  /* 0x000000ac00b87944 */ /* 0x000fea0003c00000 */
.L_x_11827:
[----:B------:R-:W-:Y:S05]  /*23b0*/  BSYNC B0 ;  /* 0x0000000000007941 */ /* 0x000fea0003800000 */
.L_x_11826:
[----:B------:R-:W3:Y:S02]  /*23c0*/  LDC.U8 R2, c[0x0][0x421] ;  /* 0x00010840ff027b82 */ /* 0x000ee40000000000 */
[----:B---3--:R-:W-:-:S04]  /*23d0*/  PRMT R0, R2, 0x9910, RZ ;  /* 0x0000991002007816 */ /* 0x008fc800000000ff */
        /* <DEDUP_REMOVED lines=13> */
.L_x_11831:
[----:B------:R-:W0:Y:S02]  /*24b0*/  F2I.S64.F64.TRUNC R4, R4 ;  /* 0x0000000400047311 */ /* 0x000e24000030d900 */
[----:B0-----:R-:W-:-:S05]  /*24c0*/  IMAD.MOV.U32 R3, RZ, RZ, R4 ;  /* 0x000000ffff037224 */ /* 0x001fca00078e0004 */
[----:B------:R0:W-:Y:S01]  /*24d0*/  STG.E.U8 desc[UR36][R16.64], R3 ;  /* 0x0000000310007986 */ /* 0x0001e2000c101124 */
[----:B------:R-:W-:Y:S05]  /*24e0*/  BRA `(.L_x_11833) ;  /* 0x0000000c00f87947 */ /* 0x000fea0003800000 */
.L_x_11830:
        /* <DEDUP_REMOVED lines=9> */
.L_x_11835:
[----:B------:R-:W0:Y:S02]  /*2580*/  F2I.F64.TRUNC R5, R4 ;  /* 0x0000000400057311 */ /* 0x000e24000030d100 */
[----:B0-----:R0:W-:Y:S01]  /*2590*/  STG.E desc[UR36][R16.64], R5 ;  /* 0x0000000510007986 */ /* 0x0011e2000c101924 */
[----:B------:R-:W-:Y:S05]  /*25a0*/  BRA `(.L_x_11833) ;  /* 0x0000000c00c87947 */ /* 0x000fea0003800000 */
.L_x_11834:
[----:B------:R-:W0:Y:S02]  /*25b0*/  F2I.F64.TRUNC R5, R4 ;  /* 0x0000000400057311 */ /* 0x000e24000030d100 */
[----:B0-----:R0:W-:Y:S01]  /*25c0*/  STG.E.U16 desc[UR36][R16.64], R5 ;  /* 0x0000000510007986 */ /* 0x0011e2000c101524 */
[----:B------:R-:W-:Y:S05]  /*25d0*/  BRA `(.L_x_11833) ;  /* 0x0000000c00bc7947 */ /* 0x000fea0003800000 */
.L_x_11829:
        /* <DEDUP_REMOVED lines=13> */
.L_x_11837:
        /* <DEDUP_REMOVED lines=8> */
.L_x_11836:
        /* <DEDUP_REMOVED lines=14> */
.L_x_11839:
        /* <DEDUP_REMOVED lines=9> */
.L_x_11838:
[----:B------:R4:W-:Y:S01]  /*28a0*/  STG.E.64 desc[UR36][R16.64], R4 ;  /* 0x0000000410007986 */ /* 0x0009e2000c101b24 */
[----:B------:R-:W-:Y:S05]  /*28b0*/  BRA `(.L_x_11833) ;  /* 0x0000000c00047947 */ /* 0x000fea0003800000 */
.L_x_11828:
        /* <DEDUP_REMOVED lines=12> */
.L_x_11842:
[----:B------:R-:W-:-:S05]  /*2980*/  CS2R R6, SRZ ;  /* 0x0000000000067805 */ /* 0x000fca000001ff00 */
[----:B------:R0:W-:Y:S01]  /*2990*/  STG.E.128 desc[UR36][R16.64], R4 ;  /* 0x0000000410007986 */ /* 0x0001e2000c101d24 */
[----:B------:R-:W-:Y:S05]  /*29a0*/  BRA `(.L_x_11833) ;  /* 0x0000000800c87947 */ /* 0x000fea0003800000 */
.L_x_11841:
        /* <DEDUP_REMOVED lines=25> */
.L_x_11846:
[----:B------:R-:W-:Y:S05]  /*2b40*/  BSYNC B0 ;  /* 0x0000000000007941 */ /* 0x000fea0003800000 */
.L_x_11845:
[----:B------:R-:W-:-:S05]  /*2b50*/  LOP3.LUT R3, R0, R3, RZ, 0xfc, !PT ;  /* 0x0000000300037212 */ /* 0x000fca00078efcff */
[----:B------:R0:W-:Y:S01]  /*2b60*/  STG.E.U8 desc[UR36][R16.64], R3 ;  /* 0x0000000310007986 */ /* 0x0001e2000c101124 */
[----:B------:R-:W-:Y:S05]  /*2b70*/  BRA `(.L_x_11833) ;  /* 0x0000000800547947 */ /* 0x000fea0003800000 */
.L_x_11844:
        /* <DEDUP_REMOVED lines=17> */
.L_x_11848:
[----:B------:R-:W-:Y:S02]  /*2c90*/  ISETP.GT.U32.AND P0, PT, R2, 0x7f800000, PT ;  /* 0x7f8000000200780c */ /* 0x000fe40003f04070 */
[----:B------:R-:W-:-:S04]  /*2ca0*/  MOV R0, 0x7f ;  /* 0x0000007f00007802 */ /* 0x000fc80000000f00 */
[----:B------:R-:W-:-:S07]  /*2cb0*/  SEL R0, R0, 0x7c, P0 ;  /* 0x0000007c00007807 */ /* 0x000fce0000000000 */
.L_x_11849:
[----:B------:R-:W-:Y:S05]  /*2cc0*/  BSYNC B0 ;  /* 0x0000000000007941 */ /* 0x000fea0003800000 */
.L_x_11847:
[----:B------:R-:W-:-:S04]  /*2cd0*/  LOP3.LUT R2, R3, 0x80000000, RZ, 0xc0, !PT ;  /* 0x8000000003027812 */ /* 0x000fc800078ec0ff */
[----:B------:R-:W-:-:S04]  /*2ce0*/  SHF.R.U32.HI R3, RZ, 0x18, R2 ;  /* 0x00000018ff037819 */ /* 0x000fc80000011602 */
[----:B------:R-:W-:-:S05]  /*2cf0*/  LOP3.LUT R3, R0, R3, RZ, 0xfc, !PT ;  /* 0x0000000300037212 */ /* 0x000fca00078efcff */
[----:B------:R0:W-:Y:S01]  /*2d00*/  STG.E.U8 desc[UR36][R16.64], R3 ;  /* 0x0000000310007986 */ /* 0x0001e2000c101124 */
[----:B------:R-:W-:Y:S05]  /*2d10*/  BRA `(.L_x_11833) ;  /* 0x0000000400ec7947 */ /* 0x000fea0003800000 */
.L_x_11843:
        /* <DEDUP_REMOVED lines=8> */
.L_x_11840:
        /* <DEDUP_REMOVED lines=11> */
.L_x_11852:
        /* <DEDUP_REMOVED lines=21> */
.L_x_11855:
[----:B------:R-:W-:-:S04]  /*2fa0*/  LOP3.LUT R2, R3, 0x80000000, RZ, 0xc0, !PT ;  /* 0x8000000003027812 */ /* 0x000fc800078ec0ff */
[----:B------:R-:W-:-:S04]  /*2fb0*/  SHF.R.U32.HI R3, RZ, 0x18, R2 ;  /* 0x00000018ff037819 */ /* 0x000fc80000011602 */
[----:B------:R-:W-:-:S04]  /*2fc0*/  LOP3.LUT R0, R0, R3, RZ, 0xfc, !PT ;  /* 0x0000000300007212 */ /* 0x000fc800078efcff */
[----:B------:R-:W-:-:S07]  /*2fd0*/  PRMT R8, R0, 0x7610, R8 ;  /* 0x0000761000087816 */ /* 0x000fce0000000008 */
.L_x_11854:
[----:B------:R-:W-:Y:S05]  /*2fe0*/  BSYNC B0 ;  /* 0x0000000000007941 */ /* 0x000fea0003800000 */
.L_x_11853:
[----:B------:R0:W-:Y:S01]  /*2ff0*/  STG.E.U8 desc[UR36][R16.64], R8 ;  /* 0x0000000810007986 */ /* 0x0001e2000c101124 */
[----:B------:R-:W-:Y:S05]  /*3000*/  BRA `(.L_x_11833) ;  /* 0x0000000400307947 */ /* 0x000fea0003800000 */
.L_x_11851:
        /* <DEDUP_REMOVED lines=21> */
.L_x_11858:
[----:B------:R-:W-:-:S04]  /*3160*/  LOP3.LUT R2, R3, 0x80000000, RZ, 0xc0, !PT ;  /* 0x8000000003027812 */ /* 0x000fc800078ec0ff */
[----:B------:R-:W-:-:S04]  /*3170*/  SHF.R.U32.HI R3, RZ, 0x18, R2 ;  /* 0x00000018ff037819 */ /* 0x000fc80000011602 */
[----:B------:R-:W-:-:S04]  /*3180*/  LOP3.LUT R0, R0, R3, RZ, 0xfc, !PT ;  /* 0x0000000300007212 */ /* 0x000fc800078efcff */
[----:B------:R-:W-:-:S07]  /*3190*/  PRMT R8, R0, 0x7610, R8 ;  /* 0x0000761000087816 */ /* 0x000fce0000000008 */
.L_x_11857:
[----:B------:R-:W-:Y:S05]  /*31a0*/  BSYNC B0 ;  /* 0x0000000000007941 */ /* 0x000fea0003800000 */
.L_x_11856:
[----:B------:R0:W-:Y:S01]  /*31b0*/  STG.E.U8 desc[UR36][R16.64], R8 ;  /* 0x0000000810007986 */ /* 0x0001e2000c101124 */
[----:B------:R-:W-:Y:S05]  /*31c0*/  BRA `(.L_x_11833) ;  /* 0x0000000000c07947 */ /* 0x000fea0003800000 */
.L_x_11850:
        /* <DEDUP_REMOVED lines=26> */
.L_x_11832:
        /* <DEDUP_REMOVED lines=16> */
.L_x_11861:
[----:B------:R-:W-:Y:S05]  /*3470*/  BRA `(.L_x_11833) ;  /* 0x0000000000147947 */ /* 0x000fea0003800000 */
.L_x_11860:
[----:B------:R-:W0:Y:S02]  /*3480*/  F2I.U64.F64.TRUNC R4, R4 ;  /* 0x0000000400047311 */ /* 0x000e24000030d800 */
[----:B0-----:R0:W-:Y:S01]  /*3490*/  STG.E.64 desc[UR36][R16.64], R4 ;  /* 0x0000000410007986 */ /* 0x0011e2000c101b24 */
[----:B------:R-:W-:Y:S05]  /*34a0*/  BRA `(.L_x_11833) ;  /* 0x0000000000087947 */ /* 0x000fea0003800000 */
.L_x_11859:
[----:B------:R-:W0:Y:S02]  /*34b0*/  F2I.U32.F64.TRUNC R5, R4 ;  /* 0x0000000400057311 */ /* 0x000e24000030d000 */
[----:B0-----:R0:W-:Y:S02]  /*34c0*/  STG.E desc[UR36][R16.64], R5 ;  /* 0x0000000510007986 */ /* 0x0011e4000c101924 */
.L_x_11833:
[----:B------:R-:W-:-:S05]  /*34d0*/  LEA R18, R23, R18, 0x9 ;  /* 0x0000001217127211 */ /* 0x000fca00078e48ff */
[----:B------:R-:W-:-:S07]  /*34e0*/  VIADD R19, R18, 0x80 ;  /* 0x0000008012137836 */ /* 0x000fce0000000000 */
.L_x_11791:
[----:B------:R-:W-:Y:S05]  /*34f0*/  BSYNC B6 ;  /* 0x0000000000067941 */ /* 0x000fea0003800000 */
.L_x_11790:
        /* <DEDUP_REMOVED lines=307> */
.L_x_11864:
        /* <DEDUP_REMOVED lines=21> */
.L_x_11868:
[----:B------:R-:W2:Y:S02]  /*4980*/  LDG.E.U8 R2, desc[UR36][R4.64] ;  /* 0x0000002404027981 */ /* 0x000ea4000c1e1100 */
[----:B--2---:R-:W0:Y:S01]  /*4990*/  I2F.F64.U16 R2, R2 ;  /* 0x0000000200027312 */ /* 0x004e220000101800 */
[----:B------:R-:W-:Y:S05]  /*49a0*/  BRA `(.L_x_11870) ;  /* 0x0000000c00707947 */ /* 0x000fea0003800000 */
.L_x_11867:
        /* <DEDUP_REMOVED lines=9> */
.L_x_11872:
[----:B------:R-:W2:Y:S02]  /*4a40*/  LDG.E R2, desc[UR36][R4.64] ;  /* 0x0000002404027981 */ /* 0x000ea4000c1e1900 */
[----:B--2---:R-:W0:Y:S01]  /*4a50*/  I2F.F64 R2, R2 ;  /* 0x0000000200027312 */ /* 0x004e220000201c00 */
[----:B------:R-:W-:Y:S05]  /*4a60*/  BRA `(.L_x_11870) ;  /* 0x0000000c00407947 */ /* 0x000fea0003800000 */
.L_x_11871:
[----:B------:R-:W2:Y:S02]  /*4a70*/  LDG.E.U16 R2, desc[UR36][R4.64] ;  /* 0x0000002404027981 */ /* 0x000ea4000c1e1500 */
[----:B--2---:R-:W0:Y:S01]  /*4a80*/  I2F.F64.S16 R2, R2 ;  /* 0x0000000200027312 */ /* 0x004e220000101c00 */
[----:B------:R-:W-:Y:S05]  /*4a90*/  BRA `(.L_x_11870) ;  /* 0x0000000c00347947 */ /* 0x000fea0003800000 */
.L_x_11866:
        /* <DEDUP_REMOVED lines=10> */
.L_x_11874:
[----:B------:R-:W2:Y:S02]  /*4b40*/  LDG.E.U16 R0, desc[UR36][R4.64] ;  /* 0x0000002404007981 */ /* 0x000ea4000c1e1500 */
[----:B--2---:R-:W-:-:S05]  /*4b50*/  HADD2.F32 R0, -RZ, R0.H0_H0 ;  /* 0x20000000ff007230 */ /* 0x004fca0000004100 */
[----:B------:R-:W-:-:S04]  /*4b60*/  FMUL.FTZ R0, R0, 1 ;  /* 0x3f80000000007820 */ /* 0x000fc80000410000 */
[----:B------:R0:W1:Y:S01]  /*4b70*/  F2F.F64.F32 R2, R0 ;  /* 0x0000000000027310 */ /* 0x0000620000201800 */
[----:B------:R-:W-:Y:S05]  /*4b80*/  BRA `(.L_x_11870) ;  /* 0x0000000800f87947 */ /* 0x000fea0003800000 */
.L_x_11873:
        /* <DEDUP_REMOVED lines=10> */
.L_x_11876:
[----:B------:R-:W2:Y:S02]  /*4c30*/  LDG.E.U16 R4, desc[UR36][R4.64] ;  /* 0x0000002404047981 */ /* 0x000ea4000c1e1500 */
[----:B--2---:R-:W-:-:S05]  /*4c40*/  HADD2.F32 R0, -RZ, R4.H0_H0 ;  /* 0x20000004ff007230 */ /* 0x004fca0000004100 */
[----:B------:R-:W-:-:S04]  /*4c50*/  FMUL.FTZ R0, R0, 1 ;  /* 0x3f80000000007820 */ /* 0x000fc80000410000 */
[----:B------:R0:W1:Y:S01]  /*4c60*/  F2F.F64.F32 R2, R0 ;  /* 0x0000000000027310 */ /* 0x0000620000201800 */
[----:B------:R-:W-:Y:S05]  /*4c70*/  BRA `(.L_x_11870) ;  /* 0x0000000800bc7947 */ /* 0x000fea0003800000 */
.L_x_11875:
[----:B------:R0:W5:Y:S01]  /*4c80*/  LDG.E.64 R2, desc[UR36][R4.64] ;  /* 0x0000002404027981 */ /* 0x000162000c1e1b00 */
[----:B------:R-:W-:Y:S05]  /*4c90*/  BRA `(.L_x_11870) ;  /* 0x0000000800b47947 */ /* 0x000fea0003800000 */
.L_x_11865:
        /* <DEDUP_REMOVED lines=13> */
.L_x_11879:
[----:B------:R0:W5:Y:S01]  /*4d70*/  LDG.E.64 R2, desc[UR36][R4.64] ;  /* 0x0000002404027981 */ /* 0x000162000c1e1b00 */
[----:B------:R-:W-:Y:S05]  /*4d80*/  BRA `(.L_x_11870) ;  /* 0x0000000800787947 */ /* 0x000fea0003800000 */
.L_x_11878:
        /* <DEDUP_REMOVED lines=26> */
[----:B------:R-:W4:Y:S01]  /*4f30*/  F2F.F64.F32 R2, R3 ;  /* 0x0000000300027310 */ /* 0x000f220000201800 */
[----:B------:R-:W-:Y:S05]  /*4f40*/  BRA `(.L_x_11870) ;  /* 0x0000000800087947 */ /* 0x000fea0003800000 */
.L_x_11881:
        /* <DEDUP_REMOVED lines=15> */
.L_x_11880:
[----:B------:R-:W2:Y:S02]  /*5040*/  LDG.E.U16 R0, desc[UR36][R4.64] ;  /* 0x0000002404007981 */ /* 0x000ea4000c1e1500 */
[----:B--2---:R-:W-:-:S04]  /*5050*/  IMAD.U32 R0, R0, 0x10000, RZ ;  /* 0x0001000000007824 */ /* 0x004fc800078e00ff */
[----:B------:R-:W-:-:S04]  /*5060*/  FMUL.FTZ R0, R0, 1 ;  /* 0x3f80000000007820 */ /* 0x000fc80000410000 */
[----:B------:R1:W2:Y:S01]  /*5070*/  F2F.F64.F32 R2, R0 ;  /* 0x0000000000027310 */ /* 0x0002a20000201800 */
[----:B------:R-:W-:Y:S05]  /*5080*/  BRA `(.L_x_11870) ;  /* 0x0000000400b87947 */ /* 0x000fea0003800000 */
.L_x_11877:
        /* <DEDUP_REMOVED lines=11> */
.L_x_11884:
        /* <DEDUP_REMOVED lines=21> */
.L_x_11888:
[----:B------:R-:W-:Y:S05]  /*5290*/  BSYNC B1 ;  /* 0x0000000000017941 */ /* 0x000fea0003800000 */
.L_x_11887:
[----:B------:R-:W-:Y:S01]  /*52a0*/  LEA R3, R0, 0x3b800000, 0x17 ;  /* 0x3b80000000037811 */ /* 0x000fe200078eb8ff */
[----:B------:R-:W-:-:S05]  /*52b0*/  IMAD.SHL.U32 R0, R2, 0x100000, RZ ;  /* 0x0010000002007824 */ /* 0x000fca00078e00ff */
[----:B------:R-:W-:-:S07]  /*52c0*/  LOP3.LUT R0, R3, R0, R4, 0xfe, !PT ;  /* 0x0000000003007212 */ /* 0x000fce00078efe04 */
.L_x_11886:
[----:B------:R-:W-:Y:S05]  /*52d0*/  BSYNC B0 ;  /* 0x0000000000007941 */ /* 0x000fea0003800000 */
.L_x_11885:
[----:B------:R-:W-:-:S04]  /*52e0*/  FMUL.FTZ R0, R0, 1 ;  /* 0x3f80000000007820 */ /* 0x000fc80000410000 */
[----:B------:R0:W1:Y:S01]  /*52f0*/  F2F.F64.F32 R2, R0 ;  /* 0x0000000000027310 */ /* 0x0000620000201800 */
[----:B------:R-:W-:Y:S05]  /*5300*/  BRA `(.L_x_11870) ;  /* 0x0000000400187947 */ /* 0x000fea0003800000 */
.L_x_11883:
        /* <DEDUP_REMOVED lines=21> */
.L_x_11892:
[----:B------:R-:W-:Y:S05]  /*5460*/  BSYNC B1 ;  /* 0x0000000000017941 */ /* 0x000fea0003800000 */
.L_x_11891:
[----:B------:R-:W-:Y:S01]  /*5470*/  LEA R3, R0, 0x37800000, 0x17 ;  /* 0x3780000000037811 */ /* 0x000fe200078eb8ff */
[----:B------:R-:W-:-:S05]  /*5480*/  IMAD.SHL.U32 R0, R2, 0x200000, RZ ;  /* 0x0020000002007824 */ /* 0x000fca00078e00ff */
[----:B------:R-:W-:-:S07]  /*5490*/  LOP3.LUT R0, R3, R0, R4, 0xfe, !PT ;  /* 0x0000000003007212 */ /* 0x000fce00078efe04 */
.L_x_11890:
[----:B------:R-:W-:Y:S05]  /*54a0*/  BSYNC B0 ;  /* 0x0000000000007941 */ /* 0x000fea0003800000 */
.L_x_11889:
[----:B------:R-:W-:-:S04]  /*54b0*/  FMUL.FTZ R0, R0, 1 ;  /* 0x3f80000000007820 */ /* 0x000fc80000410000 */
[----:B------:R0:W1:Y:S01]  /*54c0*/  F2F.F64.F32 R2, R0 ;  /* 0x0000000000027310 */ /* 0x0000620000201800 */
[----:B------:R-:W-:Y:S05]  /*54d0*/  BRA `(.L_x_11870) ;  /* 0x0000000000a47947 */ /* 0x000fea0003800000 */
.L_x_11882:
        /* <DEDUP_REMOVED lines=14> */
.L_x_11896:
[----:B------:R-:W-:Y:S05]  /*55c0*/  BSYNC B0 ;  /* 0x0000000000007941 */ /* 0x000fea0003800000 */
.L_x_11895:
[----:B------:R-:W-:-:S04]  /*55d0*/  FMUL.FTZ R0, R0, 1 ;  /* 0x3f80000000007820 */ /* 0x000fc80000410000 */
[----:B------:R0:W1:Y:S01]  /*55e0*/  F2F.F64.F32 R2, R0 ;  /* 0x0000000000027310 */ /* 0x0000620000201800 */
[----:B------:R-:W-:Y:S05]  /*55f0*/  BRA `(.L_x_11870) ;  /* 0x00000000005c7947 */ /* 0x000fea0003800000 */
.L_x_11869:
        /* <DEDUP_REMOVED lines=16> */
.L_x_11897:
[----:B------:R-:W-:Y:S01]  /*5700*/  CS2R R2, SRZ ;  /* 0x0000000000027805 */ /* 0x000fe2000001ff00 */
[----:B------:R-:W-:Y:S06]  /*5710*/  BRA `(.L_x_11870) ;  /* 0x0000000000147947 */ /* 0x000fec0003800000 */
.L_x_11894:
[----:B------:R-:W2:Y:S02]  /*5720*/  LDG.E.64 R2, desc[UR36][R4.64] ;  /* 0x0000002404027981 */ /* 0x000ea4000c1e1b00 */
[----:B--2---:R-:W0:Y:S01]  /*5730*/  I2F.F64.U64 R2, R2 ;  /* 0x0000000200027312 */ /* 0x004e220000301800 */
[----:B------:R-:W-:Y:S05]  /*5740*/  BRA `(.L_x_11870) ;  /* 0x0000000000087947 */ /* 0x000fea0003800000 */
.L_x_11893:
[----:B------:R-:W2:Y:S02]  /*5750*/  LDG.E R2, desc[UR36][R4.64] ;  /* 0x0000002404027981 */ /* 0x000ea4000c1e1900 */
[----:B--2---:R-:W0:Y:S02]  /*5760*/  I2F.F64.U32 R2, R2 ;  /* 0x0000000200027312 */ /* 0x004e240000201800 */
.L_x_11870:
[----:B012345:R-:W0:Y:S01]  /*5770*/  MUFU.RCP64H R5, R3 ;  /* 0x0000000300057308 */ /* 0x03fe220000001800 */
        /* <DEDUP_REMOVED lines=9> */
[----:B------:R-:W-:-:S05]  /*5810*/  LOP3.LUT R0, R3, 0x7fffffff, RZ, 0xc0, !PT ;  /* 0x7fffffff03007812 */ /* 0x000fca00078ec0ff */
[----:B------:R-:W-:Y:S01]  /*5820*/  VIADD R6, R0, 0xfff00000 ;  /* 0xfff0000000067836 */ /* 0x000fe20000000000 */
[----:B------:R-:W-:-:S07]  /*5830*/  MOV R0, 0x5850 ;  /* 0x0000585000007802 */ /* 0x000fce0000000f00 */
[----:B------:R-:W-:Y:S05]  /*5840*/  CALL.REL.NOINC `($__internal_21_$__cuda_sm20_dblrcp_rn_slowpath_v3) ;  /* 0x0000007800907944 */ /* 0x000fea0003c00000 */
.L_x_11899:
[----:B------:R-:W-:Y:S05]  /*5850*/  BSYNC B0 ;  /* 0x0000000000007941 */ /* 0x000fea0003800000 */
.L_x_11898:
        /* <DEDUP_REMOVED lines=15> */
.L_x_11903:
[----:B------:R-:W0:Y:S02]  /*5950*/  F2I.S64.F64.TRUNC R4, R4 ;  /* 0x0000000400047311 */ /* 0x000e24000030d900 */
[----:B0-----:R-:W-:-:S05]  /*5960*/  IMAD.MOV.U32 R3, RZ, RZ, R4 ;  /* 0x000000ffff037224 */ /* 0x001fca00078e0004 */
[----:B------:R0:W-:Y:S01]  /*5970*/  STG.E.U8 desc[UR36][R16.64], R3 ;  /* 0x0000000310007986 */ /* 0x0001e2000c101124 */
[----:B------:R-:W-:Y:S05]  /*5980*/  BRA `(.L_x_11905) ;  /* 0x0000000c00f87947 */ /* 0x000fea0003800000 */
.L_x_11902:
        /* <DEDUP_REMOVED lines=9> */
.L_x_11907:
[----:B------:R-:W0:Y:S02]  /*5a20*/  F2I.F64.TRUNC R5, R4 ;  /* 0x0000000400057311 */ /* 0x000e24000030d100 */
[----:B0-----:R0:W-:Y:S01]  /*5a30*/  STG.E desc[UR36][R16.64], R5 ;  /* 0x0000000510007986 */ /* 0x0011e2000c101924 */
[----:B------:R-:W-:Y:S05]  /*5a40*/  BRA `(.L_x_11905) ;  /* 0x0000000c00c87947 */ /* 0x000fea0003800000 */
.L_x_11906:
[----:B------:R-:W0:Y:S02]  /*5a50*/  F2I.F64.TRUNC R5, R4 ;  /* 0x0000000400057311 */ /* 0x000e24000030d100 */
[----:B0-----:R0:W-:Y:S01]  /*5a60*/  STG.E.U16 desc[UR36][R16.64], R5 ;  /* 0x0000000510007986 */ /* 0x0011e2000c101524 */
[----:B------:R-:W-:Y:S05]  /*5a70*/  BRA `(.L_x_11905) ;  /* 0x0000000c00bc7947 */ /* 0x000fea0003800000 */
.L_x_11901:
        /* <DEDUP_REMOVED lines=13> */
.L_x_11909:
        /* <DEDUP_REMOVED lines=8> */
.L_x_11908:
        /* <DEDUP_REMOVED lines=14> */
.L_x_11911:
        /* <DEDUP_REMOVED lines=9> */
.L_x_11910:
[----:B------:R0:W-:Y:S01]  /*5d40*/  STG.E.64 desc[UR36][R16.64], R4 ;  /* 0x0000000410007986 */ /* 0x0001e2000c101b24 */
[----:B------:R-:W-:Y:S05]  /*5d50*/  BRA `(.L_x_11905) ;  /* 0x0000000c00047947 */ /* 0x000fea0003800000 */
.L_x_11900:
        /* <DEDUP_REMOVED lines=12> */
.L_x_11914:
[----:B------:R-:W-:-:S05]  /*5e20*/  CS2R R6, SRZ ;  /* 0x0000000000067805 */ /* 0x000fca000001ff00 */
[----:B------:R0:W-:Y:S01]  /*5e30*/  STG.E.128 desc[UR36][R16.64], R4 ;  /* 0x0000000410007986 */ /* 0x0001e2000c101d24 */
[----:B------:R-:W-:Y:S05]  /*5e40*/  BRA `(.L_x_11905) ;  /* 0x0000000800c87947 */ /* 0x000fea0003800000 */
.L_x_11913:
        /* <DEDUP_REMOVED lines=25> */
.L_x_11918:
[----:B------:R-:W-:Y:S05]  /*5fe0*/  BSYNC B0 ;  /* 0x0000000000007941 */ /* 0x000fea0003800000 */
.L_x_11917:
[----:B------:R-:W-:-:S05]  /*5ff0*/  LOP3.LUT R3, R0, R3, RZ, 0xfc, !PT ;  /* 0x0000000300037212 */ /* 0x000fca00078efcff */
[----:B------:R0:W-:Y:S01]  /*6000*/  STG.E.U8 desc[UR36][R16.64], R3 ;  /* 0x0000000310007986 */ /* 0x0001e2000c101124 */
[----:B------:R-:W-:Y:S05]  /*6010*/  BRA `(.L_x_11905) ;  /* 0x0000000800547947 */ /* 0x000fea0003800000 */
.L_x_11916:
        /* <DEDUP_REMOVED lines=17> */
.L_x_11920:
[----:B------:R-:W-:Y:S02]  /*6130*/  ISETP.GT.U32.AND P0, PT, R2, 0x7f800000, PT ;  /* 0x7f8000000200780c */ /* 0x000fe40003f04070 */
[----:B------:R-:W-:-:S04]  /*6140*/  MOV R0, 0x7f ;  /* 0x0000007f00007802 */ /* 0x000fc80000000f00 */
[----:B------:R-:W-:-:S07]  /*6150*/  SEL R0, R0, 0x7c, P0 ;  /* 0x0000007c00007807 */ /* 0x000fce0000000000 */
.L_x_11921:
[----:B------:R-:W-:Y:S05]  /*6160*/  BSYNC B0 ;  /* 0x0000000000007941 */ /* 0x000fea0003800000 */
.L_x_11919:
[----:B------:R-:W-:-:S04]  /*6170*/  LOP3.LUT R2, R3, 0x80000000, RZ, 0xc0, !PT ;  /* 0x8000000003027812 */ /* 0x000fc800078ec0ff */
[----:B------:R-:W-:-:S04]  /*6180*/  SHF.R.U32.HI R3, RZ, 0x18, R2 ;  /* 0x00000018ff037819 */ /* 0x000fc80000011602 */
[----:B------:R-:W-:-:S05]  /*6190*/  LOP3.LUT R3, R0, R3, RZ, 0xfc, !PT ;  /* 0x0000000300037212 */ /* 0x000fca00078efcff */
[----:B------:R0:W-:Y:S01]  /*61a0*/  STG.E.U8 desc[UR36][R16.64], R3 ;  /* 0x0000000310007986 */ /* 0x0001e2000c101124 */
[----:B------:R-:W-:Y:S05]  /*61b0*/  BRA `(.L_x_11905) ;  /* 0x0000000400ec7947 */ /* 0x000fea0003800000 */
.L_x_11915:
        /* <DEDUP_REMOVED lines=8> */
.L_x_11912:
        /* <DEDUP_REMOVED lines=11> */
.L_x_11924:
        /* <DEDUP_REMOVED lines=21> */
.L_x_11927:
[----:B------:R-:W-:-:S04]  /*6440*/  LOP3.LUT R2, R3, 0x80000000, RZ, 0xc0, !PT ;  /* 0x8000000003027812 */ /* 0x000fc800078ec0ff */
[----:B------:R-:W-:-:S04]  /*6450*/  SHF.R.U32.HI R3, RZ, 0x18, R2 ;  /* 0x00000018ff037819 */ /* 0x000fc80000011602 */
[----:B------:R-:W-:-:S04]  /*6460*/  LOP3.LUT R0, R0, R3, RZ, 0xfc, !PT ;  /* 0x0000000300007212 */ /* 0x000fc800078efcff */
[----:B------:R-:W-:-:S07]  /*6470*/  PRMT R8, R0, 0x7610, R8 ;  /* 0x0000761000087816 */ /* 0x000fce0000000008 */
.L_x_11926:
[----:B------:R-:W-:Y:S05]  /*6480*/  BSYNC B0 ;  /* 0x0000000000007941 */ /* 0x000fea0003800000 */
.L_x_11925:
[----:B------:R3:W-:Y:S01]  /*6490*/  STG.E.U8 desc[UR36][R16.64], R8 ;  /* 0x0000000810007986 */ /* 0x0007e2000c101124 */
[----:B------:R-:W-:Y:S05]  /*64a0*/  BRA `(.L_x_11905) ;  /* 0x0000000400307947 */ /* 0x000fea0003800000 */
.L_x_11923:
        /* <DEDUP_REMOVED lines=21> */
.L_x_11930:
[----:B------:R-:W-:-:S04]  /*6600*/  LOP3.LUT R2, R3, 0x80000000, RZ, 0xc0, !PT ;  /* 0x8000000003027812 */ /* 0x000fc800078ec0ff */
[----:B------:R-:W-:-:S04]  /*6610*/  SHF.R.U32.HI R3, RZ, 0x18, R2 ;  /* 0x00000018ff037819 */ /* 0x000fc80000011602 */
[----:B------:R-:W-:-:S04]  /*6620*/  LOP3.LUT R0, R0, R3, RZ, 0xfc, !PT ;  /* 0x0000000300007212 */ /* 0x000fc800078efcff */
[----:B------:R-:W-:-:S07]  /*6630*/  PRMT R8, R0, 0x7610, R8 ;  /* 0x0000761000087816 */ /* 0x000fce0000000008 */
.L_x_11929:
[----:B------:R-:W-:Y:S05]  /*6640*/  BSYNC B0 ;  /* 0x0000000000007941 */ /* 0x000fea0003800000 */
.L_x_11928:
[----:B------:R0:W-:Y:S01]  /*6650*/  STG.E.U8 desc[UR36][R16.64], R8 ;  /* 0x0000000810007986 */ /* 0x0001e2000c101124 */
[----:B------:R-:W-:Y:S05]  /*6660*/  BRA `(.L_x_11905) ;  /* 0x0000000000c07947 */ /* 0x000fea0003800000 */
.L_x_11922:
        /* <DEDUP_REMOVED lines=26> */
.L_x_11904:
        /* <DEDUP_REMOVED lines=16> */
.L_x_11933:
[----:B------:R-:W-:Y:S05]  /*6910*/  BRA `(.L_x_11905) ;  /* 0x0000000000147947 */ /* 0x000fea0003800000 */
.L_x_11932:
[----:B------:R-:W0:Y:S02]  /*6920*/  F2I.U64.F64.TRUNC R4, R4 ;  /* 0x0000000400047311 */ /* 0x000e24000030d800 */
[----:B0-----:R2:W-:Y:S01]  /*6930*/  STG.E.64 desc[UR36][R16.64], R4 ;  /* 0x0000000410007986 */ /* 0x0015e2000c101b24 */
[----:B------:R-:W-:Y:S05]  /*6940*/  BRA `(.L_x_11905) ;  /* 0x0000000000087947 */ /* 0x000fea0003800000 */
.L_x_11931:
[----:B------:R-:W0:Y:S02]  /*6950*/  F2I.U32.F64.TRUNC R5, R4 ;  /* 0x0000000400057311 */ /* 0x000e24000030d000 */
[----:B0-----:R0:W-:Y:S02]  /*6960*/  STG.E desc[UR36][R16.64], R5 ;  /* 0x0000000510007986 */ /* 0x0011e4000c101924 */
.L_x_11905:
[----:B------:R-:W-:-:S07]  /*6970*/  IADD3 R19, R19, 0x80, RZ ;  /* 0x0000008013137810 */ /* 0x000fce0007ffe0ff */
.L_x_11863:
[----:B------:R-:W-:Y:S05]  /*6980*/  BSYNC B6 ;  /* 0x0000000000067941 */ /* 0x000fea0003800000 */
.L_x_11862:
        /* <DEDUP_REMOVED lines=307> */
.L_x_11936:
        /* <DEDUP_REMOVED lines=21> */
.L_x_11940:
[----:B------:R-:W2:Y:S02]  /*7e10*/  LDG.E.U8 R2, desc[UR36][R4.64] ;  /* 0x0000002404027981 */ /* 0x000ea4000c1e1100 */
[----:B--2---:R-:W0:Y:S01]  /*7e20*/  I2F.F64.U16 R2, R2 ;  /* 0x0000000200027312 */ /* 0x004e220000101800 */
[----:B------:R-:W-:Y:S05]  /*7e30*/  BRA `(.L_x_11942) ;  /* 0x0000000c00707947 */ /* 0x000fea0003800000 */
.L_x_11939:
        /* <DEDUP_REMOVED lines=9> */
.L_x_11944:
[----:B------:R-:W2:Y:S02]  /*7ed0*/  LDG.E R2, desc[UR36][R4.64] ;  /* 0x0000002404027981 */ /* 0x000ea4000c1e1900 */
[----:B--2---:R-:W0:Y:S01]  /*7ee0*/  I2F.F64 R2, R2 ;  /* 0x0000000200027312 */ /* 0x004e220000201c00 */
[----:B------:R-:W-:Y:S05]  /*7ef0*/  BRA `(.L_x_11942) ;  /* 0x0000000c00407947 */ /* 0x000fea0003800000 */
.L_x_11943:
[----:B------:R-:W2:Y:S02]  /*7f00*/  LDG.E.U16 R2, desc[UR36][R4.64] ;  /* 0x0000002404027981 */ /* 0x000ea4000c1e1500 */
[----:B--2---:R-:W0:Y:S01]  /*7f10*/  I2F.F64.S16 R2, R2 ;  /* 0x0000000200027312 */ /* 0x004e220000101c00 */
[----:B------:R-:W-:Y:S05]  /*7f20*/  BRA `(.L_x_11942) ;  /* 0x0000000c00347947 */ /* 0x000fea0003800000 */
.L_x_11938:
        /* <DEDUP_REMOVED lines=10> */
.L_x_11946:
[----:B------:R-:W2:Y:S02]  /*7fd0*/  LDG.E.U16 R0, desc[UR36][R4.64] ;  /* 0x0000002404007981 */ /* 0x000ea4000c1e1500 */
[----:B--2---:R-:W-:-:S05]  /*7fe0*/  HADD2.F32 R0, -RZ, R0.H0_H0 ;  /* 0x20000000ff007230 */ /* 0x004fca0000004100 */
[----:B------:R-:W-:-:S04]  /*7ff0*/  FMUL.FTZ R0, R0, 1 ;  /* 0x3f80000000007820 */ /* 0x000fc80000410000 */
[----:B------:R0:W1:Y:S01]  /*8000*/  F2F.F64.F32 R2, R0 ;  /* 0x0000000000027310 */ /* 0x0000620000201800 */
[----:B------:R-:W-:Y:S05]  /*8010*/  BRA `(.L_x_11942) ;  /* 0x0000000800f87947 */ /* 0x000fea0003800000 */
.L_x_11945:
        /* <DEDUP_REMOVED lines=10> */
.L_x_11948:
[----:B------:R-:W2:Y:S02]  /*80c0*/  LDG.E.U16 R4, desc[UR36][R4.64] ;  /* 0x0000002404047981 */ /* 0x000ea4000c1e1500 */
[----:B--2---:R-:W-:-:S05]  /*80d0*/  HADD2.F32 R0, -RZ, R4.H0_H0 ;  /* 0x20000004ff007230 */ /* 0x004fca0000004100 */
[----:B------:R-:W-:-:S04]  /*80e0*/  FMUL.FTZ R0, R0, 1 ;  /* 0x3f80000000007820 */ /* 0x000fc80000410000 */
[----:B------:R0:W1:Y:S01]  /*80f0*/  F2F.F64.F32 R2, R0 ;  /* 0x0000000000027310 */ /* 0x0000620000201800 */
[----:B------:R-:W-:Y:S05]  /*8100*/  BRA `(.L_x_11942) ;  /* 0x0000000800bc7947 */ /* 0x000fea0003800000 */
.L_x_11947:
[----:B------:R0:W5:Y:S01]  /*8110*/  LDG.E.64 R2, desc[UR36][R4.64] ;  /* 0x0000002404027981 */ /* 0x000162000c1e1b00 */
[----:B------:R-:W-:Y:S05]  /*8120*/  BRA `(.L_x_11942) ;  /* 0x0000000800b47947 */ /* 0x000fea0003800000 */
.L_x_11937:
        /* <DEDUP_REMOVED lines=13> */
.L_x_11951:
[----:B------:R0:W5:Y:S01]  /*8200*/  LDG.E.64 R2, desc[UR36][R4.64] ;  /* 0x0000002404027981 */ /* 0x000162000c1e1b00 */
[----:B------:R-:W-:Y:S05]  /*8210*/  BRA `(.L_x_11942) ;  /* 0x0000000800787947 */ /* 0x000fea0003800000 */
.L_x_11950:
        /* <DEDUP_REMOVED lines=28> */
.L_x_11953:
[----:B------:R-:W2:Y:S02]  /*83e0*/  LDG.E.U8 R3, desc[UR36][R4.64] ;  /* 0x0000002404037981 */ /* 0x000ea4000c1e1100 */
[----:B--2---:R-:W-:-:S05]  /*83f0*/  IMAD.SHL.U32 R0, R3, 0x2000000, RZ ;  /* 0x0200000003007824 */ /* 0x004fca00078e00ff */
[----:B------:R-:W-:-:S13]  /*8400*/  ISETP.GE.U32.AND P0, PT, R0, 0x8000000, PT ;  /* 0x080000000000780c */ /* 0x000fda0003f06070 */
[C---:B------:R-:W-:Y:S02]  /*8410*/  @!P0 IMAD.SHL.U32 R0, R3.reuse, 0x100, RZ ;  /* 0x0000010003008824 */ /* 0x040fe400078e00ff */
[C---:B------:R-:W-:Y:S01]  /*8420*/  @P0 IMAD.SHL.U32 R2, R3.reuse, 0x200000, RZ ;  /* 0x0020000003020824 */ /* 0x040fe200078e00ff */
[----:B------:R-:W-:Y:S02]  /*8430*/  SHF.L.U32 R3, R3, 0x18, RZ ;  /* 0x0000001803037819 */ /* 0x000fe400000006ff */
        /* <DEDUP_REMOVED lines=9> */
.L_x_11952:
[----:B------:R-:W2:Y:S02]  /*84d0*/  LDG.E.U16 R0, desc[UR36][R4.64] ;  /* 0x0000002404007981 */ /* 0x000ea4000c1e1500 */
[----:B--2---:R-:W-:-:S04]  /*84e0*/  IMAD.U32 R0, R0, 0x10000, RZ ;  /* 0x0001000000007824 */ /* 0x004fc800078e00ff */
[----:B------:R-:W-:-:S04]  /*84f0*/  FMUL.FTZ R0, R0, 1 ;  /* 0x3f80000000007820 */ /* 0x000fc80000410000 */
[----:B------:R0:W1:Y:S01]  /*8500*/  F2F.F64.F32 R2, R0 ;  /* 0x0000000000027310 */ /* 0x0000620000201800 */
[----:B------:R-:W-:Y:S05]  /*8510*/  BRA `(.L_x_11942) ;  /* 0x0000000400b87947 */ /* 0x000fea0003800000 */
.L_x_11949:
        /* <DEDUP_REMOVED lines=11> */
.L_x_11956:
        /* <DEDUP_REMOVED lines=21> */
.L_x_11960:
[----:B------:R-:W-:Y:S05]  /*8720*/  BSYNC B1 ;  /* 0x0000000000017941 */ /* 0x000fea0003800000 */
.L_x_11959:
[----:B------:R-:W-:Y:S01]  /*8730*/  LEA R3, R0, 0x3b800000, 0x17 ;  /* 0x3b80000000037811 */ /* 0x000fe200078eb8ff */
[----:B------:R-:W-:-:S05]  /*8740*/  IMAD.SHL.U32 R0, R2, 0x100000, RZ ;  /* 0x0010000002007824 */ /* 0x000fca00078e00ff */
[----:B------:R-:W-:-:S07]  /*8750*/  LOP3.LUT R0, R3, R0, R4, 0xfe, !PT ;  /* 0x0000000003007212 */ /* 0x000fce00078efe04 */
.L_x_11958:
[----:B------:R-:W-:Y:S05]  /*8760*/  BSYNC B0 ;  /* 0x0000000000007941 */ /* 0x000fea0003800000 */
.L_x_11957:
[----:B------:R-:W-:-:S04]  /*8770*/  FMUL.FTZ R0, R0, 1 ;  /* 0x3f80000000007820 */ /* 0x000fc80000410000 */
[----:B------:R1:W2:Y:S01]  /*8780*/  F2F.F64.F32 R2, R0 ;  /* 0x0000000000027310 */ /* 0x0002a20000201800 */
[----:B------:R-:W-:Y:S05]  /*8790*/  BRA `(.L_x_11942) ;  /* 0x0000000400187947 */ /* 0x000fea0003800000 */
.L_x_11955:
        /* <DEDUP_REMOVED lines=21> */
.L_x_11964:
[----:B------:R-:W-:Y:S05]  /*88f0*/  BSYNC B1 ;  /* 0x0000000000017941 */ /* 0x000fea0003800000 */
.L_x_11963:
[----:B------:R-:W-:Y:S01]  /*8900*/  LEA R3, R0, 0x37800000, 0x17 ;  /* 0x3780000000037811 */ /* 0x000fe200078eb8ff */
[----:B------:R-:W-:-:S05]  /*8910*/  IMAD.SHL.U32 R0, R2, 0x200000, RZ ;  /* 0x0020000002007824 */ /* 0x000fca00078e00ff */
[----:B------:R-:W-:-:S07]  /*8920*/  LOP3.LUT R0, R3, R0, R4, 0xfe, !PT ;  /* 0x0000000003007212 */ /* 0x000fce00078efe04 */
.L_x_11962:
[----:B------:R-:W-:Y:S05]  /*8930*/  BSYNC B0 ;  /* 0x0000000000007941 */ /* 0x000fea0003800000 */
.L_x_11961:
[----:B------:R-:W-:-:S04]  /*8940*/  FMUL.FTZ R0, R0, 1 ;  /* 0x3f80000000007820 */ /* 0x000fc80000410000 */
[----:B------:R3:W4:Y:S01]  /*8950*/  F2F.F64.F32 R2, R0 ;  /* 0x0000000000027310 */ /* 0x0007220000201800 */
[----:B------:R-:W-:Y:S05]  /*8960*/  BRA `(.L_x_11942) ;  /* 0x0000000000a47947 */ /* 0x000fea0003800000 */
.L_x_11954:
        /* <DEDUP_REMOVED lines=14> */
.L_x_11968:
[----:B------:R-:W-:Y:S05]  /*8a50*/  BSYNC B0 ;  /* 0x0000000000007941 */ /* 0x000fea0003800000 */
.L_x_11967:
[----:B------:R-:W-:-:S04]  /*8a60*/  FMUL.FTZ R0, R0, 1 ;  /* 0x3f80000000007820 */ /* 0x000fc80000410000 */
[----:B------:R0:W1:Y:S01]  /*8a70*/  F2F.F64.F32 R2, R0 ;  /* 0x0000000000027310 */ /* 0x0000620000201800 */
[----:B------:R-:W-:Y:S05]  /*8a80*/  BRA `(.L_x_11942) ;  /* 0x00000000005c7947 */ /* 0x000fea0003800000 */
.L_x_11941:
[----:B------:R-:W-:Y:S01]  /*8a90*/  MOV R2, 0x0 ;  /* 0x0000000000027802 */ /* 0x000fe20000000f00 */
[----:B------:R-:W-:Y:S01]  /*8aa0*/  ULDC.64 UR4, c[0x4][0x148] ;  /* 0x0100520000047ab9 */ /* 0x000fe20000000a00 */
[----:B------:R-:W-:Y:S01]  /*8ab0*/  ULDC.64 UR6, c[0x4][0x8] ;  /* 0x0100020000067ab9 */ /* 0x000fe20000000a00 */
[----:B------:R-:W-:Y:S01]  /*8ac0*/  IMAD.U32 R4, RZ, RZ, UR4 ;  /* 0x00000004ff047e24 */ /* 0x000fe2000f8e00ff */
[----:B------:R-:W-:Y:S01]  /*8ad0*/  MOV R5, UR5 ;  /* 0x0000000500057c02 */ /* 0x000fe20008000f00 */
        /* <DEDUP_REMOVED lines=11> */
.L_x_11969:
[----:B------:R-:W-:Y:S01]  /*8b90*/  CS2R R2, SRZ ;  /* 0x0000000000027805 */ /* 0x000fe2000001ff00 */
[----:B------:R-:W-:Y:S06]  /*8ba0*/  BRA `(.L_x_11942) ;  /* 0x0000000000147947 */ /* 0x000fec0003800000 */
.L_x_11966:
[----:B------:R-:W2:Y:S02]  /*8bb0*/  LDG.E.64 R2, desc[UR36][R4.64] ;  /* 0x0000002404027981 */ /* 0x000ea4000c1e1b00 */
[----:B--2---:R-:W0:Y:S01]  /*8bc0*/  I2F.F64.U64 R2, R2 ;  /* 0x0000000200027312 */ /* 0x004e220000301800 */
[----:B------:R-:W-:Y:S05]  /*8bd0*/  BRA `(.L_x_11942) ;  /* 0x0000000000087947 */ /* 0x000fea0003800000 */
.L_x_11965:
[----:B------:R-:W2:Y:S02]  /*8be0*/  LDG.E R2, desc[UR36][R4.64] ;  /* 0x0000002404027981 */ /* 0x000ea4000c1e1900 */
[----:B--2---:R-:W0:Y:S02]  /*8bf0*/  I2F.F64.U32 R2, R2 ;  /* 0x0000000200027312 */ /* 0x004e240000201800 */
.L_x_11942:
        /* <DEDUP_REMOVED lines=14> */
.L_x_11971:
[----:B------:R-:W-:Y:S05]  /*8ce0*/  BSYNC B0 ;  /* 0x0000000000007941 */ /* 0x000fea0003800000 */
.L_x_11970:
        /* <DEDUP_REMOVED lines=15> */
.L_x_11975:
[----:B------:R-:W0:Y:S02]  /*8de0*/  F2I.S64.F64.TRUNC R4, R4 ;  /* 0x0000000400047311 */ /* 0x000e24000030d900 */
[----:B0-----:R-:W-:-:S05]  /*8df0*/  IMAD.MOV.U32 R3, RZ, RZ, R4 ;  /* 0x000000ffff037224 */ /* 0x001fca00078e0004 */
[----:B------:R0:W-:Y:S01]  /*8e00*/  STG.E.U8 desc[UR36][R16.64], R3 ;  /* 0x0000000310007986 */ /* 0x0001e2000c101124 */
[----:B------:R-:W-:Y:S05]  /*8e10*/  BRA `(.L_x_11977) ;  /* 0x0000000c00f87947 */ /* 0x000fea0003800000 */
.L_x_11974:
        /* <DEDUP_REMOVED lines=9> */
.L_x_11979:
[----:B------:R-:W0:Y:S02]  /*8eb0*/  F2I.F64.TRUNC R5, R4 ;  /* 0x0000000400057311 */ /* 0x000e24000030d100 */
[----:B0-----:R0:W-:Y:S01]  /*8ec0*/  STG.E desc[UR36][R16.64], R5 ;  /* 0x0000000510007986 */ /* 0x0011e2000c101924 */
[----:B------:R-:W-:Y:S05]  /*8ed0*/  BRA `(.L_x_11977) ;  /* 0x0000000c00c87947 */ /* 0x000fea0003800000 */
.L_x_11978:
[----:B------:R-:W0:Y:S02]  /*8ee0*/  F2I.F64.TRUNC R5, R4 ;  /* 0x0000000400057311 */ /* 0x000e24000030d100 */
[----:B0-----:R0:W-:Y:S01]  /*8ef0*/  STG.E.U16 desc[UR36][R16.64], R5 ;  /* 0x0000000510007986 */ /* 0x0011e2000c101524 */
[----:B------:R-:W-:Y:S05]  /*8f00*/  BRA `(.L_x_11977) ;  /* 0x0000000c00bc7947 */ /* 0x000fea0003800000 */
.L_x_11973:
        /* <DEDUP_REMOVED lines=13> */
.L_x_11981:
        /* <DEDUP_REMOVED lines=8> */
.L_x_11980:
        /* <DEDUP_REMOVED lines=14> */
.L_x_11983:
        /* <DEDUP_REMOVED lines=9> */
.L_x_11982:
[----:B------:R0:W-:Y:S01]  /*91d0*/  STG.E.64 desc[UR36][R16.64], R4 ;  /* 0x0000000410007986 */ /* 0x0001e2000c101b24 */
[----:B------:R-:W-:Y:S05]  /*91e0*/  BRA `(.L_x_11977) ;  /* 0x0000000c00047947 */ /* 0x000fea0003800000 */
.L_x_11972:
        /* <DEDUP_REMOVED lines=12> */
.L_x_11986:
[----:B------:R-:W-:-:S05]  /*92b0*/  CS2R R6, SRZ ;  /* 0x0000000000067805 */ /* 0x000fca000001ff00 */
[----:B------:R0:W-:Y:S01]  /*92c0*/  STG.E.128 desc[UR36][R16.64], R4 ;  /* 0x0000000410007986 */ /* 0x0001e2000c101d24 */
[----:B------:R-:W-:Y:S05]  /*92d0*/  BRA `(.L_x_11977) ;  /* 0x0000000800c87947 */ /* 0x000fea0003800000 */
.L_x_11985:
        /* <DEDUP_REMOVED lines=25> */
.L_x_11990:
[----:B------:R-:W-:Y:S05]  /*9470*/  BSYNC B0 ;  /* 0x0000000000007941 */ /* 0x000fea0003800000 */
.L_x_11989:
[----:B------:R-:W-:-:S05]  /*9480*/  LOP3.LUT R3, R0, R3, RZ, 0xfc, !PT ;  /* 0x0000000300037212 */ /* 0x000fca00078efcff */
[----:B------:R0:W-:Y:S01]  /*9490*/  STG.E.U8 desc[UR36][R16.64], R3 ;  /* 0x0000000310007986 */ /* 0x0001e2000c101124 */
[----:B------:R-:W-:Y:S05]  /*94a0*/  BRA `(.L_x_11977) ;  /* 0x0000000800547947 */ /* 0x000fea0003800000 */
.L_x_11988:
        /* <DEDUP_REMOVED lines=17> */
.L_x_11992:
[----:B------:R-:W-:Y:S01]  /*95c0*/  IMAD.MOV.U32 R0, RZ, RZ, 0x7f ;  /* 0x0000007fff007424 */ /* 0x000fe200078e00ff */
[----:B------:R-:W-:-:S04]  /*95d0*/  ISETP.GT.U32.AND P0, PT, R2, 0x7f800000, PT ;  /* 0x7f8000000200780c */ /* 0x000fc80003f04070 */
[----:B------:R-:W-:-:S09]  /*95e0*/  SEL R0, R0, 0x7c, P0 ;  /* 0x0000007c00007807 */ /* 0x000fd20000000000 */
.L_x_11993:
[----:B------:R-:W-:Y:S05]  /*95f0*/  BSYNC B0 ;  /* 0x0000000000007941 */ /* 0x000fea0003800000 */
.L_x_11991:
[----:B------:R-:W-:-:S04]  /*9600*/  LOP3.LUT R2, R3, 0x80000000, RZ, 0xc0, !PT ;  /* 0x8000000003027812 */ /* 0x000fc800078ec0ff */
[----:B------:R-:W-:-:S04]  /*9610*/  SHF.R.U32.HI R3, RZ, 0x18, R2 ;  /* 0x00000018ff037819 */ /* 0x000fc80000011602 */
[----:B------:R-:W-:-:S05]  /*9620*/  LOP3.LUT R3, R0, R3, RZ, 0xfc, !PT ;  /* 0x0000000300037212 */ /* 0x000fca00078efcff */
[----:B------:R0:W-:Y:S01]  /*9630*/  STG.E.U8 desc[UR36][R16.64], R3 ;  /* 0x0000000310007986 */ /* 0x0001e2000c101124 */
[----:B------:R-:W-:Y:S05]  /*9640*/  BRA `(.L_x_11977) ;  /* 0x0000000400ec7947 */ /* 0x000fea0003800000 */
.L_x_11987:
        /* <DEDUP_REMOVED lines=8> */
.L_x_11984:
        /* <DEDUP_REMOVED lines=11> */
.L_x_11996:
        /* <DEDUP_REMOVED lines=21> */
.L_x_11999:
[----:B------:R-:W-:-:S04]  /*98d0*/  LOP3.LUT R2, R3, 0x80000000, RZ, 0xc0, !PT ;  /* 0x8000000003027812 */ /* 0x000fc800078ec0ff */
[----:B------:R-:W-:-:S04]  /*98e0*/  SHF.R.U32.HI R3, RZ, 0x18, R2 ;  /* 0x00000018ff037819 */ /* 0x000fc80000011602 */
[----:B------:R-:W-:-:S04]  /*98f0*/  LOP3.LUT R0, R0, R3, RZ, 0xfc, !PT ;  /* 0x0000000300007212 */ /* 0x000fc800078efcff */
[----:B------:R-:W-:-:S07]  /*9900*/  PRMT R8, R0, 0x7610, R8 ;  /* 0x0000761000087816 */ /* 0x000fce0000000008 */
.L_x_11998:
[----:B------:R-:W-:Y:S05]  /*9910*/  BSYNC B0 ;  /* 0x0000000000007941 */ /* 0x000fea0003800000 */
.L_x_11997:
[----:B------:R3:W-:Y:S01]  /*9920*/  STG.E.U8 desc[UR36][R16.64], R8 ;  /* 0x0000000810007986 */ /* 0x0007e2000c101124 */
[----:B------:R-:W-:Y:S05]  /*9930*/  BRA `(.L_x_11977) ;  /* 0x0000000400307947 */ /* 0x000fea0003800000 */
.L_x_11995:
        /* <DEDUP_REMOVED lines=21> */
.L_x_12002:
[----:B------:R-:W-:-:S04]  /*9a90*/  LOP3.LUT R2, R3, 0x80000000, RZ, 0xc0, !PT ;  /* 0x8000000003027812 */ /* 0x000fc800078ec0ff */
[----:B------:R-:W-:-:S04]  /*9aa0*/  SHF.R.U32.HI R3, RZ, 0x18, R2 ;  /* 0x00000018ff037819 */ /* 0x000fc80000011602 */
[----:B------:R-:W-:-:S04]  /*9ab0*/  LOP3.LUT R0, R0, R3, RZ, 0xfc, !PT ;  /* 0x0000000300007212 */ /* 0x000fc800078efcff */
[----:B------:R-:W-:-:S07]  /*9ac0*/  PRMT R8, R0, 0x7610, R8 ;  /* 0x0000761000087816 */ /* 0x000fce0000000008 */
.L_x_12001:
[----:B------:R-:W-:Y:S05]  /*9ad0*/  BSYNC B0 ;  /* 0x0000000000007941 */ /* 0x000fea0003800000 */
.L_x_12000:
[----:B------:R0:W-:Y:S01]  /*9ae0*/  STG.E.U8 desc[UR36][R16.64], R8 ;  /* 0x0000000810007986 */ /* 0x0001e2000c101124 */
[----:B------:R-:W-:Y:S05]  /*9af0*/  BRA `(.L_x_11977) ;  /* 0x0000000000c07947 */ /* 0x000fea0003800000 */
.L_x_11994:
        /* <DEDUP_REMOVED lines=26> */
.L_x_11976:
        /* <DEDUP_REMOVED lines=16> */
.L_x_12005:
[----:B------:R-:W-:Y:S05]  /*9da0*/  BRA `(.L_x_11977) ;  /* 0x0000000000147947 */ /* 0x000fea0003800000 */
.L_x_12004:
[----:B------:R-:W0:Y:S02]  /*9db0*/  F2I.U64.F64.TRUNC R4, R4 ;  /* 0x0000000400047311 */ /* 0x000e24000030d800 */
[----:B0-----:R1:W-:Y:S01]  /*9dc0*/  STG.E.64 desc[UR36][R16.64], R4 ;  /* 0x0000000410007986 */ /* 0x0013e2000c101b24 */
[----:B------:R-:W-:Y:S05]  /*9dd0*/  BRA `(.L_x_11977) ;  /* 0x0000000000087947 */ /* 0x000fea0003800000 */
.L_x_12003:
[----:B------:R-:W0:Y:S02]  /*9de0*/  F2I.U32.F64.TRUNC R5, R4 ;  /* 0x0000000400057311 */ /* 0x000e24000030d000 */
[----:B0-----:R2:W-:Y:S02]  /*9df0*/  STG.E desc[UR36][R16.64], R5 ;  /* 0x0000000510007986 */ /* 0x0015e4000c101924 */
.L_x_11977:
[----:B------:R-:W-:-:S07]  /*9e00*/  IADD3 R19, R19, 0x80, RZ ;  /* 0x0000008013137810 */ /* 0x000fce0007ffe0ff */
.L_x_11935:
[----:B------:R-:W-:Y:S05]  /*9e10*/  BSYNC B6 ;  /* 0x0000000000067941 */ /* 0x000fea0003800000 */
.L_x_11934:
        /* <DEDUP_REMOVED lines=306> */
.L_x_12006:
        /* <DEDUP_REMOVED lines=21> */
.L_x_12010:
[----:B------:R-:W2:Y:S02]  /*b290*/  LDG.E.U8 R2, desc[UR36][R4.64] ;  /* 0x0000002404027981 */ /* 0x000ea4000c1e1100 */
[----:B--2---:R-:W0:Y:S01]  /*b2a0*/  I2F.F64.U16 R2, R2 ;  /* 0x0000000200027312 */ /* 0x004e220000101800 */
[----:B------:R-:W-:Y:S05]  /*b2b0*/  BRA `(.L_x_12012) ;  /* 0x0000000c00707947 */ /* 0x000fea0003800000 */
.L_x_12009:
        /* <DEDUP_REMOVED lines=9> */
.L_x_12014:
[----:B------:R-:W2:Y:S02]  /*b350*/  LDG.E R2, desc[UR36][R4.64] ;  /* 0x0000002404027981 */ /* 0x000ea4000c1e1900 */
[----:B--2---:R-:W0:Y:S01]  /*b360*/  I2F.F64 R2, R2 ;  /* 0x0000000200027312 */ /* 0x004e220000201c00 */
[----:B------:R-:W-:Y:S05]  /*b370*/  BRA `(.L_x_12012) ;  /* 0x0000000c00407947 */ /* 0x000fea0003800000 */
.L_x_12013:
[----:B------:R-:W2:Y:S02]  /*b380*/  LDG.E.U16 R2, desc[UR36][R4.64] ;  /* 0x0000002404027981 */ /* 0x000ea4000c1e1500 */
[----:B--2---:R-:W0:Y:S01]  /*b390*/  I2F.F64.S16 R2, R2 ;  /* 0x0000000200027312 */ /* 0x004e220000101c00 */
[----:B------:R-:W-:Y:S05]  /*b3a0*/  BRA `(.L_x_12012) ;  /* 0x0000000c00347947 */ /* 0x000fea0003800000 */
.L_x_12008:
        /* <DEDUP_REMOVED lines=10> */
.L_x_12016:
[----:B------:R-:W2:Y:S02]  /*b450*/  LDG.E.U16 R0, desc[UR36][R4.64] ;  /* 0x0000002404007981 */ /* 0x000ea4000c1e1500 */
[----:B--2---:R-:W-:-:S05]  /*b460*/  HADD2.F32 R0, -RZ, R0.H0_H0 ;  /* 0x20000000ff007230 */ /* 0x004fca0000004100 */
[----:B------:R-:W-:-:S04]  /*b470*/  FMUL.FTZ R0, R0, 1 ;  /* 0x3f80000000007820 */ /* 0x000fc80000410000 */
[----:B------:R0:W1:Y:S01]  /*b480*/  F2F.F64.F32 R2, R0 ;  /* 0x0000000000027310 */ /* 0x0000620000201800 */
[----:B------:R-:W-:Y:S05]  /*b490*/  BRA `(.L_x_12012) ;  /* 0x0000000800f87947 */ /* 0x000fea0003800000 */
.L_x_12015:
        /* <DEDUP_REMOVED lines=10> */
.L_x_12018:
[----:B------:R-:W2:Y:S02]  /*b540*/  LDG.E.U16 R4, desc[UR36][R4.64] ;  /* 0x0000002404047981 */ /* 0x000ea4000c1e1500 */
[----:B--2---:R-:W-:-:S05]  /*b550*/  HADD2.F32 R0, -RZ, R4.H0_H0 ;  /* 0x20000004ff007230 */ /* 0x004fca0000004100 */
[----:B------:R-:W-:-:S04]  /*b560*/  FMUL.FTZ R0, R0, 1 ;  /* 0x3f80000000007820 */ /* 0x000fc80000410000 */
[----:B------:R0:W1:Y:S01]  /*b570*/  F2F.F64.F32 R2, R0 ;  /* 0x0000000000027310 */ /* 0x0000620000201800 */
[----:B------:R-:W-:Y:S05]  /*b580*/  BRA `(.L_x_12012) ;  /* 0x0000000800bc7947 */ /* 0x000fea0003800000 */
.L_x_12017:
[----:B------:R0:W5:Y:S01]  /*b590*/  LDG.E.64 R2, desc[UR36][R4.64] ;  /* 0x0000002404027981 */ /* 0x000162000c1e1b00 */
[----:B------:R-:W-:Y:S05]  /*b5a0*/  BRA `(.L_x_12012) ;  /* 0x0000000800b47947 */ /* 0x000fea0003800000 */
.L_x_12007:
        /* <DEDUP_REMOVED lines=13> */
.L_x_12021:
[----:B------:R0:W5:Y:S01]  /*b680*/  LDG.E.64 R2, desc[UR36][R4.64] ;  /* 0x0000002404027981 */ /* 0x000162000c1e1b00 */
[----:B------:R-:W-:Y:S05]  /*b690*/  BRA `(.L_x_12012) ;  /* 0x0000000800787947 */ /* 0x000fea0003800000 */
.L_x_12020:
        /* <DEDUP_REMOVED lines=18> */
[----:B------:R-:W-:Y:S01]  /*b7c0*/  IMAD R7, R3, R8, 0x3c000000 ;  /* 0x3c00000003077424 */ /* 0x000fe200078e0208 */
[----:B------:R-:W-:-:S04]  /*b7d0*/  IADD3 R3, R2, -0x1, RZ ;  /* 0xffffffff02037810 */ /* 0x000fc80007ffe0ff */
        /* <DEDUP_REMOVED lines=8> */
.L_x_12023:
        /* <DEDUP_REMOVED lines=15> */
.L_x_12022:
[----:B------:R-:W2:Y:S02]  /*b950*/  LDG.E.U16 R0, desc[UR36][R4.64] ;  /* 0x0000002404007981 */ /* 0x000ea4000c1e1500 */
[----:B--2---:R-:W-:-:S04]  /*b960*/  IMAD.U32 R0, R0, 0x10000, RZ ;  /* 0x0001000000007824 */ /* 0x004fc800078e00ff */
[----:B------:R-:W-:-:S04]  /*b970*/  FMUL.FTZ R0, R0, 1 ;  /* 0x3f80000000007820 */ /* 0x000fc80000410000 */
[----:B------:R0:W1:Y:S01]  /*b980*/  F2F.F64.F32 R2, R0 ;  /* 0x0000000000027310 */ /* 0x0000620000201800 */
[----:B------:R-:W-:Y:S05]  /*b990*/  BRA `(.L_x_12012) ;  /* 0x0000000400b87947 */ /* 0x000fea0003800000 */
.L_x_12019:
        /* <DEDUP_REMOVED lines=11> */
.L_x_12026:
        /* <DEDUP_REMOVED lines=21> */
.L_x_12030:
[----:B------:R-:W-:Y:S05]  /*bba0*/  BSYNC B1 ;  /* 0x0000000000017941 */ /* 0x000fea0003800000 */
.L_x_12029:
[----:B------:R-:W-:Y:S01]  /*bbb0*/  LEA R3, R0, 0x3b800000, 0x17 ;  /* 0x3b80000000037811 */ /* 0x000fe200078eb8ff */
[----:B------:R-:W-:-:S05]  /*bbc0*/  IMAD.SHL.U32 R0, R2, 0x100000, RZ ;  /* 0x0010000002007824 */ /* 0x000fca00078e00ff */
[----:B------:R-:W-:-:S07]  /*bbd0*/  LOP3.LUT R0, R3, R0, R4, 0xfe, !PT ;  /* 0x0000000003007212 */ /* 0x000fce00078efe04 */
.L_x_12028:
[----:B------:R-:W-:Y:S05]  /*bbe0*/  BSYNC B0 ;  /* 0x0000000000007941 */ /* 0x000fea0003800000 */
.L_x_12027:
[----:B------:R-:W-:-:S04]  /*bbf0*/  FMUL.FTZ R0, R0, 1 ;  /* 0x3f80000000007820 */ /* 0x000fc80000410000 */
[----:B------:R1:W2:Y:S01]  /*bc00*/  F2F.F64.F32 R2, R0 ;  /* 0x0000000000027310 */ /* 0x0002a20000201800 */
[----:B------:R-:W-:Y:S05]  /*bc10*/  BRA `(.L_x_12012) ;  /* 0x0000000400187947 */ /* 0x000fea0003800000 */
.L_x_12025:
        /* <DEDUP_REMOVED lines=21> */
.L_x_12034:
[----:B------:R-:W-:Y:S05]  /*bd70*/  BSYNC B1 ;  /* 0x0000000000017941 */ /* 0x000fea0003800000 */
.L_x_12033:
[----:B------:R-:W-:Y:S02]  /*bd80*/  LEA R3, R0, 0x37800000, 0x17 ;  /* 0x3780000000037811 */ /* 0x000fe400078eb8ff */
[----:B------:R-:W-:-:S04]  /*bd90*/  SHF.L.U32 R0, R2, 0x15, RZ ;  /* 0x0000001502007819 */ /* 0x000fc800000006ff */
[----:B------:R-:W-:-:S07]  /*bda0*/  LOP3.LUT R0, R3, R0, R4, 0xfe, !PT ;  /* 0x0000000003007212 */ /* 0x000fce00078efe04 */
.L_x_12032:
[----:B------:R-:W-:Y:S05]  /*bdb0*/  BSYNC B0 ;  /* 0x0000000000007941 */ /* 0x000fea0003800000 */
.L_x_12031:
[----:B------:R-:W-:-:S04]  /*bdc0*/  FMUL.FTZ R0, R0, 1 ;  /* 0x3f80000000007820 */ /* 0x000fc80000410000 */
[----:B------:R3:W4:Y:S01]  /*bdd0*/  F2F.F64.F32 R2, R0 ;  /* 0x0000000000027310 */ /* 0x0007220000201800 */
[----:B------:R-:W-:Y:S05]  /*bde0*/  BRA `(.L_x_12012) ;  /* 0x0000000000a47947 */ /* 0x000fea0003800000 */
.L_x_12024:
        /* <DEDUP_REMOVED lines=14> */
.L_x_12038:
[----:B------:R-:W-:Y:S05]  /*bed0*/  BSYNC B0 ;  /* 0x0000000000007941 */ /* 0x000fea0003800000 */
.L_x_12037:
[----:B------:R-:W-:-:S04]  /*bee0*/  FMUL.FTZ R0, R0, 1 ;  /* 0x3f80000000007820 */ /* 0x000fc80000410000 */
[----:B------:R0:W1:Y:S01]  /*bef0*/  F2F.F64.F32 R2, R0 ;  /* 0x0000000000027310 */ /* 0x0000620000201800 */
[----:B------:R-:W-:Y:S05]  /*bf00*/  BRA `(.L_x_12012) ;  /* 0x00000000005c7947 */ /* 0x000fea0003800000 */
.L_x_12011:
        /* <DEDUP_REMOVED lines=16> */
.L_x_12039:
[----:B------:R-:W-:Y:S01]  /*c010*/  CS2R R2, SRZ ;  /* 0x0000000000027805 */ /* 0x000fe2000001ff00 */
[----:B------:R-:W-:Y:S06]  /*c020*/  BRA `(.L_x_12012) ;  /* 0x0000000000147947 */ /* 0x000fec0003800000 */
.L_x_12036:
[----:B------:R-:W2:Y:S02]  /*c030*/  LDG.E.64 R2, desc[UR36][R4.64] ;  /* 0x0000002404027981 */ /* 0x000ea4000c1e1b00 */
[----:B--2---:R-:W0:Y:S01]  /*c040*/  I2F.F64.U64 R2, R2 ;  /* 0x0000000200027312 */ /* 0x004e220000301800 */
[----:B------:R-:W-:Y:S05]  /*c050*/  BRA `(.L_x_12012) ;  /* 0x0000000000087947 */ /* 0x000fea0003800000 */
.L_x_12035:
[----:B------:R-:W2:Y:S02]  /*c060*/  LDG.E R2, desc[UR36][R4.64] ;  /* 0x0000002404027981 */ /* 0x000ea4000c1e1900 */
[----:B--2---:R-:W0:Y:S02]  /*c070*/  I2F.F64.U32 R2, R2 ;  /* 0x0000000200027312 */ /* 0x004e240000201800 */
.L_x_12012:
        /* <DEDUP_REMOVED lines=14> */
.L_x_12041:
[----:B------:R-:W-:Y:S05]  /*c160*/  BSYNC B0 ;  /* 0x0000000000007941 */ /* 0x000fea0003800000 */
.L_x_12040:
        /* <DEDUP_REMOVED lines=15> */
.L_x_12045:
[----:B------:R-:W0:Y:S02]  /*c260*/  F2I.S64.F64.TRUNC R4, R4 ;  /* 0x0000000400047311 */ /* 0x000e24000030d900 */
[----:B0-----:R-:W-:-:S05]  /*c270*/  MOV R3, R4 ;  /* 0x0000000400037202 */ /* 0x001fca0000000f00 */
[----:B------:R-:W-:Y:S01]  /*c280*/  STG.E.U8 desc[UR36][R16.64], R3 ;  /* 0x0000000310007986 */ /* 0x000fe2000c101124 */
[----:B------:R-:W-:Y:S05]  /*c290*/  EXIT ;  /* 0x000000000000794d */ /* 0x000fea0003800000 */
.L_x_12044:
        /* <DEDUP_REMOVED lines=9> */
.L_x_12048:
[----:B------:R-:W0:Y:S02]  /*c330*/  F2I.F64.TRUNC R5, R4 ;  /* 0x0000000400057311 */ /* 0x000e24000030d100 */
[----:B0-----:R-:W-:Y:S01]  /*c340*/  STG.E desc[UR36][R16.64], R5 ;  /* 0x0000000510007986 */ /* 0x001fe2000c101924 */
[----:B------:R-:W-:Y:S05]  /*c350*/  EXIT ;  /* 0x000000000000794d */ /* 0x000fea0003800000 */
.L_x_12047:
[----:B------:R-:W0:Y:S02]  /*c360*/  F2I.F64.TRUNC R5, R4 ;  /* 0x0000000400057311 */ /* 0x000e24000030d100 */
[----:B0-----:R-:W-:Y:S01]  /*c370*/  STG.E.U16 desc[UR36][R16.64], R5 ;  /* 0x0000000510007986 */ /* 0x001fe2000c101524 */
[----:B------:R-:W-:Y:S05]  /*c380*/  EXIT ;  /* 0x000000000000794d */ /* 0x000fea0003800000 */
.L_x_12043:
        /* <DEDUP_REMOVED lines=13> */
.L_x_12050:
        /* <DEDUP_REMOVED lines=8> */
.L_x_12049:
        /* <DEDUP_REMOVED lines=14> */
.L_x_12052:
        /* <DEDUP_REMOVED lines=9> */
.L_x_12051:
[----:B------:R-:W-:Y:S01]  /*c650*/  STG.E.64 desc[UR36][R16.64], R4 ;  /* 0x0000000410007986 */ /* 0x000fe2000c101b24 */
[----:B------:R-:W-:Y:S05]  /*c660*/  EXIT ;  /* 0x000000000000794d */ /* 0x000fea0003800000 */
.L_x_12042:
        /* <DEDUP_REMOVED lines=12> */
.L_x_12055:
[----:B------:R-:W-:-:S05]  /*c730*/  CS2R R6, SRZ ;  /* 0x0000000000067805 */ /* 0x000fca000001ff00 */
[----:B------:R-:W-:Y:S01]  /*c740*/  STG.E.128 desc[UR36][R16.64], R4 ;  /* 0x0000000410007986 */ /* 0x000fe2000c101d24 */
[----:B------:R-:W-:Y:S05]  /*c750*/  EXIT ;  /* 0x000000000000794d */ /* 0x000fea0003800000 */
.L_x_12054:
        /* <DEDUP_REMOVED lines=25> */
.L_x_12059:
[----:B------:R-:W-:Y:S05]  /*c8f0*/  BSYNC B0 ;  /* 0x0000000000007941 */ /* 0x000fea0003800000 */
.L_x_12058:
[----:B------:R-:W-:-:S05]  /*c900*/  LOP3.LUT R3, R0, R3, RZ, 0xfc, !PT ;  /* 0x0000000300037212 */ /* 0x000fca00078efcff */
[----:B------:R-:W-:Y:S01]  /*c910*/  STG.E.U8 desc[UR36][R16.64], R3 ;  /* 0x0000000310007986 */ /* 0x000fe2000c101124 */
[----:B------:R-:W-:Y:S05]  /*c920*/  EXIT ;  /* 0x000000000000794d */ /* 0x000fea0003800000 */
.L_x_12057:
        /* <DEDUP_REMOVED lines=17> */
.L_x_12061:
[----:B------:R-:W-:Y:S01]  /*ca40*/  IMAD.MOV.U32 R0, RZ, RZ, 0x7f ;  /* 0x0000007fff007424 */ /* 0x000fe200078e00ff */
[----:B------:R-:W-:-:S04]  /*ca50*/  ISETP.GT.U32.AND P0, PT, R2, 0x7f800000, PT ;  /* 0x7f8000000200780c */ /* 0x000fc80003f04070 */
[----:B------:R-:W-:-:S09]  /*ca60*/  SEL R0, R0, 0x7c, P0 ;  /* 0x0000007c00007807 */ /* 0x000fd20000000000 */
.L_x_12062:
[----:B------:R-:W-:Y:S05]  /*ca70*/  BSYNC B0 ;  /* 0x0000000000007941 */ /* 0x000fea0003800000 */
.L_x_12060:
[----:B------:R-:W-:-:S04]  /*ca80*/  LOP3.LUT R2, R3, 0x80000000, RZ, 0xc0, !PT ;  /* 0x8000000003027812 */ /* 0x000fc800078ec0ff */
[----:B------:R-:W-:-:S04]  /*ca90*/  SHF.R.U32.HI R3, RZ, 0x18, R2 ;  /* 0x00000018ff037819 */ /* 0x000fc80000011602 */
[----:B------:R-:W-:-:S05]  /*caa0*/  LOP3.LUT R3, R0, R3, RZ, 0xfc, !PT ;  /* 0x0000000300037212 */ /* 0x000fca00078efcff */
[----:B------:R-:W-:Y:S01]  /*cab0*/  STG.E.U8 desc[UR36][R16.64], R3 ;  /* 0x0000000310007986 */ /* 0x000fe2000c101124 */
[----:B------:R-:W-:Y:S05]  /*cac0*/  EXIT ;  /* 0x000000000000794d */ /* 0x000fea0003800000 */
.L_x_12056:
        /* <DEDUP_REMOVED lines=8> */
.L_x_12053:
        /* <DEDUP_REMOVED lines=11> */
.L_x_12065:
        /* <DEDUP_REMOVED lines=21> */
.L_x_12068:
[----:B------:R-:W-:-:S04]  /*cd50*/  LOP3.LUT R2, R3, 0x80000000, RZ, 0xc0, !PT ;  /* 0x8000000003027812 */ /* 0x000fc800078ec0ff */
[----:B------:R-:W-:-:S04]  /*cd60*/  SHF.R.U32.HI R3, RZ, 0x18, R2 ;  /* 0x00000018ff037819 */ /* 0x000fc80000011602 */
[----:B------:R-:W-:-:S04]  /*cd70*/  LOP3.LUT R0, R0, R3, RZ, 0xfc, !PT ;  /* 0x0000000300007212 */ /* 0x000fc800078efcff */
[----:B------:R-:W-:-:S07]  /*cd80*/  PRMT R8, R0, 0x7610, R8 ;  /* 0x0000761000087816 */ /* 0x000fce0000000008 */
.L_x_12067:
[----:B------:R-:W-:Y:S05]  /*cd90*/  BSYNC B0 ;  /* 0x0000000000007941 */ /* 0x000fea0003800000 */
.L_x_12066:
[----:B------:R-:W-:Y:S01]  /*cda0*/  STG.E.U8 desc[UR36][R16.64], R8 ;  /* 0x0000000810007986 */ /* 0x000fe2000c101124 */
[----:B------:R-:W-:Y:S05]  /*cdb0*/  EXIT ;  /* 0x000000000000794d */ /* 0x000fea0003800000 */
.L_x_12064:
        /* <DEDUP_REMOVED lines=21> */
.L_x_12071:
[----:B------:R-:W-:-:S04]  /*cf10*/  LOP3.LUT R2, R3, 0x80000000, RZ, 0xc0, !PT ;  /* 0x8000000003027812 */ /* 0x000fc800078ec0ff */
[----:B------:R-:W-:-:S04]  /*cf20*/  SHF.R.U32.HI R3, RZ, 0x18, R2 ;  /* 0x00000018ff037819 */ /* 0x000fc80000011602 */
[----:B------:R-:W-:-:S04]  /*cf30*/  LOP3.LUT R0, R0, R3, RZ, 0xfc, !PT ;  /* 0x0000000300007212 */ /* 0x000fc800078efcff */
[----:B------:R-:W-:-:S07]  /*cf40*/  PRMT R8, R0, 0x7610, R8 ;  /* 0x0000761000087816 */ /* 0x000fce0000000008 */
.L_x_12070:
[----:B------:R-:W-:Y:S05]  /*cf50*/  BSYNC B0 ;  /* 0x0000000000007941 */ /* 0x000fea0003800000 */
.L_x_12069:
[----:B------:R-:W-:Y:S01]  /*cf60*/  STG.E.U8 desc[UR36][R16.64], R8 ;  /* 0x0000000810007986 */ /* 0x000fe2000c101124 */
[----:B------:R-:W-:Y:S05]  /*cf70*/  EXIT ;  /* 0x000000000000794d */ /* 0x000fea0003800000 */
.L_x_12063:
        /* <DEDUP_REMOVED lines=26> */
.L_x_12046:
        /* <DEDUP_REMOVED lines=16> */
.L_x_12074:
[----:B------:R-:W-:Y:S05]  /*d220*/  EXIT ;  /* 0x000000000000794d */ /* 0x000fea0003800000 */
.L_x_12073:
[----:B------:R-:W0:Y:S02]  /*d230*/  F2I.U64.F64.TRUNC R4, R4 ;  /* 0x0000000400047311 */ /* 0x000e24000030d800 */
[----:B0-----:R-:W-:Y:S01]  /*d240*/  STG.E.64 desc[UR36][R16.64], R4 ;  /* 0x0000000410007986 */ /* 0x001fe2000c101b24 */
[----:B------:R-:W-:Y:S05]  /*d250*/  EXIT ;  /* 0x000000000000794d */ /* 0x000fea0003800000 */
.L_x_12072:
[----:B------:R-:W0:Y:S02]  /*d260*/  F2I.U32.F64.TRUNC R5, R4 ;  /* 0x0000000400057311 */ /* 0x000e24000030d000 */
[----:B0-----:R-:W-:Y:S01]  /*d270*/  STG.E desc[UR36][R16.64], R5 ;  /* 0x0000000510007986 */ /* 0x001fe2000c101924 */
[----:B------:R-:W-:Y:S05]  /*d280*/  EXIT ;  /* 0x000000000000794d */ /* 0x000fea0003800000 */
        .weak           $__internal_21_$__cuda_sm20_dblrcp_rn_slowpath_v3
        .type           $__internal_21_$__cuda_sm20_dblrcp_rn_slowpath_v3,@function
        .size           $__internal_21_$__cuda_sm20_dblrcp_rn_slowpath_v3,(.L_x_19547 - $__internal_21_$__cuda_sm20_dblrcp_rn_slowpath_v3)
$__internal_21_$__cuda_sm20_dblrcp_rn_slowpath_v3:
        /* <DEDUP_REMOVED lines=24> */
.L_x_12078:
[----:B------:R-:W-:Y:S01]  /*d410*/  DMUL R2, R2, 8.11296384146066816958e+31 ;  /* 0x4690000002027828 */ /* 0x000fe20000000000 */
[----:B------:R-:W-:-:S05]  /*d420*/  IMAD.MOV.U32 R4, RZ, RZ, R6 ;  /* 0x000000ffff047224 */ /* 0x000fca00078e0006 */
        /* <DEDUP_REMOVED lines=8> */
.L_x_12076:
[----:B------:R-:W-:Y:S01]  /*d4b0*/  LOP3.LUT R5, R3, 0x80000, RZ, 0xfc, !PT ;  /* 0x0008000003057812 */ /* 0x000fe200078efcff */
[----:B------:R-:W-:-:S07]  /*d4c0*/  IMAD.MOV.U32 R4, RZ, RZ, R2 ;  /* 0x000000ffff047224 */ /* 0x000fce00078e0002 */
.L_x_12077:
[----:B------:R-:W-:Y:S05]  /*d4d0*/  BSYNC B1 ;  /* 0x0000000000017941 */ /* 0x000fea0003800000 */
.L_x_12075:
[----:B------:R-:W-:Y:S02]  /*d4e0*/  IMAD.MOV.U32 R2, RZ, RZ, R0 ;  /* 0x000000ffff027224 */ /* 0x000fe400078e0000 */
[----:B------:R-:W-:-:S04]  /*d4f0*/  IMAD.MOV.U32 R3, RZ, RZ, 0x0 ;  /* 0x00000000ff037424 */ /* 0x000fc800078e00ff */
[----:B------:R-:W-:Y:S05]  /*d500*/  RET.REL.NODEC R2 `(_ZN2at6native18elementwise_kernelILi128ELi4EZNS0_15gpu_kernel_implIZZZNS0_22reciprocal_kernel_cudaERNS_18TensorIteratorBaseEENKUlvE_clEvENKUlvE_clEvEUldE_EEvS4_RKT_EUliE_EEviT1_) ;  /* 0xffffff2802bc7950 */ /* 0x000fea0003c3ffff */
.L_x_12079:
        /* <DEDUP_REMOVED lines=15> */
.L_x_19547:


//--------------------- .text._ZN2at6native27unrolled_elementwise_kernelIZZZNS0_22reciprocal_kernel_cudaERNS_18TensorIteratorBaseEENKUlvE_clEvENKUlvE_clEvEUldE_St5arrayIPcLm2EELi4E23TrivialOffsetCalculatorILi1EjESB_NS0_6memory12LoadWithCastILi1EEENSC_13StoreWithCastILi1EEEEEviT_T0_T2_T3_T4_T5_ --------------------------
	.section	.text._ZN2at6native27unrolled_elementwise_kernelIZZZNS0_22reciprocal_kernel_cudaERNS_18TensorIteratorBaseEENKUlvE_clEvENKUlvE_clEvEUldE_St5arrayIPcLm2EELi4E23TrivialOffsetCalculatorILi1EjESB_NS0_6memory12LoadWithCastILi1EEENSC_13StoreWithCastILi1EEEEEviT_T0_T2_T3_T4_T5_,"ax",@progbits
	.align	128
        .global         _ZN2at6native27unrolled_elementwise_kernelIZZZNS0_22reciprocal_kernel_cudaERNS_18TensorIteratorBaseEENKUlvE_clEvENKUlvE_clEvEUldE_St5arrayIPcLm2EELi4E23TrivialOffsetCalculatorILi1EjESB_NS0_6memory12LoadWithCastILi1EEENSC_13StoreWithCastILi1EEEEEviT_T0_T2_T3_T4_T5_
        .type           _ZN2at6native27unrolled_elementwise_kernelIZZZNS0_22reciprocal_kernel_cudaERNS_18TensorIteratorBaseEENKUlvE_clEvENKUlvE_clEvEUldE_St5arrayIPcLm2EELi4E23TrivialOffsetCalculatorILi1EjESB_NS0_6memory12LoadWithCastILi1EEENSC_13StoreWithCastILi1EEEEEviT_T0_T2_T3_T4_T5_,@function
        .size           _ZN2at6native27unrolled_elementwise_kernelIZZZNS0_22reciprocal_kernel_cudaERNS_18TensorIteratorBaseEENKUlvE_clEvENKUlvE_clEvEUldE_St5arrayIPcLm2EELi4E23TrivialOffsetCalculatorILi1EjESB_NS0_6memory12LoadWithCastILi1EEENSC_13StoreWithCastILi1EEEEEviT_T0_T2_T3_T4_T5_,(.L_x_19548 - _ZN2at6native27unrolled_elementwise_kernelIZZZNS0_22reciprocal_kernel_cudaERNS_18TensorIteratorBaseEENKUlvE_clEvENKUlvE_clEvEUldE_St5arrayIPcLm2EELi4E23TrivialOffsetCalculatorILi1EjESB_NS0_6memory12LoadWithCastILi1EEENSC_13StoreWithCastILi1EEEEEviT_T0_T2_T3_T4_T5_)
        .other          _ZN2at6native27unrolled_elementwise_kernelIZZZNS0_22reciprocal_kernel_cudaERNS_18TensorIteratorBaseEENKUlvE_clEvENKUlvE_clEvEUldE_St5arrayIPcLm2EELi4E23TrivialOffsetCalculatorILi1EjESB_NS0_6memory12LoadWithCastILi1EEENSC_13StoreWithCastILi1EEEEEviT_T0_T2_T3_T4_T5_,@"STO_CUDA_ENTRY STV_DEFAULT"
_ZN2at6native27unrolled_elementwise_kernelIZZZNS0_22reciprocal_kernel_cudaERNS_18TensorIteratorBaseEENKUlvE_clEvENKUlvE_clEvEUldE_St5arrayIPcLm2EELi4E23TrivialOffsetCalculatorILi1EjESB_NS0_6memory12LoadWithCastILi1EEENSC_13StoreWithCastILi1EEEEEviT_T0_T2_T3_T4_T5_:
.text._ZN2at6native27unrolled_elementwise_kernelIZZZNS0_22reciprocal_kernel_cudaERNS_18TensorIteratorBaseEENKUlvE_clEvENKUlvE_clEvEUldE_St5arrayIPcLm2EELi4E23TrivialOffsetCalculatorILi1EjESB_NS0_6memory12LoadWithCastILi1EEENSC_13StoreWithCastILi1EEEEEviT_T0_T2_T3_T4_T5_:
        /* <DEDUP_REMOVED lines=32> */
.L_x_12085:
[----:B------:R-:W2:Y:S02]  /*0200*/  LDG.E.U8 R4, desc[UR36][R4.64] ;  /* 0x0000002404047981 */ /* 0x000ea4000c1e1100 */
[----:B--2---:R0:W1:Y:S01]  /*0210*/  I2F.F64.U16 R26, R4 ;  /* 0x00000004001a7312 */ /* 0x0040620000101800 */
[----:B------:R-:W-:Y:S05]  /*0220*/  BRA `(.L_x_12087) ;  /* 0x0000000c00747947 */ /* 0x000fea0003800000 */
.L_x_12084:
        /* <DEDUP_REMOVED lines=9> */
.L_x_12089:
[----:B------:R-:W2:Y:S02]  /*02c0*/  LDG.E R4, desc[UR36][R4.64] ;  /* 0x0000002404047981 */ /* 0x000ea4000c1e1900 */
[----:B--2---:R1:W2:Y:S01]  /*02d0*/  I2F.F64 R26, R4 ;  /* 0x00000004001a7312 */ /* 0x0042a20000201c00 */
[----:B------:R-:W-:Y:S05]  /*02e0*/  BRA `(.L_x_12087) ;  /* 0x0000000c00447947 */ /* 0x000fea0003800000 */
.L_x_12088:
[----:B------:R-:W2:Y:S02]  /*02f0*/  LDG.E.U16 R4, desc[UR36][R4.64] ;  /* 0x0000002404047981 */ /* 0x000ea4000c1e1500 */
[----:B--2---:R3:W4:Y:S01]  /*0300*/  I2F.F64.S16 R26, R4 ;  /* 0x00000004001a7312 */ /* 0x0047220000101c00 */
[----:B------:R-:W-:Y:S05]  /*0310*/  BRA `(.L_x_12087) ;  /* 0x0000000c00387947 */ /* 0x000fea0003800000 */
.L_x_12083:
        /* <DEDUP_REMOVED lines=10> */
.L_x_12091:
[----:B------:R-:W2:Y:S02]  /*03c0*/  LDG.E.U16 R0, desc[UR36][R4.64] ;  /* 0x0000002404007981 */ /* 0x000ea4000c1e1500 */
[----:B--2---:R-:W-:-:S05]  /*03d0*/  HADD2.F32 R0, -RZ, R0.H0_H0 ;  /* 0x20000000ff007230 */ /* 0x004fca0000004100 */
[----:B------:R-:W-:-:S04]  /*03e0*/  FMUL.FTZ R0, R0, 1 ;  /* 0x3f80000000007820 */ /* 0x000fc80000410000 */
[----:B------:R0:W1:Y:S01]  /*03f0*/  F2F.F64.F32 R26, R0 ;  /* 0x00000000001a7310 */ /* 0x0000620000201800 */
[----:B------:R-:W-:Y:S05]  /*0400*/  BRA `(.L_x_12087) ;  /* 0x0000000800fc7947 */ /* 0x000fea0003800000 */
.L_x_12090:
        /* <DEDUP_REMOVED lines=10> */
.L_x_12093:
[----:B------:R-:W2:Y:S02]  /*04b0*/  LDG.E.U16 R4, desc[UR36][R4.64] ;  /* 0x0000002404047981 */ /* 0x000ea4000c1e1500 */
[----:B--2---:R-:W-:-:S05]  /*04c0*/  HADD2.F32 R0, -RZ, R4.H0_H0 ;  /* 0x20000004ff007230 */ /* 0x004fca0000004100 */
[----:B------:R-:W-:-:S04]  /*04d0*/  FMUL.FTZ R0, R0, 1 ;  /* 0x3f80000000007820 */ /* 0x000fc80000410000 */
[----:B------:R0:W1:Y:S01]  /*04e0*/  F2F.F64.F32 R26, R0 ;  /* 0x00000000001a7310 */ /* 0x0000620000201800 */
[----:B------:R-:W-:Y:S05]  /*04f0*/  BRA `(.L_x_12087) ;  /* 0x0000000800c07947 */ /* 0x000fea0003800000 */
.L_x_12092:
[----:B------:R0:W5:Y:S01]  /*0500*/  LDG.E.64 R26, desc[UR36][R4.64] ;  /* 0x00000024041a7981 */ /* 0x000162000c1e1b00 */
[----:B------:R-:W-:Y:S05]  /*0510*/  BRA `(.L_x_12087) ;  /* 0x0000000800b87947 */ /* 0x000fea0003800000 */
.L_x_12082:
        /* <DEDUP_REMOVED lines=13> */
.L_x_12096:
[----:B------:R0:W5:Y:S01]  /*05f0*/  LDG.E.64 R26, desc[UR36][R4.64] ;  /* 0x00000024041a7981 */ /* 0x000162000c1e1b00 */
[----:B------:R-:W-:Y:S05]  /*0600*/  BRA `(.L_x_12087) ;  /* 0x00000008007c7947 */ /* 0x000fea0003800000 */
.L_x_12095:
        /* <DEDUP_REMOVED lines=28> */
.L_x_12098:
        /* <DEDUP_REMOVED lines=16> */
.L_x_12097:
[----:B------:R-:W2:Y:S02]  /*08d0*/  LDG.E.U16 R0, desc[UR36][R4.64] ;  /* 0x0000002404007981 */ /* 0x000ea4000c1e1500 */
[----:B--2---:R-:W-:-:S04]  /*08e0*/  IMAD.U32 R0, R0, 0x10000, RZ ;  /* 0x0001000000007824 */ /* 0x004fc800078e00ff */
[----:B------:R-:W-:-:S04]  /*08f0*/  FMUL.FTZ R0, R0, 1 ;  /* 0x3f80000000007820 */ /* 0x000fc80000410000 */
[----:B------:R0:W1:Y:S01]  /*0900*/  F2F.F64.F32 R26, R0 ;  /* 0x00000000001a7310 */ /* 0x0000620000201800 */
[----:B------:R-:W-:Y:S05]  /*0910*/  BRA `(.L_x_12087) ;  /* 0x0000000400b87947 */ /* 0x000fea0003800000 */
.L_x_12094:
        /* <DEDUP_REMOVED lines=11> */
.L_x_12101:
        /* <DEDUP_REMOVED lines=21> */
.L_x_12105:
[----:B------:R-:W-:Y:S05]  /*0b20*/  BSYNC B1 ;  /* 0x0000000000017941 */ /* 0x000fea0003800000 */
.L_x_12104:
[----:B------:R-:W-:Y:S01]  /*0b30*/  LEA R5, R0, 0x3b800000, 0x17 ;  /* 0x3b80000000057811 */ /* 0x000fe200078eb8ff */
[----:B------:R-:W-:-:S05]  /*0b40*/  IMAD.SHL.U32 R0, R3, 0x100000, RZ ;  /* 0x0010000003007824 */ /* 0x000fca00078e00ff */
[----:B------:R-:W-:-:S07]  /*0b50*/  LOP3.LUT R0, R5, R0, R6, 0xfe, !PT ;  /* 0x0000000005007212 */ /* 0x000fce00078efe06 */
.L_x_12103:
[----:B------:R-:W-:Y:S05]  /*0b60*/  BSYNC B0 ;  /* 0x0000000000007941 */ /* 0x000fea0003800000 */
.L_x_12102:
[----:B------:R-:W-:-:S04]  /*0b70*/  FMUL.FTZ R0, R0, 1 ;  /* 0x3f80000000007820 */ /* 0x000fc80000410000 */
[----:B------:R0:W1:Y:S01]  /*0b80*/  F2F.F64.F32 R26, R0 ;  /* 0x00000000001a7310 */ /* 0x0000620000201800 */
[----:B------:R-:W-:Y:S05]  /*0b90*/  BRA `(.L_x_12087) ;  /* 0x0000000400187947 */ /* 0x000fea0003800000 */
.L_x_12100:
        /* <DEDUP_REMOVED lines=21> */
.L_x_12109:
[----:B------:R-:W-:Y:S05]  /*0cf0*/  BSYNC B1 ;  /* 0x0000000000017941 */ /* 0x000fea0003800000 */
.L_x_12108:
[----:B------:R-:W-:Y:S01]  /*0d00*/  LEA R5, R0, 0x37800000, 0x17 ;  /* 0x3780000000057811 */ /* 0x000fe200078eb8ff */
[----:B------:R-:W-:-:S05]  /*0d10*/  IMAD.SHL.U32 R0, R3, 0x200000, RZ ;  /* 0x0020000003007824 */ /* 0x000fca00078e00ff */
[----:B------:R-:W-:-:S07]  /*0d20*/  LOP3.LUT R0, R5, R0, R6, 0xfe, !PT ;  /* 0x0000000005007212 */ /* 0x000fce00078efe06 */
.L_x_12107:
[----:B------:R-:W-:Y:S05]  /*0d30*/  BSYNC B0 ;  /* 0x0000000000007941 */ /* 0x000fea0003800000 */
.L_x_12106:
[----:B------:R-:W-:-:S04]  /*0d40*/  FMUL.FTZ R0, R0, 1 ;  /* 0x3f80000000007820 */ /* 0x000fc80000410000 */
[----:B------:R0:W1:Y:S01]  /*0d50*/  F2F.F64.F32 R26, R0 ;  /* 0x00000000001a7310 */ /* 0x0000620000201800 */
[----:B------:R-:W-:Y:S05]  /*0d60*/  BRA `(.L_x_12087) ;  /* 0x0000000000a47947 */ /* 0x000fea0003800000 */
.L_x_12099:
        /* <DEDUP_REMOVED lines=14> */
.L_x_12113:
[----:B------:R-:W-:Y:S05]  /*0e50*/  BSYNC B0 ;  /* 0x0000000000007941 */ /* 0x000fea0003800000 */
.L_x_12112:
[----:B------:R-:W-:-:S04]  /*0e60*/  FMUL.FTZ R0, R0, 1 ;  /* 0x3f80000000007820 */ /* 0x000fc80000410000 */
[----:B------:R0:W1:Y:S01]  /*0e70*/  F2F.F64.F32 R26, R0 ;  /* 0x00000000001a7310 */ /* 0x0000620000201800 */
[----:B------:R-:W-:Y:S05]  /*0e80*/  BRA `(.L_x_12087) ;  /* 0x00000000005c7947 */ /* 0x000fea0003800000 */
.L_x_12086:
        /* <DEDUP_REMOVED lines=16> */
.L_x_12114:
[----:B------:R-:W-:Y:S01]  /*0f90*/  CS2R R26, SRZ ;  /* 0x00000000001a7805 */ /* 0x000fe2000001ff00 */
[----:B------:R-:W-:Y:S06]  /*0fa0*/  BRA `(.L_x_12087) ;  /* 0x0000000000147947 */ /* 0x000fec0003800000 */
.L_x_12111:
[----:B------:R-:W2:Y:S02]  /*0fb0*/  LDG.E.64 R26, desc[UR36][R4.64] ;  /* 0x00000024041a7981 */ /* 0x000ea4000c1e1b00 */
[----:B--2---:R-:W0:Y:S01]  /*0fc0*/  I2F.F64.U64 R26, R26 ;  /* 0x0000001a001a7312 */ /* 0x004e220000301800 */
[----:B------:R-:W-:Y:S05]  /*0fd0*/  BRA `(.L_x_12087) ;  /* 0x0000000000087947 */ /* 0x000fea0003800000 */
.L_x_12110:
[----:B------:R-:W2:Y:S02]  /*0fe0*/  LDG.E R4, desc[UR36][R4.64] ;  /* 0x0000002404047981 */ /* 0x000ea4000c1e1900 */
[----:B--2---:R0:W1:Y:S02]  /*0ff0*/  I2F.F64.U32 R26, R4 ;  /* 0x00000004001a7312 */ /* 0x0040640000201800 */
.L_x_12087:
[----:B------:R-:W3:Y:S02]  /*1000*/  S2R R22, SR_TID.X ;  /* 0x0000000000167919 */ /* 0x000ee40000002100 */
[----:B---3--:R-:W-:-:S07]  /*1010*/  VIADD R22, R22, 0x80 ;  /* 0x0000008016167836 */ /* 0x008fce0000000000 */
.L_x_12081:
[----:B------:R-:W-:Y:S05]  /*1020*/  BSYNC B6 ;  /* 0x0000000000067941 */ /* 0x000fea0003800000 */
.L_x_12080:
        /* <DEDUP_REMOVED lines=24> */
.L_x_12120:
[----:B------:R-:W3:Y:S02]  /*11b0*/  LDG.E.U8 R4, desc[UR36][R4.64] ;  /* 0x0000002404047981 */ /* 0x000ee4000c1e1100 */
[----:B---3--:R0:W1:Y:S01]  /*11c0*/  I2F.F64.U16 R24, R4 ;  /* 0x0000000400187312 */ /* 0x0080620000101800 */
[----:B------:R-:W-:Y:S05]  /*11d0*/  BRA `(.L_x_12122) ;  /* 0x0000000c00707947 */ /* 0x000fea0003800000 */
.L_x_12119:
        /* <DEDUP_REMOVED lines=9> */
.L_x_12124:
[----:B------:R-:W3:Y:S02]  /*1270*/  LDG.E R4, desc[UR36][R4.64] ;  /* 0x0000002404047981 */ /* 0x000ee4000c1e1900 */
[----:B---3--:R0:W1:Y:S01]  /*1280*/  I2F.F64 R24, R4 ;  /* 0x0000000400187312 */ /* 0x0080620000201c00 */
[----:B------:R-:W-:Y:S05]  /*1290*/  BRA `(.L_x_12122) ;  /* 0x0000000c00407947 */ /* 0x000fea0003800000 */
.L_x_12123:
[----:B------:R-:W3:Y:S02]  /*12a0*/  LDG.E.U16 R4, desc[UR36][R4.64] ;  /* 0x0000002404047981 */ /* 0x000ee4000c1e1500 */
[----:B---3--:R0:W1:Y:S01]  /*12b0*/  I2F.F64.S16 R24, R4 ;  /* 0x0000000400187312 */ /* 0x0080620000101c00 */
[----:B------:R-:W-:Y:S05]  /*12c0*/  BRA `(.L_x_12122) ;  /* 0x0000000c00347947 */ /* 0x000fea0003800000 */
.L_x_12118:
        /* <DEDUP_REMOVED lines=10> */
.L_x_12126:
[----:B------:R-:W3:Y:S02]  /*1370*/  LDG.E.U16 R0, desc[UR36][R4.64] ;  /* 0x0000002404007981 */ /* 0x000ee4000c1e1500 */
[----:B---3--:R-:W-:-:S05]  /*1380*/  HADD2.F32 R0, -RZ, R0.H0_H0 ;  /* 0x20000000ff007230 */ /* 0x008fca0000004100 */
[----:B------:R-:W-:-:S04]  /*1390*/  FMUL.FTZ R0, R0, 1 ;  /* 0x3f80000000007820 */ /* 0x000fc80000410000 */
[----:B------:R0:W1:Y:S01]  /*13a0*/  F2F.F64.F32 R24, R0 ;  /* 0x0000000000187310 */ /* 0x0000620000201800 */
[----:B------:R-:W-:Y:S05]  /*13b0*/  BRA `(.L_x_12122) ;  /* 0x0000000800f87947 */ /* 0x000fea0003800000 */
.L_x_12125:
        /* <DEDUP_REMOVED lines=10> */
.L_x_12128:
[----:B------:R-:W3:Y:S02]  /*1460*/  LDG.E.U16 R4, desc[UR36][R4.64] ;  /* 0x0000002404047981 */ /* 0x000ee4000c1e1500 */
[----:B---3--:R-:W-:-:S05]  /*1470*/  HADD2.F32 R0, -RZ, R4.H0_H0 ;  /* 0x20000004ff007230 */ /* 0x008fca0000004100 */
[----:B------:R-:W-:-:S04]  /*1480*/  FMUL.FTZ R0, R0, 1 ;  /* 0x3f80000000007820 */ /* 0x000fc80000410000 */
[----:B------:R0:W1:Y:S01]  /*1490*/  F2F.F64.F32 R24, R0 ;  /* 0x0000000000187310 */ /* 0x0000620000201800 */
[----:B------:R-:W-:Y:S05]  /*14a0*/  BRA `(.L_x_12122) ;  /* 0x0000000800bc7947 */ /* 0x000fea0003800000 */
.L_x_12127:
[----:B------:R0:W5:Y:S01]  /*14b0*/  LDG.E.64 R24, desc[UR36][R4.64] ;  /* 0x0000002404187981 */ /* 0x000162000c1e1b00 */
[----:B------:R-:W-:Y:S05]  /*14c0*/  BRA `(.L_x_12122) ;  /* 0x0000000800b47947 */ /* 0x000fea0003800000 */
.L_x_12117:
        /* <DEDUP_REMOVED lines=13> */
.L_x_12131:
[----:B------:R0:W5:Y:S01]  /*15a0*/  LDG.E.64 R24, desc[UR36][R4.64] ;  /* 0x0000002404187981 */ /* 0x000162000c1e1b00 */
[----:B------:R-:W-:Y:S05]  /*15b0*/  BRA `(.L_x_12122) ;  /* 0x0000000800787947 */ /* 0x000fea0003800000 */
.L_x_12130:
        /* <DEDUP_REMOVED lines=28> */
.L_x_12133:
        /* <DEDUP_REMOVED lines=15> */
.L_x_12132:
[----:B------:R-:W3:Y:S02]  /*1870*/  LDG.E.U16 R0, desc[UR36][R4.64] ;  /* 0x0000002404007981 */ /* 0x000ee4000c1e1500 */
[----:B---3--:R-:W-:-:S04]  /*1880*/  IMAD.U32 R0, R0, 0x10000, RZ ;  /* 0x0001000000007824 */ /* 0x008fc800078e00ff */
[----:B------:R-:W-:-:S04]  /*1890*/  FMUL.FTZ R0, R0, 1 ;  /* 0x3f80000000007820 */ /* 0x000fc80000410000 */
[----:B------:R0:W1:Y:S01]  /*18a0*/  F2F.F64.F32 R24, R0 ;  /* 0x0000000000187310 */ /* 0x0000620000201800 */
[----:B------:R-:W-:Y:S05]  /*18b0*/  BRA `(.L_x_12122) ;  /* 0x0000000400b87947 */ /* 0x000fea0003800000 */
.L_x_12129:
        /* <DEDUP_REMOVED lines=11> */
.L_x_12136:
        /* <DEDUP_REMOVED lines=21> */
.L_x_12140:
[----:B------:R-:W-:Y:S05]  /*1ac0*/  BSYNC B1 ;  /* 0x0000000000017941 */ /* 0x000fea0003800000 */
.L_x_12139:
[----:B------:R-:W-:Y:S01]  /*1ad0*/  LEA R5, R0, 0x3b800000, 0x17 ;  /* 0x3b80000000057811 */ /* 0x000fe200078eb8ff */
[----:B------:R-:W-:-:S05]  /*1ae0*/  IMAD.SHL.U32 R0, R3, 0x100000, RZ ;  /* 0x0010000003007824 */ /* 0x000fca00078e00ff */
[----:B------:R-:W-:-:S07]  /*1af0*/  LOP3.LUT R0, R5, R0, R6, 0xfe, !PT ;  /* 0x0000000005007212 */ /* 0x000fce00078efe06 */
.L_x_12138:
[----:B------:R-:W-:Y:S05]  /*1b00*/  BSYNC B0 ;  /* 0x0000000000007941 */ /* 0x000fea0003800000 */
.L_x_12137:
[----:B------:R-:W-:-:S04]  /*1b10*/  FMUL.FTZ R0, R0, 1 ;  /* 0x3f80000000007820 */ /* 0x000fc80000410000 */
[----:B------:R0:W1:Y:S01]  /*1b20*/  F2F.F64.F32 R24, R0 ;  /* 0x0000000000187310 */ /* 0x0000620000201800 */
[----:B------:R-:W-:Y:S05]  /*1b30*/  BRA `(.L_x_12122) ;  /* 0x0000000400187947 */ /* 0x000fea0003800000 */
.L_x_12135:
        /* <DEDUP_REMOVED lines=21> */
.L_x_12144:
[----:B------:R-:W-:Y:S05]  /*1c90*/  BSYNC B1 ;  /* 0x0000000000017941 */ /* 0x000fea0003800000 */
.L_x_12143:
[----:B------:R-:W-:Y:S01]  /*1ca0*/  LEA R5, R0, 0x37800000, 0x17 ;  /* 0x3780000000057811 */ /* 0x000fe200078eb8ff */
[----:B------:R-:W-:-:S05]  /*1cb0*/  IMAD.SHL.U32 R0, R3, 0x200000, RZ ;  /* 0x0020000003007824 */ /* 0x000fca00078e00ff */
[----:B------:R-:W-:-:S07]  /*1cc0*/  LOP3.LUT R0, R5, R0, R6, 0xfe, !PT ;  /* 0x0000000005007212 */ /* 0x000fce00078efe06 */
.L_x_12142:
[----:B------:R-:W-:Y:S05]  /*1cd0*/  BSYNC B0 ;  /* 0x0000000000007941 */ /* 0x000fea0003800000 */
.L_x_12141:
[----:B------:R-:W-:-:S04]  /*1ce0*/  FMUL.FTZ R0, R0, 1 ;  /* 0x3f80000000007820 */ /* 0x000fc80000410000 */
[----:B------:R0:W1:Y:S01]  /*1cf0*/  F2F.F64.F32 R24, R0 ;  /* 0x0000000000187310 */ /* 0x0000620000201800 */
[----:B------:R-:W-:Y:S05]  /*1d00*/  BRA `(.L_x_12122) ;  /* 0x0000000000a47947 */ /* 0x000fea0003800000 */
.L_x_12134:
        /* <DEDUP_REMOVED lines=14> */
.L_x_12148:
[----:B------:R-:W-:Y:S05]  /*1df0*/  BSYNC B0 ;  /* 0x0000000000007941 */ /* 0x000fea0003800000 */
.L_x_12147:
[----:B------:R-:W-:-:S04]  /*1e00*/  FMUL.FTZ R0, R0, 1 ;  /* 0x3f80000000007820 */ /* 0x000fc80000410000 */
[----:B------:R0:W1:Y:S01]  /*1e10*/  F2F.F64.F32 R24, R0 ;  /* 0x0000000000187310 */ /* 0x0000620000201800 */
[----:B------:R-:W-:Y:S05]  /*1e20*/  BRA `(.L_x_12122) ;  /* 0x00000000005c7947 */ /* 0x000fea0003800000 */
.L_x_12121:
        /* <DEDUP_REMOVED lines=16> */
.L_x_12149:
[----:B------:R-:W-:Y:S01]  /*1f30*/  CS2R R24, SRZ ;  /* 0x0000000000187805 */ /* 0x000fe2000001ff00 */
[----:B------:R-:W-:Y:S06]  /*1f40*/  BRA `(.L_x_12122) ;  /* 0x0000000000147947 */ /* 0x000fec0003800000 */
.L_x_12146:
[----:B------:R-:W3:Y:S02]  /*1f50*/  LDG.E.64 R24, desc[UR36][R4.64] ;  /* 0x0000002404187981 */ /* 0x000ee4000c1e1b00 */
[----:B---3--:R-:W0:Y:S01]  /*1f60*/  I2F.F64.U64 R24, R24 ;  /* 0x0000001800187312 */ /* 0x008e220000301800 */
[----:B------:R-:W-:Y:S05]  /*1f70*/  BRA `(.L_x_12122) ;  /* 0x0000000000087947 */ /* 0x000fea0003800000 */
.L_x_12145:
[----:B------:R-:W3:Y:S02]  /*1f80*/  LDG.E R4, desc[UR36][R4.64] ;  /* 0x0000002404047981 */ /* 0x000ee4000c1e1900 */
[----:B---3--:R0:W1:Y:S02]  /*1f90*/  I2F.F64.U32 R24, R4 ;  /* 0x0000000400187312 */ /* 0x0080640000201800 */
.L_x_12122:
[----:B------:R-:W-:-:S07]  /*1fa0*/  VIADD R22, R22, 0x80 ;  /* 0x0000008016167836 */ /* 0x000fce0000000000 */
.L_x_12116:
[----:B------:R-:W-:Y:S05]  /*1fb0*/  BSYNC B6 ;  /* 0x0000000000067941 */ /* 0x000fea0003800000 */
.L_x_12115:
        /* <DEDUP_REMOVED lines=26> */
.L_x_12155:
[----:B------:R-:W3:Y:S02]  /*2160*/  LDG.E.U8 R4, desc[UR36][R4.64] ;  /* 0x0000002404047981 */ /* 0x000ee4000c1e1100 */
[----:B---3--:R0:W1:Y:S01]  /*2170*/  I2F.F64.U16 R16, R4 ;  /* 0x0000000400107312 */ /* 0x0080620000101800 */
[----:B------:R-:W-:Y:S05]  /*2180*/  BRA `(.L_x_12157) ;  /* 0x0000000c00707947 */ /* 0x000fea0003800000 */
.L_x_12154:
        /* <DEDUP_REMOVED lines=9> */
.L_x_12159:
[----:B------:R-:W3:Y:S02]  /*2220*/  LDG.E R4, desc[UR36][R4.64] ;  /* 0x0000002404047981 */ /* 0x000ee4000c1e1900 */
[----:B---3--:R0:W1:Y:S01]  /*2230*/  I2F.F64 R16, R4 ;  /* 0x0000000400107312 */ /* 0x0080620000201c00 */
[----:B------:R-:W-:Y:S05]  /*2240*/  BRA `(.L_x_12157) ;  /* 0x0000000c00407947 */ /* 0x000fea0003800000 */
.L_x_12158:
[----:B------:R-:W3:Y:S02]  /*2250*/  LDG.E.U16 R4, desc[UR36][R4.64] ;  /* 0x0000002404047981 */ /* 0x000ee4000c1e1500 */
[----:B---3--:R0:W1:Y:S01]  /*2260*/  I2F.F64.S16 R16, R4 ;  /* 0x0000000400107312 */ /* 0x0080620000101c00 */
[----:B------:R-:W-:Y:S05]  /*2270*/  BRA `(.L_x_12157) ;  /* 0x0000000c00347947 */ /* 0x000fea0003800000 */
.L_x_12153:
        /* <DEDUP_REMOVED lines=10> */
.L_x_12161:
[----:B------:R-:W3:Y:S02]  /*2320*/  LDG.E.U16 R0, desc[UR36][R4.64] ;  /* 0x0000002404007981 */ /* 0x000ee4000c1e1500 */
[----:B---3--:R-:W-:-:S05]  /*2330*/  HADD2.F32 R0, -RZ, R0.H0_H0 ;  /* 0x20000000ff007230 */ /* 0x008fca0000004100 */
[----:B------:R-:W-:-:S04]  /*2340*/  FMUL.FTZ R0, R0, 1 ;  /* 0x3f80000000007820 */ /* 0x000fc80000410000 */
[----:B------:R0:W1:Y:S01]  /*2350*/  F2F.F64.F32 R16, R0 ;  /* 0x0000000000107310 */ /* 0x0000620000201800 */
[----:B------:R-:W-:Y:S05]  /*2360*/  BRA `(.L_x_12157) ;  /* 0x0000000800f87947 */ /* 0x000fea0003800000 */
.L_x_12160:
        /* <DEDUP_REMOVED lines=10> */
.L_x_12163:
[----:B------:R-:W3:Y:S02]  /*2410*/  LDG.E.U16 R4, desc[UR36][R4.64] ;  /* 0x0000002404047981 */ /* 0x000ee4000c1e1500 */
[----:B---3--:R-:W-:-:S05]  /*2420*/  HADD2.F32 R0, -RZ, R4.H0_H0 ;  /* 0x20000004ff007230 */ /* 0x008fca0000004100 */
[----:B------:R-:W-:-:S04]  /*2430*/  FMUL.FTZ R0, R0, 1 ;  /* 0x3f80000000007820 */ /* 0x000fc80000410000 */
[----:B------:R0:W1:Y:S01]  /*2440*/  F2F.F64.F32 R16, R0 ;  /* 0x0000000000107310 */ /* 0x0000620000201800 */
[----:B------:R-:W-:Y:S05]  /*2450*/  BRA `(.L_x_12157) ;  /* 0x0000000800bc7947 */ /* 0x000fea0003800000 */
.L_x_12162:
[----:B------:R0:W5:Y:S01]  /*2460*/  LDG.E.64 R16, desc[UR36][R4.64] ;  /* 0x0000002404107981 */ /* 0x000162000c1e1b00 */
[----:B------:R-:W-:Y:S05]  /*2470*/  BRA `(.L_x_12157) ;  /* 0x0000000800b47947 */ /* 0x000fea0003800000 */
.L_x_12152:
        /* <DEDUP_REMOVED lines=13> */
.L_x_12166:
[----:B------:R0:W5:Y:S01]  /*2550*/  LDG.E.64 R16, desc[UR36][R4.64] ;  /* 0x0000002404107981 */ /* 0x000162000c1e1b00 */
[----:B------:R-:W-:Y:S05]  /*2560*/  BRA `(.L_x_12157) ;  /* 0x0000000800787947 */ /* 0x000fea0003800000 */
.L_x_12165:
        /* <DEDUP_REMOVED lines=28> */
.L_x_12168:
        /* <DEDUP_REMOVED lines=15> */
.L_x_12167:
[----:B------:R-:W3:Y:S02]  /*2820*/  LDG.E.U16 R0, desc[UR36][R4.64] ;  /* 0x0000002404007981 */ /* 0x000ee4000c1e1500 */
[----:B---3--:R-:W-:-:S04]  /*2830*/  IMAD.U32 R0, R0, 0x10000, RZ ;  /* 0x0001000000007824 */ /* 0x008fc800078e00ff */
[----:B------:R-:W-:-:S04]  /*2840*/  FMUL.FTZ R0, R0, 1 ;  /* 0x3f80000000007820 */ /* 0x000fc80000410000 */
[----:B------:R0:W1:Y:S01]  /*2850*/  F2F.F64.F32 R16, R0 ;  /* 0x0000000000107310 */ /* 0x0000620000201800 */
[----:B------:R-:W-:Y:S05]  /*2860*/  BRA `(.L_x_12157) ;  /* 0x0000000400b87947 */ /* 0x000fea0003800000 */
.L_x_12164:
        /* <DEDUP_REMOVED lines=11> */
.L_x_12171:
        /* <DEDUP_REMOVED lines=21> */
.L_x_12175:
[----:B------:R-:W-:Y:S05]  /*2a70*/  BSYNC B1 ;  /* 0x0000000000017941 */ /* 0x000fea0003800000 */
.L_x_12174:
[----:B------:R-:W-:Y:S01]  /*2a80*/  LEA R5, R0, 0x3b800000, 0x17 ;  /* 0x3b80000000057811 */ /* 0x000fe200078eb8ff */
[----:B------:R-:W-:-:S05]  /*2a90*/  IMAD.SHL.U32 R0, R3, 0x100000, RZ ;  /* 0x0010000003007824 */ /* 0x000fca00078e00ff */
[----:B------:R-:W-:-:S07]  /*2aa0*/  LOP3.LUT R0, R5, R0, R6, 0xfe, !PT ;  /* 0x0000000005007212 */ /* 0x000fce00078efe06 */
.L_x_12173:
[----:B------:R-:W-:Y:S05]  /*2ab0*/  BSYNC B0 ;  /* 0x0000000000007941 */ /* 0x000fea0003800000 */
.L_x_12172:
[----:B------:R-:W-:-:S04]  /*2ac0*/  FMUL.FTZ R0, R0, 1 ;  /* 0x3f80000000007820 */ /* 0x000fc80000410000 */
[----:B------:R3:W0:Y:S01]  /*2ad0*/  F2F.F64.F32 R16, R0 ;  /* 0x0000000000107310 */ /* 0x0006220000201800 */
[----:B------:R-:W-:Y:S05]  /*2ae0*/  BRA `(.L_x_12157) ;  /* 0x0000000400187947 */ /* 0x000fea0003800000 */
.L_x_12170:
        /* <DEDUP_REMOVED lines=21> */
.L_x_12179:
[----:B------:R-:W-:Y:S05]  /*2c40*/  BSYNC B1 ;  /* 0x0000000000017941 */ /* 0x000fea0003800000 */
.L_x_12178:
[----:B------:R-:W-:Y:S01]  /*2c50*/  LEA R5, R0, 0x37800000, 0x17 ;  /* 0x3780000000057811 */ /* 0x000fe200078eb8ff */
[----:B------:R-:W-:-:S05]  /*2c60*/  IMAD.SHL.U32 R0, R3, 0x200000, RZ ;  /* 0x0020000003007824 */ /* 0x000fca00078e00ff */
[----:B------:R-:W-:-:S07]  /*2c70*/  LOP3.LUT R0, R5, R0, R6, 0xfe, !PT ;  /* 0x0000000005007212 */ /* 0x000fce00078efe06 */
.L_x_12177:
[----:B------:R-:W-:Y:S05]  /*2c80*/  BSYNC B0 ;  /* 0x0000000000007941 */ /* 0x000fea0003800000 */
.L_x_12176:
[----:B------:R-:W-:-:S04]  /*2c90*/  FMUL.FTZ R0, R0, 1 ;  /* 0x3f80000000007820 */ /* 0x000fc80000410000 */
[----:B------:R0:W1:Y:S01]  /*2ca0*/  F2F.F64.F32 R16, R0 ;  /* 0x0000000000107310 */ /* 0x0000620000201800 */
[----:B------:R-:W-:Y:S05]  /*2cb0*/  BRA `(.L_x_12157) ;  /* 0x0000000000a47947 */ /* 0x000fea0003800000 */
.L_x_12169:
        /* <DEDUP_REMOVED lines=14> */
.L_x_12183:
[----:B------:R-:W-:Y:S05]  /*2da0*/  BSYNC B0 ;  /* 0x0000000000007941 */ /* 0x000fea0003800000 */
.L_x_12182:
[----:B------:R-:W-:-:S04]  /*2db0*/  FMUL.FTZ R0, R0, 1 ;  /* 0x3f80000000007820 */ /* 0x000fc80000410000 */
[----:B------:R0:W1:Y:S01]  /*2dc0*/  F2F.F64.F32 R16, R0 ;  /* 0x0000000000107310 */ /* 0x0000620000201800 */
[----:B------:R-:W-:Y:S05]  /*2dd0*/  BRA `(.L_x_12157) ;  /* 0x00000000005c7947 */ /* 0x000fea0003800000 */
.L_x_12156:
        /* <DEDUP_REMOVED lines=16> */
.L_x_12184:
[----:B------:R-:W-:Y:S01]  /*2ee0*/  CS2R R16, SRZ ;  /* 0x0000000000107805 */ /* 0x000fe2000001ff00 */
[----:B------:R-:W-:Y:S06]  /*2ef0*/  BRA `(.L_x_12157) ;  /* 0x0000000000147947 */ /* 0x000fec0003800000 */
.L_x_12181:
[----:B------:R-:W3:Y:S02]  /*2f00*/  LDG.E.64 R16, desc[UR36][R4.64] ;  /* 0x0000002404107981 */ /* 0x000ee4000c1e1b00 */
[----:B---3--:R-:W0:Y:S01]  /*2f10*/  I2F.F64.U64 R16, R16 ;  /* 0x0000001000107312 */ /* 0x008e220000301800 */
[----:B------:R-:W-:Y:S05]  /*2f20*/  BRA `(.L_x_12157) ;  /* 0x0000000000087947 */ /* 0x000fea0003800000 */
.L_x_12180:
[----:B------:R-:W3:Y:S02]  /*2f30*/  LDG.E R4, desc[UR36][R4.64] ;  /* 0x0000002404047981 */ /* 0x000ee4000c1e1900 */
[----:B---3--:R0:W1:Y:S02]  /*2f40*/  I2F.F64.U32 R16, R4 ;  /* 0x0000000400107312 */ /* 0x0080640000201800 */
.L_x_12157:
[----:B------:R-:W-:-:S07]  /*2f50*/  VIADD R22, R22, 0x80 ;  /* 0x0000008016167836 */ /* 0x000fce0000000000 */
.L_x_12151:
[----:B------:R-:W-:Y:S05]  /*2f60*/  BSYNC B6 ;  /* 0x0000000000067941 */ /* 0x000fea0003800000 */
.L_x_12150:
        /* <DEDUP_REMOVED lines=23> */
.L_x_12190:
[----:B------:R-:W3:Y:S02]  /*30e0*/  LDG.E.U8 R4, desc[UR36][R4.64] ;  /* 0x0000002404047981 */ /* 0x000ee4000c1e1100 */
[----:B---3--:R0:W1:Y:S01]  /*30f0*/  I2F.F64.U16 R30, R4 ;  /* 0x00000004001e7312 */ /* 0x0080620000101800 */
[----:B------:R-:W-:Y:S05]  /*3100*/  BRA `(.L_x_12186) ;  /* 0x0000000c006c7947 */ /* 0x000fea0003800000 */
.L_x_12189:
        /* <DEDUP_REMOVED lines=9> */
.L_x_12193:
[----:B------:R-:W3:Y:S02]  /*31a0*/  LDG.E R4, desc[UR36][R4.64] ;  /* 0x0000002404047981 */ /* 0x000ee4000c1e1900 */
[----:B---3--:R0:W1:Y:S01]  /*31b0*/  I2F.F64 R30, R4 ;  /* 0x00000004001e7312 */ /* 0x0080620000201c00 */
[----:B------:R-:W-:Y:S05]  /*31c0*/  BRA `(.L_x_12186) ;  /* 0x0000000c003c7947 */ /* 0x000fea0003800000 */
.L_x_12192:
[----:B------:R-:W3:Y:S02]  /*31d0*/  LDG.E.U16 R4, desc[UR36][R4.64] ;  /* 0x0000002404047981 */ /* 0x000ee4000c1e1500 */
[----:B---3--:R0:W1:Y:S01]  /*31e0*/  I2F.F64.S16 R30, R4 ;  /* 0x00000004001e7312 */ /* 0x0080620000101c00 */
[----:B------:R-:W-:Y:S05]  /*31f0*/  BRA `(.L_x_12186) ;  /* 0x0000000c00307947 */ /* 0x000fea0003800000 */
.L_x_12188:
        /* <DEDUP_REMOVED lines=10> */
.L_x_12195:
[----:B------:R-:W3:Y:S02]  /*32a0*/  LDG.E.U16 R0, desc[UR36][R4.64] ;  /* 0x0000002404007981 */ /* 0x000ee4000c1e1500 */
[----:B---3--:R-:W-:-:S05]  /*32b0*/  HADD2.F32 R0, -RZ, R0.H0_H0 ;  /* 0x20000000ff007230 */ /* 0x008fca0000004100 */
[----:B------:R-:W-:-:S04]  /*32c0*/  FMUL.FTZ R0, R0, 1 ;  /* 0x3f80000000007820 */ /* 0x000fc80000410000 */
[----:B------:R0:W1:Y:S01]  /*32d0*/  F2F.F64.F32 R30, R0 ;  /* 0x00000000001e7310 */ /* 0x0000620000201800 */
[----:B------:R-:W-:Y:S05]  /*32e0*/  BRA `(.L_x_12186) ;  /* 0x0000000800f47947 */ /* 0x000fea0003800000 */
.L_x_12194:
        /* <DEDUP_REMOVED lines=10> */
.L_x_12197:
[----:B------:R-:W3:Y:S02]  /*3390*/  LDG.E.U16 R4, desc[UR36][R4.64] ;  /* 0x0000002404047981 */ /* 0x000ee4000c1e1500 */
[----:B---3--:R-:W-:-:S05]  /*33a0*/  HADD2.F32 R0, -RZ, R4.H0_H0 ;  /* 0x20000004ff007230 */ /* 0x008fca0000004100 */
[----:B------:R-:W-:-:S04]  /*33b0*/  FMUL.FTZ R0, R0, 1 ;  /* 0x3f80000000007820 */ /* 0x000fc80000410000 */
[----:B------:R0:W1:Y:S01]  /*33c0*/  F2F.F64.F32 R30, R0 ;  /* 0x00000000001e7310 */ /* 0x0000620000201800 */
[----:B------:R-:W-:Y:S05]  /*33d0*/  BRA `(.L_x_12186) ;  /* 0x0000000800b87947 */ /* 0x000fea0003800000 */
.L_x_12196:
[----:B------:R0:W5:Y:S01]  /*33e0*/  LDG.E.64 R30, desc[UR36][R4.64] ;  /* 0x00000024041e7981 */ /* 0x000162000c1e1b00 */
[----:B------:R-:W-:Y:S05]  /*33f0*/  BRA `(.L_x_12186) ;  /* 0x0000000800b07947 */ /* 0x000fea0003800000 */
.L_x_12187:
        /* <DEDUP_REMOVED lines=13> */
.L_x_12200:
[----:B------:R0:W5:Y:S01]  /*34d0*/  LDG.E.64 R30, desc[UR36][R4.64] ;  /* 0x00000024041e7981 */ /* 0x000162000c1e1b00 */
[----:B------:R-:W-:Y:S05]  /*34e0*/  BRA `(.L_x_12186) ;  /* 0x0000000800747947 */ /* 0x000fea0003800000 */
.L_x_12199:
        /* <DEDUP_REMOVED lines=25> */
[----:B------:R-:W-:-:S04]  /*3680*/  FMUL.FTZ R3, R3, 1 ;  /* 0x3f80000003037820 */ /* 0x000fc80000410000 */
[----:B------:R0:W1:Y:S01]  /*3690*/  F2F.F64.F32 R30, R3 ;  /* 0x00000003001e7310 */ /* 0x0000620000201800 */
[----:B------:R-:W-:Y:S05]  /*36a0*/  BRA `(.L_x_12186) ;  /* 0x0000000800047947 */ /* 0x000fea0003800000 */
.L_x_12202:
[----:B------:R-:W3:Y:S02]  /*36b0*/  LDG.E.U8 R3, desc[UR36][R4.64] ;  /* 0x0000002404037981 */ /* 0x000ee4000c1e1100 */
[----:B---3--:R-:W-:-:S05]  /*36c0*/  IMAD.SHL.U32 R0, R3, 0x2000000, RZ ;  /* 0x0200000003007824 */ /* 0x008fca00078e00ff */
        /* <DEDUP_REMOVED lines=13> */
.L_x_12201:
[----:B------:R-:W3:Y:S02]  /*37a0*/  LDG.E.U16 R0, desc[UR36][R4.64] ;  /* 0x0000002404007981 */ /* 0x000ee4000c1e1500 */
[----:B---3--:R-:W-:-:S04]  /*37b0*/  IMAD.U32 R0, R0, 0x10000, RZ ;  /* 0x0001000000007824 */ /* 0x008fc800078e00ff */
[----:B------:R-:W-:-:S04]  /*37c0*/  FMUL.FTZ R0, R0, 1 ;  /* 0x3f80000000007820 */ /* 0x000fc80000410000 */
[----:B------:R0:W1:Y:S01]  /*37d0*/  F2F.F64.F32 R30, R0 ;  /* 0x00000000001e7310 */ /* 0x0000620000201800 */
[----:B------:R-:W-:Y:S05]  /*37e0*/  BRA `(.L_x_12186) ;  /* 0x0000000400b47947 */ /* 0x000fea0003800000 */
.L_x_12198:
        /* <DEDUP_REMOVED lines=11> */
.L_x_12205:
        /* <DEDUP_REMOVED lines=21> */
.L_x_12209:
[----:B------:R-:W-:Y:S05]  /*39f0*/  BSYNC B1 ;  /* 0x0000000000017941 */ /* 0x000fea0003800000 */
.L_x_12208:
[----:B------:R-:W-:Y:S01]  /*3a00*/  LEA R3, R0, 0x3b800000, 0x17 ;  /* 0x3b80000000037811 */ /* 0x000fe200078eb8ff */
[----:B------:R-:W-:-:S05]  /*3a10*/  IMAD.SHL.U32 R0, R2, 0x100000, RZ ;  /* 0x0010000002007824 */ /* 0x000fca00078e00ff */
[----:B------:R-:W-:-:S07]  /*3a20*/  LOP3.LUT R0, R3, R0, R4, 0xfe, !PT ;  /* 0x0000000003007212 */ /* 0x000fce00078efe04 */
.L_x_12207:
[----:B------:R-:W-:Y:S05]  /*3a30*/  BSYNC B0 ;  /* 0x0000000000007941 */ /* 0x000fea0003800000 */
.L_x_12206:
[----:B------:R-:W-:-:S04]  /*3a40*/  FMUL.FTZ R0, R0, 1 ;  /* 0x3f80000000007820 */ /* 0x000fc80000410000 */
[----:B------:R0:W1:Y:S01]  /*3a50*/  F2F.F64.F32 R30, R0 ;  /* 0x00000000001e7310 */ /* 0x0000620000201800 */
[----:B------:R-:W-:Y:S05]  /*3a60*/  BRA `(.L_x_12186) ;  /* 0x0000000400147947 */ /* 0x000fea0003800000 */
.L_x_12204:
        /* <DEDUP_REMOVED lines=21> */
.L_x_12213:
[----:B------:R-:W-:Y:S05]  /*3bc0*/  BSYNC B1 ;  /* 0x0000000000017941 */ /* 0x000fea0003800000 */
.L_x_12212:
[----:B------:R-:W-:Y:S01]  /*3bd0*/  LEA R3, R0, 0x37800000, 0x17 ;  /* 0x3780000000037811 */ /* 0x000fe200078eb8ff */
[----:B------:R-:W-:-:S05]  /*3be0*/  IMAD.SHL.U32 R0, R2, 0x200000, RZ ;  /* 0x0020000002007824 */ /* 0x000fca00078e00ff */
[----:B------:R-:W-:-:S07]  /*3bf0*/  LOP3.LUT R0, R3, R0, R4, 0xfe, !PT ;  /* 0x0000000003007212 */ /* 0x000fce00078efe04 */
.L_x_12211:
[----:B------:R-:W-:Y:S05]  /*3c00*/  BSYNC B0 ;  /* 0x0000000000007941 */ /* 0x000fea0003800000 */
.L_x_12210:
[----:B------:R-:W-:-:S04]  /*3c10*/  FMUL.FTZ R0, R0, 1 ;  /* 0x3f80000000007820 */ /* 0x000fc80000410000 */
[----:B------:R0:W1:Y:S01]  /*3c20*/  F2F.F64.F32 R30, R0 ;  /* 0x00000000001e7310 */ /* 0x0000620000201800 */
[----:B------:R-:W-:Y:S05]  /*3c30*/  BRA `(.L_x_12186) ;  /* 0x0000000000a07947 */ /* 0x000fea0003800000 */
.L_x_12203:
        /* <DEDUP_REMOVED lines=14> */
.L_x_12217:
[----:B------:R-:W-:Y:S05]  /*3d20*/  BSYNC B0 ;  /* 0x0000000000007941 */ /* 0x000fea0003800000 */
.L_x_12216:
[----:B------:R-:W-:-:S04]  /*3d30*/  FMUL.FTZ R0, R0, 1 ;  /* 0x3f80000000007820 */ /* 0x000fc80000410000 */
[----:B------:R0:W1:Y:S01]  /*3d40*/  F2F.F64.F32 R30, R0 ;  /* 0x00000000001e7310 */ /* 0x0000620000201800 */
[----:B------:R-:W-:Y:S05]  /*3d50*/  BRA `(.L_x_12186) ;  /* 0x0000000000587947 */ /* 0x000fea0003800000 */
.L_x_12191:
        /* <DEDUP_REMOVED lines=16> */
.L_x_12218:
[----:B------:R-:W-:Y:S05]  /*3e60*/  BRA `(.L_x_12186) ;  /* 0x0000000000147947 */ /* 0x000fea0003800000 */
.L_x_12215:
[----:B------:R-:W3:Y:S02]  /*3e70*/  LDG.E.64 R30, desc[UR36][R4.64] ;  /* 0x00000024041e7981 */ /* 0x000ee4000c1e1b00 */
[----:B---3--:R-:W0:Y:S01]  /*3e80*/  I2F.F64.U64 R30, R30 ;  /* 0x0000001e001e7312 */ /* 0x008e220000301800 */
[----:B------:R-:W-:Y:S05]  /*3e90*/  BRA `(.L_x_12186) ;  /* 0x0000000000087947 */ /* 0x000fea0003800000 */
.L_x_12214:
[----:B------:R-:W3:Y:S02]  /*3ea0*/  LDG.E R4, desc[UR36][R4.64] ;  /* 0x0000002404047981 */ /* 0x000ee4000c1e1900 */
[----:B---3--:R0:W1:Y:S02]  /*3eb0*/  I2F.F64.U32 R30, R4 ;  /* 0x00000004001e7312 */ /* 0x0080640000201800 */
.L_x_12186:
[----:B------:R-:W-:Y:S05]  /*3ec0*/  BSYNC B6 ;  /* 0x0000000000067941 */ /* 0x000fea0003800000 */
.L_x_12185:
[----:B------:R-:W2:Y:S01]  /*3ed0*/  S2R R22, SR_TID.X ;  /* 0x0000000000167919 */ /* 0x000ea20000002100 */
[----:B------:R-:W-:Y:S01]  /*3ee0*/  BSSY B0, `(.L_x_12219) ;  /* 0x0000014000007945 */ /* 0x000fe20003800000 */
[----:B--2---:R-:W-:-:S13]  /*3ef0*/  ISETP.GE.AND P0, PT, R22, R19, PT ;  /* 0x000000131600720c */ /* 0x004fda0003f06270 */
[----:B------:R-:W-:Y:S05]  /*3f00*/  @P0 BRA `(.L_x_12220) ;  /* 0x0000000000440947 */ /* 0x000fea0003800000 */
[----:B01--45:R-:W0:Y:S01]  /*3f10*/  MUFU.RCP64H R3, R27 ;  /* 0x0000001b00037308 */ /* 0x033e220000001800 */
[----:B------:R-:W-:-:S05]  /*3f20*/  VIADD R2, R27, 0x300402 ;  /* 0x003004021b027836 */ /* 0x000fca0000000000 */
[----:B------:R-:W-:Y:S01]  /*3f30*/  FSETP.GEU.AND P1, PT, |R2|, 5.8789094863358348022e-39, PT ;  /* 0x004004020200780b */ /* 0x000fe20003f2e200 */
[----:B0-----:R-:W-:-:S08]  /*3f40*/  DFMA R4, R2, -R26, 1 ;  /* 0x3ff000000204742b */ /* 0x001fd0000000081a */
[----:B------:R-:W-:-:S08]  /*3f50*/  DFMA R4, R4, R4, R4 ;  /* 0x000000040404722b */ /* 0x000fd00000000004 */
[----:B------:R-:W-:-:S08]  /*3f60*/  DFMA R4, R2, R4, R2 ;  /* 0x000000040204722b */ /* 0x000fd00000000002 */
[----:B------:R-:W-:-:S08]  /*3f70*/  DFMA R6, R4, -R26, 1 ;  /* 0x3ff000000406742b */ /* 0x000fd0000000081a */
[----:B------:R-:W-:Y:S01]  /*3f80*/  DFMA R4, R4, R6, R4 ;  /* 0x000000060404722b */ /* 0x000fe20000000004 */
[----:B------:R-:W-:Y:S10]  /*3f90*/  @P1 BRA `(.L_x_12220) ;  /* 0x0000000000201947 */ /* 0x000ff40003800000 */
[----:B------:R-:W-:Y:S01]  /*3fa0*/  LOP3.LUT R6, R27, 0x7fffffff, RZ, 0xc0, !PT ;  /* 0x7fffffff1b067812 */ /* 0x000fe200078ec0ff */
[----:B------:R-:W-:Y:S01]  /*3fb0*/  IMAD.MOV.U32 R2, RZ, RZ, R26 ;  /* 0x000000ffff027224 */ /* 0x000fe200078e001a */
[----:B---3--:R-:W-:Y:S01]  /*3fc0*/  MOV R0, 0x4000 ;  /* 0x0000400000007802 */ /* 0x008fe20000000f00 */
[----:B------:R-:W-:Y:S02]  /*3fd0*/  IMAD.MOV.U32 R3, RZ, RZ, R27 ;  /* 0x000000ffff037224 */ /* 0x000fe400078e001b */
[----:B------:R-:W-:-:S07]  /*3fe0*/  VIADD R6, R6, 0xfff00000 ;  /* 0xfff0000006067836 */ /* 0x000fce0000000000 */
[----:B------:R-:W-:Y:S05]  /*3ff0*/  CALL.REL.NOINC `($__internal_22_$__cuda_sm20_dblrcp_rn_slowpath_v3) ;  /* 0x0000004c00007944 */ /* 0x000fea0003c00000 */
[----:B------:R-:W-:Y:S02]  /*4000*/  IMAD.MOV.U32 R4, RZ, RZ, R10 ;  /* 0x000000ffff047224 */ /* 0x000fe400078e000a */
[----:B------:R-:W-:-:S07]  /*4010*/  IMAD.MOV.U32 R5, RZ, RZ, R11 ;  /* 0x000000ffff057224 */ /* 0x000fce00078e000b */
.L_x_12220:
[----:B------:R-:W-:Y:S05]  /*4020*/  BSYNC B0 ;  /* 0x0000000000007941 */ /* 0x000fea0003800000 */
.L_x_12219:
[----:B01--45:R-:W-:Y:S01]  /*4030*/  VIADD R26, R22, 0x80 ;  /* 0x00000080161a7836 */ /* 0x033fe20000000000 */
[----:B------:R-:W-:Y:S04]  /*4040*/  BSSY B0, `(.L_x_12221) ;  /* 0x0000014000007945 */ /* 0x000fe80003800000 */
[----:B------:R-:W-:-:S13]  /*4050*/  ISETP.GE.AND P1, PT, R26, R19, PT ;  /* 0x000000131a00720c */ /* 0x000fda0003f26270 */
[----:B------:R-:W-:Y:S05]  /*4060*/  @P1 BRA `(.L_x_12222) ;  /* 0x0000000000441947 */ /* 0x000fea0003800000 */
[----:B------:R-:W0:Y:S01]  /*4070*/  MUFU.RCP64H R3, R25 ;  /* 0x0000001900037308 */ /* 0x000e220000001800 */
        /* <DEDUP_REMOVED lines=16> */
.L_x_12222:
[----:B------:R-:W-:Y:S05]  /*4180*/  BSYNC B0 ;  /* 0x0000000000007941 */ /* 0x000fea0003800000 */
.L_x_12221:
[----:B---3--:R-:W-:Y:S01]  /*4190*/  VIADD R0, R22, 0x100 ;  /* 0x0000010016007836 */ /* 0x008fe20000000000 */
        /* <DEDUP_REMOVED lines=14> */
[----:B------:R-:W-:Y:S01]  /*4280*/  MOV R0, 0x42c0 ;  /* 0x000042c000007802 */ /* 0x000fe20000000f00 */
[----:B------:R-:W-:Y:S02]  /*4290*/  IMAD.MOV.U32 R3, RZ, RZ, R17 ;  /* 0x000000ffff037224 */ /* 0x000fe400078e0011 */
[----:B------:R-:W-:-:S07]  /*42a0*/  VIADD R6, R6, 0xfff00000 ;  /* 0xfff0000006067836 */ /* 0x000fce0000000000 */
[----:B------:R-:W-:Y:S05]  /*42b0*/  CALL.REL.NOINC `($__internal_22_$__cuda_sm20_dblrcp_rn_slowpath_v3) ;  /* 0x0000004800507944 */ /* 0x000fea0003c00000 */
[----:B------:R-:W-:Y:S02]  /*42c0*/  IMAD.MOV.U32 R24, RZ, RZ, R10 ;  /* 0x000000ffff187224 */ /* 0x000fe400078e000a */
[----:B------:R-:W-:-:S07]  /*42d0*/  IMAD.MOV.U32 R25, RZ, RZ, R11 ;  /* 0x000000ffff197224 */ /* 0x000fce00078e000b */
.L_x_12224:
[----:B------:R-:W-:Y:S05]  /*42e0*/  BSYNC B0 ;  /* 0x0000000000007941 */ /* 0x000fea0003800000 */
.L_x_12223:
[----:B------:R-:W-:Y:S01]  /*42f0*/  VIADD R0, R22, 0x180 ;  /* 0x0000018016007836 */ /* 0x000fe20000000000 */
        /* <DEDUP_REMOVED lines=20> */
.L_x_12226:
[----:B------:R-:W-:Y:S05]  /*4440*/  BSYNC B0 ;  /* 0x0000000000007941 */ /* 0x000fea0003800000 */
.L_x_12225:
[----:B------:R-:W0:Y:S01]  /*4450*/  LDC.U8 R2, c[0x0][0x234] ;  /* 0x00008d00ff027b82 */ /* 0x000e220000000000 */
[----:B------:R-:W-:Y:S04]  /*4460*/  BSSY B6, `(.L_x_12227) ;  /* 0x000012e000067945 */ /* 0x000fe80003800000 */
[----:B------:R-:W-:Y:S05]  /*4470*/  @P0 BRA `(.L_x_12228) ;  /* 0x0000001000b00947 */ /* 0x000fea0003800000 */
[----:B------:R-:W1:Y:S01]  /*4480*/  S2R R3, SR_TID.X ;  /* 0x0000000000037919 */ /* 0x000e620000002100 */
[----:B------:R-:W2:Y:S01]  /*4490*/  LDC.64 R8, c[0x0][0x218] ;  /* 0x00008600ff087b82 */ /* 0x000ea20000000a00 */
[----:B0-----:R-:W-:Y:S01]  /*44a0*/  PRMT R6, R2, 0x9910, RZ ;  /* 0x0000991002067816 */ /* 0x001fe200000000ff */
[----:B------:R-:W-:Y:S01]  /*44b0*/  ULDC UR4, c[0x0][0x238] ;  /* 0x00008e0000047ab9 */ /* 0x000fe20000000800 */
[----:B-1----:R-:W-:-:S04]  /*44c0*/  IMAD R0, R18, 0x200, R3 ;  /* 0x0000020012007824 */ /* 0x002fc800078e0203 */
[----:B------:R-:W-:Y:S02]  /*44d0*/  IMAD R3, R0, UR4, RZ ;  /* 0x0000000400037c24 */ /* 0x000fe4000f8e02ff */
[----:B------:R-:W-:-:S03]  /*44e0*/  IMAD.MOV.U32 R0, RZ, RZ, R6 ;  /* 0x000000ffff007224 */ /* 0x000fc600078e0006 */
[----:B--2---:R-:W-:Y:S02]  /*44f0*/  IADD3 R8, P1, R3, R8, RZ ;  /* 0x0000000803087210 */ /* 0x004fe40007f3e0ff */
        /* <DEDUP_REMOVED lines=15> */
.L_x_12232:
[----:B------:R-:W0:Y:S01]  /*45f0*/  F2I.S64.F64.TRUNC R4, R4 ;  /* 0x0000000400047311 */ /* 0x000e22000030d900 */
[----:B------:R-:W-:Y:S02]  /*4600*/  IMAD.MOV.U32 R22, RZ, RZ, R26 ;  /* 0x000000ffff167224 */ /* 0x000fe400078e001a */
[----:B0-----:R-:W-:-:S05]  /*4610*/  IMAD.MOV.U32 R3, RZ, RZ, R4 ;  /* 0x000000ffff037224 */ /* 0x001fca00078e0004 */
[----:B------:R0:W-:Y:S01]  /*4620*/  STG.E.U8 desc[UR36][R8.64], R3 ;  /* 0x0000000308007986 */ /* 0x0001e2000c101124 */
[----:B------:R-:W-:Y:S05]  /*4630*/  BRA `(.L_x_12228) ;  /* 0x0000001000407947 */ /* 0x000fea0003800000 */
.L_x_12231:
        /* <DEDUP_REMOVED lines=10> */
.L_x_12235:
[----:B------:R-:W0:Y:S01]  /*46e0*/  F2I.F64.TRUNC R5, R4 ;  /* 0x0000000400057311 */ /* 0x000e22000030d100 */
[----:B------:R-:W-:Y:S01]  /*46f0*/  IMAD.MOV.U32 R22, RZ, RZ, R26 ;  /* 0x000000ffff167224 */ /* 0x000fe200078e001a */
[----:B0-----:R0:W-:Y:S01]  /*4700*/  STG.E desc[UR36][R8.64], R5 ;  /* 0x0000000508007986 */ /* 0x0011e2000c101924 */
[----:B------:R-:W-:Y:S05]  /*4710*/  BRA `(.L_x_12228) ;  /* 0x0000001000087947 */ /* 0x000fea0003800000 */
.L_x_12234:
[----:B------:R-:W0:Y:S01]  /*4720*/  F2I.F64.TRUNC R5, R4 ;  /* 0x0000000400057311 */ /* 0x000e22000030d100 */
[----:B------:R-:W-:Y:S01]  /*4730*/  IMAD.MOV.U32 R22, RZ, RZ, R26 ;  /* 0x000000ffff167224 */ /* 0x000fe200078e001a */
[----:B0-----:R0:W-:Y:S01]  /*4740*/  STG.E.U16 desc[UR36][R8.64], R5 ;  /* 0x0000000508007986 */ /* 0x0011e2000c101524 */
[----:B------:R-:W-:Y:S05]  /*4750*/  BRA `(.L_x_12228) ;  /* 0x0000000c00f87947 */ /* 0x000fea0003800000 */
.L_x_12230:
        /* <DEDUP_REMOVED lines=14> */
.L_x_12237:
        /* <DEDUP_REMOVED lines=9> */
.L_x_12236:
        /* <DEDUP_REMOVED lines=10> */
[----:B------:R-:W-:Y:S02]  /*4970*/  IMAD.MOV.U32 R7, RZ, RZ, RZ ;  /* 0x000000ffff077224 */ /* 0x000fe400078e00ff */
[----:B------:R-:W-:-:S11]  /*4980*/  IMAD.MOV.U32 R22, RZ, RZ, R26 ;  /* 0x000000ffff167224 */ /* 0x000fd600078e001a */
[----:B0-----:R-:W-:-:S05]  /*4990*/  @!P0 FMUL R6, R6, 1.175494350822287508e-38 ;  /* 0x0080000006068820 */ /* 0x001fca0000400000 */
[----:B------:R0:W-:Y:S01]  /*49a0*/  STG.E.64 desc[UR36][R8.64], R6 ;  /* 0x0000000608007986 */ /* 0x0001e2000c101b24 */
[----:B------:R-:W-:Y:S05]  /*49b0*/  BRA `(.L_x_12228) ;  /* 0x0000000c00607947 */ /* 0x000fea0003800000 */
.L_x_12239:
[----:B------:R-:W-:Y:S01]  /*49c0*/  UMOV UR4, 0xf0000000 ;  /* 0xf000000000047882 */ /* 0x000fe20000000000 */
[----:B------:R-:W-:Y:S01]  /*49d0*/  UMOV UR5, 0x380fffff ;  /* 0x380fffff00057882 */ /* 0x000fe20000000000 */
[----:B------:R-:W0:Y:S01]  /*49e0*/  F2F.F32.F64 R0, R4 ;  /* 0x0000000400007310 */ /* 0x000e220000301000 */
[----:B------:R-:W-:Y:S01]  /*49f0*/  DSETP.GEU.AND P0, PT, |R4|, UR4, PT ;  /* 0x0000000404007e2a */ /* 0x000fe2000bf0e200 */
[----:B------:R-:W-:-:S13]  /*4a00*/  IMAD.MOV.U32 R22, RZ, RZ, R26 ;  /* 0x000000ffff167224 */ /* 0x000fda00078e001a */
[----:B0-----:R-:W-:-:S05]  /*4a10*/  @!P0 FMUL R0, R0, 1.175494350822287508e-38 ;  /* 0x0080000000008820 */ /* 0x001fca0000400000 */
[----:B------:R-:W-:-:S04]  /*4a20*/  F2FP.F16.F32.PACK_AB R3, RZ, R0 ;  /* 0x00000000ff03723e */ /* 0x000fc800000000ff */
[----:B------:R-:W-:-:S05]  /*4a30*/  PRMT R3, R3, 0x5410, RZ ;  /* 0x0000541003037816 */ /* 0x000fca00000000ff */
[----:B------:R0:W-:Y:S01]  /*4a40*/  STG.E desc[UR36][R8.64], R3 ;  /* 0x0000000308007986 */ /* 0x0001e2000c101924 */
[----:B------:R-:W-:Y:S05]  /*4a50*/  BRA `(.L_x_12228) ;  /* 0x0000000c00387947 */ /* 0x000fea0003800000 */
.L_x_12238:
[----:B------:R0:W-:Y:S01]  /*4a60*/  STG.E.64 desc[UR36][R8.64], R4 ;  /* 0x0000000408007986 */ /* 0x0001e2000c101b24 */
[----:B------:R-:W-:Y:S01]  /*4a70*/  IMAD.MOV.U32 R22, RZ, RZ, R26 ;  /* 0x000000ffff167224 */ /* 0x000fe200078e001a */
[----:B------:R-:W-:Y:S06]  /*4a80*/  BRA `(.L_x_12228) ;  /* 0x0000000c002c7947 */ /* 0x000fec0003800000 */
.L_x_12229:
        /* <DEDUP_REMOVED lines=13> */
.L_x_12242:
[----:B------:R-:W-:Y:S01]  /*4b60*/  CS2R R6, SRZ ;  /* 0x0000000000067805 */ /* 0x000fe2000001ff00 */
[----:B------:R-:W-:-:S04]  /*4b70*/  IMAD.MOV.U32 R22, RZ, RZ, R26 ;  /* 0x000000ffff167224 */ /* 0x000fc800078e001a */
[----:B------:R0:W-:Y:S01]  /*4b80*/  STG.E.128 desc[UR36][R8.64], R4 ;  /* 0x0000000408007986 */ /* 0x0001e2000c101d24 */
[----:B------:R-:W-:Y:S05]  /*4b90*/  BRA `(.L_x_12228) ;  /* 0x0000000800e87947 */ /* 0x000fea0003800000 */
.L_x_12241:
        /* <DEDUP_REMOVED lines=25> */
.L_x_12246:
[----:B------:R-:W-:Y:S05]  /*4d30*/  BSYNC B0 ;  /* 0x0000000000007941 */ /* 0x000fea0003800000 */
.L_x_12245:
[----:B------:R-:W-:Y:S01]  /*4d40*/  LOP3.LUT R7, R0, R7, RZ, 0xfc, !PT ;  /* 0x0000000700077212 */ /* 0x000fe200078efcff */
[----:B------:R-:W-:-:S04]  /*4d50*/  IMAD.MOV.U32 R22, RZ, RZ, R26 ;  /* 0x000000ffff167224 */ /* 0x000fc800078e001a */
[----:B------:R0:W-:Y:S01]  /*4d60*/  STG.E.U8 desc[UR36][R8.64], R7 ;  /* 0x0000000708007986 */ /* 0x0001e2000c101124 */
[----:B------:R-:W-:Y:S05]  /*4d70*/  BRA `(.L_x_12228) ;  /* 0x0000000800707947 */ /* 0x000fea0003800000 */
.L_x_12244:
        /* <DEDUP_REMOVED lines=17> */
.L_x_12248:
[----:B------:R-:W-:Y:S01]  /*4e90*/  IMAD.MOV.U32 R0, RZ, RZ, 0x7f ;  /* 0x0000007fff007424 */ /* 0x000fe200078e00ff */
[----:B------:R-:W-:-:S04]  /*4ea0*/  ISETP.GT.U32.AND P0, PT, R3, 0x7f800000, PT ;  /* 0x7f8000000300780c */ /* 0x000fc80003f04070 */
[----:B------:R-:W-:-:S09]  /*4eb0*/  SEL R0, R0, 0x7c, P0 ;  /* 0x0000007c00007807 */ /* 0x000fd20000000000 */
.L_x_12249:
[----:B------:R-:W-:Y:S05]  /*4ec0*/  BSYNC B0 ;  /* 0x0000000000007941 */ /* 0x000fea0003800000 */
.L_x_12247:
[----:B------:R-:W-:Y:S01]  /*4ed0*/  LOP3.LUT R3, R7, 0x80000000, RZ, 0xc0, !PT ;  /* 0x8000000007037812 */ /* 0x000fe200078ec0ff */
[----:B------:R-:W-:-:S03]  /*4ee0*/  IMAD.MOV.U32 R22, RZ, RZ, R26 ;  /* 0x000000ffff167224 */ /* 0x000fc600078e001a */
[----:B------:R-:W-:-:S04]  /*4ef0*/  SHF.R.U32.HI R3, RZ, 0x18, R3 ;  /* 0x00000018ff037819 */ /* 0x000fc80000011603 */
[----:B------:R-:W-:-:S05]  /*4f00*/  LOP3.LUT R3, R0, R3, RZ, 0xfc, !PT ;  /* 0x0000000300037212 */ /* 0x000fca00078efcff */
[----:B------:R0:W-:Y:S01]  /*4f10*/  STG.E.U8 desc[UR36][R8.64], R3 ;  /* 0x0000000308007986 */ /* 0x0001e2000c101124 */
[----:B------:R-:W-:Y:S05]  /*4f20*/  BRA `(.L_x_12228) ;  /* 0x0000000800047947 */ /* 0x000fea0003800000 */
.L_x_12243:
        /* <DEDUP_REMOVED lines=9> */
.L_x_12240:
        /* <DEDUP_REMOVED lines=12> */
.L_x_12252:
        /* <DEDUP_REMOVED lines=21> */
.L_x_12255:
[----:B------:R-:W-:-:S04]  /*51d0*/  LOP3.LUT R0, R7, 0x80000000, RZ, 0xc0, !PT ;  /* 0x8000000007007812 */ /* 0x000fc800078ec0ff */
[----:B------:R-:W-:-:S04]  /*51e0*/  SHF.R.U32.HI R0, RZ, 0x18, R0 ;  /* 0x00000018ff007819 */ /* 0x000fc80000011600 */
[----:B------:R-:W-:-:S07]  /*51f0*/  LOP3.LUT R0, R3, R0, RZ, 0xfc, !PT ;  /* 0x0000000003007212 */ /* 0x000fce00078efcff */
.L_x_12254:
[----:B------:R-:W-:Y:S05]  /*5200*/  BSYNC B0 ;  /* 0x0000000000007941 */ /* 0x000fea0003800000 */
.L_x_12253:
[----:B------:R4:W-:Y:S01]  /*5210*/  STG.E.U8 desc[UR36][R8.64], R0 ;  /* 0x0000000008007986 */ /* 0x0009e2000c101124 */
[----:B------:R-:W-:Y:S01]  /*5220*/  IMAD.MOV.U32 R22, RZ, RZ, R26 ;  /* 0x000000ffff167224 */ /* 0x000fe200078e001a */
[----:B------:R-:W-:Y:S06]  /*5230*/  BRA `(.L_x_12228) ;  /* 0x0000000400407947 */ /* 0x000fec0003800000 */
.L_x_12251:
        /* <DEDUP_REMOVED lines=21> */
.L_x_12258:
[----:B------:R-:W-:-:S04]  /*5390*/  LOP3.LUT R0, R7, 0x80000000, RZ, 0xc0, !PT ;  /* 0x8000000007007812 */ /* 0x000fc800078ec0ff */
[----:B------:R-:W-:-:S04]  /*53a0*/  SHF.R.U32.HI R0, RZ, 0x18, R0 ;  /* 0x00000018ff007819 */ /* 0x000fc80000011600 */
[----:B------:R-:W-:-:S07]  /*53b0*/  LOP3.LUT R0, R3, R0, RZ, 0xfc, !PT ;  /* 0x0000000003007212 */ /* 0x000fce00078efcff */
.L_x_12257:
[----:B------:R-:W-:Y:S05]  /*53c0*/  BSYNC B0 ;  /* 0x0000000000007941 */ /* 0x000fea0003800000 */
.L_x_12256:
[----:B------:R0:W-:Y:S01]  /*53d0*/  STG.E.U8 desc[UR36][R8.64], R0 ;  /* 0x0000000008007986 */ /* 0x0001e2000c101124 */
[----:B------:R-:W-:Y:S01]  /*53e0*/  IMAD.MOV.U32 R22, RZ, RZ, R26 ;  /* 0x000000ffff167224 */ /* 0x000fe200078e001a */
[----:B------:R-:W-:Y:S06]  /*53f0*/  BRA `(.L_x_12228) ;  /* 0x0000000000d07947 */ /* 0x000fec0003800000 */
.L_x_12250:
        /* <DEDUP_REMOVED lines=27> */
.L_x_12233:
        /* <DEDUP_REMOVED lines=16> */
.L_x_12261:
[----:B------:R-:W-:Y:S01]  /*56b0*/  IMAD.MOV.U32 R22, RZ, RZ, R26 ;  /* 0x000000ffff167224 */ /* 0x000fe200078e001a */
[----:B------:R-:W-:Y:S06]  /*56c0*/  BRA `(.L_x_12228) ;  /* 0x00000000001c7947 */ /* 0x000fec0003800000 */
.L_x_12260:
[----:B------:R-:W0:Y:S01]  /*56d0*/  F2I.U64.F64.TRUNC R4, R4 ;  /* 0x0000000400047311 */ /* 0x000e22000030d800 */
[----:B------:R-:W-:Y:S01]  /*56e0*/  IMAD.MOV.U32 R22, RZ, RZ, R26 ;  /* 0x000000ffff167224 */ /* 0x000fe200078e001a */
[----:B0-----:R3:W-:Y:S01]  /*56f0*/  STG.E.64 desc[UR36][R8.64], R4 ;  /* 0x0000000408007986 */ /* 0x0017e2000c101b24 */
[----:B------:R-:W-:Y:S05]  /*5700*/  BRA `(.L_x_12228) ;  /* 0x00000000000c7947 */ /* 0x000fea0003800000 */
.L_x_12259:
[----:B------:R-:W0:Y:S01]  /*5710*/  F2I.U32.F64.TRUNC R5, R4 ;  /* 0x0000000400057311 */ /* 0x000e22000030d000 */
[----:B------:R-:W-:Y:S01]  /*5720*/  IMAD.MOV.U32 R22, RZ, RZ, R26 ;  /* 0x000000ffff167224 */ /* 0x000fe200078e001a */
[----:B0-----:R1:W-:Y:S06]  /*5730*/  STG.E desc[UR36][R8.64], R5 ;  /* 0x0000000508007986 */ /* 0x0013ec000c101924 */
.L_x_12228:
[----:B------:R-:W-:Y:S05]  /*5740*/  BSYNC B6 ;  /* 0x0000000000067941 */ /* 0x000fea0003800000 */
.L_x_12227:
[----:B------:R-:W-:Y:S01]  /*5750*/  ISETP.GE.AND P0, PT, R22, R19, PT ;  /* 0x000000131600720c */ /* 0x000fe20003f06270 */
[----:B------:R-:W-:-:S12]  /*5760*/  BSSY B6, `(.L_x_12262) ;  /* 0x0000230000067945 */ /* 0x000fd80003800000 */
[----:B------:R-:W-:Y:S05]  /*5770*/  @P0 BRA `(.L_x_12263) ;  /* 0x0000002000b80947 */ /* 0x000fea0003800000 */
[----:B01-3--:R-:W0:Y:S01]  /*5780*/  LDC.64 R4, c[0x0][0x218] ;  /* 0x00008600ff047b82 */ /* 0x00be220000000a00 */
[----:B----4-:R-:W-:Y:S01]  /*5790*/  IMAD R0, R18, 0x200, R22 ;  /* 0x0000020012007824 */ /* 0x010fe200078e0216 */
[----:B------:R-:W-:Y:S01]  /*57a0*/  PRMT R6, R2, 0x9910, RZ ;  /* 0x0000991002067816 */ /* 0x000fe200000000ff */
[----:B------:R-:W-:Y:S02]  /*57b0*/  ULDC UR4, c[0x0][0x238] ;  /* 0x00008e0000047ab9 */ /* 0x000fe40000000800 */
[----:B--2---:R-:W-:Y:S02]  /*57c0*/  IMAD R3, R0, UR4, RZ ;  /* 0x0000000400037c24 */ /* 0x004fe4000f8e02ff */
        /* <DEDUP_REMOVED lines=16> */
.L_x_12267:
[----:B------:R-:W0:Y:S02]  /*58d0*/  F2I.S64.F64.TRUNC R28, R28 ;  /* 0x0000001c001c7311 */ /* 0x000e24000030d900 */
[----:B0-----:R-:W-:-:S05]  /*58e0*/  IMAD.MOV.U32 R3, RZ, RZ, R28 ;  /* 0x000000ffff037224 */ /* 0x001fca00078e001c */
[----:B------:R0:W-:Y:S01]  /*58f0*/  STG.E.U8 desc[UR36][R4.64], R3 ;  /* 0x0000000304007986 */ /* 0x0001e2000c101124 */
[----:B------:R-:W-:Y:S05]  /*5900*/  BRA `(.L_x_12269) ;  /* 0x0000000c00f07947 */ /* 0x000fea0003800000 */
.L_x_12266:
        /* <DEDUP_REMOVED lines=9> */
.L_x_12271:
[----:B------:R-:W0:Y:S02]  /*59a0*/  F2I.F64.TRUNC R29, R28 ;  /* 0x0000001c001d7311 */ /* 0x000e24000030d100 */
[----:B0-----:R0:W-:Y:S01]  /*59b0*/  STG.E desc[UR36][R4.64], R29 ;  /* 0x0000001d04007986 */ /* 0x0011e2000c101924 */
[----:B------:R-:W-:Y:S05]  /*59c0*/  BRA `(.L_x_12269) ;  /* 0x0000000c00c07947 */ /* 0x000fea0003800000 */
.L_x_12270:
[----:B------:R-:W0:Y:S02]  /*59d0*/  F2I.F64.TRUNC R29, R28 ;  /* 0x0000001c001d7311 */ /* 0x000e24000030d100 */
[----:B0-----:R0:W-:Y:S01]  /*59e0*/  STG.E.U16 desc[UR36][R4.64], R29 ;  /* 0x0000001d04007986 */ /* 0x0011e2000c101524 */
[----:B------:R-:W-:Y:S05]  /*59f0*/  BRA `(.L_x_12269) ;  /* 0x0000000c00b47947 */ /* 0x000fea0003800000 */
.L_x_12265:
        /* <DEDUP_REMOVED lines=13> */
.L_x_12273:
        /* <DEDUP_REMOVED lines=8> */
.L_x_12272:
        /* <DEDUP_REMOVED lines=14> */
.L_x_12275:
        /* <DEDUP_REMOVED lines=9> */
.L_x_12274:
[----:B------:R0:W-:Y:S01]  /*5cc0*/  STG.E.64 desc[UR36][R4.64], R28 ;  /* 0x0000001c04007986 */ /* 0x0001e2000c101b24 */
[----:B------:R-:W-:Y:S05]  /*5cd0*/  BRA `(.L_x_12269) ;  /* 0x0000000800fc7947 */ /* 0x000fea0003800000 */
.L_x_12264:
        /* <DEDUP_REMOVED lines=12> */
.L_x_12278:
[----:B------:R-:W-:-:S05]  /*5da0*/  CS2R R30, SRZ ;  /* 0x00000000001e7805 */ /* 0x000fca000001ff00 */
[----:B------:R0:W-:Y:S01]  /*5db0*/  STG.E.128 desc[UR36][R4.64], R28 ;  /* 0x0000001c04007986 */ /* 0x0001e2000c101d24 */
[----:B------:R-:W-:Y:S05]  /*5dc0*/  BRA `(.L_x_12269) ;  /* 0x0000000800c07947 */ /* 0x000fea0003800000 */
.L_x_12277:
        /* <DEDUP_REMOVED lines=25> */
.L_x_12282:
[----:B------:R-:W-:Y:S05]  /*5f60*/  BSYNC B0 ;  /* 0x0000000000007941 */ /* 0x000fea0003800000 */
.L_x_12281:
[----:B------:R-:W-:-:S05]  /*5f70*/  LOP3.LUT R7, R0, R7, RZ, 0xfc, !PT ;  /* 0x0000000700077212 */ /* 0x000fca00078efcff */
[----:B------:R0:W-:Y:S01]  /*5f80*/  STG.E.U8 desc[UR36][R4.64], R7 ;  /* 0x0000000704007986 */ /* 0x0001e2000c101124 */
[----:B------:R-:W-:Y:S05]  /*5f90*/  BRA `(.L_x_12269) ;  /* 0x00000008004c7947 */ /* 0x000fea0003800000 */
.L_x_12280:
        /* <DEDUP_REMOVED lines=17> */
.L_x_12284:
[----:B------:R-:W-:Y:S01]  /*60b0*/  IMAD.MOV.U32 R0, RZ, RZ, 0x7f ;  /* 0x0000007fff007424 */ /* 0x000fe200078e00ff */
[----:B------:R-:W-:-:S04]  /*60c0*/  ISETP.GT.U32.AND P0, PT, R3, 0x7f800000, PT ;  /* 0x7f8000000300780c */ /* 0x000fc80003f04070 */
[----:B------:R-:W-:-:S09]  /*60d0*/  SEL R0, R0, 0x7c, P0 ;  /* 0x0000007c00007807 */ /* 0x000fd20000000000 */
.L_x_12285:
[----:B------:R-:W-:Y:S05]  /*60e0*/  BSYNC B0 ;  /* 0x0000000000007941 */ /* 0x000fea0003800000 */
.L_x_12283:
[----:B------:R-:W-:-:S04]  /*60f0*/  LOP3.LUT R3, R7, 0x80000000, RZ, 0xc0, !PT ;  /* 0x8000000007037812 */ /* 0x000fc800078ec0ff */
[----:B------:R-:W-:-:S04]  /*6100*/  SHF.R.U32.HI R3, RZ, 0x18, R3 ;  /* 0x00000018ff037819 */ /* 0x000fc80000011603 */
[----:B------:R-:W-:-:S05]  /*6110*/  LOP3.LUT R3, R0, R3, RZ, 0xfc, !PT ;  /* 0x0000000300037212 */ /* 0x000fca00078efcff */
[----:B------:R0:W-:Y:S01]  /*6120*/  STG.E.U8 desc[UR36][R4.64], R3 ;  /* 0x0000000304007986 */ /* 0x0001e2000c101124 */
[----:B------:R-:W-:Y:S05]  /*6130*/  BRA `(.L_x_12269) ;  /* 0x0000000400e47947 */ /* 0x000fea0003800000 */
.L_x_12279:
        /* <DEDUP_REMOVED lines=8> */
.L_x_12276:
        /* <DEDUP_REMOVED lines=11> */
.L_x_12288:
        /* <DEDUP_REMOVED lines=21> */
.L_x_12291:
[----:B------:R-:W-:-:S04]  /*63c0*/  LOP3.LUT R0, R7, 0x80000000, RZ, 0xc0, !PT ;  /* 0x8000000007007812 */ /* 0x000fc800078ec0ff */
[----:B------:R-:W-:-:S04]  /*63d0*/  SHF.R.U32.HI R0, RZ, 0x18, R0 ;  /* 0x00000018ff007819 */ /* 0x000fc80000011600 */
[----:B------:R-:W-:-:S07]  /*63e0*/  LOP3.LUT R0, R3, R0, RZ, 0xfc, !PT ;  /* 0x0000000003007212 */ /* 0x000fce00078efcff */
.L_x_12290:
[----:B------:R-:W-:Y:S05]  /*63f0*/  BSYNC B0 ;  /* 0x0000000000007941 */ /* 0x000fea0003800000 */
.L_x_12289:
[----:B------:R3:W-:Y:S01]  /*6400*/  STG.E.U8 desc[UR36][R4.64], R0 ;  /* 0x0000000004007986 */ /* 0x0007e2000c101124 */
[----:B------:R-:W-:Y:S05]  /*6410*/  BRA `(.L_x_12269) ;  /* 0x00000004002c7947 */ /* 0x000fea0003800000 */
.L_x_12287:
        /* <DEDUP_REMOVED lines=21> */
.L_x_12294:
[----:B------:R-:W-:-:S04]  /*6570*/  LOP3.LUT R0, R7, 0x80000000, RZ, 0xc0, !PT ;  /* 0x8000000007007812 */ /* 0x000fc800078ec0ff */
[----:B------:R-:W-:-:S04]  /*6580*/  SHF.R.U32.HI R0, RZ, 0x18, R0 ;  /* 0x00000018ff007819 */ /* 0x000fc80000011600 */
[----:B------:R-:W-:-:S07]  /*6590*/  LOP3.LUT R0, R3, R0, RZ, 0xfc, !PT ;  /* 0x0000000003007212 */ /* 0x000fce00078efcff */
.L_x_12293:
[----:B------:R-:W-:Y:S05]  /*65a0*/  BSYNC B0 ;  /* 0x0000000000007941 */ /* 0x000fea0003800000 */
.L_x_12292:
[----:B------:R0:W-:Y:S01]  /*65b0*/  STG.E.U8 desc[UR36][R4.64], R0 ;  /* 0x0000000004007986 */ /* 0x0001e2000c101124 */
[----:B------:R-:W-:Y:S05]  /*65c0*/  BRA `(.L_x_12269) ;  /* 0x0000000000c07947 */ /* 0x000fea0003800000 */
.L_x_12286:
        /* <DEDUP_REMOVED lines=26> */
.L_x_12268:
        /* <DEDUP_REMOVED lines=16> */
.L_x_12297:
[----:B------:R-:W-:Y:S05]  /*6870*/  BRA `(.L_x_12269) ;  /* 0x0000000000147947 */ /* 0x000fea0003800000 */
.L_x_12296:
[----:B------:R-:W0:Y:S02]  /*6880*/  F2I.U64.F64.TRUNC R28, R28 ;  /* 0x0000001c001c7311 */ /* 0x000e24000030d800 */
[----:B0-----:R2:W-:Y:S01]  /*6890*/  STG.E.64 desc[UR36][R4.64], R28 ;  /* 0x0000001c04007986 */ /* 0x0015e2000c101b24 */
[----:B------:R-:W-:Y:S05]  /*68a0*/  BRA `(.L_x_12269) ;  /* 0x0000000000087947 */ /* 0x000fea0003800000 */
.L_x_12295:
[----:B------:R-:W0:Y:S02]  /*68b0*/  F2I.U32.F64.TRUNC R29, R28 ;  /* 0x0000001c001d7311 */ /* 0x000e24000030d000 */
[----:B0-----:R0:W-:Y:S02]  /*68c0*/  STG.E desc[UR36][R4.64], R29 ;  /* 0x0000001d04007986 */ /* 0x0011e4000c101924 */
.L_x_12269:
        /* <DEDUP_REMOVED lines=24> */
.L_x_12301:
[----:B------:R-:W0:Y:S02]  /*6a50*/  F2I.S64.F64.TRUNC R24, R24 ;  /* 0x0000001800187311 */ /* 0x000e24000030d900 */
[----:B0-----:R-:W-:-:S05]  /*6a60*/  IMAD.MOV.U32 R3, RZ, RZ, R24 ;  /* 0x000000ffff037224 */ /* 0x001fca00078e0018 */
[----:B------:R3:W-:Y:S01]  /*6a70*/  STG.E.U8 desc[UR36][R4.64], R3 ;  /* 0x0000000304007986 */ /* 0x0007e2000c101124 */
[----:B------:R-:W-:Y:S05]  /*6a80*/  BRA `(.L_x_12303) ;  /* 0x0000000c00f07947 */ /* 0x000fea0003800000 */
.L_x_12300:
        /* <DEDUP_REMOVED lines=9> */
.L_x_12305:
[----:B------:R-:W0:Y:S02]  /*6b20*/  F2I.F64.TRUNC R25, R24 ;  /* 0x0000001800197311 */ /* 0x000e24000030d100 */
[----:B0-----:R2:W-:Y:S01]  /*6b30*/  STG.E desc[UR36][R4.64], R25 ;  /* 0x0000001904007986 */ /* 0x0015e2000c101924 */
[----:B------:R-:W-:Y:S05]  /*6b40*/  BRA `(.L_x_12303) ;  /* 0x0000000c00c07947 */ /* 0x000fea0003800000 */
.L_x_12304:
[----:B------:R-:W0:Y:S02]  /*6b50*/  F2I.F64.TRUNC R25, R24 ;  /* 0x0000001800197311 */ /* 0x000e24000030d100 */
[----:B0-----:R0:W-:Y:S01]  /*6b60*/  STG.E.U16 desc[UR36][R4.64], R25 ;  /* 0x0000001904007986 */ /* 0x0011e2000c101524 */
[----:B------:R-:W-:Y:S05]  /*6b70*/  BRA `(.L_x_12303) ;  /* 0x0000000c00b47947 */ /* 0x000fea0003800000 */
.L_x_12299:
        /* <DEDUP_REMOVED lines=13> */
.L_x_12307:
        /* <DEDUP_REMOVED lines=8> */
.L_x_12306:
        /* <DEDUP_REMOVED lines=14> */
.L_x_12309:
        /* <DEDUP_REMOVED lines=9> */
.L_x_12308:
[----:B------:R0:W-:Y:S01]  /*6e40*/  STG.E.64 desc[UR36][R4.64], R24 ;  /* 0x0000001804007986 */ /* 0x0001e2000c101b24 */
[----:B------:R-:W-:Y:S05]  /*6e50*/  BRA `(.L_x_12303) ;  /* 0x0000000800fc7947 */ /* 0x000fea0003800000 */
.L_x_12298:
        /* <DEDUP_REMOVED lines=12> */
.L_x_12312:
[----:B------:R-:W-:-:S05]  /*6f20*/  CS2R R26, SRZ ;  /* 0x00000000001a7805 */ /* 0x000fca000001ff00 */
[----:B------:R0:W-:Y:S01]  /*6f30*/  STG.E.128 desc[UR36][R4.64], R24 ;  /* 0x0000001804007986 */ /* 0x0001e2000c101d24 */
[----:B------:R-:W-:Y:S05]  /*6f40*/  BRA `(.L_x_12303) ;  /* 0x0000000800c07947 */ /* 0x000fea0003800000 */
.L_x_12311:
        /* <DEDUP_REMOVED lines=25> */
.L_x_12316:
[----:B------:R-:W-:Y:S05]  /*70e0*/  BSYNC B0 ;  /* 0x0000000000007941 */ /* 0x000fea0003800000 */
.L_x_12315:
[----:B------:R-:W-:-:S05]  /*70f0*/  LOP3.LUT R7, R0, R7, RZ, 0xfc, !PT ;  /* 0x0000000700077212 */ /* 0x000fca00078efcff */
[----:B------:R0:W-:Y:S01]  /*7100*/  STG.E.U8 desc[UR36][R4.64], R7 ;  /* 0x0000000704007986 */ /* 0x0001e2000c101124 */
[----:B------:R-:W-:Y:S05]  /*7110*/  BRA `(.L_x_12303) ;  /* 0x00000008004c7947 */ /* 0x000fea0003800000 */
.L_x_12314:
        /* <DEDUP_REMOVED lines=17> */
.L_x_12318:
[----:B------:R-:W-:Y:S01]  /*7230*/  IMAD.MOV.U32 R0, RZ, RZ, 0x7f ;  /* 0x0000007fff007424 */ /* 0x000fe200078e00ff */
[----:B------:R-:W-:-:S04]  /*7240*/  ISETP.GT.U32.AND P0, PT, R3, 0x7f800000, PT ;  /* 0x7f8000000300780c */ /* 0x000fc80003f04070 */
[----:B------:R-:W-:-:S09]  /*7250*/  SEL R0, R0, 0x7c, P0 ;  /* 0x0000007c00007807 */ /* 0x000fd20000000000 */
.L_x_12319:
[----:B------:R-:W-:Y:S05]  /*7260*/  BSYNC B0 ;  /* 0x0000000000007941 */ /* 0x000fea0003800000 */
.L_x_12317:
[----:B------:R-:W-:-:S04]  /*7270*/  LOP3.LUT R3, R7, 0x80000000, RZ, 0xc0, !PT ;  /* 0x8000000007037812 */ /* 0x000fc800078ec0ff */
[----:B------:R-:W-:-:S04]  /*7280*/  SHF.R.U32.HI R3, RZ, 0x18, R3 ;  /* 0x00000018ff037819 */ /* 0x000fc80000011603 */
[----:B------:R-:W-:-:S05]  /*7290*/  LOP3.LUT R3, R0, R3, RZ, 0xfc, !PT ;  /* 0x0000000300037212 */ /* 0x000fca00078efcff */
[----:B------:R0:W-:Y:S01]  /*72a0*/  STG.E.U8 desc[UR36][R4.64], R3 ;  /* 0x0000000304007986 */ /* 0x0001e2000c101124 */
[----:B------:R-:W-:Y:S05]  /*72b0*/  BRA `(.L_x_12303) ;  /* 0x0000000400e47947 */ /* 0x000fea0003800000 */
.L_x_12313:
        /* <DEDUP_REMOVED lines=8> */
.L_x_12310:
        /* <DEDUP_REMOVED lines=11> */
.L_x_12322:
        /* <DEDUP_REMOVED lines=21> */
.L_x_12325:
[----:B------:R-:W-:-:S04]  /*7540*/  LOP3.LUT R0, R7, 0x80000000, RZ, 0xc0, !PT ;  /* 0x8000000007007812 */ /* 0x000fc800078ec0ff */
[----:B------:R-:W-:-:S04]  /*7550*/  SHF.R.U32.HI R0, RZ, 0x18, R0 ;  /* 0x00000018ff007819 */ /* 0x000fc80000011600 */
[----:B------:R-:W-:-:S07]  /*7560*/  LOP3.LUT R0, R3, R0, RZ, 0xfc, !PT ;  /* 0x0000000003007212 */ /* 0x000fce00078efcff */
.L_x_12324:
[----:B------:R-:W-:Y:S05]  /*7570*/  BSYNC B0 ;  /* 0x0000000000007941 */ /* 0x000fea0003800000 */
.L_x_12323:
[----:B------:R0:W-:Y:S01]  /*7580*/  STG.E.U8 desc[UR36][R4.64], R0 ;  /* 0x0000000004007986 */ /* 0x0001e2000c101124 */
[----:B------:R-:W-:Y:S05]  /*7590*/  BRA `(.L_x_12303) ;  /* 0x00000004002c7947 */ /* 0x000fea0003800000 */
.L_x_12321:
        /* <DEDUP_REMOVED lines=21> */
.L_x_12328:
[----:B------:R-:W-:-:S04]  /*76f0*/  LOP3.LUT R0, R7, 0x80000000, RZ, 0xc0, !PT ;  /* 0x8000000007007812 */ /* 0x000fc800078ec0ff */
[----:B------:R-:W-:-:S04]  /*7700*/  SHF.R.U32.HI R0, RZ, 0x18, R0 ;  /* 0x00000018ff007819 */ /* 0x000fc80000011600 */
[----:B------:R-:W-:-:S07]  /*7710*/  LOP3.LUT R0, R3, R0, RZ, 0xfc, !PT ;  /* 0x0000000003007212 */ /* 0x000fce00078efcff */
.L_x_12327:
[----:B------:R-:W-:Y:S05]  /*7720*/  BSYNC B0 ;  /* 0x0000000000007941 */ /* 0x000fea0003800000 */
.L_x_12326:
[----:B------:R0:W-:Y:S01]  /*7730*/  STG.E.U8 desc[UR36][R4.64], R0 ;  /* 0x0000000004007986 */ /* 0x0001e2000c101124 */
[----:B------:R-:W-:Y:S05]  /*7740*/  BRA `(.L_x_12303) ;  /* 0x0000000000c07947 */ /* 0x000fea0003800000 */
.L_x_12320:
        /* <DEDUP_REMOVED lines=26> */
.L_x_12302:
        /* <DEDUP_REMOVED lines=16> */
.L_x_12331:
[----:B------:R-:W-:Y:S05]  /*79f0*/  BRA `(.L_x_12303) ;  /* 0x0000000000147947 */ /* 0x000fea0003800000 */
.L_x_12330:
[----:B------:R-:W0:Y:S02]  /*7a00*/  F2I.U64.F64.TRUNC R24, R24 ;  /* 0x0000001800187311 */ /* 0x000e24000030d800 */
[----:B0-----:R0:W-:Y:S01]  /*7a10*/  STG.E.64 desc[UR36][R4.64], R24 ;  /* 0x0000001804007986 */ /* 0x0011e2000c101b24 */
[----:B------:R-:W-:Y:S05]  /*7a20*/  BRA `(.L_x_12303) ;  /* 0x0000000000087947 */ /* 0x000fea0003800000 */
.L_x_12329:
[----:B------:R-:W0:Y:S02]  /*7a30*/  F2I.U32.F64.TRUNC R25, R24 ;  /* 0x0000001800197311 */ /* 0x000e24000030d000 */
[----:B0-----:R0:W-:Y:S02]  /*7a40*/  STG.E desc[UR36][R4.64], R25 ;  /* 0x0000001904007986 */ /* 0x0011e4000c101924 */
.L_x_12303:
[----:B------:R-:W-:-:S07]  /*7a50*/  VIADD R22, R22, 0x80 ;  /* 0x0000008016167836 */ /* 0x000fce0000000000 */
.L_x_12263:
[----:B------:R-:W-:Y:S05]  /*7a60*/  BSYNC B6 ;  /* 0x0000000000067941 */ /* 0x000fea0003800000 */
.L_x_12262:
        /* <DEDUP_REMOVED lines=22> */
.L_x_12335:
[----:B------:R-:W0:Y:S02]  /*7bd0*/  F2I.S64.F64.TRUNC R16, R16 ;  /* 0x0000001000107311 */ /* 0x000e24000030d900 */
[----:B0-----:R-:W-:-:S05]  /*7be0*/  IMAD.MOV.U32 R3, RZ, RZ, R16 ;  /* 0x000000ffff037224 */ /* 0x001fca00078e0010 */
[----:B------:R-:W-:Y:S01]  /*7bf0*/  STG.E.U8 desc[UR36][R4.64], R3 ;  /* 0x0000000304007986 */ /* 0x000fe2000c101124 */
[----:B------:R-:W-:Y:S05]  /*7c00*/  EXIT ;  /* 0x000000000000794d */ /* 0x000fea0003800000 */
.L_x_12334:
        /* <DEDUP_REMOVED lines=9> */
.L_x_12338:
[----:B------:R-:W0:Y:S02]  /*7ca0*/  F2I.F64.TRUNC R17, R16 ;  /* 0x0000001000117311 */ /* 0x000e24000030d100 */
[----:B0-----:R-:W-:Y:S01]  /*7cb0*/  STG.E desc[UR36][R4.64], R17 ;  /* 0x0000001104007986 */ /* 0x001fe2000c101924 */
[----:B------:R-:W-:Y:S05]  /*7cc0*/  EXIT ;  /* 0x000000000000794d */ /* 0x000fea0003800000 */
.L_x_12337:
[----:B------:R-:W0:Y:S02]  /*7cd0*/  F2I.F64.TRUNC R17, R16 ;  /* 0x0000001000117311 */ /* 0x000e24000030d100 */
[----:B0-----:R-:W-:Y:S01]  /*7ce0*/  STG.E.U16 desc[UR36][R4.64], R17 ;  /* 0x0000001104007986 */ /* 0x001fe2000c101524 */
[----:B------:R-:W-:Y:S05]  /*7cf0*/  EXIT ;  /* 0x000000000000794d */ /* 0x000fea0003800000 */
.L_x_12333:
        /* <DEDUP_REMOVED lines=13> */
.L_x_12340:
        /* <DEDUP_REMOVED lines=8> */
.L_x_12339:
        /* <DEDUP_REMOVED lines=14> */
.L_x_12342:
        /* <DEDUP_REMOVED lines=9> */
.L_x_12341:
[----:B------:R-:W-:Y:S01]  /*7fc0*/  STG.E.64 desc[UR36][R4.64], R16 ;  /* 0x0000001004007986 */ /* 0x000fe2000c101b24 */
[----:B------:R-:W-:Y:S05]  /*7fd0*/  EXIT ;  /* 0x000000000000794d */ /* 0x000fea0003800000 */
.L_x_12332:
        /* <DEDUP_REMOVED lines=12> */
.L_x_12345:
[----:B------:R-:W-:-:S05]  /*80a0*/  CS2R R18, SRZ ;  /* 0x0000000000127805 */ /* 0x000fca000001ff00 */
[----:B------:R-:W-:Y:S01]  /*80b0*/  STG.E.128 desc[UR36][R4.64], R16 ;  /* 0x0000001004007986 */ /* 0x000fe2000c101d24 */
[----:B------:R-:W-:Y:S05]  /*80c0*/  EXIT ;  /* 0x000000000000794d */ /* 0x000fea0003800000 */
.L_x_12344:
        /* <DEDUP_REMOVED lines=25> */
.L_x_12349:
[----:B------:R-:W-:Y:S05]  /*8260*/  BSYNC B0 ;  /* 0x0000000000007941 */ /* 0x000fea0003800000 */
.L_x_12348:
[----:B------:R-:W-:-:S05]  /*8270*/  LOP3.LUT R3, R0, R3, RZ, 0xfc, !PT ;  /* 0x0000000300037212 */ /* 0x000fca00078efcff */
[----:B------:R-:W-:Y:S01]  /*8280*/  STG.E.U8 desc[UR36][R4.64], R3 ;  /* 0x0000000304007986 */ /* 0x000fe2000c101124 */
[----:B------:R-:W-:Y:S05]  /*8290*/  EXIT ;  /* 0x000000000000794d */ /* 0x000fea0003800000 */
.L_x_12347:
        /* <DEDUP_REMOVED lines=17> */
.L_x_12351:
[----:B------:R-:W-:Y:S01]  /*83b0*/  IMAD.MOV.U32 R0, RZ, RZ, 0x7f ;  /* 0x0000007fff007424 */ /* 0x000fe200078e00ff */
[----:B------:R-:W-:-:S04]  /*83c0*/  ISETP.GT.U32.AND P0, PT, R2, 0x7f800000, PT ;  /* 0x7f8000000200780c */ /* 0x000fc80003f04070 */
[----:B------:R-:W-:-:S09]  /*83d0*/  SEL R0, R0, 0x7c, P0 ;  /* 0x0000007c00007807 */ /* 0x000fd20000000000 */
.L_x_12352:
[----:B------:R-:W-:Y:S05]  /*83e0*/  BSYNC B0 ;  /* 0x0000000000007941 */ /* 0x000fea0003800000 */
.L_x_12350:
[----:B------:R-:W-:-:S04]  /*83f0*/  LOP3.LUT R2, R3, 0x80000000, RZ, 0xc0, !PT ;  /* 0x8000000003027812 */ /* 0x000fc800078ec0ff */
[----:B------:R-:W-:-:S04]  /*8400*/  SHF.R.U32.HI R3, RZ, 0x18, R2 ;  /* 0x00000018ff037819 */ /* 0x000fc80000011602 */
[----:B------:R-:W-:-:S05]  /*8410*/  LOP3.LUT R3, R0, R3, RZ, 0xfc, !PT ;  /* 0x0000000300037212 */ /* 0x000fca00078efcff */
[----:B------:R-:W-:Y:S01]  /*8420*/  STG.E.U8 desc[UR36][R4.64], R3 ;  /* 0x0000000304007986 */ /* 0x000fe2000c101124 */
[----:B------:R-:W-:Y:S05]  /*8430*/  EXIT ;  /* 0x000000000000794d */ /* 0x000fea0003800000 */
.L_x_12346:
        /* <DEDUP_REMOVED lines=8> */
.L_x_12343:
        /* <DEDUP_REMOVED lines=11> */
.L_x_12355:
        /* <DEDUP_REMOVED lines=21> */
.L_x_12358:
[----:B------:R-:W-:-:S04]  /*86c0*/  LOP3.LUT R2, R7, 0x80000000, RZ, 0xc0, !PT ;  /* 0x8000000007027812 */ /* 0x000fc800078ec0ff */
[----:B------:R-:W-:-:S04]  /*86d0*/  SHF.R.U32.HI R3, RZ, 0x18, R2 ;  /* 0x00000018ff037819 */ /* 0x000fc80000011602 */
[----:B------:R-:W-:-:S04]  /*86e0*/  LOP3.LUT R0, R0, R3, RZ, 0xfc, !PT ;  /* 0x0000000300007212 */ /* 0x000fc800078efcff */
[----:B------:R-:W-:-:S07]  /*86f0*/  PRMT R2, R0, 0x7610, R2 ;  /* 0x0000761000027816 */ /* 0x000fce0000000002 */
.L_x_12357:
[----:B------:R-:W-:Y:S05]  /*8700*/  BSYNC B0 ;  /* 0x0000000000007941 */ /* 0x000fea0003800000 */
.L_x_12356:
[----:B------:R-:W-:Y:S01]  /*8710*/  STG.E.U8 desc[UR36][R4.64], R2 ;  /* 0x0000000204007986 */ /* 0x000fe2000c101124 */
[----:B------:R-:W-:Y:S05]  /*8720*/  EXIT ;  /* 0x000000000000794d */ /* 0x000fea0003800000 */
.L_x_12354:
        /* <DEDUP_REMOVED lines=21> */
.L_x_12361:
[----:B------:R-:W-:-:S04]  /*8880*/  LOP3.LUT R2, R7, 0x80000000, RZ, 0xc0, !PT ;  /* 0x8000000007027812 */ /* 0x000fc800078ec0ff */
[----:B------:R-:W-:-:S04]  /*8890*/  SHF.R.U32.HI R3, RZ, 0x18, R2 ;  /* 0x00000018ff037819 */ /* 0x000fc80000011602 */
[----:B------:R-:W-:-:S04]  /*88a0*/  LOP3.LUT R0, R0, R3, RZ, 0xfc, !PT ;  /* 0x0000000300007212 */ /* 0x000fc800078efcff */
[----:B------:R-:W-:-:S07]  /*88b0*/  PRMT R2, R0, 0x7610, R2 ;  /* 0x0000761000027816 */ /* 0x000fce0000000002 */
.L_x_12360:
[----:B------:R-:W-:Y:S05]  /*88c0*/  BSYNC B0 ;  /* 0x0000000000007941 */ /* 0x000fea0003800000 */
.L_x_12359:
[----:B------:R-:W-:Y:S01]  /*88d0*/  STG.E.U8 desc[UR36][R4.64], R2 ;  /* 0x0000000204007986 */ /* 0x000fe2000c101124 */
[----:B------:R-:W-:Y:S05]  /*88e0*/  EXIT ;  /* 0x000000000000794d */ /* 0x000fea0003800000 */
.L_x_12353:
        /* <DEDUP_REMOVED lines=26> */
.L_x_12336:
        /* <DEDUP_REMOVED lines=16> */
.L_x_12364:
[----:B------:R-:W-:Y:S05]  /*8b90*/  EXIT ;  /* 0x000000000000794d */ /* 0x000fea0003800000 */
.L_x_12363:
[----:B------:R-:W0:Y:S02]  /*8ba0*/  F2I.U64.F64.TRUNC R16, R16 ;  /* 0x0000001000107311 */ /* 0x000e24000030d800 */
[----:B0-----:R-:W-:Y:S01]  /*8bb0*/  STG.E.64 desc[UR36][R4.64], R16 ;  /* 0x0000001004007986 */ /* 0x001fe2000c101b24 */
[----:B------:R-:W-:Y:S05]  /*8bc0*/  EXIT ;  /* 0x000000000000794d */ /* 0x000fea0003800000 */
.L_x_12362:
[----:B------:R-:W0:Y:S02]  /*8bd0*/  F2I.U32.F64.TRUNC R17, R16 ;  /* 0x0000001000117311 */ /* 0x000e24000030d000 */
[----:B0-----:R-:W-:Y:S01]  /*8be0*/  STG.E desc[UR36][R4.64], R17 ;  /* 0x0000001104007986 */ /* 0x001fe2000c101924 */
[----:B------:R-:W-:Y:S05]  /*8bf0*/  EXIT ;  /* 0x000000000000794d */ /* 0x000fea0003800000 */
        .weak           $__internal_22_$__cuda_sm20_dblrcp_rn_slowpath_v3
        .type           $__internal_22_$__cuda_sm20_dblrcp_rn_slowpath_v3,@function
        .size           $__internal_22_$__cuda_sm20_dblrcp_rn_slowpath_v3,(.L_x_19548 - $__internal_22_$__cuda_sm20_dblrcp_rn_slowpath_v3)
$__internal_22_$__cuda_sm20_dblrcp_rn_slowpath_v3:
        /* <DEDUP_REMOVED lines=24> */
.L_x_12368:
        /* <DEDUP_REMOVED lines=10> */
.L_x_12366:
[----:B------:R-:W-:Y:S01]  /*8e20*/  LOP3.LUT R11, R3, 0x80000, RZ, 0xfc, !PT ;  /* 0x00080000030b7812 */ /* 0x000fe200078efcff */
[----:B------:R-:W-:-:S07]  /*8e30*/  IMAD.MOV.U32 R10, RZ, RZ, R2 ;  /* 0x000000ffff0a7224 */ /* 0x000fce00078e0002 */
.L_x_12367:
[----:B------:R-:W-:Y:S05]  /*8e40*/  BSYNC B1 ;  /* 0x0000000000017941 */ /* 0x000fea0003800000 */
.L_x_12365:
[----:B------:R-:W-:Y:S02]  /*8e50*/  IMAD.MOV.U32 R2, RZ, RZ, R0 ;  /* 0x000000ffff027224 */ /* 0x000fe400078e0000 */
[----:B------:R-:W-:-:S04]  /*8e60*/  IMAD.MOV.U32 R3, RZ, RZ, 0x0 ;  /* 0x00000000ff037424 */ /* 0x000fc800078e00ff */
[----:B------:R-:W-:Y:S05]  /*8e70*/  RET.REL.NODEC R2 `(_ZN2at6native27unrolled_elementwise_kernelIZZZNS0_22reciprocal_kernel_cudaERNS_18TensorIteratorBaseEENKUlvE_clEvENKUlvE_clEvEUldE_St5arrayIPcLm2EELi4E23TrivialOffsetCalculatorILi1EjESB_NS0_6memory12LoadWithCastILi1EEENSC_13StoreWithCastILi1EEEEEviT_T0_T2_T3_T4_T5_) ;  /* 0xffffff7002607950 */ /* 0x000fea0003c3ffff */
.L_x_12369:
        /* <DEDUP_REMOVED lines=16> */
.L_x_19548:


//--------------------- .text._ZN2at6native18elementwise_kernelILi128ELi2EZNS0_22gpu_kernel_impl_nocastIZZZNS0_22reciprocal_kernel_cudaERNS_18TensorIteratorBaseEENKUlvE_clEvENKUlvE_clEvEUldE_EEvS4_RKT_EUliE_EEviT1_ --------------------------
	.section	.text._ZN2at6native18elementwise_kernelILi128ELi2EZNS0_22gpu_kernel_impl_nocastIZZZNS0_22reciprocal_kernel_cudaERNS_18TensorIteratorBaseEENKUlvE_clEvENKUlvE_clEvEUldE_EEvS4_RKT_EUliE_EEviT1_,"ax",@progbits
	.align	128
        .global         _ZN2at6native18elementwise_kernelILi128ELi2EZNS0_22gpu_kernel_impl_nocastIZZZNS0_22reciprocal_kernel_cudaERNS_18TensorIteratorBaseEENKUlvE_clEvENKUlvE_clEvEUldE_EEvS4_RKT_EUliE_EEviT1_
        .type           _ZN2at6native18elementwise_kernelILi128ELi2EZNS0_22gpu_kernel_impl_nocastIZZZNS0_22reciprocal_kernel_cudaERNS_18TensorIteratorBaseEENKUlvE_clEvENKUlvE_clEvEUldE_EEvS4_RKT_EUliE_EEviT1_,@function
        .size           _ZN2at6native18elementwise_kernelILi128ELi2EZNS0_22gpu_kernel_impl_nocastIZZZNS0_22reciprocal_kernel_cudaERNS_18TensorIteratorBaseEENKUlvE_clEvENKUlvE_clEvEUldE_EEvS4_RKT_EUliE_EEviT1_,(.L_x_19549 - _ZN2at6native18elementwise_kernelILi128ELi2EZNS0_22gpu_kernel_impl_nocastIZZZNS0_22reciprocal_kernel_cudaERNS_18TensorIteratorBaseEENKUlvE_clEvENKUlvE_clEvEUldE_EEvS4_RKT_EUliE_EEviT1_)
        .other          _ZN2at6native18elementwise_kernelILi128ELi2EZNS0_22gpu_kernel_impl_nocastIZZZNS0_22reciprocal_kernel_cudaERNS_18TensorIteratorBaseEENKUlvE_clEvENKUlvE_clEvEUldE_EEvS4_RKT_EUliE_EEviT1_,@"STO_CUDA_ENTRY STV_DEFAULT"
_ZN2at6native18elementwise_kernelILi128ELi2EZNS0_22gpu_kernel_impl_nocastIZZZNS0_22reciprocal_kernel_cudaERNS_18TensorIteratorBaseEENKUlvE_clEvENKUlvE_clEvEUldE_EEvS4_RKT_EUliE_EEviT1_:
.text._ZN2at6native18elementwise_kernelILi128ELi2EZNS0_22gpu_kernel_impl_nocastIZZZNS0_22reciprocal_kernel_cudaERNS_18TensorIteratorBaseEENKUlvE_clEvENKUlvE_clEvEUldE_EEvS4_RKT_EUliE_EEviT1_:
        /* <DEDUP_REMOVED lines=312> */
.L_x_12372:
[----:B------:R-:W-:Y:S02]  /*1380*/  ULDC.64 UR6, c[0x0][0x418] ;  /* 0x0001060000067ab9 */ /* 0x000fe40000000a00 */
[----:B------:R-:W-:-:S05]  /*1390*/  IADD3 R12, P0, R2, UR6, RZ ;  /* 0x00000006020c7c10 */ /* 0x000fca000ff1e0ff */
[----:B------:R-:W-:Y:S01]  /*13a0*/  IMAD.X R13, RZ, RZ, UR7, P0 ;  /* 0x00000007ff0d7e24 */ /* 0x000fe200080e06ff */
[----:B------:R-:W-:-:S05]  /*13b0*/  ULDC.64 UR6, c[0x0][0x410] ;  /* 0x0001040000067ab9 */ /* 0x000fca0000000a00 */
[----:B------:R-:W2:Y:S01]  /*13c0*/  LDG.E.64 R12, desc[UR4][R12.64] ;  /* 0x000000040c0c7981 */ /* 0x000ea2000c1e1b00 */
[----:B------:R-:W-:Y:S01]  /*13d0*/  IADD3 R4, P1, R5, UR6, RZ ;  /* 0x0000000605047c10 */ /* 0x000fe2000ff3e0ff */
[----:B------:R-:W-:Y:S03]  /*13e0*/  BSSY B1, `(.L_x_12373) ;  /* 0x0000013000017945 */ /* 0x000fe60003800000 */
[----:B------:R-:W-:Y:S01]  /*13f0*/  IADD3.X R5, RZ, UR7, RZ, P1, !PT ;  /* 0x00000007ff057c10 */ /* 0x000fe20008ffe4ff */
[----:B--2---:R-:W0:Y:S01]  /*1400*/  MUFU.RCP64H R7, R13 ;  /* 0x0000000d00077308 */ /* 0x004e220000001800 */
        /* <DEDUP_REMOVED lines=8> */
[----:B------:R-:W-:Y:S02]  /*1490*/  LOP3.LUT R2, R13, 0x7fffffff, RZ, 0xc0, !PT ;  /* 0x7fffffff0d027812 */ /* 0x000fe400078ec0ff */
[----:B------:R-:W-:Y:S02]  /*14a0*/  MOV R6, R12 ;  /* 0x0000000c00067202 */ /* 0x000fe40000000f00 */
[----:B------:R-:W-:Y:S01]  /*14b0*/  MOV R7, R13 ;  /* 0x0000000d00077202 */ /* 0x000fe20000000f00 */
[----:B------:R-:W-:Y:S01]  /*14c0*/  VIADD R12, R2, 0xfff00000 ;  /* 0xfff00000020c7836 */ /* 0x000fe20000000000 */
[----:B------:R-:W-:-:S07]  /*14d0*/  MOV R8, 0x14f0 ;  /* 0x000014f000087802 */ /* 0x000fce0000000f00 */
[----:B------:R-:W-:Y:S05]  /*14e0*/  CALL.REL.NOINC `($__internal_23_$__cuda_sm20_dblrcp_rn_slowpath_v3) ;  /* 0x00000014004c7944 */ /* 0x000fea0003c00000 */
[----:B------:R-:W-:Y:S02]  /*14f0*/  MOV R8, R6 ;  /* 0x0000000600087202 */ /* 0x000fe40000000f00 */
[----:B------:R-:W-:-:S07]  /*1500*/  MOV R9, R7 ;  /* 0x0000000700097202 */ /* 0x000fce0000000f00 */
.L_x_12374:
[----:B------:R-:W-:Y:S05]  /*1510*/  BSYNC B1 ;  /* 0x0000000000017941 */ /* 0x000fea0003800000 */
.L_x_12373:
[----:B------:R0:W-:Y:S01]  /*1520*/  STG.E.64 desc[UR4][R4.64], R8 ;  /* 0x0000000804007986 */ /* 0x0001e2000c101b04 */
[----:B------:R-:W-:-:S04]  /*1530*/  LEA R0, R0, R3, 0x8 ;  /* 0x0000000300007211 */ /* 0x000fc800078e40ff */
[----:B------:R-:W-:-:S07]  /*1540*/  IADD3 R11, R0, 0x80, RZ ;  /* 0x00000080000b7810 */ /* 0x000fce0007ffe0ff */
.L_x_12371:
[----:B------:R-:W-:Y:S05]  /*1550*/  BSYNC B0 ;  /* 0x0000000000007941 */ /* 0x000fea0003800000 */
.L_x_12370:
[----:B------:R-:W-:Y:S02]  /*1560*/  ULDC UR6, c[0x0][0x210] ;  /* 0x0000840000067ab9 */ /* 0x000fe40000000800 */
[----:B------:R-:W-:-:S13]  /*1570*/  ISETP.GE.AND P0, PT, R11, UR6, PT ;  /* 0x000000060b007c0c */ /* 0x000fda000bf06270 */
[----:B------:R-:W-:Y:S05]  /*1580*/  @P0 EXIT ;  /* 0x000000000000094d */ /* 0x000fea0003800000 */
[----:B0-----:R-:W0:Y:S01]  /*1590*/  LDC R8, c[0x0][0x218] ;  /* 0x00008600ff087b82 */ /* 0x001e220000000800 */
[----:B------:R-:W-:Y:S01]  /*15a0*/  HFMA2.MMA R3, -RZ, RZ, 0, 0 ;  /* 0x00000000ff037435 */ /* 0x000fe200000001ff */
[----:B------:R-:W-:Y:S01]  /*15b0*/  IMAD.MOV.U32 R0, RZ, RZ, RZ ;  /* 0x000000ffff007224 */ /* 0x000fe200078e00ff */
        /* <DEDUP_REMOVED lines=286> */
[----:B------:R-:W-:Y:S01]  /*27a0*/  @P0 IMAD.MOV.U32 R6, RZ, RZ, RZ ;  /* 0x000000ffff060224 */ /* 0x000fe200078e00ff */
        /* <DEDUP_REMOVED lines=13> */
.L_x_12375:
[----:B------:R-:W-:Y:S02]  /*2880*/  ULDC.64 UR6, c[0x0][0x418] ;  /* 0x0001060000067ab9 */ /* 0x000fe40000000a00 */
[----:B------:R-:W-:-:S04]  /*2890*/  IADD3 R10, P0, R0, UR6, RZ ;  /* 0x00000006000a7c10 */ /* 0x000fc8000ff1e0ff */
[----:B------:R-:W-:Y:S01]  /*28a0*/  IADD3.X R11, RZ, UR7, RZ, P0, !PT ;  /* 0x00000007ff0b7c10 */ /* 0x000fe200087fe4ff */
        /* <DEDUP_REMOVED lines=19> */
[----:B------:R-:W-:Y:S05]  /*29e0*/  CALL.REL.NOINC `($__internal_23_$__cuda_sm20_dblrcp_rn_slowpath_v3) ;  /* 0x00000000000c7944 */ /* 0x000fea0003c00000 */
.L_x_12377:
[----:B------:R-:W-:Y:S05]  /*29f0*/  BSYNC B0 ;  /* 0x0000000000007941 */ /* 0x000fea0003800000 */
.L_x_12376:
[----:B------:R-:W-:Y:S01]  /*2a00*/  STG.E.64 desc[UR4][R2.64], R6 ;  /* 0x0000000602007986 */ /* 0x000fe2000c101b04 */
[----:B------:R-:W-:Y:S05]  /*2a10*/  EXIT ;  /* 0x000000000000794d */ /* 0x000fea0003800000 */
        .weak           $__internal_23_$__cuda_sm20_dblrcp_rn_slowpath_v3
        .type           $__internal_23_$__cuda_sm20_dblrcp_rn_slowpath_v3,@function
        .size           $__internal_23_$__cuda_sm20_dblrcp_rn_slowpath_v3,(.L_x_19549 - $__internal_23_$__cuda_sm20_dblrcp_rn_slowpath_v3)
$__internal_23_$__cuda_sm20_dblrcp_rn_slowpath_v3:
[----:B------:R-:W-:Y:S01]  /*2a20*/  DSETP.GTU.AND P0, PT, |R6|, +INF , PT ;  /* 0x7ff000000600742a */ /* 0x000fe20003f0c200 */
[----:B------:R-:W-:-:S13]  /*2a30*/  BSSY B2, `(.L_x_12378) ;  /* 0x0000023000027945 */ /* 0x000fda0003800000 */
[----:B------:R-:W-:Y:S05]  /*2a40*/  @P0 BRA `(.L_x_12379) ;  /* 0x00000000007c0947 */ /* 0x000fea0003800000 */
[----:B------:R-:W-:-:S04]  /*2a50*/  LOP3.LUT R13, R7, 0x7fffffff, RZ, 0xc0, !PT ;  /* 0x7fffffff070d7812 */ /* 0x000fc800078ec0ff */
[----:B------:R-:W-:-:S04]  /*2a60*/  IADD3 R9, R13, -0x1, RZ ;  /* 0xffffffff0d097810 */ /* 0x000fc80007ffe0ff */
[----:B------:R-:W-:-:S13]  /*2a70*/  ISETP.GE.U32.AND P0, PT, R9, 0x7fefffff, PT ;  /* 0x7fefffff0900780c */ /* 0x000fda0003f06070 */
[----:B------:R-:W-:Y:S02]  /*2a80*/  @P0 LOP3.LUT R11, R7, 0x7ff00000, RZ, 0x3c, !PT ;  /* 0x7ff00000070b0812 */ /* 0x000fe400078e3cff */
[----:B------:R-:W-:Y:S01]  /*2a90*/  @P0 MOV R10, RZ ;  /* 0x000000ff000a0202 */ /* 0x000fe20000000f00 */
        /* <DEDUP_REMOVED lines=16> */
.L_x_12381:
[----:B------:R-:W-:Y:S01]  /*2ba0*/  DMUL R6, R6, 8.11296384146066816958e+31 ;  /* 0x4690000006067828 */ /* 0x000fe20000000000 */
[----:B------:R-:W-:-:S05]  /*2bb0*/  MOV R10, R12 ;  /* 0x0000000c000a7202 */ /* 0x000fca0000000f00 */
        /* <DEDUP_REMOVED lines=8> */
.L_x_12379:
[----:B------:R-:W-:Y:S02]  /*2c40*/  LOP3.LUT R11, R7, 0x80000, RZ, 0xfc, !PT ;  /* 0x00080000070b7812 */ /* 0x000fe400078efcff */
[----:B------:R-:W-:-:S07]  /*2c50*/  MOV R10, R6 ;  /* 0x00000006000a7202 */ /* 0x000fce0000000f00 */
.L_x_12380:
[----:B------:R-:W-:Y:S05]  /*2c60*/  BSYNC B2 ;  /* 0x0000000000027941 */ /* 0x000fea0003800000 */
.L_x_12378:
[----:B------:R-:W-:Y:S01]  /*2c70*/  HFMA2.MMA R9, -RZ, RZ, 0, 0 ;  /* 0x00000000ff097435 */ /* 0x000fe200000001ff */
[----:B------:R-:W-:Y:S02]  /*2c80*/  MOV R6, R10 ;  /* 0x0000000a00067202 */ /* 0x000fe40000000f00 */
[----:B------:R-:W-:-:S03]  /*2c90*/  MOV R7, R11 ;  /* 0x0000000b00077202 */ /* 0x000fc60000000f00 */
[----:B------:R-:W-:Y:S05]  /*2ca0*/  RET.REL.NODEC R8 `(_ZN2at6native18elementwise_kernelILi128ELi2EZNS0_22gpu_kernel_impl_nocastIZZZNS0_22reciprocal_kernel_cudaERNS_18TensorIteratorBaseEENKUlvE_clEvENKUlvE_clEvEUldE_EEvS4_RKT_EUliE_EEviT1_) ;  /* 0xffffffd008d47950 */ /* 0x000fea0003c3ffff */
.L_x_12382:
        /* <DEDUP_REMOVED lines=13> */
.L_x_19549:


//--------------------- .text._ZN2at6native27unrolled_elementwise_kernelIZZZNS0_22reciprocal_kernel_cudaERNS_18TensorIteratorBaseEENKUlvE_clEvENKUlvE_clEvEUldE_St5arrayIPcLm2EELi4E23TrivialOffsetCalculatorILi1EjESB_NS0_6memory15LoadWithoutCastENSC_16StoreWithoutCastEEEviT_T0_T2_T3_T4_T5_ --------------------------
	.section	.text._ZN2at6native27unrolled_elementwise_kernelIZZZNS0_22reciprocal_kernel_cudaERNS_18TensorIteratorBaseEENKUlvE_clEvENKUlvE_clEvEUldE_St5arrayIPcLm2EELi4E23TrivialOffsetCalculatorILi1EjESB_NS0_6memory15LoadWithoutCastENSC_16StoreWithoutCastEEEviT_T0_T2_T3_T4_T5_,"ax",@progbits
	.align	128
        .global         _ZN2at6native27unrolled_elementwise_kernelIZZZNS0_22reciprocal_kernel_cudaERNS_18TensorIteratorBaseEENKUlvE_clEvENKUlvE_clEvEUldE_St5arrayIPcLm2EELi4E23TrivialOffsetCalculatorILi1EjESB_NS0_6memory15LoadWithoutCastENSC_16StoreWithoutCastEEEviT_T0_T2_T3_T4_T5_
        .type           _ZN2at6native27unrolled_elementwise_kernelIZZZNS0_22reciprocal_kernel_cudaERNS_18TensorIteratorBaseEENKUlvE_clEvENKUlvE_clEvEUldE_St5arrayIPcLm2EELi4E23TrivialOffsetCalculatorILi1EjESB_NS0_6memory15LoadWithoutCastENSC_16StoreWithoutCastEEEviT_T0_T2_T3_T4_T5_,@function
        .size           _ZN2at6native27unrolled_elementwise_kernelIZZZNS0_22reciprocal_kernel_cudaERNS_18TensorIteratorBaseEENKUlvE_clEvENKUlvE_clEvEUldE_St5arrayIPcLm2EELi4E23TrivialOffsetCalculatorILi1EjESB_NS0_6memory15LoadWithoutCastENSC_16StoreWithoutCastEEEviT_T0_T2_T3_T4_T5_,(.L_x_19550 - _ZN2at6native27unrolled_elementwise_kernelIZZZNS0_22reciprocal_kernel_cudaERNS_18TensorIteratorBaseEENKUlvE_clEvENKUlvE_clEvEUldE_St5arrayIPcLm2EELi4E23TrivialOffsetCalculatorILi1EjESB_NS0_6memory15LoadWithoutCastENSC_16StoreWithoutCastEEEviT_T0_T2_T3_T4_T5_)
        .other          _ZN2at6native27unrolled_elementwise_kernelIZZZNS0_22reciprocal_kernel_cudaERNS_18TensorIteratorBaseEENKUlvE_clEvENKUlvE_clEvEUldE_St5arrayIPcLm2EELi4E23TrivialOffsetCalculatorILi1EjESB_NS0_6memory15LoadWithoutCastENSC_16StoreWithoutCastEEEviT_T0_T2_T3_T4_T5_,@"STO_CUDA_ENTRY STV_DEFAULT"
_ZN2at6native27unrolled_elementwise_kernelIZZZNS0_22reciprocal_kernel_cudaERNS_18TensorIteratorBaseEENKUlvE_clEvENKUlvE_clEvEUldE_St5arrayIPcLm2EELi4E23TrivialOffsetCalculatorILi1EjESB_NS0_6memory15LoadWithoutCastENSC_16StoreWithoutCastEEEviT_T0_T2_T3_T4_T5_:
.text._ZN2at6native27unrolled_elementwise_kernelIZZZNS0_22reciprocal_kernel_cudaERNS_18TensorIteratorBaseEENKUlvE_clEvENKUlvE_clEvEUldE_St5arrayIPcLm2EELi4E23TrivialOffsetCalculatorILi1EjESB_NS0_6memory15LoadWithoutCastENSC_16StoreWithoutCastEEEviT_T0_T2_T3_T4_T5_:
        /* <DEDUP_REMOVED lines=17> */
[----:B0-----:R-:W-:-:S12]  /*0110*/  @!P0 IMAD.WIDE.U32 R12, R15, 0x8, R12 ;  /* 0x000000080f0c8825 */ /* 0x001fd800078e000c */
[----:B------:R-:W-:Y:S01]  /*0120*/  @!P3 IMAD R19, R0, 0x200, R9 ;  /* 0x000002000013b824 */ /* 0x000fe200078e0209 */
[----:B------:R-:W0:Y:S01]  /*0130*/  @!P3 LDC.64 R6, c[0x0][0x220] ;  /* 0x00008800ff06bb82 */ /* 0x000e220000000a00 */
[----:B------:R-:W-:-:S05]  /*0140*/  @!P3 VIADD R9, R9, 0x80 ;  /* 0x000000800909b836 */ /* 0x000fca0000000000 */
[----:B------:R-:W-:Y:S01]  /*0150*/  ISETP.GE.AND P2, PT, R9, R2, PT ;  /* 0x000000020900720c */ /* 0x000fe20003f46270 */
[----:B-1----:R-:W-:-:S05]  /*0160*/  @!P1 IMAD.WIDE.U32 R10, R17, 0x8, R10 ;  /* 0x00000008110a9825 */ /* 0x002fca00078e000a */
[----:B------:R1:W5:Y:S07]  /*0170*/  @!P1 LDG.E.64 R20, desc[UR4][R10.64] ;  /* 0x000000040a149981 */ /* 0x00036e000c1e1b00 */
[----:B------:R-:W2:Y:S01]  /*0180*/  @!P2 LDC.64 R4, c[0x0][0x220] ;  /* 0x00008800ff04ab82 */ /* 0x000ea20000000a00 */
[----:B------:R-:W-:Y:S01]  /*0190*/  @!P2 LEA R9, R0, R9, 0x9 ;  /* 0x000000090009a211 */ /* 0x000fe200078e48ff */
[----:B0-----:R-:W-:Y:S01]  /*01a0*/  @!P3 IMAD.WIDE.U32 R16, R19, 0x8, R6 ;  /* 0x000000081310b825 */ /* 0x001fe200078e0006 */
[----:B------:R-:W-:-:S06]  /*01b0*/  CS2R R6, SRZ ;  /* 0x0000000000067805 */ /* 0x000fcc000001ff00 */
[----:B------:R1:W5:Y:S01]  /*01c0*/  @!P3 LDG.E.64 R6, desc[UR4][R16.64] ;  /* 0x000000041006b981 */ /* 0x000362000c1e1b00 */
[----:B--2---:R-:W-:Y:S01]  /*01d0*/  @!P2 IMAD.WIDE.U32 R14, R9, 0x8, R4 ;  /* 0x00000008090ea825 */ /* 0x004fe200078e0004 */
[----:B------:R-:W-:Y:S02]  /*01e0*/  CS2R R4, SRZ ;  /* 0x0000000000047805 */ /* 0x000fe4000001ff00 */
[----:B------:R-:W-:-:S04]  /*01f0*/  CS2R R8, SRZ ;  /* 0x0000000000087805 */ /* 0x000fc8000001ff00 */
[----:B------:R1:W5:Y:S04]  /*0200*/  @!P0 LDG.E.64 R4, desc[UR4][R12.64] ;  /* 0x000000040c048981 */ /* 0x000368000c1e1b00 */
[----:B------:R1:W5:Y:S01]  /*0210*/  @!P2 LDG.E.64 R8, desc[UR4][R14.64] ;  /* 0x000000040e08a981 */ /* 0x000362000c1e1b00 */
[----:B------:R-:W-:Y:S04]  /*0220*/  BSSY B0, `(.L_x_12383) ;  /* 0x0000013000007945 */ /* 0x000fe80003800000 */
[----:B------:R-:W-:Y:S05]  /*0230*/  @P0 BRA `(.L_x_12384) ;  /* 0x0000000000440947 */ /* 0x000fea0003800000 */
[----:B-1---5:R-:W0:Y:S01]  /*0240*/  MUFU.RCP64H R11, R5 ;  /* 0x00000005000b7308 */ /* 0x022e220000001800 */
        /* <DEDUP_REMOVED lines=10> */
[----:B------:R-:W-:Y:S02]  /*02f0*/  MOV R15, R5 ;  /* 0x00000005000f7202 */ /* 0x000fe40000000f00 */
[----:B------:R-:W-:Y:S01]  /*0300*/  MOV R4, 0x330 ;  /* 0x0000033000047802 */ /* 0x000fe20000000f00 */
[----:B------:R-:W-:-:S07]  /*0310*/  VIADD R23, R23, 0xfff00000 ;  /* 0xfff0000017177836 */ /* 0x000fce0000000000 */
[----:B------:R-:W-:Y:S05]  /*0320*/  CALL.REL.NOINC `($__internal_24_$__cuda_sm20_dblrcp_rn_slowpath_v3) ;  /* 0x0000000400807944 */ /* 0x000fea0003c00000 */
[----:B------:R-:W-:Y:S01]  /*0330*/  IMAD.MOV.U32 R10, RZ, RZ, R16 ;  /* 0x000000ffff0a7224 */ /* 0x000fe200078e0010 */
[----:B------:R-:W-:-:S07]  /*0340*/  MOV R11, R17 ;  /* 0x00000011000b7202 */ /* 0x000fce0000000f00 */
.L_x_12384:
[----:B------:R-:W-:Y:S05]  /*0350*/  BSYNC B0 ;  /* 0x0000000000007941 */ /* 0x000fea0003800000 */
.L_x_12383:
[----:B-----5:R-:W-:Y:S01]  /*0360*/  VIADD R5, R3, 0x80 ;  /* 0x0000008003057836 */ /* 0x020fe20000000000 */
[----:B------:R-:W-:Y:S04]  /*0370*/  BSSY B0, `(.L_x_12385) ;  /* 0x0000014000007945 */ /* 0x000fe80003800000 */
[----:B------:R-:W-:-:S13]  /*0380*/  ISETP.GE.AND P1, PT, R5, R2, PT ;  /* 0x000000020500720c */ /* 0x000fda0003f26270 */
[----:B------:R-:W-:Y:S05]  /*0390*/  @P1 BRA `(.L_x_12386) ;  /* 0x0000000000441947 */ /* 0x000fea0003800000 */
[----:B-1----:R-:W0:Y:S01]  /*03a0*/  MUFU.RCP64H R13, R21 ;  /* 0x00000015000d7308 */ /* 0x002e220000001800 */
        /* <DEDUP_REMOVED lines=14> */
[----:B------:R-:W-:Y:S01]  /*0490*/  MOV R12, R16 ;  /* 0x00000010000c7202 */ /* 0x000fe20000000f00 */
[----:B------:R-:W-:-:S07]  /*04a0*/  IMAD.MOV.U32 R13, RZ, RZ, R17 ;  /* 0x000000ffff0d7224 */ /* 0x000fce00078e0011 */
.L_x_12386:
[----:B------:R-:W-:Y:S05]  /*04b0*/  BSYNC B0 ;  /* 0x0000000000007941 */ /* 0x000fea0003800000 */
.L_x_12385:
[----:B-1----:R-:W-:Y:S01]  /*04c0*/  VIADD R15, R3, 0x100 ;  /* 0x00000100030f7836 */ /* 0x002fe20000000000 */
[----:B------:R-:W-:Y:S04]  /*04d0*/  BSSY B0, `(.L_x_12387) ;  /* 0x0000014000007945 */ /* 0x000fe80003800000 */
[----:B------:R-:W-:-:S13]  /*04e0*/  ISETP.GE.AND P1, PT, R15, R2, PT ;  /* 0x000000020f00720c */ /* 0x000fda0003f26270 */
[----:B------:R-:W-:Y:S05]  /*04f0*/  @P1 BRA `(.L_x_12388) ;  /* 0x0000000000441947 */ /* 0x000fea0003800000 */
[----:B------:R-:W0:Y:S01]  /*0500*/  MUFU.RCP64H R15, R7 ;  /* 0x00000007000f7308 */ /* 0x000e220000001800 */
[----:B------:R-:W-:-:S04]  /*0510*/  IADD3 R14, R7, 0x300402, RZ ;  /* 0x00300402070e7810 */ /* 0x000fc80007ffe0ff */
[----:B------:R-:W-:Y:S02]  /*0520*/  FSETP.GEU.AND P1, PT, |R14|, 5.8789094863358348022e-39, PT ;  /* 0x004004020e00780b */ /* 0x000fe40003f2e200 */
        /* <DEDUP_REMOVED lines=9> */
[----:B------:R-:W-:Y:S01]  /*05c0*/  IMAD.MOV.U32 R15, RZ, RZ, R7 ;  /* 0x000000ffff0f7224 */ /* 0x000fe200078e0007 */
[----:B------:R-:W-:-:S07]  /*05d0*/  IADD3 R23, R23, -0x100000, RZ ;  /* 0xfff0000017177810 */ /* 0x000fce0007ffe0ff */
[----:B------:R-:W-:Y:S05]  /*05e0*/  CALL.REL.NOINC `($__internal_24_$__cuda_sm20_dblrcp_rn_slowpath_v3) ;  /* 0x0000000000d07944 */ /* 0x000fea0003c00000 */
[----:B------:R-:W-:Y:S02]  /*05f0*/  IMAD.MOV.U32 R20, RZ, RZ, R16 ;  /* 0x000000ffff147224 */ /* 0x000fe400078e0010 */
[----:B------:R-:W-:-:S07]  /*0600*/  IMAD.MOV.U32 R21, RZ, RZ, R17 ;  /* 0x000000ffff157224 */ /* 0x000fce00078e0011 */
.L_x_12388:
[----:B------:R-:W-:Y:S05]  /*0610*/  BSYNC B0 ;  /* 0x0000000000007941 */ /* 0x000fea0003800000 */
.L_x_12387:
[----:B------:R-:W-:Y:S01]  /*0620*/  IADD3 R7, R3, 0x180, RZ ;  /* 0x0000018003077810 */ /* 0x000fe20007ffe0ff */
[----:B------:R-:W-:Y:S03]  /*0630*/  BSSY B0, `(.L_x_12389) ;  /* 0x0000014000007945 */ /* 0x000fe60003800000 */
        /* <DEDUP_REMOVED lines=19> */
.L_x_12390:
[----:B------:R-:W-:Y:S05]  /*0770*/  BSYNC B0 ;  /* 0x0000000000007941 */ /* 0x000fea0003800000 */
.L_x_12389:
[----:B------:R-:W0:Y:S01]  /*0780*/  @!P0 S2R R15, SR_TID.X ;  /* 0x00000000000f8919 */ /* 0x000e220000002100 */
[----:B------:R-:W1:Y:S01]  /*0790*/  @!P0 LDC.64 R8, c[0x0][0x218] ;  /* 0x00008600ff088b82 */ /* 0x000e620000000a00 */
[----:B------:R-:W-:Y:S01]  /*07a0*/  @!P0 IMAD.MOV.U32 R3, RZ, RZ, R5 ;  /* 0x000000ffff038224 */ /* 0x000fe200078e0005 */
[----:B------:R-:W-:Y:S04]  /*07b0*/  BSSY B0, `(.L_x_12391) ;  /* 0x0000010000007945 */ /* 0x000fe80003800000 */
[----:B------:R-:W-:Y:S01]  /*07c0*/  ISETP.GE.AND P1, PT, R3, R2, PT ;  /* 0x000000020300720c */ /* 0x000fe20003f26270 */
[----:B0-----:R-:W-:-:S04]  /*07d0*/  @!P0 IMAD R5, R0, 0x200, R15 ;  /* 0x0000020000058824 */ /* 0x001fc800078e020f */
[----:B-1----:R-:W-:-:S05]  /*07e0*/  @!P0 IMAD.WIDE.U32 R4, R5, 0x8, R8 ;  /* 0x0000000805048825 */ /* 0x002fca00078e0008 */
[----:B------:R0:W-:Y:S03]  /*07f0*/  @!P0 STG.E.64 desc[UR4][R4.64], R10 ;  /* 0x0000000a04008986 */ /* 0x0001e6000c101b04 */
[----:B------:R-:W-:Y:S05]  /*0800*/  @P1 BRA `(.L_x_12392) ;  /* 0x0000000000281947 */ /* 0x000fea0003800000 */
[----:B------:R-:W1:Y:S01]  /*0810*/  LDC.64 R8, c[0x0][0x218] ;  /* 0x00008600ff087b82 */ /* 0x000e620000000a00 */
[----:B0-----:R-:W-:Y:S01]  /*0820*/  LEA R5, R0, R3, 0x9 ;  /* 0x0000000300057211 */ /* 0x001fe200078e48ff */
[----:B------:R-:W-:-:S05]  /*0830*/  VIADD R3, R3, 0x80 ;  /* 0x0000008003037836 */ /* 0x000fca0000000000 */
[----:B------:R-:W-:-:S13]  /*0840*/  ISETP.GE.AND P0, PT, R3, R2, PT ;  /* 0x000000020300720c */ /* 0x000fda0003f06270 */
[----:B------:R-:W-:Y:S01]  /*0850*/  @!P0 IMAD R11, R0, 0x200, R3 ;  /* 0x00000200000b8824 */ /* 0x000fe200078e0203 */
[----:B------:R-:W-:Y:S01]  /*0860*/  @!P0 IADD3 R3, R3, 0x80, RZ ;  /* 0x0000008003038810 */ /* 0x000fe20007ffe0ff */
[----:B-1----:R-:W-:-:S04]  /*0870*/  IMAD.WIDE.U32 R4, R5, 0x8, R8 ;  /* 0x0000000805047825 */ /* 0x002fc800078e0008 */
[----:B------:R-:W-:Y:S01]  /*0880*/  @!P0 IMAD.WIDE.U32 R8, R11, 0x8, R8 ;  /* 0x000000080b088825 */ /* 0x000fe200078e0008 */
[----:B------:R1:W-:Y:S04]  /*0890*/  STG.E.64 desc[UR4][R4.64], R12 ;  /* 0x0000000c04007986 */ /* 0x0003e8000c101b04 */
[----:B------:R1:W-:Y:S02]  /*08a0*/  @!P0 STG.E.64 desc[UR4][R8.64], R20 ;  /* 0x0000001408008986 */ /* 0x0003e4000c101b04 */
.L_x_12392:
[----:B------:R-:W-:Y:S05]  /*08b0*/  BSYNC B0 ;  /* 0x0000000000007941 */ /* 0x000fea0003800000 */
.L_x_12391:
[----:B------:R-:W-:-:S13]  /*08c0*/  ISETP.GE.AND P0, PT, R3, R2, PT ;  /* 0x000000020300720c */ /* 0x000fda0003f06270 */
[----:B------:R-:W-:Y:S05]  /*08d0*/  @P0 EXIT ;  /* 0x000000000000094d */ /* 0x000fea0003800000 */
[----:B01----:R-:W0:Y:S01]  /*08e0*/  LDC.64 R4, c[0x0][0x218] ;  /* 0x00008600ff047b82 */ /* 0x003e220000000a00 */
[----:B------:R-:W-:-:S04]  /*08f0*/  IMAD R3, R0, 0x200, R3 ;  /* 0x0000020000037824 */ /* 0x000fc800078e0203 */
[----:B0-----:R-:W-:-:S05]  /*0900*/  IMAD.WIDE.U32 R2, R3, 0x8, R4 ;  /* 0x0000000803027825 */ /* 0x001fca00078e0004 */
[----:B------:R-:W-:Y:S01]  /*0910*/  STG.E.64 desc[UR4][R2.64], R6 ;  /* 0x0000000602007986 */ /* 0x000fe2000c101b04 */
[----:B------:R-:W-:Y:S05]  /*0920*/  EXIT ;  /* 0x000000000000794d */ /* 0x000fea0003800000 */
        .weak           $__internal_24_$__cuda_sm20_dblrcp_rn_slowpath_v3
        .type           $__internal_24_$__cuda_sm20_dblrcp_rn_slowpath_v3,@function
        .size           $__internal_24_$__cuda_sm20_dblrcp_rn_slowpath_v3,(.L_x_19550 - $__internal_24_$__cuda_sm20_dblrcp_rn_slowpath_v3)
$__internal_24_$__cuda_sm20_dblrcp_rn_slowpath_v3:
[----:B------:R-:W-:Y:S01]  /*0930*/  DSETP.GTU.AND P1, PT, |R14|, +INF , PT ;  /* 0x7ff000000e00742a */ /* 0x000fe20003f2c200 */
[----:B------:R-:W-:-:S13]  /*0940*/  BSSY B1, `(.L_x_12393) ;  /* 0x0000024000017945 */ /* 0x000fda0003800000 */
[----:B------:R-:W-:Y:S05]  /*0950*/  @P1 BRA `(.L_x_12394) ;  /* 0x0000000000801947 */ /* 0x000fea0003800000 */
[----:B------:R-:W-:-:S05]  /*0960*/  LOP3.LUT R18, R15, 0x7fffffff, RZ, 0xc0, !PT ;  /* 0x7fffffff0f127812 */ /* 0x000fca00078ec0ff */
[----:B------:R-:W-:-:S05]  /*0970*/  VIADD R16, R18, 0xffffffff ;  /* 0xffffffff12107836 */ /* 0x000fca0000000000 */
[----:B------:R-:W-:-:S13]  /*0980*/  ISETP.GE.U32.AND P1, PT, R16, 0x7fefffff, PT ;  /* 0x7fefffff1000780c */ /* 0x000fda0003f26070 */
[----:B------:R-:W-:Y:S02]  /*0990*/  @P1 LOP3.LUT R17, R15, 0x7ff00000, RZ, 0x3c, !PT ;  /* 0x7ff000000f111812 */ /* 0x000fe400078e3cff */
[----:B------:R-:W-:Y:S01]  /*09a0*/  @P1 MOV R16, RZ ;  /* 0x000000ff00101202 */ /* 0x000fe20000000f00 */
[----:B------:R-:W-:Y:S06]  /*09b0*/  @P1 BRA `(.L_x_12395) ;  /* 0x0000000000701947 */ /* 0x000fec0003800000 */
[----:B------:R-:W-:-:S13]  /*09c0*/  ISETP.GE.U32.AND P1, PT, R18, 0x1000001, PT ;  /* 0x010000011200780c */ /* 0x000fda0003f26070 */
[----:B------:R-:W-:Y:S05]  /*09d0*/  @!P1 BRA `(.L_x_12396) ;  /* 0x0000000000389947 */ /* 0x000fea0003800000 */
[----:B------:R-:W-:Y:S01]  /*09e0*/  VIADD R17, R15, 0xc0200000 ;  /* 0xc02000000f117836 */ /* 0x000fe20000000000 */
[----:B------:R-:W-:Y:S01]  /*09f0*/  MOV R18, R23 ;  /* 0x0000001700127202 */ /* 0x000fe20000000f00 */
        /* <DEDUP_REMOVED lines=12> */
.L_x_12396:
        /* <DEDUP_REMOVED lines=10> */
.L_x_12394:
[----:B------:R-:W-:Y:S01]  /*0b60*/  LOP3.LUT R17, R15, 0x80000, RZ, 0xfc, !PT ;  /* 0x000800000f117812 */ /* 0x000fe200078efcff */
[----:B------:R-:W-:-:S07]  /*0b70*/  IMAD.MOV.U32 R16, RZ, RZ, R14 ;  /* 0x000000ffff107224 */ /* 0x000fce00078e000e */
.L_x_12395:
[----:B------:R-:W-:Y:S05]  /*0b80*/  BSYNC B1 ;  /* 0x0000000000017941 */ /* 0x000fea0003800000 */
.L_x_12393:
[----:B------:R-:W-:Y:S01]  /*0b90*/  MOV R14, R4 ;  /* 0x00000004000e7202 */ /* 0x000fe20000000f00 */
[----:B------:R-:W-:-:S04]  /*0ba0*/  IMAD.MOV.U32 R15, RZ, RZ, 0x0 ;  /* 0x00000000ff0f7424 */ /* 0x000fc800078e00ff */
[----:B------:R-:W-:Y:S05]  /*0bb0*/  RET.REL.NODEC R14 `(_ZN2at6native27unrolled_elementwise_kernelIZZZNS0_22reciprocal_kernel_cudaERNS_18TensorIteratorBaseEENKUlvE_clEvENKUlvE_clEvEUldE_St5arrayIPcLm2EELi4E23TrivialOffsetCalculatorILi1EjESB_NS0_6memory15LoadWithoutCastENSC_16StoreWithoutCastEEEviT_T0_T2_T3_T4_T5_) ;  /* 0xfffffff40e107950 */ /* 0x000fea0003c3ffff */
.L_x_12397:
        /* <DEDUP_REMOVED lines=12> */
.L_x_19550:


//--------------------- .text._ZN2at6native29vectorized_elementwise_kernelILi2EZZZNS0_22reciprocal_kernel_cudaERNS_18TensorIteratorBaseEENKUlvE_clEvENKUlvE_clEvEUldE_St5arrayIPcLm2EEEEviT0_T1_ --------------------------
	.section	.text._ZN2at6native29vectorized_elementwise_kernelILi2EZZZNS0_22reciprocal_kernel_cudaERNS_18TensorIteratorBaseEENKUlvE_clEvENKUlvE_clEvEUldE_St5arrayIPcLm2EEEEviT0_T1_,"ax",@progbits
	.align	128
        .global         _ZN2at6native29vectorized_elementwise_kernelILi2EZZZNS0_22reciprocal_kernel_cudaERNS_18TensorIteratorBaseEENKUlvE_clEvENKUlvE_clEvEUldE_St5arrayIPcLm2EEEEviT0_T1_
        .type           _ZN2at6native29vectorized_elementwise_kernelILi2EZZZNS0_22reciprocal_kernel_cudaERNS_18TensorIteratorBaseEENKUlvE_clEvENKUlvE_clEvEUldE_St5arrayIPcLm2EEEEviT0_T1_,@function
        .size           _ZN2at6native29vectorized_elementwise_kernelILi2EZZZNS0_22reciprocal_kernel_cudaERNS_18TensorIteratorBaseEENKUlvE_clEvENKUlvE_clEvEUldE_St5arrayIPcLm2EEEEviT0_T1_,(.L_x_19551 - _ZN2at6native29vectorized_elementwise_kernelILi2EZZZNS0_22reciprocal_kernel_cudaERNS_18TensorIteratorBaseEENKUlvE_clEvENKUlvE_clEvEUldE_St5arrayIPcLm2EEEEviT0_T1_)
        .other          _ZN2at6native29vectorized_elementwise_kernelILi2EZZZNS0_22reciprocal_kernel_cudaERNS_18TensorIteratorBaseEENKUlvE_clEvENKUlvE_clEvEUldE_St5arrayIPcLm2EEEEviT0_T1_,@"STO_CUDA_ENTRY STV_DEFAULT"
_ZN2at6native29vectorized_elementwise_kernelILi2EZZZNS0_22reciprocal_kernel_cudaERNS_18TensorIteratorBaseEENKUlvE_clEvENKUlvE_clEvEUldE_St5arrayIPcLm2EEEEviT0_T1_:
.text._ZN2at6native29vectorized_elementwise_kernelILi2EZZZNS0_22reciprocal_kernel_cudaERNS_18TensorIteratorBaseEENKUlvE_clEvENKUlvE_clEvEUldE_St5arrayIPcLm2EEEEviT0_T1_:
        /* <DEDUP_REMOVED lines=14> */
[----:B------:R0:W5:Y:S04]  /*00e0*/  LDG.E.128 R16, desc[UR4][R2.64+0x800] ;  /* 0x0008000402107981 */ /* 0x000168000c1e1d00 */
[----:B------:R0:W5:Y:S04]  /*00f0*/  LDG.E.128 R12, desc[UR4][R2.64+0x1000] ;  /* 0x00100004020c7981 */ /* 0x000168000c1e1d00 */
[----:B------:R0:W5:Y:S01]  /*0100*/  LDG.E.128 R8, desc[UR4][R2.64+0x1800] ;  /* 0x0018000402087981 */ /* 0x000162000c1e1d00 */
[----:B--2---:R-:W-:Y:S01]  /*0110*/  IMAD.WIDE.U32 R34, R34, 0x8, R28 ;  /* 0x0000000822227825 */ /* 0x004fe200078e001c */
[----:B------:R-:W-:Y:S03]  /*0120*/  BSSY B1, `(.L_x_12399) ;  /* 0x0000012000017945 */ /* 0x000fe60003800000 */
[----:B------:R-:W-:Y:S01]  /*0130*/  IMAD.WIDE R24, R24, 0x10, R34 ;  /* 0x0000001018187825 */ /* 0x000fe200078e0222 */
[----:B---3--:R-:W1:Y:S03]  /*0140*/  MUFU.RCP64H R5, R23 ;  /* 0x0000001700057308 */ /* 0x008e660000001800 */
[----:B------:R-:W-:-:S05]  /*0150*/  VIADD R4, R23, 0x300402 ;  /* 0x0030040217047836 */ /* 0x000fca0000000000 */
[----:B------:R-:W-:Y:S01]  /*0160*/  FSETP.GEU.AND P0, PT, |R4|, 5.8789094863358348022e-39, PT ;  /* 0x004004020400780b */ /* 0x000fe20003f0e200 */
[----:B-1----:R-:W-:-:S08]  /*0170*/  DFMA R6, -R22, R4, 1 ;  /* 0x3ff000001606742b */ /* 0x002fd00000000104 */
[----:B------:R-:W-:-:S08]  /*0180*/  DFMA R6, R6, R6, R6 ;  /* 0x000000060606722b */ /* 0x000fd00000000006 */
[----:B------:R-:W-:-:S08]  /*0190*/  DFMA R6, R4, R6, R4 ;  /* 0x000000060406722b */ /* 0x000fd00000000004 */
[----:B------:R-:W-:-:S08]  /*01a0*/  DFMA R26, -R22, R6, 1 ;  /* 0x3ff00000161a742b */ /* 0x000fd00000000106 */
[----:B------:R-:W-:Y:S01]  /*01b0*/  DFMA R6, R6, R26, R6 ;  /* 0x0000001a0606722b */ /* 0x000fe20000000006 */
[----:B0-----:R-:W-:Y:S10]  /*01c0*/  @P0 BRA `(.L_x_12400) ;  /* 0x00000000001c0947 */ /* 0x001ff40003800000 */
[----:B------:R-:W-:Y:S01]  /*01d0*/  LOP3.LUT R2, R23, 0x7fffffff, RZ, 0xc0, !PT ;  /* 0x7fffffff17027812 */ /* 0x000fe200078ec0ff */
[----:B------:R-:W-:Y:S01]  /*01e0*/  IMAD.MOV.U32 R3, RZ, RZ, R22 ;  /* 0x000000ffff037224 */ /* 0x000fe200078e0016 */
[----:B------:R-:W-:Y:S02]  /*01f0*/  MOV R0, 0x220 ;  /* 0x0000022000007802 */ /* 0x000fe40000000f00 */
[----:B------:R-:W-:-:S07]  /*0200*/  IADD3 R2, R2, -0x100000, RZ ;  /* 0xfff0000002027810 */ /* 0x000fce0007ffe0ff */
[----:B-----5:R-:W-:Y:S05]  /*0210*/  CALL.REL.NOINC `($__internal_25_$__cuda_sm20_dblrcp_rn_slowpath_v3) ;  /* 0x0000001800c07944 */ /* 0x020fea0003c00000 */
[----:B------:R-:W-:Y:S02]  /*0220*/  IMAD.MOV.U32 R6, RZ, RZ, R2 ;  /* 0x000000ffff067224 */ /* 0x000fe400078e0002 */
[----:B------:R-:W-:-:S07]  /*0230*/  IMAD.MOV.U32 R7, RZ, RZ, R3 ;  /* 0x000000ffff077224 */ /* 0x000fce00078e0003 */
.L_x_12400:
[----:B------:R-:W-:Y:S05]  /*0240*/  BSYNC B1 ;  /* 0x0000000000017941 */ /* 0x000fea0003800000 */
.L_x_12399:
[----:B------:R-:W0:Y:S01]  /*0250*/  MUFU.RCP64H R3, R21 ;  /* 0x0000001500037308 */ /* 0x000e220000001800 */
[----:B------:R-:W-:Y:S01]  /*0260*/  VIADD R2, R21, 0x300402 ;  /* 0x0030040215027836 */ /* 0x000fe20000000000 */
[----:B------:R-:W-:Y:S04]  /*0270*/  BSSY B1, `(.L_x_12401) ;  /* 0x0000010000017945 */ /* 0x000fe80003800000 */
        /* <DEDUP_REMOVED lines=12> */
[----:B-----5:R-:W-:Y:S05]  /*0340*/  CALL.REL.NOINC `($__internal_25_$__cuda_sm20_dblrcp_rn_slowpath_v3) ;  /* 0x0000001800747944 */ /* 0x020fea0003c00000 */
[----:B------:R-:W-:Y:S01]  /*0350*/  IMAD.MOV.U32 R4, RZ, RZ, R2 ;  /* 0x000000ffff047224 */ /* 0x000fe200078e0002 */
[----:B------:R-:W-:-:S07]  /*0360*/  MOV R5, R3 ;  /* 0x0000000300057202 */ /* 0x000fce0000000f00 */
.L_x_12402:
[----:B------:R-:W-:Y:S05]  /*0370*/  BSYNC B1 ;  /* 0x0000000000017941 */ /* 0x000fea0003800000 */
.L_x_12401:
[----:B-----5:R-:W0:Y:S01]  /*0380*/  MUFU.RCP64H R3, R19 ;  /* 0x0000001300037308 */ /* 0x020e220000001800 */
[----:B------:R-:W-:Y:S01]  /*0390*/  VIADD R2, R19, 0x300402 ;  /* 0x0030040213027836 */ /* 0x000fe20000000000 */
[----:B------:R1:W-:Y:S01]  /*03a0*/  STG.E.128 desc[UR4][R24.64], R4 ;  /* 0x0000000418007986 */ /* 0x0003e2000c101d04 */
[----:B------:R-:W-:Y:S03]  /*03b0*/  BSSY B1, `(.L_x_12403) ;  /* 0x0000010000017945 */ /* 0x000fe60003800000 */
[----:B------:R-:W-:Y:S01]  /*03c0*/  FSETP.GEU.AND P0, PT, |R2|, 5.8789094863358348022e-39, PT ;  /* 0x004004020200780b */ /* 0x000fe20003f0e200 */
[----:B0-----:R-:W-:-:S08]  /*03d0*/  DFMA R20, -R18, R2, 1 ;  /* 0x3ff000001214742b */ /* 0x001fd00000000102 */
[----:B------:R-:W-:-:S08]  /*03e0*/  DFMA R20, R20, R20, R20 ;  /* 0x000000141414722b */ /* 0x000fd00000000014 */
[----:B------:R-:W-:-:S08]  /*03f0*/  DFMA R20, R2, R20, R2 ;  /* 0x000000140214722b */ /* 0x000fd00000000002 */
[----:B------:R-:W-:-:S08]  /*0400*/  DFMA R22, -R18, R20, 1 ;  /* 0x3ff000001216742b */ /* 0x000fd00000000114 */
[----:B-1----:R-:W-:Y:S01]  /*0410*/  DFMA R6, R20, R22, R20 ;  /* 0x000000161406722b */ /* 0x002fe20000000014 */
[----:B------:R-:W-:Y:S10]  /*0420*/  @P0 BRA `(.L_x_12404) ;  /* 0x0000000000200947 */ /* 0x000ff40003800000 */
[----:B------:R-:W-:Y:S01]  /*0430*/  LOP3.LUT R2, R19, 0x7fffffff, RZ, 0xc0, !PT ;  /* 0x7fffffff13027812 */ /* 0x000fe200078ec0ff */
[----:B------:R-:W-:Y:S01]  /*0440*/  IMAD.MOV.U32 R3, RZ, RZ, R18 ;  /* 0x000000ffff037224 */ /* 0x000fe200078e0012 */
[----:B------:R-:W-:Y:S01]  /*0450*/  MOV R0, 0x490 ;  /* 0x0000049000007802 */ /* 0x000fe20000000f00 */
[----:B------:R-:W-:Y:S01]  /*0460*/  IMAD.MOV.U32 R23, RZ, RZ, R19 ;  /* 0x000000ffff177224 */ /* 0x000fe200078e0013 */
[----:B------:R-:W-:-:S07]  /*0470*/  IADD3 R2, R2, -0x100000, RZ ;  /* 0xfff0000002027810 */ /* 0x000fce0007ffe0ff */
[----:B------:R-:W-:Y:S05]  /*0480*/  CALL.REL.NOINC `($__internal_25_$__cuda_sm20_dblrcp_rn_slowpath_v3) ;  /* 0x0000001800247944 */ /* 0x000fea0003c00000 */
[----:B------:R-:W-:Y:S02]  /*0490*/  IMAD.MOV.U32 R6, RZ, RZ, R2 ;  /* 0x000000ffff067224 */ /* 0x000fe400078e0002 */
[----:B------:R-:W-:-:S07]  /*04a0*/  IMAD.MOV.U32 R7, RZ, RZ, R3 ;  /* 0x000000ffff077224 */ /* 0x000fce00078e0003 */
.L_x_12404:
[----:B------:R-:W-:Y:S05]  /*04b0*/  BSYNC B1 ;  /* 0x0000000000017941 */ /* 0x000fea0003800000 */
.L_x_12403:
        /* <DEDUP_REMOVED lines=15> */
[----:B------:R-:W-:Y:S05]  /*05b0*/  CALL.REL.NOINC `($__internal_25_$__cuda_sm20_dblrcp_rn_slowpath_v3) ;  /* 0x0000001400d87944 */ /* 0x000fea0003c00000 */
[----:B------:R-:W-:Y:S01]  /*05c0*/  IMAD.MOV.U32 R4, RZ, RZ, R2 ;  /* 0x000000ffff047224 */ /* 0x000fe200078e0002 */
[----:B------:R-:W-:-:S07]  /*05d0*/  MOV R5, R3 ;  /* 0x0000000300057202 */ /* 0x000fce0000000f00 */
.L_x_12406:
[----:B------:R-:W-:Y:S05]  /*05e0*/  BSYNC B1 ;  /* 0x0000000000017941 */ /* 0x000fea0003800000 */
.L_x_12405:
[----:B------:R-:W0:Y:S01]  /*05f0*/  MUFU.RCP64H R3, R15 ;  /* 0x0000000f00037308 */ /* 0x000e220000001800 */
        /* <DEDUP_REMOVED lines=18> */
.L_x_12408:
[----:B------:R-:W-:Y:S05]  /*0720*/  BSYNC B1 ;  /* 0x0000000000017941 */ /* 0x000fea0003800000 */
.L_x_12407:
        /* <DEDUP_REMOVED lines=18> */
.L_x_12410:
[----:B------:R-:W-:Y:S05]  /*0850*/  BSYNC B1 ;  /* 0x0000000000017941 */ /* 0x000fea0003800000 */
.L_x_12409:
        /* <DEDUP_REMOVED lines=19> */
.L_x_12412:
[----:B------:R-:W-:Y:S05]  /*0990*/  BSYNC B1 ;  /* 0x0000000000017941 */ /* 0x000fea0003800000 */
.L_x_12411:
        /* <DEDUP_REMOVED lines=18> */
.L_x_12414:
[----:B------:R-:W-:Y:S05]  /*0ac0*/  BSYNC B1 ;  /* 0x0000000000017941 */ /* 0x000fea0003800000 */
.L_x_12413:
[----:B------:R-:W-:Y:S01]  /*0ad0*/  STG.E.128 desc[UR4][R24.64+0x1800], R4 ;  /* 0x0018000418007986 */ /* 0x000fe2000c101d04 */
[----:B------:R-:W-:Y:S05]  /*0ae0*/  EXIT ;  /* 0x000000000000794d */ /* 0x000fea0003800000 */
.L_x_12398:
[----:B------:R-:W0:Y:S01]  /*0af0*/  S2R R20, SR_TID.X ;  /* 0x0000000000147919 */ /* 0x000e220000002100 */
[----:B------:R-:W-:Y:S02]  /*0b00*/  CS2R R6, SRZ ;  /* 0x0000000000067805 */ /* 0x000fe4000001ff00 */
[----:B0-----:R-:W-:Y:S01]  /*0b10*/  ISETP.GE.AND P0, PT, R20, R21, PT ;  /* 0x000000151400720c */ /* 0x001fe20003f06270 */
[----:B------:R-:W-:-:S12]  /*0b20*/  IMAD.MOV.U32 R0, RZ, RZ, R20 ;  /* 0x000000ffff007224 */ /* 0x000fd800078e0014 */
        /* <DEDUP_REMOVED lines=14> */
[----:B------:R-:W-:Y:S01]  /*0c10*/  @!P4 IADD3 R0, R0, 0x80, RZ ;  /* 0x000000800000c810 */ /* 0x000fe20007ffe0ff */
[----:B------:R-:W3:Y:S03]  /*0c20*/  @!P4 LDC.64 R10, c[0x0][0x220] ;  /* 0x00008800ff0acb82 */ /* 0x000ee60000000a00 */
[----:B------:R-:W-:-:S13]  /*0c30*/  ISETP.GE.AND P3, PT, R0, R21, PT ;  /* 0x000000150000720c */ /* 0x000fda0003f66270 */
[----:B------:R-:W-:Y:S01]  /*0c40*/  @!P3 IMAD.IADD R25, R34, 0x1, R0 ;  /* 0x000000012219b824 */ /* 0x000fe200078e0200 */
[----:B------:R-:W4:Y:S01]  /*0c50*/  @!P3 LDC.64 R2, c[0x0][0x220] ;  /* 0x00008800ff02bb82 */ /* 0x000f220000000a00 */
[----:B------:R-:W-:-:S05]  /*0c60*/  @!P3 VIADD R0, R0, 0x80 ;  /* 0x000000800000b836 */ /* 0x000fca0000000000 */
[----:B------:R-:W-:-:S13]  /*0c70*/  ISETP.GE.AND P2, PT, R0, R21, PT ;  /* 0x000000150000720c */ /* 0x000fda0003f46270 */
[----:B------:R-:W-:Y:S01]  /*0c80*/  @!P2 IMAD.IADD R19, R34, 0x1, R0 ;  /* 0x000000012213a824 */ /* 0x000fe200078e0200 */
[----:B------:R-:W-:Y:S01]  /*0c90*/  @!P2 IADD3 R0, R0, 0x80, RZ ;  /* 0x000000800000a810 */ /* 0x000fe20007ffe0ff */
[----:B------:R-:W0:Y:S03]  /*0ca0*/  @!P2 LDC.64 R22, c[0x0][0x220] ;  /* 0x00008800ff16ab82 */ /* 0x000e260000000a00 */
[----:B------:R-:W-:-:S13]  /*0cb0*/  ISETP.GE.AND P1, PT, R0, R21, PT ;  /* 0x000000150000720c */ /* 0x000fda0003f26270 */
[----:B------:R-:W-:Y:S01]  /*0cc0*/  @!P1 IMAD.IADD R17, R34, 0x1, R0 ;  /* 0x0000000122119824 */ /* 0x000fe200078e0200 */
[----:B------:R-:W0:Y:S01]  /*0cd0*/  @!P1 LDC.64 R14, c[0x0][0x220] ;  /* 0x00008800ff0e9b82 */ /* 0x000e220000000a00 */
[----:B------:R-:W-:-:S05]  /*0ce0*/  @!P1 VIADD R0, R0, 0x80 ;  /* 0x0000008000009836 */ /* 0x000fca0000000000 */
[----:B------:R-:W-:-:S13]  /*0cf0*/  ISETP.GE.AND P6, PT, R0, R21, PT ;  /* 0x000000150000720c */ /* 0x000fda0003fc6270 */
[----:B------:R-:W0:Y:S01]  /*0d00*/  @!P6 LDC.64 R12, c[0x0][0x220] ;  /* 0x00008800ff0ceb82 */ /* 0x000e220000000a00 */
[----:B--2---:R-:W-:Y:S01]  /*0d10*/  @!P5 IMAD.WIDE.U32 R26, R29, 0x8, R26 ;  /* 0x000000081d1ad825 */ /* 0x004fe200078e001a */
[----:B------:R-:W-:-:S03]  /*0d20*/  @!P0 IADD3 R29, R34, R20, RZ ;  /* 0x00000014221d8210 */ /* 0x000fc60007ffe0ff */
[----:B------:R-:W-:Y:S02]  /*0d30*/  @!P6 IMAD.IADD R31, R34, 0x1, R0 ;  /* 0x00000001221fe824 */ /* 0x000fe400078e0200 */
[----:B----4-:R-:W-:Y:S01]  /*0d40*/  @!P3 IMAD.WIDE.U32 R2, R25, 0x8, R2 ;  /* 0x000000081902b825 */ /* 0x010fe200078e0002 */
[----:B-1----:R-:W-:-:S03]  /*0d50*/  CS2R R8, SRZ ;  /* 0x0000000000087805 */ /* 0x002fc6000001ff00 */
[----:B---3--:R-:W-:Y:S01]  /*0d60*/  @!P4 IMAD.WIDE.U32 R32, R33, 0x8, R10 ;  /* 0x000000082120c825 */ /* 0x008fe200078e000a */
[----:B------:R-:W-:Y:S02]  /*0d70*/  CS2R R10, SRZ ;  /* 0x00000000000a7805 */ /* 0x000fe4000001ff00 */
[----:B------:R1:W5:Y:S01]  /*0d80*/  @!P5 LDG.E.64 R8, desc[UR4][R26.64] ;  /* 0x000000041a08d981 */ /* 0x000362000c1e1b00 */
[----:B0-----:R-:W-:Y:S01]  /*0d90*/  @!P2 IMAD.WIDE.U32 R22, R19, 0x8, R22 ;  /* 0x000000081316a825 */ /* 0x001fe200078e0016 */
[----:B------:R-:W-:Y:S02]  /*0da0*/  CS2R R18, SRZ ;  /* 0x0000000000127805 */ /* 0x000fe4000001ff00 */
[----:B------:R1:W5:Y:S01]  /*0db0*/  @!P4 LDG.E.64 R10, desc[UR4][R32.64] ;  /* 0x00000004200ac981 */ /* 0x000362000c1e1b00 */
[----:B------:R-:W-:Y:S01]  /*0dc0*/  @!P1 IMAD.WIDE.U32 R24, R17, 0x8, R14 ;  /* 0x0000000811189825 */ /* 0x000fe200078e000e */
[----:B------:R-:W-:Y:S02]  /*0dd0*/  CS2R R14, SRZ ;  /* 0x00000000000e7805 */ /* 0x000fe4000001ff00 */
[----:B------:R-:W-:Y:S01]  /*0de0*/  CS2R R16, SRZ ;  /* 0x0000000000107805 */ /* 0x000fe2000001ff00 */
[----:B------:R-:W-:Y:S01]  /*0df0*/  @!P0 IMAD.WIDE.U32 R28, R29, 0x8, R4 ;  /* 0x000000081d1c8825 */ /* 0x000fe200078e0004 */
[----:B------:R-:W-:-:S02]  /*0e00*/  CS2R R4, SRZ ;  /* 0x0000000000047805 */ /* 0x000fc4000001ff00 */
[----:B------:R1:W5:Y:S01]  /*0e10*/  @!P2 LDG.E.64 R14, desc[UR4][R22.64] ;  /* 0x00000004160ea981 */ /* 0x000362000c1e1b00 */
[----:B------:R-:W-:Y:S01]  /*0e20*/  @!P6 IMAD.WIDE.U32 R30, R31, 0x8, R12 ;  /* 0x000000081f1ee825 */ /* 0x000fe200078e000c */
[----:B------:R-:W-:Y:S02]  /*0e30*/  CS2R R12, SRZ ;  /* 0x00000000000c7805 */ /* 0x000fe4000001ff00 */
[----:B------:R1:W5:Y:S04]  /*0e40*/  @!P1 LDG.E.64 R16, desc[UR4][R24.64] ;  /* 0x0000000418109981 */ /* 0x000368000c1e1b00 */
[----:B------:R1:W5:Y:S04]  /*0e50*/  @!P3 LDG.E.64 R12, desc[UR4][R2.64] ;  /* 0x00000004020cb981 */ /* 0x000368000c1e1b00 */
        /* <DEDUP_REMOVED lines=21> */
.L_x_12416:
[----:B------:R-:W-:Y:S05]  /*0fb0*/  BSYNC B1 ;  /* 0x0000000000017941 */ /* 0x000fea0003800000 */
.L_x_12415:
[----:B------:R-:W-:Y:S01]  /*0fc0*/  VIADD R35, R20, 0x80 ;  /* 0x0000008014237836 */ /* 0x000fe20000000000 */
[----:B------:R-:W-:Y:S04]  /*0fd0*/  BSSY B1, `(.L_x_12417) ;  /* 0x0000014000017945 */ /* 0x000fe80003800000 */
[----:B------:R-:W-:-:S13]  /*0fe0*/  ISETP.GE.AND P1, PT, R35, R21, PT ;  /* 0x000000152300720c */ /* 0x000fda0003f26270 */
[----:B------:R-:W-:Y:S05]  /*0ff0*/  @P1 BRA `(.L_x_12418) ;  /* 0x0000000000441947 */ /* 0x000fea0003800000 */
[----:B-1---5:R-:W0:Y:S01]  /*1000*/  MUFU.RCP64H R3, R7 ;  /* 0x0000000700037308 */ /* 0x022e220000001800 */
        /* <DEDUP_REMOVED lines=13> */
[----:B------:R-:W-:Y:S05]  /*10e0*/  CALL.REL.NOINC `($__internal_25_$__cuda_sm20_dblrcp_rn_slowpath_v3) ;  /* 0x0000000c000c7944 */ /* 0x000fea0003c00000 */
[----:B------:R-:W-:Y:S01]  /*10f0*/  MOV R28, R2 ;  /* 0x00000002001c7202 */ /* 0x000fe20000000f00 */
[----:B------:R-:W-:-:S07]  /*1100*/  IMAD.MOV.U32 R29, RZ, RZ, R3 ;  /* 0x000000ffff1d7224 */ /* 0x000fce00078e0003 */
.L_x_12418:
[----:B------:R-:W-:Y:S05]  /*1110*/  BSYNC B1 ;  /* 0x0000000000017941 */ /* 0x000fea0003800000 */
.L_x_12417:
[----:B------:R-:W-:Y:S01]  /*1120*/  VIADD R0, R20, 0x100 ;  /* 0x0000010014007836 */ /* 0x000fe20000000000 */
[----:B------:R-:W-:Y:S04]  /*1130*/  BSSY B1, `(.L_x_12419) ;  /* 0x0000014000017945 */ /* 0x000fe80003800000 */
[----:B------:R-:W-:-:S13]  /*1140*/  ISETP.GE.AND P1, PT, R0, R21, PT ;  /* 0x000000150000720c */ /* 0x000fda0003f26270 */
        /* <DEDUP_REMOVED lines=18> */
.L_x_12420:
[----:B------:R-:W-:Y:S05]  /*1270*/  BSYNC B1 ;  /* 0x0000000000017941 */ /* 0x000fea0003800000 */
.L_x_12419:
        /* <DEDUP_REMOVED lines=19> */
[----:B------:R-:W-:Y:S01]  /*13b0*/  MOV R24, R2 ;  /* 0x0000000200187202 */ /* 0x000fe20000000f00 */
[----:B------:R-:W-:-:S07]  /*13c0*/  IMAD.MOV.U32 R25, RZ, RZ, R3 ;  /* 0x000000ffff197224 */ /* 0x000fce00078e0003 */
.L_x_12422:
[----:B------:R-:W-:Y:S05]  /*13d0*/  BSYNC B1 ;  /* 0x0000000000017941 */ /* 0x000fea0003800000 */
.L_x_12421:
        /* <DEDUP_REMOVED lines=21> */
.L_x_12424:
[----:B------:R-:W-:Y:S05]  /*1530*/  BSYNC B1 ;  /* 0x0000000000017941 */ /* 0x000fea0003800000 */
.L_x_12423:
[----:B------:R-:W-:Y:S01]  /*1540*/  IADD3 R0, R20, 0x280, RZ ;  /* 0x0000028014007810 */ /* 0x000fe20007ffe0ff */
[----:B------:R-:W-:Y:S03]  /*1550*/  BSSY B1, `(.L_x_12425) ;  /* 0x0000014000017945 */ /* 0x000fe60003800000 */
        /* <DEDUP_REMOVED lines=19> */
.L_x_12426:
[----:B------:R-:W-:Y:S05]  /*1690*/  BSYNC B1 ;  /* 0x0000000000017941 */ /* 0x000fea0003800000 */
.L_x_12425:
        /* <DEDUP_REMOVED lines=21> */
.L_x_12428:
[----:B------:R-:W-:Y:S05]  /*17f0*/  BSYNC B1 ;  /* 0x0000000000017941 */ /* 0x000fea0003800000 */
.L_x_12427:
        /* <DEDUP_REMOVED lines=21> */
.L_x_12430:
[----:B------:R-:W-:Y:S05]  /*1950*/  BSYNC B1 ;  /* 0x0000000000017941 */ /* 0x000fea0003800000 */
.L_x_12429:
[----:B-----5:R-:W0:Y:S01]  /*1960*/  @!P0 S2R R5, SR_TID.X ;  /* 0x0000000000058919 */ /* 0x020e220000002100 */
[----:B-1----:R-:W1:Y:S01]  /*1970*/  @!P0 LDC.64 R2, c[0x0][0x218] ;  /* 0x00008600ff028b82 */ /* 0x002e620000000a00 */
[----:B------:R-:W-:Y:S01]  /*1980*/  @!P0 IMAD.MOV.U32 R20, RZ, RZ, R35 ;  /* 0x000000ffff148224 */ /* 0x000fe200078e0023 */
[----:B------:R-:W-:Y:S04]  /*1990*/  BSSY B0, `(.L_x_12431) ;  /* 0x0000030000007945 */ /* 0x000fe80003800000 */
[----:B------:R-:W-:Y:S01]  /*19a0*/  BSSY B1, `(.L_x_12432) ;  /* 0x0000028000017945 */ /* 0x000fe20003800000 */
[----:B0-----:R-:W-:-:S05]  /*19b0*/  @!P0 IADD3 R5, R34, R5, RZ ;  /* 0x0000000522058210 */ /* 0x001fca0007ffe0ff */
[----:B-1----:R-:W-:-:S05]  /*19c0*/  @!P0 IMAD.WIDE.U32 R2, R5, 0x8, R2 ;  /* 0x0000000805028825 */ /* 0x002fca00078e0002 */
[----:B------:R0:W-:Y:S01]  /*19d0*/  @!P0 STG.E.64 desc[UR4][R2.64], R30 ;  /* 0x0000001e02008986 */ /* 0x0001e2000c101b04 */
[----:B------:R-:W-:-:S13]  /*19e0*/  ISETP.GE.AND P0, PT, R20, R21, PT ;  /* 0x000000151400720c */ /* 0x000fda0003f06270 */
[----:B0-----:R-:W-:Y:S05]  /*19f0*/  @P0 BRA `(.L_x_12433) ;  /* 0x0000000000300947 */ /* 0x001fea0003800000 */
[----:B------:R-:W0:Y:S01]  /*1a00*/  LDC.64 R2, c[0x0][0x218] ;  /* 0x00008600ff027b82 */ /* 0x000e220000000a00 */
[----:B------:R-:W-:Y:S01]  /*1a10*/  IMAD.IADD R5, R34, 0x1, R20 ;  /* 0x0000000122057824 */ /* 0x000fe200078e0214 */
[----:B------:R-:W-:-:S04]  /*1a20*/  IADD3 R20, R20, 0x80, RZ ;  /* 0x0000008014147810 */ /* 0x000fc80007ffe0ff */
[----:B------:R-:W-:Y:S01]  /*1a30*/  ISETP.GE.AND P0, PT, R20, R21, PT ;  /* 0x000000151400720c */ /* 0x000fe20003f06270 */
[----:B0-----:R-:W-:-:S05]  /*1a40*/  IMAD.WIDE.U32 R2, R5, 0x8, R2 ;  /* 0x0000000805027825 */ /* 0x001fca00078e0002 */
[----:B------:R0:W-:Y:S07]  /*1a50*/  STG.E.64 desc[UR4][R2.64], R28 ;  /* 0x0000001c02007986 */ /* 0x0001ee000c101b04 */
[----:B------:R-:W-:Y:S05]  /*1a60*/  @P0 BRA `(.L_x_12434) ;  /* 0x0000000000300947 */ /* 0x000fea0003800000 */
[----:B0-----:R-:W0:Y:S01]  /*1a70*/  LDC.64 R2, c[0x0][0x218] ;  /* 0x00008600ff027b82 */ /* 0x001e220000000a00 */
[----:B------:R-:W-:Y:S02]  /*1a80*/  IMAD.IADD R5, R34, 0x1, R20 ;  /* 0x0000000122057824 */ /* 0x000fe400078e0214 */
[----:B------:R-:W-:Y:S02]  /*1a90*/  VIADD R20, R20, 0x80 ;  /* 0x0000008014147836 */ /* 0x000fe40000000000 */
[----:B0-----:R-:W-:-:S05]  /*1aa0*/  IMAD.WIDE.U32 R2, R5, 0x8, R2 ;  /* 0x0000000805027825 */ /* 0x001fca00078e0002 */
[----:B------:R0:W-:Y:S02]  /*1ab0*/  STG.E.64 desc[UR4][R2.64], R26 ;  /* 0x0000001a02007986 */ /* 0x0001e4000c101b04 */
.L_x_12433:
[----:B------:R-:W-:-:S13]  /*1ac0*/  ISETP.GE.AND P0, PT, R20, R21, PT ;  /* 0x000000151400720c */ /* 0x000fda0003f06270 */
[----:B------:R-:W-:Y:S05]  /*1ad0*/  @P0 BRA `(.L_x_12435) ;  /* 0x0000000000300947 */ /* 0x000fea0003800000 */
[----:B0-----:R-:W0:Y:S01]  /*1ae0*/  LDC.64 R2, c[0x0][0x218] ;  /* 0x00008600ff027b82 */ /* 0x001e220000000a00 */
[----:B------:R-:W-:Y:S01]  /*1af0*/  IADD3 R5, R34, R20, RZ ;  /* 0x0000001422057210 */ /* 0x000fe20007ffe0ff */
[----:B------:R-:W-:-:S04]  /*1b00*/  VIADD R20, R20, 0x80 ;  /* 0x0000008014147836 */ /* 0x000fc80000000000 */
[----:B0-----:R-:W-:-:S05]  /*1b10*/  IMAD.WIDE.U32 R2, R5, 0x8, R2 ;  /* 0x0000000805027825 */ /* 0x001fca00078e0002 */
[----:B------:R1:W-:Y:S02]  /*1b20*/  STG.E.64 desc[UR4][R2.64], R24 ;  /* 0x0000001802007986 */ /* 0x0003e4000c101b04 */
.L_x_12434:
[----:B------:R-:W-:-:S13]  /*1b30*/  ISETP.GE.AND P0, PT, R20, R21, PT ;  /* 0x000000151400720c */ /* 0x000fda0003f06270 */
[----:B------:R-:W-:Y:S05]  /*1b40*/  @P0 BRA `(.L_x_12436) ;  /* 0x0000000000340947 */ /* 0x000fea0003800000 */
[----:B01----:R-:W0:Y:S01]  /*1b50*/  LDC.64 R2, c[0x0][0x218] ;  /* 0x00008600ff027b82 */ /* 0x003e220000000a00 */
[----:B------:R-:W-:Y:S01]  /*1b60*/  IMAD.IADD R5, R34, 0x1, R20 ;  /* 0x0000000122057824 */ /* 0x000fe200078e0214 */
[----:B------:R-:W-:-:S03]  /*1b70*/  IADD3 R20, R20, 0x80, RZ ;  /* 0x0000008014147810 */ /* 0x000fc60007ffe0ff */
[----:B0-----:R-:W-:-:S05]  /*1b80*/  IMAD.WIDE.U32 R2, R5, 0x8, R2 ;  /* 0x0000000805027825 */ /* 0x001fca00078e0002 */
[----:B------:R1:W-:Y:S02]  /*1b90*/  STG.E.64 desc[UR4][R2.64], R6 ;  /* 0x0000000602007986 */ /* 0x0003e4000c101b04 */
.L_x_12435:
        /* <DEDUP_REMOVED lines=8> */
.L_x_12436:
[----:B------:R-:W-:Y:S05]  /*1c20*/  BSYNC B1 ;  /* 0x0000000000017941 */ /* 0x000fea0003800000 */
.L_x_12432:
[----:B------:R-:W-:-:S13]  /*1c30*/  ISETP.GE.AND P0, PT, R20, R21, PT ;  /* 0x000000151400720c */ /* 0x000fda0003f06270 */
[----:B012---:R-:W0:Y:S01]  /*1c40*/  @!P0 LDC.64 R2, c[0x0][0x218] ;  /* 0x00008600ff028b82 */ /* 0x007e220000000a00 */
[----:B------:R-:W-:Y:S01]  /*1c50*/  @!P0 IADD3 R5, R34, R20, RZ ;  /* 0x0000001422058210 */ /* 0x000fe20007ffe0ff */
[----:B------:R-:W-:-:S04]  /*1c60*/  @!P0 VIADD R20, R20, 0x80 ;  /* 0x0000008014148836 */ /* 0x000fc80000000000 */
[----:B0-----:R-:W-:-:S05]  /*1c70*/  @!P0 IMAD.WIDE.U32 R2, R5, 0x8, R2 ;  /* 0x0000000805028825 */ /* 0x001fca00078e0002 */
[----:B------:R2:W-:Y:S02]  /*1c80*/  @!P0 STG.E.64 desc[UR4][R2.64], R10 ;  /* 0x0000000a02008986 */ /* 0x0005e4000c101b04 */
.L_x_12437:
[----:B------:R-:W-:Y:S05]  /*1c90*/  BSYNC B0 ;  /* 0x0000000000007941 */ /* 0x000fea0003800000 */
.L_x_12431:
        /* <DEDUP_REMOVED lines=8> */
        .weak           $__internal_25_$__cuda_sm20_dblrcp_rn_slowpath_v3
        .type           $__internal_25_$__cuda_sm20_dblrcp_rn_slowpath_v3,@function
        .size           $__internal_25_$__cuda_sm20_dblrcp_rn_slowpath_v3,(.L_x_19551 - $__internal_25_$__cuda_sm20_dblrcp_rn_slowpath_v3)
$__internal_25_$__cuda_sm20_dblrcp_rn_slowpath_v3:
[----:B------:R-:W-:Y:S01]  /*1d20*/  MOV R4, R3 ;  /* 0x0000000300047202 */ /* 0x000fe20000000f00 */
[----:B------:R-:W-:Y:S01]  /*1d30*/  IMAD.MOV.U32 R5, RZ, RZ, R23 ;  /* 0x000000ffff057224 */ /* 0x000fe200078e0017 */
[----:B------:R-:W-:Y:S05]  /*1d40*/  BSSY B0, `(.L_x_12438) ;  /* 0x0000023000007945 */ /* 0x000fea0003800000 */
[----:B------:R-:W-:-:S14]  /*1d50*/  DSETP.GTU.AND P1, PT, |R4|, +INF , PT ;  /* 0x7ff000000400742a */ /* 0x000fdc0003f2c200 */
        /* <DEDUP_REMOVED lines=22> */
.L_x_12441:
        /* <DEDUP_REMOVED lines=9> */
.L_x_12439:
[----:B------:R-:W-:Y:S02]  /*1f50*/  LOP3.LUT R23, R5, 0x80000, RZ, 0xfc, !PT ;  /* 0x0008000005177812 */ /* 0x000fe400078efcff */
[----:B------:R-:W-:-:S07]  /*1f60*/  MOV R22, R4 ;  /* 0x0000000400167202 */ /* 0x000fce0000000f00 */
.L_x_12440:
[----:B------:R-:W-:Y:S05]  /*1f70*/  BSYNC B0 ;  /* 0x0000000000007941 */ /* 0x000fea0003800000 */
.L_x_12438:
[----:B------:R-:W-:Y:S01]  /*1f80*/  MOV R4, R0 ;  /* 0x0000000000047202 */ /* 0x000fe20000000f00 */
[----:B------:R-:W-:Y:S02]  /*1f90*/  IMAD.MOV.U32 R5, RZ, RZ, 0x0 ;  /* 0x00000000ff057424 */ /* 0x000fe400078e00ff */
[----:B------:R-:W-:Y:S02]  /*1fa0*/  IMAD.MOV.U32 R2, RZ, RZ, R22 ;  /* 0x000000ffff027224 */ /* 0x000fe400078e0016 */
[----:B------:R-:W-:Y:S01]  /*1fb0*/  IMAD.MOV.U32 R3, RZ, RZ, R23 ;  /* 0x000000ffff037224 */ /* 0x000fe200078e0017 */
[----:B------:R-:W-:Y:S06]  /*1fc0*/  RET.REL.NODEC R4 `(_ZN2at6native29vectorized_elementwise_kernelILi2EZZZNS0_22reciprocal_kernel_cudaERNS_18TensorIteratorBaseEENKUlvE_clEvENKUlvE_clEvEUldE_St5arrayIPcLm2EEEEviT0_T1_) ;  /* 0xffffffe0040c7950 */ /* 0x000fec0003c3ffff */
.L_x_12442:
        /* <DEDUP_REMOVED lines=11> */
.L_x_19551:


//--------------------- .text._ZN2at6native29vectorized_elementwise_kernelILi4EZZZNS0_22reciprocal_kernel_cudaERNS_18TensorIteratorBaseEENKUlvE_clEvENKUlvE_clEvEUldE_St5arrayIPcLm2EEEEviT0_T1_ --------------------------
	.section	.text._ZN2at6native29vectorized_elementwise_kernelILi4EZZZNS0_22reciprocal_kernel_cudaERNS_18TensorIteratorBaseEENKUlvE_clEvENKUlvE_clEvEUldE_St5arrayIPcLm2EEEEviT0_T1_,"ax",@progbits
	.align	128
        .global         _ZN2at6native29vectorized_elementwise_kernelILi4EZZZNS0_22reciprocal_kernel_cudaERNS_18TensorIteratorBaseEENKUlvE_clEvENKUlvE_clEvEUldE_St5arrayIPcLm2EEEEviT0_T1_
        .type           _ZN2at6native29vectorized_elementwise_kernelILi4EZZZNS0_22reciprocal_kernel_cudaERNS_18TensorIteratorBaseEENKUlvE_clEvENKUlvE_clEvEUldE_St5arrayIPcLm2EEEEviT0_T1_,@function
        .size           _ZN2at6native29vectorized_elementwise_kernelILi4EZZZNS0_22reciprocal_kernel_cudaERNS_18TensorIteratorBaseEENKUlvE_clEvENKUlvE_clEvEUldE_St5arrayIPcLm2EEEEviT0_T1_,(.L_x_19552 - _ZN2at6native29vectorized_elementwise_kernelILi4EZZZNS0_22reciprocal_kernel_cudaERNS_18TensorIteratorBaseEENKUlvE_clEvENKUlvE_clEvEUldE_St5arrayIPcLm2EEEEviT0_T1_)
        .other          _ZN2at6native29vectorized_elementwise_kernelILi4EZZZNS0_22reciprocal_kernel_cudaERNS_18TensorIteratorBaseEENKUlvE_clEvENKUlvE_clEvEUldE_St5arrayIPcLm2EEEEviT0_T1_,@"STO_CUDA_ENTRY STV_DEFAULT"
_ZN2at6native29vectorized_elementwise_kernelILi4EZZZNS0_22reciprocal_kernel_cudaERNS_18TensorIteratorBaseEENKUlvE_clEvENKUlvE_clEvEUldE_St5arrayIPcLm2EEEEviT0_T1_:
.text._ZN2at6native29vectorized_elementwise_kernelILi4EZZZNS0_22reciprocal_kernel_cudaERNS_18TensorIteratorBaseEENKUlvE_clEvENKUlvE_clEvEUldE_St5arrayIPcLm2EEEEviT0_T1_:
        /* <DEDUP_REMOVED lines=33> */
[----:B-----5:R-:W-:Y:S05]  /*0210*/  CALL.REL.NOINC `($__internal_26_$__cuda_sm20_dblrcp_rn_slowpath_v3) ;  /* 0x0000001800c07944 */ /* 0x020fea0003c00000 */
[----:B------:R-:W-:Y:S02]  /*0220*/  IMAD.MOV.U32 R6, RZ, RZ, R2 ;  /* 0x000000ffff067224 */ /* 0x000fe400078e0002 */
[----:B------:R-:W-:-:S07]  /*0230*/  IMAD.MOV.U32 R7, RZ, RZ, R3 ;  /* 0x000000ffff077224 */ /* 0x000fce00078e0003 */
.L_x_12445:
[----:B------:R-:W-:Y:S05]  /*0240*/  BSYNC B1 ;  /* 0x0000000000017941 */ /* 0x000fea0003800000 */
.L_x_12444:
        /* <DEDUP_REMOVED lines=15> */
[----:B-----5:R-:W-:Y:S05]  /*0340*/  CALL.REL.NOINC `($__internal_26_$__cuda_sm20_dblrcp_rn_slowpath_v3) ;  /* 0x0000001800747944 */ /* 0x020fea0003c00000 */
[----:B------:R-:W-:Y:S01]  /*0350*/  IMAD.MOV.U32 R4, RZ, RZ, R2 ;  /* 0x000000ffff047224 */ /* 0x000fe200078e0002 */
[----:B------:R-:W-:-:S07]  /*0360*/  MOV R5, R3 ;  /* 0x0000000300057202 */ /* 0x000fce0000000f00 */
.L_x_12447:
[----:B------:R-:W-:Y:S05]  /*0370*/  BSYNC B1 ;  /* 0x0000000000017941 */ /* 0x000fea0003800000 */
.L_x_12446:
        /* <DEDUP_REMOVED lines=16> */
[----:B------:R-:W-:Y:S05]  /*0480*/  CALL.REL.NOINC `($__internal_26_$__cuda_sm20_dblrcp_rn_slowpath_v3) ;  /* 0x0000001800247944 */ /* 0x000fea0003c00000 */
[----:B------:R-:W-:Y:S02]  /*0490*/  IMAD.MOV.U32 R6, RZ, RZ, R2 ;  /* 0x000000ffff067224 */ /* 0x000fe400078e0002 */
[----:B------:R-:W-:-:S07]  /*04a0*/  IMAD.MOV.U32 R7, RZ, RZ, R3 ;  /* 0x000000ffff077224 */ /* 0x000fce00078e0003 */
.L_x_12449:
[----:B------:R-:W-:Y:S05]  /*04b0*/  BSYNC B1 ;  /* 0x0000000000017941 */ /* 0x000fea0003800000 */
.L_x_12448:
        /* <DEDUP_REMOVED lines=15> */
[----:B------:R-:W-:Y:S05]  /*05b0*/  CALL.REL.NOINC `($__internal_26_$__cuda_sm20_dblrcp_rn_slowpath_v3) ;  /* 0x0000001400d87944 */ /* 0x000fea0003c00000 */
[----:B------:R-:W-:Y:S01]  /*05c0*/  IMAD.MOV.U32 R4, RZ, RZ, R2 ;  /* 0x000000ffff047224 */ /* 0x000fe200078e0002 */
[----:B------:R-:W-:-:S07]  /*05d0*/  MOV R5, R3 ;  /* 0x0000000300057202 */ /* 0x000fce0000000f00 */
.L_x_12451:
[----:B------:R-:W-:Y:S05]  /*05e0*/  BSYNC B1 ;  /* 0x0000000000017941 */ /* 0x000fea0003800000 */
.L_x_12450:
        /* <DEDUP_REMOVED lines=19> */
.L_x_12453:
[----:B------:R-:W-:Y:S05]  /*0720*/  BSYNC B1 ;  /* 0x0000000000017941 */ /* 0x000fea0003800000 */
.L_x_12452:
        /* <DEDUP_REMOVED lines=18> */
.L_x_12455:
[----:B------:R-:W-:Y:S05]  /*0850*/  BSYNC B1 ;  /* 0x0000000000017941 */ /* 0x000fea0003800000 */
.L_x_12454:
        /* <DEDUP_REMOVED lines=19> */
.L_x_12457:
[----:B------:R-:W-:Y:S05]  /*0990*/  BSYNC B1 ;  /* 0x0000000000017941 */ /* 0x000fea0003800000 */
.L_x_12456:
        /* <DEDUP_REMOVED lines=18> */
.L_x_12459:
[----:B------:R-:W-:Y:S05]  /*0ac0*/  BSYNC B1 ;  /* 0x0000000000017941 */ /* 0x000fea0003800000 */
.L_x_12458:
[----:B------:R-:W-:Y:S01]  /*0ad0*/  STG.E.128 desc[UR4][R24.64+0x1010], R4 ;  /* 0x0010100418007986 */ /* 0x000fe2000c101d04 */
[----:B------:R-:W-:Y:S05]  /*0ae0*/  EXIT ;  /* 0x000000000000794d */ /* 0x000fea0003800000 */
.L_x_12443:
        /* <DEDUP_REMOVED lines=76> */
.L_x_12461:
[----:B------:R-:W-:Y:S05]  /*0fb0*/  BSYNC B1 ;  /* 0x0000000000017941 */ /* 0x000fea0003800000 */
.L_x_12460:
        /* <DEDUP_REMOVED lines=18> */
[----:B------:R-:W-:Y:S05]  /*10e0*/  CALL.REL.NOINC `($__internal_26_$__cuda_sm20_dblrcp_rn_slowpath_v3) ;  /* 0x0000000c000c7944 */ /* 0x000fea0003c00000 */
[----:B------:R-:W-:Y:S01]  /*10f0*/  MOV R28, R2 ;  /* 0x00000002001c7202 */ /* 0x000fe20000000f00 */
[----:B------:R-:W-:-:S07]  /*1100*/  IMAD.MOV.U32 R29, RZ, RZ, R3 ;  /* 0x000000ffff1d7224 */ /* 0x000fce00078e0003 */
.L_x_12463:
[----:B------:R-:W-:Y:S05]  /*1110*/  BSYNC B1 ;  /* 0x0000000000017941 */ /* 0x000fea0003800000 */
.L_x_12462:
        /* <DEDUP_REMOVED lines=21> */
.L_x_12465:
[----:B------:R-:W-:Y:S05]  /*1270*/  BSYNC B1 ;  /* 0x0000000000017941 */ /* 0x000fea0003800000 */
.L_x_12464:
        /* <DEDUP_REMOVED lines=19> */
[----:B------:R-:W-:Y:S01]  /*13b0*/  MOV R24, R2 ;  /* 0x0000000200187202 */ /* 0x000fe20000000f00 */
[----:B------:R-:W-:-:S07]  /*13c0*/  IMAD.MOV.U32 R25, RZ, RZ, R3 ;  /* 0x000000ffff197224 */ /* 0x000fce00078e0003 */
.L_x_12467:
[----:B------:R-:W-:Y:S05]  /*13d0*/  BSYNC B1 ;  /* 0x0000000000017941 */ /* 0x000fea0003800000 */
.L_x_12466:
        /* <DEDUP_REMOVED lines=21> */
.L_x_12469:
[----:B------:R-:W-:Y:S05]  /*1530*/  BSYNC B1 ;  /* 0x0000000000017941 */ /* 0x000fea0003800000 */
.L_x_12468:
        /* <DEDUP_REMOVED lines=21> */
.L_x_12471:
[----:B------:R-:W-:Y:S05]  /*1690*/  BSYNC B1 ;  /* 0x0000000000017941 */ /* 0x000fea0003800000 */
.L_x_12470:
        /* <DEDUP_REMOVED lines=21> */
.L_x_12473:
[----:B------:R-:W-:Y:S05]  /*17f0*/  BSYNC B1 ;  /* 0x0000000000017941 */ /* 0x000fea0003800000 */
.L_x_12472:
        /* <DEDUP_REMOVED lines=21> */
.L_x_12475:
[----:B------:R-:W-:Y:S05]  /*1950*/  BSYNC B1 ;  /* 0x0000000000017941 */ /* 0x000fea0003800000 */
.L_x_12474:
        /* <DEDUP_REMOVED lines=22> */
.L_x_12478:
[----:B------:R-:W-:-:S13]  /*1ac0*/  ISETP.GE.AND P0, PT, R20, R21, PT ;  /* 0x000000151400720c */ /* 0x000fda0003f06270 */
[----:B------:R-:W-:Y:S05]  /*1ad0*/  @P0 BRA `(.L_x_12480) ;  /* 0x0000000000300947 */ /* 0x000fea0003800000 */
[----:B0-----:R-:W0:Y:S01]  /*1ae0*/  LDC.64 R2, c[0x0][0x218] ;  /* 0x00008600ff027b82 */ /* 0x001e220000000a00 */
[----:B------:R-:W-:Y:S01]  /*1af0*/  IADD3 R5, R34, R20, RZ ;  /* 0x0000001422057210 */ /* 0x000fe20007ffe0ff */
[----:B------:R-:W-:-:S04]  /*1b00*/  VIADD R20, R20, 0x80 ;  /* 0x0000008014147836 */ /* 0x000fc80000000000 */
[----:B0-----:R-:W-:-:S05]  /*1b10*/  IMAD.WIDE.U32 R2, R5, 0x8, R2 ;  /* 0x0000000805027825 */ /* 0x001fca00078e0002 */
[----:B------:R1:W-:Y:S02]  /*1b20*/  STG.E.64 desc[UR4][R2.64], R24 ;  /* 0x0000001802007986 */ /* 0x0003e4000c101b04 */
.L_x_12479:
[----:B------:R-:W-:-:S13]  /*1b30*/  ISETP.GE.AND P0, PT, R20, R21, PT ;  /* 0x000000151400720c */ /* 0x000fda0003f06270 */
[----:B------:R-:W-:Y:S05]  /*1b40*/  @P0 BRA `(.L_x_12481) ;  /* 0x0000000000340947 */ /* 0x000fea0003800000 */
[----:B01----:R-:W0:Y:S01]  /*1b50*/  LDC.64 R2, c[0x0][0x218] ;  /* 0x00008600ff027b82 */ /* 0x003e220000000a00 */
[----:B------:R-:W-:Y:S01]  /*1b60*/  IMAD.IADD R5, R34, 0x1, R20 ;  /* 0x0000000122057824 */ /* 0x000fe200078e0214 */
[----:B------:R-:W-:-:S03]  /*1b70*/  IADD3 R20, R20, 0x80, RZ ;  /* 0x0000008014147810 */ /* 0x000fc60007ffe0ff */
[----:B0-----:R-:W-:-:S05]  /*1b80*/  IMAD.WIDE.U32 R2, R5, 0x8, R2 ;  /* 0x0000000805027825 */ /* 0x001fca00078e0002 */
[----:B------:R1:W-:Y:S02]  /*1b90*/  STG.E.64 desc[UR4][R2.64], R6 ;  /* 0x0000000602007986 */ /* 0x0003e4000c101b04 */
.L_x_12480:
        /* <DEDUP_REMOVED lines=8> */
.L_x_12481:
[----:B------:R-:W-:Y:S05]  /*1c20*/  BSYNC B1 ;  /* 0x0000000000017941 */ /* 0x000fea0003800000 */
.L_x_12477:
[----:B------:R-:W-:-:S13]  /*1c30*/  ISETP.GE.AND P0, PT, R20, R21, PT ;  /* 0x000000151400720c */ /* 0x000fda0003f06270 */
[----:B012---:R-:W0:Y:S01]  /*1c40*/  @!P0 LDC.64 R2, c[0x0][0x218] ;  /* 0x00008600ff028b82 */ /* 0x007e220000000a00 */
[----:B------:R-:W-:Y:S01]  /*1c50*/  @!P0 IADD3 R5, R34, R20, RZ ;  /* 0x0000001422058210 */ /* 0x000fe20007ffe0ff */
[----:B------:R-:W-:-:S04]  /*1c60*/  @!P0 VIADD R20, R20, 0x80 ;  /* 0x0000008014148836 */ /* 0x000fc80000000000 */
[----:B0-----:R-:W-:-:S05]  /*1c70*/  @!P0 IMAD.WIDE.U32 R2, R5, 0x8, R2 ;  /* 0x0000000805028825 */ /* 0x001fca00078e0002 */
[----:B------:R2:W-:Y:S02]  /*1c80*/  @!P0 STG.E.64 desc[UR4][R2.64], R10 ;  /* 0x0000000a02008986 */ /* 0x0005e4000c101b04 */
.L_x_12482:
[----:B------:R-:W-:Y:S05]  /*1c90*/  BSYNC B0 ;  /* 0x0000000000007941 */ /* 0x000fea0003800000 */
.L_x_12476:
        /* <DEDUP_REMOVED lines=8> */
        .weak           $__internal_26_$__cuda_sm20_dblrcp_rn_slowpath_v3
        .type           $__internal_26_$__cuda_sm20_dblrcp_rn_slowpath_v3,@function
        .size           $__internal_26_$__cuda_sm20_dblrcp_rn_slowpath_v3,(.L_x_19552 - $__internal_26_$__cuda_sm20_dblrcp_rn_slowpath_v3)
$__internal_26_$__cuda_sm20_dblrcp_rn_slowpath_v3:
        /* <DEDUP_REMOVED lines=26> */
.L_x_12486:
        /* <DEDUP_REMOVED lines=9> */
.L_x_12484:
[----:B------:R-:W-:Y:S02]  /*1f50*/  LOP3.LUT R23, R5, 0x80000, RZ, 0xfc, !PT ;  /* 0x0008000005177812 */ /* 0x000fe400078efcff */
[----:B------:R-:W-:-:S07]  /*1f60*/  MOV R22, R4 ;  /* 0x0000000400167202 */ /* 0x000fce0000000f00 */
.L_x_12485:
[----:B------:R-:W-:Y:S05]  /*1f70*/  BSYNC B0 ;  /* 0x0000000000007941 */ /* 0x000fea0003800000 */
.L_x_12483:
[----:B------:R-:W-:Y:S01]  /*1f80*/  MOV R4, R0 ;  /* 0x0000000000047202 */ /* 0x000fe20000000f00 */
[----:B------:R-:W-:Y:S02]  /*1f90*/  IMAD.MOV.U32 R5, RZ, RZ, 0x0 ;  /* 0x00000000ff057424 */ /* 0x000fe400078e00ff */
[----:B------:R-:W-:Y:S02]  /*1fa0*/  IMAD.MOV.U32 R2, RZ, RZ, R22 ;  /* 0x000000ffff027224 */ /* 0x000fe400078e0016 */
[----:B------:R-:W-:Y:S01]  /*1fb0*/  IMAD.MOV.U32 R3, RZ, RZ, R23 ;  /* 0x000000ffff037224 */ /* 0x000fe200078e0017 */
[----:B------:R-:W-:Y:S06]  /*1fc0*/  RET.REL.NODEC R4 `(_ZN2at6native29vectorized_elementwise_kernelILi4EZZZNS0_22reciprocal_kernel_cudaERNS_18TensorIteratorBaseEENKUlvE_clEvENKUlvE_clEvEUldE_St5arrayIPcLm2EEEEviT0_T1_) ;  /* 0xffffffe0040c7950 */ /* 0x000fec0003c3ffff */
.L_x_12487:
        /* <DEDUP_REMOVED lines=11> */
.L_x_19552:


//--------------------- .text._ZN2at6native29vectorized_elementwise_kernelILi8EZZZNS0_22reciprocal_kernel_cudaERNS_18TensorIteratorBaseEENKUlvE_clEvENKUlvE_clEvEUldE_St5arrayIPcLm2EEEEviT0_T1_ --------------------------
	.section	.text._ZN2at6native29vectorized_elementwise_kernelILi8EZZZNS0_22reciprocal_kernel_cudaERNS_18TensorIteratorBaseEENKUlvE_clEvENKUlvE_clEvEUldE_St5arrayIPcLm2EEEEviT0_T1_,"ax",@progbits
	.align	128
        .global         _ZN2at6native29vectorized_elementwise_kernelILi8EZZZNS0_22reciprocal_kernel_cudaERNS_18TensorIteratorBaseEENKUlvE_clEvENKUlvE_clEvEUldE_St5arrayIPcLm2EEEEviT0_T1_
        .type           _ZN2at6native29vectorized_elementwise_kernelILi8EZZZNS0_22reciprocal_kernel_cudaERNS_18TensorIteratorBaseEENKUlvE_clEvENKUlvE_clEvEUldE_St5arrayIPcLm2EEEEviT0_T1_,@function
        .size           _ZN2at6native29vectorized_elementwise_kernelILi8EZZZNS0_22reciprocal_kernel_cudaERNS_18TensorIteratorBaseEENKUlvE_clEvENKUlvE_clEvEUldE_St5arrayIPcLm2EEEEviT0_T1_,(.L_x_19553 - _ZN2at6native29vectorized_elementwise_kernelILi8EZZZNS0_22reciprocal_kernel_cudaERNS_18TensorIteratorBaseEENKUlvE_clEvENKUlvE_clEvEUldE_St5arrayIPcLm2EEEEviT0_T1_)
        .other          _ZN2at6native29vectorized_elementwise_kernelILi8EZZZNS0_22reciprocal_kernel_cudaERNS_18TensorIteratorBaseEENKUlvE_clEvENKUlvE_clEvEUldE_St5arrayIPcLm2EEEEviT0_T1_,@"STO_CUDA_ENTRY STV_DEFAULT"
_ZN2at6native29vectorized_elementwise_kernelILi8EZZZNS0_22reciprocal_kernel_cudaERNS_18TensorIteratorBaseEENKUlvE_clEvENKUlvE_clEvEUldE_St5arrayIPcLm2EEEEviT0_T1_:
.text._ZN2at6native29vectorized_elementwise_kernelILi8EZZZNS0_22reciprocal_kernel_cudaERNS_18TensorIteratorBaseEENKUlvE_clEvENKUlvE_clEvEUldE_St5arrayIPcLm2EEEEviT0_T1_:
        /* <DEDUP_REMOVED lines=33> */
[----:B-----5:R-:W-:Y:S05]  /*0210*/  CALL.REL.NOINC `($__internal_27_$__cuda_sm20_dblrcp_rn_slowpath_v3) ;  /* 0x0000001800c07944 */ /* 0x020fea0003c00000 */
[----:B------:R-:W-:Y:S02]  /*0220*/  IMAD.MOV.U32 R6, RZ, RZ, R2 ;  /* 0x000000ffff067224 */ /* 0x000fe400078e0002 */
[----:B------:R-:W-:-:S07]  /*0230*/  IMAD.MOV.U32 R7, RZ, RZ, R3 ;  /* 0x000000ffff077224 */ /* 0x000fce00078e0003 */
.L_x_12490:
[----:B------:R-:W-:Y:S05]  /*0240*/  BSYNC B1 ;  /* 0x0000000000017941 */ /* 0x000fea0003800000 */
.L_x_12489:
        /* <DEDUP_REMOVED lines=15> */
[----:B-----5:R-:W-:Y:S05]  /*0340*/  CALL.REL.NOINC `($__internal_27_$__cuda_sm20_dblrcp_rn_slowpath_v3) ;  /* 0x0000001800747944 */ /* 0x020fea0003c00000 */
[----:B------:R-:W-:Y:S01]  /*0350*/  IMAD.MOV.U32 R4, RZ, RZ, R2 ;  /* 0x000000ffff047224 */ /* 0x000fe200078e0002 */
[----:B------:R-:W-:-:S07]  /*0360*/  MOV R5, R3 ;  /* 0x0000000300057202 */ /* 0x000fce0000000f00 */
.L_x_12492:
[----:B------:R-:W-:Y:S05]  /*0370*/  BSYNC B1 ;  /* 0x0000000000017941 */ /* 0x000fea0003800000 */
.L_x_12491:
        /* <DEDUP_REMOVED lines=16> */
[----:B------:R-:W-:Y:S05]  /*0480*/  CALL.REL.NOINC `($__internal_27_$__cuda_sm20_dblrcp_rn_slowpath_v3) ;  /* 0x0000001800247944 */ /* 0x000fea0003c00000 */
[----:B------:R-:W-:Y:S02]  /*0490*/  IMAD.MOV.U32 R6, RZ, RZ, R2 ;  /* 0x000000ffff067224 */ /* 0x000fe400078e0002 */
[----:B------:R-:W-:-:S07]  /*04a0*/  IMAD.MOV.U32 R7, RZ, RZ, R3 ;  /* 0x000000ffff077224 */ /* 0x000fce00078e0003 */
.L_x_12494:
[----:B------:R-:W-:Y:S05]  /*04b0*/  BSYNC B1 ;  /* 0x0000000000017941 */ /* 0x000fea0003800000 */
.L_x_12493:
        /* <DEDUP_REMOVED lines=15> */
[----:B------:R-:W-:Y:S05]  /*05b0*/  CALL.REL.NOINC `($__internal_27_$__cuda_sm20_dblrcp_rn_slowpath_v3) ;  /* 0x0000001400d87944 */ /* 0x000fea0003c00000 */
[----:B------:R-:W-:Y:S01]  /*05c0*/  IMAD.MOV.U32 R4, RZ, RZ, R2 ;  /* 0x000000ffff047224 */ /* 0x000fe200078e0002 */
[----:B------:R-:W-:-:S07]  /*05d0*/  MOV R5, R3 ;  /* 0x0000000300057202 */ /* 0x000fce0000000f00 */
.L_x_12496:
[----:B------:R-:W-:Y:S05]  /*05e0*/  BSYNC B1 ;  /* 0x0000000000017941 */ /* 0x000fea0003800000 */
.L_x_12495:
        /* <DEDUP_REMOVED lines=19> */
.L_x_12498:
[----:B------:R-:W-:Y:S05]  /*0720*/  BSYNC B1 ;  /* 0x0000000000017941 */ /* 0x000fea0003800000 */
.L_x_12497:
        /* <DEDUP_REMOVED lines=18> */
.L_x_12500:
[----:B------:R-:W-:Y:S05]  /*0850*/  BSYNC B1 ;  /* 0x0000000000017941 */ /* 0x000fea0003800000 */
.L_x_12499:
        /* <DEDUP_REMOVED lines=19> */
.L_x_12502:
[----:B------:R-:W-:Y:S05]  /*0990*/  BSYNC B1 ;  /* 0x0000000000017941 */ /* 0x000fea0003800000 */
.L_x_12501:
        /* <DEDUP_REMOVED lines=18> */
.L_x_12504:
[----:B------:R-:W-:Y:S05]  /*0ac0*/  BSYNC B1 ;  /* 0x0000000000017941 */ /* 0x000fea0003800000 */
.L_x_12503:
[----:B------:R-:W-:Y:S01]  /*0ad0*/  STG.E.128 desc[UR4][R24.64+0x30], R4 ;  /* 0x0000300418007986 */ /* 0x000fe2000c101d04 */
[----:B------:R-:W-:Y:S05]  /*0ae0*/  EXIT ;  /* 0x000000000000794d */ /* 0x000fea0003800000 */
.L_x_12488:
        /* <DEDUP_REMOVED lines=76> */
.L_x_12506:
[----:B------:R-:W-:Y:S05]  /*0fb0*/  BSYNC B1 ;  /* 0x0000000000017941 */ /* 0x000fea0003800000 */
.L_x_12505:
        /* <DEDUP_REMOVED lines=18> */
[----:B------:R-:W-:Y:S05]  /*10e0*/  CALL.REL.NOINC `($__internal_27_$__cuda_sm20_dblrcp_rn_slowpath_v3) ;  /* 0x0000000c000c7944 */ /* 0x000fea0003c00000 */
[----:B------:R-:W-:Y:S01]  /*10f0*/  MOV R28, R2 ;  /* 0x00000002001c7202 */ /* 0x000fe20000000f00 */
[----:B------:R-:W-:-:S07]  /*1100*/  IMAD.MOV.U32 R29, RZ, RZ, R3 ;  /* 0x000000ffff1d7224 */ /* 0x000fce00078e0003 */
.L_x_12508:
[----:B------:R-:W-:Y:S05]  /*1110*/  BSYNC B1 ;  /* 0x0000000000017941 */ /* 0x000fea0003800000 */
.L_x_12507:
        /* <DEDUP_REMOVED lines=21> */
.L_x_12510:
[----:B------:R-:W-:Y:S05]  /*1270*/  BSYNC B1 ;  /* 0x0000000000017941 */ /* 0x000fea0003800000 */
.L_x_12509:
        /* <DEDUP_REMOVED lines=19> */
[----:B------:R-:W-:Y:S01]  /*13b0*/  MOV R24, R2 ;  /* 0x0000000200187202 */ /* 0x000fe20000000f00 */
[----:B------:R-:W-:-:S07]  /*13c0*/  IMAD.MOV.U32 R25, RZ, RZ, R3 ;  /* 0x000000ffff197224 */ /* 0x000fce00078e0003 */
.L_x_12512:
[----:B------:R-:W-:Y:S05]  /*13d0*/  BSYNC B1 ;  /* 0x0000000000017941 */ /* 0x000fea0003800000 */
.L_x_12511:
        /* <DEDUP_REMOVED lines=21> */
.L_x_12514:
[----:B------:R-:W-:Y:S05]  /*1530*/  BSYNC B1 ;  /* 0x0000000000017941 */ /* 0x000fea0003800000 */
.L_x_12513:
        /* <DEDUP_REMOVED lines=21> */
.L_x_12516:
[----:B------:R-:W-:Y:S05]  /*1690*/  BSYNC B1 ;  /* 0x0000000000017941 */ /* 0x000fea0003800000 */
.L_x_12515:
        /* <DEDUP_REMOVED lines=21> */
.L_x_12518:
[----:B------:R-:W-:Y:S05]  /*17f0*/  BSYNC B1 ;  /* 0x0000000000017941 */ /* 0x000fea0003800000 */
.L_x_12517:
        /* <DEDUP_REMOVED lines=21> */
.L_x_12520:
[----:B------:R-:W-:Y:S05]  /*1950*/  BSYNC B1 ;  /* 0x0000000000017941 */ /* 0x000fea0003800000 */
.L_x_12519:
        /* <DEDUP_REMOVED lines=22> */
.L_x_12523:
[----:B------:R-:W-:-:S13]  /*1ac0*/  ISETP.GE.AND P0, PT, R20, R21, PT ;  /* 0x000000151400720c */ /* 0x000fda0003f06270 */
[----:B------:R-:W-:Y:S05]  /*1ad0*/  @P0 BRA `(.L_x_12525) ;  /* 0x0000000000300947 */ /* 0x000fea0003800000 */
[----:B0-----:R-:W0:Y:S01]  /*1ae0*/  LDC.64 R2, c[0x0][0x218] ;  /* 0x00008600ff027b82 */ /* 0x001e220000000a00 */
[----:B------:R-:W-:Y:S01]  /*1af0*/  IADD3 R5, R34, R20, RZ ;  /* 0x0000001422057210 */ /* 0x000fe20007ffe0ff */
[----:B------:R-:W-:-:S04]  /*1b00*/  VIADD R20, R20, 0x80 ;  /* 0x0000008014147836 */ /* 0x000fc80000000000 */
[----:B0-----:R-:W-:-:S05]  /*1b10*/  IMAD.WIDE.U32 R2, R5, 0x8, R2 ;  /* 0x0000000805027825 */ /* 0x001fca00078e0002 */
[----:B------:R1:W-:Y:S02]  /*1b20*/  STG.E.64 desc[UR4][R2.64], R24 ;  /* 0x0000001802007986 */ /* 0x0003e4000c101b04 */
.L_x_12524:
[----:B------:R-:W-:-:S13]  /*1b30*/  ISETP.GE.AND P0, PT, R20, R21, PT ;  /* 0x000000151400720c */ /* 0x000fda0003f06270 */
[----:B------:R-:W-:Y:S05]  /*1b40*/  @P0 BRA `(.L_x_12526) ;  /* 0x0000000000340947 */ /* 0x000fea0003800000 */
[----:B01----:R-:W0:Y:S01]  /*1b50*/  LDC.64 R2, c[0x0][0x218] ;  /* 0x00008600ff027b82 */ /* 0x003e220000000a00 */
[----:B------:R-:W-:Y:S01]  /*1b60*/  IMAD.IADD R5, R34, 0x1, R20 ;  /* 0x0000000122057824 */ /* 0x000fe200078e0214 */
[----:B------:R-:W-:-:S03]  /*1b70*/  IADD3 R20, R20, 0x80, RZ ;  /* 0x0000008014147810 */ /* 0x000fc60007ffe0ff */
[----:B0-----:R-:W-:-:S05]  /*1b80*/  IMAD.WIDE.U32 R2, R5, 0x8, R2 ;  /* 0x0000000805027825 */ /* 0x001fca00078e0002 */
[----:B------:R1:W-:Y:S02]  /*1b90*/  STG.E.64 desc[UR4][R2.64], R6 ;  /* 0x0000000602007986 */ /* 0x0003e4000c101b04 */
.L_x_12525:
        /* <DEDUP_REMOVED lines=8> */
.L_x_12526:
[----:B------:R-:W-:Y:S05]  /*1c20*/  BSYNC B1 ;  /* 0x0000000000017941 */ /* 0x000fea0003800000 */
.L_x_12522:
[----:B------:R-:W-:-:S13]  /*1c30*/  ISETP.GE.AND P0, PT, R20, R21, PT ;  /* 0x000000151400720c */ /* 0x000fda0003f06270 */
[----:B012---:R-:W0:Y:S01]  /*1c40*/  @!P0 LDC.64 R2, c[0x0][0x218] ;  /* 0x00008600ff028b82 */ /* 0x007e220000000a00 */
[----:B------:R-:W-:Y:S01]  /*1c50*/  @!P0 IADD3 R5, R34, R20, RZ ;  /* 0x0000001422058210 */ /* 0x000fe20007ffe0ff */
[----:B------:R-:W-:-:S04]  /*1c60*/  @!P0 VIADD R20, R20, 0x80 ;  /* 0x0000008014148836 */ /* 0x000fc80000000000 */
[----:B0-----:R-:W-:-:S05]  /*1c70*/  @!P0 IMAD.WIDE.U32 R2, R5, 0x8, R2 ;  /* 0x0000000805028825 */ /* 0x001fca00078e0002 */
[----:B------:R2:W-:Y:S02]  /*1c80*/  @!P0 STG.E.64 desc[UR4][R2.64], R10 ;  /* 0x0000000a02008986 */ /* 0x0005e4000c101b04 */
.L_x_12527:
[----:B------:R-:W-:Y:S05]  /*1c90*/  BSYNC B0 ;  /* 0x0000000000007941 */ /* 0x000fea0003800000 */
.L_x_12521:
        /* <DEDUP_REMOVED lines=8> */
        .weak           $__internal_27_$__cuda_sm20_dblrcp_rn_slowpath_v3
        .type           $__internal_27_$__cuda_sm20_dblrcp_rn_slowpath_v3,@function
        .size           $__internal_27_$__cuda_sm20_dblrcp_rn_slowpath_v3,(.L_x_19553 - $__internal_27_$__cuda_sm20_dblrcp_rn_slowpath_v3)
$__internal_27_$__cuda_sm20_dblrcp_rn_slowpath_v3:
        /* <DEDUP_REMOVED lines=26> */
.L_x_12531:
        /* <DEDUP_REMOVED lines=9> */
.L_x_12529:
[----:B------:R-:W-:Y:S02]  /*1f50*/  LOP3.LUT R23, R5, 0x80000, RZ, 0xfc, !PT ;  /* 0x0008000005177812 */ /* 0x000fe400078efcff */
[----:B------:R-:W-:-:S07]  /*1f60*/  MOV R22, R4 ;  /* 0x0000000400167202 */ /* 0x000fce0000000f00 */
.L_x_12530:
[----:B------:R-:W-:Y:S05]  /*1f70*/  BSYNC B0 ;  /* 0x0000000000007941 */ /* 0x000fea0003800000 */
.L_x_12528:
[----:B------:R-:W-:Y:S01]  /*1f80*/  MOV R4, R0 ;  /* 0x0000000000047202 */ /* 0x000fe20000000f00 */
[----:B------:R-:W-:Y:S02]  /*1f90*/  IMAD.MOV.U32 R5, RZ, RZ, 0x0 ;  /* 0x00000000ff057424 */ /* 0x000fe400078e00ff */
[----:B------:R-:W-:Y:S02]  /*1fa0*/  IMAD.MOV.U32 R2, RZ, RZ, R22 ;  /* 0x000000ffff027224 */ /* 0x000fe400078e0016 */
[----:B------:R-:W-:Y:S01]  /*1fb0*/  IMAD.MOV.U32 R3, RZ, RZ, R23 ;  /* 0x000000ffff037224 */ /* 0x000fe200078e0017 */
[----:B------:R-:W-:Y:S06]  /*1fc0*/  RET.REL.NODEC R4 `(_ZN2at6native29vectorized_elementwise_kernelILi8EZZZNS0_22reciprocal_kernel_cudaERNS_18TensorIteratorBaseEENKUlvE_clEvENKUlvE_clEvEUldE_St5arrayIPcLm2EEEEviT0_T1_) ;  /* 0xffffffe0040c7950 */ /* 0x000fec0003c3ffff */
.L_x_12532:
        /* <DEDUP_REMOVED lines=11> */
.L_x_19553:


//--------------------- .text._ZN2at6native18elementwise_kernelILi128ELi4EZNS0_15gpu_kernel_implIZZZNS0_17floor_kernel_cudaERNS_18TensorIteratorBaseEENKUlvE_clEvENKUlvE2_clEvEUlN3c108BFloat16EE_EEvS4_RKT_EUliE_EEviT1_ --------------------------
	.section	.text._ZN2at6native18elementwise_kernelILi128ELi4EZNS0_15gpu_kernel_implIZZZNS0_17floor_kernel_cudaERNS_18TensorIteratorBaseEENKUlvE_clEvENKUlvE2_clEvEUlN3c108BFloat16EE_EEvS4_RKT_EUliE_EEviT1_,"ax",@progbits
	.align	128
        .global         _ZN2at6native18elementwise_kernelILi128ELi4EZNS0_15gpu_kernel_implIZZZNS0_17floor_kernel_cudaERNS_18TensorIteratorBaseEENKUlvE_clEvENKUlvE2_clEvEUlN3c108BFloat16EE_EEvS4_RKT_EUliE_EEviT1_
        .type           _ZN2at6native18elementwise_kernelILi128ELi4EZNS0_15gpu_kernel_implIZZZNS0_17floor_kernel_cudaERNS_18TensorIteratorBaseEENKUlvE_clEvENKUlvE2_clEvEUlN3c108BFloat16EE_EEvS4_RKT_EUliE_EEviT1_,@function
        .size           _ZN2at6native18elementwise_kernelILi128ELi4EZNS0_15gpu_kernel_implIZZZNS0_17floor_kernel_cudaERNS_18TensorIteratorBaseEENKUlvE_clEvENKUlvE2_clEvEUlN3c108BFloat16EE_EEvS4_RKT_EUliE_EEviT1_,(.L_x_19680 - _ZN2at6native18elementwise_kernelILi128ELi4EZNS0_15gpu_kernel_implIZZZNS0_17floor_kernel_cudaERNS_18TensorIteratorBaseEENKUlvE_clEvENKUlvE2_clEvEUlN3c108BFloat16EE_EEvS4_RKT_EUliE_EEviT1_)
        .other          _ZN2at6native18elementwise_kernelILi128ELi4EZNS0_15gpu_kernel_implIZZZNS0_17floor_kernel_cudaERNS_18TensorIteratorBaseEENKUlvE_clEvENKUlvE2_clEvEUlN3c108BFloat16EE_EEvS4_RKT_EUliE_EEviT1_,@"STO_CUDA_ENTRY STV_DEFAULT"
_ZN2at6native18elementwise_kernelILi128ELi4EZNS0_15gpu_kernel_implIZZZNS0_17floor_kernel_cudaERNS_18TensorIteratorBaseEENKUlvE_clEvENKUlvE2_clEvEUlN3c108BFloat16EE_EEvS4_RKT_EUliE_EEviT1_:
.text._ZN2at6native18elementwise_kernelILi128ELi4EZNS0_15gpu_kernel_implIZZZNS0_17floor_kernel_cudaERNS_18TensorIteratorBaseEENKUlvE_clEvENKUlvE2_clEvEUlN3c108BFloat16EE_EEvS4_RKT_EUliE_EEviT1_:
        /* <DEDUP_REMOVED lines=313> */
.L_x_12535:
        /* <DEDUP_REMOVED lines=22> */
.L_x_12539:
[----:B------:R-:W2:Y:S02]  /*14f0*/  LDG.E.U8 R2, desc[UR36][R2.64] ;  /* 0x0000002402027981 */ /* 0x000ea4000c1e1100 */
[----:B--2---:R-:W-:-:S04]  /*1500*/  I2FP.F32.U32 R0, R2 ;  /* 0x0000000200007245 */ /* 0x004fc80000201000 */
[----:B------:R-:W-:Y:S01]  /*1510*/  F2FP.BF16.F32.PACK_AB R0, RZ, R0 ;  /* 0x00000000ff00723e */ /* 0x000fe200000010ff */
[----:B------:R-:W-:Y:S06]  /*1520*/  BRA `(.L_x_12541) ;  /* 0x0000000c00907947 */ /* 0x000fec0003800000 */
.L_x_12538:
        /* <DEDUP_REMOVED lines=10> */
.L_x_12543:
[----:B------:R-:W2:Y:S02]  /*15d0*/  LDG.E R2, desc[UR36][R2.64] ;  /* 0x0000002402027981 */ /* 0x000ea4000c1e1900 */
[----:B--2---:R-:W-:-:S04]  /*15e0*/  I2FP.F32.S32 R0, R2 ;  /* 0x0000000200007245 */ /* 0x004fc80000201400 */
[----:B------:R-:W-:Y:S01]  /*15f0*/  F2FP.BF16.F32.PACK_AB R0, RZ, R0 ;  /* 0x00000000ff00723e */ /* 0x000fe200000010ff */
[----:B------:R-:W-:Y:S06]  /*1600*/  BRA `(.L_x_12541) ;  /* 0x0000000c00587947 */ /* 0x000fec0003800000 */
.L_x_12542:
[----:B------:R-:W2:Y:S02]  /*1610*/  LDG.E.U16 R2, desc[UR36][R2.64] ;  /* 0x0000002402027981 */ /* 0x000ea4000c1e1500 */
[----:B--2---:R-:W0:Y:S02]  /*1620*/  I2F.S16 R0, R2 ;  /* 0x0000000200007306 */ /* 0x004e240000101400 */
[----:B0-----:R-:W-:Y:S01]  /*1630*/  F2FP.BF16.F32.PACK_AB R0, RZ, R0 ;  /* 0x00000000ff00723e */ /* 0x001fe200000010ff */
[----:B------:R-:W-:Y:S06]  /*1640*/  BRA `(.L_x_12541) ;  /* 0x0000000c00487947 */ /* 0x000fec0003800000 */
.L_x_12537:
        /* <DEDUP_REMOVED lines=9> */
.L_x_12545:
[----:B------:R-:W2:Y:S02]  /*16e0*/  LDG.E.U16 R0, desc[UR36][R2.64] ;  /* 0x0000002402007981 */ /* 0x000ea4000c1e1500 */
[----:B--2---:R-:W-:-:S05]  /*16f0*/  HADD2.F32 R0, -RZ, R0.H0_H0 ;  /* 0x20000000ff007230 */ /* 0x004fca0000004100 */
[----:B------:R-:W-:Y:S01]  /*1700*/  F2FP.BF16.F32.PACK_AB R0, RZ, R0 ;  /* 0x00000000ff00723e */ /* 0x000fe200000010ff */
[----:B------:R-:W-:Y:S06]  /*1710*/  BRA `(.L_x_12541) ;  /* 0x0000000c00147947 */ /* 0x000fec0003800000 */
.L_x_12544:
        /* <DEDUP_REMOVED lines=9> */
.L_x_12547:
[----:B------:R-:W2:Y:S02]  /*17b0*/  LDG.E.U16 R2, desc[UR36][R2.64] ;  /* 0x0000002402027981 */ /* 0x000ea4000c1e1500 */
[----:B--2---:R-:W-:-:S05]  /*17c0*/  HADD2.F32 R0, -RZ, R2.H0_H0 ;  /* 0x20000002ff007230 */ /* 0x004fca0000004100 */
[----:B------:R-:W-:Y:S01]  /*17d0*/  F2FP.BF16.F32.PACK_AB R0, RZ, R0 ;  /* 0x00000000ff00723e */ /* 0x000fe200000010ff */
[----:B------:R-:W-:Y:S06]  /*17e0*/  BRA `(.L_x_12541) ;  /* 0x0000000800e07947 */ /* 0x000fec0003800000 */
.L_x_12546:
        /* <DEDUP_REMOVED lines=8> */
.L_x_12536:
        /* <DEDUP_REMOVED lines=13> */
.L_x_12550:
        /* <DEDUP_REMOVED lines=8> */
.L_x_12549:
        /* <DEDUP_REMOVED lines=28> */
.L_x_12552:
        /* <DEDUP_REMOVED lines=15> */
.L_x_12551:
[----:B------:R0:W5:Y:S01]  /*1c70*/  LDG.E.U16 R0, desc[UR36][R2.64] ;  /* 0x0000002402007981 */ /* 0x000162000c1e1500 */
[----:B------:R-:W-:Y:S05]  /*1c80*/  BRA `(.L_x_12541) ;  /* 0x0000000400b87947 */ /* 0x000fea0003800000 */
.L_x_12548:
        /* <DEDUP_REMOVED lines=12> */
.L_x_12555:
        /* <DEDUP_REMOVED lines=21> */
.L_x_12559:
[----:B------:R-:W-:Y:S05]  /*1ea0*/  BSYNC B1 ;  /* 0x0000000000017941 */ /* 0x000fea0003800000 */
.L_x_12558:
[----:B------:R-:W-:Y:S01]  /*1eb0*/  LEA R3, R0, 0x3b800000, 0x17 ;  /* 0x3b80000000037811 */ /* 0x000fe200078eb8ff */
[----:B------:R-:W-:-:S05]  /*1ec0*/  IMAD.SHL.U32 R0, R2, 0x100000, RZ ;  /* 0x0010000002007824 */ /* 0x000fca00078e00ff */
[----:B------:R-:W-:-:S07]  /*1ed0*/  LOP3.LUT R0, R3, R0, R4, 0xfe, !PT ;  /* 0x0000000003007212 */ /* 0x000fce00078efe04 */
.L_x_12557:
[----:B------:R-:W-:Y:S05]  /*1ee0*/  BSYNC B0 ;  /* 0x0000000000007941 */ /* 0x000fea0003800000 */
.L_x_12556:
[----:B------:R-:W-:Y:S01]  /*1ef0*/  F2FP.BF16.F32.PACK_AB R0, RZ, R0 ;  /* 0x00000000ff00723e */ /* 0x000fe200000010ff */
[----:B------:R-:W-:Y:S06]  /*1f00*/  BRA `(.L_x_12541) ;  /* 0x0000000400187947 */ /* 0x000fec0003800000 */
.L_x_12554:
        /* <DEDUP_REMOVED lines=21> */
.L_x_12563:
[----:B------:R-:W-:Y:S05]  /*2060*/  BSYNC B1 ;  /* 0x0000000000017941 */ /* 0x000fea0003800000 */
.L_x_12562:
[----:B------:R-:W-:Y:S01]  /*2070*/  LEA R3, R0, 0x37800000, 0x17 ;  /* 0x3780000000037811 */ /* 0x000fe200078eb8ff */
[----:B------:R-:W-:-:S05]  /*2080*/  IMAD.SHL.U32 R0, R2, 0x200000, RZ ;  /* 0x0020000002007824 */ /* 0x000fca00078e00ff */
[----:B------:R-:W-:-:S07]  /*2090*/  LOP3.LUT R0, R3, R0, R4, 0xfe, !PT ;  /* 0x0000000003007212 */ /* 0x000fce00078efe04 */
.L_x_12561:
[----:B------:R-:W-:Y:S05]  /*20a0*/  BSYNC B0 ;  /* 0x0000000000007941 */ /* 0x000fea0003800000 */
.L_x_12560:
[----:B------:R-:W-:Y:S01]  /*20b0*/  F2FP.BF16.F32.PACK_AB R0, RZ, R0 ;  /* 0x00000000ff00723e */ /* 0x000fe200000010ff */
[----:B------:R-:W-:Y:S06]  /*20c0*/  BRA `(.L_x_12541) ;  /* 0x0000000000a87947 */ /* 0x000fec0003800000 */
.L_x_12553:
        /* <DEDUP_REMOVED lines=14> */
.L_x_12567:
[----:B------:R-:W-:Y:S05]  /*21b0*/  BSYNC B0 ;  /* 0x0000000000007941 */ /* 0x000fea0003800000 */
.L_x_12566:
[----:B------:R-:W-:Y:S01]  /*21c0*/  F2FP.BF16.F32.PACK_AB R0, RZ, R0 ;  /* 0x00000000ff00723e */ /* 0x000fe200000010ff */
[----:B------:R-:W-:Y:S06]  /*21d0*/  BRA `(.L_x_12541) ;  /* 0x0000000000647947 */ /* 0x000fec0003800000 */
.L_x_12540:
        /* <DEDUP_REMOVED lines=16> */
.L_x_12568:
[----:B------:R-:W-:Y:S01]  /*22e0*/  PRMT R0, RZ, 0x7610, R0 ;  /* 0x00007610ff007816 */ /* 0x000fe20000000000 */
[----:B------:R-:W-:Y:S06]  /*22f0*/  BRA `(.L_x_12541) ;  /* 0x00000000001c7947 */ /* 0x000fec0003800000 */
.L_x_12565:
[----:B------:R-:W2:Y:S02]  /*2300*/  LDG.E.64 R2, desc[UR36][R2.64] ;  /* 0x0000002402027981 */ /* 0x000ea4000c1e1b00 */
[----:B--2---:R-:W0:Y:S02]  /*2310*/  I2F.U64 R0, R2 ;  /* 0x0000000200007312 */ /* 0x004e240000301000 */
[----:B0-----:R-:W-:Y:S01]  /*2320*/  F2FP.BF16.F32.PACK_AB R0, RZ, R0 ;  /* 0x00000000ff00723e */ /* 0x001fe200000010ff */
[----:B------:R-:W-:Y:S06]  /*2330*/  BRA `(.L_x_12541) ;  /* 0x00000000000c7947 */ /* 0x000fec0003800000 */
.L_x_12564:
[----:B------:R-:W2:Y:S02]  /*2340*/  LDG.E R2, desc[UR36][R2.64] ;  /* 0x0000002402027981 */ /* 0x000ea4000c1e1900 */
[----:B--2---:R-:W-:-:S04]  /*2350*/  I2FP.F32.U32 R0, R2 ;  /* 0x0000000200007245 */ /* 0x004fc80000201000 */
[----:B------:R-:W-:-:S07]  /*2360*/  F2FP.BF16.F32.PACK_AB R0, RZ, R0 ;  /* 0x00000000ff00723e */ /* 0x000fce00000010ff */
.L_x_12541:
[----:B------:R-:W1:Y:S01]  /*2370*/  LDC.U8 R4, c[0x0][0x421] ;  /* 0x00010840ff047b82 */ /* 0x000e620000000000 */
[----:B-----5:R-:W-:-:S06]  /*2380*/  IMAD.U32 R0, R0, 0x10000, RZ ;  /* 0x0001000000007824 */ /* 0x020fcc00078e00ff */
[----:B------:R-:W0:Y:S08]  /*2390*/  FRND.FTZ.FLOOR R0, R0 ;  /* 0x0000000000007307 */ /* 0x000e300000215000 */
        /* <DEDUP_REMOVED lines=16> */
.L_x_12572:
[----:B------:R-:W-:-:S06]  /*24a0*/  IMAD.U32 R3, R3, 0x10000, RZ ;  /* 0x0001000003037824 */ /* 0x000fcc00078e00ff */
[----:B------:R-:W0:Y:S02]  /*24b0*/  F2I.S64.TRUNC R2, R3 ;  /* 0x0000000300027311 */ /* 0x000e24000020d900 */
[----:B0-----:R3:W-:Y:S01]  /*24c0*/  STG.E.U8 desc[UR36][R16.64], R2 ;  /* 0x0000000210007986 */ /* 0x0017e2000c101124 */
[----:B------:R-:W-:Y:S05]  /*24d0*/  BRA `(.L_x_12574) ;  /* 0x0000000c00847947 */ /* 0x000fea0003800000 */
.L_x_12571:
        /* <DEDUP_REMOVED lines=10> */
.L_x_12576:
[----:B------:R-:W-:-:S06]  /*2580*/  IMAD.U32 R3, R3, 0x10000, RZ ;  /* 0x0001000003037824 */ /* 0x000fcc00078e00ff */
[----:B------:R-:W0:Y:S02]  /*2590*/  F2I.FTZ.TRUNC.NTZ R3, R3 ;  /* 0x0000000300037305 */ /* 0x000e24000021f100 */
[----:B0-----:R1:W-:Y:S01]  /*25a0*/  STG.E desc[UR36][R16.64], R3 ;  /* 0x0000000310007986 */ /* 0x0013e2000c101924 */
[----:B------:R-:W-:Y:S05]  /*25b0*/  BRA `(.L_x_12574) ;  /* 0x0000000c004c7947 */ /* 0x000fea0003800000 */
.L_x_12575:
[----:B------:R-:W-:-:S06]  /*25c0*/  IMAD.U32 R3, R3, 0x10000, RZ ;  /* 0x0001000003037824 */ /* 0x000fcc00078e00ff */
[----:B------:R-:W0:Y:S02]  /*25d0*/  F2I.FTZ.TRUNC.NTZ R3, R3 ;  /* 0x0000000300037305 */ /* 0x000e24000021f100 */
[----:B0-----:R2:W-:Y:S01]  /*25e0*/  STG.E.U16 desc[UR36][R16.64], R3 ;  /* 0x0000000310007986 */ /* 0x0015e2000c101524 */
[----:B------:R-:W-:Y:S05]  /*25f0*/  BRA `(.L_x_12574) ;  /* 0x0000000c003c7947 */ /* 0x000fea0003800000 */
.L_x_12570:
        /* <DEDUP_REMOVED lines=9> */
.L_x_12578:
[----:B------:R-:W-:-:S05]  /*2690*/  IMAD.U32 R0, R3, 0x10000, RZ ;  /* 0x0001000003007824 */ /* 0x000fca00078e00ff */
[----:B------:R-:W-:-:S05]  /*26a0*/  F2FP.F16.F32.PACK_AB R0, RZ, R0 ;  /* 0x00000000ff00723e */ /* 0x000fca00000000ff */
[----:B------:R0:W-:Y:S01]  /*26b0*/  STG.E.U16 desc[UR36][R16.64], R0 ;  /* 0x0000000010007986 */ /* 0x0001e2000c101524 */
[----:B------:R-:W-:Y:S05]  /*26c0*/  BRA `(.L_x_12574) ;  /* 0x0000000c00087947 */ /* 0x000fea0003800000 */
.L_x_12577:
        /* <DEDUP_REMOVED lines=10> */
.L_x_12580:
[----:B------:R-:W-:-:S05]  /*2770*/  IMAD.U32 R3, R3, 0x10000, RZ ;  /* 0x0001000003037824 */ /* 0x000fca00078e00ff */
[----:B------:R-:W-:-:S04]  /*2780*/  F2FP.F16.F32.PACK_AB R3, RZ, R3 ;  /* 0x00000003ff03723e */ /* 0x000fc800000000ff */
[----:B------:R-:W-:-:S05]  /*2790*/  PRMT R3, R3, 0x5410, RZ ;  /* 0x0000541003037816 */ /* 0x000fca00000000ff */
[----:B------:R0:W-:Y:S01]  /*27a0*/  STG.E desc[UR36][R16.64], R3 ;  /* 0x0000000310007986 */ /* 0x0001e2000c101924 */
[----:B------:R-:W-:Y:S05]  /*27b0*/  BRA `(.L_x_12574) ;  /* 0x0000000800cc7947 */ /* 0x000fea0003800000 */
.L_x_12579:
[----:B------:R-:W-:-:S04]  /*27c0*/  IMAD.U32 R2, R3, 0x10000, RZ ;  /* 0x0001000003027824 */ /* 0x000fc800078e00ff */
[----:B------:R-:W-:-:S06]  /*27d0*/  FMUL.FTZ R2, R2, 1 ;  /* 0x3f80000002027820 */ /* 0x000fcc0000410000 */
[----:B------:R-:W0:Y:S02]  /*27e0*/  F2F.F64.F32 R2, R2 ;  /* 0x0000000200027310 */ /* 0x000e240000201800 */
[----:B0-----:R0:W-:Y:S01]  /*27f0*/  STG.E.64 desc[UR36][R16.64], R2 ;  /* 0x0000000210007986 */ /* 0x0011e2000c101b24 */
[----:B------:R-:W-:Y:S05]  /*2800*/  BRA `(.L_x_12574) ;  /* 0x0000000800b87947 */ /* 0x000fea0003800000 */
.L_x_12569:
        /* <DEDUP_REMOVED lines=13> */
.L_x_12583:
[----:B------:R-:W-:Y:S01]  /*28e0*/  IMAD.U32 R3, R3, 0x10000, RZ ;  /* 0x0001000003037824 */ /* 0x000fe200078e00ff */
[----:B------:R-:W-:-:S03]  /*28f0*/  CS2R R6, SRZ ;  /* 0x0000000000067805 */ /* 0x000fc6000001ff00 */
[----:B------:R-:W-:-:S04]  /*2900*/  FMUL.FTZ R3, R3, 1 ;  /* 0x3f80000003037820 */ /* 0x000fc80000410000 */
[----:B------:R-:W0:Y:S02]  /*2910*/  F2F.F64.F32 R4, R3 ;  /* 0x0000000300047310 */ /* 0x000e240000201800 */
[----:B0-----:R0:W-:Y:S01]  /*2920*/  STG.E.128 desc[UR36][R16.64], R4 ;  /* 0x0000000410007986 */ /* 0x0011e2000c101d24 */
[----:B------:R-:W-:Y:S05]  /*2930*/  BRA `(.L_x_12574) ;  /* 0x00000008006c7947 */ /* 0x000fea0003800000 */
.L_x_12582:
        /* <DEDUP_REMOVED lines=21> */
.L_x_12587:
[----:B------:R-:W-:Y:S05]  /*2a90*/  BSYNC B0 ;  /* 0x0000000000007941 */ /* 0x000fea0003800000 */
.L_x_12586:
[----:B------:R-:W-:-:S05]  /*2aa0*/  LOP3.LUT R3, R0, R3, RZ, 0xfc, !PT ;  /* 0x0000000300037212 */ /* 0x000fca00078efcff */
[----:B------:R0:W-:Y:S01]  /*2ab0*/  STG.E.U8 desc[UR36][R16.64], R3 ;  /* 0x0000000310007986 */ /* 0x0001e2000c101124 */
[----:B------:R-:W-:Y:S05]  /*2ac0*/  BRA `(.L_x_12574) ;  /* 0x0000000800087947 */ /* 0x000fea0003800000 */
.L_x_12585:
        /* <DEDUP_REMOVED lines=13> */
.L_x_12589:
[----:B------:R-:W-:Y:S01]  /*2ba0*/  IMAD.MOV.U32 R0, RZ, RZ, 0x7f ;  /* 0x0000007fff007424 */ /* 0x000fe200078e00ff */
[----:B------:R-:W-:-:S04]  /*2bb0*/  ISETP.GT.U32.AND P0, PT, R2, 0x7f800000, PT ;  /* 0x7f8000000200780c */ /* 0x000fc80003f04070 */
[----:B------:R-:W-:-:S09]  /*2bc0*/  SEL R0, R0, 0x7c, P0 ;  /* 0x0000007c00007807 */ /* 0x000fd20000000000 */
.L_x_12590:
[----:B------:R-:W-:Y:S05]  /*2bd0*/  BSYNC B0 ;  /* 0x0000000000007941 */ /* 0x000fea0003800000 */
.L_x_12588:
[----:B------:R-:W-:-:S04]  /*2be0*/  LOP3.LUT R2, R3, 0x80000000, RZ, 0xc0, !PT ;  /* 0x8000000003027812 */ /* 0x000fc800078ec0ff */
[----:B------:R-:W-:-:S04]  /*2bf0*/  SHF.R.U32.HI R3, RZ, 0x18, R2 ;  /* 0x00000018ff037819 */ /* 0x000fc80000011602 */
[----:B------:R-:W-:-:S05]  /*2c00*/  LOP3.LUT R3, R0, R3, RZ, 0xfc, !PT ;  /* 0x0000000300037212 */ /* 0x000fca00078efcff */
[----:B------:R0:W-:Y:S01]  /*2c10*/  STG.E.U8 desc[UR36][R16.64], R3 ;  /* 0x0000000310007986 */ /* 0x0001e2000c101124 */
[----:B------:R-:W-:Y:S05]  /*2c20*/  BRA `(.L_x_12574) ;  /* 0x0000000400b07947 */ /* 0x000fea0003800000 */
.L_x_12584:
[----:B------:R0:W-:Y:S01]  /*2c30*/  STG.E.U16 desc[UR36][R16.64], R3 ;  /* 0x0000000310007986 */ /* 0x0001e2000c101524 */
[----:B------:R-:W-:Y:S05]  /*2c40*/  BRA `(.L_x_12574) ;  /* 0x0000000400a87947 */ /* 0x000fea0003800000 */
.L_x_12581:
        /* <DEDUP_REMOVED lines=12> */
.L_x_12593:
        /* <DEDUP_REMOVED lines=17> */
.L_x_12596:
[----:B------:R-:W-:-:S04]  /*2e20*/  LOP3.LUT R2, R3, 0x80000000, RZ, 0xc0, !PT ;  /* 0x8000000003027812 */ /* 0x000fc800078ec0ff */
[----:B------:R-:W-:-:S04]  /*2e30*/  SHF.R.U32.HI R3, RZ, 0x18, R2 ;  /* 0x00000018ff037819 */ /* 0x000fc80000011602 */
[----:B------:R-:W-:-:S04]  /*2e40*/  LOP3.LUT R0, R0, R3, RZ, 0xfc, !PT ;  /* 0x0000000300007212 */ /* 0x000fc800078efcff */
[----:B------:R-:W-:-:S07]  /*2e50*/  PRMT R8, R0, 0x7610, R8 ;  /* 0x0000761000087816 */ /* 0x000fce0000000008 */
.L_x_12595:
[----:B------:R-:W-:Y:S05]  /*2e60*/  BSYNC B0 ;  /* 0x0000000000007941 */ /* 0x000fea0003800000 */
.L_x_12594:
[----:B------:R0:W-:Y:S01]  /*2e70*/  STG.E.U8 desc[UR36][R16.64], R8 ;  /* 0x0000000810007986 */ /* 0x0001e2000c101124 */
[----:B------:R-:W-:Y:S05]  /*2e80*/  BRA `(.L_x_12574) ;  /* 0x0000000400187947 */ /* 0x000fea0003800000 */
.L_x_12592:
        /* <DEDUP_REMOVED lines=17> */
.L_x_12599:
[----:B------:R-:W-:-:S04]  /*2fa0*/  LOP3.LUT R2, R3, 0x80000000, RZ, 0xc0, !PT ;  /* 0x8000000003027812 */ /* 0x000fc800078ec0ff */
[----:B------:R-:W-:-:S04]  /*2fb0*/  SHF.R.U32.HI R3, RZ, 0x18, R2 ;  /* 0x00000018ff037819 */ /* 0x000fc80000011602 */
[----:B------:R-:W-:-:S04]  /*2fc0*/  LOP3.LUT R0, R0, R3, RZ, 0xfc, !PT ;  /* 0x0000000300007212 */ /* 0x000fc800078efcff */
[----:B------:R-:W-:-:S07]  /*2fd0*/  PRMT R8, R0, 0x7610, R8 ;  /* 0x0000761000087816 */ /* 0x000fce0000000008 */
.L_x_12598:
[----:B------:R-:W-:Y:S05]  /*2fe0*/  BSYNC B0 ;  /* 0x0000000000007941 */ /* 0x000fea0003800000 */
.L_x_12597:
[----:B------:R0:W-:Y:S01]  /*2ff0*/  STG.E.U8 desc[UR36][R16.64], R8 ;  /* 0x0000000810007986 */ /* 0x0001e2000c101124 */
[----:B------:R-:W-:Y:S05]  /*3000*/  BRA `(.L_x_12574) ;  /* 0x0000000000b87947 */ /* 0x000fea0003800000 */
.L_x_12591:
        /* <DEDUP_REMOVED lines=22> */
.L_x_12573:
        /* <DEDUP_REMOVED lines=16> */
.L_x_12602:
[----:B------:R-:W-:Y:S05]  /*3270*/  BRA `(.L_x_12574) ;  /* 0x00000000001c7947 */ /* 0x000fea0003800000 */
.L_x_12601:
[----:B------:R-:W-:-:S06]  /*3280*/  IMAD.U32 R3, R3, 0x10000, RZ ;  /* 0x0001000003037824 */ /* 0x000fcc00078e00ff */
[----:B------:R-:W0:Y:S02]  /*3290*/  F2I.U64.TRUNC R2, R3 ;  /* 0x0000000300027311 */ /* 0x000e24000020d800 */
[----:B0-----:R0:W-:Y:S01]  /*32a0*/  STG.E.64 desc[UR36][R16.64], R2 ;  /* 0x0000000210007986 */ /* 0x0011e2000c101b24 */
[----:B------:R-:W-:Y:S05]  /*32b0*/  BRA `(.L_x_12574) ;  /* 0x00000000000c7947 */ /* 0x000fea0003800000 */
.L_x_12600:
[----:B------:R-:W-:-:S06]  /*32c0*/  IMAD.U32 R3, R3, 0x10000, RZ ;  /* 0x0001000003037824 */ /* 0x000fcc00078e00ff */
[----:B------:R-:W0:Y:S02]  /*32d0*/  F2I.FTZ.U32.TRUNC.NTZ R3, R3 ;  /* 0x0000000300037305 */ /* 0x000e24000021f000 */
[----:B0-----:R0:W-:Y:S02]  /*32e0*/  STG.E desc[UR36][R16.64], R3 ;  /* 0x0000000310007986 */ /* 0x0011e4000c101924 */
.L_x_12574:
[----:B------:R-:W-:-:S04]  /*32f0*/  IMAD R18, R23, 0x200, R18 ;  /* 0x0000020017127824 */ /* 0x000fc800078e0212 */
[----:B------:R-:W-:-:S07]  /*3300*/  VIADD R19, R18, 0x80 ;  /* 0x0000008012137836 */ /* 0x000fce0000000000 */
.L_x_12534:
[----:B------:R-:W-:Y:S05]  /*3310*/  BSYNC B6 ;  /* 0x0000000000067941 */ /* 0x000fea0003800000 */
.L_x_12533:
        /* <DEDUP_REMOVED lines=307> */
.L_x_12605:
        /* <DEDUP_REMOVED lines=22> */
.L_x_12609:
[----:B------:R-:W2:Y:S02]  /*47b0*/  LDG.E.U8 R2, desc[UR36][R2.64] ;  /* 0x0000002402027981 */ /* 0x000ea4000c1e1100 */
[----:B--2---:R-:W-:-:S04]  /*47c0*/  I2FP.F32.U32 R0, R2 ;  /* 0x0000000200007245 */ /* 0x004fc80000201000 */
[----:B------:R-:W-:Y:S01]  /*47d0*/  F2FP.BF16.F32.PACK_AB R0, RZ, R0 ;  /* 0x00000000ff00723e */ /* 0x000fe200000010ff */
[----:B------:R-:W-:Y:S06]  /*47e0*/  BRA `(.L_x_12611) ;  /* 0x0000000c00907947 */ /* 0x000fec0003800000 */
.L_x_12608:
        /* <DEDUP_REMOVED lines=10> */
.L_x_12613:
[----:B------:R-:W2:Y:S02]  /*4890*/  LDG.E R2, desc[UR36][R2.64] ;  /* 0x0000002402027981 */ /* 0x000ea4000c1e1900 */
[----:B--2---:R-:W-:-:S04]  /*48a0*/  I2FP.F32.S32 R0, R2 ;  /* 0x0000000200007245 */ /* 0x004fc80000201400 */
[----:B------:R-:W-:Y:S01]  /*48b0*/  F2FP.BF16.F32.PACK_AB R0, RZ, R0 ;  /* 0x00000000ff00723e */ /* 0x000fe200000010ff */
[----:B------:R-:W-:Y:S06]  /*48c0*/  BRA `(.L_x_12611) ;  /* 0x0000000c00587947 */ /* 0x000fec0003800000 */
.L_x_12612:
[----:B------:R-:W2:Y:S02]  /*48d0*/  LDG.E.U16 R2, desc[UR36][R2.64] ;  /* 0x0000002402027981 */ /* 0x000ea4000c1e1500 */
[----:B--2---:R-:W0:Y:S02]  /*48e0*/  I2F.S16 R0, R2 ;  /* 0x0000000200007306 */ /* 0x004e240000101400 */
[----:B0-----:R-:W-:Y:S01]  /*48f0*/  F2FP.BF16.F32.PACK_AB R0, RZ, R0 ;  /* 0x00000000ff00723e */ /* 0x001fe200000010ff */
[----:B------:R-:W-:Y:S06]  /*4900*/  BRA `(.L_x_12611) ;  /* 0x0000000c00487947 */ /* 0x000fec0003800000 */
.L_x_12607:
        /* <DEDUP_REMOVED lines=9> */
.L_x_12615:
[----:B------:R-:W2:Y:S02]  /*49a0*/  LDG.E.U16 R0, desc[UR36][R2.64] ;  /* 0x0000002402007981 */ /* 0x000ea4000c1e1500 */
[----:B--2---:R-:W-:-:S05]  /*49b0*/  HADD2.F32 R0, -RZ, R0.H0_H0 ;  /* 0x20000000ff007230 */ /* 0x004fca0000004100 */
[----:B------:R-:W-:Y:S01]  /*49c0*/  F2FP.BF16.F32.PACK_AB R0, RZ, R0 ;  /* 0x00000000ff00723e */ /* 0x000fe200000010ff */
[----:B------:R-:W-:Y:S06]  /*49d0*/  BRA `(.L_x_12611) ;  /* 0x0000000c00147947 */ /* 0x000fec0003800000 */
.L_x_12614:
        /* <DEDUP_REMOVED lines=9> */
.L_x_12617:
[----:B------:R-:W2:Y:S02]  /*4a70*/  LDG.E.U16 R2, desc[UR36][R2.64] ;  /* 0x0000002402027981 */ /* 0x000ea4000c1e1500 */
[----:B--2---:R-:W-:-:S05]  /*4a80*/  HADD2.F32 R0, -RZ, R2.H0_H0 ;  /* 0x20000002ff007230 */ /* 0x004fca0000004100 */
[----:B------:R-:W-:Y:S01]  /*4a90*/  F2FP.BF16.F32.PACK_AB R0, RZ, R0 ;  /* 0x00000000ff00723e */ /* 0x000fe200000010ff */
[----:B------:R-:W-:Y:S06]  /*4aa0*/  BRA `(.L_x_12611) ;  /* 0x0000000800e07947 */ /* 0x000fec0003800000 */
.L_x_12616:
        /* <DEDUP_REMOVED lines=8> */
.L_x_12606:
        /* <DEDUP_REMOVED lines=13> */
.L_x_12620:
        /* <DEDUP_REMOVED lines=8> */
.L_x_12619:
        /* <DEDUP_REMOVED lines=28> */
.L_x_12622:
        /* <DEDUP_REMOVED lines=15> */
.L_x_12621:
[----:B------:R0:W5:Y:S01]  /*4f30*/  LDG.E.U16 R0, desc[UR36][R2.64] ;  /* 0x0000002402007981 */ /* 0x000162000c1e1500 */
[----:B------:R-:W-:Y:S05]  /*4f40*/  BRA `(.L_x_12611) ;  /* 0x0000000400b87947 */ /* 0x000fea0003800000 */
.L_x_12618:
        /* <DEDUP_REMOVED lines=12> */
.L_x_12625:
        /* <DEDUP_REMOVED lines=21> */
.L_x_12629:
[----:B------:R-:W-:Y:S05]  /*5160*/  BSYNC B1 ;  /* 0x0000000000017941 */ /* 0x000fea0003800000 */
.L_x_12628:
[----:B------:R-:W-:Y:S01]  /*5170*/  LEA R3, R0, 0x3b800000, 0x17 ;  /* 0x3b80000000037811 */ /* 0x000fe200078eb8ff */
[----:B------:R-:W-:-:S05]  /*5180*/  IMAD.SHL.U32 R0, R2, 0x100000, RZ ;  /* 0x0010000002007824 */ /* 0x000fca00078e00ff */
[----:B------:R-:W-:-:S07]  /*5190*/  LOP3.LUT R0, R3, R0, R4, 0xfe, !PT ;  /* 0x0000000003007212 */ /* 0x000fce00078efe04 */
.L_x_12627:
[----:B------:R-:W-:Y:S05]  /*51a0*/  BSYNC B0 ;  /* 0x0000000000007941 */ /* 0x000fea0003800000 */
.L_x_12626:
[----:B------:R-:W-:Y:S01]  /*51b0*/  F2FP.BF16.F32.PACK_AB R0, RZ, R0 ;  /* 0x00000000ff00723e */ /* 0x000fe200000010ff */
[----:B------:R-:W-:Y:S06]  /*51c0*/  BRA `(.L_x_12611) ;  /* 0x0000000400187947 */ /* 0x000fec0003800000 */
.L_x_12624:
        /* <DEDUP_REMOVED lines=21> */
.L_x_12633:
[----:B------:R-:W-:Y:S05]  /*5320*/  BSYNC B1 ;  /* 0x0000000000017941 */ /* 0x000fea0003800000 */
.L_x_12632:
[----:B------:R-:W-:Y:S01]  /*5330*/  LEA R3, R0, 0x37800000, 0x17 ;  /* 0x3780000000037811 */ /* 0x000fe200078eb8ff */
[----:B------:R-:W-:-:S05]  /*5340*/  IMAD.SHL.U32 R0, R2, 0x200000, RZ ;  /* 0x0020000002007824 */ /* 0x000fca00078e00ff */
[----:B------:R-:W-:-:S07]  /*5350*/  LOP3.LUT R0, R3, R0, R4, 0xfe, !PT ;  /* 0x0000000003007212 */ /* 0x000fce00078efe04 */
.L_x_12631:
[----:B------:R-:W-:Y:S05]  /*5360*/  BSYNC B0 ;  /* 0x0000000000007941 */ /* 0x000fea0003800000 */
.L_x_12630:
[----:B------:R-:W-:Y:S01]  /*5370*/  F2FP.BF16.F32.PACK_AB R0, RZ, R0 ;  /* 0x00000000ff00723e */ /* 0x000fe200000010ff */
[----:B------:R-:W-:Y:S06]  /*5380*/  BRA `(.L_x_12611) ;  /* 0x0000000000a87947 */ /* 0x000fec0003800000 */
.L_x_12623:
        /* <DEDUP_REMOVED lines=14> */
.L_x_12637:
[----:B------:R-:W-:Y:S05]  /*5470*/  BSYNC B0 ;  /* 0x0000000000007941 */ /* 0x000fea0003800000 */
.L_x_12636:
[----:B------:R-:W-:Y:S01]  /*5480*/  F2FP.BF16.F32.PACK_AB R0, RZ, R0 ;  /* 0x00000000ff00723e */ /* 0x000fe200000010ff */
[----:B------:R-:W-:Y:S06]  /*5490*/  BRA `(.L_x_12611) ;  /* 0x0000000000647947 */ /* 0x000fec0003800000 */
.L_x_12610:
        /* <DEDUP_REMOVED lines=16> */
.L_x_12638:
[----:B------:R-:W-:Y:S01]  /*55a0*/  PRMT R0, RZ, 0x7610, R0 ;  /* 0x00007610ff007816 */ /* 0x000fe20000000000 */
[----:B------:R-:W-:Y:S06]  /*55b0*/  BRA `(.L_x_12611) ;  /* 0x00000000001c7947 */ /* 0x000fec0003800000 */
.L_x_12635:
[----:B------:R-:W2:Y:S02]  /*55c0*/  LDG.E.64 R2, desc[UR36][R2.64] ;  /* 0x0000002402027981 */ /* 0x000ea4000c1e1b00 */
[----:B--2---:R-:W0:Y:S02]  /*55d0*/  I2F.U64 R0, R2 ;  /* 0x0000000200007312 */ /* 0x004e240000301000 */
[----:B0-----:R-:W-:Y:S01]  /*55e0*/  F2FP.BF16.F32.PACK_AB R0, RZ, R0 ;  /* 0x00000000ff00723e */ /* 0x001fe200000010ff */
[----:B------:R-:W-:Y:S06]  /*55f0*/  BRA `(.L_x_12611) ;  /* 0x00000000000c7947 */ /* 0x000fec0003800000 */
.L_x_12634:
[----:B------:R-:W2:Y:S02]  /*5600*/  LDG.E R2, desc[UR36][R2.64] ;  /* 0x0000002402027981 */ /* 0x000ea4000c1e1900 */
[----:B--2---:R-:W-:-:S04]  /*5610*/  I2FP.F32.U32 R0, R2 ;  /* 0x0000000200007245 */ /* 0x004fc80000201000 */
[----:B------:R-:W-:-:S07]  /*5620*/  F2FP.BF16.F32.PACK_AB R0, RZ, R0 ;  /* 0x00000000ff00723e */ /* 0x000fce00000010ff */
.L_x_12611:
        /* <DEDUP_REMOVED lines=19> */
.L_x_12642:
[----:B------:R-:W-:-:S06]  /*5760*/  IMAD.U32 R3, R3, 0x10000, RZ ;  /* 0x0001000003037824 */ /* 0x000fcc00078e00ff */
[----:B------:R-:W0:Y:S02]  /*5770*/  F2I.S64.TRUNC R2, R3 ;  /* 0x0000000300027311 */ /* 0x000e24000020d900 */
[----:B0-----:R0:W-:Y:S01]  /*5780*/  STG.E.U8 desc[UR36][R16.64], R2 ;  /* 0x0000000210007986 */ /* 0x0011e2000c101124 */
[----:B------:R-:W-:Y:S05]  /*5790*/  BRA `(.L_x_12644) ;  /* 0x0000000c00847947 */ /* 0x000fea0003800000 */
.L_x_12641:
        /* <DEDUP_REMOVED lines=10> */
.L_x_12646:
[----:B------:R-:W-:-:S06]  /*5840*/  IMAD.U32 R3, R3, 0x10000, RZ ;  /* 0x0001000003037824 */ /* 0x000fcc00078e00ff */
[----:B------:R-:W0:Y:S02]  /*5850*/  F2I.FTZ.TRUNC.NTZ R3, R3 ;  /* 0x0000000300037305 */ /* 0x000e24000021f100 */
[----:B0-----:R0:W-:Y:S01]  /*5860*/  STG.E desc[UR36][R16.64], R3 ;  /* 0x0000000310007986 */ /* 0x0011e2000c101924 */
[----:B------:R-:W-:Y:S05]  /*5870*/  BRA `(.L_x_12644) ;  /* 0x0000000c004c7947 */ /* 0x000fea0003800000 */
.L_x_12645:
[----:B------:R-:W-:-:S06]  /*5880*/  IMAD.U32 R3, R3, 0x10000, RZ ;  /* 0x0001000003037824 */ /* 0x000fcc00078e00ff */
[----:B------:R-:W0:Y:S02]  /*5890*/  F2I.FTZ.TRUNC.NTZ R3, R3 ;  /* 0x0000000300037305 */ /* 0x000e24000021f100 */
[----:B0-----:R0:W-:Y:S01]  /*58a0*/  STG.E.U16 desc[UR36][R16.64], R3 ;  /* 0x0000000310007986 */ /* 0x0011e2000c101524 */
[----:B------:R-:W-:Y:S05]  /*58b0*/  BRA `(.L_x_12644) ;  /* 0x0000000c003c7947 */ /* 0x000fea0003800000 */
.L_x_12640:
        /* <DEDUP_REMOVED lines=9> */
.L_x_12648:
[----:B------:R-:W-:-:S05]  /*5950*/  IMAD.U32 R0, R3, 0x10000, RZ ;  /* 0x0001000003007824 */ /* 0x000fca00078e00ff */
[----:B------:R-:W-:-:S05]  /*5960*/  F2FP.F16.F32.PACK_AB R0, RZ, R0 ;  /* 0x00000000ff00723e */ /* 0x000fca00000000ff */
[----:B------:R0:W-:Y:S01]  /*5970*/  STG.E.U16 desc[UR36][R16.64], R0 ;  /* 0x0000000010007986 */ /* 0x0001e2000c101524 */
[----:B------:R-:W-:Y:S05]  /*5980*/  BRA `(.L_x_12644) ;  /* 0x0000000c00087947 */ /* 0x000fea0003800000 */
.L_x_12647:
        /* <DEDUP_REMOVED lines=10> */
.L_x_12650:
[----:B------:R-:W-:-:S05]  /*5a30*/  IMAD.U32 R3, R3, 0x10000, RZ ;  /* 0x0001000003037824 */ /* 0x000fca00078e00ff */
[----:B------:R-:W-:-:S04]  /*5a40*/  F2FP.F16.F32.PACK_AB R3, RZ, R3 ;  /* 0x00000003ff03723e */ /* 0x000fc800000000ff */
[----:B------:R-:W-:-:S05]  /*5a50*/  PRMT R3, R3, 0x5410, RZ ;  /* 0x0000541003037816 */ /* 0x000fca00000000ff */
[----:B------:R0:W-:Y:S01]  /*5a60*/  STG.E desc[UR36][R16.64], R3 ;  /* 0x0000000310007986 */ /* 0x0001e2000c101924 */
[----:B------:R-:W-:Y:S05]  /*5a70*/  BRA `(.L_x_12644) ;  /* 0x0000000800cc7947 */ /* 0x000fea0003800000 */
.L_x_12649:
[----:B------:R-:W-:-:S04]  /*5a80*/  IMAD.U32 R2, R3, 0x10000, RZ ;  /* 0x0001000003027824 */ /* 0x000fc800078e00ff */
[----:B------:R-:W-:-:S06]  /*5a90*/  FMUL.FTZ R2, R2, 1 ;  /* 0x3f80000002027820 */ /* 0x000fcc0000410000 */
[----:B------:R-:W0:Y:S02]  /*5aa0*/  F2F.F64.F32 R2, R2 ;  /* 0x0000000200027310 */ /* 0x000e240000201800 */
[----:B0-----:R0:W-:Y:S01]  /*5ab0*/  STG.E.64 desc[UR36][R16.64], R2 ;  /* 0x0000000210007986 */ /* 0x0011e2000c101b24 */
[----:B------:R-:W-:Y:S05]  /*5ac0*/  BRA `(.L_x_12644) ;  /* 0x0000000800b87947 */ /* 0x000fea0003800000 */
.L_x_12639:
        /* <DEDUP_REMOVED lines=13> */
.L_x_12653:
[----:B------:R-:W-:Y:S01]  /*5ba0*/  IMAD.U32 R3, R3, 0x10000, RZ ;  /* 0x0001000003037824 */ /* 0x000fe200078e00ff */
[----:B------:R-:W-:-:S03]  /*5bb0*/  CS2R R6, SRZ ;  /* 0x0000000000067805 */ /* 0x000fc6000001ff00 */
[----:B------:R-:W-:-:S04]  /*5bc0*/  FMUL.FTZ R3, R3, 1 ;  /* 0x3f80000003037820 */ /* 0x000fc80000410000 */
[----:B------:R-:W0:Y:S02]  /*5bd0*/  F2F.F64.F32 R4, R3 ;  /* 0x0000000300047310 */ /* 0x000e240000201800 */
[----:B0-----:R0:W-:Y:S01]  /*5be0*/  STG.E.128 desc[UR36][R16.64], R4 ;  /* 0x0000000410007986 */ /* 0x0011e2000c101d24 */
[----:B------:R-:W-:Y:S05]  /*5bf0*/  BRA `(.L_x_12644) ;  /* 0x00000008006c7947 */ /* 0x000fea0003800000 */
.L_x_12652:
        /* <DEDUP_REMOVED lines=21> */
.L_x_12657:
[----:B------:R-:W-:Y:S05]  /*5d50*/  BSYNC B0 ;  /* 0x0000000000007941 */ /* 0x000fea0003800000 */
.L_x_12656:
[----:B------:R-:W-:-:S05]  /*5d60*/  LOP3.LUT R3, R0, R3, RZ, 0xfc, !PT ;  /* 0x0000000300037212 */ /* 0x000fca00078efcff */
[----:B------:R0:W-:Y:S01]  /*5d70*/  STG.E.U8 desc[UR36][R16.64], R3 ;  /* 0x0000000310007986 */ /* 0x0001e2000c101124 */
[----:B------:R-:W-:Y:S05]  /*5d80*/  BRA `(.L_x_12644) ;  /* 0x0000000800087947 */ /* 0x000fea0003800000 */
.L_x_12655:
        /* <DEDUP_REMOVED lines=13> */
.L_x_12659:
[----:B------:R-:W-:Y:S01]  /*5e60*/  IMAD.MOV.U32 R0, RZ, RZ, 0x7f ;  /* 0x0000007fff007424 */ /* 0x000fe200078e00ff */
[----:B------:R-:W-:-:S04]  /*5e70*/  ISETP.GT.U32.AND P0, PT, R2, 0x7f800000, PT ;  /* 0x7f8000000200780c */ /* 0x000fc80003f04070 */
[----:B------:R-:W-:-:S09]  /*5e80*/  SEL R0, R0, 0x7c, P0 ;  /* 0x0000007c00007807 */ /* 0x000fd20000000000 */
.L_x_12660:
[----:B------:R-:W-:Y:S05]  /*5e90*/  BSYNC B0 ;  /* 0x0000000000007941 */ /* 0x000fea0003800000 */
.L_x_12658:
[----:B------:R-:W-:-:S04]  /*5ea0*/  LOP3.LUT R2, R3, 0x80000000, RZ, 0xc0, !PT ;  /* 0x8000000003027812 */ /* 0x000fc800078ec0ff */
[----:B------:R-:W-:-:S04]  /*5eb0*/  SHF.R.U32.HI R3, RZ, 0x18, R2 ;  /* 0x00000018ff037819 */ /* 0x000fc80000011602 */
[----:B------:R-:W-:-:S05]  /*5ec0*/  LOP3.LUT R3, R0, R3, RZ, 0xfc, !PT ;  /* 0x0000000300037212 */ /* 0x000fca00078efcff */
[----:B------:R0:W-:Y:S01]  /*5ed0*/  STG.E.U8 desc[UR36][R16.64], R3 ;  /* 0x0000000310007986 */ /* 0x0001e2000c101124 */
[----:B------:R-:W-:Y:S05]  /*5ee0*/  BRA `(.L_x_12644) ;  /* 0x0000000400b07947 */ /* 0x000fea0003800000 */
.L_x_12654:
[----:B------:R0:W-:Y:S01]  /*5ef0*/  STG.E.U16 desc[UR36][R16.64], R3 ;  /* 0x0000000310007986 */ /* 0x0001e2000c101524 */
[----:B------:R-:W-:Y:S05]  /*5f00*/  BRA `(.L_x_12644) ;  /* 0x0000000400a87947 */ /* 0x000fea0003800000 */
.L_x_12651:
        /* <DEDUP_REMOVED lines=12> */
.L_x_12663:
        /* <DEDUP_REMOVED lines=17> */
.L_x_12666:
[----:B------:R-:W-:-:S04]  /*60e0*/  LOP3.LUT R2, R3, 0x80000000, RZ, 0xc0, !PT ;  /* 0x8000000003027812 */ /* 0x000fc800078ec0ff */
[----:B------:R-:W-:-:S04]  /*60f0*/  SHF.R.U32.HI R3, RZ, 0x18, R2 ;  /* 0x00000018ff037819 */ /* 0x000fc80000011602 */
[----:B------:R-:W-:-:S04]  /*6100*/  LOP3.LUT R0, R0, R3, RZ, 0xfc, !PT ;  /* 0x0000000300007212 */ /* 0x000fc800078efcff */
[----:B------:R-:W-:-:S07]  /*6110*/  PRMT R8, R0, 0x7610, R8 ;  /* 0x0000761000087816 */ /* 0x000fce0000000008 */
.L_x_12665:
[----:B------:R-:W-:Y:S05]  /*6120*/  BSYNC B0 ;  /* 0x0000000000007941 */ /* 0x000fea0003800000 */
.L_x_12664:
[----:B------:R3:W-:Y:S01]  /*6130*/  STG.E.U8 desc[UR36][R16.64], R8 ;  /* 0x0000000810007986 */ /* 0x0007e2000c101124 */
[----:B------:R-:W-:Y:S05]  /*6140*/  BRA `(.L_x_12644) ;  /* 0x0000000400187947 */ /* 0x000fea0003800000 */
.L_x_12662:
        /* <DEDUP_REMOVED lines=17> */
.L_x_12669:
[----:B------:R-:W-:-:S04]  /*6260*/  LOP3.LUT R2, R3, 0x80000000, RZ, 0xc0, !PT ;  /* 0x8000000003027812 */ /* 0x000fc800078ec0ff */
[----:B------:R-:W-:-:S04]  /*6270*/  SHF.R.U32.HI R3, RZ, 0x18, R2 ;  /* 0x00000018ff037819 */ /* 0x000fc80000011602 */
[----:B------:R-:W-:-:S04]  /*6280*/  LOP3.LUT R0, R0, R3, RZ, 0xfc, !PT ;  /* 0x0000000300007212 */ /* 0x000fc800078efcff */
[----:B------:R-:W-:-:S07]  /*6290*/  PRMT R8, R0, 0x7610, R8 ;  /* 0x0000761000087816 */ /* 0x000fce0000000008 */
.L_x_12668:
[----:B------:R-:W-:Y:S05]  /*62a0*/  BSYNC B0 ;  /* 0x0000000000007941 */ /* 0x000fea0003800000 */
.L_x_12667:
[----:B------:R0:W-:Y:S01]  /*62b0*/  STG.E.U8 desc[UR36][R16.64], R8 ;  /* 0x0000000810007986 */ /* 0x0001e2000c101124 */
[----:B------:R-:W-:Y:S05]  /*62c0*/  BRA `(.L_x_12644) ;  /* 0x0000000000b87947 */ /* 0x000fea0003800000 */
.L_x_12661:
        /* <DEDUP_REMOVED lines=22> */
.L_x_12643:
        /* <DEDUP_REMOVED lines=16> */
.L_x_12672:
[----:B------:R-:W-:Y:S05]  /*6530*/  BRA `(.L_x_12644) ;  /* 0x00000000001c7947 */ /* 0x000fea0003800000 */
.L_x_12671:
[----:B------:R-:W-:-:S06]  /*6540*/  IMAD.U32 R3, R3, 0x10000, RZ ;  /* 0x0001000003037824 */ /* 0x000fcc00078e00ff */
[----:B------:R-:W0:Y:S02]  /*6550*/  F2I.U64.TRUNC R2, R3 ;  /* 0x0000000300027311 */ /* 0x000e24000020d800 */
[----:B0-----:R2:W-:Y:S01]  /*6560*/  STG.E.64 desc[UR36][R16.64], R2 ;  /* 0x0000000210007986 */ /* 0x0015e2000c101b24 */
[----:B------:R-:W-:Y:S05]  /*6570*/  BRA `(.L_x_12644) ;  /* 0x00000000000c7947 */ /* 0x000fea0003800000 */
.L_x_12670:
[----:B------:R-:W-:-:S06]  /*6580*/  IMAD.U32 R3, R3, 0x10000, RZ ;  /* 0x0001000003037824 */ /* 0x000fcc00078e00ff */
[----:B------:R-:W0:Y:S02]  /*6590*/  F2I.FTZ.U32.TRUNC.NTZ R3, R3 ;  /* 0x0000000300037305 */ /* 0x000e24000021f000 */
[----:B0-----:R0:W-:Y:S02]  /*65a0*/  STG.E desc[UR36][R16.64], R3 ;  /* 0x0000000310007986 */ /* 0x0011e4000c101924 */
.L_x_12644:
[----:B------:R-:W-:-:S07]  /*65b0*/  VIADD R19, R19, 0x80 ;  /* 0x0000008013137836 */ /* 0x000fce0000000000 */
.L_x_12604:
[----:B------:R-:W-:Y:S05]  /*65c0*/  BSYNC B6 ;  /* 0x0000000000067941 */ /* 0x000fea0003800000 */
.L_x_12603:
        /* <DEDUP_REMOVED lines=307> */
.L_x_12675:
        /* <DEDUP_REMOVED lines=22> */
.L_x_12679:
[----:B------:R-:W2:Y:S02]  /*7a60*/  LDG.E.U8 R2, desc[UR36][R2.64] ;  /* 0x0000002402027981 */ /* 0x000ea4000c1e1100 */
[----:B--2---:R-:W-:-:S04]  /*7a70*/  I2FP.F32.U32 R0, R2 ;  /* 0x0000000200007245 */ /* 0x004fc80000201000 */
[----:B------:R-:W-:Y:S01]  /*7a80*/  F2FP.BF16.F32.PACK_AB R0, RZ, R0 ;  /* 0x00000000ff00723e */ /* 0x000fe200000010ff */
[----:B------:R-:W-:Y:S06]  /*7a90*/  BRA `(.L_x_12681) ;  /* 0x0000000c00907947 */ /* 0x000fec0003800000 */
.L_x_12678:
        /* <DEDUP_REMOVED lines=10> */
.L_x_12683:
[----:B------:R-:W2:Y:S02]  /*7b40*/  LDG.E R2, desc[UR36][R2.64] ;  /* 0x0000002402027981 */ /* 0x000ea4000c1e1900 */
[----:B--2---:R-:W-:-:S04]  /*7b50*/  I2FP.F32.S32 R0, R2 ;  /* 0x0000000200007245 */ /* 0x004fc80000201400 */
[----:B------:R-:W-:Y:S01]  /*7b60*/  F2FP.BF16.F32.PACK_AB R0, RZ, R0 ;  /* 0x00000000ff00723e */ /* 0x000fe200000010ff */
[----:B------:R-:W-:Y:S06]  /*7b70*/  BRA `(.L_x_12681) ;  /* 0x0000000c00587947 */ /* 0x000fec0003800000 */
.L_x_12682:
[----:B------:R-:W2:Y:S02]  /*7b80*/  LDG.E.U16 R2, desc[UR36][R2.64] ;  /* 0x0000002402027981 */ /* 0x000ea4000c1e1500 */
[----:B--2---:R-:W0:Y:S02]  /*7b90*/  I2F.S16 R0, R2 ;  /* 0x0000000200007306 */ /* 0x004e240000101400 */
[----:B0-----:R-:W-:Y:S01]  /*7ba0*/  F2FP.BF16.F32.PACK_AB R0, RZ, R0 ;  /* 0x00000000ff00723e */ /* 0x001fe200000010ff */
[----:B------:R-:W-:Y:S06]  /*7bb0*/  BRA `(.L_x_12681) ;  /* 0x0000000c00487947 */ /* 0x000fec0003800000 */
.L_x_12677:
        /* <DEDUP_REMOVED lines=9> */
.L_x_12685:
[----:B------:R-:W2:Y:S02]  /*7c50*/  LDG.E.U16 R0, desc[UR36][R2.64] ;  /* 0x0000002402007981 */ /* 0x000ea4000c1e1500 */
[----:B--2---:R-:W-:-:S05]  /*7c60*/  HADD2.F32 R0, -RZ, R0.H0_H0 ;  /* 0x20000000ff007230 */ /* 0x004fca0000004100 */
[----:B------:R-:W-:Y:S01]  /*7c70*/  F2FP.BF16.F32.PACK_AB R0, RZ, R0 ;  /* 0x00000000ff00723e */ /* 0x000fe200000010ff */
[----:B------:R-:W-:Y:S06]  /*7c80*/  BRA `(.L_x_12681) ;  /* 0x0000000c00147947 */ /* 0x000fec0003800000 */
.L_x_12684:
        /* <DEDUP_REMOVED lines=9> */
.L_x_12687:
[----:B------:R-:W2:Y:S02]  /*7d20*/  LDG.E.U16 R2, desc[UR36][R2.64] ;  /* 0x0000002402027981 */ /* 0x000ea4000c1e1500 */
[----:B--2---:R-:W-:-:S05]  /*7d30*/  HADD2.F32 R0, -RZ, R2.H0_H0 ;  /* 0x20000002ff007230 */ /* 0x004fca0000004100 */
[----:B------:R-:W-:Y:S01]  /*7d40*/  F2FP.BF16.F32.PACK_AB R0, RZ, R0 ;  /* 0x00000000ff00723e */ /* 0x000fe200000010ff */
[----:B------:R-:W-:Y:S06]  /*7d50*/  BRA `(.L_x_12681) ;  /* 0x0000000800e07947 */ /* 0x000fec0003800000 */
.L_x_12686:
        /* <DEDUP_REMOVED lines=8> */
.L_x_12676:
        /* <DEDUP_REMOVED lines=13> */
.L_x_12690:
        /* <DEDUP_REMOVED lines=8> */
.L_x_12689:
        /* <DEDUP_REMOVED lines=28> */
.L_x_12692:
        /* <DEDUP_REMOVED lines=15> */
.L_x_12691:
[----:B------:R0:W5:Y:S01]  /*81e0*/  LDG.E.U16 R0, desc[UR36][R2.64] ;  /* 0x0000002402007981 */ /* 0x000162000c1e1500 */
[----:B------:R-:W-:Y:S05]  /*81f0*/  BRA `(.L_x_12681) ;  /* 0x0000000400b87947 */ /* 0x000fea0003800000 */
.L_x_12688:
        /* <DEDUP_REMOVED lines=12> */
.L_x_12695:
        /* <DEDUP_REMOVED lines=21> */
.L_x_12699:
[----:B------:R-:W-:Y:S05]  /*8410*/  BSYNC B1 ;  /* 0x0000000000017941 */ /* 0x000fea0003800000 */
.L_x_12698:
[----:B------:R-:W-:Y:S01]  /*8420*/  LEA R3, R0, 0x3b800000, 0x17 ;  /* 0x3b80000000037811 */ /* 0x000fe200078eb8ff */
[----:B------:R-:W-:-:S05]  /*8430*/  IMAD.SHL.U32 R0, R2, 0x100000, RZ ;  /* 0x0010000002007824 */ /* 0x000fca00078e00ff */
[----:B------:R-:W-:-:S07]  /*8440*/  LOP3.LUT R0, R3, R0, R4, 0xfe, !PT ;  /* 0x0000000003007212 */ /* 0x000fce00078efe04 */
.L_x_12697:
[----:B------:R-:W-:Y:S05]  /*8450*/  BSYNC B0 ;  /* 0x0000000000007941 */ /* 0x000fea0003800000 */
.L_x_12696:
[----:B------:R-:W-:Y:S01]  /*8460*/  F2FP.BF16.F32.PACK_AB R0, RZ, R0 ;  /* 0x00000000ff00723e */ /* 0x000fe200000010ff */
[----:B------:R-:W-:Y:S06]  /*8470*/  BRA `(.L_x_12681) ;  /* 0x0000000400187947 */ /* 0x000fec0003800000 */
.L_x_12694:
        /* <DEDUP_REMOVED lines=21> */
.L_x_12703:
[----:B------:R-:W-:Y:S05]  /*85d0*/  BSYNC B1 ;  /* 0x0000000000017941 */ /* 0x000fea0003800000 */
.L_x_12702:
[----:B------:R-:W-:Y:S01]  /*85e0*/  LEA R3, R0, 0x37800000, 0x17 ;  /* 0x3780000000037811 */ /* 0x000fe200078eb8ff */
[----:B------:R-:W-:-:S05]  /*85f0*/  IMAD.SHL.U32 R0, R2, 0x200000, RZ ;  /* 0x0020000002007824 */ /* 0x000fca00078e00ff */
[----:B------:R-:W-:-:S07]  /*8600*/  LOP3.LUT R0, R3, R0, R4, 0xfe, !PT ;  /* 0x0000000003007212 */ /* 0x000fce00078efe04 */
.L_x_12701:
[----:B------:R-:W-:Y:S05]  /*8610*/  BSYNC B0 ;  /* 0x0000000000007941 */ /* 0x000fea0003800000 */
.L_x_12700:
[----:B------:R-:W-:Y:S01]  /*8620*/  F2FP.BF16.F32.PACK_AB R0, RZ, R0 ;  /* 0x00000000ff00723e */ /* 0x000fe200000010ff */
[----:B------:R-:W-:Y:S06]  /*8630*/  BRA `(.L_x_12681) ;  /* 0x0000000000a87947 */ /* 0x000fec0003800000 */
.L_x_12693:
        /* <DEDUP_REMOVED lines=14> */
.L_x_12707:
[----:B------:R-:W-:Y:S05]  /*8720*/  BSYNC B0 ;  /* 0x0000000000007941 */ /* 0x000fea0003800000 */
.L_x_12706:
[----:B------:R-:W-:Y:S01]  /*8730*/  F2FP.BF16.F32.PACK_AB R0, RZ, R0 ;  /* 0x00000000ff00723e */ /* 0x000fe200000010ff */
[----:B------:R-:W-:Y:S06]  /*8740*/  BRA `(.L_x_12681) ;  /* 0x0000000000647947 */ /* 0x000fec0003800000 */
.L_x_12680:
        /* <DEDUP_REMOVED lines=16> */
.L_x_12708:
[----:B------:R-:W-:Y:S01]  /*8850*/  PRMT R0, RZ, 0x7610, R0 ;  /* 0x00007610ff007816 */ /* 0x000fe20000000000 */
[----:B------:R-:W-:Y:S06]  /*8860*/  BRA `(.L_x_12681) ;  /* 0x00000000001c7947 */ /* 0x000fec0003800000 */
.L_x_12705:
[----:B------:R-:W2:Y:S02]  /*8870*/  LDG.E.64 R2, desc[UR36][R2.64] ;  /* 0x0000002402027981 */ /* 0x000ea4000c1e1b00 */
[----:B--2---:R-:W0:Y:S02]  /*8880*/  I2F.U64 R0, R2 ;  /* 0x0000000200007312 */ /* 0x004e240000301000 */
[----:B0-----:R-:W-:Y:S01]  /*8890*/  F2FP.BF16.F32.PACK_AB R0, RZ, R0 ;  /* 0x00000000ff00723e */ /* 0x001fe200000010ff */
[----:B------:R-:W-:Y:S06]  /*88a0*/  BRA `(.L_x_12681) ;  /* 0x00000000000c7947 */ /* 0x000fec0003800000 */
.L_x_12704:
[----:B------:R-:W2:Y:S02]  /*88b0*/  LDG.E R2, desc[UR36][R2.64] ;  /* 0x0000002402027981 */ /* 0x000ea4000c1e1900 */
[----:B--2---:R-:W-:-:S04]  /*88c0*/  I2FP.F32.U32 R0, R2 ;  /* 0x0000000200007245 */ /* 0x004fc80000201000 */
[----:B------:R-:W-:-:S07]  /*88d0*/  F2FP.BF16.F32.PACK_AB R0, RZ, R0 ;  /* 0x00000000ff00723e */ /* 0x000fce00000010ff */
.L_x_12681:
        /* <DEDUP_REMOVED lines=19> */
.L_x_12712:
[----:B------:R-:W-:-:S06]  /*8a10*/  IMAD.U32 R3, R3, 0x10000, RZ ;  /* 0x0001000003037824 */ /* 0x000fcc00078e00ff */
[----:B------:R-:W0:Y:S02]  /*8a20*/  F2I.S64.TRUNC R2, R3 ;  /* 0x0000000300027311 */ /* 0x000e24000020d900 */
[----:B0-----:R3:W-:Y:S01]  /*8a30*/  STG.E.U8 desc[UR36][R16.64], R2 ;  /* 0x0000000210007986 */ /* 0x0017e2000c101124 */
[----:B------:R-:W-:Y:S05]  /*8a40*/  BRA `(.L_x_12714) ;  /* 0x0000000c00847947 */ /* 0x000fea0003800000 */
.L_x_12711:
        /* <DEDUP_REMOVED lines=10> */
.L_x_12716:
[----:B------:R-:W-:-:S06]  /*8af0*/  IMAD.U32 R3, R3, 0x10000, RZ ;  /* 0x0001000003037824 */ /* 0x000fcc00078e00ff */
[----:B------:R-:W0:Y:S02]  /*8b00*/  F2I.FTZ.TRUNC.NTZ R3, R3 ;  /* 0x0000000300037305 */ /* 0x000e24000021f100 */
[----:B0-----:R2:W-:Y:S01]  /*8b10*/  STG.E desc[UR36][R16.64], R3 ;  /* 0x0000000310007986 */ /* 0x0015e2000c101924 */
[----:B------:R-:W-:Y:S05]  /*8b20*/  BRA `(.L_x_12714) ;  /* 0x0000000c004c7947 */ /* 0x000fea0003800000 */
.L_x_12715:
[----:B------:R-:W-:-:S06]  /*8b30*/  IMAD.U32 R3, R3, 0x10000, RZ ;  /* 0x0001000003037824 */ /* 0x000fcc00078e00ff */
[----:B------:R-:W0:Y:S02]  /*8b40*/  F2I.FTZ.TRUNC.NTZ R3, R3 ;  /* 0x0000000300037305 */ /* 0x000e24000021f100 */
[----:B0-----:R0:W-:Y:S01]  /*8b50*/  STG.E.U16 desc[UR36][R16.64], R3 ;  /* 0x0000000310007986 */ /* 0x0011e2000c101524 */
[----:B------:R-:W-:Y:S05]  /*8b60*/  BRA `(.L_x_12714) ;  /* 0x0000000c003c7947 */ /* 0x000fea0003800000 */
.L_x_12710:
        /* <DEDUP_REMOVED lines=9> */
.L_x_12718:
[----:B------:R-:W-:-:S05]  /*8c00*/  IMAD.U32 R0, R3, 0x10000, RZ ;  /* 0x0001000003007824 */ /* 0x000fca00078e00ff */
[----:B------:R-:W-:-:S05]  /*8c10*/  F2FP.F16.F32.PACK_AB R0, RZ, R0 ;  /* 0x00000000ff00723e */ /* 0x000fca00000000ff */
[----:B------:R0:W-:Y:S01]  /*8c20*/  STG.E.U16 desc[UR36][R16.64], R0 ;  /* 0x0000000010007986 */ /* 0x0001e2000c101524 */
[----:B------:R-:W-:Y:S05]  /*8c30*/  BRA `(.L_x_12714) ;  /* 0x0000000c00087947 */ /* 0x000fea0003800000 */
.L_x_12717:
        /* <DEDUP_REMOVED lines=10> */
.L_x_12720:
[----:B------:R-:W-:-:S05]  /*8ce0*/  IMAD.U32 R3, R3, 0x10000, RZ ;  /* 0x0001000003037824 */ /* 0x000fca00078e00ff */
[----:B------:R-:W-:-:S04]  /*8cf0*/  F2FP.F16.F32.PACK_AB R3, RZ, R3 ;  /* 0x00000003ff03723e */ /* 0x000fc800000000ff */
[----:B------:R-:W-:-:S05]  /*8d00*/  PRMT R3, R3, 0x5410, RZ ;  /* 0x0000541003037816 */ /* 0x000fca00000000ff */
[----:B------:R0:W-:Y:S01]  /*8d10*/  STG.E desc[UR36][R16.64], R3 ;  /* 0x0000000310007986 */ /* 0x0001e2000c101924 */
[----:B------:R-:W-:Y:S05]  /*8d20*/  BRA `(.L_x_12714) ;  /* 0x0000000800cc7947 */ /* 0x000fea0003800000 */
.L_x_12719:
[----:B------:R-:W-:-:S04]  /*8d30*/  IMAD.U32 R2, R3, 0x10000, RZ ;  /* 0x0001000003027824 */ /* 0x000fc800078e00ff */
[----:B------:R-:W-:-:S06]  /*8d40*/  FMUL.FTZ R2, R2, 1 ;  /* 0x3f80000002027820 */ /* 0x000fcc0000410000 */
[----:B------:R-:W0:Y:S02]  /*8d50*/  F2F.F64.F32 R2, R2 ;  /* 0x0000000200027310 */ /* 0x000e240000201800 */
[----:B0-----:R0:W-:Y:S01]  /*8d60*/  STG.E.64 desc[UR36][R16.64], R2 ;  /* 0x0000000210007986 */ /* 0x0011e2000c101b24 */
[----:B------:R-:W-:Y:S05]  /*8d70*/  BRA `(.L_x_12714) ;  /* 0x0000000800b87947 */ /* 0x000fea0003800000 */
.L_x_12709:
        /* <DEDUP_REMOVED lines=13> */
.L_x_12723:
[----:B------:R-:W-:Y:S01]  /*8e50*/  IMAD.U32 R3, R3, 0x10000, RZ ;  /* 0x0001000003037824 */ /* 0x000fe200078e00ff */
[----:B------:R-:W-:-:S03]  /*8e60*/  CS2R R6, SRZ ;  /* 0x0000000000067805 */ /* 0x000fc6000001ff00 */
[----:B------:R-:W-:-:S04]  /*8e70*/  FMUL.FTZ R3, R3, 1 ;  /* 0x3f80000003037820 */ /* 0x000fc80000410000 */
[----:B------:R-:W0:Y:S02]  /*8e80*/  F2F.F64.F32 R4, R3 ;  /* 0x0000000300047310 */ /* 0x000e240000201800 */
[----:B0-----:R0:W-:Y:S01]  /*8e90*/  STG.E.128 desc[UR36][R16.64], R4 ;  /* 0x0000000410007986 */ /* 0x0011e2000c101d24 */
[----:B------:R-:W-:Y:S05]  /*8ea0*/  BRA `(.L_x_12714) ;  /* 0x00000008006c7947 */ /* 0x000fea0003800000 */
.L_x_12722:
        /* <DEDUP_REMOVED lines=21> */
.L_x_12727:
[----:B------:R-:W-:Y:S05]  /*9000*/  BSYNC B0 ;  /* 0x0000000000007941 */ /* 0x000fea0003800000 */
.L_x_12726:
[----:B------:R-:W-:-:S05]  /*9010*/  LOP3.LUT R3, R0, R3, RZ, 0xfc, !PT ;  /* 0x0000000300037212 */ /* 0x000fca00078efcff */
[----:B------:R0:W-:Y:S01]  /*9020*/  STG.E.U8 desc[UR36][R16.64], R3 ;  /* 0x0000000310007986 */ /* 0x0001e2000c101124 */
[----:B------:R-:W-:Y:S05]  /*9030*/  BRA `(.L_x_12714) ;  /* 0x0000000800087947 */ /* 0x000fea0003800000 */
.L_x_12725:
        /* <DEDUP_REMOVED lines=13> */
.L_x_12729:
[----:B------:R-:W-:Y:S01]  /*9110*/  IMAD.MOV.U32 R0, RZ, RZ, 0x7f ;  /* 0x0000007fff007424 */ /* 0x000fe200078e00ff */
[----:B------:R-:W-:-:S04]  /*9120*/  ISETP.GT.U32.AND P0, PT, R2, 0x7f800000, PT ;  /* 0x7f8000000200780c */ /* 0x000fc80003f04070 */
[----:B------:R-:W-:-:S09]  /*9130*/  SEL R0, R0, 0x7c, P0 ;  /* 0x0000007c00007807 */ /* 0x000fd20000000000 */
.L_x_12730:
[----:B------:R-:W-:Y:S05]  /*9140*/  BSYNC B0 ;  /* 0x0000000000007941 */ /* 0x000fea0003800000 */
.L_x_12728:
[----:B------:R-:W-:-:S04]  /*9150*/  LOP3.LUT R2, R3, 0x80000000, RZ, 0xc0, !PT ;  /* 0x8000000003027812 */ /* 0x000fc800078ec0ff */
[----:B------:R-:W-:-:S04]  /*9160*/  SHF.R.U32.HI R3, RZ, 0x18, R2 ;  /* 0x00000018ff037819 */ /* 0x000fc80000011602 */
[----:B------:R-:W-:-:S05]  /*9170*/  LOP3.LUT R3, R0, R3, RZ, 0xfc, !PT ;  /* 0x0000000300037212 */ /* 0x000fca00078efcff */
[----:B------:R0:W-:Y:S01]  /*9180*/  STG.E.U8 desc[UR36][R16.64], R3 ;  /* 0x0000000310007986 */ /* 0x0001e2000c101124 */
[----:B------:R-:W-:Y:S05]  /*9190*/  BRA `(.L_x_12714) ;  /* 0x0000000400b07947 */ /* 0x000fea0003800000 */
.L_x_12724:
[----:B------:R0:W-:Y:S01]  /*91a0*/  STG.E.U16 desc[UR36][R16.64], R3 ;  /* 0x0000000310007986 */ /* 0x0001e2000c101524 */
[----:B------:R-:W-:Y:S05]  /*91b0*/  BRA `(.L_x_12714) ;  /* 0x0000000400a87947 */ /* 0x000fea0003800000 */
.L_x_12721:
        /* <DEDUP_REMOVED lines=12> */
.L_x_12733:
        /* <DEDUP_REMOVED lines=17> */
.L_x_12736:
[----:B------:R-:W-:-:S04]  /*9390*/  LOP3.LUT R2, R3, 0x80000000, RZ, 0xc0, !PT ;  /* 0x8000000003027812 */ /* 0x000fc800078ec0ff */
[----:B------:R-:W-:-:S04]  /*93a0*/  SHF.R.U32.HI R3, RZ, 0x18, R2 ;  /* 0x00000018ff037819 */ /* 0x000fc80000011602 */
[----:B------:R-:W-:-:S04]  /*93b0*/  LOP3.LUT R0, R0, R3, RZ, 0xfc, !PT ;  /* 0x0000000300007212 */ /* 0x000fc800078efcff */
[----:B------:R-:W-:-:S07]  /*93c0*/  PRMT R8, R0, 0x7610, R8 ;  /* 0x0000761000087816 */ /* 0x000fce0000000008 */
.L_x_12735:
[----:B------:R-:W-:Y:S05]  /*93d0*/  BSYNC B0 ;  /* 0x0000000000007941 */ /* 0x000fea0003800000 */
.L_x_12734:
[----:B------:R0:W-:Y:S01]  /*93e0*/  STG.E.U8 desc[UR36][R16.64], R8 ;  /* 0x0000000810007986 */ /* 0x0001e2000c101124 */
[----:B------:R-:W-:Y:S05]  /*93f0*/  BRA `(.L_x_12714) ;  /* 0x0000000400187947 */ /* 0x000fea0003800000 */
.L_x_12732:
        /* <DEDUP_REMOVED lines=17> */
.L_x_12739:
[----:B------:R-:W-:-:S04]  /*9510*/  LOP3.LUT R2, R3, 0x80000000, RZ, 0xc0, !PT ;  /* 0x8000000003027812 */ /* 0x000fc800078ec0ff */
[----:B------:R-:W-:-:S04]  /*9520*/  SHF.R.U32.HI R3, RZ, 0x18, R2 ;  /* 0x00000018ff037819 */ /* 0x000fc80000011602 */
[----:B------:R-:W-:-:S04]  /*9530*/  LOP3.LUT R0, R0, R3, RZ, 0xfc, !PT ;  /* 0x0000000300007212 */ /* 0x000fc800078efcff */
[----:B------:R-:W-:-:S07]  /*9540*/  PRMT R8, R0, 0x7610, R8 ;  /* 0x0000761000087816 */ /* 0x000fce0000000008 */
.L_x_12738:
[----:B------:R-:W-:Y:S05]  /*9550*/  BSYNC B0 ;  /* 0x0000000000007941 */ /* 0x000fea0003800000 */
.L_x_12737:
[----:B------:R0:W-:Y:S01]  /*9560*/  STG.E.U8 desc[UR36][R16.64], R8 ;  /* 0x0000000810007986 */ /* 0x0001e2000c101124 */
[----:B------:R-:W-:Y:S05]  /*9570*/  BRA `(.L_x_12714) ;  /* 0x0000000000b87947 */ /* 0x000fea0003800000 */
.L_x_12731:
        /* <DEDUP_REMOVED lines=22> */
.L_x_12713:
        /* <DEDUP_REMOVED lines=16> */
.L_x_12742:
[----:B------:R-:W-:Y:S05]  /*97e0*/  BRA `(.L_x_12714) ;  /* 0x00000000001c7947 */ /* 0x000fea0003800000 */
.L_x_12741:
[----:B------:R-:W-:-:S06]  /*97f0*/  IMAD.U32 R3, R3, 0x10000, RZ ;  /* 0x0001000003037824 */ /* 0x000fcc00078e00ff */
[----:B------:R-:W0:Y:S02]  /*9800*/  F2I.U64.TRUNC R2, R3 ;  /* 0x0000000300027311 */ /* 0x000e24000020d800 */
[----:B0-----:R0:W-:Y:S01]  /*9810*/  STG.E.64 desc[UR36][R16.64], R2 ;  /* 0x0000000210007986 */ /* 0x0011e2000c101b24 */
[----:B------:R-:W-:Y:S05]  /*9820*/  BRA `(.L_x_12714) ;  /* 0x00000000000c7947 */ /* 0x000fea0003800000 */
.L_x_12740:
[----:B------:R-:W-:-:S06]  /*9830*/  IMAD.U32 R3, R3, 0x10000, RZ ;  /* 0x0001000003037824 */ /* 0x000fcc00078e00ff */
[----:B------:R-:W0:Y:S02]  /*9840*/  F2I.FTZ.U32.TRUNC.NTZ R3, R3 ;  /* 0x0000000300037305 */ /* 0x000e24000021f000 */
[----:B0-----:R0:W-:Y:S02]  /*9850*/  STG.E desc[UR36][R16.64], R3 ;  /* 0x0000000310007986 */ /* 0x0011e4000c101924 */
.L_x_12714:
[----:B------:R-:W-:-:S07]  /*9860*/  VIADD R19, R19, 0x80 ;  /* 0x0000008013137836 */ /* 0x000fce0000000000 */
.L_x_12674:
[----:B------:R-:W-:Y:S05]  /*9870*/  BSYNC B6 ;  /* 0x0000000000067941 */ /* 0x000fea0003800000 */
.L_x_12673:
        /* <DEDUP_REMOVED lines=306> */
.L_x_12743:
        /* <DEDUP_REMOVED lines=22> */
.L_x_12747:
[----:B------:R-:W2:Y:S02]  /*ad00*/  LDG.E.U8 R2, desc[UR36][R2.64] ;  /* 0x0000002402027981 */ /* 0x000ea4000c1e1100 */
[----:B--2---:R-:W-:-:S04]  /*ad10*/  I2FP.F32.U32 R0, R2 ;  /* 0x0000000200007245 */ /* 0x004fc80000201000 */
[----:B------:R-:W-:Y:S01]  /*ad20*/  F2FP.BF16.F32.PACK_AB R0, RZ, R0 ;  /* 0x00000000ff00723e */ /* 0x000fe200000010ff */
[----:B------:R-:W-:Y:S06]  /*ad30*/  BRA `(.L_x_12749) ;  /* 0x0000000c00907947 */ /* 0x000fec0003800000 */
.L_x_12746:
        /* <DEDUP_REMOVED lines=10> */
.L_x_12751:
[----:B------:R-:W2:Y:S02]  /*ade0*/  LDG.E R2, desc[UR36][R2.64] ;  /* 0x0000002402027981 */ /* 0x000ea4000c1e1900 */
[----:B--2---:R-:W-:-:S04]  /*adf0*/  I2FP.F32.S32 R0, R2 ;  /* 0x0000000200007245 */ /* 0x004fc80000201400 */
[----:B------:R-:W-:Y:S01]  /*ae00*/  F2FP.BF16.F32.PACK_AB R0, RZ, R0 ;  /* 0x00000000ff00723e */ /* 0x000fe200000010ff */
[----:B------:R-:W-:Y:S06]  /*ae10*/  BRA `(.L_x_12749) ;  /* 0x0000000c00587947 */ /* 0x000fec0003800000 */
.L_x_12750:
[----:B------:R-:W2:Y:S02]  /*ae20*/  LDG.E.U16 R2, desc[UR36][R2.64] ;  /* 0x0000002402027981 */ /* 0x000ea4000c1e1500 */
[----:B--2---:R-:W0:Y:S02]  /*ae30*/  I2F.S16 R0, R2 ;  /* 0x0000000200007306 */ /* 0x004e240000101400 */
[----:B0-----:R-:W-:Y:S01]  /*ae40*/  F2FP.BF16.F32.PACK_AB R0, RZ, R0 ;  /* 0x00000000ff00723e */ /* 0x001fe200000010ff */
[----:B------:R-:W-:Y:S06]  /*ae50*/  BRA `(.L_x_12749) ;  /* 0x0000000c00487947 */ /* 0x000fec0003800000 */
.L_x_12745:
        /* <DEDUP_REMOVED lines=9> */
.L_x_12753:
[----:B------:R-:W2:Y:S02]  /*aef0*/  LDG.E.U16 R0, desc[UR36][R2.64] ;  /* 0x0000002402007981 */ /* 0x000ea4000c1e1500 */
[----:B--2---:R-:W-:-:S05]  /*af00*/  HADD2.F32 R0, -RZ, R0.H0_H0 ;  /* 0x20000000ff007230 */ /* 0x004fca0000004100 */
[----:B------:R-:W-:Y:S01]  /*af10*/  F2FP.BF16.F32.PACK_AB R0, RZ, R0 ;  /* 0x00000000ff00723e */ /* 0x000fe200000010ff */
[----:B------:R-:W-:Y:S06]  /*af20*/  BRA `(.L_x_12749) ;  /* 0x0000000c00147947 */ /* 0x000fec0003800000 */
.L_x_12752:
        /* <DEDUP_REMOVED lines=9> */
.L_x_12755:
[----:B------:R-:W2:Y:S02]  /*afc0*/  LDG.E.U16 R2, desc[UR36][R2.64] ;  /* 0x0000002402027981 */ /* 0x000ea4000c1e1500 */
[----:B--2---:R-:W-:-:S05]  /*afd0*/  HADD2.F32 R0, -RZ, R2.H0_H0 ;  /* 0x20000002ff007230 */ /* 0x004fca0000004100 */
[----:B------:R-:W-:Y:S01]  /*afe0*/  F2FP.BF16.F32.PACK_AB R0, RZ, R0 ;  /* 0x00000000ff00723e */ /* 0x000fe200000010ff */
[----:B------:R-:W-:Y:S06]  /*aff0*/  BRA `(.L_x_12749) ;  /* 0x0000000800e07947 */ /* 0x000fec0003800000 */
.L_x_12754:
        /* <DEDUP_REMOVED lines=8> */
.L_x_12744:
        /* <DEDUP_REMOVED lines=13> */
.L_x_12758:
        /* <DEDUP_REMOVED lines=8> */
.L_x_12757:
        /* <DEDUP_REMOVED lines=28> */
.L_x_12760:
        /* <DEDUP_REMOVED lines=15> */
.L_x_12759:
[----:B------:R0:W5:Y:S01]  /*b480*/  LDG.E.U16 R0, desc[UR36][R2.64] ;  /* 0x0000002402007981 */ /* 0x000162000c1e1500 */
[----:B------:R-:W-:Y:S05]  /*b490*/  BRA `(.L_x_12749) ;  /* 0x0000000400b87947 */ /* 0x000fea0003800000 */
.L_x_12756:
        /* <DEDUP_REMOVED lines=12> */
.L_x_12763:
        /* <DEDUP_REMOVED lines=21> */
.L_x_12767:
[----:B------:R-:W-:Y:S05]  /*b6b0*/  BSYNC B1 ;  /* 0x0000000000017941 */ /* 0x000fea0003800000 */
.L_x_12766:
[----:B------:R-:W-:Y:S01]  /*b6c0*/  LEA R3, R0, 0x3b800000, 0x17 ;  /* 0x3b80000000037811 */ /* 0x000fe200078eb8ff */
[----:B------:R-:W-:-:S05]  /*b6d0*/  IMAD.SHL.U32 R0, R2, 0x100000, RZ ;  /* 0x0010000002007824 */ /* 0x000fca00078e00ff */
[----:B------:R-:W-:-:S07]  /*b6e0*/  LOP3.LUT R0, R3, R0, R4, 0xfe, !PT ;  /* 0x0000000003007212 */ /* 0x000fce00078efe04 */
.L_x_12765:
[----:B------:R-:W-:Y:S05]  /*b6f0*/  BSYNC B0 ;  /* 0x0000000000007941 */ /* 0x000fea0003800000 */
.L_x_12764:
[----:B------:R-:W-:Y:S01]  /*b700*/  F2FP.BF16.F32.PACK_AB R0, RZ, R0 ;  /* 0x00000000ff00723e */ /* 0x000fe200000010ff */
[----:B------:R-:W-:Y:S06]  /*b710*/  BRA `(.L_x_12749) ;  /* 0x0000000400187947 */ /* 0x000fec0003800000 */
.L_x_12762:
        /* <DEDUP_REMOVED lines=21> */
.L_x_12771:
[----:B------:R-:W-:Y:S05]  /*b870*/  BSYNC B1 ;  /* 0x0000000000017941 */ /* 0x000fea0003800000 */
.L_x_12770:
[----:B------:R-:W-:Y:S01]  /*b880*/  LEA R3, R0, 0x37800000, 0x17 ;  /* 0x3780000000037811 */ /* 0x000fe200078eb8ff */
[----:B------:R-:W-:-:S05]  /*b890*/  IMAD.SHL.U32 R0, R2, 0x200000, RZ ;  /* 0x0020000002007824 */ /* 0x000fca00078e00ff */
[----:B------:R-:W-:-:S07]  /*b8a0*/  LOP3.LUT R0, R3, R0, R4, 0xfe, !PT ;  /* 0x0000000003007212 */ /* 0x000fce00078efe04 */
.L_x_12769:
[----:B------:R-:W-:Y:S05]  /*b8b0*/  BSYNC B0 ;  /* 0x0000000000007941 */ /* 0x000fea0003800000 */
.L_x_12768:
[----:B------:R-:W-:Y:S01]  /*b8c0*/  F2FP.BF16.F32.PACK_AB R0, RZ, R0 ;  /* 0x00000000ff00723e */ /* 0x000fe200000010ff */
[----:B------:R-:W-:Y:S06]  /*b8d0*/  BRA `(.L_x_12749) ;  /* 0x0000000000a87947 */ /* 0x000fec0003800000 */
.L_x_12761:
        /* <DEDUP_REMOVED lines=14> */
.L_x_12775:
[----:B------:R-:W-:Y:S05]  /*b9c0*/  BSYNC B0 ;  /* 0x0000000000007941 */ /* 0x000fea0003800000 */
.L_x_12774:
[----:B------:R-:W-:Y:S01]  /*b9d0*/  F2FP.BF16.F32.PACK_AB R0, RZ, R0 ;  /* 0x00000000ff00723e */ /* 0x000fe200000010ff */
[----:B------:R-:W-:Y:S06]  /*b9e0*/  BRA `(.L_x_12749) ;  /* 0x0000000000647947 */ /* 0x000fec0003800000 */
.L_x_12748:
        /* <DEDUP_REMOVED lines=16> */
.L_x_12776:
[----:B------:R-:W-:Y:S01]  /*baf0*/  PRMT R0, RZ, 0x7610, R0 ;  /* 0x00007610ff007816 */ /* 0x000fe20000000000 */
[----:B------:R-:W-:Y:S06]  /*bb00*/  BRA `(.L_x_12749) ;  /* 0x00000000001c7947 */ /* 0x000fec0003800000 */
.L_x_12773:
[----:B------:R-:W2:Y:S02]  /*bb10*/  LDG.E.64 R2, desc[UR36][R2.64] ;  /* 0x0000002402027981 */ /* 0x000ea4000c1e1b00 */
[----:B--2---:R-:W0:Y:S02]  /*bb20*/  I2F.U64 R0, R2 ;  /* 0x0000000200007312 */ /* 0x004e240000301000 */
[----:B0-----:R-:W-:Y:S01]  /*bb30*/  F2FP.BF16.F32.PACK_AB R0, RZ, R0 ;  /* 0x00000000ff00723e */ /* 0x001fe200000010ff */
[----:B------:R-:W-:Y:S06]  /*bb40*/  BRA `(.L_x_12749) ;  /* 0x00000000000c7947 */ /* 0x000fec0003800000 */
.L_x_12772:
[----:B------:R-:W2:Y:S02]  /*bb50*/  LDG.E R2, desc[UR36][R2.64] ;  /* 0x0000002402027981 */ /* 0x000ea4000c1e1900 */
[----:B--2---:R-:W-:-:S04]  /*bb60*/  I2FP.F32.U32 R0, R2 ;  /* 0x0000000200007245 */ /* 0x004fc80000201000 */
[----:B------:R-:W-:-:S07]  /*bb70*/  F2FP.BF16.F32.PACK_AB R0, RZ, R0 ;  /* 0x00000000ff00723e */ /* 0x000fce00000010ff */
.L_x_12749:
        /* <DEDUP_REMOVED lines=19> */
.L_x_12780:
[----:B------:R-:W-:-:S06]  /*bcb0*/  IMAD.U32 R3, R3, 0x10000, RZ ;  /* 0x0001000003037824 */ /* 0x000fcc00078e00ff */
[----:B------:R-:W0:Y:S02]  /*bcc0*/  F2I.S64.TRUNC R2, R3 ;  /* 0x0000000300027311 */ /* 0x000e24000020d900 */
[----:B0-----:R-:W-:Y:S01]  /*bcd0*/  STG.E.U8 desc[UR36][R16.64], R2 ;  /* 0x0000000210007986 */ /* 0x001fe2000c101124 */
[----:B------:R-:W-:Y:S05]  /*bce0*/  EXIT ;  /* 0x000000000000794d */ /* 0x000fea0003800000 */
.L_x_12779:
        /* <DEDUP_REMOVED lines=10> */
.L_x_12783:
[----:B------:R-:W-:-:S06]  /*bd90*/  IMAD.U32 R3, R3, 0x10000, RZ ;  /* 0x0001000003037824 */ /* 0x000fcc00078e00ff */
[----:B------:R-:W0:Y:S02]  /*bda0*/  F2I.FTZ.TRUNC.NTZ R3, R3 ;  /* 0x0000000300037305 */ /* 0x000e24000021f100 */
[----:B0-----:R-:W-:Y:S01]  /*bdb0*/  STG.E desc[UR36][R16.64], R3 ;  /* 0x0000000310007986 */ /* 0x001fe2000c101924 */
[----:B------:R-:W-:Y:S05]  /*bdc0*/  EXIT ;  /* 0x000000000000794d */ /* 0x000fea0003800000 */
.L_x_12782:
[----:B------:R-:W-:-:S06]  /*bdd0*/  IMAD.U32 R3, R3, 0x10000, RZ ;  /* 0x0001000003037824 */ /* 0x000fcc00078e00ff */
[----:B------:R-:W0:Y:S02]  /*bde0*/  F2I.FTZ.TRUNC.NTZ R3, R3 ;  /* 0x0000000300037305 */ /* 0x000e24000021f100 */
[----:B0-----:R-:W-:Y:S01]  /*bdf0*/  STG.E.U16 desc[UR36][R16.64], R3 ;  /* 0x0000000310007986 */ /* 0x001fe2000c101524 */
[----:B------:R-:W-:Y:S05]  /*be00*/  EXIT ;  /* 0x000000000000794d */ /* 0x000fea0003800000 */
.L_x_12778:
        /* <DEDUP_REMOVED lines=9> */
.L_x_12785:
[----:B------:R-:W-:-:S05]  /*bea0*/  IMAD.U32 R0, R3, 0x10000, RZ ;  /* 0x0001000003007824 */ /* 0x000fca00078e00ff */
[----:B------:R-:W-:-:S05]  /*beb0*/  F2FP.F16.F32.PACK_AB R0, RZ, R0 ;  /* 0x00000000ff00723e */ /* 0x000fca00000000ff */
[----:B------:R-:W-:Y:S01]  /*bec0*/  STG.E.U16 desc[UR36][R16.64], R0 ;  /* 0x0000000010007986 */ /* 0x000fe2000c101524 */
[----:B------:R-:W-:Y:S05]  /*bed0*/  EXIT ;  /* 0x000000000000794d */ /* 0x000fea0003800000 */
.L_x_12784:
        /* <DEDUP_REMOVED lines=10> */
.L_x_12787:
[----:B------:R-:W-:-:S05]  /*bf80*/  IMAD.U32 R3, R3, 0x10000, RZ ;  /* 0x0001000003037824 */ /* 0x000fca00078e00ff */
[----:B------:R-:W-:-:S04]  /*bf90*/  F2FP.F16.F32.PACK_AB R3, RZ, R3 ;  /* 0x00000003ff03723e */ /* 0x000fc800000000ff */
[----:B------:R-:W-:-:S05]  /*bfa0*/  PRMT R3, R3, 0x5410, RZ ;  /* 0x0000541003037816 */ /* 0x000fca00000000ff */
[----:B------:R-:W-:Y:S01]  /*bfb0*/  STG.E desc[UR36][R16.64], R3 ;  /* 0x0000000310007986 */ /* 0x000fe2000c101924 */
[----:B------:R-:W-:Y:S05]  /*bfc0*/  EXIT ;  /* 0x000000000000794d */ /* 0x000fea0003800000 */
.L_x_12786:
[----:B------:R-:W-:-:S04]  /*bfd0*/  IMAD.U32 R2, R3, 0x10000, RZ ;  /* 0x0001000003027824 */ /* 0x000fc800078e00ff */
[----:B------:R-:W-:-:S06]  /*bfe0*/  FMUL.FTZ R2, R2, 1 ;  /* 0x3f80000002027820 */ /* 0x000fcc0000410000 */
[----:B------:R-:W0:Y:S02]  /*bff0*/  F2F.F64.F32 R2, R2 ;  /* 0x0000000200027310 */ /* 0x000e240000201800 */
[----:B0-----:R-:W-:Y:S01]  /*c000*/  STG.E.64 desc[UR36][R16.64], R2 ;  /* 0x0000000210007986 */ /* 0x001fe2000c101b24 */
[----:B------:R-:W-:Y:S05]  /*c010*/  EXIT ;  /* 0x000000000000794d */ /* 0x000fea0003800000 */
.L_x_12777:
        /* <DEDUP_REMOVED lines=13> */
.L_x_12790:
[----:B------:R-:W-:Y:S01]  /*c0f0*/  IMAD.U32 R3, R3, 0x10000, RZ ;  /* 0x0001000003037824 */ /* 0x000fe200078e00ff */
[----:B------:R-:W-:-:S03]  /*c100*/  CS2R R6, SRZ ;  /* 0x0000000000067805 */ /* 0x000fc6000001ff00 */
[----:B------:R-:W-:-:S04]  /*c110*/  FMUL.FTZ R3, R3, 1 ;  /* 0x3f80000003037820 */ /* 0x000fc80000410000 */
[----:B------:R-:W0:Y:S02]  /*c120*/  F2F.F64.F32 R4, R3 ;  /* 0x0000000300047310 */ /* 0x000e240000201800 */
[----:B0-----:R-:W-:Y:S01]  /*c130*/  STG.E.128 desc[UR36][R16.64], R4 ;  /* 0x0000000410007986 */ /* 0x001fe2000c101d24 */
[----:B------:R-:W-:Y:S05]  /*c140*/  EXIT ;  /* 0x000000000000794d */ /* 0x000fea0003800000 */
.L_x_12789:
        /* <DEDUP_REMOVED lines=21> */
.L_x_12794:
[----:B------:R-:W-:Y:S05]  /*c2a0*/  BSYNC B0 ;  /* 0x0000000000007941 */ /* 0x000fea0003800000 */
.L_x_12793:
[----:B------:R-:W-:-:S05]  /*c2b0*/  LOP3.LUT R3, R0, R3, RZ, 0xfc, !PT ;  /* 0x0000000300037212 */ /* 0x000fca00078efcff */
[----:B------:R-:W-:Y:S01]  /*c2c0*/  STG.E.U8 desc[UR36][R16.64], R3 ;  /* 0x0000000310007986 */ /* 0x000fe2000c101124 */
[----:B------:R-:W-:Y:S05]  /*c2d0*/  EXIT ;  /* 0x000000000000794d */ /* 0x000fea0003800000 */
.L_x_12792:
        /* <DEDUP_REMOVED lines=13> */
.L_x_12796:
[----:B------:R-:W-:Y:S01]  /*c3b0*/  IMAD.MOV.U32 R0, RZ, RZ, 0x7f ;  /* 0x0000007fff007424 */ /* 0x000fe200078e00ff */
[----:B------:R-:W-:-:S04]  /*c3c0*/  ISETP.GT.U32.AND P0, PT, R2, 0x7f800000, PT ;  /* 0x7f8000000200780c */ /* 0x000fc80003f04070 */
[----:B------:R-:W-:-:S09]  /*c3d0*/  SEL R0, R0, 0x7c, P0 ;  /* 0x0000007c00007807 */ /* 0x000fd20000000000 */
.L_x_12797:
[----:B------:R-:W-:Y:S05]  /*c3e0*/  BSYNC B0 ;  /* 0x0000000000007941 */ /* 0x000fea0003800000 */
.L_x_12795:
[----:B------:R-:W-:-:S04]  /*c3f0*/  LOP3.LUT R2, R3, 0x80000000, RZ, 0xc0, !PT ;  /* 0x8000000003027812 */ /* 0x000fc800078ec0ff */
[----:B------:R-:W-:-:S04]  /*c400*/  SHF.R.U32.HI R3, RZ, 0x18, R2 ;  /* 0x00000018ff037819 */ /* 0x000fc80000011602 */
[----:B------:R-:W-:-:S05]  /*c410*/  LOP3.LUT R3, R0, R3, RZ, 0xfc, !PT ;  /* 0x0000000300037212 */ /* 0x000fca00078efcff */
[----:B------:R-:W-:Y:S01]  /*c420*/  STG.E.U8 desc[UR36][R16.64], R3 ;  /* 0x0000000310007986 */ /* 0x000fe2000c101124 */
[----:B------:R-:W-:Y:S05]  /*c430*/  EXIT ;  /* 0x000000000000794d */ /* 0x000fea0003800000 */
.L_x_12791:
[----:B------:R-:W-:Y:S01]  /*c440*/  STG.E.U16 desc[UR36][R16.64], R3 ;  /* 0x0000000310007986 */ /* 0x000fe2000c101524 */
[----:B------:R-:W-:Y:S05]  /*c450*/  EXIT ;  /* 0x000000000000794d */ /* 0x000fea0003800000 */
.L_x_12788:
        /* <DEDUP_REMOVED lines=12> */
.L_x_12800:
        /* <DEDUP_REMOVED lines=17> */
.L_x_12803:
[----:B------:R-:W-:-:S04]  /*c630*/  LOP3.LUT R2, R3, 0x80000000, RZ, 0xc0, !PT ;  /* 0x8000000003027812 */ /* 0x000fc800078ec0ff */
[----:B------:R-:W-:-:S04]  /*c640*/  SHF.R.U32.HI R3, RZ, 0x18, R2 ;  /* 0x00000018ff037819 */ /* 0x000fc80000011602 */
[----:B------:R-:W-:-:S04]  /*c650*/  LOP3.LUT R0, R0, R3, RZ, 0xfc, !PT ;  /* 0x0000000300007212 */ /* 0x000fc800078efcff */
[----:B------:R-:W-:-:S07]  /*c660*/  PRMT R8, R0, 0x7610, R8 ;  /* 0x0000761000087816 */ /* 0x000fce0000000008 */
.L_x_12802:
[----:B------:R-:W-:Y:S05]  /*c670*/  BSYNC B0 ;  /* 0x0000000000007941 */ /* 0x000fea0003800000 */
.L_x_12801:
[----:B------:R-:W-:Y:S01]  /*c680*/  STG.E.U8 desc[UR36][R16.64], R8 ;  /* 0x0000000810007986 */ /* 0x000fe2000c101124 */
[----:B------:R-:W-:Y:S05]  /*c690*/  EXIT ;  /* 0x000000000000794d */ /* 0x000fea0003800000 */
.L_x_12799:
        /* <DEDUP_REMOVED lines=17> */
.L_x_12806:
[----:B------:R-:W-:-:S04]  /*c7b0*/  LOP3.LUT R2, R3, 0x80000000, RZ, 0xc0, !PT ;  /* 0x8000000003027812 */ /* 0x000fc800078ec0ff */
[----:B------:R-:W-:-:S04]  /*c7c0*/  SHF.R.U32.HI R3, RZ, 0x18, R2 ;  /* 0x00000018ff037819 */ /* 0x000fc80000011602 */
[----:B------:R-:W-:-:S04]  /*c7d0*/  LOP3.LUT R0, R0, R3, RZ, 0xfc, !PT ;  /* 0x0000000300007212 */ /* 0x000fc800078efcff */
[----:B------:R-:W-:-:S07]  /*c7e0*/  PRMT R8, R0, 0x7610, R8 ;  /* 0x0000761000087816 */ /* 0x000fce0000000008 */
.L_x_12805:
[----:B------:R-:W-:Y:S05]  /*c7f0*/  BSYNC B0 ;  /* 0x0000000000007941 */ /* 0x000fea0003800000 */
.L_x_12804:
[----:B------:R-:W-:Y:S01]  /*c800*/  STG.E.U8 desc[UR36][R16.64], R8 ;  /* 0x0000000810007986 */ /* 0x000fe2000c101124 */
[----:B------:R-:W-:Y:S05]  /*c810*/  EXIT ;  /* 0x000000000000794d */ /* 0x000fea0003800000 */
.L_x_12798:
        /* <DEDUP_REMOVED lines=22> */
.L_x_12781:
        /* <DEDUP_REMOVED lines=16> */
.L_x_12809:
[----:B------:R-:W-:Y:S05]  /*ca80*/  EXIT ;  /* 0x000000000000794d */ /* 0x000fea0003800000 */
.L_x_12808:
[----:B------:R-:W-:-:S06]  /*ca90*/  IMAD.U32 R3, R3, 0x10000, RZ ;  /* 0x0001000003037824 */ /* 0x000fcc00078e00ff */
[----:B------:R-:W0:Y:S02]  /*caa0*/  F2I.U64.TRUNC R2, R3 ;  /* 0x0000000300027311 */ /* 0x000e24000020d800 */
[----:B0-----:R-:W-:Y:S01]  /*cab0*/  STG.E.64 desc[UR36][R16.64], R2 ;  /* 0x0000000210007986 */ /* 0x001fe2000c101b24 */
[----:B------:R-:W-:Y:S05]  /*cac0*/  EXIT ;  /* 0x000000000000794d */ /* 0x000fea0003800000 */
.L_x_12807:
[----:B------:R-:W-:-:S06]  /*cad0*/  IMAD.U32 R3, R3, 0x10000, RZ ;  /* 0x0001000003037824 */ /* 0x000fcc00078e00ff */
[----:B------:R-:W0:Y:S02]  /*cae0*/  F2I.FTZ.U32.TRUNC.NTZ R3, R3 ;  /* 0x0000000300037305 */ /* 0x000e24000021f000 */
[----:B0-----:R-:W-:Y:S01]  /*caf0*/  STG.E desc[UR36][R16.64], R3 ;  /* 0x0000000310007986 */ /* 0x001fe2000c101924 */
[----:B------:R-:W-:Y:S05]  /*cb00*/  EXIT ;  /* 0x000000000000794d */ /* 0x000fea0003800000 */
.L_x_12810:
        /* <DEDUP_REMOVED lines=15> */
.L_x_19680:


//--------------------- .text._ZN2at6native27unrolled_elementwise_kernelIZZZNS0_17floor_kernel_cudaERNS_18TensorIteratorBaseEENKUlvE_clEvENKUlvE2_clEvEUlN3c108BFloat16EE_St5arrayIPcLm2EELi4E23TrivialOffsetCalculatorILi1EjESD_NS0_6memory12LoadWithCastILi1EEENSE_13StoreWithCastILi1EEEEEviT_T0_T2_T3_T4_T5_ --------------------------
	.section	.text._ZN2at6native27unrolled_elementwise_kernelIZZZNS0_17floor_kernel_cudaERNS_18TensorIteratorBaseEENKUlvE_clEvENKUlvE2_clEvEUlN3c108BFloat16EE_St5arrayIPcLm2EELi4E23TrivialOffsetCalculatorILi1EjESD_NS0_6memory12LoadWithCastILi1EEENSE_13StoreWithCastILi1EEEEEviT_T0_T2_T3_T4_T5_,"ax",@progbits
	.align	128
        .global         _ZN2at6native27unrolled_elementwise_kernelIZZZNS0_17floor_kernel_cudaERNS_18TensorIteratorBaseEENKUlvE_clEvENKUlvE2_clEvEUlN3c108BFloat16EE_St5arrayIPcLm2EELi4E23TrivialOffsetCalculatorILi1EjESD_NS0_6memory12LoadWithCastILi1EEENSE_13StoreWithCastILi1EEEEEviT_T0_T2_T3_T4_T5_
        .type           _ZN2at6native27unrolled_elementwise_kernelIZZZNS0_17floor_kernel_cudaERNS_18TensorIteratorBaseEENKUlvE_clEvENKUlvE2_clEvEUlN3c108BFloat16EE_St5arrayIPcLm2EELi4E23TrivialOffsetCalculatorILi1EjESD_NS0_6memory12LoadWithCastILi1EEENSE_13StoreWithCastILi1EEEEEviT_T0_T2_T3_T4_T5_,@function
        .size           _ZN2at6native27unrolled_elementwise_kernelIZZZNS0_17floor_kernel_cudaERNS_18TensorIteratorBaseEENKUlvE_clEvENKUlvE2_clEvEUlN3c108BFloat16EE_St5arrayIPcLm2EELi4E23TrivialOffsetCalculatorILi1EjESD_NS0_6memory12LoadWithCastILi1EEENSE_13StoreWithCastILi1EEEEEviT_T0_T2_T3_T4_T5_,(.L_x_19681 - _ZN2at6native27unrolled_elementwise_kernelIZZZNS0_17floor_kernel_cudaERNS_18TensorIteratorBaseEENKUlvE_clEvENKUlvE2_clEvEUlN3c108BFloat16EE_St5arrayIPcLm2EELi4E23TrivialOffsetCalculatorILi1EjESD_NS0_6memory12LoadWithCastILi1EEENSE_13StoreWithCastILi1EEEEEviT_T0_T2_T3_T4_T5_)
        .other          _ZN2at6native27unrolled_elementwise_kernelIZZZNS0_17floor_kernel_cudaERNS_18TensorIteratorBaseEENKUlvE_clEvENKUlvE2_clEvEUlN3c108BFloat16EE_St5arrayIPcLm2EELi4E23TrivialOffsetCalculatorILi1EjESD_NS0_6memory12LoadWithCastILi1EEENSE_13StoreWithCastILi1EEEEEviT_T0_T2_T3_T4_T5_,@"STO_CUDA_ENTRY STV_DEFAULT"
_ZN2at6native27unrolled_elementwise_kernelIZZZNS0_17floor_kernel_cudaERNS_18TensorIteratorBaseEENKUlvE_clEvENKUlvE2_clEvEUlN3c108BFloat16EE_St5arrayIPcLm2EELi4E23TrivialOffsetCalculatorILi1EjESD_NS0_6memory12LoadWithCastILi1EEENSE_13StoreWithCastILi1EEEEEviT_T0_T2_T3_T4_T5_:
.text._ZN2at6native27unrolled_elementwise_kernelIZZZNS0_17floor_kernel_cudaERNS_18TensorIteratorBaseEENKUlvE_clEvENKUlvE2_clEvEUlN3c108BFloat16EE_St5arrayIPcLm2EELi4E23TrivialOffsetCalculatorILi1EjESD_NS0_6memory12LoadWithCastILi1EEENSE_13StoreWithCastILi1EEEEEviT_T0_T2_T3_T4_T5_:
        /* <DEDUP_REMOVED lines=34> */
.L_x_12816:
[----:B------:R-:W2:Y:S02]  /*0220*/  LDG.E.U8 R4, desc[UR36][R4.64] ;  /* 0x0000002404047981 */ /* 0x000ea4000c1e1100 */
[----:B--2---:R-:W-:-:S04]  /*0230*/  I2FP.F32.U32 R0, R4 ;  /* 0x0000000400007245 */ /* 0x004fc80000201000 */
[----:B------:R-:W-:-:S04]  /*0240*/  F2FP.BF16.F32.PACK_AB R0, RZ, R0 ;  /* 0x00000000ff00723e */ /* 0x000fc800000010ff */
[----:B------:R-:W-:Y:S01]  /*0250*/  PRMT R19, R0, 0x7610, R19 ;  /* 0x0000761000137816 */ /* 0x000fe20000000013 */
[----:B------:R-:W-:Y:S06]  /*0260*/  BRA `(.L_x_12818) ;  /* 0x0000000c00cc7947 */ /* 0x000fec0003800000 */
.L_x_12815:
        /* <DEDUP_REMOVED lines=11> */
.L_x_12820:
[----:B------:R-:W2:Y:S02]  /*0320*/  LDG.E R4, desc[UR36][R4.64] ;  /* 0x0000002404047981 */ /* 0x000ea4000c1e1900 */
[----:B--2---:R-:W-:-:S04]  /*0330*/  I2FP.F32.S32 R0, R4 ;  /* 0x0000000400007245 */ /* 0x004fc80000201400 */
[----:B------:R-:W-:-:S04]  /*0340*/  F2FP.BF16.F32.PACK_AB R0, RZ, R0 ;  /* 0x00000000ff00723e */ /* 0x000fc800000010ff */
[----:B------:R-:W-:Y:S01]  /*0350*/  PRMT R19, R0, 0x7610, R19 ;  /* 0x0000761000137816 */ /* 0x000fe20000000013 */
[----:B------:R-:W-:Y:S06]  /*0360*/  BRA `(.L_x_12818) ;  /* 0x0000000c008c7947 */ /* 0x000fec0003800000 */
.L_x_12819:
[----:B------:R-:W2:Y:S02]  /*0370*/  LDG.E.U16 R4, desc[UR36][R4.64] ;  /* 0x0000002404047981 */ /* 0x000ea4000c1e1500 */
[----:B--2---:R-:W0:Y:S02]  /*0380*/  I2F.S16 R0, R4 ;  /* 0x0000000400007306 */ /* 0x004e240000101400 */
[----:B0-----:R-:W-:-:S04]  /*0390*/  F2FP.BF16.F32.PACK_AB R0, RZ, R0 ;  /* 0x00000000ff00723e */ /* 0x001fc800000010ff */
[----:B------:R-:W-:Y:S01]  /*03a0*/  PRMT R19, R0, 0x7610, R19 ;  /* 0x0000761000137816 */ /* 0x000fe20000000013 */
[----:B------:R-:W-:Y:S06]  /*03b0*/  BRA `(.L_x_12818) ;  /* 0x0000000c00787947 */ /* 0x000fec0003800000 */
.L_x_12814:
        /* <DEDUP_REMOVED lines=9> */
.L_x_12822:
[----:B------:R-:W2:Y:S02]  /*0450*/  LDG.E.U16 R0, desc[UR36][R4.64] ;  /* 0x0000002404007981 */ /* 0x000ea4000c1e1500 */
[----:B--2---:R-:W-:-:S05]  /*0460*/  HADD2.F32 R0, -RZ, R0.H0_H0 ;  /* 0x20000000ff007230 */ /* 0x004fca0000004100 */
[----:B------:R-:W-:-:S04]  /*0470*/  F2FP.BF16.F32.PACK_AB R0, RZ, R0 ;  /* 0x00000000ff00723e */ /* 0x000fc800000010ff */
[----:B------:R-:W-:Y:S01]  /*0480*/  PRMT R19, R0, 0x7610, R19 ;  /* 0x0000761000137816 */ /* 0x000fe20000000013 */
[----:B------:R-:W-:Y:S06]  /*0490*/  BRA `(.L_x_12818) ;  /* 0x0000000c00407947 */ /* 0x000fec0003800000 */
.L_x_12821:
        /* <DEDUP_REMOVED lines=9> */
.L_x_12824:
[----:B------:R-:W2:Y:S02]  /*0530*/  LDG.E.U16 R4, desc[UR36][R4.64] ;  /* 0x0000002404047981 */ /* 0x000ea4000c1e1500 */
[----:B--2---:R-:W-:-:S05]  /*0540*/  HADD2.F32 R0, -RZ, R4.H0_H0 ;  /* 0x20000004ff007230 */ /* 0x004fca0000004100 */
[----:B------:R-:W-:-:S04]  /*0550*/  F2FP.BF16.F32.PACK_AB R0, RZ, R0 ;  /* 0x00000000ff00723e */ /* 0x000fc800000010ff */
[----:B------:R-:W-:Y:S01]  /*0560*/  PRMT R19, R0, 0x7610, R19 ;  /* 0x0000761000137816 */ /* 0x000fe20000000013 */
[----:B------:R-:W-:Y:S06]  /*0570*/  BRA `(.L_x_12818) ;  /* 0x0000000c00087947 */ /* 0x000fec0003800000 */
.L_x_12823:
        /* <DEDUP_REMOVED lines=9> */
.L_x_12813:
        /* <DEDUP_REMOVED lines=14> */
.L_x_12827:
        /* <DEDUP_REMOVED lines=9> */
.L_x_12826:
        /* <DEDUP_REMOVED lines=28> */
.L_x_12829:
        /* <DEDUP_REMOVED lines=16> */
.L_x_12828:
[----:B------:R0:W5:Y:S01]  /*0a40*/  LDG.E.U16 R19, desc[UR36][R4.64] ;  /* 0x0000002404137981 */ /* 0x000162000c1e1500 */
[----:B------:R-:W-:Y:S05]  /*0a50*/  BRA `(.L_x_12818) ;  /* 0x0000000400d07947 */ /* 0x000fea0003800000 */
.L_x_12825:
        /* <DEDUP_REMOVED lines=13> */
.L_x_12832:
        /* <DEDUP_REMOVED lines=21> */
.L_x_12836:
[----:B------:R-:W-:Y:S05]  /*0c80*/  BSYNC B1 ;  /* 0x0000000000017941 */ /* 0x000fea0003800000 */
.L_x_12835:
[----:B------:R-:W-:Y:S01]  /*0c90*/  LEA R5, R0, 0x3b800000, 0x17 ;  /* 0x3b80000000057811 */ /* 0x000fe200078eb8ff */
[----:B------:R-:W-:-:S05]  /*0ca0*/  IMAD.SHL.U32 R0, R3, 0x100000, RZ ;  /* 0x0010000003007824 */ /* 0x000fca00078e00ff */
[----:B------:R-:W-:-:S07]  /*0cb0*/  LOP3.LUT R0, R5, R0, R6, 0xfe, !PT ;  /* 0x0000000005007212 */ /* 0x000fce00078efe06 */
.L_x_12834:
[----:B------:R-:W-:Y:S05]  /*0cc0*/  BSYNC B0 ;  /* 0x0000000000007941 */ /* 0x000fea0003800000 */
.L_x_12833:
[----:B------:R-:W-:-:S04]  /*0cd0*/  F2FP.BF16.F32.PACK_AB R0, RZ, R0 ;  /* 0x00000000ff00723e */ /* 0x000fc800000010ff */
[----:B------:R-:W-:Y:S01]  /*0ce0*/  PRMT R19, R0, 0x7610, R19 ;  /* 0x0000761000137816 */ /* 0x000fe20000000013 */
[----:B------:R-:W-:Y:S06]  /*0cf0*/  BRA `(.L_x_12818) ;  /* 0x0000000400287947 */ /* 0x000fec0003800000 */
.L_x_12831:
        /* <DEDUP_REMOVED lines=21> */
.L_x_12840:
[----:B------:R-:W-:Y:S05]  /*0e50*/  BSYNC B1 ;  /* 0x0000000000017941 */ /* 0x000fea0003800000 */
.L_x_12839:
[----:B------:R-:W-:Y:S01]  /*0e60*/  LEA R5, R0, 0x37800000, 0x17 ;  /* 0x3780000000057811 */ /* 0x000fe200078eb8ff */
[----:B------:R-:W-:-:S05]  /*0e70*/  IMAD.SHL.U32 R0, R3, 0x200000, RZ ;  /* 0x0020000003007824 */ /* 0x000fca00078e00ff */
[----:B------:R-:W-:-:S07]  /*0e80*/  LOP3.LUT R0, R5, R0, R6, 0xfe, !PT ;  /* 0x0000000005007212 */ /* 0x000fce00078efe06 */
.L_x_12838:
[----:B------:R-:W-:Y:S05]  /*0e90*/  BSYNC B0 ;  /* 0x0000000000007941 */ /* 0x000fea0003800000 */
.L_x_12837:
[----:B------:R-:W-:-:S04]  /*0ea0*/  F2FP.BF16.F32.PACK_AB R0, RZ, R0 ;  /* 0x00000000ff00723e */ /* 0x000fc800000010ff */
[----:B------:R-:W-:Y:S01]  /*0eb0*/  PRMT R19, R0, 0x7610, R19 ;  /* 0x0000761000137816 */ /* 0x000fe20000000013 */
[----:B------:R-:W-:Y:S06]  /*0ec0*/  BRA `(.L_x_12818) ;  /* 0x0000000000b47947 */ /* 0x000fec0003800000 */
.L_x_12830:
        /* <DEDUP_REMOVED lines=14> */
.L_x_12844:
[----:B------:R-:W-:Y:S05]  /*0fb0*/  BSYNC B0 ;  /* 0x0000000000007941 */ /* 0x000fea0003800000 */
.L_x_12843:
[----:B------:R-:W-:-:S04]  /*0fc0*/  F2FP.BF16.F32.PACK_AB R0, RZ, R0 ;  /* 0x00000000ff00723e */ /* 0x000fc800000010ff */
[----:B------:R-:W-:Y:S01]  /*0fd0*/  PRMT R19, R0, 0x7610, R19 ;  /* 0x0000761000137816 */ /* 0x000fe20000000013 */
[----:B------:R-:W-:Y:S06]  /*0fe0*/  BRA `(.L_x_12818) ;  /* 0x00000000006c7947 */ /* 0x000fec0003800000 */
.L_x_12817:
        /* <DEDUP_REMOVED lines=16> */
.L_x_12845:
[----:B------:R-:W-:Y:S01]  /*10f0*/  PRMT R19, RZ, 0x7610, R19 ;  /* 0x00007610ff137816 */ /* 0x000fe20000000013 */
[----:B------:R-:W-:Y:S06]  /*1100*/  BRA `(.L_x_12818) ;  /* 0x0000000000247947 */ /* 0x000fec0003800000 */
.L_x_12842:
[----:B------:R-:W2:Y:S02]  /*1110*/  LDG.E.64 R4, desc[UR36][R4.64] ;  /* 0x0000002404047981 */ /* 0x000ea4000c1e1b00 */
[----:B--2---:R-:W0:Y:S02]  /*1120*/  I2F.U64 R0, R4 ;  /* 0x0000000400007312 */ /* 0x004e240000301000 */
[----:B0-----:R-:W-:-:S04]  /*1130*/  F2FP.BF16.F32.PACK_AB R0, RZ, R0 ;  /* 0x00000000ff00723e */ /* 0x001fc800000010ff */
[----:B------:R-:W-:Y:S01]  /*1140*/  PRMT R19, R0, 0x7610, R19 ;  /* 0x0000761000137816 */ /* 0x000fe20000000013 */
[----:B------:R-:W-:Y:S06]  /*1150*/  BRA `(.L_x_12818) ;  /* 0x0000000000107947 */ /* 0x000fec0003800000 */
.L_x_12841:
[----:B------:R-:W2:Y:S02]  /*1160*/  LDG.E R4, desc[UR36][R4.64] ;  /* 0x0000002404047981 */ /* 0x000ea4000c1e1900 */
[----:B--2---:R-:W-:-:S04]  /*1170*/  I2FP.F32.U32 R0, R4 ;  /* 0x0000000400007245 */ /* 0x004fc80000201000 */
[----:B------:R-:W-:-:S04]  /*1180*/  F2FP.BF16.F32.PACK_AB R0, RZ, R0 ;  /* 0x00000000ff00723e */ /* 0x000fc800000010ff */
[----:B------:R-:W-:-:S07]  /*1190*/  PRMT R19, R0, 0x7610, R19 ;  /* 0x0000761000137816 */ /* 0x000fce0000000013 */
.L_x_12818:
[----:B------:R-:W1:Y:S02]  /*11a0*/  S2R R23, SR_TID.X ;  /* 0x0000000000177919 */ /* 0x000e640000002100 */
[----:B-1----:R-:W-:-:S07]  /*11b0*/  VIADD R23, R23, 0x80 ;  /* 0x0000008017177836 */ /* 0x002fce0000000000 */
.L_x_12812:
[----:B------:R-:W-:Y:S05]  /*11c0*/  BSYNC B6 ;  /* 0x0000000000067941 */ /* 0x000fea0003800000 */
.L_x_12811:
        /* <DEDUP_REMOVED lines=26> */
.L_x_12851:
[----:B------:R-:W2:Y:S02]  /*1370*/  LDG.E.U8 R4, desc[UR36][R4.64] ;  /* 0x0000002404047981 */ /* 0x000ea4000c1e1100 */
[----:B--2---:R-:W-:-:S04]  /*1380*/  I2FP.F32.U32 R0, R4 ;  /* 0x0000000400007245 */ /* 0x004fc80000201000 */
[----:B------:R-:W-:-:S04]  /*1390*/  F2FP.BF16.F32.PACK_AB R0, RZ, R0 ;  /* 0x00000000ff00723e */ /* 0x000fc800000010ff */
[----:B------:R-:W-:Y:S01]  /*13a0*/  PRMT R17, R0, 0x7610, R17 ;  /* 0x0000761000117816 */ /* 0x000fe20000000011 */
[----:B------:R-:W-:Y:S06]  /*13b0*/  BRA `(.L_x_12853) ;  /* 0x0000000c00c87947 */ /* 0x000fec0003800000 */
.L_x_12850:
        /* <DEDUP_REMOVED lines=11> */
.L_x_12855:
[----:B------:R-:W2:Y:S02]  /*1470*/  LDG.E R4, desc[UR36][R4.64] ;  /* 0x0000002404047981 */ /* 0x000ea4000c1e1900 */
[----:B--2---:R-:W-:-:S04]  /*1480*/  I2FP.F32.S32 R0, R4 ;  /* 0x0000000400007245 */ /* 0x004fc80000201400 */
[----:B------:R-:W-:-:S04]  /*1490*/  F2FP.BF16.F32.PACK_AB R0, RZ, R0 ;  /* 0x00000000ff00723e */ /* 0x000fc800000010ff */
[----:B------:R-:W-:Y:S01]  /*14a0*/  PRMT R17, R0, 0x7610, R17 ;  /* 0x0000761000117816 */ /* 0x000fe20000000011 */
[----:B------:R-:W-:Y:S06]  /*14b0*/  BRA `(.L_x_12853) ;  /* 0x0000000c00887947 */ /* 0x000fec0003800000 */
.L_x_12854:
[----:B------:R-:W2:Y:S02]  /*14c0*/  LDG.E.U16 R4, desc[UR36][R4.64] ;  /* 0x0000002404047981 */ /* 0x000ea4000c1e1500 */
[----:B--2---:R-:W0:Y:S02]  /*14d0*/  I2F.S16 R0, R4 ;  /* 0x0000000400007306 */ /* 0x004e240000101400 */
[----:B0-----:R-:W-:-:S04]  /*14e0*/  F2FP.BF16.F32.PACK_AB R0, RZ, R0 ;  /* 0x00000000ff00723e */ /* 0x001fc800000010ff */
[----:B------:R-:W-:Y:S01]  /*14f0*/  PRMT R17, R0, 0x7610, R17 ;  /* 0x0000761000117816 */ /* 0x000fe20000000011 */
[----:B------:R-:W-:Y:S06]  /*1500*/  BRA `(.L_x_12853) ;  /* 0x0000000c00747947 */ /* 0x000fec0003800000 */
.L_x_12849:
        /* <DEDUP_REMOVED lines=9> */
.L_x_12857:
[----:B------:R-:W2:Y:S02]  /*15a0*/  LDG.E.U16 R0, desc[UR36][R4.64] ;  /* 0x0000002404007981 */ /* 0x000ea4000c1e1500 */
[----:B--2---:R-:W-:-:S05]  /*15b0*/  HADD2.F32 R0, -RZ, R0.H0_H0 ;  /* 0x20000000ff007230 */ /* 0x004fca0000004100 */
[----:B------:R-:W-:-:S04]  /*15c0*/  F2FP.BF16.F32.PACK_AB R0, RZ, R0 ;  /* 0x00000000ff00723e */ /* 0x000fc800000010ff */
[----:B------:R-:W-:Y:S01]  /*15d0*/  PRMT R17, R0, 0x7610, R17 ;  /* 0x0000761000117816 */ /* 0x000fe20000000011 */
[----:B------:R-:W-:Y:S06]  /*15e0*/  BRA `(.L_x_12853) ;  /* 0x0000000c003c7947 */ /* 0x000fec0003800000 */
.L_x_12856:
        /* <DEDUP_REMOVED lines=9> */
.L_x_12859:
[----:B------:R-:W2:Y:S02]  /*1680*/  LDG.E.U16 R4, desc[UR36][R4.64] ;  /* 0x0000002404047981 */ /* 0x000ea4000c1e1500 */
[----:B--2---:R-:W-:-:S05]  /*1690*/  HADD2.F32 R0, -RZ, R4.H0_H0 ;  /* 0x20000004ff007230 */ /* 0x004fca0000004100 */
[----:B------:R-:W-:-:S04]  /*16a0*/  F2FP.BF16.F32.PACK_AB R0, RZ, R0 ;  /* 0x00000000ff00723e */ /* 0x000fc800000010ff */
[----:B------:R-:W-:Y:S01]  /*16b0*/  PRMT R17, R0, 0x7610, R17 ;  /* 0x0000761000117816 */ /* 0x000fe20000000011 */
[----:B------:R-:W-:Y:S06]  /*16c0*/  BRA `(.L_x_12853) ;  /* 0x0000000c00047947 */ /* 0x000fec0003800000 */
.L_x_12858:
        /* <DEDUP_REMOVED lines=9> */
.L_x_12848:
        /* <DEDUP_REMOVED lines=14> */
.L_x_12862:
        /* <DEDUP_REMOVED lines=9> */
.L_x_12861:
        /* <DEDUP_REMOVED lines=28> */
.L_x_12864:
        /* <DEDUP_REMOVED lines=15> */
.L_x_12863:
[----:B------:R0:W5:Y:S01]  /*1b80*/  LDG.E.U16 R17, desc[UR36][R4.64] ;  /* 0x0000002404117981 */ /* 0x000162000c1e1500 */
[----:B------:R-:W-:Y:S05]  /*1b90*/  BRA `(.L_x_12853) ;  /* 0x0000000400d07947 */ /* 0x000fea0003800000 */
.L_x_12860:
        /* <DEDUP_REMOVED lines=13> */
.L_x_12867:
        /* <DEDUP_REMOVED lines=21> */
.L_x_12871:
[----:B------:R-:W-:Y:S05]  /*1dc0*/  BSYNC B1 ;  /* 0x0000000000017941 */ /* 0x000fea0003800000 */
.L_x_12870:
[----:B------:R-:W-:Y:S01]  /*1dd0*/  LEA R5, R0, 0x3b800000, 0x17 ;  /* 0x3b80000000057811 */ /* 0x000fe200078eb8ff */
[----:B------:R-:W-:-:S05]  /*1de0*/  IMAD.SHL.U32 R0, R3, 0x100000, RZ ;  /* 0x0010000003007824 */ /* 0x000fca00078e00ff */
[----:B------:R-:W-:-:S07]  /*1df0*/  LOP3.LUT R0, R5, R0, R6, 0xfe, !PT ;  /* 0x0000000005007212 */ /* 0x000fce00078efe06 */
.L_x_12869:
[----:B------:R-:W-:Y:S05]  /*1e00*/  BSYNC B0 ;  /* 0x0000000000007941 */ /* 0x000fea0003800000 */
.L_x_12868:
[----:B------:R-:W-:-:S04]  /*1e10*/  F2FP.BF16.F32.PACK_AB R0, RZ, R0 ;  /* 0x00000000ff00723e */ /* 0x000fc800000010ff */
[----:B------:R-:W-:Y:S01]  /*1e20*/  PRMT R17, R0, 0x7610, R17 ;  /* 0x0000761000117816 */ /* 0x000fe20000000011 */
[----:B------:R-:W-:Y:S06]  /*1e30*/  BRA `(.L_x_12853) ;  /* 0x0000000400287947 */ /* 0x000fec0003800000 */
.L_x_12866:
        /* <DEDUP_REMOVED lines=21> */
.L_x_12875:
[----:B------:R-:W-:Y:S05]  /*1f90*/  BSYNC B1 ;  /* 0x0000000000017941 */ /* 0x000fea0003800000 */
.L_x_12874:
[----:B------:R-:W-:Y:S01]  /*1fa0*/  LEA R5, R0, 0x37800000, 0x17 ;  /* 0x3780000000057811 */ /* 0x000fe200078eb8ff */
[----:B------:R-:W-:-:S05]  /*1fb0*/  IMAD.SHL.U32 R0, R3, 0x200000, RZ ;  /* 0x0020000003007824 */ /* 0x000fca00078e00ff */
[----:B------:R-:W-:-:S07]  /*1fc0*/  LOP3.LUT R0, R5, R0, R6, 0xfe, !PT ;  /* 0x0000000005007212 */ /* 0x000fce00078efe06 */
.L_x_12873:
[----:B------:R-:W-:Y:S05]  /*1fd0*/  BSYNC B0 ;  /* 0x0000000000007941 */ /* 0x000fea0003800000 */
.L_x_12872:
[----:B------:R-:W-:-:S04]  /*1fe0*/  F2FP.BF16.F32.PACK_AB R0, RZ, R0 ;  /* 0x00000000ff00723e */ /* 0x000fc800000010ff */
[----:B------:R-:W-:Y:S01]  /*1ff0*/  PRMT R17, R0, 0x7610, R17 ;  /* 0x0000761000117816 */ /* 0x000fe20000000011 */
[----:B------:R-:W-:Y:S06]  /*2000*/  BRA `(.L_x_12853) ;  /* 0x0000000000b47947 */ /* 0x000fec0003800000 */
.L_x_12865:
        /* <DEDUP_REMOVED lines=14> */
.L_x_12879:
[----:B------:R-:W-:Y:S05]  /*20f0*/  BSYNC B0 ;  /* 0x0000000000007941 */ /* 0x000fea0003800000 */
.L_x_12878:
[----:B------:R-:W-:-:S04]  /*2100*/  F2FP.BF16.F32.PACK_AB R0, RZ, R0 ;  /* 0x00000000ff00723e */ /* 0x000fc800000010ff */
[----:B------:R-:W-:Y:S01]  /*2110*/  PRMT R17, R0, 0x7610, R17 ;  /* 0x0000761000117816 */ /* 0x000fe20000000011 */
[----:B------:R-:W-:Y:S06]  /*2120*/  BRA `(.L_x_12853) ;  /* 0x00000000006c7947 */ /* 0x000fec0003800000 */
.L_x_12852:
        /* <DEDUP_REMOVED lines=16> */
.L_x_12880:
[----:B------:R-:W-:Y:S01]  /*2230*/  PRMT R17, RZ, 0x7610, R17 ;  /* 0x00007610ff117816 */ /* 0x000fe20000000011 */
[----:B------:R-:W-:Y:S06]  /*2240*/  BRA `(.L_x_12853) ;  /* 0x0000000000247947 */ /* 0x000fec0003800000 */
.L_x_12877:
[----:B------:R-:W2:Y:S02]  /*2250*/  LDG.E.64 R4, desc[UR36][R4.64] ;  /* 0x0000002404047981 */ /* 0x000ea4000c1e1b00 */
[----:B--2---:R-:W0:Y:S02]  /*2260*/  I2F.U64 R0, R4 ;  /* 0x0000000400007312 */ /* 0x004e240000301000 */
[----:B0-----:R-:W-:-:S04]  /*2270*/  F2FP.BF16.F32.PACK_AB R0, RZ, R0 ;  /* 0x00000000ff00723e */ /* 0x001fc800000010ff */
[----:B------:R-:W-:Y:S01]  /*2280*/  PRMT R17, R0, 0x7610, R17 ;  /* 0x0000761000117816 */ /* 0x000fe20000000011 */
[----:B------:R-:W-:Y:S06]  /*2290*/  BRA `(.L_x_12853) ;  /* 0x0000000000107947 */ /* 0x000fec0003800000 */
.L_x_12876:
[----:B------:R-:W2:Y:S02]  /*22a0*/  LDG.E R4, desc[UR36][R4.64] ;  /* 0x0000002404047981 */ /* 0x000ea4000c1e1900 */
[----:B--2---:R-:W-:-:S04]  /*22b0*/  I2FP.F32.U32 R0, R4 ;  /* 0x0000000400007245 */ /* 0x004fc80000201000 */
[----:B------:R-:W-:-:S04]  /*22c0*/  F2FP.BF16.F32.PACK_AB R0, RZ, R0 ;  /* 0x00000000ff00723e */ /* 0x000fc800000010ff */
[----:B------:R-:W-:-:S07]  /*22d0*/  PRMT R17, R0, 0x7610, R17 ;  /* 0x0000761000117816 */ /* 0x000fce0000000011 */
.L_x_12853:
[----:B------:R-:W-:-:S07]  /*22e0*/  VIADD R23, R23, 0x80 ;  /* 0x0000008017177836 */ /* 0x000fce0000000000 */
.L_x_12847:
[----:B------:R-:W-:Y:S05]  /*22f0*/  BSYNC B6 ;  /* 0x0000000000067941 */ /* 0x000fea0003800000 */
.L_x_12846:
        /* <DEDUP_REMOVED lines=28> */
.L_x_12886:
[----:B------:R-:W2:Y:S02]  /*24c0*/  LDG.E.U8 R4, desc[UR36][R4.64] ;  /* 0x0000002404047981 */ /* 0x000ea4000c1e1100 */
[----:B--2---:R-:W-:-:S04]  /*24d0*/  I2FP.F32.U32 R0, R4 ;  /* 0x0000000400007245 */ /* 0x004fc80000201000 */
[----:B------:R-:W-:-:S04]  /*24e0*/  F2FP.BF16.F32.PACK_AB R0, RZ, R0 ;  /* 0x00000000ff00723e */ /* 0x000fc800000010ff */
[----:B------:R-:W-:Y:S01]  /*24f0*/  PRMT R24, R0, 0x7610, R24 ;  /* 0x0000761000187816 */ /* 0x000fe20000000018 */
[----:B------:R-:W-:Y:S06]  /*2500*/  BRA `(.L_x_12888) ;  /* 0x0000000c00c87947 */ /* 0x000fec0003800000 */
.L_x_12885:
        /* <DEDUP_REMOVED lines=11> */
.L_x_12890:
[----:B------:R-:W2:Y:S02]  /*25c0*/  LDG.E R4, desc[UR36][R4.64] ;  /* 0x0000002404047981 */ /* 0x000ea4000c1e1900 */
[----:B--2---:R-:W-:-:S04]  /*25d0*/  I2FP.F32.S32 R0, R4 ;  /* 0x0000000400007245 */ /* 0x004fc80000201400 */
[----:B------:R-:W-:-:S04]  /*25e0*/  F2FP.BF16.F32.PACK_AB R0, RZ, R0 ;  /* 0x00000000ff00723e */ /* 0x000fc800000010ff */
[----:B------:R-:W-:Y:S01]  /*25f0*/  PRMT R24, R0, 0x7610, R24 ;  /* 0x0000761000187816 */ /* 0x000fe20000000018 */
[----:B------:R-:W-:Y:S06]  /*2600*/  BRA `(.L_x_12888) ;  /* 0x0000000c00887947 */ /* 0x000fec0003800000 */
.L_x_12889:
[----:B------:R-:W2:Y:S02]  /*2610*/  LDG.E.U16 R4, desc[UR36][R4.64] ;  /* 0x0000002404047981 */ /* 0x000ea4000c1e1500 */
[----:B--2---:R-:W0:Y:S02]  /*2620*/  I2F.S16 R0, R4 ;  /* 0x0000000400007306 */ /* 0x004e240000101400 */
[----:B0-----:R-:W-:-:S04]  /*2630*/  F2FP.BF16.F32.PACK_AB R0, RZ, R0 ;  /* 0x00000000ff00723e */ /* 0x001fc800000010ff */
[----:B------:R-:W-:Y:S01]  /*2640*/  PRMT R24, R0, 0x7610, R24 ;  /* 0x0000761000187816 */ /* 0x000fe20000000018 */
[----:B------:R-:W-:Y:S06]  /*2650*/  BRA `(.L_x_12888) ;  /* 0x0000000c00747947 */ /* 0x000fec0003800000 */
.L_x_12884:
        /* <DEDUP_REMOVED lines=9> */
.L_x_12892:
[----:B------:R-:W2:Y:S02]  /*26f0*/  LDG.E.U16 R0, desc[UR36][R4.64] ;  /* 0x0000002404007981 */ /* 0x000ea4000c1e1500 */
[----:B--2---:R-:W-:-:S05]  /*2700*/  HADD2.F32 R0, -RZ, R0.H0_H0 ;  /* 0x20000000ff007230 */ /* 0x004fca0000004100 */
[----:B------:R-:W-:-:S04]  /*2710*/  F2FP.BF16.F32.PACK_AB R0, RZ, R0 ;  /* 0x00000000ff00723e */ /* 0x000fc800000010ff */
[----:B------:R-:W-:Y:S01]  /*2720*/  PRMT R24, R0, 0x7610, R24 ;  /* 0x0000761000187816 */ /* 0x000fe20000000018 */
[----:B------:R-:W-:Y:S06]  /*2730*/  BRA `(.L_x_12888) ;  /* 0x0000000c003c7947 */ /* 0x000fec0003800000 */
.L_x_12891:
        /* <DEDUP_REMOVED lines=9> */
.L_x_12894:
[----:B------:R-:W2:Y:S02]  /*27d0*/  LDG.E.U16 R4, desc[UR36][R4.64] ;  /* 0x0000002404047981 */ /* 0x000ea4000c1e1500 */
[----:B--2---:R-:W-:-:S05]  /*27e0*/  HADD2.F32 R0, -RZ, R4.H0_H0 ;  /* 0x20000004ff007230 */ /* 0x004fca0000004100 */
[----:B------:R-:W-:-:S04]  /*27f0*/  F2FP.BF16.F32.PACK_AB R0, RZ, R0 ;  /* 0x00000000ff00723e */ /* 0x000fc800000010ff */
[----:B------:R-:W-:Y:S01]  /*2800*/  PRMT R24, R0, 0x7610, R24 ;  /* 0x0000761000187816 */ /* 0x000fe20000000018 */
[----:B------:R-:W-:Y:S06]  /*2810*/  BRA `(.L_x_12888) ;  /* 0x0000000c00047947 */ /* 0x000fec0003800000 */
.L_x_12893:
        /* <DEDUP_REMOVED lines=9> */
.L_x_12883:
        /* <DEDUP_REMOVED lines=14> */
.L_x_12897:
        /* <DEDUP_REMOVED lines=9> */
.L_x_12896:
        /* <DEDUP_REMOVED lines=28> */
.L_x_12899:
        /* <DEDUP_REMOVED lines=15> */
.L_x_12898:
[----:B------:R0:W5:Y:S01]  /*2cd0*/  LDG.E.U16 R24, desc[UR36][R4.64] ;  /* 0x0000002404187981 */ /* 0x000162000c1e1500 */
[----:B------:R-:W-:Y:S05]  /*2ce0*/  BRA `(.L_x_12888) ;  /* 0x0000000400d07947 */ /* 0x000fea0003800000 */
.L_x_12895:
        /* <DEDUP_REMOVED lines=13> */
.L_x_12902:
        /* <DEDUP_REMOVED lines=21> */
.L_x_12906:
[----:B------:R-:W-:Y:S05]  /*2f10*/  BSYNC B1 ;  /* 0x0000000000017941 */ /* 0x000fea0003800000 */
.L_x_12905:
[----:B------:R-:W-:Y:S01]  /*2f20*/  LEA R5, R0, 0x3b800000, 0x17 ;  /* 0x3b80000000057811 */ /* 0x000fe200078eb8ff */
[----:B------:R-:W-:-:S05]  /*2f30*/  IMAD.SHL.U32 R0, R3, 0x100000, RZ ;  /* 0x0010000003007824 */ /* 0x000fca00078e00ff */
[----:B------:R-:W-:-:S07]  /*2f40*/  LOP3.LUT R0, R5, R0, R6, 0xfe, !PT ;  /* 0x0000000005007212 */ /* 0x000fce00078efe06 */
.L_x_12904:
[----:B------:R-:W-:Y:S05]  /*2f50*/  BSYNC B0 ;  /* 0x0000000000007941 */ /* 0x000fea0003800000 */
.L_x_12903:
[----:B------:R-:W-:-:S04]  /*2f60*/  F2FP.BF16.F32.PACK_AB R0, RZ, R0 ;  /* 0x00000000ff00723e */ /* 0x000fc800000010ff */
[----:B------:R-:W-:Y:S01]  /*2f70*/  PRMT R24, R0, 0x7610, R24 ;  /* 0x0000761000187816 */ /* 0x000fe20000000018 */
[----:B------:R-:W-:Y:S06]  /*2f80*/  BRA `(.L_x_12888) ;  /* 0x0000000400287947 */ /* 0x000fec0003800000 */
.L_x_12901:
        /* <DEDUP_REMOVED lines=21> */
.L_x_12910:
[----:B------:R-:W-:Y:S05]  /*30e0*/  BSYNC B1 ;  /* 0x0000000000017941 */ /* 0x000fea0003800000 */
.L_x_12909:
[----:B------:R-:W-:Y:S01]  /*30f0*/  LEA R5, R0, 0x37800000, 0x17 ;  /* 0x3780000000057811 */ /* 0x000fe200078eb8ff */
[----:B------:R-:W-:-:S05]  /*3100*/  IMAD.SHL.U32 R0, R3, 0x200000, RZ ;  /* 0x0020000003007824 */ /* 0x000fca00078e00ff */
[----:B------:R-:W-:-:S07]  /*3110*/  LOP3.LUT R0, R5, R0, R6, 0xfe, !PT ;  /* 0x0000000005007212 */ /* 0x000fce00078efe06 */
.L_x_12908:
[----:B------:R-:W-:Y:S05]  /*3120*/  BSYNC B0 ;  /* 0x0000000000007941 */ /* 0x000fea0003800000 */
.L_x_12907:
[----:B------:R-:W-:-:S04]  /*3130*/  F2FP.BF16.F32.PACK_AB R0, RZ, R0 ;  /* 0x00000000ff00723e */ /* 0x000fc800000010ff */
[----:B------:R-:W-:Y:S01]  /*3140*/  PRMT R24, R0, 0x7610, R24 ;  /* 0x0000761000187816 */ /* 0x000fe20000000018 */
[----:B------:R-:W-:Y:S06]  /*3150*/  BRA `(.L_x_12888) ;  /* 0x0000000000b47947 */ /* 0x000fec0003800000 */
.L_x_12900:
        /* <DEDUP_REMOVED lines=14> */
.L_x_12914:
[----:B------:R-:W-:Y:S05]  /*3240*/  BSYNC B0 ;  /* 0x0000000000007941 */ /* 0x000fea0003800000 */
.L_x_12913:
[----:B------:R-:W-:-:S04]  /*3250*/  F2FP.BF16.F32.PACK_AB R0, RZ, R0 ;  /* 0x00000000ff00723e */ /* 0x000fc800000010ff */
[----:B------:R-:W-:Y:S01]  /*3260*/  PRMT R24, R0, 0x7610, R24 ;  /* 0x0000761000187816 */ /* 0x000fe20000000018 */
[----:B------:R-:W-:Y:S06]  /*3270*/  BRA `(.L_x_12888) ;  /* 0x00000000006c7947 */ /* 0x000fec0003800000 */
.L_x_12887:
        /* <DEDUP_REMOVED lines=16> */
.L_x_12915:
[----:B------:R-:W-:Y:S01]  /*3380*/  PRMT R24, RZ, 0x7610, R24 ;  /* 0x00007610ff187816 */ /* 0x000fe20000000018 */
[----:B------:R-:W-:Y:S06]  /*3390*/  BRA `(.L_x_12888) ;  /* 0x0000000000247947 */ /* 0x000fec0003800000 */
.L_x_12912:
[----:B------:R-:W2:Y:S02]  /*33a0*/  LDG.E.64 R4, desc[UR36][R4.64] ;  /* 0x0000002404047981 */ /* 0x000ea4000c1e1b00 */
[----:B--2---:R-:W0:Y:S02]  /*33b0*/  I2F.U64 R0, R4 ;  /* 0x0000000400007312 */ /* 0x004e240000301000 */
[----:B0-----:R-:W-:-:S04]  /*33c0*/  F2FP.BF16.F32.PACK_AB R0, RZ, R0 ;  /* 0x00000000ff00723e */ /* 0x001fc800000010ff */
[----:B------:R-:W-:Y:S01]  /*33d0*/  PRMT R24, R0, 0x7610, R24 ;  /* 0x0000761000187816 */ /* 0x000fe20000000018 */
[----:B------:R-:W-:Y:S06]  /*33e0*/  BRA `(.L_x_12888) ;  /* 0x0000000000107947 */ /* 0x000fec0003800000 */
.L_x_12911:
[----:B------:R-:W2:Y:S02]  /*33f0*/  LDG.E R4, desc[UR36][R4.64] ;  /* 0x0000002404047981 */ /* 0x000ea4000c1e1900 */
[----:B--2---:R-:W-:-:S04]  /*3400*/  I2FP.F32.U32 R0, R4 ;  /* 0x0000000400007245 */ /* 0x004fc80000201000 */
[----:B------:R-:W-:-:S04]  /*3410*/  F2FP.BF16.F32.PACK_AB R0, RZ, R0 ;  /* 0x00000000ff00723e */ /* 0x000fc800000010ff */
[----:B------:R-:W-:-:S07]  /*3420*/  PRMT R24, R0, 0x7610, R24 ;  /* 0x0000761000187816 */ /* 0x000fce0000000018 */
.L_x_12888:
[----:B------:R-:W-:-:S07]  /*3430*/  VIADD R23, R23, 0x80 ;  /* 0x0000008017177836 */ /* 0x000fce0000000000 */
.L_x_12882:
[----:B------:R-:W-:Y:S05]  /*3440*/  BSYNC B6 ;  /* 0x0000000000067941 */ /* 0x000fea0003800000 */
.L_x_12881:
        /* <DEDUP_REMOVED lines=25> */
.L_x_12921:
[----:B------:R-:W2:Y:S02]  /*35e0*/  LDG.E.U8 R4, desc[UR36][R4.64] ;  /* 0x0000002404047981 */ /* 0x000ea4000c1e1100 */
[----:B--2---:R-:W-:-:S04]  /*35f0*/  I2FP.F32.U32 R0, R4 ;  /* 0x0000000400007245 */ /* 0x004fc80000201000 */
[----:B------:R-:W-:-:S04]  /*3600*/  F2FP.BF16.F32.PACK_AB R0, RZ, R0 ;  /* 0x00000000ff00723e */ /* 0x000fc800000010ff */
[----:B------:R-:W-:Y:S01]  /*3610*/  PRMT R18, R0, 0x7610, R18 ;  /* 0x0000761000127816 */ /* 0x000fe20000000012 */
[----:B------:R-:W-:Y:S06]  /*3620*/  BRA `(.L_x_12917) ;  /* 0x0000000c00c87947 */ /* 0x000fec0003800000 */
.L_x_12920:
        /* <DEDUP_REMOVED lines=11> */
.L_x_12924:
[----:B------:R-:W2:Y:S02]  /*36e0*/  LDG.E R4, desc[UR36][R4.64] ;  /* 0x0000002404047981 */ /* 0x000ea4000c1e1900 */
[----:B--2---:R-:W-:-:S04]  /*36f0*/  I2FP.F32.S32 R0, R4 ;  /* 0x0000000400007245 */ /* 0x004fc80000201400 */
[----:B------:R-:W-:-:S04]  /*3700*/  F2FP.BF16.F32.PACK_AB R0, RZ, R0 ;  /* 0x00000000ff00723e */ /* 0x000fc800000010ff */
[----:B------:R-:W-:Y:S01]  /*3710*/  PRMT R18, R0, 0x7610, R18 ;  /* 0x0000761000127816 */ /* 0x000fe20000000012 */
[----:B------:R-:W-:Y:S06]  /*3720*/  BRA `(.L_x_12917) ;  /* 0x0000000c00887947 */ /* 0x000fec0003800000 */
.L_x_12923:
[----:B------:R-:W2:Y:S02]  /*3730*/  LDG.E.U16 R4, desc[UR36][R4.64] ;  /* 0x0000002404047981 */ /* 0x000ea4000c1e1500 */
[----:B--2---:R-:W0:Y:S02]  /*3740*/  I2F.S16 R0, R4 ;  /* 0x0000000400007306 */ /* 0x004e240000101400 */
[----:B0-----:R-:W-:-:S04]  /*3750*/  F2FP.BF16.F32.PACK_AB R0, RZ, R0 ;  /* 0x00000000ff00723e */ /* 0x001fc800000010ff */
[----:B------:R-:W-:Y:S01]  /*3760*/  PRMT R18, R0, 0x7610, R18 ;  /* 0x0000761000127816 */ /* 0x000fe20000000012 */
[----:B------:R-:W-:Y:S06]  /*3770*/  BRA `(.L_x_12917) ;  /* 0x0000000c00747947 */ /* 0x000fec0003800000 */
.L_x_12919:
        /* <DEDUP_REMOVED lines=9> */
.L_x_12926:
[----:B------:R-:W2:Y:S02]  /*3810*/  LDG.E.U16 R0, desc[UR36][R4.64] ;  /* 0x0000002404007981 */ /* 0x000ea4000c1e1500 */
[----:B--2---:R-:W-:-:S05]  /*3820*/  HADD2.F32 R0, -RZ, R0.H0_H0 ;  /* 0x20000000ff007230 */ /* 0x004fca0000004100 */
[----:B------:R-:W-:-:S04]  /*3830*/  F2FP.BF16.F32.PACK_AB R0, RZ, R0 ;  /* 0x00000000ff00723e */ /* 0x000fc800000010ff */
[----:B------:R-:W-:Y:S01]  /*3840*/  PRMT R18, R0, 0x7610, R18 ;  /* 0x0000761000127816 */ /* 0x000fe20000000012 */
[----:B------:R-:W-:Y:S06]  /*3850*/  BRA `(.L_x_12917) ;  /* 0x0000000c003c7947 */ /* 0x000fec0003800000 */
.L_x_12925:
        /* <DEDUP_REMOVED lines=9> */
.L_x_12928:
[----:B------:R-:W2:Y:S02]  /*38f0*/  LDG.E.U16 R4, desc[UR36][R4.64] ;  /* 0x0000002404047981 */ /* 0x000ea4000c1e1500 */
[----:B--2---:R-:W-:-:S05]  /*3900*/  HADD2.F32 R0, -RZ, R4.H0_H0 ;  /* 0x20000004ff007230 */ /* 0x004fca0000004100 */
[----:B------:R-:W-:-:S04]  /*3910*/  F2FP.BF16.F32.PACK_AB R0, RZ, R0 ;  /* 0x00000000ff00723e */ /* 0x000fc800000010ff */
[----:B------:R-:W-:Y:S01]  /*3920*/  PRMT R18, R0, 0x7610, R18 ;  /* 0x0000761000127816 */ /* 0x000fe20000000012 */
[----:B------:R-:W-:Y:S06]  /*3930*/  BRA `(.L_x_12917) ;  /* 0x0000000c00047947 */ /* 0x000fec0003800000 */
.L_x_12927:
        /* <DEDUP_REMOVED lines=9> */
.L_x_12918:
        /* <DEDUP_REMOVED lines=14> */
.L_x_12931:
        /* <DEDUP_REMOVED lines=9> */
.L_x_12930:
        /* <DEDUP_REMOVED lines=28> */
.L_x_12933:
        /* <DEDUP_REMOVED lines=15> */
.L_x_12932:
[----:B------:R1:W5:Y:S01]  /*3df0*/  LDG.E.U16 R18, desc[UR36][R4.64] ;  /* 0x0000002404127981 */ /* 0x000362000c1e1500 */
[----:B------:R-:W-:Y:S05]  /*3e00*/  BRA `(.L_x_12917) ;  /* 0x0000000400d07947 */ /* 0x000fea0003800000 */
.L_x_12929:
        /* <DEDUP_REMOVED lines=13> */
.L_x_12936:
        /* <DEDUP_REMOVED lines=21> */
.L_x_12940:
[----:B------:R-:W-:Y:S05]  /*4030*/  BSYNC B1 ;  /* 0x0000000000017941 */ /* 0x000fea0003800000 */
.L_x_12939:
[----:B------:R-:W-:Y:S01]  /*4040*/  LEA R5, R0, 0x3b800000, 0x17 ;  /* 0x3b80000000057811 */ /* 0x000fe200078eb8ff */
[----:B------:R-:W-:-:S05]  /*4050*/  IMAD.SHL.U32 R0, R3, 0x100000, RZ ;  /* 0x0010000003007824 */ /* 0x000fca00078e00ff */
[----:B------:R-:W-:-:S07]  /*4060*/  LOP3.LUT R0, R5, R0, R6, 0xfe, !PT ;  /* 0x0000000005007212 */ /* 0x000fce00078efe06 */
.L_x_12938:
[----:B------:R-:W-:Y:S05]  /*4070*/  BSYNC B0 ;  /* 0x0000000000007941 */ /* 0x000fea0003800000 */
.L_x_12937:
[----:B------:R-:W-:-:S04]  /*4080*/  F2FP.BF16.F32.PACK_AB R0, RZ, R0 ;  /* 0x00000000ff00723e */ /* 0x000fc800000010ff */
[----:B------:R-:W-:Y:S01]  /*4090*/  PRMT R18, R0, 0x7610, R18 ;  /* 0x0000761000127816 */ /* 0x000fe20000000012 */
[----:B------:R-:W-:Y:S06]  /*40a0*/  BRA `(.L_x_12917) ;  /* 0x0000000400287947 */ /* 0x000fec0003800000 */
.L_x_12935:
        /* <DEDUP_REMOVED lines=21> */
.L_x_12944:
[----:B------:R-:W-:Y:S05]  /*4200*/  BSYNC B1 ;  /* 0x0000000000017941 */ /* 0x000fea0003800000 */
.L_x_12943:
[----:B------:R-:W-:Y:S01]  /*4210*/  LEA R5, R0, 0x37800000, 0x17 ;  /* 0x3780000000057811 */ /* 0x000fe200078eb8ff */
[----:B------:R-:W-:-:S05]  /*4220*/  IMAD.SHL.U32 R0, R3, 0x200000, RZ ;  /* 0x0020000003007824 */ /* 0x000fca00078e00ff */
[----:B------:R-:W-:-:S07]  /*4230*/  LOP3.LUT R0, R5, R0, R6, 0xfe, !PT ;  /* 0x0000000005007212 */ /* 0x000fce00078efe06 */
.L_x_12942:
[----:B------:R-:W-:Y:S05]  /*4240*/  BSYNC B0 ;  /* 0x0000000000007941 */ /* 0x000fea0003800000 */
.L_x_12941:
[----:B------:R-:W-:-:S04]  /*4250*/  F2FP.BF16.F32.PACK_AB R0, RZ, R0 ;  /* 0x00000000ff00723e */ /* 0x000fc800000010ff */
[----:B------:R-:W-:Y:S01]  /*4260*/  PRMT R18, R0, 0x7610, R18 ;  /* 0x0000761000127816 */ /* 0x000fe20000000012 */
[----:B------:R-:W-:Y:S06]  /*4270*/  BRA `(.L_x_12917) ;  /* 0x0000000000b47947 */ /* 0x000fec0003800000 */
.L_x_12934:
        /* <DEDUP_REMOVED lines=14> */
.L_x_12948:
[----:B------:R-:W-:Y:S05]  /*4360*/  BSYNC B0 ;  /* 0x0000000000007941 */ /* 0x000fea0003800000 */
.L_x_12947:
[----:B------:R-:W-:-:S04]  /*4370*/  F2FP.BF16.F32.PACK_AB R0, RZ, R0 ;  /* 0x00000000ff00723e */ /* 0x000fc800000010ff */
[----:B------:R-:W-:Y:S01]  /*4380*/  PRMT R18, R0, 0x7610, R18 ;  /* 0x0000761000127816 */ /* 0x000fe20000000012 */
[----:B------:R-:W-:Y:S06]  /*4390*/  BRA `(.L_x_12917) ;  /* 0x00000000006c7947 */ /* 0x000fec0003800000 */
.L_x_12922:
        /* <DEDUP_REMOVED lines=16> */
.L_x_12949:
[----:B------:R-:W-:Y:S01]  /*44a0*/  PRMT R18, RZ, 0x7610, R18 ;  /* 0x00007610ff127816 */ /* 0x000fe20000000012 */
[----:B------:R-:W-:Y:S06]  /*44b0*/  BRA `(.L_x_12917) ;  /* 0x0000000000247947 */ /* 0x000fec0003800000 */
.L_x_12946:
[----:B------:R-:W2:Y:S02]  /*44c0*/  LDG.E.64 R4, desc[UR36][R4.64] ;  /* 0x0000002404047981 */ /* 0x000ea4000c1e1b00 */
[----:B--2---:R-:W0:Y:S02]  /*44d0*/  I2F.U64 R0, R4 ;  /* 0x0000000400007312 */ /* 0x004e240000301000 */
[----:B0-----:R-:W-:-:S04]  /*44e0*/  F2FP.BF16.F32.PACK_AB R0, RZ, R0 ;  /* 0x00000000ff00723e */ /* 0x001fc800000010ff */
[----:B------:R-:W-:Y:S01]  /*44f0*/  PRMT R18, R0, 0x7610, R18 ;  /* 0x0000761000127816 */ /* 0x000fe20000000012 */
[----:B------:R-:W-:Y:S06]  /*4500*/  BRA `(.L_x_12917) ;  /* 0x0000000000107947 */ /* 0x000fec0003800000 */
.L_x_12945:
[----:B------:R-:W2:Y:S02]  /*4510*/  LDG.E R4, desc[UR36][R4.64] ;  /* 0x0000002404047981 */ /* 0x000ea4000c1e1900 */
[----:B--2---:R-:W-:-:S04]  /*4520*/  I2FP.F32.U32 R0, R4 ;  /* 0x0000000400007245 */ /* 0x004fc80000201000 */
[----:B------:R-:W-:-:S04]  /*4530*/  F2FP.BF16.F32.PACK_AB R0, RZ, R0 ;  /* 0x00000000ff00723e */ /* 0x000fc800000010ff */
[----:B------:R-:W-:-:S07]  /*4540*/  PRMT R18, R0, 0x7610, R18 ;  /* 0x0000761000127816 */ /* 0x000fce0000000012 */
.L_x_12917:
[----:B------:R-:W-:Y:S05]  /*4550*/  BSYNC B6 ;  /* 0x0000000000067941 */ /* 0x000fea0003800000 */
.L_x_12916:
        /* <DEDUP_REMOVED lines=12> */
[----:B------:R-:W0:Y:S03]  /*4620*/  @!P3 FRND.FTZ.FLOOR R0, R0 ;  /* 0x000000000000b307 */ /* 0x000e260000215000 */
[----:B------:R-:W-:Y:S02]  /*4630*/  @!P2 IMAD.U32 R5, R18, 0x10000, RZ ;  /* 0x000100001205a824 */ /* 0x000fe400078e00ff */
[----:B------:R-:W1:Y:S03]  /*4640*/  LDC.U8 R18, c[0x0][0x234] ;  /* 0x00008d00ff127b82 */ /* 0x000e660000000000 */
[----:B------:R-:W2:Y:S08]  /*4650*/  @!P1 FRND.FTZ.FLOOR R24, R24 ;  /* 0x0000001800189307 */ /* 0x000eb00000215000 */
[----:B------:R-:W3:Y:S08]  /*4660*/  @!P2 FRND.FTZ.FLOOR R5, R5 ;  /* 0x000000050005a307 */ /* 0x000ef00000215000 */
[----:B------:R-:W4:Y:S08]  /*4670*/  @!P0 FRND.FTZ.FLOOR R4, R4 ;  /* 0x0000000400048307 */ /* 0x000f300000215000 */
        /* <DEDUP_REMOVED lines=28> */
.L_x_12955:
[----:B------:R-:W-:Y:S02]  /*4840*/  IMAD.U32 R5, R3, 0x10000, RZ ;  /* 0x0001000003057824 */ /* 0x000fe400078e00ff */
[----:B------:R-:W-:-:S04]  /*4850*/  IMAD.MOV.U32 R25, RZ, RZ, R23 ;  /* 0x000000ffff197224 */ /* 0x000fc800078e0017 */
[----:B------:R-:W0:Y:S02]  /*4860*/  F2I.S64.TRUNC R4, R5 ;  /* 0x0000000500047311 */ /* 0x000e24000020d900 */
[----:B0-----:R0:W-:Y:S01]  /*4870*/  STG.E.U8 desc[UR36][R8.64], R4 ;  /* 0x0000000408007986 */ /* 0x0011e2000c101124 */
[----:B------:R-:W-:Y:S05]  /*4880*/  BRA `(.L_x_12951) ;  /* 0x0000000c00d47947 */ /* 0x000fea0003800000 */
.L_x_12954:
        /* <DEDUP_REMOVED lines=11> */
.L_x_12958:
[----:B------:R-:W-:Y:S02]  /*4940*/  IMAD.U32 R3, R3, 0x10000, RZ ;  /* 0x0001000003037824 */ /* 0x000fe400078e00ff */
[----:B------:R-:W-:-:S04]  /*4950*/  IMAD.MOV.U32 R25, RZ, RZ, R23 ;  /* 0x000000ffff197224 */ /* 0x000fc800078e0017 */
[----:B------:R-:W0:Y:S02]  /*4960*/  F2I.FTZ.TRUNC.NTZ R3, R3 ;  /* 0x0000000300037305 */ /* 0x000e24000021f100 */
[----:B0-----:R0:W-:Y:S01]  /*4970*/  STG.E desc[UR36][R8.64], R3 ;  /* 0x0000000308007986 */ /* 0x0011e2000c101924 */
[----:B------:R-:W-:Y:S05]  /*4980*/  BRA `(.L_x_12951) ;  /* 0x0000000c00947947 */ /* 0x000fea0003800000 */
.L_x_12957:
[----:B------:R-:W-:Y:S02]  /*4990*/  IMAD.U32 R3, R3, 0x10000, RZ ;  /* 0x0001000003037824 */ /* 0x000fe400078e00ff */
[----:B------:R-:W-:-:S04]  /*49a0*/  IMAD.MOV.U32 R25, RZ, RZ, R23 ;  /* 0x000000ffff197224 */ /* 0x000fc800078e0017 */
[----:B------:R-:W0:Y:S02]  /*49b0*/  F2I.FTZ.TRUNC.NTZ R3, R3 ;  /* 0x0000000300037305 */ /* 0x000e24000021f100 */
[----:B0-----:R0:W-:Y:S01]  /*49c0*/  STG.E.U16 desc[UR36][R8.64], R3 ;  /* 0x0000000308007986 */ /* 0x0011e2000c101524 */
[----:B------:R-:W-:Y:S05]  /*49d0*/  BRA `(.L_x_12951) ;  /* 0x0000000c00807947 */ /* 0x000fea0003800000 */
.L_x_12953:
        /* <DEDUP_REMOVED lines=10> */
.L_x_12960:
[----:B------:R-:W-:Y:S02]  /*4a80*/  IMAD.U32 R0, R3, 0x10000, RZ ;  /* 0x0001000003007824 */ /* 0x000fe400078e00ff */
[----:B------:R-:W-:-:S03]  /*4a90*/  IMAD.MOV.U32 R25, RZ, RZ, R23 ;  /* 0x000000ffff197224 */ /* 0x000fc600078e0017 */
[----:B------:R-:W-:-:S05]  /*4aa0*/  F2FP.F16.F32.PACK_AB R0, RZ, R0 ;  /* 0x00000000ff00723e */ /* 0x000fca00000000ff */
[----:B------:R0:W-:Y:S01]  /*4ab0*/  STG.E.U16 desc[UR36][R8.64], R0 ;  /* 0x0000000008007986 */ /* 0x0001e2000c101524 */
[----:B------:R-:W-:Y:S05]  /*4ac0*/  BRA `(.L_x_12951) ;  /* 0x0000000c00447947 */ /* 0x000fea0003800000 */
.L_x_12959:
        /* <DEDUP_REMOVED lines=11> */
.L_x_12962:
[----:B------:R-:W-:Y:S02]  /*4b80*/  IMAD.U32 R3, R3, 0x10000, RZ ;  /* 0x0001000003037824 */ /* 0x000fe400078e00ff */
[----:B------:R-:W-:-:S03]  /*4b90*/  IMAD.MOV.U32 R25, RZ, RZ, R23 ;  /* 0x000000ffff197224 */ /* 0x000fc600078e0017 */
[----:B------:R-:W-:-:S04]  /*4ba0*/  F2FP.F16.F32.PACK_AB R3, RZ, R3 ;  /* 0x00000003ff03723e */ /* 0x000fc800000000ff */
[----:B------:R-:W-:-:S05]  /*4bb0*/  PRMT R3, R3, 0x5410, RZ ;  /* 0x0000541003037816 */ /* 0x000fca00000000ff */
[----:B------:R0:W-:Y:S01]  /*4bc0*/  STG.E desc[UR36][R8.64], R3 ;  /* 0x0000000308007986 */ /* 0x0001e2000c101924 */
[----:B------:R-:W-:Y:S05]  /*4bd0*/  BRA `(.L_x_12951) ;  /* 0x0000000c00007947 */ /* 0x000fea0003800000 */
.L_x_12961:
[----:B------:R-:W-:Y:S02]  /*4be0*/  IMAD.U32 R4, R3, 0x10000, RZ ;  /* 0x0001000003047824 */ /* 0x000fe400078e00ff */
[----:B------:R-:W-:Y:S02]  /*4bf0*/  IMAD.MOV.U32 R25, RZ, RZ, R23 ;  /* 0x000000ffff197224 */ /* 0x000fe400078e0017 */
[----:B------:R-:W-:-:S06]  /*4c00*/  FMUL.FTZ R4, R4, 1 ;  /* 0x3f80000004047820 */ /* 0x000fcc0000410000 */
[----:B------:R-:W0:Y:S02]  /*4c10*/  F2F.F64.F32 R4, R4 ;  /* 0x0000000400047310 */ /* 0x000e240000201800 */
[----:B0-----:R0:W-:Y:S01]  /*4c20*/  STG.E.64 desc[UR36][R8.64], R4 ;  /* 0x0000000408007986 */ /* 0x0011e2000c101b24 */
[----:B------:R-:W-:Y:S05]  /*4c30*/  BRA `(.L_x_12951) ;  /* 0x0000000800e87947 */ /* 0x000fea0003800000 */
.L_x_12952:
        /* <DEDUP_REMOVED lines=14> */
.L_x_12965:
[----:B------:R-:W-:Y:S01]  /*4d20*/  IMAD.U32 R3, R3, 0x10000, RZ ;  /* 0x0001000003037824 */ /* 0x000fe200078e00ff */
[----:B------:R-:W-:Y:S01]  /*4d30*/  CS2R R6, SRZ ;  /* 0x0000000000067805 */ /* 0x000fe2000001ff00 */
[----:B------:R-:W-:Y:S02]  /*4d40*/  IMAD.MOV.U32 R25, RZ, RZ, R23 ;  /* 0x000000ffff197224 */ /* 0x000fe400078e0017 */
[----:B------:R-:W-:-:S04]  /*4d50*/  FMUL.FTZ R3, R3, 1 ;  /* 0x3f80000003037820 */ /* 0x000fc80000410000 */
[----:B------:R-:W0:Y:S02]  /*4d60*/  F2F.F64.F32 R4, R3 ;  /* 0x0000000300047310 */ /* 0x000e240000201800 */
[----:B0-----:R0:W-:Y:S01]  /*4d70*/  STG.E.128 desc[UR36][R8.64], R4 ;  /* 0x0000000408007986 */ /* 0x0011e2000c101d24 */
[----:B------:R-:W-:Y:S05]  /*4d80*/  BRA `(.L_x_12951) ;  /* 0x0000000800947947 */ /* 0x000fea0003800000 */
.L_x_12964:
        /* <DEDUP_REMOVED lines=21> */
.L_x_12969:
[----:B------:R-:W-:Y:S05]  /*4ee0*/  BSYNC B0 ;  /* 0x0000000000007941 */ /* 0x000fea0003800000 */
.L_x_12968:
[----:B------:R-:W-:Y:S01]  /*4ef0*/  LOP3.LUT R5, R0, R5, RZ, 0xfc, !PT ;  /* 0x0000000500057212 */ /* 0x000fe200078efcff */
[----:B------:R-:W-:-:S04]  /*4f00*/  IMAD.MOV.U32 R25, RZ, RZ, R23 ;  /* 0x000000ffff197224 */ /* 0x000fc800078e0017 */
[----:B------:R0:W-:Y:S01]  /*4f10*/  STG.E.U8 desc[UR36][R8.64], R5 ;  /* 0x0000000508007986 */ /* 0x0001e2000c101124 */
[----:B------:R-:W-:Y:S05]  /*4f20*/  BRA `(.L_x_12951) ;  /* 0x00000008002c7947 */ /* 0x000fea0003800000 */
.L_x_12967:
        /* <DEDUP_REMOVED lines=13> */
.L_x_12971:
[----:B------:R-:W-:Y:S01]  /*5000*/  IMAD.MOV.U32 R0, RZ, RZ, 0x7f ;  /* 0x0000007fff007424 */ /* 0x000fe200078e00ff */
[----:B------:R-:W-:-:S04]  /*5010*/  ISETP.GT.U32.AND P0, PT, R3, 0x7f800000, PT ;  /* 0x7f8000000300780c */ /* 0x000fc80003f04070 */
[----:B------:R-:W-:-:S09]  /*5020*/  SEL R0, R0, 0x7c, P0 ;  /* 0x0000007c00007807 */ /* 0x000fd20000000000 */
.L_x_12972:
[----:B------:R-:W-:Y:S05]  /*5030*/  BSYNC B0 ;  /* 0x0000000000007941 */ /* 0x000fea0003800000 */
.L_x_12970:
[----:B------:R-:W-:Y:S01]  /*5040*/  LOP3.LUT R3, R5, 0x80000000, RZ, 0xc0, !PT ;  /* 0x8000000005037812 */ /* 0x000fe200078ec0ff */
[----:B------:R-:W-:-:S03]  /*5050*/  IMAD.MOV.U32 R25, RZ, RZ, R23 ;  /* 0x000000ffff197224 */ /* 0x000fc600078e0017 */
[----:B------:R-:W-:-:S04]  /*5060*/  SHF.R.U32.HI R3, RZ, 0x18, R3 ;  /* 0x00000018ff037819 */ /* 0x000fc80000011603 */
[----:B------:R-:W-:-:S05]  /*5070*/  LOP3.LUT R3, R0, R3, RZ, 0xfc, !PT ;  /* 0x0000000300037212 */ /* 0x000fca00078efcff */
[----:B------:R0:W-:Y:S01]  /*5080*/  STG.E.U8 desc[UR36][R8.64], R3 ;  /* 0x0000000308007986 */ /* 0x0001e2000c101124 */
[----:B------:R-:W-:Y:S05]  /*5090*/  BRA `(.L_x_12951) ;  /* 0x0000000400d07947 */ /* 0x000fea0003800000 */
.L_x_12966:
[----:B------:R0:W-:Y:S01]  /*50a0*/  STG.E.U16 desc[UR36][R8.64], R3 ;  /* 0x0000000308007986 */ /* 0x0001e2000c101524 */
[----:B------:R-:W-:Y:S01]  /*50b0*/  IMAD.MOV.U32 R25, RZ, RZ, R23 ;  /* 0x000000ffff197224 */ /* 0x000fe200078e0017 */
[----:B------:R-:W-:Y:S06]  /*50c0*/  BRA `(.L_x_12951) ;  /* 0x0000000400c47947 */ /* 0x000fec0003800000 */
.L_x_12963:
        /* <DEDUP_REMOVED lines=13> */
.L_x_12975:
        /* <DEDUP_REMOVED lines=17> */
.L_x_12978:
[----:B------:R-:W-:-:S04]  /*52b0*/  LOP3.LUT R3, R5, 0x80000000, RZ, 0xc0, !PT ;  /* 0x8000000005037812 */ /* 0x000fc800078ec0ff */
[----:B------:R-:W-:-:S04]  /*52c0*/  SHF.R.U32.HI R3, RZ, 0x18, R3 ;  /* 0x00000018ff037819 */ /* 0x000fc80000011603 */
[----:B------:R-:W-:-:S04]  /*52d0*/  LOP3.LUT R0, R0, R3, RZ, 0xfc, !PT ;  /* 0x0000000300007212 */ /* 0x000fc800078efcff */
[----:B------:R-:W-:-:S07]  /*52e0*/  PRMT R4, R0, 0x7610, R4 ;  /* 0x0000761000047816 */ /* 0x000fce0000000004 */
.L_x_12977:
[----:B------:R-:W-:Y:S05]  /*52f0*/  BSYNC B0 ;  /* 0x0000000000007941 */ /* 0x000fea0003800000 */
.L_x_12976:
[----:B------:R0:W-:Y:S01]  /*5300*/  STG.E.U8 desc[UR36][R8.64], R4 ;  /* 0x0000000408007986 */ /* 0x0001e2000c101124 */
[----:B------:R-:W-:Y:S01]  /*5310*/  IMAD.MOV.U32 R25, RZ, RZ, R23 ;  /* 0x000000ffff197224 */ /* 0x000fe200078e0017 */
[----:B------:R-:W-:Y:S06]  /*5320*/  BRA `(.L_x_12951) ;  /* 0x00000004002c7947 */ /* 0x000fec0003800000 */
.L_x_12974:
        /* <DEDUP_REMOVED lines=17> */
.L_x_12981:
[----:B------:R-:W-:-:S04]  /*5440*/  LOP3.LUT R3, R5, 0x80000000, RZ, 0xc0, !PT ;  /* 0x8000000005037812 */ /* 0x000fc800078ec0ff */
[----:B------:R-:W-:-:S04]  /*5450*/  SHF.R.U32.HI R3, RZ, 0x18, R3 ;  /* 0x00000018ff037819 */ /* 0x000fc80000011603 */
[----:B------:R-:W-:-:S04]  /*5460*/  LOP3.LUT R0, R0, R3, RZ, 0xfc, !PT ;  /* 0x0000000300007212 */ /* 0x000fc800078efcff */
[----:B------:R-:W-:-:S07]  /*5470*/  PRMT R4, R0, 0x7610, R4 ;  /* 0x0000761000047816 */ /* 0x000fce0000000004 */
.L_x_12980:
[----:B------:R-:W-:Y:S05]  /*5480*/  BSYNC B0 ;  /* 0x0000000000007941 */ /* 0x000fea0003800000 */
.L_x_12979:
[----:B------:R0:W-:Y:S01]  /*5490*/  STG.E.U8 desc[UR36][R8.64], R4 ;  /* 0x0000000408007986 */ /* 0x0001e2000c101124 */
[----:B------:R-:W-:Y:S01]  /*54a0*/  IMAD.MOV.U32 R25, RZ, RZ, R23 ;  /* 0x000000ffff197224 */ /* 0x000fe200078e0017 */
[----:B------:R-:W-:Y:S06]  /*54b0*/  BRA `(.L_x_12951) ;  /* 0x0000000000c87947 */ /* 0x000fec0003800000 */
.L_x_12973:
        /* <DEDUP_REMOVED lines=23> */
.L_x_12956:
        /* <DEDUP_REMOVED lines=16> */
.L_x_12984:
[----:B------:R-:W-:Y:S01]  /*5730*/  IMAD.MOV.U32 R25, RZ, RZ, R23 ;  /* 0x000000ffff197224 */ /* 0x000fe200078e0017 */
[----:B------:R-:W-:Y:S06]  /*5740*/  BRA `(.L_x_12951) ;  /* 0x0000000000247947 */ /* 0x000fec0003800000 */
.L_x_12983:
[----:B------:R-:W-:Y:S02]  /*5750*/  IMAD.U32 R4, R3, 0x10000, RZ ;  /* 0x0001000003047824 */ /* 0x000fe400078e00ff */
[----:B------:R-:W-:-:S04]  /*5760*/  IMAD.MOV.U32 R25, RZ, RZ, R23 ;  /* 0x000000ffff197224 */ /* 0x000fc800078e0017 */
[----:B------:R-:W0:Y:S02]  /*5770*/  F2I.U64.TRUNC R4, R4 ;  /* 0x0000000400047311 */ /* 0x000e24000020d800 */
[----:B0-----:R0:W-:Y:S01]  /*5780*/  STG.E.64 desc[UR36][R8.64], R4 ;  /* 0x0000000408007986 */ /* 0x0011e2000c101b24 */
[----:B------:R-:W-:Y:S05]  /*5790*/  BRA `(.L_x_12951) ;  /* 0x0000000000107947 */ /* 0x000fea0003800000 */
.L_x_12982:
[----:B------:R-:W-:Y:S02]  /*57a0*/  IMAD.U32 R3, R3, 0x10000, RZ ;  /* 0x0001000003037824 */ /* 0x000fe400078e00ff */
[----:B------:R-:W-:-:S04]  /*57b0*/  IMAD.MOV.U32 R25, RZ, RZ, R23 ;  /* 0x000000ffff197224 */ /* 0x000fc800078e0017 */
[----:B------:R-:W0:Y:S02]  /*57c0*/  F2I.FTZ.U32.TRUNC.NTZ R3, R3 ;  /* 0x0000000300037305 */ /* 0x000e24000021f000 */
[----:B0-----:R0:W-:Y:S02]  /*57d0*/  STG.E desc[UR36][R8.64], R3 ;  /* 0x0000000308007986 */ /* 0x0011e4000c101924 */
.L_x_12951:
[----:B------:R-:W-:Y:S05]  /*57e0*/  BSYNC B6 ;  /* 0x0000000000067941 */ /* 0x000fea0003800000 */
.L_x_12950:
        /* <DEDUP_REMOVED lines=25> */
.L_x_12990:
[----:B----4-:R-:W-:-:S06]  /*5980*/  IMAD.U32 R5, R22, 0x10000, RZ ;  /* 0x0001000016057824 */ /* 0x010fcc00078e00ff */
[----:B------:R-:W0:Y:S02]  /*5990*/  F2I.S64.TRUNC R4, R5 ;  /* 0x0000000500047311 */ /* 0x000e24000020d900 */
[----:B0-----:R0:W-:Y:S01]  /*59a0*/  STG.E.U8 desc[UR36][R8.64], R4 ;  /* 0x0000000408007986 */ /* 0x0011e2000c101124 */
[----:B------:R-:W-:Y:S05]  /*59b0*/  BRA `(.L_x_12992) ;  /* 0x0000000c00847947 */ /* 0x000fea0003800000 */
.L_x_12989:
        /* <DEDUP_REMOVED lines=10> */
.L_x_12994:
[----:B----4-:R-:W-:-:S04]  /*5a60*/  IMAD.U32 R22, R22, 0x10000, RZ ;  /* 0x0001000016167824 */ /* 0x010fc800078e00ff */
[----:B------:R-:W0:Y:S02]  /*5a70*/  F2I.FTZ.TRUNC.NTZ R3, R22 ;  /* 0x0000001600037305 */ /* 0x000e24000021f100 */
[----:B0-----:R0:W-:Y:S01]  /*5a80*/  STG.E desc[UR36][R8.64], R3 ;  /* 0x0000000308007986 */ /* 0x0011e2000c101924 */
[----:B------:R-:W-:Y:S05]  /*5a90*/  BRA `(.L_x_12992) ;  /* 0x0000000c004c7947 */ /* 0x000fea0003800000 */
.L_x_12993:
[----:B----4-:R-:W-:-:S04]  /*5aa0*/  IMAD.U32 R22, R22, 0x10000, RZ ;  /* 0x0001000016167824 */ /* 0x010fc800078e00ff */
[----:B------:R-:W0:Y:S02]  /*5ab0*/  F2I.FTZ.TRUNC.NTZ R3, R22 ;  /* 0x0000001600037305 */ /* 0x000e24000021f100 */
[----:B0-----:R0:W-:Y:S01]  /*5ac0*/  STG.E.U16 desc[UR36][R8.64], R3 ;  /* 0x0000000308007986 */ /* 0x0011e2000c101524 */
[----:B------:R-:W-:Y:S05]  /*5ad0*/  BRA `(.L_x_12992) ;  /* 0x0000000c003c7947 */ /* 0x000fea0003800000 */
.L_x_12988:
        /* <DEDUP_REMOVED lines=9> */
.L_x_12996:
[----:B----4-:R-:W-:-:S05]  /*5b70*/  IMAD.U32 R0, R22, 0x10000, RZ ;  /* 0x0001000016007824 */ /* 0x010fca00078e00ff */
[----:B------:R-:W-:-:S05]  /*5b80*/  F2FP.F16.F32.PACK_AB R0, RZ, R0 ;  /* 0x00000000ff00723e */ /* 0x000fca00000000ff */
[----:B------:R0:W-:Y:S01]  /*5b90*/  STG.E.U16 desc[UR36][R8.64], R0 ;  /* 0x0000000008007986 */ /* 0x0001e2000c101524 */
[----:B------:R-:W-:Y:S05]  /*5ba0*/  BRA `(.L_x_12992) ;  /* 0x0000000c00087947 */ /* 0x000fea0003800000 */
.L_x_12995:
        /* <DEDUP_REMOVED lines=10> */
.L_x_12998:
[----:B----4-:R-:W-:-:S05]  /*5c50*/  IMAD.U32 R22, R22, 0x10000, RZ ;  /* 0x0001000016167824 */ /* 0x010fca00078e00ff */
[----:B------:R-:W-:-:S04]  /*5c60*/  F2FP.F16.F32.PACK_AB R3, RZ, R22 ;  /* 0x00000016ff03723e */ /* 0x000fc800000000ff */
[----:B------:R-:W-:-:S05]  /*5c70*/  PRMT R3, R3, 0x5410, RZ ;  /* 0x0000541003037816 */ /* 0x000fca00000000ff */
[----:B------:R0:W-:Y:S01]  /*5c80*/  STG.E desc[UR36][R8.64], R3 ;  /* 0x0000000308007986 */ /* 0x0001e2000c101924 */
[----:B------:R-:W-:Y:S05]  /*5c90*/  BRA `(.L_x_12992) ;  /* 0x0000000800cc7947 */ /* 0x000fea0003800000 */
.L_x_12997:
[----:B----4-:R-:W-:-:S04]  /*5ca0*/  IMAD.U32 R4, R22, 0x10000, RZ ;  /* 0x0001000016047824 */ /* 0x010fc800078e00ff */
[----:B------:R-:W-:-:S06]  /*5cb0*/  FMUL.FTZ R4, R4, 1 ;  /* 0x3f80000004047820 */ /* 0x000fcc0000410000 */
[----:B------:R-:W0:Y:S02]  /*5cc0*/  F2F.F64.F32 R4, R4 ;  /* 0x0000000400047310 */ /* 0x000e240000201800 */
[----:B0-----:R0:W-:Y:S01]  /*5cd0*/  STG.E.64 desc[UR36][R8.64], R4 ;  /* 0x0000000408007986 */ /* 0x0011e2000c101b24 */
[----:B------:R-:W-:Y:S05]  /*5ce0*/  BRA `(.L_x_12992) ;  /* 0x0000000800b87947 */ /* 0x000fea0003800000 */
.L_x_12987:
        /* <DEDUP_REMOVED lines=13> */
.L_x_13001:
[----:B----4-:R-:W-:Y:S01]  /*5dc0*/  IMAD.U32 R22, R22, 0x10000, RZ ;  /* 0x0001000016167824 */ /* 0x010fe200078e00ff */
[----:B------:R-:W-:-:S03]  /*5dd0*/  CS2R R6, SRZ ;  /* 0x0000000000067805 */ /* 0x000fc6000001ff00 */
[----:B------:R-:W-:-:S06]  /*5de0*/  FMUL.FTZ R4, R22, 1 ;  /* 0x3f80000016047820 */ /* 0x000fcc0000410000 */
[----:B------:R-:W0:Y:S02]  /*5df0*/  F2F.F64.F32 R4, R4 ;  /* 0x0000000400047310 */ /* 0x000e240000201800 */
[----:B0-----:R0:W-:Y:S01]  /*5e00*/  STG.E.128 desc[UR36][R8.64], R4 ;  /* 0x0000000408007986 */ /* 0x0011e2000c101d24 */
[----:B------:R-:W-:Y:S05]  /*5e10*/  BRA `(.L_x_12992) ;  /* 0x00000008006c7947 */ /* 0x000fea0003800000 */
.L_x_13000:
        /* <DEDUP_REMOVED lines=21> */
.L_x_13005:
[----:B------:R-:W-:Y:S05]  /*5f70*/  BSYNC B0 ;  /* 0x0000000000007941 */ /* 0x000fea0003800000 */
.L_x_13004:
[----:B------:R-:W-:-:S05]  /*5f80*/  LOP3.LUT R5, R0, R5, RZ, 0xfc, !PT ;  /* 0x0000000500057212 */ /* 0x000fca00078efcff */
[----:B------:R0:W-:Y:S01]  /*5f90*/  STG.E.U8 desc[UR36][R8.64], R5 ;  /* 0x0000000508007986 */ /* 0x0001e2000c101124 */
[----:B------:R-:W-:Y:S05]  /*5fa0*/  BRA `(.L_x_12992) ;  /* 0x0000000800087947 */ /* 0x000fea0003800000 */
.L_x_13003:
        /* <DEDUP_REMOVED lines=13> */
.L_x_13007:
[----:B------:R-:W-:Y:S01]  /*6080*/  IMAD.MOV.U32 R0, RZ, RZ, 0x7f ;  /* 0x0000007fff007424 */ /* 0x000fe200078e00ff */
[----:B------:R-:W-:-:S04]  /*6090*/  ISETP.GT.U32.AND P0, PT, R3, 0x7f800000, PT ;  /* 0x7f8000000300780c */ /* 0x000fc80003f04070 */
[----:B------:R-:W-:-:S09]  /*60a0*/  SEL R0, R0, 0x7c, P0 ;  /* 0x0000007c00007807 */ /* 0x000fd20000000000 */
.L_x_13008:
[----:B------:R-:W-:Y:S05]  /*60b0*/  BSYNC B0 ;  /* 0x0000000000007941 */ /* 0x000fea0003800000 */
.L_x_13006:
[----:B------:R-:W-:-:S04]  /*60c0*/  LOP3.LUT R3, R5, 0x80000000, RZ, 0xc0, !PT ;  /* 0x8000000005037812 */ /* 0x000fc800078ec0ff */
[----:B------:R-:W-:-:S04]  /*60d0*/  SHF.R.U32.HI R3, RZ, 0x18, R3 ;  /* 0x00000018ff037819 */ /* 0x000fc80000011603 */
[----:B------:R-:W-:-:S05]  /*60e0*/  LOP3.LUT R3, R0, R3, RZ, 0xfc, !PT ;  /* 0x0000000300037212 */ /* 0x000fca00078efcff */
[----:B------:R0:W-:Y:S01]  /*60f0*/  STG.E.U8 desc[UR36][R8.64], R3 ;  /* 0x0000000308007986 */ /* 0x0001e2000c101124 */
[----:B------:R-:W-:Y:S05]  /*6100*/  BRA `(.L_x_12992) ;  /* 0x0000000400b07947 */ /* 0x000fea0003800000 */
.L_x_13002:
[----:B----4-:R0:W-:Y:S01]  /*6110*/  STG.E.U16 desc[UR36][R8.64], R22 ;  /* 0x0000001608007986 */ /* 0x0101e2000c101524 */
[----:B------:R-:W-:Y:S05]  /*6120*/  BRA `(.L_x_12992) ;  /* 0x0000000400a87947 */ /* 0x000fea0003800000 */
.L_x_12999:
        /* <DEDUP_REMOVED lines=12> */
.L_x_13011:
        /* <DEDUP_REMOVED lines=17> */
.L_x_13014:
[----:B------:R-:W-:-:S04]  /*6300*/  LOP3.LUT R3, R5, 0x80000000, RZ, 0xc0, !PT ;  /* 0x8000000005037812 */ /* 0x000fc800078ec0ff */
[----:B------:R-:W-:-:S04]  /*6310*/  SHF.R.U32.HI R3, RZ, 0x18, R3 ;  /* 0x00000018ff037819 */ /* 0x000fc80000011603 */
[----:B------:R-:W-:-:S04]  /*6320*/  LOP3.LUT R0, R0, R3, RZ, 0xfc, !PT ;  /* 0x0000000300007212 */ /* 0x000fc800078efcff */
[----:B------:R-:W-:-:S07]  /*6330*/  PRMT R4, R0, 0x7610, R4 ;  /* 0x0000761000047816 */ /* 0x000fce0000000004 */
.L_x_13013:
[----:B------:R-:W-:Y:S05]  /*6340*/  BSYNC B0 ;  /* 0x0000000000007941 */ /* 0x000fea0003800000 */
.L_x_13012:
[----:B------:R4:W-:Y:S01]  /*6350*/  STG.E.U8 desc[UR36][R8.64], R4 ;  /* 0x0000000408007986 */ /* 0x0009e2000c101124 */
[----:B------:R-:W-:Y:S05]  /*6360*/  BRA `(.L_x_12992) ;  /* 0x0000000400187947 */ /* 0x000fea0003800000 */
.L_x_13010:
        /* <DEDUP_REMOVED lines=17> */
.L_x_13017:
[----:B------:R-:W-:-:S04]  /*6480*/  LOP3.LUT R3, R5, 0x80000000, RZ, 0xc0, !PT ;  /* 0x8000000005037812 */ /* 0x000fc800078ec0ff */
[----:B------:R-:W-:-:S04]  /*6490*/  SHF.R.U32.HI R3, RZ, 0x18, R3 ;  /* 0x00000018ff037819 */ /* 0x000fc80000011603 */
[----:B------:R-:W-:-:S04]  /*64a0*/  LOP3.LUT R0, R0, R3, RZ, 0xfc, !PT ;  /* 0x0000000300007212 */ /* 0x000fc800078efcff */
[----:B------:R-:W-:-:S07]  /*64b0*/  PRMT R4, R0, 0x7610, R4 ;  /* 0x0000761000047816 */ /* 0x000fce0000000004 */
.L_x_13016:
[----:B------:R-:W-:Y:S05]  /*64c0*/  BSYNC B0 ;  /* 0x0000000000007941 */ /* 0x000fea0003800000 */
.L_x_13015:
[----:B------:R0:W-:Y:S01]  /*64d0*/  STG.E.U8 desc[UR36][R8.64], R4 ;  /* 0x0000000408007986 */ /* 0x0001e2000c101124 */
[----:B------:R-:W-:Y:S05]  /*64e0*/  BRA `(.L_x_12992) ;  /* 0x0000000000b87947 */ /* 0x000fea0003800000 */
.L_x_13009:
        /* <DEDUP_REMOVED lines=22> */
.L_x_12991:
        /* <DEDUP_REMOVED lines=16> */
.L_x_13020:
[----:B------:R-:W-:Y:S05]  /*6750*/  BRA `(.L_x_12992) ;  /* 0x00000000001c7947 */ /* 0x000fea0003800000 */
.L_x_13019:
[----:B----4-:R-:W-:-:S06]  /*6760*/  IMAD.U32 R4, R22, 0x10000, RZ ;  /* 0x0001000016047824 */ /* 0x010fcc00078e00ff */
[----:B------:R-:W0:Y:S02]  /*6770*/  F2I.U64.TRUNC R4, R4 ;  /* 0x0000000400047311 */ /* 0x000e24000020d800 */
[----:B0-----:R2:W-:Y:S01]  /*6780*/  STG.E.64 desc[UR36][R8.64], R4 ;  /* 0x0000000408007986 */ /* 0x0015e2000c101b24 */
[----:B------:R-:W-:Y:S05]  /*6790*/  BRA `(.L_x_12992) ;  /* 0x00000000000c7947 */ /* 0x000fea0003800000 */
.L_x_13018:
[----:B----4-:R-:W-:-:S04]  /*67a0*/  IMAD.U32 R22, R22, 0x10000, RZ ;  /* 0x0001000016167824 */ /* 0x010fc800078e00ff */
[----:B------:R-:W0:Y:S02]  /*67b0*/  F2I.FTZ.U32.TRUNC.NTZ R3, R22 ;  /* 0x0000001600037305 */ /* 0x000e24000021f000 */
[----:B0-----:R0:W-:Y:S02]  /*67c0*/  STG.E desc[UR36][R8.64], R3 ;  /* 0x0000000308007986 */ /* 0x0011e4000c101924 */
.L_x_12992:
        /* <DEDUP_REMOVED lines=25> */
.L_x_13024:
[----:B------:R-:W-:-:S06]  /*6960*/  IMAD.U32 R5, R17, 0x10000, RZ ;  /* 0x0001000011057824 */ /* 0x000fcc00078e00ff */
[----:B------:R-:W0:Y:S02]  /*6970*/  F2I.S64.TRUNC R4, R5 ;  /* 0x0000000500047311 */ /* 0x000e24000020d900 */
[----:B0-----:R4:W-:Y:S01]  /*6980*/  STG.E.U8 desc[UR36][R8.64], R4 ;  /* 0x0000000408007986 */ /* 0x0019e2000c101124 */
[----:B------:R-:W-:Y:S05]  /*6990*/  BRA `(.L_x_13026) ;  /* 0x0000000c00847947 */ /* 0x000fea0003800000 */
.L_x_13023:
        /* <DEDUP_REMOVED lines=10> */
.L_x_13028:
[----:B------:R-:W-:-:S06]  /*6a40*/  IMAD.U32 R17, R17, 0x10000, RZ ;  /* 0x0001000011117824 */ /* 0x000fcc00078e00ff */
[----:B------:R-:W0:Y:S02]  /*6a50*/  F2I.FTZ.TRUNC.NTZ R17, R17 ;  /* 0x0000001100117305 */ /* 0x000e24000021f100 */
[----:B0-----:R2:W-:Y:S01]  /*6a60*/  STG.E desc[UR36][R8.64], R17 ;  /* 0x0000001108007986 */ /* 0x0015e2000c101924 */
[----:B------:R-:W-:Y:S05]  /*6a70*/  BRA `(.L_x_13026) ;  /* 0x0000000c004c7947 */ /* 0x000fea0003800000 */
.L_x_13027:
[----:B------:R-:W-:-:S06]  /*6a80*/  IMAD.U32 R17, R17, 0x10000, RZ ;  /* 0x0001000011117824 */ /* 0x000fcc00078e00ff */
[----:B------:R-:W0:Y:S02]  /*6a90*/  F2I.FTZ.TRUNC.NTZ R17, R17 ;  /* 0x0000001100117305 */ /* 0x000e24000021f100 */
[----:B0-----:R0:W-:Y:S01]  /*6aa0*/  STG.E.U16 desc[UR36][R8.64], R17 ;  /* 0x0000001108007986 */ /* 0x0011e2000c101524 */
[----:B------:R-:W-:Y:S05]  /*6ab0*/  BRA `(.L_x_13026) ;  /* 0x0000000c003c7947 */ /* 0x000fea0003800000 */
.L_x_13022:
        /* <DEDUP_REMOVED lines=9> */
.L_x_13030:
[----:B------:R-:W-:-:S05]  /*6b50*/  IMAD.U32 R0, R17, 0x10000, RZ ;  /* 0x0001000011007824 */ /* 0x000fca00078e00ff */
[----:B------:R-:W-:-:S05]  /*6b60*/  F2FP.F16.F32.PACK_AB R0, RZ, R0 ;  /* 0x00000000ff00723e */ /* 0x000fca00000000ff */
[----:B------:R0:W-:Y:S01]  /*6b70*/  STG.E.U16 desc[UR36][R8.64], R0 ;  /* 0x0000000008007986 */ /* 0x0001e2000c101524 */
[----:B------:R-:W-:Y:S05]  /*6b80*/  BRA `(.L_x_13026) ;  /* 0x0000000c00087947 */ /* 0x000fea0003800000 */
.L_x_13029:
        /* <DEDUP_REMOVED lines=10> */
.L_x_13032:
[----:B------:R-:W-:-:S05]  /*6c30*/  IMAD.U32 R17, R17, 0x10000, RZ ;  /* 0x0001000011117824 */ /* 0x000fca00078e00ff */
[----:B------:R-:W-:-:S04]  /*6c40*/  F2FP.F16.F32.PACK_AB R3, RZ, R17 ;  /* 0x00000011ff03723e */ /* 0x000fc800000000ff */
[----:B------:R-:W-:-:S05]  /*6c50*/  PRMT R3, R3, 0x5410, RZ ;  /* 0x0000541003037816 */ /* 0x000fca00000000ff */
[----:B------:R0:W-:Y:S01]  /*6c60*/  STG.E desc[UR36][R8.64], R3 ;  /* 0x0000000308007986 */ /* 0x0001e2000c101924 */
[----:B------:R-:W-:Y:S05]  /*6c70*/  BRA `(.L_x_13026) ;  /* 0x0000000800cc7947 */ /* 0x000fea0003800000 */
.L_x_13031:
[----:B------:R-:W-:-:S04]  /*6c80*/  IMAD.U32 R4, R17, 0x10000, RZ ;  /* 0x0001000011047824 */ /* 0x000fc800078e00ff */
[----:B------:R-:W-:-:S06]  /*6c90*/  FMUL.FTZ R4, R4, 1 ;  /* 0x3f80000004047820 */ /* 0x000fcc0000410000 */
[----:B------:R-:W0:Y:S02]  /*6ca0*/  F2F.F64.F32 R4, R4 ;  /* 0x0000000400047310 */ /* 0x000e240000201800 */
[----:B0-----:R0:W-:Y:S01]  /*6cb0*/  STG.E.64 desc[UR36][R8.64], R4 ;  /* 0x0000000408007986 */ /* 0x0011e2000c101b24 */
[----:B------:R-:W-:Y:S05]  /*6cc0*/  BRA `(.L_x_13026) ;  /* 0x0000000800b87947 */ /* 0x000fea0003800000 */
.L_x_13021:
        /* <DEDUP_REMOVED lines=13> */
.L_x_13035:
[----:B------:R-:W-:Y:S01]  /*6da0*/  IMAD.U32 R17, R17, 0x10000, RZ ;  /* 0x0001000011117824 */ /* 0x000fe200078e00ff */
[----:B------:R-:W-:-:S03]  /*6db0*/  CS2R R6, SRZ ;  /* 0x0000000000067805 */ /* 0x000fc6000001ff00 */
[----:B------:R-:W-:-:S06]  /*6dc0*/  FMUL.FTZ R4, R17, 1 ;  /* 0x3f80000011047820 */ /* 0x000fcc0000410000 */
[----:B------:R-:W0:Y:S02]  /*6dd0*/  F2F.F64.F32 R4, R4 ;  /* 0x0000000400047310 */ /* 0x000e240000201800 */
[----:B0-----:R0:W-:Y:S01]  /*6de0*/  STG.E.128 desc[UR36][R8.64], R4 ;  /* 0x0000000408007986 */ /* 0x0011e2000c101d24 */
[----:B------:R-:W-:Y:S05]  /*6df0*/  BRA `(.L_x_13026) ;  /* 0x00000008006c7947 */ /* 0x000fea0003800000 */
.L_x_13034:
        /* <DEDUP_REMOVED lines=21> */
.L_x_13039:
[----:B------:R-:W-:Y:S05]  /*6f50*/  BSYNC B0 ;  /* 0x0000000000007941 */ /* 0x000fea0003800000 */
.L_x_13038:
[----:B------:R-:W-:-:S05]  /*6f60*/  LOP3.LUT R5, R0, R5, RZ, 0xfc, !PT ;  /* 0x0000000500057212 */ /* 0x000fca00078efcff */
[----:B------:R0:W-:Y:S01]  /*6f70*/  STG.E.U8 desc[UR36][R8.64], R5 ;  /* 0x0000000508007986 */ /* 0x0001e2000c101124 */
[----:B------:R-:W-:Y:S05]  /*6f80*/  BRA `(.L_x_13026) ;  /* 0x0000000800087947 */ /* 0x000fea0003800000 */
.L_x_13037:
        /* <DEDUP_REMOVED lines=13> */
.L_x_13041:
[----:B------:R-:W-:Y:S01]  /*7060*/  IMAD.MOV.U32 R0, RZ, RZ, 0x7f ;  /* 0x0000007fff007424 */ /* 0x000fe200078e00ff */
[----:B------:R-:W-:-:S04]  /*7070*/  ISETP.GT.U32.AND P0, PT, R3, 0x7f800000, PT ;  /* 0x7f8000000300780c */ /* 0x000fc80003f04070 */
[----:B------:R-:W-:-:S09]  /*7080*/  SEL R0, R0, 0x7c, P0 ;  /* 0x0000007c00007807 */ /* 0x000fd20000000000 */
.L_x_13042:
[----:B------:R-:W-:Y:S05]  /*7090*/  BSYNC B0 ;  /* 0x0000000000007941 */ /* 0x000fea0003800000 */
.L_x_13040:
[----:B------:R-:W-:-:S04]  /*70a0*/  LOP3.LUT R3, R17, 0x80000000, RZ, 0xc0, !PT ;  /* 0x8000000011037812 */ /* 0x000fc800078ec0ff */
[----:B------:R-:W-:-:S04]  /*70b0*/  SHF.R.U32.HI R3, RZ, 0x18, R3 ;  /* 0x00000018ff037819 */ /* 0x000fc80000011603 */
[----:B------:R-:W-:-:S05]  /*70c0*/  LOP3.LUT R3, R0, R3, RZ, 0xfc, !PT ;  /* 0x0000000300037212 */ /* 0x000fca00078efcff */
[----:B------:R0:W-:Y:S01]  /*70d0*/  STG.E.U8 desc[UR36][R8.64], R3 ;  /* 0x0000000308007986 */ /* 0x0001e2000c101124 */
[----:B------:R-:W-:Y:S05]  /*70e0*/  BRA `(.L_x_13026) ;  /* 0x0000000400b07947 */ /* 0x000fea0003800000 */
.L_x_13036:
[----:B------:R0:W-:Y:S01]  /*70f0*/  STG.E.U16 desc[UR36][R8.64], R17 ;  /* 0x0000001108007986 */ /* 0x0001e2000c101524 */
[----:B------:R-:W-:Y:S05]  /*7100*/  BRA `(.L_x_13026) ;  /* 0x0000000400a87947 */ /* 0x000fea0003800000 */
.L_x_13033:
        /* <DEDUP_REMOVED lines=12> */
.L_x_13045:
        /* <DEDUP_REMOVED lines=17> */
.L_x_13048:
[----:B------:R-:W-:-:S04]  /*72e0*/  LOP3.LUT R3, R17, 0x80000000, RZ, 0xc0, !PT ;  /* 0x8000000011037812 */ /* 0x000fc800078ec0ff */
[----:B------:R-:W-:-:S04]  /*72f0*/  SHF.R.U32.HI R3, RZ, 0x18, R3 ;  /* 0x00000018ff037819 */ /* 0x000fc80000011603 */
[----:B------:R-:W-:-:S04]  /*7300*/  LOP3.LUT R0, R0, R3, RZ, 0xfc, !PT ;  /* 0x0000000300007212 */ /* 0x000fc800078efcff */
[----:B------:R-:W-:-:S07]  /*7310*/  PRMT R4, R0, 0x7610, R4 ;  /* 0x0000761000047816 */ /* 0x000fce0000000004 */
.L_x_13047:
[----:B------:R-:W-:Y:S05]  /*7320*/  BSYNC B0 ;  /* 0x0000000000007941 */ /* 0x000fea0003800000 */
.L_x_13046:
[----:B------:R0:W-:Y:S01]  /*7330*/  STG.E.U8 desc[UR36][R8.64], R4 ;  /* 0x0000000408007986 */ /* 0x0001e2000c101124 */
[----:B------:R-:W-:Y:S05]  /*7340*/  BRA `(.L_x_13026) ;  /* 0x0000000400187947 */ /* 0x000fea0003800000 */
.L_x_13044:
        /* <DEDUP_REMOVED lines=17> */
.L_x_13051:
[----:B------:R-:W-:-:S04]  /*7460*/  LOP3.LUT R3, R17, 0x80000000, RZ, 0xc0, !PT ;  /* 0x8000000011037812 */ /* 0x000fc800078ec0ff */
[----:B------:R-:W-:-:S04]  /*7470*/  SHF.R.U32.HI R3, RZ, 0x18, R3 ;  /* 0x00000018ff037819 */ /* 0x000fc80000011603 */
[----:B------:R-:W-:-:S04]  /*7480*/  LOP3.LUT R0, R0, R3, RZ, 0xfc, !PT ;  /* 0x0000000300007212 */ /* 0x000fc800078efcff */
[----:B------:R-:W-:-:S07]  /*7490*/  PRMT R4, R0, 0x7610, R4 ;  /* 0x0000761000047816 */ /* 0x000fce0000000004 */
.L_x_13050:
[----:B------:R-:W-:Y:S05]  /*74a0*/  BSYNC B0 ;  /* 0x0000000000007941 */ /* 0x000fea0003800000 */
.L_x_13049:
[----:B------:R0:W-:Y:S01]  /*74b0*/  STG.E.U8 desc[UR36][R8.64], R4 ;  /* 0x0000000408007986 */ /* 0x0001e2000c101124 */
[----:B------:R-:W-:Y:S05]  /*74c0*/  BRA `(.L_x_13026) ;  /* 0x0000000000b87947 */ /* 0x000fea0003800000 */
.L_x_13043:
        /* <DEDUP_REMOVED lines=22> */
.L_x_13025:
        /* <DEDUP_REMOVED lines=16> */
.L_x_13054:
[----:B------:R-:W-:Y:S05]  /*7730*/  BRA `(.L_x_13026) ;  /* 0x00000000001c7947 */ /* 0x000fea0003800000 */
.L_x_13053:
[----:B------:R-:W-:-:S06]  /*7740*/  IMAD.U32 R4, R17, 0x10000, RZ ;  /* 0x0001000011047824 */ /* 0x000fcc00078e00ff */
[----:B------:R-:W0:Y:S02]  /*7750*/  F2I.U64.TRUNC R4, R4 ;  /* 0x0000000400047311 */ /* 0x000e24000020d800 */
[----:B0-----:R0:W-:Y:S01]  /*7760*/  STG.E.64 desc[UR36][R8.64], R4 ;  /* 0x0000000408007986 */ /* 0x0011e2000c101b24 */
[----:B------:R-:W-:Y:S05]  /*7770*/  BRA `(.L_x_13026) ;  /* 0x00000000000c7947 */ /* 0x000fea0003800000 */
.L_x_13052:
[----:B------:R-:W-:-:S06]  /*7780*/  IMAD.U32 R17, R17, 0x10000, RZ ;  /* 0x0001000011117824 */ /* 0x000fcc00078e00ff */
[----:B------:R-:W0:Y:S02]  /*7790*/  F2I.FTZ.U32.TRUNC.NTZ R17, R17 ;  /* 0x0000001100117305 */ /* 0x000e24000021f000 */
[----:B0-----:R0:W-:Y:S02]  /*77a0*/  STG.E desc[UR36][R8.64], R17 ;  /* 0x0000001108007986 */ /* 0x0011e4000c101924 */
.L_x_13026:
[----:B------:R-:W-:-:S07]  /*77b0*/  VIADD R25, R25, 0x80 ;  /* 0x0000008019197836 */ /* 0x000fce0000000000 */
.L_x_12986:
[----:B------:R-:W-:Y:S05]  /*77c0*/  BSYNC B6 ;  /* 0x0000000000067941 */ /* 0x000fea0003800000 */
.L_x_12985:
        /* <DEDUP_REMOVED lines=23> */
.L_x_13058:
[----:B---3--:R-:W-:-:S06]  /*7940*/  IMAD.U32 R5, R19, 0x10000, RZ ;  /* 0x0001000013057824 */ /* 0x008fcc00078e00ff */
[----:B------:R-:W0:Y:S02]  /*7950*/  F2I.S64.TRUNC R4, R5 ;  /* 0x0000000500047311 */ /* 0x000e24000020d900 */
[----:B0-----:R-:W-:Y:S01]  /*7960*/  STG.E.U8 desc[UR36][R2.64], R4 ;  /* 0x0000000402007986 */ /* 0x001fe2000c101124 */
[----:B------:R-:W-:Y:S05]  /*7970*/  EXIT ;  /* 0x000000000000794d */ /* 0x000fea0003800000 */
.L_x_13057:
        /* <DEDUP_REMOVED lines=10> */
.L_x_13061:
[----:B---3--:R-:W-:-:S06]  /*7a20*/  IMAD.U32 R19, R19, 0x10000, RZ ;  /* 0x0001000013137824 */ /* 0x008fcc00078e00ff */
[----:B------:R-:W0:Y:S02]  /*7a30*/  F2I.FTZ.TRUNC.NTZ R19, R19 ;  /* 0x0000001300137305 */ /* 0x000e24000021f100 */
[----:B0-----:R-:W-:Y:S01]  /*7a40*/  STG.E desc[UR36][R2.64], R19 ;  /* 0x0000001302007986 */ /* 0x001fe2000c101924 */
[----:B------:R-:W-:Y:S05]  /*7a50*/  EXIT ;  /* 0x000000000000794d */ /* 0x000fea0003800000 */
.L_x_13060:
[----:B---3--:R-:W-:-:S06]  /*7a60*/  IMAD.U32 R19, R19, 0x10000, RZ ;  /* 0x0001000013137824 */ /* 0x008fcc00078e00ff */
[----:B------:R-:W0:Y:S02]  /*7a70*/  F2I.FTZ.TRUNC.NTZ R19, R19 ;  /* 0x0000001300137305 */ /* 0x000e24000021f100 */
[----:B0-----:R-:W-:Y:S01]  /*7a80*/  STG.E.U16 desc[UR36][R2.64], R19 ;  /* 0x0000001302007986 */ /* 0x001fe2000c101524 */
[----:B------:R-:W-:Y:S05]  /*7a90*/  EXIT ;  /* 0x000000000000794d */ /* 0x000fea0003800000 */
.L_x_13056:
        /* <DEDUP_REMOVED lines=9> */
.L_x_13063:
[----:B---3--:R-:W-:-:S05]  /*7b30*/  IMAD.U32 R0, R19, 0x10000, RZ ;  /* 0x0001000013007824 */ /* 0x008fca00078e00ff */
[----:B------:R-:W-:-:S05]  /*7b40*/  F2FP.F16.F32.PACK_AB R0, RZ, R0 ;  /* 0x00000000ff00723e */ /* 0x000fca00000000ff */
[----:B------:R-:W-:Y:S01]  /*7b50*/  STG.E.U16 desc[UR36][R2.64], R0 ;  /* 0x0000000002007986 */ /* 0x000fe2000c101524 */
[----:B------:R-:W-:Y:S05]  /*7b60*/  EXIT ;  /* 0x000000000000794d */ /* 0x000fea0003800000 */
.L_x_13062:
        /* <DEDUP_REMOVED lines=10> */
.L_x_13065:
[----:B---3--:R-:W-:-:S05]  /*7c10*/  IMAD.U32 R19, R19, 0x10000, RZ ;  /* 0x0001000013137824 */ /* 0x008fca00078e00ff */
[----:B------:R-:W-:-:S04]  /*7c20*/  F2FP.F16.F32.PACK_AB R5, RZ, R19 ;  /* 0x00000013ff05723e */ /* 0x000fc800000000ff */
[----:B------:R-:W-:-:S05]  /*7c30*/  PRMT R5, R5, 0x5410, RZ ;  /* 0x0000541005057816 */ /* 0x000fca00000000ff */
[----:B------:R-:W-:Y:S01]  /*7c40*/  STG.E desc[UR36][R2.64], R5 ;  /* 0x0000000502007986 */ /* 0x000fe2000c101924 */
[----:B------:R-:W-:Y:S05]  /*7c50*/  EXIT ;  /* 0x000000000000794d */ /* 0x000fea0003800000 */
.L_x_13064:
[----:B---3--:R-:W-:-:S04]  /*7c60*/  IMAD.U32 R4, R19, 0x10000, RZ ;  /* 0x0001000013047824 */ /* 0x008fc800078e00ff */
[----:B------:R-:W-:-:S06]  /*7c70*/  FMUL.FTZ R4, R4, 1 ;  /* 0x3f80000004047820 */ /* 0x000fcc0000410000 */
[----:B------:R-:W0:Y:S02]  /*7c80*/  F2F.F64.F32 R4, R4 ;  /* 0x0000000400047310 */ /* 0x000e240000201800 */
[----:B0-----:R-:W-:Y:S01]  /*7c90*/  STG.E.64 desc[UR36][R2.64], R4 ;  /* 0x0000000402007986 */ /* 0x001fe2000c101b24 */
[----:B------:R-:W-:Y:S05]  /*7ca0*/  EXIT ;  /* 0x000000000000794d */ /* 0x000fea0003800000 */
.L_x_13055:
        /* <DEDUP_REMOVED lines=13> */
.L_x_13068:
[----:B---3--:R-:W-:Y:S01]  /*7d80*/  IMAD.U32 R19, R19, 0x10000, RZ ;  /* 0x0001000013137824 */ /* 0x008fe200078e00ff */
[----:B------:R-:W-:-:S03]  /*7d90*/  CS2R R6, SRZ ;  /* 0x0000000000067805 */ /* 0x000fc6000001ff00 */
[----:B------:R-:W-:-:S06]  /*7da0*/  FMUL.FTZ R4, R19, 1 ;  /* 0x3f80000013047820 */ /* 0x000fcc0000410000 */
[----:B------:R-:W0:Y:S02]  /*7db0*/  F2F.F64.F32 R4, R4 ;  /* 0x0000000400047310 */ /* 0x000e240000201800 */
[----:B0-----:R-:W-:Y:S01]  /*7dc0*/  STG.E.128 desc[UR36][R2.64], R4 ;  /* 0x0000000402007986 */ /* 0x001fe2000c101d24 */
[----:B------:R-:W-:Y:S05]  /*7dd0*/  EXIT ;  /* 0x000000000000794d */ /* 0x000fea0003800000 */
.L_x_13067:
        /* <DEDUP_REMOVED lines=21> */
.L_x_13072:
[----:B------:R-:W-:Y:S05]  /*7f30*/  BSYNC B0 ;  /* 0x0000000000007941 */ /* 0x000fea0003800000 */
.L_x_13071:
[----:B------:R-:W-:-:S05]  /*7f40*/  LOP3.LUT R5, R0, R5, RZ, 0xfc, !PT ;  /* 0x0000000500057212 */ /* 0x000fca00078efcff */
[----:B------:R-:W-:Y:S01]  /*7f50*/  STG.E.U8 desc[UR36][R2.64], R5 ;  /* 0x0000000502007986 */ /* 0x000fe2000c101124 */
[----:B------:R-:W-:Y:S05]  /*7f60*/  EXIT ;  /* 0x000000000000794d */ /* 0x000fea0003800000 */
.L_x_13070:
        /* <DEDUP_REMOVED lines=13> */
.L_x_13074:
[----:B------:R-:W-:Y:S01]  /*8040*/  IMAD.MOV.U32 R0, RZ, RZ, 0x7f ;  /* 0x0000007fff007424 */ /* 0x000fe200078e00ff */
[----:B------:R-:W-:-:S04]  /*8050*/  ISETP.GT.U32.AND P0, PT, R4, 0x7f800000, PT ;  /* 0x7f8000000400780c */ /* 0x000fc80003f04070 */
[----:B------:R-:W-:-:S09]  /*8060*/  SEL R0, R0, 0x7c, P0 ;  /* 0x0000007c00007807 */ /* 0x000fd20000000000 */
.L_x_13075:
[----:B------:R-:W-:Y:S05]  /*8070*/  BSYNC B0 ;  /* 0x0000000000007941 */ /* 0x000fea0003800000 */
.L_x_13073:
[----:B------:R-:W-:-:S04]  /*8080*/  LOP3.LUT R4, R19, 0x80000000, RZ, 0xc0, !PT ;  /* 0x8000000013047812 */ /* 0x000fc800078ec0ff */
[----:B------:R-:W-:-:S04]  /*8090*/  SHF.R.U32.HI R5, RZ, 0x18, R4 ;  /* 0x00000018ff057819 */ /* 0x000fc80000011604 */
[----:B------:R-:W-:-:S05]  /*80a0*/  LOP3.LUT R5, R0, R5, RZ, 0xfc, !PT ;  /* 0x0000000500057212 */ /* 0x000fca00078efcff */
[----:B------:R-:W-:Y:S01]  /*80b0*/  STG.E.U8 desc[UR36][R2.64], R5 ;  /* 0x0000000502007986 */ /* 0x000fe2000c101124 */
[----:B------:R-:W-:Y:S05]  /*80c0*/  EXIT ;  /* 0x000000000000794d */ /* 0x000fea0003800000 */
.L_x_13069:
[----:B---3--:R-:W-:Y:S01]  /*80d0*/  STG.E.U16 desc[UR36][R2.64], R19 ;  /* 0x0000001302007986 */ /* 0x008fe2000c101524 */
[----:B------:R-:W-:Y:S05]  /*80e0*/  EXIT ;  /* 0x000000000000794d */ /* 0x000fea0003800000 */
.L_x_13066:
        /* <DEDUP_REMOVED lines=12> */
.L_x_13078:
        /* <DEDUP_REMOVED lines=17> */
.L_x_13081:
[----:B------:R-:W-:-:S04]  /*82c0*/  LOP3.LUT R0, R19, 0x80000000, RZ, 0xc0, !PT ;  /* 0x8000000013007812 */ /* 0x000fc800078ec0ff */
[----:B------:R-:W-:-:S04]  /*82d0*/  SHF.R.U32.HI R5, RZ, 0x18, R0 ;  /* 0x00000018ff057819 */ /* 0x000fc80000011600 */
[----:B------:R-:W-:-:S04]  /*82e0*/  LOP3.LUT R4, R4, R5, RZ, 0xfc, !PT ;  /* 0x0000000504047212 */ /* 0x000fc800078efcff */
[----:B------:R-:W-:-:S07]  /*82f0*/  PRMT R0, R4, 0x7610, R0 ;  /* 0x0000761004007816 */ /* 0x000fce0000000000 */
.L_x_13080:
[----:B------:R-:W-:Y:S05]  /*8300*/  BSYNC B0 ;  /* 0x0000000000007941 */ /* 0x000fea0003800000 */
.L_x_13079:
[----:B------:R-:W-:Y:S01]  /*8310*/  STG.E.U8 desc[UR36][R2.64], R0 ;  /* 0x0000000002007986 */ /* 0x000fe2000c101124 */
[----:B------:R-:W-:Y:S05]  /*8320*/  EXIT ;  /* 0x000000000000794d */ /* 0x000fea0003800000 */
.L_x_13077:
        /* <DEDUP_REMOVED lines=17> */
.L_x_13084:
[----:B------:R-:W-:-:S04]  /*8440*/  LOP3.LUT R0, R19, 0x80000000, RZ, 0xc0, !PT ;  /* 0x8000000013007812 */ /* 0x000fc800078ec0ff */
[----:B------:R-:W-:-:S04]  /*8450*/  SHF.R.U32.HI R5, RZ, 0x18, R0 ;  /* 0x00000018ff057819 */ /* 0x000fc80000011600 */
[----:B------:R-:W-:-:S04]  /*8460*/  LOP3.LUT R4, R4, R5, RZ, 0xfc, !PT ;  /* 0x0000000504047212 */ /* 0x000fc800078efcff */
[----:B------:R-:W-:-:S07]  /*8470*/  PRMT R0, R4, 0x7610, R0 ;  /* 0x0000761004007816 */ /* 0x000fce0000000000 */
.L_x_13083:
[----:B------:R-:W-:Y:S05]  /*8480*/  BSYNC B0 ;  /* 0x0000000000007941 */ /* 0x000fea0003800000 */
.L_x_13082:
[----:B------:R-:W-:Y:S01]  /*8490*/  STG.E.U8 desc[UR36][R2.64], R0 ;  /* 0x0000000002007986 */ /* 0x000fe2000c101124 */
[----:B------:R-:W-:Y:S05]  /*84a0*/  EXIT ;  /* 0x000000000000794d */ /* 0x000fea0003800000 */
.L_x_13076:
        /* <DEDUP_REMOVED lines=22> */
.L_x_13059:
        /* <DEDUP_REMOVED lines=16> */
.L_x_13087:
[----:B------:R-:W-:Y:S05]  /*8710*/  EXIT ;  /* 0x000000000000794d */ /* 0x000fea0003800000 */
.L_x_13086:
[----:B---3--:R-:W-:-:S06]  /*8720*/  IMAD.U32 R4, R19, 0x10000, RZ ;  /* 0x0001000013047824 */ /* 0x008fcc00078e00ff */
[----:B------:R-:W0:Y:S02]  /*8730*/  F2I.U64.TRUNC R4, R4 ;  /* 0x0000000400047311 */ /* 0x000e24000020d800 */
[----:B0-----:R-:W-:Y:S01]  /*8740*/  STG.E.64 desc[UR36][R2.64], R4 ;  /* 0x0000000402007986 */ /* 0x001fe2000c101b24 */
[----:B------:R-:W-:Y:S05]  /*8750*/  EXIT ;  /* 0x000000000000794d */ /* 0x000fea0003800000 */
.L_x_13085:
[----:B---3--:R-:W-:-:S06]  /*8760*/  IMAD.U32 R19, R19, 0x10000, RZ ;  /* 0x0001000013137824 */ /* 0x008fcc00078e00ff */
[----:B------:R-:W0:Y:S02]  /*8770*/  F2I.FTZ.U32.TRUNC.NTZ R19, R19 ;  /* 0x0000001300137305 */ /* 0x000e24000021f000 */
[----:B0-----:R-:W-:Y:S01]  /*8780*/  STG.E desc[UR36][R2.64], R19 ;  /* 0x0000001302007986 */ /* 0x001fe2000c101924 */
[----:B------:R-:W-:Y:S05]  /*8790*/  EXIT ;  /* 0x000000000000794d */ /* 0x000fea0003800000 */
.L_x_13088:
        /* <DEDUP_REMOVED lines=14> */
.L_x_19681:


//--------------------- .text._ZN2at6native18elementwise_kernelILi128ELi4EZNS0_22gpu_kernel_impl_nocastIZZZNS0_17floor_kernel_cudaERNS_18TensorIteratorBaseEENKUlvE_clEvENKUlvE2_clEvEUlN3c108BFloat16EE_EEvS4_RKT_EUliE_EEviT1_ --------------------------
	.section	.text._ZN2at6native18elementwise_kernelILi128ELi4EZNS0_22gpu_kernel_impl_nocastIZZZNS0_17floor_kernel_cudaERNS_18TensorIteratorBaseEENKUlvE_clEvENKUlvE2_clEvEUlN3c108BFloat16EE_EEvS4_RKT_EUliE_EEviT1_,"ax",@progbits
	.align	128
        .global         _ZN2at6native18elementwise_kernelILi128ELi4EZNS0_22gpu_kernel_impl_nocastIZZZNS0_17floor_kernel_cudaERNS_18TensorIteratorBaseEENKUlvE_clEvENKUlvE2_clEvEUlN3c108BFloat16EE_EEvS4_RKT_EUliE_EEviT1_
        .type           _ZN2at6native18elementwise_kernelILi128ELi4EZNS0_22gpu_kernel_impl_nocastIZZZNS0_17floor_kernel_cudaERNS_18TensorIteratorBaseEENKUlvE_clEvENKUlvE2_clEvEUlN3c108BFloat16EE_EEvS4_RKT_EUliE_EEviT1_,@function
        .size           _ZN2at6native18elementwise_kernelILi128ELi4EZNS0_22gpu_kernel_impl_nocastIZZZNS0_17floor_kernel_cudaERNS_18TensorIteratorBaseEENKUlvE_clEvENKUlvE2_clEvEUlN3c108BFloat16EE_EEvS4_RKT_EUliE_EEviT1_,(.L_x_19682 - _ZN2at6native18elementwise_kernelILi128ELi4EZNS0_22gpu_kernel_impl_nocastIZZZNS0_17floor_kernel_cudaERNS_18TensorIteratorBaseEENKUlvE_clEvENKUlvE2_clEvEUlN3c108BFloat16EE_EEvS4_RKT_EUliE_EEviT1_)
        .other          _ZN2at6native18elementwise_kernelILi128ELi4EZNS0_22gpu_kernel_impl_nocastIZZZNS0_17floor_kernel_cudaERNS_18TensorIteratorBaseEENKUlvE_clEvENKUlvE2_clEvEUlN3c108BFloat16EE_EEvS4_RKT_EUliE_EEviT1_,@"STO_CUDA_ENTRY STV_DEFAULT"
_ZN2at6native18elementwise_kernelILi128ELi4EZNS0_22gpu_kernel_impl_nocastIZZZNS0_17floor_kernel_cudaERNS_18TensorIteratorBaseEENKUlvE_clEvENKUlvE2_clEvEUlN3c108BFloat16EE_EEvS4_RKT_EUliE_EEviT1_:
.text._ZN2at6native18elementwise_kernelILi128ELi4EZNS0_22gpu_kernel_impl_nocastIZZZNS0_17floor_kernel_cudaERNS_18TensorIteratorBaseEENKUlvE_clEvENKUlvE2_clEvEUlN3c108BFloat16EE_EEvS4_RKT_EUliE_EEviT1_:
        /* <DEDUP_REMOVED lines=311> */
.L_x_13091:
        /* <DEDUP_REMOVED lines=9> */
[----:B------:R-:W0:Y:S02]  /*1400*/  FRND.FTZ.FLOOR R6, R6 ;  /* 0x0000000600067307 */ /* 0x000e240000215000 */
[----:B0-----:R-:W-:-:S05]  /*1410*/  F2FP.BF16.F32.PACK_AB R5, RZ, R6 ;  /* 0x00000006ff05723e */ /* 0x001fca00000010ff */
[----:B------:R0:W-:Y:S02]  /*1420*/  STG.E.U16 desc[UR4][R2.64], R5 ;  /* 0x0000000502007986 */ /* 0x0001e4000c101504 */
.L_x_13090:
[----:B------:R-:W-:Y:S05]  /*1430*/  BSYNC B0 ;  /* 0x0000000000007941 */ /* 0x000fea0003800000 */
.L_x_13089:
        /* <DEDUP_REMOVED lines=305> */
.L_x_13094:
        /* <DEDUP_REMOVED lines=10> */
[----:B------:R-:W0:Y:S02]  /*27f0*/  FRND.FTZ.FLOOR R6, R6 ;  /* 0x0000000600067307 */ /* 0x000e240000215000 */
        /* <DEDUP_REMOVED lines=305> */
.L_x_13095:
        /* <DEDUP_REMOVED lines=9> */
[----:B------:R-:W0:Y:S02]  /*3ba0*/  FRND.FTZ.FLOOR R6, R6 ;  /* 0x0000000600067307 */ /* 0x000e240000215000 */
[----:B0-----:R-:W-:-:S05]  /*3bb0*/  F2FP.BF16.F32.PACK_AB R5, RZ, R6 ;  /* 0x00000006ff05723e */ /* 0x001fca00000010ff */
[----:B------:R2:W-:Y:S02]  /*3bc0*/  STG.E.U16 desc[UR4][R2.64], R5 ;  /* 0x0000000502007986 */ /* 0x0005e4000c101504 */
.L_x_13093:
[----:B------:R-:W-:Y:S05]  /*3bd0*/  BSYNC B0 ;  /* 0x0000000000007941 */ /* 0x000fea0003800000 */
.L_x_13092:
        /* <DEDUP_REMOVED lines=304> */
.L_x_13096:
        /* <DEDUP_REMOVED lines=8> */
[----:B------:R-:W0:Y:S02]  /*4f60*/  FRND.FTZ.FLOOR R0, R0 ;  /* 0x0000000000007307 */ /* 0x000e240000215000 */
[----:B0-----:R-:W-:-:S05]  /*4f70*/  F2FP.BF16.F32.PACK_AB R5, RZ, R0 ;  /* 0x00000000ff05723e */ /* 0x001fca00000010ff */
[----:B------:R-:W-:Y:S01]  /*4f80*/  STG.E.U16 desc[UR4][R2.64], R5 ;  /* 0x0000000502007986 */ /* 0x000fe2000c101504 */
[----:B------:R-:W-:Y:S05]  /*4f90*/  EXIT ;  /* 0x000000000000794d */ /* 0x000fea0003800000 */
.L_x_13097:
        /* <DEDUP_REMOVED lines=14> */
.L_x_19682:


//--------------------- .text._ZN2at6native27unrolled_elementwise_kernelIZZZNS0_17floor_kernel_cudaERNS_18TensorIteratorBaseEENKUlvE_clEvENKUlvE2_clEvEUlN3c108BFloat16EE_St5arrayIPcLm2EELi4E23TrivialOffsetCalculatorILi1EjESD_NS0_6memory15LoadWithoutCastENSE_16StoreWithoutCastEEEviT_T0_T2_T3_T4_T5_ --------------------------
	.section	.text._ZN2at6native27unrolled_elementwise_kernelIZZZNS0_17floor_kernel_cudaERNS_18TensorIteratorBaseEENKUlvE_clEvENKUlvE2_clEvEUlN3c108BFloat16EE_St5arrayIPcLm2EELi4E23TrivialOffsetCalculatorILi1EjESD_NS0_6memory15LoadWithoutCastENSE_16StoreWithoutCastEEEviT_T0_T2_T3_T4_T5_,"ax",@progbits
	.align	128
        .global         _ZN2at6native27unrolled_elementwise_kernelIZZZNS0_17floor_kernel_cudaERNS_18TensorIteratorBaseEENKUlvE_clEvENKUlvE2_clEvEUlN3c108BFloat16EE_St5arrayIPcLm2EELi4E23TrivialOffsetCalculatorILi1EjESD_NS0_6memory15LoadWithoutCastENSE_16StoreWithoutCastEEEviT_T0_T2_T3_T4_T5_
        .type           _ZN2at6native27unrolled_elementwise_kernelIZZZNS0_17floor_kernel_cudaERNS_18TensorIteratorBaseEENKUlvE_clEvENKUlvE2_clEvEUlN3c108BFloat16EE_St5arrayIPcLm2EELi4E23TrivialOffsetCalculatorILi1EjESD_NS0_6memory15LoadWithoutCastENSE_16StoreWithoutCastEEEviT_T0_T2_T3_T4_T5_,@function
        .size           _ZN2at6native27unrolled_elementwise_kernelIZZZNS0_17floor_kernel_cudaERNS_18TensorIteratorBaseEENKUlvE_clEvENKUlvE2_clEvEUlN3c108BFloat16EE_St5arrayIPcLm2EELi4E23TrivialOffsetCalculatorILi1EjESD_NS0_6memory15LoadWithoutCastENSE_16StoreWithoutCastEEEviT_T0_T2_T3_T4_T5_,(.L_x_19683 - _ZN2at6native27unrolled_elementwise_kernelIZZZNS0_17floor_kernel_cudaERNS_18TensorIteratorBaseEENKUlvE_clEvENKUlvE2_clEvEUlN3c108BFloat16EE_St5arrayIPcLm2EELi4E23TrivialOffsetCalculatorILi1EjESD_NS0_6memory15LoadWithoutCastENSE_16StoreWithoutCastEEEviT_T0_T2_T3_T4_T5_)
        .other          _ZN2at6native27unrolled_elementwise_kernelIZZZNS0_17floor_kernel_cudaERNS_18TensorIteratorBaseEENKUlvE_clEvENKUlvE2_clEvEUlN3c108BFloat16EE_St5arrayIPcLm2EELi4E23TrivialOffsetCalculatorILi1EjESD_NS0_6memory15LoadWithoutCastENSE_16StoreWithoutCastEEEviT_T0_T2_T3_T4_T5_,@"STO_CUDA_ENTRY STV_DEFAULT"
_ZN2at6native27unrolled_elementwise_kernelIZZZNS0_17floor_kernel_cudaERNS_18TensorIteratorBaseEENKUlvE_clEvENKUlvE2_clEvEUlN3c108BFloat16EE_St5arrayIPcLm2EELi4E23TrivialOffsetCalculatorILi1EjESD_NS0_6memory15LoadWithoutCastENSE_16StoreWithoutCastEEEviT_T0_T2_T3_T4_T5_:
.text._ZN2at6native27unrolled_elementwise_kernelIZZZNS0_17floor_kernel_cudaERNS_18TensorIteratorBaseEENKUlvE_clEvENKUlvE2_clEvEUlN3c108BFloat16EE_St5arrayIPcLm2EELi4E23TrivialOffsetCalculatorILi1EjESD_NS0_6memory15LoadWithoutCastENSE_16StoreWithoutCastEEEviT_T0_T2_T3_T4_T5_:
        /* <DEDUP_REMOVED lines=47> */
[----:B------:R-:W0:Y:S01]  /*02f0*/  @!P0 FRND.FTZ.FLOOR R11, R11 ;  /* 0x0000000b000b8307 */ /* 0x000e220000215000 */
[----:B----4-:R-:W-:Y:S01]  /*0300*/  @!P2 IMAD.U32 R8, R8, 0x10000, RZ ;  /* 0x000100000808a824 */ /* 0x010fe200078e00ff */
[----:B0-----:R-:W-:-:S05]  /*0310*/  @!P0 F2FP.BF16.F32.PACK_AB R5, RZ, R11 ;  /* 0x0000000bff05823e */ /* 0x001fca00000010ff */
[----:B------:R1:W-:Y:S01]  /*0320*/  @!P0 STG.E.U16 desc[UR4][R6.64], R5 ;  /* 0x0000000506008986 */ /* 0x0003e2000c101504 */
[----:B------:R-:W0:Y:S01]  /*0330*/  @!P2 FRND.FTZ.FLOOR R8, R8 ;  /* 0x000000080008a307 */ /* 0x000e220000215000 */
[----:B---3--:R-:W-:-:S07]  /*0340*/  @!P3 SHF.L.U32 R20, R20, 0x10, RZ ;  /* 0x000000101414b819 */ /* 0x008fce00000006ff */
[----:B------:R-:W2:Y:S01]  /*0350*/  @!P3 FRND.FTZ.FLOOR R20, R20 ;  /* 0x000000140014b307 */ /* 0x000ea20000215000 */
        /* <DEDUP_REMOVED lines=14> */
.L_x_13099:
[----:B------:R-:W-:Y:S05]  /*0440*/  BSYNC B0 ;  /* 0x0000000000007941 */ /* 0x000fea0003800000 */
.L_x_13098:
[----:B------:R-:W-:Y:S01]  /*0450*/  ISETP.GE.AND P0, PT, R9, R2, PT ;  /* 0x000000020900720c */ /* 0x000fe20003f06270 */
[----:B-----5:R-:W-:-:S12]  /*0460*/  @!P1 IMAD.U32 R10, R10, 0x10000, RZ ;  /* 0x000100000a0a9824 */ /* 0x020fd800078e00ff */
[----:B------:R-:W-:Y:S05]  /*0470*/  @P0 EXIT ;  /* 0x000000000000094d */ /* 0x000fea0003800000 */
[----:B0-----:R-:W0:Y:S01]  /*0480*/  LDC.64 R2, c[0x0][0x218] ;  /* 0x00008600ff027b82 */ /* 0x001e220000000a00 */
[----:B------:R-:W1:Y:S01]  /*0490*/  @!P1 FRND.FTZ.FLOOR R10, R10 ;  /* 0x0000000a000a9307 */ /* 0x000e620000215000 */
[----:B------:R-:W-:Y:S02]  /*04a0*/  LEA R9, R0, R9, 0x9 ;  /* 0x0000000900097211 */ /* 0x000fe400078e48ff */
[----:B-1----:R-:W-:-:S03]  /*04b0*/  @!P1 F2FP.BF16.F32.PACK_AB R4, RZ, R10 ;  /* 0x0000000aff04923e */ /* 0x002fc600000010ff */
[----:B0-----:R-:W-:-:S05]  /*04c0*/  IMAD.WIDE.U32 R2, R9, 0x2, R2 ;  /* 0x0000000209027825 */ /* 0x001fca00078e0002 */
[----:B------:R-:W-:Y:S01]  /*04d0*/  STG.E.U16 desc[UR4][R2.64], R4 ;  /* 0x0000000402007986 */ /* 0x000fe2000c101504 */
[----:B------:R-:W-:Y:S05]  /*04e0*/  EXIT ;  /* 0x000000000000794d */ /* 0x000fea0003800000 */
.L_x_13100:
        /* <DEDUP_REMOVED lines=9> */
.L_x_19683:


//--------------------- .text._ZN2at6native29vectorized_elementwise_kernelILi2EZZZNS0_17floor_kernel_cudaERNS_18TensorIteratorBaseEENKUlvE_clEvENKUlvE2_clEvEUlN3c108BFloat16EE_St5arrayIPcLm2EEEEviT0_T1_ --------------------------
	.section	.text._ZN2at6native29vectorized_elementwise_kernelILi2EZZZNS0_17floor_kernel_cudaERNS_18TensorIteratorBaseEENKUlvE_clEvENKUlvE2_clEvEUlN3c108BFloat16EE_St5arrayIPcLm2EEEEviT0_T1_,"ax",@progbits
	.align	128
        .global         _ZN2at6native29vectorized_elementwise_kernelILi2EZZZNS0_17floor_kernel_cudaERNS_18TensorIteratorBaseEENKUlvE_clEvENKUlvE2_clEvEUlN3c108BFloat16EE_St5arrayIPcLm2EEEEviT0_T1_
        .type           _ZN2at6native29vectorized_elementwise_kernelILi2EZZZNS0_17floor_kernel_cudaERNS_18TensorIteratorBaseEENKUlvE_clEvENKUlvE2_clEvEUlN3c108BFloat16EE_St5arrayIPcLm2EEEEviT0_T1_,@function
        .size           _ZN2at6native29vectorized_elementwise_kernelILi2EZZZNS0_17floor_kernel_cudaERNS_18TensorIteratorBaseEENKUlvE_clEvENKUlvE2_clEvEUlN3c108BFloat16EE_St5arrayIPcLm2EEEEviT0_T1_,(.L_x_19684 - _ZN2at6native29vectorized_elementwise_kernelILi2EZZZNS0_17floor_kernel_cudaERNS_18TensorIteratorBaseEENKUlvE_clEvENKUlvE2_clEvEUlN3c108BFloat16EE_St5arrayIPcLm2EEEEviT0_T1_)
        .other          _ZN2at6native29vectorized_elementwise_kernelILi2EZZZNS0_17floor_kernel_cudaERNS_18TensorIteratorBaseEENKUlvE_clEvENKUlvE2_clEvEUlN3c108BFloat16EE_St5arrayIPcLm2EEEEviT0_T1_,@"STO_CUDA_ENTRY STV_DEFAULT"
_ZN2at6native29vectorized_elementwise_kernelILi2EZZZNS0_17floor_kernel_cudaERNS_18TensorIteratorBaseEENKUlvE_clEvENKUlvE2_clEvEUlN3c108BFloat16EE_St5arrayIPcLm2EEEEviT0_T1_:
.text._ZN2at6native29vectorized_elementwise_kernelILi2EZZZNS0_17floor_kernel_cudaERNS_18TensorIteratorBaseEENKUlvE_clEvENKUlvE2_clEvEUlN3c108BFloat16EE_St5arrayIPcLm2EEEEviT0_T1_:
        /* <DEDUP_REMOVED lines=24> */
[----:B------:R-:W-:Y:S01]  /*0180*/  FRND.FTZ.FLOOR R2, R2 ;  /* 0x0000000200027307 */ /* 0x000fe20000215000 */
[----:B----4-:R-:W-:-:S03]  /*0190*/  SHF.L.U32 R7, R13, 0x10, RZ ;  /* 0x000000100d077819 */ /* 0x010fc600000006ff */
[----:B------:R-:W-:Y:S01]  /*01a0*/  IMAD.U32 R12, R9, 0x10000, RZ ;  /* 0x00010000090c7824 */ /* 0x000fe200078e00ff */
[----:B------:R-:W-:Y:S01]  /*01b0*/  PRMT R9, R13, 0x7632, R9 ;  /* 0x000076320d097816 */ /* 0x000fe20000000009 */
[----:B-----5:R-:W-:Y:S02]  /*01c0*/  IMAD.U32 R8, R15, 0x10000, RZ ;  /* 0x000100000f087824 */ /* 0x020fe400078e00ff */
[----:B------:R-:W-:Y:S01]  /*01d0*/  FRND.FTZ.FLOOR R6, R6 ;  /* 0x0000000600067307 */ /* 0x000fe20000215000 */
[----:B------:R-:W-:Y:S02]  /*01e0*/  SHF.L.U32 R14, R9, 0x10, RZ ;  /* 0x00000010090e7819 */ /* 0x000fe400000006ff */
[----:B------:R-:W-:-:S05]  /*01f0*/  PRMT R9, R15, 0x7632, R9 ;  /* 0x000076320f097816 */ /* 0x000fca0000000009 */
[----:B------:R-:W-:Y:S01]  /*0200*/  IMAD.U32 R9, R9, 0x10000, RZ ;  /* 0x0001000009097824 */ /* 0x000fe200078e00ff */
[----:B------:R-:W-:Y:S08]  /*0210*/  FRND.FTZ.FLOOR R7, R7 ;  /* 0x0000000700077307 */ /* 0x000ff00000215000 */
[----:B------:R-:W-:Y:S08]  /*0220*/  FRND.FTZ.FLOOR R8, R8 ;  /* 0x0000000800087307 */ /* 0x000ff00000215000 */
[----:B------:R-:W0:Y:S08]  /*0230*/  FRND.FTZ.FLOOR R11, R10 ;  /* 0x0000000a000b7307 */ /* 0x000e300000215000 */
[----:B------:R-:W1:Y:S01]  /*0240*/  FRND.FTZ.FLOOR R13, R12 ;  /* 0x0000000c000d7307 */ /* 0x000e620000215000 */
[----:B0-----:R-:W-:-:S07]  /*0250*/  F2FP.BF16.F32.PACK_AB R11, R11, R2 ;  /* 0x000000020b0b723e */ /* 0x001fce00000010ff */
[----:B------:R-:W0:Y:S01]  /*0260*/  FRND.FTZ.FLOOR R14, R14 ;  /* 0x0000000e000e7307 */ /* 0x000e220000215000 */
[----:B------:R-:W-:Y:S01]  /*0270*/  STG.E desc[UR4][R4.64], R11 ;  /* 0x0000000b04007986 */ /* 0x000fe2000c101904 */
[----:B-1----:R-:W-:-:S06]  /*0280*/  F2FP.BF16.F32.PACK_AB R13, R13, R6 ;  /* 0x000000060d0d723e */ /* 0x002fcc00000010ff */
[----:B------:R-:W1:Y:S01]  /*0290*/  FRND.FTZ.FLOOR R9, R9 ;  /* 0x0000000900097307 */ /* 0x000e620000215000 */
[----:B------:R-:W-:Y:S01]  /*02a0*/  STG.E desc[UR4][R4.64+0x200], R13 ;  /* 0x0002000d04007986 */ /* 0x000fe2000c101904 */
[----:B0-----:R-:W-:-:S05]  /*02b0*/  F2FP.BF16.F32.PACK_AB R7, R14, R7 ;  /* 0x000000070e07723e */ /* 0x001fca00000010ff */
[----:B------:R-:W-:Y:S01]  /*02c0*/  STG.E desc[UR4][R4.64+0x400], R7 ;  /* 0x0004000704007986 */ /* 0x000fe2000c101904 */
[----:B-1----:R-:W-:-:S05]  /*02d0*/  F2FP.BF16.F32.PACK_AB R3, R9, R8 ;  /* 0x000000080903723e */ /* 0x002fca00000010ff */
[----:B------:R-:W-:Y:S01]  /*02e0*/  STG.E desc[UR4][R4.64+0x600], R3 ;  /* 0x0006000304007986 */ /* 0x000fe2000c101904 */
[----:B------:R-:W-:Y:S05]  /*02f0*/  EXIT ;  /* 0x000000000000794d */ /* 0x000fea0003800000 */
.L_x_13101:
        /* <DEDUP_REMOVED lines=77> */
[----:B------:R-:W0:Y:S01]  /*07d0*/  @!P0 FRND.FTZ.FLOOR R2, R2 ;  /* 0x0000000200028307 */ /* 0x000e220000215000 */
[----:B---3--:R-:W-:Y:S02]  /*07e0*/  @!P1 SHF.L.U32 R15, R26, 0x10, RZ ;  /* 0x000000101a0f9819 */ /* 0x008fe400000006ff */
[----:B0-----:R-:W-:-:S05]  /*07f0*/  @!P0 F2FP.BF16.F32.PACK_AB R23, RZ, R2 ;  /* 0x00000002ff17823e */ /* 0x001fca00000010ff */
[----:B------:R-:W-:Y:S01]  /*0800*/  @!P1 FRND.FTZ.FLOOR R15, R15 ;  /* 0x0000000f000f9307 */ /* 0x000fe20000215000 */
[----:B------:R0:W-:Y:S01]  /*0810*/  @!P0 STG.E.U16 desc[UR4][R12.64], R23 ;  /* 0x000000170c008986 */ /* 0x0001e2000c101504 */
[----:B------:R-:W-:Y:S01]  /*0820*/  ISETP.GE.AND P0, PT, R24, R5, PT ;  /* 0x000000051800720c */ /* 0x000fe20003f06270 */
[----:B----4-:R-:W-:-:S05]  /*0830*/  @!P5 IMAD.U32 R28, R28, 0x10000, RZ ;  /* 0x000100001c1cd824 */ /* 0x010fca00078e00ff */
[----:B-----5:R-:W1:Y:S02]  /*0840*/  @!P5 FRND.FTZ.FLOOR R17, R28 ;  /* 0x0000001c0011d307 */ /* 0x020e640000215000 */
[----:B-1----:R-:W-:Y:S02]  /*0850*/  @!P5 F2FP.BF16.F32.PACK_AB R6, RZ, R17 ;  /* 0x00000011ff06d23e */ /* 0x002fe400000010ff */
[----:B------:R-:W-:Y:S01]  /*0860*/  ISETP.GE.AND P5, PT, R20, R5, PT ;  /* 0x000000051400720c */ /* 0x000fe20003fa6270 */
[----:B------:R-:W-:Y:S02]  /*0870*/  @!P2 IMAD.U32 R16, R27, 0x10000, RZ ;  /* 0x000100001b10a824 */ /* 0x000fe400078e00ff */
[----:B------:R-:W-:Y:S01]  /*0880*/  @!P4 IMAD.U32 R17, R18, 0x10000, RZ ;  /* 0x000100001211c824 */ /* 0x000fe200078e00ff */
[----:B------:R-:W-:Y:S01]  /*0890*/  @!P3 SHF.L.U32 R4, R4, 0x10, RZ ;  /* 0x000000100404b819 */ /* 0x000fe200000006ff */
[----:B------:R-:W-:Y:S02]  /*08a0*/  @!P6 IMAD.U32 R19, R19, 0x10000, RZ ;  /* 0x000100001313e824 */ /* 0x000fe400078e00ff */
[----:B------:R-:W1:Y:S06]  /*08b0*/  @!P2 FRND.FTZ.FLOOR R16, R16 ;  /* 0x000000100010a307 */ /* 0x000e6c0000215000 */
[----:B------:R-:W-:-:S02]  /*08c0*/  @!P5 IMAD.U32 R0, R0, 0x10000, RZ ;  /* 0x000100000000d824 */ /* 0x000fc400078e00ff */
[----:B------:R-:W2:Y:S08]  /*08d0*/  @!P3 FRND.FTZ.FLOOR R4, R4 ;  /* 0x000000040004b307 */ /* 0x000eb00000215000 */
[----:B------:R-:W3:Y:S08]  /*08e0*/  @!P4 FRND.FTZ.FLOOR R17, R17 ;  /* 0x000000110011c307 */ /* 0x000ef00000215000 */
[----:B------:R-:W4:Y:S08]  /*08f0*/  @!P6 FRND.FTZ.FLOOR R19, R19 ;  /* 0x000000130013e307 */ /* 0x000f300000215000 */
[----:B------:R-:W5:Y:S01]  /*0900*/  @!P5 FRND.FTZ.FLOOR R0, R0 ;  /* 0x000000000000d307 */ /* 0x000f620000215000 */
        /* <DEDUP_REMOVED lines=19> */
.L_x_13104:
[----:B------:R-:W-:-:S13]  /*0a40*/  ISETP.GE.AND P0, PT, R24, R5, PT ;  /* 0x000000051800720c */ /* 0x000fda0003f06270 */
[----:B------:R-:W-:Y:S05]  /*0a50*/  @P0 BRA `(.L_x_13106) ;  /* 0x0000000000300947 */ /* 0x000fea0003800000 */
[----:B0-----:R-:W0:Y:S01]  /*0a60*/  LDC.64 R6, c[0x0][0x218] ;  /* 0x00008600ff067b82 */ /* 0x001e220000000a00 */
[----:B------:R-:W-:Y:S01]  /*0a70*/  IMAD.IADD R13, R3, 0x1, R24 ;  /* 0x00000001030d7824 */ /* 0x000fe200078e0218 */
[----:B------:R-:W-:-:S03]  /*0a80*/  IADD3 R24, R24, 0x80, RZ ;  /* 0x0000008018187810 */ /* 0x000fc60007ffe0ff */
[----:B0-----:R-:W-:-:S05]  /*0a90*/  IMAD.WIDE.U32 R6, R13, 0x2, R6 ;  /* 0x000000020d067825 */ /* 0x001fca00078e0006 */
[----:B------:R1:W-:Y:S02]  /*0aa0*/  STG.E.U16 desc[UR4][R6.64], R8 ;  /* 0x0000000806007986 */ /* 0x0003e4000c101504 */
.L_x_13105:
[----:B------:R-:W-:-:S13]  /*0ab0*/  ISETP.GE.AND P0, PT, R24, R5, PT ;  /* 0x000000051800720c */ /* 0x000fda0003f06270 */
[----:B------:R-:W-:Y:S05]  /*0ac0*/  @P0 BRA `(.L_x_13107) ;  /* 0x0000000000340947 */ /* 0x000fea0003800000 */
[----:B01----:R-:W0:Y:S01]  /*0ad0*/  LDC.64 R6, c[0x0][0x218] ;  /* 0x00008600ff067b82 */ /* 0x003e220000000a00 */
[----:B------:R-:W-:Y:S02]  /*0ae0*/  IMAD.IADD R13, R3, 0x1, R24 ;  /* 0x00000001030d7824 */ /* 0x000fe400078e0218 */
[----:B------:R-:W-:Y:S02]  /*0af0*/  VIADD R24, R24, 0x80 ;  /* 0x0000008018187836 */ /* 0x000fe40000000000 */
[----:B0-----:R-:W-:-:S05]  /*0b00*/  IMAD.WIDE.U32 R6, R13, 0x2, R6 ;  /* 0x000000020d067825 */ /* 0x001fca00078e0006 */
[----:B------:R1:W-:Y:S02]  /*0b10*/  STG.E.U16 desc[UR4][R6.64], R9 ;  /* 0x0000000906007986 */ /* 0x0003e4000c101504 */
.L_x_13106:
        /* <DEDUP_REMOVED lines=8> */
.L_x_13107:
[----:B------:R-:W-:Y:S05]  /*0ba0*/  BSYNC B1 ;  /* 0x0000000000017941 */ /* 0x000fea0003800000 */
.L_x_13103:
[----:B------:R-:W-:-:S13]  /*0bb0*/  ISETP.GE.AND P0, PT, R24, R5, PT ;  /* 0x000000051800720c */ /* 0x000fda0003f06270 */
[----:B012---:R-:W0:Y:S01]  /*0bc0*/  @!P0 LDC.64 R6, c[0x0][0x218] ;  /* 0x00008600ff068b82 */ /* 0x007e220000000a00 */
[----:B------:R-:W-:Y:S01]  /*0bd0*/  @!P0 IMAD.IADD R9, R3, 0x1, R24 ;  /* 0x0000000103098824 */ /* 0x000fe200078e0218 */
[----:B------:R-:W-:-:S03]  /*0be0*/  @!P0 IADD3 R24, R24, 0x80, RZ ;  /* 0x0000008018188810 */ /* 0x000fc60007ffe0ff */
[----:B0-----:R-:W-:-:S05]  /*0bf0*/  @!P0 IMAD.WIDE.U32 R6, R9, 0x2, R6 ;  /* 0x0000000209068825 */ /* 0x001fca00078e0006 */
[----:B------:R2:W-:Y:S02]  /*0c00*/  @!P0 STG.E.U16 desc[UR4][R6.64], R11 ;  /* 0x0000000b06008986 */ /* 0x0005e4000c101504 */
.L_x_13108:
[----:B------:R-:W-:Y:S05]  /*0c10*/  BSYNC B0 ;  /* 0x0000000000007941 */ /* 0x000fea0003800000 */
.L_x_13102:
        /* <DEDUP_REMOVED lines=8> */
.L_x_13109:
        /* <DEDUP_REMOVED lines=14> */
.L_x_19684:


//--------------------- .text._ZN2at6native29vectorized_elementwise_kernelILi4EZZZNS0_17floor_kernel_cudaERNS_18TensorIteratorBaseEENKUlvE_clEvENKUlvE2_clEvEUlN3c108BFloat16EE_St5arrayIPcLm2EEEEviT0_T1_ --------------------------
	.section	.text._ZN2at6native29vectorized_elementwise_kernelILi4EZZZNS0_17floor_kernel_cudaERNS_18TensorIteratorBaseEENKUlvE_clEvENKUlvE2_clEvEUlN3c108BFloat16EE_St5arrayIPcLm2EEEEviT0_T1_,"ax",@progbits
	.align	128
        .global         _ZN2at6native29vectorized_elementwise_kernelILi4EZZZNS0_17floor_kernel_cudaERNS_18TensorIteratorBaseEENKUlvE_clEvENKUlvE2_clEvEUlN3c108BFloat16EE_St5arrayIPcLm2EEEEviT0_T1_
        .type           _ZN2at6native29vectorized_elementwise_kernelILi4EZZZNS0_17floor_kernel_cudaERNS_18TensorIteratorBaseEENKUlvE_clEvENKUlvE2_clEvEUlN3c108BFloat16EE_St5arrayIPcLm2EEEEviT0_T1_,@function
        .size           _ZN2at6native29vectorized_elementwise_kernelILi4EZZZNS0_17floor_kernel_cudaERNS_18TensorIteratorBaseEENKUlvE_clEvENKUlvE2_clEvEUlN3c108BFloat16EE_St5arrayIPcLm2EEEEviT0_T1_,(.L_x_19685 - _ZN2at6native29vectorized_elementwise_kernelILi4EZZZNS0_17floor_kernel_cudaERNS_18TensorIteratorBaseEENKUlvE_clEvENKUlvE2_clEvEUlN3c108BFloat16EE_St5arrayIPcLm2EEEEviT0_T1_)
        .other          _ZN2at6native29vectorized_elementwise_kernelILi4EZZZNS0_17floor_kernel_cudaERNS_18TensorIteratorBaseEENKUlvE_clEvENKUlvE2_clEvEUlN3c108BFloat16EE_St5arrayIPcLm2EEEEviT0_T1_,@"STO_CUDA_ENTRY STV_DEFAULT"
_ZN2at6native29vectorized_elementwise_kernelILi4EZZZNS0_17floor_kernel_cudaERNS_18TensorIteratorBaseEENKUlvE_clEvENKUlvE2_clEvEUlN3c108BFloat16EE_St5arrayIPcLm2EEEEviT0_T1_:
.text._ZN2at6native29vectorized_elementwise_kernelILi4EZZZNS0_17floor_kernel_cudaERNS_18TensorIteratorBaseEENKUlvE_clEvENKUlvE2_clEvEUlN3c108BFloat16EE_St5arrayIPcLm2EEEEviT0_T1_:
        /* <DEDUP_REMOVED lines=29> */
[----:B------:R-:W-:Y:S08]  /*01d0*/  FRND.FTZ.FLOOR R10, R10 ;  /* 0x0000000a000a7307 */ /* 0x000ff00000215000 */
[----:B------:R-:W0:Y:S08]  /*01e0*/  FRND.FTZ.FLOOR R9, R9 ;  /* 0x0000000900097307 */ /* 0x000e300000215000 */
[----:B------:R-:W-:Y:S08]  /*01f0*/  FRND.FTZ.FLOOR R11, R11 ;  /* 0x0000000b000b7307 */ /* 0x000ff00000215000 */
[----:B------:R-:W1:Y:S08]  /*0200*/  FRND.FTZ.FLOOR R6, R6 ;  /* 0x0000000600067307 */ /* 0x000e700000215000 */
[----:B------:R-:W-:Y:S08]  /*0210*/  FRND.FTZ.FLOOR R2, R2 ;  /* 0x0000000200027307 */ /* 0x000ff00000215000 */
[----:B------:R-:W-:Y:S08]  /*0220*/  FRND.FTZ.FLOOR R8, R14 ;  /* 0x0000000e00087307 */ /* 0x000ff00000215000 */
[----:B------:R-:W2:Y:S08]  /*0230*/  FRND.FTZ.FLOOR R13, R12 ;  /* 0x0000000c000d7307 */ /* 0x000eb00000215000 */
[----:B------:R-:W3:Y:S01]  /*0240*/  FRND.FTZ.FLOOR R7, R7 ;  /* 0x0000000700077307 */ /* 0x000ee20000215000 */
[----:B0-----:R-:W-:-:S02]  /*0250*/  F2FP.BF16.F32.PACK_AB R3, R9, R10 ;  /* 0x0000000a0903723e */ /* 0x001fc400000010ff */
[----:B-1----:R-:W-:Y:S02]  /*0260*/  F2FP.BF16.F32.PACK_AB R10, R6, R11 ;  /* 0x0000000b060a723e */ /* 0x002fe400000010ff */
[----:B--2---:R-:W-:Y:S02]  /*0270*/  F2FP.BF16.F32.PACK_AB R2, R13, R2 ;  /* 0x000000020d02723e */ /* 0x004fe400000010ff */
[----:B---3--:R-:W-:-:S03]  /*0280*/  F2FP.BF16.F32.PACK_AB R11, R7, R8 ;  /* 0x00000008070b723e */ /* 0x008fc600000010ff */
[----:B------:R-:W-:Y:S04]  /*0290*/  STG.E.64 desc[UR4][R4.64], R2 ;  /* 0x0000000204007986 */ /* 0x000fe8000c101b04 */
[----:B------:R-:W-:Y:S01]  /*02a0*/  STG.E.64 desc[UR4][R4.64+0x400], R10 ;  /* 0x0004000a04007986 */ /* 0x000fe2000c101b04 */
[----:B------:R-:W-:Y:S05]  /*02b0*/  EXIT ;  /* 0x000000000000794d */ /* 0x000fea0003800000 */
.L_x_13110:
        /* <DEDUP_REMOVED lines=116> */
.L_x_13113:
[----:B------:R-:W-:-:S13]  /*0a00*/  ISETP.GE.AND P0, PT, R24, R5, PT ;  /* 0x000000051800720c */ /* 0x000fda0003f06270 */
[----:B------:R-:W-:Y:S05]  /*0a10*/  @P0 BRA `(.L_x_13115) ;  /* 0x0000000000300947 */ /* 0x000fea0003800000 */
[----:B0-----:R-:W0:Y:S01]  /*0a20*/  LDC.64 R6, c[0x0][0x218] ;  /* 0x00008600ff067b82 */ /* 0x001e220000000a00 */
[----:B------:R-:W-:Y:S01]  /*0a30*/  IMAD.IADD R13, R3, 0x1, R24 ;  /* 0x00000001030d7824 */ /* 0x000fe200078e0218 */
[----:B------:R-:W-:-:S03]  /*0a40*/  IADD3 R24, R24, 0x80, RZ ;  /* 0x0000008018187810 */ /* 0x000fc60007ffe0ff */
[----:B0-----:R-:W-:-:S05]  /*0a50*/  IMAD.WIDE.U32 R6, R13, 0x2, R6 ;  /* 0x000000020d067825 */ /* 0x001fca00078e0006 */
[----:B------:R1:W-:Y:S02]  /*0a60*/  STG.E.U16 desc[UR4][R6.64], R8 ;  /* 0x0000000806007986 */ /* 0x0003e4000c101504 */
.L_x_13114:
[----:B------:R-:W-:-:S13]  /*0a70*/  ISETP.GE.AND P0, PT, R24, R5, PT ;  /* 0x000000051800720c */ /* 0x000fda0003f06270 */
[----:B------:R-:W-:Y:S05]  /*0a80*/  @P0 BRA `(.L_x_13116) ;  /* 0x0000000000340947 */ /* 0x000fea0003800000 */
[----:B01----:R-:W0:Y:S01]  /*0a90*/  LDC.64 R6, c[0x0][0x218] ;  /* 0x00008600ff067b82 */ /* 0x003e220000000a00 */
[----:B------:R-:W-:Y:S02]  /*0aa0*/  IMAD.IADD R13, R3, 0x1, R24 ;  /* 0x00000001030d7824 */ /* 0x000fe400078e0218 */
[----:B------:R-:W-:Y:S02]  /*0ab0*/  VIADD R24, R24, 0x80 ;  /* 0x0000008018187836 */ /* 0x000fe40000000000 */
[----:B0-----:R-:W-:-:S05]  /*0ac0*/  IMAD.WIDE.U32 R6, R13, 0x2, R6 ;  /* 0x000000020d067825 */ /* 0x001fca00078e0006 */
[----:B------:R1:W-:Y:S02]  /*0ad0*/  STG.E.U16 desc[UR4][R6.64], R9 ;  /* 0x0000000906007986 */ /* 0x0003e4000c101504 */
.L_x_13115:
        /* <DEDUP_REMOVED lines=8> */
.L_x_13116:
[----:B------:R-:W-:Y:S05]  /*0b60*/  BSYNC B1 ;  /* 0x0000000000017941 */ /* 0x000fea0003800000 */
.L_x_13112:
[----:B------:R-:W-:-:S13]  /*0b70*/  ISETP.GE.AND P0, PT, R24, R5, PT ;  /* 0x000000051800720c */ /* 0x000fda0003f06270 */
[----:B012---:R-:W0:Y:S01]  /*0b80*/  @!P0 LDC.64 R6, c[0x0][0x218] ;  /* 0x00008600ff068b82 */ /* 0x007e220000000a00 */
[----:B------:R-:W-:Y:S01]  /*0b90*/  @!P0 IMAD.IADD R9, R3, 0x1, R24 ;  /* 0x0000000103098824 */ /* 0x000fe200078e0218 */
[----:B------:R-:W-:-:S03]  /*0ba0*/  @!P0 IADD3 R24, R24, 0x80, RZ ;  /* 0x0000008018188810 */ /* 0x000fc60007ffe0ff */
[----:B0-----:R-:W-:-:S05]  /*0bb0*/  @!P0 IMAD.WIDE.U32 R6, R9, 0x2, R6 ;  /* 0x0000000209068825 */ /* 0x001fca00078e0006 */
[----:B------:R2:W-:Y:S02]  /*0bc0*/  @!P0 STG.E.U16 desc[UR4][R6.64], R11 ;  /* 0x0000000b06008986 */ /* 0x0005e4000c101504 */
.L_x_13117:
[----:B------:R-:W-:Y:S05]  /*0bd0*/  BSYNC B0 ;  /* 0x0000000000007941 */ /* 0x000fea0003800000 */
.L_x_13111:
        /* <DEDUP_REMOVED lines=8> */
.L_x_13118:
        /* <DEDUP_REMOVED lines=10> */
.L_x_19685:


//--------------------- .text._ZN2at6native29vectorized_elementwise_kernelILi8EZZZNS0_17floor_kernel_cudaERNS_18TensorIteratorBaseEENKUlvE_clEvENKUlvE2_clEvEUlN3c108BFloat16EE_St5arrayIPcLm2EEEEviT0_T1_ --------------------------
	.section	.text._ZN2at6native29vectorized_elementwise_kernelILi8EZZZNS0_17floor_kernel_cudaERNS_18TensorIteratorBaseEENKUlvE_clEvENKUlvE2_clEvEUlN3c108BFloat16EE_St5arrayIPcLm2EEEEviT0_T1_,"ax",@progbits
	.align	128
        .global         _ZN2at6native29vectorized_elementwise_kernelILi8EZZZNS0_17floor_kernel_cudaERNS_18TensorIteratorBaseEENKUlvE_clEvENKUlvE2_clEvEUlN3c108BFloat16EE_St5arrayIPcLm2EEEEviT0_T1_
        .type           _ZN2at6native29vectorized_elementwise_kernelILi8EZZZNS0_17floor_kernel_cudaERNS_18TensorIteratorBaseEENKUlvE_clEvENKUlvE2_clEvEUlN3c108BFloat16EE_St5arrayIPcLm2EEEEviT0_T1_,@function
        .size           _ZN2at6native29vectorized_elementwise_kernelILi8EZZZNS0_17floor_kernel_cudaERNS_18TensorIteratorBaseEENKUlvE_clEvENKUlvE2_clEvEUlN3c108BFloat16EE_St5arrayIPcLm2EEEEviT0_T1_,(.L_x_19686 - _ZN2at6native29vectorized_elementwise_kernelILi8EZZZNS0_17floor_kernel_cudaERNS_18TensorIteratorBaseEENKUlvE_clEvENKUlvE2_clEvEUlN3c108BFloat16EE_St5arrayIPcLm2EEEEviT0_T1_)
        .other          _ZN2at6native29vectorized_elementwise_kernelILi8EZZZNS0_17floor_kernel_cudaERNS_18TensorIteratorBaseEENKUlvE_clEvENKUlvE2_clEvEUlN3c108BFloat16EE_St5arrayIPcLm2EEEEviT0_T1_,@"STO_CUDA_ENTRY STV_DEFAULT"
_ZN2at6native29vectorized_elementwise_kernelILi8EZZZNS0_17floor_kernel_cudaERNS_18TensorIteratorBaseEENKUlvE_clEvENKUlvE2_clEvEUlN3c108BFloat16EE_St5arrayIPcLm2EEEEviT0_T1_:
.text._ZN2at6native29vectorized_elementwise_kernelILi8EZZZNS0_17floor_kernel_cudaERNS_18TensorIteratorBaseEENKUlvE_clEvENKUlvE2_clEvEUlN3c108BFloat16EE_St5arrayIPcLm2EEEEviT0_T1_:
        /* <DEDUP_REMOVED lines=26> */
[----:B------:R-:W-:Y:S01]  /*01a0*/  FRND.FTZ.FLOOR R11, R11 ;  /* 0x0000000b000b7307 */ /* 0x000fe20000215000 */
[----:B------:R-:W-:Y:S01]  /*01b0*/  IMAD.U32 R16, R7, 0x10000, RZ ;  /* 0x0001000007107824 */ /* 0x000fe200078e00ff */
[----:B------:R-:W-:-:S06]  /*01c0*/  SHF.L.U32 R14, R6, 0x10, RZ ;  /* 0x00000010060e7819 */ /* 0x000fcc00000006ff */
[----:B------:R-:W-:Y:S08]  /*01d0*/  FRND.FTZ.FLOOR R10, R10 ;  /* 0x0000000a000a7307 */ /* 0x000ff00000215000 */
[----:B------:R-:W-:Y:S08]  /*01e0*/  FRND.FTZ.FLOOR R2, R2 ;  /* 0x0000000200027307 */ /* 0x000ff00000215000 */
[----:B------:R-:W-:Y:S08]  /*01f0*/  FRND.FTZ.FLOOR R12, R12 ;  /* 0x0000000c000c7307 */ /* 0x000ff00000215000 */
[----:B------:R-:W0:Y:S08]  /*0200*/  FRND.FTZ.FLOOR R4, R4 ;  /* 0x0000000400047307 */ /* 0x000e300000215000 */
[----:B------:R-:W1:Y:S01]  /*0210*/  FRND.FTZ.FLOOR R5, R13 ;  /* 0x0000000d00057307 */ /* 0x000e620000215000 */
[----:B0-----:R-:W-:-:S07]  /*0220*/  F2FP.BF16.F32.PACK_AB R4, R4, R11 ;  /* 0x0000000b0404723e */ /* 0x001fce00000010ff */
[----:B------:R-:W0:Y:S01]  /*0230*/  FRND.FTZ.FLOOR R15, R14 ;  /* 0x0000000e000f7307 */ /* 0x000e220000215000 */
[----:B-1----:R-:W-:-:S07]  /*0240*/  F2FP.BF16.F32.PACK_AB R5, R5, R10 ;  /* 0x0000000a0505723e */ /* 0x002fce00000010ff */
[----:B------:R-:W1:Y:S01]  /*0250*/  FRND.FTZ.FLOOR R7, R16 ;  /* 0x0000001000077307 */ /* 0x000e620000215000 */
[----:B0-----:R-:W-:Y:S02]  /*0260*/  F2FP.BF16.F32.PACK_AB R6, R15, R2 ;  /* 0x000000020f06723e */ /* 0x001fe400000010ff */
[----:B-1----:R-:W-:-:S05]  /*0270*/  F2FP.BF16.F32.PACK_AB R7, R7, R12 ;  /* 0x0000000c0707723e */ /* 0x002fca00000010ff */
[----:B------:R-:W-:Y:S01]  /*0280*/  STG.E.128 desc[UR4][R8.64], R4 ;  /* 0x0000000408007986 */ /* 0x000fe2000c101d04 */
[----:B------:R-:W-:Y:S05]  /*0290*/  EXIT ;  /* 0x000000000000794d */ /* 0x000fea0003800000 */
.L_x_13119:
        /* <DEDUP_REMOVED lines=116> */
.L_x_13122:
[----:B------:R-:W-:-:S13]  /*09e0*/  ISETP.GE.AND P0, PT, R24, R5, PT ;  /* 0x000000051800720c */ /* 0x000fda0003f06270 */
[----:B------:R-:W-:Y:S05]  /*09f0*/  @P0 BRA `(.L_x_13124) ;  /* 0x0000000000300947 */ /* 0x000fea0003800000 */
[----:B0-----:R-:W0:Y:S01]  /*0a00*/  LDC.64 R6, c[0x0][0x218] ;  /* 0x00008600ff067b82 */ /* 0x001e220000000a00 */
[----:B------:R-:W-:Y:S01]  /*0a10*/  IMAD.IADD R13, R3, 0x1, R24 ;  /* 0x00000001030d7824 */ /* 0x000fe200078e0218 */
[----:B------:R-:W-:-:S03]  /*0a20*/  IADD3 R24, R24, 0x80, RZ ;  /* 0x0000008018187810 */ /* 0x000fc60007ffe0ff */
[----:B0-----:R-:W-:-:S05]  /*0a30*/  IMAD.WIDE.U32 R6, R13, 0x2, R6 ;  /* 0x000000020d067825 */ /* 0x001fca00078e0006 */
[----:B------:R1:W-:Y:S02]  /*0a40*/  STG.E.U16 desc[UR4][R6.64], R8 ;  /* 0x0000000806007986 */ /* 0x0003e4000c101504 */
.L_x_13123:
[----:B------:R-:W-:-:S13]  /*0a50*/  ISETP.GE.AND P0, PT, R24, R5, PT ;  /* 0x000000051800720c */ /* 0x000fda0003f06270 */
[----:B------:R-:W-:Y:S05]  /*0a60*/  @P0 BRA `(.L_x_13125) ;  /* 0x0000000000340947 */ /* 0x000fea0003800000 */
[----:B01----:R-:W0:Y:S01]  /*0a70*/  LDC.64 R6, c[0x0][0x218] ;  /* 0x00008600ff067b82 */ /* 0x003e220000000a00 */
[----:B------:R-:W-:Y:S02]  /*0a80*/  IMAD.IADD R13, R3, 0x1, R24 ;  /* 0x00000001030d7824 */ /* 0x000fe400078e0218 */
[----:B------:R-:W-:Y:S02]  /*0a90*/  VIADD R24, R24, 0x80 ;  /* 0x0000008018187836 */ /* 0x000fe40000000000 */
[----:B0-----:R-:W-:-:S05]  /*0aa0*/  IMAD.WIDE.U32 R6, R13, 0x2, R6 ;  /* 0x000000020d067825 */ /* 0x001fca00078e0006 */
[----:B------:R1:W-:Y:S02]  /*0ab0*/  STG.E.U16 desc[UR4][R6.64], R9 ;  /* 0x0000000906007986 */ /* 0x0003e4000c101504 */
.L_x_13124:
        /* <DEDUP_REMOVED lines=8> */
.L_x_13125:
[----:B------:R-:W-:Y:S05]  /*0b40*/  BSYNC B1 ;  /* 0x0000000000017941 */ /* 0x000fea0003800000 */
.L_x_13121:
[----:B------:R-:W-:-:S13]  /*0b50*/  ISETP.GE.AND P0, PT, R24, R5, PT ;  /* 0x000000051800720c */ /* 0x000fda0003f06270 */
[----:B012---:R-:W0:Y:S01]  /*0b60*/  @!P0 LDC.64 R6, c[0x0][0x218] ;  /* 0x00008600ff068b82 */ /* 0x007e220000000a00 */
[----:B------:R-:W-:Y:S01]  /*0b70*/  @!P0 IMAD.IADD R9, R3, 0x1, R24 ;  /* 0x0000000103098824 */ /* 0x000fe200078e0218 */
[----:B------:R-:W-:-:S03]  /*0b80*/  @!P0 IADD3 R24, R24, 0x80, RZ ;  /* 0x0000008018188810 */ /* 0x000fc60007ffe0ff */
[----:B0-----:R-:W-:-:S05]  /*0b90*/  @!P0 IMAD.WIDE.U32 R6, R9, 0x2, R6 ;  /* 0x0000000209068825 */ /* 0x001fca00078e0006 */
[----:B------:R2:W-:Y:S02]  /*0ba0*/  @!P0 STG.E.U16 desc[UR4][R6.64], R11 ;  /* 0x0000000b06008986 */ /* 0x0005e4000c101504 */
.L_x_13126:
[----:B------:R-:W-:Y:S05]  /*0bb0*/  BSYNC B0 ;  /* 0x0000000000007941 */ /* 0x000fea0003800000 */
.L_x_13120:
        /* <DEDUP_REMOVED lines=8> */
.L_x_13127:
        /* <DEDUP_REMOVED lines=12> */
.L_x_19686:


//--------------------- .text._ZN2at6native18elementwise_kernelILi128ELi4EZNS0_15gpu_kernel_implIZZZNS0_17floor_kernel_cudaERNS_18TensorIteratorBaseEENKUlvE_clEvENKUlvE1_clEvEUlN3c104HalfEE_EEvS4_RKT_EUliE_EEviT1_ --------------------------
	.section	.text._ZN2at6native18elementwise_kernelILi128ELi4EZNS0_15gpu_kernel_implIZZZNS0_17floor_kernel_cudaERNS_18TensorIteratorBaseEENKUlvE_clEvENKUlvE1_clEvEUlN3c104HalfEE_EEvS4_RKT_EUliE_EEviT1_,"ax",@progbits
	.align	128
        .global         _ZN2at6native18elementwise_kernelILi128ELi4EZNS0_15gpu_kernel_implIZZZNS0_17floor_kernel_cudaERNS_18TensorIteratorBaseEENKUlvE_clEvENKUlvE1_clEvEUlN3c104HalfEE_EEvS4_RKT_EUliE_EEviT1_
        .type           _ZN2at6native18elementwise_kernelILi128ELi4EZNS0_15gpu_kernel_implIZZZNS0_17floor_kernel_cudaERNS_18TensorIteratorBaseEENKUlvE_clEvENKUlvE1_clEvEUlN3c104HalfEE_EEvS4_RKT_EUliE_EEviT1_,@function
        .size           _ZN2at6native18elementwise_kernelILi128ELi4EZNS0_15gpu_kernel_implIZZZNS0_17floor_kernel_cudaERNS_18TensorIteratorBaseEENKUlvE_clEvENKUlvE1_clEvEUlN3c104HalfEE_EEvS4_RKT_EUliE_EEviT1_,(.L_x_19687 - _ZN2at6native18elementwise_kernelILi128ELi4EZNS0_15gpu_kernel_implIZZZNS0_17floor_kernel_cudaERNS_18TensorIteratorBaseEENKUlvE_clEvENKUlvE1_clEvEUlN3c104HalfEE_EEvS4_RKT_EUliE_EEviT1_)
        .other          _ZN2at6native18elementwise_kernelILi128ELi4EZNS0_15gpu_kernel_implIZZZNS0_17floor_kernel_cudaERNS_18TensorIteratorBaseEENKUlvE_clEvENKUlvE1_clEvEUlN3c104HalfEE_EEvS4_RKT_EUliE_EEviT1_,@"STO_CUDA_ENTRY STV_DEFAULT"
_ZN2at6native18elementwise_kernelILi128ELi4EZNS0_15gpu_kernel_implIZZZNS0_17floor_kernel_cudaERNS_18TensorIteratorBaseEENKUlvE_clEvENKUlvE1_clEvEUlN3c104HalfEE_EEvS4_RKT_EUliE_EEviT1_:
.text._ZN2at6native18elementwise_kernelILi128ELi4EZNS0_15gpu_kernel_implIZZZNS0_17floor_kernel_cudaERNS_18TensorIteratorBaseEENKUlvE_clEvENKUlvE1_clEvEUlN3c104HalfEE_EEvS4_RKT_EUliE_EEviT1_:
        /* <DEDUP_REMOVED lines=313> */
.L_x_13130:
        /* <DEDUP_REMOVED lines=22> */
.L_x_13134:
[----:B------:R-:W2:Y:S02]  /*14f0*/  LDG.E.U8 R2, desc[UR36][R2.64] ;  /* 0x0000002402027981 */ /* 0x000ea4000c1e1100 */
[----:B--2---:R-:W-:-:S04]  /*1500*/  I2FP.F32.U32 R0, R2 ;  /* 0x0000000200007245 */ /* 0x004fc80000201000 */
[----:B------:R-:W-:Y:S01]  /*1510*/  F2FP.F16.F32.PACK_AB R0, RZ, R0 ;  /* 0x00000000ff00723e */ /* 0x000fe200000000ff */
[----:B------:R-:W-:Y:S06]  /*1520*/  BRA `(.L_x_13136) ;  /* 0x0000000c00887947 */ /* 0x000fec0003800000 */
.L_x_13133:
        /* <DEDUP_REMOVED lines=10> */
.L_x_13138:
[----:B------:R-:W2:Y:S02]  /*15d0*/  LDG.E R2, desc[UR36][R2.64] ;  /* 0x0000002402027981 */ /* 0x000ea4000c1e1900 */
[----:B--2---:R-:W-:-:S04]  /*15e0*/  I2FP.F32.S32 R0, R2 ;  /* 0x0000000200007245 */ /* 0x004fc80000201400 */
[----:B------:R-:W-:Y:S01]  /*15f0*/  F2FP.F16.F32.PACK_AB R0, RZ, R0 ;  /* 0x00000000ff00723e */ /* 0x000fe200000000ff */
[----:B------:R-:W-:Y:S06]  /*1600*/  BRA `(.L_x_13136) ;  /* 0x0000000c00507947 */ /* 0x000fec0003800000 */
.L_x_13137:
[----:B------:R-:W2:Y:S02]  /*1610*/  LDG.E.U16 R2, desc[UR36][R2.64] ;  /* 0x0000002402027981 */ /* 0x000ea4000c1e1500 */
[----:B--2---:R-:W0:Y:S02]  /*1620*/  I2F.S16 R0, R2 ;  /* 0x0000000200007306 */ /* 0x004e240000101400 */
[----:B0-----:R-:W-:Y:S01]  /*1630*/  F2FP.F16.F32.PACK_AB R0, RZ, R0 ;  /* 0x00000000ff00723e */ /* 0x001fe200000000ff */
[----:B------:R-:W-:Y:S06]  /*1640*/  BRA `(.L_x_13136) ;  /* 0x0000000c00407947 */ /* 0x000fec0003800000 */
.L_x_13132:
        /* <DEDUP_REMOVED lines=9> */
.L_x_13140:
[----:B------:R0:W5:Y:S01]  /*16e0*/  LDG.E.U16 R0, desc[UR36][R2.64] ;  /* 0x0000002402007981 */ /* 0x000162000c1e1500 */
[----:B------:R-:W-:Y:S05]  /*16f0*/  BRA `(.L_x_13136) ;  /* 0x0000000c00147947 */ /* 0x000fea0003800000 */
.L_x_13139:
        /* <DEDUP_REMOVED lines=9> */
.L_x_13142:
[----:B------:R1:W5:Y:S01]  /*1790*/  LDG.E.U16 R0, desc[UR36][R2.64] ;  /* 0x0000002402007981 */ /* 0x000362000c1e1500 */
[----:B------:R-:W-:Y:S05]  /*17a0*/  BRA `(.L_x_13136) ;  /* 0x0000000800e87947 */ /* 0x000fea0003800000 */
.L_x_13141:
        /* <DEDUP_REMOVED lines=8> */
.L_x_13131:
        /* <DEDUP_REMOVED lines=13> */
.L_x_13145:
        /* <DEDUP_REMOVED lines=8> */
.L_x_13144:
        /* <DEDUP_REMOVED lines=28> */
.L_x_13147:
        /* <DEDUP_REMOVED lines=15> */
.L_x_13146:
[----:B------:R-:W2:Y:S02]  /*1c30*/  LDG.E.U16 R0, desc[UR36][R2.64] ;  /* 0x0000002402007981 */ /* 0x000ea4000c1e1500 */
[----:B--2---:R-:W-:-:S05]  /*1c40*/  IMAD.U32 R0, R0, 0x10000, RZ ;  /* 0x0001000000007824 */ /* 0x004fca00078e00ff */
[----:B------:R-:W-:Y:S01]  /*1c50*/  F2FP.F16.F32.PACK_AB R0, RZ, R0 ;  /* 0x00000000ff00723e */ /* 0x000fe200000000ff */
[----:B------:R-:W-:Y:S06]  /*1c60*/  BRA `(.L_x_13136) ;  /* 0x0000000400b87947 */ /* 0x000fec0003800000 */
.L_x_13143:
        /* <DEDUP_REMOVED lines=12> */
.L_x_13150:
        /* <DEDUP_REMOVED lines=21> */
.L_x_13154:
[----:B------:R-:W-:Y:S05]  /*1e80*/  BSYNC B1 ;  /* 0x0000000000017941 */ /* 0x000fea0003800000 */
.L_x_13153:
[----:B------:R-:W-:Y:S01]  /*1e90*/  LEA R3, R0, 0x3b800000, 0x17 ;  /* 0x3b80000000037811 */ /* 0x000fe200078eb8ff */
[----:B------:R-:W-:-:S05]  /*1ea0*/  IMAD.SHL.U32 R0, R2, 0x100000, RZ ;  /* 0x0010000002007824 */ /* 0x000fca00078e00ff */
[----:B------:R-:W-:-:S07]  /*1eb0*/  LOP3.LUT R0, R3, R0, R4, 0xfe, !PT ;  /* 0x0000000003007212 */ /* 0x000fce00078efe04 */
.L_x_13152:
[----:B------:R-:W-:Y:S05]  /*1ec0*/  BSYNC B0 ;  /* 0x0000000000007941 */ /* 0x000fea0003800000 */
.L_x_13151:
[----:B------:R-:W-:Y:S01]  /*1ed0*/  F2FP.F16.F32.PACK_AB R0, RZ, R0 ;  /* 0x00000000ff00723e */ /* 0x000fe200000000ff */
[----:B------:R-:W-:Y:S06]  /*1ee0*/  BRA `(.L_x_13136) ;  /* 0x0000000400187947 */ /* 0x000fec0003800000 */
.L_x_13149:
        /* <DEDUP_REMOVED lines=21> */
.L_x_13158:
[----:B------:R-:W-:Y:S05]  /*2040*/  BSYNC B1 ;  /* 0x0000000000017941 */ /* 0x000fea0003800000 */
.L_x_13157:
[----:B------:R-:W-:Y:S01]  /*2050*/  LEA R3, R0, 0x37800000, 0x17 ;  /* 0x3780000000037811 */ /* 0x000fe200078eb8ff */
[----:B------:R-:W-:-:S05]  /*2060*/  IMAD.SHL.U32 R0, R2, 0x200000, RZ ;  /* 0x0020000002007824 */ /* 0x000fca00078e00ff */
[----:B------:R-:W-:-:S07]  /*2070*/  LOP3.LUT R0, R3, R0, R4, 0xfe, !PT ;  /* 0x0000000003007212 */ /* 0x000fce00078efe04 */
.L_x_13156:
[----:B------:R-:W-:Y:S05]  /*2080*/  BSYNC B0 ;  /* 0x0000000000007941 */ /* 0x000fea0003800000 */
.L_x_13155:
[----:B------:R-:W-:Y:S01]  /*2090*/  F2FP.F16.F32.PACK_AB R0, RZ, R0 ;  /* 0x00000000ff00723e */ /* 0x000fe200000000ff */
[----:B------:R-:W-:Y:S06]  /*20a0*/  BRA `(.L_x_13136) ;  /* 0x0000000000a87947 */ /* 0x000fec0003800000 */
.L_x_13148:
        /* <DEDUP_REMOVED lines=14> */
.L_x_13162:
[----:B------:R-:W-:Y:S05]  /*2190*/  BSYNC B0 ;  /* 0x0000000000007941 */ /* 0x000fea0003800000 */
.L_x_13161:
[----:B------:R-:W-:Y:S01]  /*21a0*/  F2FP.F16.F32.PACK_AB R0, RZ, R0 ;  /* 0x00000000ff00723e */ /* 0x000fe200000000ff */
[----:B------:R-:W-:Y:S06]  /*21b0*/  BRA `(.L_x_13136) ;  /* 0x0000000000647947 */ /* 0x000fec0003800000 */
.L_x_13135:
        /* <DEDUP_REMOVED lines=16> */
.L_x_13163:
[----:B------:R-:W-:Y:S01]  /*22c0*/  PRMT R0, RZ, 0x7610, R0 ;  /* 0x00007610ff007816 */ /* 0x000fe20000000000 */
[----:B------:R-:W-:Y:S06]  /*22d0*/  BRA `(.L_x_13136) ;  /* 0x00000000001c7947 */ /* 0x000fec0003800000 */
.L_x_13160:
[----:B------:R-:W2:Y:S02]  /*22e0*/  LDG.E.64 R2, desc[UR36][R2.64] ;  /* 0x0000002402027981 */ /* 0x000ea4000c1e1b00 */
[----:B--2---:R-:W0:Y:S02]  /*22f0*/  I2F.U64 R0, R2 ;  /* 0x0000000200007312 */ /* 0x004e240000301000 */
[----:B0-----:R-:W-:Y:S01]  /*2300*/  F2FP.F16.F32.PACK_AB R0, RZ, R0 ;  /* 0x00000000ff00723e */ /* 0x001fe200000000ff */
[----:B------:R-:W-:Y:S06]  /*2310*/  BRA `(.L_x_13136) ;  /* 0x00000000000c7947 */ /* 0x000fec0003800000 */
.L_x_13159:
[----:B------:R-:W2:Y:S02]  /*2320*/  LDG.E R2, desc[UR36][R2.64] ;  /* 0x0000002402027981 */ /* 0x000ea4000c1e1900 */
[----:B--2---:R-:W-:-:S04]  /*2330*/  I2FP.F32.U32 R0, R2 ;  /* 0x0000000200007245 */ /* 0x004fc80000201000 */
[----:B------:R-:W-:-:S07]  /*2340*/  F2FP.F16.F32.PACK_AB R0, RZ, R0 ;  /* 0x00000000ff00723e */ /* 0x000fce00000000ff */
.L_x_13136:
[----:B------:R-:W2:Y:S01]  /*2350*/  LDC.U8 R4, c[0x0][0x421] ;  /* 0x00010840ff047b82 */ /* 0x000ea20000000000 */
[----:B-----5:R-:W-:-:S06]  /*2360*/  HADD2.F32 R0, -RZ, R0.H0_H0 ;  /* 0x20000000ff007230 */ /* 0x020fcc0000004100 */
[----:B------:R-:W0:Y:S02]  /*2370*/  FRND.FTZ.FLOOR R0, R0 ;  /* 0x0000000000007307 */ /* 0x000e240000215000 */
        /* <DEDUP_REMOVED lines=16> */
.L_x_13167:
[----:B------:R-:W-:-:S06]  /*2480*/  HADD2.F32 R3, -RZ, R3.H0_H0 ;  /* 0x20000003ff037230 */ /* 0x000fcc0000004100 */
[----:B------:R-:W0:Y:S02]  /*2490*/  F2I.S64.TRUNC R2, R3 ;  /* 0x0000000300027311 */ /* 0x000e24000020d900 */
[----:B0-----:R3:W-:Y:S01]  /*24a0*/  STG.E.U8 desc[UR36][R16.64], R2 ;  /* 0x0000000210007986 */ /* 0x0017e2000c101124 */
[----:B------:R-:W-:Y:S05]  /*24b0*/  BRA `(.L_x_13169) ;  /* 0x0000000c00847947 */ /* 0x000fea0003800000 */
.L_x_13166:
        /* <DEDUP_REMOVED lines=10> */
.L_x_13171:
[----:B------:R-:W-:-:S06]  /*2560*/  HADD2.F32 R3, -RZ, R3.H0_H0 ;  /* 0x20000003ff037230 */ /* 0x000fcc0000004100 */
[----:B------:R-:W0:Y:S02]  /*2570*/  F2I.FTZ.TRUNC.NTZ R3, R3 ;  /* 0x0000000300037305 */ /* 0x000e24000021f100 */
[----:B0-----:R1:W-:Y:S01]  /*2580*/  STG.E desc[UR36][R16.64], R3 ;  /* 0x0000000310007986 */ /* 0x0013e2000c101924 */
[----:B------:R-:W-:Y:S05]  /*2590*/  BRA `(.L_x_13169) ;  /* 0x0000000c004c7947 */ /* 0x000fea0003800000 */
.L_x_13170:
[----:B------:R-:W-:-:S06]  /*25a0*/  HADD2.F32 R3, -RZ, R3.H0_H0 ;  /* 0x20000003ff037230 */ /* 0x000fcc0000004100 */
[----:B------:R-:W0:Y:S02]  /*25b0*/  F2I.FTZ.TRUNC.NTZ R3, R3 ;  /* 0x0000000300037305 */ /* 0x000e24000021f100 */
[----:B0-----:R2:W-:Y:S01]  /*25c0*/  STG.E.U16 desc[UR36][R16.64], R3 ;  /* 0x0000000310007986 */ /* 0x0015e2000c101524 */
[----:B------:R-:W-:Y:S05]  /*25d0*/  BRA `(.L_x_13169) ;  /* 0x0000000c003c7947 */ /* 0x000fea0003800000 */
.L_x_13165:
        /* <DEDUP_REMOVED lines=9> */
.L_x_13173:
[----:B------:R0:W-:Y:S01]  /*2670*/  STG.E.U16 desc[UR36][R16.64], R3 ;  /* 0x0000000310007986 */ /* 0x0001e2000c101524 */
[----:B------:R-:W-:Y:S05]  /*2680*/  BRA `(.L_x_13169) ;  /* 0x0000000c00107947 */ /* 0x000fea0003800000 */
.L_x_13172:
        /* <DEDUP_REMOVED lines=10> */
.L_x_13175:
[----:B------:R-:W-:-:S05]  /*2730*/  HADD2.F32 R0, -RZ, R3.H0_H0 ;  /* 0x20000003ff007230 */ /* 0x000fca0000004100 */
[----:B------:R-:W-:-:S04]  /*2740*/  F2FP.F16.F32.PACK_AB R0, RZ, R0 ;  /* 0x00000000ff00723e */ /* 0x000fc800000000ff */
[----:B------:R-:W-:-:S05]  /*2750*/  PRMT R0, R0, 0x5410, RZ ;  /* 0x0000541000007816 */ /* 0x000fca00000000ff */
[----:B------:R0:W-:Y:S01]  /*2760*/  STG.E desc[UR36][R16.64], R0 ;  /* 0x0000000010007986 */ /* 0x0001e2000c101924 */
[----:B------:R-:W-:Y:S05]  /*2770*/  BRA `(.L_x_13169) ;  /* 0x0000000800d47947 */ /* 0x000fea0003800000 */
.L_x_13174:
[----:B------:R-:W-:-:S05]  /*2780*/  HADD2.F32 R2, -RZ, R3.H0_H0 ;  /* 0x20000003ff027230 */ /* 0x000fca0000004100 */
[----:B------:R-:W-:-:S06]  /*2790*/  FMUL.FTZ R2, R2, 1 ;  /* 0x3f80000002027820 */ /* 0x000fcc0000410000 */
[----:B------:R-:W0:Y:S02]  /*27a0*/  F2F.F64.F32 R2, R2 ;  /* 0x0000000200027310 */ /* 0x000e240000201800 */
[----:B0-----:R0:W-:Y:S01]  /*27b0*/  STG.E.64 desc[UR36][R16.64], R2 ;  /* 0x0000000210007986 */ /* 0x0011e2000c101b24 */
[----:B------:R-:W-:Y:S05]  /*27c0*/  BRA `(.L_x_13169) ;  /* 0x0000000800c07947 */ /* 0x000fea0003800000 */
.L_x_13164:
        /* <DEDUP_REMOVED lines=13> */
.L_x_13178:
[----:B------:R-:W-:Y:S01]  /*28a0*/  HADD2.F32 R3, -RZ, R3.H0_H0 ;  /* 0x20000003ff037230 */ /* 0x000fe20000004100 */
[----:B------:R-:W-:-:S04]  /*28b0*/  CS2R R6, SRZ ;  /* 0x0000000000067805 */ /* 0x000fc8000001ff00 */
[----:B------:R-:W-:-:S04]  /*28c0*/  FMUL.FTZ R3, R3, 1 ;  /* 0x3f80000003037820 */ /* 0x000fc80000410000 */
[----:B------:R-:W0:Y:S02]  /*28d0*/  F2F.F64.F32 R4, R3 ;  /* 0x0000000300047310 */ /* 0x000e240000201800 */
[----:B0-----:R0:W-:Y:S01]  /*28e0*/  STG.E.128 desc[UR36][R16.64], R4 ;  /* 0x0000000410007986 */ /* 0x0011e2000c101d24 */
[----:B------:R-:W-:Y:S05]  /*28f0*/  BRA `(.L_x_13169) ;  /* 0x0000000800747947 */ /* 0x000fea0003800000 */
.L_x_13177:
        /* <DEDUP_REMOVED lines=21> */
.L_x_13182:
[----:B------:R-:W-:Y:S05]  /*2a50*/  BSYNC B0 ;  /* 0x0000000000007941 */ /* 0x000fea0003800000 */
.L_x_13181:
[----:B------:R-:W-:-:S05]  /*2a60*/  LOP3.LUT R3, R0, R3, RZ, 0xfc, !PT ;  /* 0x0000000300037212 */ /* 0x000fca00078efcff */
[----:B------:R0:W-:Y:S01]  /*2a70*/  STG.E.U8 desc[UR36][R16.64], R3 ;  /* 0x0000000310007986 */ /* 0x0001e2000c101124 */
[----:B------:R-:W-:Y:S05]  /*2a80*/  BRA `(.L_x_13169) ;  /* 0x0000000800107947 */ /* 0x000fea0003800000 */
.L_x_13180:
        /* <DEDUP_REMOVED lines=13> */
.L_x_13184:
[----:B------:R-:W-:Y:S01]  /*2b60*/  IMAD.MOV.U32 R0, RZ, RZ, 0x7f ;  /* 0x0000007fff007424 */ /* 0x000fe200078e00ff */
[----:B------:R-:W-:-:S04]  /*2b70*/  ISETP.GT.U32.AND P0, PT, R2, 0x7f800000, PT ;  /* 0x7f8000000200780c */ /* 0x000fc80003f04070 */
[----:B------:R-:W-:-:S09]  /*2b80*/  SEL R0, R0, 0x7c, P0 ;  /* 0x0000007c00007807 */ /* 0x000fd20000000000 */
.L_x_13185:
[----:B------:R-:W-:Y:S05]  /*2b90*/  BSYNC B0 ;  /* 0x0000000000007941 */ /* 0x000fea0003800000 */
.L_x_13183:
[----:B------:R-:W-:-:S04]  /*2ba0*/  LOP3.LUT R2, R3, 0x80000000, RZ, 0xc0, !PT ;  /* 0x8000000003027812 */ /* 0x000fc800078ec0ff */
[----:B------:R-:W-:-:S04]  /*2bb0*/  SHF.R.U32.HI R3, RZ, 0x18, R2 ;  /* 0x00000018ff037819 */ /* 0x000fc80000011602 */
[----:B------:R-:W-:-:S05]  /*2bc0*/  LOP3.LUT R3, R0, R3, RZ, 0xfc, !PT ;  /* 0x0000000300037212 */ /* 0x000fca00078efcff */
[----:B------:R0:W-:Y:S01]  /*2bd0*/  STG.E.U8 desc[UR36][R16.64], R3 ;  /* 0x0000000310007986 */ /* 0x0001e2000c101124 */
[----:B------:R-:W-:Y:S05]  /*2be0*/  BRA `(.L_x_13169) ;  /* 0x0000000400b87947 */ /* 0x000fea0003800000 */
.L_x_13179:
[----:B------:R-:W-:-:S05]  /*2bf0*/  HADD2.F32 R0, -RZ, R3.H0_H0 ;  /* 0x20000003ff007230 */ /* 0x000fca0000004100 */
[----:B------:R-:W-:-:S05]  /*2c00*/  F2FP.BF16.F32.PACK_AB R0, RZ, R0 ;  /* 0x00000000ff00723e */ /* 0x000fca00000010ff */
[----:B------:R0:W-:Y:S01]  /*2c10*/  STG.E.U16 desc[UR36][R16.64], R0 ;  /* 0x0000000010007986 */ /* 0x0001e2000c101524 */
[----:B------:R-:W-:Y:S05]  /*2c20*/  BRA `(.L_x_13169) ;  /* 0x0000000400a87947 */ /* 0x000fea0003800000 */
.L_x_13176:
        /* <DEDUP_REMOVED lines=12> */
.L_x_13188:
        /* <DEDUP_REMOVED lines=17> */
.L_x_13191:
[----:B------:R-:W-:-:S04]  /*2e00*/  LOP3.LUT R2, R3, 0x80000000, RZ, 0xc0, !PT ;  /* 0x8000000003027812 */ /* 0x000fc800078ec0ff */
[----:B------:R-:W-:-:S04]  /*2e10*/  SHF.R.U32.HI R3, RZ, 0x18, R2 ;  /* 0x00000018ff037819 */ /* 0x000fc80000011602 */
[----:B------:R-:W-:-:S04]  /*2e20*/  LOP3.LUT R0, R0, R3, RZ, 0xfc, !PT ;  /* 0x0000000300007212 */ /* 0x000fc800078efcff */
[----:B------:R-:W-:-:S07]  /*2e30*/  PRMT R8, R0, 0x7610, R8 ;  /* 0x0000761000087816 */ /* 0x000fce0000000008 */
.L_x_13190:
[----:B------:R-:W-:Y:S05]  /*2e40*/  BSYNC B0 ;  /* 0x0000000000007941 */ /* 0x000fea0003800000 */
.L_x_13189:
[----:B------:R0:W-:Y:S01]  /*2e50*/  STG.E.U8 desc[UR36][R16.64], R8 ;  /* 0x0000000810007986 */ /* 0x0001e2000c101124 */
[----:B------:R-:W-:Y:S05]  /*2e60*/  BRA `(.L_x_13169) ;  /* 0x0000000400187947 */ /* 0x000fea0003800000 */
.L_x_13187:
        /* <DEDUP_REMOVED lines=17> */
.L_x_13194:
[----:B------:R-:W-:-:S04]  /*2f80*/  LOP3.LUT R2, R3, 0x80000000, RZ, 0xc0, !PT ;  /* 0x8000000003027812 */ /* 0x000fc800078ec0ff */
[----:B------:R-:W-:-:S04]  /*2f90*/  SHF.R.U32.HI R3, RZ, 0x18, R2 ;  /* 0x00000018ff037819 */ /* 0x000fc80000011602 */
[----:B------:R-:W-:-:S04]  /*2fa0*/  LOP3.LUT R0, R0, R3, RZ, 0xfc, !PT ;  /* 0x0000000300007212 */ /* 0x000fc800078efcff */
[----:B------:R-:W-:-:S07]  /*2fb0*/  PRMT R8, R0, 0x7610, R8 ;  /* 0x0000761000087816 */ /* 0x000fce0000000008 */
.L_x_13193:
[----:B------:R-:W-:Y:S05]  /*2fc0*/  BSYNC B0 ;  /* 0x0000000000007941 */ /* 0x000fea0003800000 */
.L_x_13192:
[----:B------:R0:W-:Y:S01]  /*2fd0*/  STG.E.U8 desc[UR36][R16.64], R8 ;  /* 0x0000000810007986 */ /* 0x0001e2000c101124 */
[----:B------:R-:W-:Y:S05]  /*2fe0*/  BRA `(.L_x_13169) ;  /* 0x0000000000b87947 */ /* 0x000fea0003800000 */
.L_x_13186:
        /* <DEDUP_REMOVED lines=22> */
.L_x_13168:
        /* <DEDUP_REMOVED lines=16> */
.L_x_13197:
[----:B------:R-:W-:Y:S05]  /*3250*/  BRA `(.L_x_13169) ;  /* 0x00000000001c7947 */ /* 0x000fea0003800000 */
.L_x_13196:
[----:B------:R-:W-:-:S06]  /*3260*/  HADD2.F32 R3, -RZ, R3.H0_H0 ;  /* 0x20000003ff037230 */ /* 0x000fcc0000004100 */
[----:B------:R-:W0:Y:S02]  /*3270*/  F2I.U64.TRUNC R2, R3 ;  /* 0x0000000300027311 */ /* 0x000e24000020d800 */
[----:B0-----:R0:W-:Y:S01]  /*3280*/  STG.E.64 desc[UR36][R16.64], R2 ;  /* 0x0000000210007986 */ /* 0x0011e2000c101b24 */
[----:B------:R-:W-:Y:S05]  /*3290*/  BRA `(.L_x_13169) ;  /* 0x00000000000c7947 */ /* 0x000fea0003800000 */
.L_x_13195:
[----:B------:R-:W-:-:S06]  /*32a0*/  HADD2.F32 R3, -RZ, R3.H0_H0 ;  /* 0x20000003ff037230 */ /* 0x000fcc0000004100 */
[----:B------:R-:W0:Y:S02]  /*32b0*/  F2I.FTZ.U32.TRUNC.NTZ R3, R3 ;  /* 0x0000000300037305 */ /* 0x000e24000021f000 */
[----:B0-----:R0:W-:Y:S02]  /*32c0*/  STG.E desc[UR36][R16.64], R3 ;  /* 0x0000000310007986 */ /* 0x0011e4000c101924 */
.L_x_13169:
[----:B------:R-:W-:-:S04]  /*32d0*/  IMAD R18, R23, 0x200, R18 ;  /* 0x0000020017127824 */ /* 0x000fc800078e0212 */
[----:B------:R-:W-:-:S07]  /*32e0*/  VIADD R19, R18, 0x80 ;  /* 0x0000008012137836 */ /* 0x000fce0000000000 */
.L_x_13129:
[----:B------:R-:W-:Y:S05]  /*32f0*/  BSYNC B6 ;  /* 0x0000000000067941 */ /* 0x000fea0003800000 */
.L_x_13128:
        /* <DEDUP_REMOVED lines=307> */
.L_x_13200:
        /* <DEDUP_REMOVED lines=22> */
.L_x_13204:
[----:B------:R-:W2:Y:S02]  /*4790*/  LDG.E.U8 R2, desc[UR36][R2.64] ;  /* 0x0000002402027981 */ /* 0x000ea4000c1e1100 */
[----:B--2---:R-:W-:-:S04]  /*47a0*/  I2FP.F32.U32 R0, R2 ;  /* 0x0000000200007245 */ /* 0x004fc80000201000 */
[----:B------:R-:W-:Y:S01]  /*47b0*/  F2FP.F16.F32.PACK_AB R0, RZ, R0 ;  /* 0x00000000ff00723e */ /* 0x000fe200000000ff */
[----:B------:R-:W-:Y:S06]  /*47c0*/  BRA `(.L_x_13206) ;  /* 0x0000000c00887947 */ /* 0x000fec0003800000 */
.L_x_13203:
        /* <DEDUP_REMOVED lines=10> */
.L_x_13208:
[----:B------:R-:W2:Y:S02]  /*4870*/  LDG.E R2, desc[UR36][R2.64] ;  /* 0x0000002402027981 */ /* 0x000ea4000c1e1900 */
[----:B--2---:R-:W-:-:S04]  /*4880*/  I2FP.F32.S32 R0, R2 ;  /* 0x0000000200007245 */ /* 0x004fc80000201400 */
[----:B------:R-:W-:Y:S01]  /*4890*/  F2FP.F16.F32.PACK_AB R0, RZ, R0 ;  /* 0x00000000ff00723e */ /* 0x000fe200000000ff */
[----:B------:R-:W-:Y:S06]  /*48a0*/  BRA `(.L_x_13206) ;  /* 0x0000000c00507947 */ /* 0x000fec0003800000 */
.L_x_13207:
[----:B------:R-:W2:Y:S02]  /*48b0*/  LDG.E.U16 R2, desc[UR36][R2.64] ;  /* 0x0000002402027981 */ /* 0x000ea4000c1e1500 */
[----:B--2---:R-:W0:Y:S02]  /*48c0*/  I2F.S16 R0, R2 ;  /* 0x0000000200007306 */ /* 0x004e240000101400 */
[----:B0-----:R-:W-:Y:S01]  /*48d0*/  F2FP.F16.F32.PACK_AB R0, RZ, R0 ;  /* 0x00000000ff00723e */ /* 0x001fe200000000ff */
[----:B------:R-:W-:Y:S06]  /*48e0*/  BRA `(.L_x_13206) ;  /* 0x0000000c00407947 */ /* 0x000fec0003800000 */
.L_x_13202:
        /* <DEDUP_REMOVED lines=9> */
.L_x_13210:
[----:B------:R0:W5:Y:S01]  /*4980*/  LDG.E.U16 R0, desc[UR36][R2.64] ;  /* 0x0000002402007981 */ /* 0x000162000c1e1500 */
[----:B------:R-:W-:Y:S05]  /*4990*/  BRA `(.L_x_13206) ;  /* 0x0000000c00147947 */ /* 0x000fea0003800000 */
.L_x_13209:
        /* <DEDUP_REMOVED lines=9> */
.L_x_13212:
[----:B------:R1:W5:Y:S01]  /*4a30*/  LDG.E.U16 R0, desc[UR36][R2.64] ;  /* 0x0000002402007981 */ /* 0x000362000c1e1500 */
[----:B------:R-:W-:Y:S05]  /*4a40*/  BRA `(.L_x_13206) ;  /* 0x0000000800e87947 */ /* 0x000fea0003800000 */
.L_x_13211:
        /* <DEDUP_REMOVED lines=8> */
.L_x_13201:
        /* <DEDUP_REMOVED lines=13> */
.L_x_13215:
        /* <DEDUP_REMOVED lines=8> */
.L_x_13214:
        /* <DEDUP_REMOVED lines=28> */
.L_x_13217:
        /* <DEDUP_REMOVED lines=15> */
.L_x_13216:
[----:B------:R-:W2:Y:S02]  /*4ed0*/  LDG.E.U16 R0, desc[UR36][R2.64] ;  /* 0x0000002402007981 */ /* 0x000ea4000c1e1500 */
[----:B--2---:R-:W-:-:S05]  /*4ee0*/  IMAD.U32 R0, R0, 0x10000, RZ ;  /* 0x0001000000007824 */ /* 0x004fca00078e00ff */
[----:B------:R-:W-:Y:S01]  /*4ef0*/  F2FP.F16.F32.PACK_AB R0, RZ, R0 ;  /* 0x00000000ff00723e */ /* 0x000fe200000000ff */
[----:B------:R-:W-:Y:S06]  /*4f00*/  BRA `(.L_x_13206) ;  /* 0x0000000400b87947 */ /* 0x000fec0003800000 */
.L_x_13213:
        /* <DEDUP_REMOVED lines=12> */
.L_x_13220:
        /* <DEDUP_REMOVED lines=21> */
.L_x_13224:
[----:B------:R-:W-:Y:S05]  /*5120*/  BSYNC B1 ;  /* 0x0000000000017941 */ /* 0x000fea0003800000 */
.L_x_13223:
[----:B------:R-:W-:Y:S01]  /*5130*/  LEA R3, R0, 0x3b800000, 0x17 ;  /* 0x3b80000000037811 */ /* 0x000fe200078eb8ff */
[----:B------:R-:W-:-:S05]  /*5140*/  IMAD.SHL.U32 R0, R2, 0x100000, RZ ;  /* 0x0010000002007824 */ /* 0x000fca00078e00ff */
[----:B------:R-:W-:-:S07]  /*5150*/  LOP3.LUT R0, R3, R0, R4, 0xfe, !PT ;  /* 0x0000000003007212 */ /* 0x000fce00078efe04 */
.L_x_13222:
[----:B------:R-:W-:Y:S05]  /*5160*/  BSYNC B0 ;  /* 0x0000000000007941 */ /* 0x000fea0003800000 */
.L_x_13221:
[----:B------:R-:W-:Y:S01]  /*5170*/  F2FP.F16.F32.PACK_AB R0, RZ, R0 ;  /* 0x00000000ff00723e */ /* 0x000fe200000000ff */
[----:B------:R-:W-:Y:S06]  /*5180*/  BRA `(.L_x_13206) ;  /* 0x0000000400187947 */ /* 0x000fec0003800000 */
.L_x_13219:
        /* <DEDUP_REMOVED lines=21> */
.L_x_13228:
[----:B------:R-:W-:Y:S05]  /*52e0*/  BSYNC B1 ;  /* 0x0000000000017941 */ /* 0x000fea0003800000 */
.L_x_13227:
[----:B------:R-:W-:Y:S01]  /*52f0*/  LEA R3, R0, 0x37800000, 0x17 ;  /* 0x3780000000037811 */ /* 0x000fe200078eb8ff */
[----:B------:R-:W-:-:S05]  /*5300*/  IMAD.SHL.U32 R0, R2, 0x200000, RZ ;  /* 0x0020000002007824 */ /* 0x000fca00078e00ff */
[----:B------:R-:W-:-:S07]  /*5310*/  LOP3.LUT R0, R3, R0, R4, 0xfe, !PT ;  /* 0x0000000003007212 */ /* 0x000fce00078efe04 */
.L_x_13226:
[----:B------:R-:W-:Y:S05]  /*5320*/  BSYNC B0 ;  /* 0x0000000000007941 */ /* 0x000fea0003800000 */
.L_x_13225:
[----:B------:R-:W-:Y:S01]  /*5330*/  F2FP.F16.F32.PACK_AB R0, RZ, R0 ;  /* 0x00000000ff00723e */ /* 0x000fe200000000ff */
[----:B------:R-:W-:Y:S06]  /*5340*/  BRA `(.L_x_13206) ;  /* 0x0000000000a87947 */ /* 0x000fec0003800000 */
.L_x_13218:
        /* <DEDUP_REMOVED lines=14> */
.L_x_13232:
[----:B------:R-:W-:Y:S05]  /*5430*/  BSYNC B0 ;  /* 0x0000000000007941 */ /* 0x000fea0003800000 */
.L_x_13231:
[----:B------:R-:W-:Y:S01]  /*5440*/  F2FP.F16.F32.PACK_AB R0, RZ, R0 ;  /* 0x00000000ff00723e */ /* 0x000fe200000000ff */
[----:B------:R-:W-:Y:S06]  /*5450*/  BRA `(.L_x_13206) ;  /* 0x0000000000647947 */ /* 0x000fec0003800000 */
.L_x_13205:
        /* <DEDUP_REMOVED lines=16> */
.L_x_13233:
[----:B------:R-:W-:Y:S01]  /*5560*/  PRMT R0, RZ, 0x7610, R0 ;  /* 0x00007610ff007816 */ /* 0x000fe20000000000 */
[----:B------:R-:W-:Y:S06]  /*5570*/  BRA `(.L_x_13206) ;  /* 0x00000000001c7947 */ /* 0x000fec0003800000 */
.L_x_13230:
[----:B------:R-:W2:Y:S02]  /*5580*/  LDG.E.64 R2, desc[UR36][R2.64] ;  /* 0x0000002402027981 */ /* 0x000ea4000c1e1b00 */
[----:B--2---:R-:W0:Y:S02]  /*5590*/  I2F.U64 R0, R2 ;  /* 0x0000000200007312 */ /* 0x004e240000301000 */
[----:B0-----:R-:W-:Y:S01]  /*55a0*/  F2FP.F16.F32.PACK_AB R0, RZ, R0 ;  /* 0x00000000ff00723e */ /* 0x001fe200000000ff */
[----:B------:R-:W-:Y:S06]  /*55b0*/  BRA `(.L_x_13206) ;  /* 0x00000000000c7947 */ /* 0x000fec0003800000 */
.L_x_13229:
[----:B------:R-:W2:Y:S02]  /*55c0*/  LDG.E R2, desc[UR36][R2.64] ;  /* 0x0000002402027981 */ /* 0x000ea4000c1e1900 */
[----:B--2---:R-:W-:-:S04]  /*55d0*/  I2FP.F32.U32 R0, R2 ;  /* 0x0000000200007245 */ /* 0x004fc80000201000 */
[----:B------:R-:W-:-:S07]  /*55e0*/  F2FP.F16.F32.PACK_AB R0, RZ, R0 ;  /* 0x00000000ff00723e */ /* 0x000fce00000000ff */
.L_x_13206:
        /* <DEDUP_REMOVED lines=19> */
.L_x_13237:
[----:B------:R-:W-:-:S06]  /*5720*/  HADD2.F32 R3, -RZ, R2.H0_H0 ;  /* 0x20000002ff037230 */ /* 0x000fcc0000004100 */
[----:B------:R-:W0:Y:S02]  /*5730*/  F2I.S64.TRUNC R2, R3 ;  /* 0x0000000300027311 */ /* 0x000e24000020d900 */
[----:B0-----:R0:W-:Y:S01]  /*5740*/  STG.E.U8 desc[UR36][R16.64], R2 ;  /* 0x0000000210007986 */ /* 0x0011e2000c101124 */
[----:B------:R-:W-:Y:S05]  /*5750*/  BRA `(.L_x_13239) ;  /* 0x0000000c00847947 */ /* 0x000fea0003800000 */
.L_x_13236:
        /* <DEDUP_REMOVED lines=10> */
.L_x_13241:
[----:B------:R-:W-:-:S04]  /*5800*/  HADD2.F32 R2, -RZ, R2.H0_H0 ;  /* 0x20000002ff027230 */ /* 0x000fc80000004100 */
[----:B------:R-:W0:Y:S02]  /*5810*/  F2I.FTZ.TRUNC.NTZ R3, R2 ;  /* 0x0000000200037305 */ /* 0x000e24000021f100 */
[----:B0-----:R0:W-:Y:S01]  /*5820*/  STG.E desc[UR36][R16.64], R3 ;  /* 0x0000000310007986 */ /* 0x0011e2000c101924 */
[----:B------:R-:W-:Y:S05]  /*5830*/  BRA `(.L_x_13239) ;  /* 0x0000000c004c7947 */ /* 0x000fea0003800000 */
.L_x_13240:
[----:B------:R-:W-:-:S04]  /*5840*/  HADD2.F32 R2, -RZ, R2.H0_H0 ;  /* 0x20000002ff027230 */ /* 0x000fc80000004100 */
[----:B------:R-:W0:Y:S02]  /*5850*/  F2I.FTZ.TRUNC.NTZ R3, R2 ;  /* 0x0000000200037305 */ /* 0x000e24000021f100 */
[----:B0-----:R0:W-:Y:S01]  /*5860*/  STG.E.U16 desc[UR36][R16.64], R3 ;  /* 0x0000000310007986 */ /* 0x0011e2000c101524 */
[----:B------:R-:W-:Y:S05]  /*5870*/  BRA `(.L_x_13239) ;  /* 0x0000000c003c7947 */ /* 0x000fea0003800000 */
.L_x_13235:
        /* <DEDUP_REMOVED lines=9> */
.L_x_13243:
[----:B------:R0:W-:Y:S01]  /*5910*/  STG.E.U16 desc[UR36][R16.64], R2 ;  /* 0x0000000210007986 */ /* 0x0001e2000c101524 */
[----:B------:R-:W-:Y:S05]  /*5920*/  BRA `(.L_x_13239) ;  /* 0x0000000c00107947 */ /* 0x000fea0003800000 */
.L_x_13242:
        /* <DEDUP_REMOVED lines=10> */
.L_x_13245:
[----:B------:R-:W-:-:S05]  /*59d0*/  HADD2.F32 R0, -RZ, R2.H0_H0 ;  /* 0x20000002ff007230 */ /* 0x000fca0000004100 */
[----:B------:R-:W-:-:S04]  /*59e0*/  F2FP.F16.F32.PACK_AB R0, RZ, R0 ;  /* 0x00000000ff00723e */ /* 0x000fc800000000ff */
[----:B------:R-:W-:-:S05]  /*59f0*/  PRMT R0, R0, 0x5410, RZ ;  /* 0x0000541000007816 */ /* 0x000fca00000000ff */
[----:B------:R0:W-:Y:S01]  /*5a00*/  STG.E desc[UR36][R16.64], R0 ;  /* 0x0000000010007986 */ /* 0x0001e2000c101924 */
[----:B------:R-:W-:Y:S05]  /*5a10*/  BRA `(.L_x_13239) ;  /* 0x0000000800d47947 */ /* 0x000fea0003800000 */
.L_x_13244:
[----:B------:R-:W-:-:S05]  /*5a20*/  HADD2.F32 R2, -RZ, R2.H0_H0 ;  /* 0x20000002ff027230 */ /* 0x000fca0000004100 */
[----:B------:R-:W-:-:S06]  /*5a30*/  FMUL.FTZ R2, R2, 1 ;  /* 0x3f80000002027820 */ /* 0x000fcc0000410000 */
[----:B------:R-:W0:Y:S02]  /*5a40*/  F2F.F64.F32 R2, R2 ;  /* 0x0000000200027310 */ /* 0x000e240000201800 */
[----:B0-----:R0:W-:Y:S01]  /*5a50*/  STG.E.64 desc[UR36][R16.64], R2 ;  /* 0x0000000210007986 */ /* 0x0011e2000c101b24 */
[----:B------:R-:W-:Y:S05]  /*5a60*/  BRA `(.L_x_13239) ;  /* 0x0000000800c07947 */ /* 0x000fea0003800000 */
.L_x_13234:
        /* <DEDUP_REMOVED lines=13> */
.L_x_13248:
[----:B------:R-:W-:Y:S01]  /*5b40*/  HADD2.F32 R2, -RZ, R2.H0_H0 ;  /* 0x20000002ff027230 */ /* 0x000fe20000004100 */
[----:B------:R-:W-:-:S04]  /*5b50*/  CS2R R6, SRZ ;  /* 0x0000000000067805 */ /* 0x000fc8000001ff00 */
[----:B------:R-:W-:-:S04]  /*5b60*/  FMUL.FTZ R2, R2, 1 ;  /* 0x3f80000002027820 */ /* 0x000fc80000410000 */
[----:B------:R-:W0:Y:S02]  /*5b70*/  F2F.F64.F32 R4, R2 ;  /* 0x0000000200047310 */ /* 0x000e240000201800 */
[----:B0-----:R0:W-:Y:S01]  /*5b80*/  STG.E.128 desc[UR36][R16.64], R4 ;  /* 0x0000000410007986 */ /* 0x0011e2000c101d24 */
[----:B------:R-:W-:Y:S05]  /*5b90*/  BRA `(.L_x_13239) ;  /* 0x0000000800747947 */ /* 0x000fea0003800000 */
.L_x_13247:
        /* <DEDUP_REMOVED lines=21> */
.L_x_13252:
[----:B------:R-:W-:Y:S05]  /*5cf0*/  BSYNC B0 ;  /* 0x0000000000007941 */ /* 0x000fea0003800000 */
.L_x_13251:
[----:B------:R-:W-:-:S05]  /*5d00*/  LOP3.LUT R3, R0, R3, RZ, 0xfc, !PT ;  /* 0x0000000300037212 */ /* 0x000fca00078efcff */
[----:B------:R0:W-:Y:S01]  /*5d10*/  STG.E.U8 desc[UR36][R16.64], R3 ;  /* 0x0000000310007986 */ /* 0x0001e2000c101124 */
[----:B------:R-:W-:Y:S05]  /*5d20*/  BRA `(.L_x_13239) ;  /* 0x0000000800107947 */ /* 0x000fea0003800000 */
.L_x_13250:
        /* <DEDUP_REMOVED lines=13> */
.L_x_13254:
[----:B------:R-:W-:Y:S01]  /*5e00*/  IMAD.MOV.U32 R0, RZ, RZ, 0x7f ;  /* 0x0000007fff007424 */ /* 0x000fe200078e00ff */
[----:B------:R-:W-:-:S04]  /*5e10*/  ISETP.GT.U32.AND P0, PT, R2, 0x7f800000, PT ;  /* 0x7f8000000200780c */ /* 0x000fc80003f04070 */
[----:B------:R-:W-:-:S09]  /*5e20*/  SEL R0, R0, 0x7c, P0 ;  /* 0x0000007c00007807 */ /* 0x000fd20000000000 */
.L_x_13255:
[----:B------:R-:W-:Y:S05]  /*5e30*/  BSYNC B0 ;  /* 0x0000000000007941 */ /* 0x000fea0003800000 */
.L_x_13253:
[----:B------:R-:W-:-:S04]  /*5e40*/  LOP3.LUT R2, R3, 0x80000000, RZ, 0xc0, !PT ;  /* 0x8000000003027812 */ /* 0x000fc800078ec0ff */
[----:B------:R-:W-:-:S04]  /*5e50*/  SHF.R.U32.HI R3, RZ, 0x18, R2 ;  /* 0x00000018ff037819 */ /* 0x000fc80000011602 */
[----:B------:R-:W-:-:S05]  /*5e60*/  LOP3.LUT R3, R0, R3, RZ, 0xfc, !PT ;  /* 0x0000000300037212 */ /* 0x000fca00078efcff */
[----:B------:R0:W-:Y:S01]  /*5e70*/  STG.E.U8 desc[UR36][R16.64], R3 ;  /* 0x0000000310007986 */ /* 0x0001e2000c101124 */
[----:B------:R-:W-:Y:S05]  /*5e80*/  BRA `(.L_x_13239) ;  /* 0x0000000400b87947 */ /* 0x000fea0003800000 */
.L_x_13249:
[----:B------:R-:W-:-:S05]  /*5e90*/  HADD2.F32 R0, -RZ, R2.H0_H0 ;  /* 0x20000002ff007230 */ /* 0x000fca0000004100 */
[----:B------:R-:W-:-:S05]  /*5ea0*/  F2FP.BF16.F32.PACK_AB R0, RZ, R0 ;  /* 0x00000000ff00723e */ /* 0x000fca00000010ff */
[----:B------:R0:W-:Y:S01]  /*5eb0*/  STG.E.U16 desc[UR36][R16.64], R0 ;  /* 0x0000000010007986 */ /* 0x0001e2000c101524 */
[----:B------:R-:W-:Y:S05]  /*5ec0*/  BRA `(.L_x_13239) ;  /* 0x0000000400a87947 */ /* 0x000fea0003800000 */
.L_x_13246:
        /* <DEDUP_REMOVED lines=12> */
.L_x_13258:
        /* <DEDUP_REMOVED lines=17> */
.L_x_13261:
[----:B------:R-:W-:-:S04]  /*60a0*/  LOP3.LUT R2, R3, 0x80000000, RZ, 0xc0, !PT ;  /* 0x8000000003027812 */ /* 0x000fc800078ec0ff */
[----:B------:R-:W-:-:S04]  /*60b0*/  SHF.R.U32.HI R3, RZ, 0x18, R2 ;  /* 0x00000018ff037819 */ /* 0x000fc80000011602 */
[----:B------:R-:W-:-:S04]  /*60c0*/  LOP3.LUT R0, R0, R3, RZ, 0xfc, !PT ;  /* 0x0000000300007212 */ /* 0x000fc800078efcff */
[----:B------:R-:W-:-:S07]  /*60d0*/  PRMT R8, R0, 0x7610, R8 ;  /* 0x0000761000087816 */ /* 0x000fce0000000008 */
.L_x_13260:
[----:B------:R-:W-:Y:S05]  /*60e0*/  BSYNC B0 ;  /* 0x0000000000007941 */ /* 0x000fea0003800000 */
.L_x_13259:
[----:B------:R3:W-:Y:S01]  /*60f0*/  STG.E.U8 desc[UR36][R16.64], R8 ;  /* 0x0000000810007986 */ /* 0x0007e2000c101124 */
[----:B------:R-:W-:Y:S05]  /*6100*/  BRA `(.L_x_13239) ;  /* 0x0000000400187947 */ /* 0x000fea0003800000 */
.L_x_13257:
        /* <DEDUP_REMOVED lines=17> */
.L_x_13264:
[----:B------:R-:W-:-:S04]  /*6220*/  LOP3.LUT R2, R3, 0x80000000, RZ, 0xc0, !PT ;  /* 0x8000000003027812 */ /* 0x000fc800078ec0ff */
[----:B------:R-:W-:-:S04]  /*6230*/  SHF.R.U32.HI R3, RZ, 0x18, R2 ;  /* 0x00000018ff037819 */ /* 0x000fc80000011602 */
[----:B------:R-:W-:-:S04]  /*6240*/  LOP3.LUT R0, R0, R3, RZ, 0xfc, !PT ;  /* 0x0000000300007212 */ /* 0x000fc800078efcff */
[----:B------:R-:W-:-:S07]  /*6250*/  PRMT R8, R0, 0x7610, R8 ;  /* 0x0000761000087816 */ /* 0x000fce0000000008 */
.L_x_13263:
[----:B------:R-:W-:Y:S05]  /*6260*/  BSYNC B0 ;  /* 0x0000000000007941 */ /* 0x000fea0003800000 */
.L_x_13262:
[----:B------:R0:W-:Y:S01]  /*6270*/  STG.E.U8 desc[UR36][R16.64], R8 ;  /* 0x0000000810007986 */ /* 0x0001e2000c101124 */
[----:B------:R-:W-:Y:S05]  /*6280*/  BRA `(.L_x_13239) ;  /* 0x0000000000b87947 */ /* 0x000fea0003800000 */
.L_x_13256:
        /* <DEDUP_REMOVED lines=22> */
.L_x_13238:
        /* <DEDUP_REMOVED lines=16> */
.L_x_13267:
[----:B------:R-:W-:Y:S05]  /*64f0*/  BRA `(.L_x_13239) ;  /* 0x00000000001c7947 */ /* 0x000fea0003800000 */
.L_x_13266:
[----:B------:R-:W-:-:S06]  /*6500*/  HADD2.F32 R2, -RZ, R2.H0_H0 ;  /* 0x20000002ff027230 */ /* 0x000fcc0000004100 */
[----:B------:R-:W0:Y:S02]  /*6510*/  F2I.U64.TRUNC R2, R2 ;  /* 0x0000000200027311 */ /* 0x000e24000020d800 */
[----:B0-----:R2:W-:Y:S01]  /*6520*/  STG.E.64 desc[UR36][R16.64], R2 ;  /* 0x0000000210007986 */ /* 0x0015e2000c101b24 */
[----:B------:R-:W-:Y:S05]  /*6530*/  BRA `(.L_x_13239) ;  /* 0x00000000000c7947 */ /* 0x000fea0003800000 */
.L_x_13265:
[----:B------:R-:W-:-:S04]  /*6540*/  HADD2.F32 R2, -RZ, R2.H0_H0 ;  /* 0x20000002ff027230 */ /* 0x000fc80000004100 */
[----:B------:R-:W0:Y:S02]  /*6550*/  F2I.FTZ.U32.TRUNC.NTZ R3, R2 ;  /* 0x0000000200037305 */ /* 0x000e24000021f000 */
[----:B0-----:R0:W-:Y:S02]  /*6560*/  STG.E desc[UR36][R16.64], R3 ;  /* 0x0000000310007986 */ /* 0x0011e4000c101924 */
.L_x_13239:
[----:B------:R-:W-:-:S07]  /*6570*/  VIADD R19, R19, 0x80 ;  /* 0x0000008013137836 */ /* 0x000fce0000000000 */
.L_x_13199:
[----:B------:R-:W-:Y:S05]  /*6580*/  BSYNC B6 ;  /* 0x0000000000067941 */ /* 0x000fea0003800000 */
.L_x_13198:
        /* <DEDUP_REMOVED lines=307> */
.L_x_13270:
        /* <DEDUP_REMOVED lines=22> */
.L_x_13274:
[----:B------:R-:W2:Y:S02]  /*7a20*/  LDG.E.U8 R2, desc[UR36][R2.64] ;  /* 0x0000002402027981 */ /* 0x000ea4000c1e1100 */
[----:B--2---:R-:W-:-:S04]  /*7a30*/  I2FP.F32.U32 R0, R2 ;  /* 0x0000000200007245 */ /* 0x004fc80000201000 */
[----:B------:R-:W-:Y:S01]  /*7a40*/  F2FP.F16.F32.PACK_AB R0, RZ, R0 ;  /* 0x00000000ff00723e */ /* 0x000fe200000000ff */
[----:B------:R-:W-:Y:S06]  /*7a50*/  BRA `(.L_x_13276) ;  /* 0x0000000c00887947 */ /* 0x000fec0003800000 */
.L_x_13273:
        /* <DEDUP_REMOVED lines=10> */
.L_x_13278:
[----:B------:R-:W2:Y:S02]  /*7b00*/  LDG.E R2, desc[UR36][R2.64] ;  /* 0x0000002402027981 */ /* 0x000ea4000c1e1900 */
[----:B--2---:R-:W-:-:S04]  /*7b10*/  I2FP.F32.S32 R0, R2 ;  /* 0x0000000200007245 */ /* 0x004fc80000201400 */
[----:B------:R-:W-:Y:S01]  /*7b20*/  F2FP.F16.F32.PACK_AB R0, RZ, R0 ;  /* 0x00000000ff00723e */ /* 0x000fe200000000ff */
[----:B------:R-:W-:Y:S06]  /*7b30*/  BRA `(.L_x_13276) ;  /* 0x0000000c00507947 */ /* 0x000fec0003800000 */
.L_x_13277:
[----:B------:R-:W2:Y:S02]  /*7b40*/  LDG.E.U16 R2, desc[UR36][R2.64] ;  /* 0x0000002402027981 */ /* 0x000ea4000c1e1500 */
[----:B--2---:R-:W0:Y:S02]  /*7b50*/  I2F.S16 R0, R2 ;  /* 0x0000000200007306 */ /* 0x004e240000101400 */
[----:B0-----:R-:W-:Y:S01]  /*7b60*/  F2FP.F16.F32.PACK_AB R0, RZ, R0 ;  /* 0x00000000ff00723e */ /* 0x001fe200000000ff */
[----:B------:R-:W-:Y:S06]  /*7b70*/  BRA `(.L_x_13276) ;  /* 0x0000000c00407947 */ /* 0x000fec0003800000 */
.L_x_13272:
        /* <DEDUP_REMOVED lines=9> */
.L_x_13280:
[----:B------:R1:W5:Y:S01]  /*7c10*/  LDG.E.U16 R0, desc[UR36][R2.64] ;  /* 0x0000002402007981 */ /* 0x000362000c1e1500 */
[----:B------:R-:W-:Y:S05]  /*7c20*/  BRA `(.L_x_13276) ;  /* 0x0000000c00147947 */ /* 0x000fea0003800000 */
.L_x_13279:
        /* <DEDUP_REMOVED lines=9> */
.L_x_13282:
[----:B------:R0:W5:Y:S01]  /*7cc0*/  LDG.E.U16 R0, desc[UR36][R2.64] ;  /* 0x0000002402007981 */ /* 0x000162000c1e1500 */
[----:B------:R-:W-:Y:S05]  /*7cd0*/  BRA `(.L_x_13276) ;  /* 0x0000000800e87947 */ /* 0x000fea0003800000 */
.L_x_13281:
        /* <DEDUP_REMOVED lines=8> */
.L_x_13271:
        /* <DEDUP_REMOVED lines=13> */
.L_x_13285:
        /* <DEDUP_REMOVED lines=8> */
.L_x_13284:
        /* <DEDUP_REMOVED lines=28> */
.L_x_13287:
        /* <DEDUP_REMOVED lines=15> */
.L_x_13286:
[----:B------:R-:W2:Y:S02]  /*8160*/  LDG.E.U16 R0, desc[UR36][R2.64] ;  /* 0x0000002402007981 */ /* 0x000ea4000c1e1500 */
[----:B--2---:R-:W-:-:S05]  /*8170*/  IMAD.U32 R0, R0, 0x10000, RZ ;  /* 0x0001000000007824 */ /* 0x004fca00078e00ff */
[----:B------:R-:W-:Y:S01]  /*8180*/  F2FP.F16.F32.PACK_AB R0, RZ, R0 ;  /* 0x00000000ff00723e */ /* 0x000fe200000000ff */
[----:B------:R-:W-:Y:S06]  /*8190*/  BRA `(.L_x_13276) ;  /* 0x0000000400b87947 */ /* 0x000fec0003800000 */
.L_x_13283:
        /* <DEDUP_REMOVED lines=12> */
.L_x_13290:
        /* <DEDUP_REMOVED lines=21> */
.L_x_13294:
[----:B------:R-:W-:Y:S05]  /*83b0*/  BSYNC B1 ;  /* 0x0000000000017941 */ /* 0x000fea0003800000 */
.L_x_13293:
[----:B------:R-:W-:Y:S01]  /*83c0*/  LEA R3, R0, 0x3b800000, 0x17 ;  /* 0x3b80000000037811 */ /* 0x000fe200078eb8ff */
[----:B------:R-:W-:-:S05]  /*83d0*/  IMAD.SHL.U32 R0, R2, 0x100000, RZ ;  /* 0x0010000002007824 */ /* 0x000fca00078e00ff */
[----:B------:R-:W-:-:S07]  /*83e0*/  LOP3.LUT R0, R3, R0, R4, 0xfe, !PT ;  /* 0x0000000003007212 */ /* 0x000fce00078efe04 */
.L_x_13292:
[----:B------:R-:W-:Y:S05]  /*83f0*/  BSYNC B0 ;  /* 0x0000000000007941 */ /* 0x000fea0003800000 */
.L_x_13291:
[----:B------:R-:W-:Y:S01]  /*8400*/  F2FP.F16.F32.PACK_AB R0, RZ, R0 ;  /* 0x00000000ff00723e */ /* 0x000fe200000000ff */
[----:B------:R-:W-:Y:S06]  /*8410*/  BRA `(.L_x_13276) ;  /* 0x0000000400187947 */ /* 0x000fec0003800000 */
.L_x_13289:
        /* <DEDUP_REMOVED lines=21> */
.L_x_13298:
[----:B------:R-:W-:Y:S05]  /*8570*/  BSYNC B1 ;  /* 0x0000000000017941 */ /* 0x000fea0003800000 */
.L_x_13297:
[----:B------:R-:W-:Y:S01]  /*8580*/  LEA R3, R0, 0x37800000, 0x17 ;  /* 0x3780000000037811 */ /* 0x000fe200078eb8ff */
[----:B------:R-:W-:-:S05]  /*8590*/  IMAD.SHL.U32 R0, R2, 0x200000, RZ ;  /* 0x0020000002007824 */ /* 0x000fca00078e00ff */
[----:B------:R-:W-:-:S07]  /*85a0*/  LOP3.LUT R0, R3, R0, R4, 0xfe, !PT ;  /* 0x0000000003007212 */ /* 0x000fce00078efe04 */
.L_x_13296:
[----:B------:R-:W-:Y:S05]  /*85b0*/  BSYNC B0 ;  /* 0x0000000000007941 */ /* 0x000fea0003800000 */
.L_x_13295:
[----:B------:R-:W-:Y:S01]  /*85c0*/  F2FP.F16.F32.PACK_AB R0, RZ, R0 ;  /* 0x00000000ff00723e */ /* 0x000fe200000000ff */
[----:B------:R-:W-:Y:S06]  /*85d0*/  BRA `(.L_x_13276) ;  /* 0x0000000000a87947 */ /* 0x000fec0003800000 */
.L_x_13288:
        /* <DEDUP_REMOVED lines=14> */
.L_x_13302:
[----:B------:R-:W-:Y:S05]  /*86c0*/  BSYNC B0 ;  /* 0x0000000000007941 */ /* 0x000fea0003800000 */
.L_x_13301:
[----:B------:R-:W-:Y:S01]  /*86d0*/  F2FP.F16.F32.PACK_AB R0, RZ, R0 ;  /* 0x00000000ff00723e */ /* 0x000fe200000000ff */
[----:B------:R-:W-:Y:S06]  /*86e0*/  BRA `(.L_x_13276) ;  /* 0x0000000000647947 */ /* 0x000fec0003800000 */
.L_x_13275:
        /* <DEDUP_REMOVED lines=16> */
.L_x_13303:
[----:B------:R-:W-:Y:S01]  /*87f0*/  PRMT R0, RZ, 0x7610, R0 ;  /* 0x00007610ff007816 */ /* 0x000fe20000000000 */
[----:B------:R-:W-:Y:S06]  /*8800*/  BRA `(.L_x_13276) ;  /* 0x00000000001c7947 */ /* 0x000fec0003800000 */
.L_x_13300:
[----:B------:R-:W2:Y:S02]  /*8810*/  LDG.E.64 R2, desc[UR36][R2.64] ;  /* 0x0000002402027981 */ /* 0x000ea4000c1e1b00 */
[----:B--2---:R-:W0:Y:S02]  /*8820*/  I2F.U64 R0, R2 ;  /* 0x0000000200007312 */ /* 0x004e240000301000 */
[----:B0-----:R-:W-:Y:S01]  /*8830*/  F2FP.F16.F32.PACK_AB R0, RZ, R0 ;  /* 0x00000000ff00723e */ /* 0x001fe200000000ff */
[----:B------:R-:W-:Y:S06]  /*8840*/  BRA `(.L_x_13276) ;  /* 0x00000000000c7947 */ /* 0x000fec0003800000 */
.L_x_13299:
[----:B------:R-:W2:Y:S02]  /*8850*/  LDG.E R2, desc[UR36][R2.64] ;  /* 0x0000002402027981 */ /* 0x000ea4000c1e1900 */
[----:B--2---:R-:W-:-:S04]  /*8860*/  I2FP.F32.U32 R0, R2 ;  /* 0x0000000200007245 */ /* 0x004fc80000201000 */
[----:B------:R-:W-:-:S07]  /*8870*/  F2FP.F16.F32.PACK_AB R0, RZ, R0 ;  /* 0x00000000ff00723e */ /* 0x000fce00000000ff */
.L_x_13276:
        /* <DEDUP_REMOVED lines=19> */
.L_x_13307:
[----:B------:R-:W-:-:S06]  /*89b0*/  HADD2.F32 R3, -RZ, R2.H0_H0 ;  /* 0x20000002ff037230 */ /* 0x000fcc0000004100 */
[----:B------:R-:W0:Y:S02]  /*89c0*/  F2I.S64.TRUNC R2, R3 ;  /* 0x0000000300027311 */ /* 0x000e24000020d900 */
[----:B0-----:R3:W-:Y:S01]  /*89d0*/  STG.E.U8 desc[UR36][R16.64], R2 ;  /* 0x0000000210007986 */ /* 0x0017e2000c101124 */
[----:B------:R-:W-:Y:S05]  /*89e0*/  BRA `(.L_x_13309) ;  /* 0x0000000c00847947 */ /* 0x000fea0003800000 */
.L_x_13306:
        /* <DEDUP_REMOVED lines=10> */
.L_x_13311:
[----:B------:R-:W-:-:S04]  /*8a90*/  HADD2.F32 R2, -RZ, R2.H0_H0 ;  /* 0x20000002ff027230 */ /* 0x000fc80000004100 */
[----:B------:R-:W0:Y:S02]  /*8aa0*/  F2I.FTZ.TRUNC.NTZ R3, R2 ;  /* 0x0000000200037305 */ /* 0x000e24000021f100 */
[----:B0-----:R2:W-:Y:S01]  /*8ab0*/  STG.E desc[UR36][R16.64], R3 ;  /* 0x0000000310007986 */ /* 0x0015e2000c101924 */
[----:B------:R-:W-:Y:S05]  /*8ac0*/  BRA `(.L_x_13309) ;  /* 0x0000000c004c7947 */ /* 0x000fea0003800000 */
.L_x_13310:
[----:B------:R-:W-:-:S04]  /*8ad0*/  HADD2.F32 R2, -RZ, R2.H0_H0 ;  /* 0x20000002ff027230 */ /* 0x000fc80000004100 */
[----:B------:R-:W0:Y:S02]  /*8ae0*/  F2I.FTZ.TRUNC.NTZ R3, R2 ;  /* 0x0000000200037305 */ /* 0x000e24000021f100 */
[----:B0-----:R0:W-:Y:S01]  /*8af0*/  STG.E.U16 desc[UR36][R16.64], R3 ;  /* 0x0000000310007986 */ /* 0x0011e2000c101524 */
[----:B------:R-:W-:Y:S05]  /*8b00*/  BRA `(.L_x_13309) ;  /* 0x0000000c003c7947 */ /* 0x000fea0003800000 */
.L_x_13305:
        /* <DEDUP_REMOVED lines=9> */
.L_x_13313:
[----:B------:R0:W-:Y:S01]  /*8ba0*/  STG.E.U16 desc[UR36][R16.64], R2 ;  /* 0x0000000210007986 */ /* 0x0001e2000c101524 */
[----:B------:R-:W-:Y:S05]  /*8bb0*/  BRA `(.L_x_13309) ;  /* 0x0000000c00107947 */ /* 0x000fea0003800000 */
.L_x_13312:
        /* <DEDUP_REMOVED lines=10> */
.L_x_13315:
[----:B------:R-:W-:-:S05]  /*8c60*/  HADD2.F32 R0, -RZ, R2.H0_H0 ;  /* 0x20000002ff007230 */ /* 0x000fca0000004100 */
[----:B------:R-:W-:-:S04]  /*8c70*/  F2FP.F16.F32.PACK_AB R0, RZ, R0 ;  /* 0x00000000ff00723e */ /* 0x000fc800000000ff */
[----:B------:R-:W-:-:S05]  /*8c80*/  PRMT R0, R0, 0x5410, RZ ;  /* 0x0000541000007816 */ /* 0x000fca00000000ff */
[----:B------:R0:W-:Y:S01]  /*8c90*/  STG.E desc[UR36][R16.64], R0 ;  /* 0x0000000010007986 */ /* 0x0001e2000c101924 */
[----:B------:R-:W-:Y:S05]  /*8ca0*/  BRA `(.L_x_13309) ;  /* 0x0000000800d47947 */ /* 0x000fea0003800000 */
.L_x_13314:
[----:B------:R-:W-:-:S05]  /*8cb0*/  HADD2.F32 R2, -RZ, R2.H0_H0 ;  /* 0x20000002ff027230 */ /* 0x000fca0000004100 */
[----:B------:R-:W-:-:S06]  /*8cc0*/  FMUL.FTZ R2, R2, 1 ;  /* 0x3f80000002027820 */ /* 0x000fcc0000410000 */
[----:B------:R-:W0:Y:S02]  /*8cd0*/  F2F.F64.F32 R2, R2 ;  /* 0x0000000200027310 */ /* 0x000e240000201800 */
[----:B0-----:R0:W-:Y:S01]  /*8ce0*/  STG.E.64 desc[UR36][R16.64], R2 ;  /* 0x0000000210007986 */ /* 0x0011e2000c101b24 */
[----:B------:R-:W-:Y:S05]  /*8cf0*/  BRA `(.L_x_13309) ;  /* 0x0000000800c07947 */ /* 0x000fea0003800000 */
.L_x_13304:
        /* <DEDUP_REMOVED lines=13> */
.L_x_13318:
[----:B------:R-:W-:Y:S01]  /*8dd0*/  HADD2.F32 R2, -RZ, R2.H0_H0 ;  /* 0x20000002ff027230 */ /* 0x000fe20000004100 */
[----:B------:R-:W-:-:S04]  /*8de0*/  CS2R R6, SRZ ;  /* 0x0000000000067805 */ /* 0x000fc8000001ff00 */
[----:B------:R-:W-:-:S04]  /*8df0*/  FMUL.FTZ R2, R2, 1 ;  /* 0x3f80000002027820 */ /* 0x000fc80000410000 */
[----:B------:R-:W0:Y:S02]  /*8e00*/  F2F.F64.F32 R4, R2 ;  /* 0x0000000200047310 */ /* 0x000e240000201800 */
[----:B0-----:R0:W-:Y:S01]  /*8e10*/  STG.E.128 desc[UR36][R16.64], R4 ;  /* 0x0000000410007986 */ /* 0x0011e2000c101d24 */
[----:B------:R-:W-:Y:S05]  /*8e20*/  BRA `(.L_x_13309) ;  /* 0x0000000800747947 */ /* 0x000fea0003800000 */
.L_x_13317:
        /* <DEDUP_REMOVED lines=21> */
.L_x_13322:
[----:B------:R-:W-:Y:S05]  /*8f80*/  BSYNC B0 ;  /* 0x0000000000007941 */ /* 0x000fea0003800000 */
.L_x_13321:
[----:B------:R-:W-:-:S05]  /*8f90*/  LOP3.LUT R3, R0, R3, RZ, 0xfc, !PT ;  /* 0x0000000300037212 */ /* 0x000fca00078efcff */
[----:B------:R0:W-:Y:S01]  /*8fa0*/  STG.E.U8 desc[UR36][R16.64], R3 ;  /* 0x0000000310007986 */ /* 0x0001e2000c101124 */
[----:B------:R-:W-:Y:S05]  /*8fb0*/  BRA `(.L_x_13309) ;  /* 0x0000000800107947 */ /* 0x000fea0003800000 */
.L_x_13320:
        /* <DEDUP_REMOVED lines=13> */
.L_x_13324:
[----:B------:R-:W-:Y:S01]  /*9090*/  IMAD.MOV.U32 R0, RZ, RZ, 0x7f ;  /* 0x0000007fff007424 */ /* 0x000fe200078e00ff */
[----:B------:R-:W-:-:S04]  /*90a0*/  ISETP.GT.U32.AND P0, PT, R2, 0x7f800000, PT ;  /* 0x7f8000000200780c */ /* 0x000fc80003f04070 */
[----:B------:R-:W-:-:S09]  /*90b0*/  SEL R0, R0, 0x7c, P0 ;  /* 0x0000007c00007807 */ /* 0x000fd20000000000 */
.L_x_13325:
[----:B------:R-:W-:Y:S05]  /*90c0*/  BSYNC B0 ;  /* 0x0000000000007941 */ /* 0x000fea0003800000 */
.L_x_13323:
[----:B------:R-:W-:-:S04]  /*90d0*/  LOP3.LUT R2, R3, 0x80000000, RZ, 0xc0, !PT ;  /* 0x8000000003027812 */ /* 0x000fc800078ec0ff */
[----:B------:R-:W-:-:S04]  /*90e0*/  SHF.R.U32.HI R3, RZ, 0x18, R2 ;  /* 0x00000018ff037819 */ /* 0x000fc80000011602 */
[----:B------:R-:W-:-:S05]  /*90f0*/  LOP3.LUT R3, R0, R3, RZ, 0xfc, !PT ;  /* 0x0000000300037212 */ /* 0x000fca00078efcff */
[----:B------:R0:W-:Y:S01]  /*9100*/  STG.E.U8 desc[UR36][R16.64], R3 ;  /* 0x0000000310007986 */ /* 0x0001e2000c101124 */
[----:B------:R-:W-:Y:S05]  /*9110*/  BRA `(.L_x_13309) ;  /* 0x0000000400b87947 */ /* 0x000fea0003800000 */
.L_x_13319:
[----:B------:R-:W-:-:S05]  /*9120*/  HADD2.F32 R0, -RZ, R2.H0_H0 ;  /* 0x20000002ff007230 */ /* 0x000fca0000004100 */
[----:B------:R-:W-:-:S05]  /*9130*/  F2FP.BF16.F32.PACK_AB R0, RZ, R0 ;  /* 0x00000000ff00723e */ /* 0x000fca00000010ff */
[----:B------:R0:W-:Y:S01]  /*9140*/  STG.E.U16 desc[UR36][R16.64], R0 ;  /* 0x0000000010007986 */ /* 0x0001e2000c101524 */
[----:B------:R-:W-:Y:S05]  /*9150*/  BRA `(.L_x_13309) ;  /* 0x0000000400a87947 */ /* 0x000fea0003800000 */
.L_x_13316:
        /* <DEDUP_REMOVED lines=12> */
.L_x_13328:
        /* <DEDUP_REMOVED lines=17> */
.L_x_13331:
[----:B------:R-:W-:-:S04]  /*9330*/  LOP3.LUT R2, R3, 0x80000000, RZ, 0xc0, !PT ;  /* 0x8000000003027812 */ /* 0x000fc800078ec0ff */
[----:B------:R-:W-:-:S04]  /*9340*/  SHF.R.U32.HI R3, RZ, 0x18, R2 ;  /* 0x00000018ff037819 */ /* 0x000fc80000011602 */
[----:B------:R-:W-:-:S04]  /*9350*/  LOP3.LUT R0, R0, R3, RZ, 0xfc, !PT ;  /* 0x0000000300007212 */ /* 0x000fc800078efcff */
[----:B------:R-:W-:-:S07]  /*9360*/  PRMT R8, R0, 0x7610, R8 ;  /* 0x0000761000087816 */ /* 0x000fce0000000008 */
.L_x_13330:
[----:B------:R-:W-:Y:S05]  /*9370*/  BSYNC B0 ;  /* 0x0000000000007941 */ /* 0x000fea0003800000 */
.L_x_13329:
[----:B------:R0:W-:Y:S01]  /*9380*/  STG.E.U8 desc[UR36][R16.64], R8 ;  /* 0x0000000810007986 */ /* 0x0001e2000c101124 */
[----:B------:R-:W-:Y:S05]  /*9390*/  BRA `(.L_x_13309) ;  /* 0x0000000400187947 */ /* 0x000fea0003800000 */
.L_x_13327:
        /* <DEDUP_REMOVED lines=17> */
.L_x_13334:
[----:B------:R-:W-:-:S04]  /*94b0*/  LOP3.LUT R2, R3, 0x80000000, RZ, 0xc0, !PT ;  /* 0x8000000003027812 */ /* 0x000fc800078ec0ff */
[----:B------:R-:W-:-:S04]  /*94c0*/  SHF.R.U32.HI R3, RZ, 0x18, R2 ;  /* 0x00000018ff037819 */ /* 0x000fc80000011602 */
[----:B------:R-:W-:-:S04]  /*94d0*/  LOP3.LUT R0, R0, R3, RZ, 0xfc, !PT ;  /* 0x0000000300007212 */ /* 0x000fc800078efcff */
[----:B------:R-:W-:-:S07]  /*94e0*/  PRMT R8, R0, 0x7610, R8 ;  /* 0x0000761000087816 */ /* 0x000fce0000000008 */
.L_x_13333:
[----:B------:R-:W-:Y:S05]  /*94f0*/  BSYNC B0 ;  /* 0x0000000000007941 */ /* 0x000fea0003800000 */
.L_x_13332:
[----:B------:R0:W-:Y:S01]  /*9500*/  STG.E.U8 desc[UR36][R16.64], R8 ;  /* 0x0000000810007986 */ /* 0x0001e2000c101124 */
[----:B------:R-:W-:Y:S05]  /*9510*/  BRA `(.L_x_13309) ;  /* 0x0000000000b87947 */ /* 0x000fea0003800000 */
.L_x_13326:
        /* <DEDUP_REMOVED lines=22> */
.L_x_13308:
        /* <DEDUP_REMOVED lines=16> */
.L_x_13337:
[----:B------:R-:W-:Y:S05]  /*9780*/  BRA `(.L_x_13309) ;  /* 0x00000000001c7947 */ /* 0x000fea0003800000 */
.L_x_13336:
[----:B------:R-:W-:-:S06]  /*9790*/  HADD2.F32 R2, -RZ, R2.H0_H0 ;  /* 0x20000002ff027230 */ /* 0x000fcc0000004100 */
[----:B------:R-:W0:Y:S02]  /*97a0*/  F2I.U64.TRUNC R2, R2 ;  /* 0x0000000200027311 */ /* 0x000e24000020d800 */
[----:B0-----:R0:W-:Y:S01]  /*97b0*/  STG.E.64 desc[UR36][R16.64], R2 ;  /* 0x0000000210007986 */ /* 0x0011e2000c101b24 */
[----:B------:R-:W-:Y:S05]  /*97c0*/  BRA `(.L_x_13309) ;  /* 0x00000000000c7947 */ /* 0x000fea0003800000 */
.L_x_13335:
[----:B------:R-:W-:-:S04]  /*97d0*/  HADD2.F32 R2, -RZ, R2.H0_H0 ;  /* 0x20000002ff027230 */ /* 0x000fc80000004100 */
[----:B------:R-:W0:Y:S02]  /*97e0*/  F2I.FTZ.U32.TRUNC.NTZ R3, R2 ;  /* 0x0000000200037305 */ /* 0x000e24000021f000 */
[----:B0-----:R0:W-:Y:S02]  /*97f0*/  STG.E desc[UR36][R16.64], R3 ;  /* 0x0000000310007986 */ /* 0x0011e4000c101924 */
.L_x_13309:
[----:B------:R-:W-:-:S07]  /*9800*/  VIADD R19, R19, 0x80 ;  /* 0x0000008013137836 */ /* 0x000fce0000000000 */
.L_x_13269:
[----:B------:R-:W-:Y:S05]  /*9810*/  BSYNC B6 ;  /* 0x0000000000067941 */ /* 0x000fea0003800000 */
.L_x_13268:
        /* <DEDUP_REMOVED lines=306> */
.L_x_13338:
        /* <DEDUP_REMOVED lines=22> */
.L_x_13342:
[----:B------:R-:W2:Y:S02]  /*aca0*/  LDG.E.U8 R2, desc[UR36][R2.64] ;  /* 0x0000002402027981 */ /* 0x000ea4000c1e1100 */
[----:B--2---:R-:W-:-:S04]  /*acb0*/  I2FP.F32.U32 R0, R2 ;  /* 0x0000000200007245 */ /* 0x004fc80000201000 */
[----:B------:R-:W-:Y:S01]  /*acc0*/  F2FP.F16.F32.PACK_AB R0, RZ, R0 ;  /* 0x00000000ff00723e */ /* 0x000fe200000000ff */
[----:B------:R-:W-:Y:S06]  /*acd0*/  BRA `(.L_x_13344) ;  /* 0x0000000c00887947 */ /* 0x000fec0003800000 */
.L_x_13341:
        /* <DEDUP_REMOVED lines=10> */
.L_x_13346:
[----:B------:R-:W2:Y:S02]  /*ad80*/  LDG.E R2, desc[UR36][R2.64] ;  /* 0x0000002402027981 */ /* 0x000ea4000c1e1900 */
[----:B--2---:R-:W-:-:S04]  /*ad90*/  I2FP.F32.S32 R0, R2 ;  /* 0x0000000200007245 */ /* 0x004fc80000201400 */
[----:B------:R-:W-:Y:S01]  /*ada0*/  F2FP.F16.F32.PACK_AB R0, RZ, R0 ;  /* 0x00000000ff00723e */ /* 0x000fe200000000ff */
[----:B------:R-:W-:Y:S06]  /*adb0*/  BRA `(.L_x_13344) ;  /* 0x0000000c00507947 */ /* 0x000fec0003800000 */
.L_x_13345:
[----:B------:R-:W2:Y:S02]  /*adc0*/  LDG.E.U16 R2, desc[UR36][R2.64] ;  /* 0x0000002402027981 */ /* 0x000ea4000c1e1500 */
[----:B--2---:R-:W0:Y:S02]  /*add0*/  I2F.S16 R0, R2 ;  /* 0x0000000200007306 */ /* 0x004e240000101400 */
[----:B0-----:R-:W-:Y:S01]  /*ade0*/  F2FP.F16.F32.PACK_AB R0, RZ, R0 ;  /* 0x00000000ff00723e */ /* 0x001fe200000000ff */
[----:B------:R-:W-:Y:S06]  /*adf0*/  BRA `(.L_x_13344) ;  /* 0x0000000c00407947 */ /* 0x000fec0003800000 */
.L_x_13340:
        /* <DEDUP_REMOVED lines=9> */
.L_x_13348:
[----:B------:R1:W5:Y:S01]  /*ae90*/  LDG.E.U16 R0, desc[UR36][R2.64] ;  /* 0x0000002402007981 */ /* 0x000362000c1e1500 */
[----:B------:R-:W-:Y:S05]  /*aea0*/  BRA `(.L_x_13344) ;  /* 0x0000000c00147947 */ /* 0x000fea0003800000 */
.L_x_13347:
        /* <DEDUP_REMOVED lines=9> */
.L_x_13350:
[----:B------:R0:W5:Y:S01]  /*af40*/  LDG.E.U16 R0, desc[UR36][R2.64] ;  /* 0x0000002402007981 */ /* 0x000162000c1e1500 */
[----:B------:R-:W-:Y:S05]  /*af50*/  BRA `(.L_x_13344) ;  /* 0x0000000800e87947 */ /* 0x000fea0003800000 */
.L_x_13349:
        /* <DEDUP_REMOVED lines=8> */
.L_x_13339:
        /* <DEDUP_REMOVED lines=13> */
.L_x_13353:
        /* <DEDUP_REMOVED lines=8> */
.L_x_13352:
        /* <DEDUP_REMOVED lines=28> */
.L_x_13355:
        /* <DEDUP_REMOVED lines=15> */
.L_x_13354:
[----:B------:R-:W2:Y:S02]  /*b3e0*/  LDG.E.U16 R0, desc[UR36][R2.64] ;  /* 0x0000002402007981 */ /* 0x000ea4000c1e1500 */
[----:B--2---:R-:W-:-:S05]  /*b3f0*/  IMAD.U32 R0, R0, 0x10000, RZ ;  /* 0x0001000000007824 */ /* 0x004fca00078e00ff */
[----:B------:R-:W-:Y:S01]  /*b400*/  F2FP.F16.F32.PACK_AB R0, RZ, R0 ;  /* 0x00000000ff00723e */ /* 0x000fe200000000ff */
[----:B------:R-:W-:Y:S06]  /*b410*/  BRA `(.L_x_13344) ;  /* 0x0000000400b87947 */ /* 0x000fec0003800000 */
.L_x_13351:
        /* <DEDUP_REMOVED lines=12> */
.L_x_13358:
        /* <DEDUP_REMOVED lines=21> */
.L_x_13362:
[----:B------:R-:W-:Y:S05]  /*b630*/  BSYNC B1 ;  /* 0x0000000000017941 */ /* 0x000fea0003800000 */
.L_x_13361:
[----:B------:R-:W-:Y:S01]  /*b640*/  LEA R3, R0, 0x3b800000, 0x17 ;  /* 0x3b80000000037811 */ /* 0x000fe200078eb8ff */
[----:B------:R-:W-:-:S05]  /*b650*/  IMAD.SHL.U32 R0, R2, 0x100000, RZ ;  /* 0x0010000002007824 */ /* 0x000fca00078e00ff */
[----:B------:R-:W-:-:S07]  /*b660*/  LOP3.LUT R0, R3, R0, R4, 0xfe, !PT ;  /* 0x0000000003007212 */ /* 0x000fce00078efe04 */
.L_x_13360:
[----:B------:R-:W-:Y:S05]  /*b670*/  BSYNC B0 ;  /* 0x0000000000007941 */ /* 0x000fea0003800000 */
.L_x_13359:
[----:B------:R-:W-:Y:S01]  /*b680*/  F2FP.F16.F32.PACK_AB R0, RZ, R0 ;  /* 0x00000000ff00723e */ /* 0x000fe200000000ff */
[----:B------:R-:W-:Y:S06]  /*b690*/  BRA `(.L_x_13344) ;  /* 0x0000000400187947 */ /* 0x000fec0003800000 */
.L_x_13357:
        /* <DEDUP_REMOVED lines=21> */
.L_x_13366:
[----:B------:R-:W-:Y:S05]  /*b7f0*/  BSYNC B1 ;  /* 0x0000000000017941 */ /* 0x000fea0003800000 */
.L_x_13365:
[----:B------:R-:W-:Y:S01]  /*b800*/  LEA R3, R0, 0x37800000, 0x17 ;  /* 0x3780000000037811 */ /* 0x000fe200078eb8ff */
[----:B------:R-:W-:-:S05]  /*b810*/  IMAD.SHL.U32 R0, R2, 0x200000, RZ ;  /* 0x0020000002007824 */ /* 0x000fca00078e00ff */
[----:B------:R-:W-:-:S07]  /*b820*/  LOP3.LUT R0, R3, R0, R4, 0xfe, !PT ;  /* 0x0000000003007212 */ /* 0x000fce00078efe04 */
.L_x_13364:
[----:B------:R-:W-:Y:S05]  /*b830*/  BSYNC B0 ;  /* 0x0000000000007941 */ /* 0x000fea0003800000 */
.L_x_13363:
[----:B------:R-:W-:Y:S01]  /*b840*/  F2FP.F16.F32.PACK_AB R0, RZ, R0 ;  /* 0x00000000ff00723e */ /* 0x000fe200000000ff */
[----:B------:R-:W-:Y:S06]  /*b850*/  BRA `(.L_x_13344) ;  /* 0x0000000000a87947 */ /* 0x000fec0003800000 */
.L_x_13356:
        /* <DEDUP_REMOVED lines=14> */
.L_x_13370:
[----:B------:R-:W-:Y:S05]  /*b940*/  BSYNC B0 ;  /* 0x0000000000007941 */ /* 0x000fea0003800000 */
.L_x_13369:
[----:B------:R-:W-:Y:S01]  /*b950*/  F2FP.F16.F32.PACK_AB R0, RZ, R0 ;  /* 0x00000000ff00723e */ /* 0x000fe200000000ff */
[----:B------:R-:W-:Y:S06]  /*b960*/  BRA `(.L_x_13344) ;  /* 0x0000000000647947 */ /* 0x000fec0003800000 */
.L_x_13343:
        /* <DEDUP_REMOVED lines=16> */
.L_x_13371:
[----:B------:R-:W-:Y:S01]  /*ba70*/  PRMT R0, RZ, 0x7610, R0 ;  /* 0x00007610ff007816 */ /* 0x000fe20000000000 */
[----:B------:R-:W-:Y:S06]  /*ba80*/  BRA `(.L_x_13344) ;  /* 0x00000000001c7947 */ /* 0x000fec0003800000 */
.L_x_13368:
[----:B------:R-:W2:Y:S02]  /*ba90*/  LDG.E.64 R2, desc[UR36][R2.64] ;  /* 0x0000002402027981 */ /* 0x000ea4000c1e1b00 */
[----:B--2---:R-:W0:Y:S02]  /*baa0*/  I2F.U64 R0, R2 ;  /* 0x0000000200007312 */ /* 0x004e240000301000 */
[----:B0-----:R-:W-:Y:S01]  /*bab0*/  F2FP.F16.F32.PACK_AB R0, RZ, R0 ;  /* 0x00000000ff00723e */ /* 0x001fe200000000ff */
[----:B------:R-:W-:Y:S06]  /*bac0*/  BRA `(.L_x_13344) ;  /* 0x00000000000c7947 */ /* 0x000fec0003800000 */
.L_x_13367:
[----:B------:R-:W2:Y:S02]  /*bad0*/  LDG.E R2, desc[UR36][R2.64] ;  /* 0x0000002402027981 */ /* 0x000ea4000c1e1900 */
[----:B--2---:R-:W-:-:S04]  /*bae0*/  I2FP.F32.U32 R0, R2 ;  /* 0x0000000200007245 */ /* 0x004fc80000201000 */
[----:B------:R-:W-:-:S07]  /*baf0*/  F2FP.F16.F32.PACK_AB R0, RZ, R0 ;  /* 0x00000000ff00723e */ /* 0x000fce00000000ff */
.L_x_13344:
        /* <DEDUP_REMOVED lines=19> */
.L_x_13375:
[----:B------:R-:W-:-:S06]  /*bc30*/  HADD2.F32 R3, -RZ, R2.H0_H0 ;  /* 0x20000002ff037230 */ /* 0x000fcc0000004100 */
[----:B------:R-:W0:Y:S02]  /*bc40*/  F2I.S64.TRUNC R2, R3 ;  /* 0x0000000300027311 */ /* 0x000e24000020d900 */
[----:B0-----:R-:W-:Y:S01]  /*bc50*/  STG.E.U8 desc[UR36][R16.64], R2 ;  /* 0x0000000210007986 */ /* 0x001fe2000c101124 */
[----:B------:R-:W-:Y:S05]  /*bc60*/  EXIT ;  /* 0x000000000000794d */ /* 0x000fea0003800000 */
.L_x_13374:
        /* <DEDUP_REMOVED lines=10> */
.L_x_13378:
[----:B------:R-:W-:-:S04]  /*bd10*/  HADD2.F32 R2, -RZ, R2.H0_H0 ;  /* 0x20000002ff027230 */ /* 0x000fc80000004100 */
[----:B------:R-:W0:Y:S02]  /*bd20*/  F2I.FTZ.TRUNC.NTZ R3, R2 ;  /* 0x0000000200037305 */ /* 0x000e24000021f100 */
[----:B0-----:R-:W-:Y:S01]  /*bd30*/  STG.E desc[UR36][R16.64], R3 ;  /* 0x0000000310007986 */ /* 0x001fe2000c101924 */
[----:B------:R-:W-:Y:S05]  /*bd40*/  EXIT ;  /* 0x000000000000794d */ /* 0x000fea0003800000 */
.L_x_13377:
[----:B------:R-:W-:-:S04]  /*bd50*/  HADD2.F32 R2, -RZ, R2.H0_H0 ;  /* 0x20000002ff027230 */ /* 0x000fc80000004100 */
[----:B------:R-:W0:Y:S02]  /*bd60*/  F2I.FTZ.TRUNC.NTZ R3, R2 ;  /* 0x0000000200037305 */ /* 0x000e24000021f100 */
[----:B0-----:R-:W-:Y:S01]  /*bd70*/  STG.E.U16 desc[UR36][R16.64], R3 ;  /* 0x0000000310007986 */ /* 0x001fe2000c101524 */
[----:B------:R-:W-:Y:S05]  /*bd80*/  EXIT ;  /* 0x000000000000794d */ /* 0x000fea0003800000 */
.L_x_13373:
        /* <DEDUP_REMOVED lines=9> */
.L_x_13380:
[----:B------:R-:W-:Y:S01]  /*be20*/  STG.E.U16 desc[UR36][R16.64], R2 ;  /* 0x0000000210007986 */ /* 0x000fe2000c101524 */
[----:B------:R-:W-:Y:S05]  /*be30*/  EXIT ;  /* 0x000000000000794d */ /* 0x000fea0003800000 */
.L_x_13379:
        /* <DEDUP_REMOVED lines=10> */
.L_x_13382:
[----:B------:R-:W-:-:S05]  /*bee0*/  HADD2.F32 R0, -RZ, R2.H0_H0 ;  /* 0x20000002ff007230 */ /* 0x000fca0000004100 */
[----:B------:R-:W-:-:S04]  /*bef0*/  F2FP.F16.F32.PACK_AB R0, RZ, R0 ;  /* 0x00000000ff00723e */ /* 0x000fc800000000ff */
[----:B------:R-:W-:-:S05]  /*bf00*/  PRMT R0, R0, 0x5410, RZ ;  /* 0x0000541000007816 */ /* 0x000fca00000000ff */
[----:B------:R-:W-:Y:S01]  /*bf10*/  STG.E desc[UR36][R16.64], R0 ;  /* 0x0000000010007986 */ /* 0x000fe2000c101924 */
[----:B------:R-:W-:Y:S05]  /*bf20*/  EXIT ;  /* 0x000000000000794d */ /* 0x000fea0003800000 */
.L_x_13381:
[----:B------:R-:W-:-:S05]  /*bf30*/  HADD2.F32 R2, -RZ, R2.H0_H0 ;  /* 0x20000002ff027230 */ /* 0x000fca0000004100 */
[----:B------:R-:W-:-:S06]  /*bf40*/  FMUL.FTZ R2, R2, 1 ;  /* 0x3f80000002027820 */ /* 0x000fcc0000410000 */
[----:B------:R-:W0:Y:S02]  /*bf50*/  F2F.F64.F32 R2, R2 ;  /* 0x0000000200027310 */ /* 0x000e240000201800 */
[----:B0-----:R-:W-:Y:S01]  /*bf60*/  STG.E.64 desc[UR36][R16.64], R2 ;  /* 0x0000000210007986 */ /* 0x001fe2000c101b24 */
[----:B------:R-:W-:Y:S05]  /*bf70*/  EXIT ;  /* 0x000000000000794d */ /* 0x000fea0003800000 */
.L_x_13372:
        /* <DEDUP_REMOVED lines=13> */
.L_x_13385:
[----:B------:R-:W-:Y:S01]  /*c050*/  HADD2.F32 R2, -RZ, R2.H0_H0 ;  /* 0x20000002ff027230 */ /* 0x000fe20000004100 */
[----:B------:R-:W-:-:S04]  /*c060*/  CS2R R6, SRZ ;  /* 0x0000000000067805 */ /* 0x000fc8000001ff00 */
[----:B------:R-:W-:-:S04]  /*c070*/  FMUL.FTZ R2, R2, 1 ;  /* 0x3f80000002027820 */ /* 0x000fc80000410000 */
[----:B------:R-:W0:Y:S02]  /*c080*/  F2F.F64.F32 R4, R2 ;  /* 0x0000000200047310 */ /* 0x000e240000201800 */
[----:B0-----:R-:W-:Y:S01]  /*c090*/  STG.E.128 desc[UR36][R16.64], R4 ;  /* 0x0000000410007986 */ /* 0x001fe2000c101d24 */
[----:B------:R-:W-:Y:S05]  /*c0a0*/  EXIT ;  /* 0x000000000000794d */ /* 0x000fea0003800000 */
.L_x_13384:
        /* <DEDUP_REMOVED lines=21> */
.L_x_13389:
[----:B------:R-:W-:Y:S05]  /*c200*/  BSYNC B0 ;  /* 0x0000000000007941 */ /* 0x000fea0003800000 */
.L_x_13388:
[----:B------:R-:W-:-:S05]  /*c210*/  LOP3.LUT R3, R0, R3, RZ, 0xfc, !PT ;  /* 0x0000000300037212 */ /* 0x000fca00078efcff */
[----:B------:R-:W-:Y:S01]  /*c220*/  STG.E.U8 desc[UR36][R16.64], R3 ;  /* 0x0000000310007986 */ /* 0x000fe2000c101124 */
[----:B------:R-:W-:Y:S05]  /*c230*/  EXIT ;  /* 0x000000000000794d */ /* 0x000fea0003800000 */
.L_x_13387:
        /* <DEDUP_REMOVED lines=13> */
.L_x_13391:
[----:B------:R-:W-:Y:S01]  /*c310*/  IMAD.MOV.U32 R0, RZ, RZ, 0x7f ;  /* 0x0000007fff007424 */ /* 0x000fe200078e00ff */
[----:B------:R-:W-:-:S04]  /*c320*/  ISETP.GT.U32.AND P0, PT, R2, 0x7f800000, PT ;  /* 0x7f8000000200780c */ /* 0x000fc80003f04070 */
[----:B------:R-:W-:-:S09]  /*c330*/  SEL R0, R0, 0x7c, P0 ;  /* 0x0000007c00007807 */ /* 0x000fd20000000000 */
.L_x_13392:
[----:B------:R-:W-:Y:S05]  /*c340*/  BSYNC B0 ;  /* 0x0000000000007941 */ /* 0x000fea0003800000 */
.L_x_13390:
[----:B------:R-:W-:-:S04]  /*c350*/  LOP3.LUT R2, R3, 0x80000000, RZ, 0xc0, !PT ;  /* 0x8000000003027812 */ /* 0x000fc800078ec0ff */
[----:B------:R-:W-:-:S04]  /*c360*/  SHF.R.U32.HI R3, RZ, 0x18, R2 ;  /* 0x00000018ff037819 */ /* 0x000fc80000011602 */
[----:B------:R-:W-:-:S05]  /*c370*/  LOP3.LUT R3, R0, R3, RZ, 0xfc, !PT ;  /* 0x0000000300037212 */ /* 0x000fca00078efcff */
[----:B------:R-:W-:Y:S01]  /*c380*/  STG.E.U8 desc[UR36][R16.64], R3 ;  /* 0x0000000310007986 */ /* 0x000fe2000c101124 */
[----:B------:R-:W-:Y:S05]  /*c390*/  EXIT ;  /* 0x000000000000794d */ /* 0x000fea0003800000 */
.L_x_13386:
[----:B------:R-:W-:-:S05]  /*c3a0*/  HADD2.F32 R0, -RZ, R2.H0_H0 ;  /* 0x20000002ff007230 */ /* 0x000fca0000004100 */
[----:B------:R-:W-:-:S05]  /*c3b0*/  F2FP.BF16.F32.PACK_AB R0, RZ, R0 ;  /* 0x00000000ff00723e */ /* 0x000fca00000010ff */
[----:B------:R-:W-:Y:S01]  /*c3c0*/  STG.E.U16 desc[UR36][R16.64], R0 ;  /* 0x0000000010007986 */ /* 0x000fe2000c101524 */
[----:B------:R-:W-:Y:S05]  /*c3d0*/  EXIT ;  /* 0x000000000000794d */ /* 0x000fea0003800000 */
.L_x_13383:
        /* <DEDUP_REMOVED lines=12> */
.L_x_13395:
        /* <DEDUP_REMOVED lines=17> */
.L_x_13398:
[----:B------:R-:W-:-:S04]  /*c5b0*/  LOP3.LUT R2, R3, 0x80000000, RZ, 0xc0, !PT ;  /* 0x8000000003027812 */ /* 0x000fc800078ec0ff */
[----:B------:R-:W-:-:S04]  /*c5c0*/  SHF.R.U32.HI R3, RZ, 0x18, R2 ;  /* 0x00000018ff037819 */ /* 0x000fc80000011602 */
[----:B------:R-:W-:-:S04]  /*c5d0*/  LOP3.LUT R0, R0, R3, RZ, 0xfc, !PT ;  /* 0x0000000300007212 */ /* 0x000fc800078efcff */
[----:B------:R-:W-:-:S07]  /*c5e0*/  PRMT R8, R0, 0x7610, R8 ;  /* 0x0000761000087816 */ /* 0x000fce0000000008 */
.L_x_13397:
[----:B------:R-:W-:Y:S05]  /*c5f0*/  BSYNC B0 ;  /* 0x0000000000007941 */ /* 0x000fea0003800000 */
.L_x_13396:
[----:B------:R-:W-:Y:S01]  /*c600*/  STG.E.U8 desc[UR36][R16.64], R8 ;  /* 0x0000000810007986 */ /* 0x000fe2000c101124 */
[----:B------:R-:W-:Y:S05]  /*c610*/  EXIT ;  /* 0x000000000000794d */ /* 0x000fea0003800000 */
.L_x_13394:
        /* <DEDUP_REMOVED lines=17> */
.L_x_13401:
[----:B------:R-:W-:-:S04]  /*c730*/  LOP3.LUT R2, R3, 0x80000000, RZ, 0xc0, !PT ;  /* 0x8000000003027812 */ /* 0x000fc800078ec0ff */
[----:B------:R-:W-:-:S04]  /*c740*/  SHF.R.U32.HI R3, RZ, 0x18, R2 ;  /* 0x00000018ff037819 */ /* 0x000fc80000011602 */
[----:B------:R-:W-:-:S04]  /*c750*/  LOP3.LUT R0, R0, R3, RZ, 0xfc, !PT ;  /* 0x0000000300007212 */ /* 0x000fc800078efcff */
[----:B------:R-:W-:-:S07]  /*c760*/  PRMT R8, R0, 0x7610, R8 ;  /* 0x0000761000087816 */ /* 0x000fce0000000008 */
.L_x_13400:
[----:B------:R-:W-:Y:S05]  /*c770*/  BSYNC B0 ;  /* 0x0000000000007941 */ /* 0x000fea0003800000 */
.L_x_13399:
[----:B------:R-:W-:Y:S01]  /*c780*/  STG.E.U8 desc[UR36][R16.64], R8 ;  /* 0x0000000810007986 */ /* 0x000fe2000c101124 */
[----:B------:R-:W-:Y:S05]  /*c790*/  EXIT ;  /* 0x000000000000794d */ /* 0x000fea0003800000 */
.L_x_13393:
        /* <DEDUP_REMOVED lines=22> */
.L_x_13376:
        /* <DEDUP_REMOVED lines=16> */
.L_x_13404:
[----:B------:R-:W-:Y:S05]  /*ca00*/  EXIT ;  /* 0x000000000000794d */ /* 0x000fea0003800000 */
.L_x_13403:
[----:B------:R-:W-:-:S06]  /*ca10*/  HADD2.F32 R2, -RZ, R2.H0_H0 ;  /* 0x20000002ff027230 */ /* 0x000fcc0000004100 */
[----:B------:R-:W0:Y:S02]  /*ca20*/  F2I.U64.TRUNC R2, R2 ;  /* 0x0000000200027311 */ /* 0x000e24000020d800 */
[----:B0-----:R-:W-:Y:S01]  /*ca30*/  STG.E.64 desc[UR36][R16.64], R2 ;  /* 0x0000000210007986 */ /* 0x001fe2000c101b24 */
[----:B------:R-:W-:Y:S05]  /*ca40*/  EXIT ;  /* 0x000000000000794d */ /* 0x000fea0003800000 */
.L_x_13402:
[----:B------:R-:W-:-:S04]  /*ca50*/  HADD2.F32 R2, -RZ, R2.H0_H0 ;  /* 0x20000002ff027230 */ /* 0x000fc80000004100 */
[----:B------:R-:W0:Y:S02]  /*ca60*/  F2I.FTZ.U32.TRUNC.NTZ R3, R2 ;  /* 0x0000000200037305 */ /* 0x000e24000021f000 */
[----:B0-----:R-:W-:Y:S01]  /*ca70*/  STG.E desc[UR36][R16.64], R3 ;  /* 0x0000000310007986 */ /* 0x001fe2000c101924 */
[----:B------:R-:W-:Y:S05]  /*ca80*/  EXIT ;  /* 0x000000000000794d */ /* 0x000fea0003800000 */
.L_x_13405:
        /* <DEDUP_REMOVED lines=15> */
.L_x_19687:


//--------------------- .text._ZN2at6native27unrolled_elementwise_kernelIZZZNS0_17floor_kernel_cudaERNS_18TensorIteratorBaseEENKUlvE_clEvENKUlvE1_clEvEUlN3c104HalfEE_St5arrayIPcLm2EELi4E23TrivialOffsetCalculatorILi1EjESD_NS0_6memory12LoadWithCastILi1EEENSE_13StoreWithCastILi1EEEEEviT_T0_T2_T3_T4_T5_ --------------------------
	.section	.text._ZN2at6native27unrolled_elementwise_kernelIZZZNS0_17floor_kernel_cudaERNS_18TensorIteratorBaseEENKUlvE_clEvENKUlvE1_clEvEUlN3c104HalfEE_St5arrayIPcLm2EELi4E23TrivialOffsetCalculatorILi1EjESD_NS0_6memory12LoadWithCastILi1EEENSE_13StoreWithCastILi1EEEEEviT_T0_T2_T3_T4_T5_,"ax",@progbits
	.align	128
        .global         _ZN2at6native27unrolled_elementwise_kernelIZZZNS0_17floor_kernel_cudaERNS_18TensorIteratorBaseEENKUlvE_clEvENKUlvE1_clEvEUlN3c104HalfEE_St5arrayIPcLm2EELi4E23TrivialOffsetCalculatorILi1EjESD_NS0_6memory12LoadWithCastILi1EEENSE_13StoreWithCastILi1EEEEEviT_T0_T2_T3_T4_T5_
        .type           _ZN2at6native27unrolled_elementwise_kernelIZZZNS0_17floor_kernel_cudaERNS_18TensorIteratorBaseEENKUlvE_clEvENKUlvE1_clEvEUlN3c104HalfEE_St5arrayIPcLm2EELi4E23TrivialOffsetCalculatorILi1EjESD_NS0_6memory12LoadWithCastILi1EEENSE_13StoreWithCastILi1EEEEEviT_T0_T2_T3_T4_T5_,@function
        .size           _ZN2at6native27unrolled_elementwise_kernelIZZZNS0_17floor_kernel_cudaERNS_18TensorIteratorBaseEENKUlvE_clEvENKUlvE1_clEvEUlN3c104HalfEE_St5arrayIPcLm2EELi4E23TrivialOffsetCalculatorILi1EjESD_NS0_6memory12LoadWithCastILi1EEENSE_13StoreWithCastILi1EEEEEviT_T0_T2_T3_T4_T5_,(.L_x_19688 - _ZN2at6native27unrolled_elementwise_kernelIZZZNS0_17floor_kernel_cudaERNS_18TensorIteratorBaseEENKUlvE_clEvENKUlvE1_clEvEUlN3c104HalfEE_St5arrayIPcLm2EELi4E23TrivialOffsetCalculatorILi1EjESD_NS0_6memory12LoadWithCastILi1EEENSE_13StoreWithCastILi1EEEEEviT_T0_T2_T3_T4_T5_)
        .other          _ZN2at6native27unrolled_elementwise_kernelIZZZNS0_17floor_kernel_cudaERNS_18TensorIteratorBaseEENKUlvE_clEvENKUlvE1_clEvEUlN3c104HalfEE_St5arrayIPcLm2EELi4E23TrivialOffsetCalculatorILi1EjESD_NS0_6memory12LoadWithCastILi1EEENSE_13StoreWithCastILi1EEEEEviT_T0_T2_T3_T4_T5_,@"STO_CUDA_ENTRY STV_DEFAULT"
_ZN2at6native27unrolled_elementwise_kernelIZZZNS0_17floor_kernel_cudaERNS_18TensorIteratorBaseEENKUlvE_clEvENKUlvE1_clEvEUlN3c104HalfEE_St5arrayIPcLm2EELi4E23TrivialOffsetCalculatorILi1EjESD_NS0_6memory12LoadWithCastILi1EEENSE_13StoreWithCastILi1EEEEEviT_T0_T2_T3_T4_T5_:
.text._ZN2at6native27unrolled_elementwise_kernelIZZZNS0_17floor_kernel_cudaERNS_18TensorIteratorBaseEENKUlvE_clEvENKUlvE1_clEvEUlN3c104HalfEE_St5arrayIPcLm2EELi4E23TrivialOffsetCalculatorILi1EjESD_NS0_6memory12LoadWithCastILi1EEENSE_13StoreWithCastILi1EEEEEviT_T0_T2_T3_T4_T5_:
        /* <DEDUP_REMOVED lines=34> */
.L_x_13411:
[----:B------:R-:W2:Y:S02]  /*0220*/  LDG.E.U8 R2, desc[UR36][R2.64] ;  /* 0x0000002402027981 */ /* 0x000ea4000c1e1100 */
[----:B--2---:R-:W-:-:S04]  /*0230*/  I2FP.F32.U32 R0, R2 ;  /* 0x0000000200007245 */ /* 0x004fc80000201000 */
[----:B------:R-:W-:-:S04]  /*0240*/  F2FP.F16.F32.PACK_AB R0, RZ, R0 ;  /* 0x00000000ff00723e */ /* 0x000fc800000000ff */
[----:B------:R-:W-:Y:S01]  /*0250*/  PRMT R22, R0, 0x7610, R22 ;  /* 0x0000761000167816 */ /* 0x000fe20000000016 */
[----:B------:R-:W-:Y:S06]  /*0260*/  BRA `(.L_x_13413) ;  /* 0x0000000c00c07947 */ /* 0x000fec0003800000 */
.L_x_13410:
        /* <DEDUP_REMOVED lines=11> */
.L_x_13415:
[----:B------:R-:W2:Y:S02]  /*0320*/  LDG.E R2, desc[UR36][R2.64] ;  /* 0x0000002402027981 */ /* 0x000ea4000c1e1900 */
[----:B--2---:R-:W-:-:S04]  /*0330*/  I2FP.F32.S32 R0, R2 ;  /* 0x0000000200007245 */ /* 0x004fc80000201400 */
[----:B------:R-:W-:-:S04]  /*0340*/  F2FP.F16.F32.PACK_AB R0, RZ, R0 ;  /* 0x00000000ff00723e */ /* 0x000fc800000000ff */
[----:B------:R-:W-:Y:S01]  /*0350*/  PRMT R22, R0, 0x7610, R22 ;  /* 0x0000761000167816 */ /* 0x000fe20000000016 */
[----:B------:R-:W-:Y:S06]  /*0360*/  BRA `(.L_x_13413) ;  /* 0x0000000c00807947 */ /* 0x000fec0003800000 */
.L_x_13414:
[----:B------:R-:W2:Y:S02]  /*0370*/  LDG.E.U16 R2, desc[UR36][R2.64] ;  /* 0x0000002402027981 */ /* 0x000ea4000c1e1500 */
[----:B--2---:R-:W0:Y:S02]  /*0380*/  I2F.S16 R0, R2 ;  /* 0x0000000200007306 */ /* 0x004e240000101400 */
[----:B0-----:R-:W-:-:S04]  /*0390*/  F2FP.F16.F32.PACK_AB R0, RZ, R0 ;  /* 0x00000000ff00723e */ /* 0x001fc800000000ff */
[----:B------:R-:W-:Y:S01]  /*03a0*/  PRMT R22, R0, 0x7610, R22 ;  /* 0x0000761000167816 */ /* 0x000fe20000000016 */
[----:B------:R-:W-:Y:S06]  /*03b0*/  BRA `(.L_x_13413) ;  /* 0x0000000c006c7947 */ /* 0x000fec0003800000 */
.L_x_13409:
        /* <DEDUP_REMOVED lines=9> */
.L_x_13417:
[----:B------:R1:W5:Y:S01]  /*0450*/  LDG.E.U16 R22, desc[UR36][R2.64] ;  /* 0x0000002402167981 */ /* 0x000362000c1e1500 */
[----:B------:R-:W-:Y:S05]  /*0460*/  BRA `(.L_x_13413) ;  /* 0x0000000c00407947 */ /* 0x000fea0003800000 */
.L_x_13416:
        /* <DEDUP_REMOVED lines=9> */
.L_x_13419:
[----:B------:R0:W5:Y:S01]  /*0500*/  LDG.E.U16 R22, desc[UR36][R2.64] ;  /* 0x0000002402167981 */ /* 0x000162000c1e1500 */
[----:B------:R-:W-:Y:S05]  /*0510*/  BRA `(.L_x_13413) ;  /* 0x0000000c00147947 */ /* 0x000fea0003800000 */
.L_x_13418:
        /* <DEDUP_REMOVED lines=9> */
.L_x_13408:
        /* <DEDUP_REMOVED lines=14> */
.L_x_13422:
        /* <DEDUP_REMOVED lines=9> */
.L_x_13421:
        /* <DEDUP_REMOVED lines=28> */
.L_x_13424:
        /* <DEDUP_REMOVED lines=16> */
.L_x_13423:
[----:B------:R-:W2:Y:S02]  /*09e0*/  LDG.E.U16 R0, desc[UR36][R2.64] ;  /* 0x0000002402007981 */ /* 0x000ea4000c1e1500 */
[----:B--2---:R-:W-:-:S05]  /*09f0*/  IMAD.U32 R0, R0, 0x10000, RZ ;  /* 0x0001000000007824 */ /* 0x004fca00078e00ff */
[----:B------:R-:W-:-:S04]  /*0a00*/  F2FP.F16.F32.PACK_AB R0, RZ, R0 ;  /* 0x00000000ff00723e */ /* 0x000fc800000000ff */
[----:B------:R-:W-:Y:S01]  /*0a10*/  PRMT R22, R0, 0x7610, R22 ;  /* 0x0000761000167816 */ /* 0x000fe20000000016 */
[----:B------:R-:W-:Y:S06]  /*0a20*/  BRA `(.L_x_13413) ;  /* 0x0000000400d07947 */ /* 0x000fec0003800000 */
.L_x_13420:
        /* <DEDUP_REMOVED lines=13> */
.L_x_13427:
        /* <DEDUP_REMOVED lines=21> */
.L_x_13431:
[----:B------:R-:W-:Y:S05]  /*0c50*/  BSYNC B1 ;  /* 0x0000000000017941 */ /* 0x000fea0003800000 */
.L_x_13430:
[----:B------:R-:W-:Y:S01]  /*0c60*/  LEA R3, R0, 0x3b800000, 0x17 ;  /* 0x3b80000000037811 */ /* 0x000fe200078eb8ff */
[----:B------:R-:W-:-:S05]  /*0c70*/  IMAD.SHL.U32 R0, R2, 0x100000, RZ ;  /* 0x0010000002007824 */ /* 0x000fca00078e00ff */
[----:B------:R-:W-:-:S07]  /*0c80*/  LOP3.LUT R0, R3, R0, R4, 0xfe, !PT ;  /* 0x0000000003007212 */ /* 0x000fce00078efe04 */
.L_x_13429:
[----:B------:R-:W-:Y:S05]  /*0c90*/  BSYNC B0 ;  /* 0x0000000000007941 */ /* 0x000fea0003800000 */
.L_x_13428:
[----:B------:R-:W-:-:S04]  /*0ca0*/  F2FP.F16.F32.PACK_AB R0, RZ, R0 ;  /* 0x00000000ff00723e */ /* 0x000fc800000000ff */
[----:B------:R-:W-:Y:S01]  /*0cb0*/  PRMT R22, R0, 0x7610, R22 ;  /* 0x0000761000167816 */ /* 0x000fe20000000016 */
[----:B------:R-:W-:Y:S06]  /*0cc0*/  BRA `(.L_x_13413) ;  /* 0x0000000400287947 */ /* 0x000fec0003800000 */
.L_x_13426:
        /* <DEDUP_REMOVED lines=21> */
.L_x_13435:
[----:B------:R-:W-:Y:S05]  /*0e20*/  BSYNC B1 ;  /* 0x0000000000017941 */ /* 0x000fea0003800000 */
.L_x_13434:
[----:B------:R-:W-:Y:S01]  /*0e30*/  LEA R3, R0, 0x37800000, 0x17 ;  /* 0x3780000000037811 */ /* 0x000fe200078eb8ff */
[----:B------:R-:W-:-:S05]  /*0e40*/  IMAD.SHL.U32 R0, R2, 0x200000, RZ ;  /* 0x0020000002007824 */ /* 0x000fca00078e00ff */
[----:B------:R-:W-:-:S07]  /*0e50*/  LOP3.LUT R0, R3, R0, R4, 0xfe, !PT ;  /* 0x0000000003007212 */ /* 0x000fce00078efe04 */
.L_x_13433:
[----:B------:R-:W-:Y:S05]  /*0e60*/  BSYNC B0 ;  /* 0x0000000000007941 */ /* 0x000fea0003800000 */
.L_x_13432:
[----:B------:R-:W-:-:S04]  /*0e70*/  F2FP.F16.F32.PACK_AB R0, RZ, R0 ;  /* 0x00000000ff00723e */ /* 0x000fc800000000ff */
[----:B------:R-:W-:Y:S01]  /*0e80*/  PRMT R22, R0, 0x7610, R22 ;  /* 0x0000761000167816 */ /* 0x000fe20000000016 */
[----:B------:R-:W-:Y:S06]  /*0e90*/  BRA `(.L_x_13413) ;  /* 0x0000000000b47947 */ /* 0x000fec0003800000 */
.L_x_13425:
        /* <DEDUP_REMOVED lines=14> */
.L_x_13439:
[----:B------:R-:W-:Y:S05]  /*0f80*/  BSYNC B0 ;  /* 0x0000000000007941 */ /* 0x000fea0003800000 */
.L_x_13438:
[----:B------:R-:W-:-:S04]  /*0f90*/  F2FP.F16.F32.PACK_AB R0, RZ, R0 ;  /* 0x00000000ff00723e */ /* 0x000fc800000000ff */
[----:B------:R-:W-:Y:S01]  /*0fa0*/  PRMT R22, R0, 0x7610, R22 ;  /* 0x0000761000167816 */ /* 0x000fe20000000016 */
[----:B------:R-:W-:Y:S06]  /*0fb0*/  BRA `(.L_x_13413) ;  /* 0x00000000006c7947 */ /* 0x000fec0003800000 */
.L_x_13412:
        /* <DEDUP_REMOVED lines=16> */
.L_x_13440:
[----:B------:R-:W-:Y:S01]  /*10c0*/  PRMT R22, RZ, 0x7610, R22 ;  /* 0x00007610ff167816 */ /* 0x000fe20000000016 */
[----:B------:R-:W-:Y:S06]  /*10d0*/  BRA `(.L_x_13413) ;  /* 0x0000000000247947 */ /* 0x000fec0003800000 */
.L_x_13437:
[----:B------:R-:W2:Y:S02]  /*10e0*/  LDG.E.64 R2, desc[UR36][R2.64] ;  /* 0x0000002402027981 */ /* 0x000ea4000c1e1b00 */
[----:B--2---:R-:W0:Y:S02]  /*10f0*/  I2F.U64 R0, R2 ;  /* 0x0000000200007312 */ /* 0x004e240000301000 */
[----:B0-----:R-:W-:-:S04]  /*1100*/  F2FP.F16.F32.PACK_AB R0, RZ, R0 ;  /* 0x00000000ff00723e */ /* 0x001fc800000000ff */
[----:B------:R-:W-:Y:S01]  /*1110*/  PRMT R22, R0, 0x7610, R22 ;  /* 0x0000761000167816 */ /* 0x000fe20000000016 */
[----:B------:R-:W-:Y:S06]  /*1120*/  BRA `(.L_x_13413) ;  /* 0x0000000000107947 */ /* 0x000fec0003800000 */
.L_x_13436:
[----:B------:R-:W2:Y:S02]  /*1130*/  LDG.E R2, desc[UR36][R2.64] ;  /* 0x0000002402027981 */ /* 0x000ea4000c1e1900 */
[----:B--2---:R-:W-:-:S04]  /*1140*/  I2FP.F32.U32 R0, R2 ;  /* 0x0000000200007245 */ /* 0x004fc80000201000 */
[----:B------:R-:W-:-:S04]  /*1150*/  F2FP.F16.F32.PACK_AB R0, RZ, R0 ;  /* 0x00000000ff00723e */ /* 0x000fc800000000ff */
[----:B------:R-:W-:-:S07]  /*1160*/  PRMT R22, R0, 0x7610, R22 ;  /* 0x0000761000167816 */ /* 0x000fce0000000016 */
.L_x_13413:
[----:B------:R-:W2:Y:S02]  /*1170*/  S2R R19, SR_TID.X ;  /* 0x0000000000137919 */ /* 0x000ea40000002100 */
[----:B--2---:R-:W-:-:S07]  /*1180*/  VIADD R19, R19, 0x80 ;  /* 0x0000008013137836 */ /* 0x004fce0000000000 */
.L_x_13407:
[----:B------:R-:W-:Y:S05]  /*1190*/  BSYNC B6 ;  /* 0x0000000000067941 */ /* 0x000fea0003800000 */
.L_x_13406:
        /* <DEDUP_REMOVED lines=26> */
.L_x_13446:
[----:B------:R-:W2:Y:S02]  /*1340*/  LDG.E.U8 R2, desc[UR36][R2.64] ;  /* 0x0000002402027981 */ /* 0x000ea4000c1e1100 */
[----:B--2---:R-:W-:-:S04]  /*1350*/  I2FP.F32.U32 R0, R2 ;  /* 0x0000000200007245 */ /* 0x004fc80000201000 */
[----:B------:R-:W-:-:S04]  /*1360*/  F2FP.F16.F32.PACK_AB R0, RZ, R0 ;  /* 0x00000000ff00723e */ /* 0x000fc800000000ff */
[----:B------:R-:W-:Y:S01]  /*1370*/  PRMT R23, R0, 0x7610, R23 ;  /* 0x0000761000177816 */ /* 0x000fe20000000017 */
[----:B------:R-:W-:Y:S06]  /*1380*/  BRA `(.L_x_13448) ;  /* 0x0000000c00bc7947 */ /* 0x000fec0003800000 */
.L_x_13445:
        /* <DEDUP_REMOVED lines=11> */
.L_x_13450:
[----:B------:R-:W2:Y:S02]  /*1440*/  LDG.E R2, desc[UR36][R2.64] ;  /* 0x0000002402027981 */ /* 0x000ea4000c1e1900 */
[----:B--2---:R-:W-:-:S04]  /*1450*/  I2FP.F32.S32 R0, R2 ;  /* 0x0000000200007245 */ /* 0x004fc80000201400 */
[----:B------:R-:W-:-:S04]  /*1460*/  F2FP.F16.F32.PACK_AB R0, RZ, R0 ;  /* 0x00000000ff00723e */ /* 0x000fc800000000ff */
[----:B------:R-:W-:Y:S01]  /*1470*/  PRMT R23, R0, 0x7610, R23 ;  /* 0x0000761000177816 */ /* 0x000fe20000000017 */
[----:B------:R-:W-:Y:S06]  /*1480*/  BRA `(.L_x_13448) ;  /* 0x0000000c007c7947 */ /* 0x000fec0003800000 */
.L_x_13449:
[----:B------:R-:W2:Y:S02]  /*1490*/  LDG.E.U16 R2, desc[UR36][R2.64] ;  /* 0x0000002402027981 */ /* 0x000ea4000c1e1500 */
[----:B--2---:R-:W0:Y:S02]  /*14a0*/  I2F.S16 R0, R2 ;  /* 0x0000000200007306 */ /* 0x004e240000101400 */
[----:B0-----:R-:W-:-:S04]  /*14b0*/  F2FP.F16.F32.PACK_AB R0, RZ, R0 ;  /* 0x00000000ff00723e */ /* 0x001fc800000000ff */
[----:B------:R-:W-:Y:S01]  /*14c0*/  PRMT R23, R0, 0x7610, R23 ;  /* 0x0000761000177816 */ /* 0x000fe20000000017 */
[----:B------:R-:W-:Y:S06]  /*14d0*/  BRA `(.L_x_13448) ;  /* 0x0000000c00687947 */ /* 0x000fec0003800000 */
.L_x_13444:
        /* <DEDUP_REMOVED lines=9> */
.L_x_13452:
[----:B------:R0:W5:Y:S01]  /*1570*/  LDG.E.U16 R23, desc[UR36][R2.64] ;  /* 0x0000002402177981 */ /* 0x000162000c1e1500 */
[----:B------:R-:W-:Y:S05]  /*1580*/  BRA `(.L_x_13448) ;  /* 0x0000000c003c7947 */ /* 0x000fea0003800000 */
.L_x_13451:
        /* <DEDUP_REMOVED lines=9> */
.L_x_13454:
[----:B------:R1:W5:Y:S01]  /*1620*/  LDG.E.U16 R23, desc[UR36][R2.64] ;  /* 0x0000002402177981 */ /* 0x000362000c1e1500 */
[----:B------:R-:W-:Y:S05]  /*1630*/  BRA `(.L_x_13448) ;  /* 0x0000000c00107947 */ /* 0x000fea0003800000 */
.L_x_13453:
        /* <DEDUP_REMOVED lines=9> */
.L_x_13443:
        /* <DEDUP_REMOVED lines=14> */
.L_x_13457:
        /* <DEDUP_REMOVED lines=9> */
.L_x_13456:
        /* <DEDUP_REMOVED lines=28> */
.L_x_13459:
        /* <DEDUP_REMOVED lines=15> */
.L_x_13458:
[----:B------:R-:W2:Y:S02]  /*1af0*/  LDG.E.U16 R0, desc[UR36][R2.64] ;  /* 0x0000002402007981 */ /* 0x000ea4000c1e1500 */
[----:B--2---:R-:W-:-:S05]  /*1b00*/  IMAD.U32 R0, R0, 0x10000, RZ ;  /* 0x0001000000007824 */ /* 0x004fca00078e00ff */
[----:B------:R-:W-:-:S04]  /*1b10*/  F2FP.F16.F32.PACK_AB R0, RZ, R0 ;  /* 0x00000000ff00723e */ /* 0x000fc800000000ff */
[----:B------:R-:W-:Y:S01]  /*1b20*/  PRMT R23, R0, 0x7610, R23 ;  /* 0x0000761000177816 */ /* 0x000fe20000000017 */
[----:B------:R-:W-:Y:S06]  /*1b30*/  BRA `(.L_x_13448) ;  /* 0x0000000400d07947 */ /* 0x000fec0003800000 */
.L_x_13455:
        /* <DEDUP_REMOVED lines=13> */
.L_x_13462:
        /* <DEDUP_REMOVED lines=21> */
.L_x_13466:
[----:B------:R-:W-:Y:S05]  /*1d60*/  BSYNC B1 ;  /* 0x0000000000017941 */ /* 0x000fea0003800000 */
.L_x_13465:
[----:B------:R-:W-:Y:S01]  /*1d70*/  LEA R3, R0, 0x3b800000, 0x17 ;  /* 0x3b80000000037811 */ /* 0x000fe200078eb8ff */
[----:B------:R-:W-:-:S05]  /*1d80*/  IMAD.SHL.U32 R0, R2, 0x100000, RZ ;  /* 0x0010000002007824 */ /* 0x000fca00078e00ff */
[----:B------:R-:W-:-:S07]  /*1d90*/  LOP3.LUT R0, R3, R0, R4, 0xfe, !PT ;  /* 0x0000000003007212 */ /* 0x000fce00078efe04 */
.L_x_13464:
[----:B------:R-:W-:Y:S05]  /*1da0*/  BSYNC B0 ;  /* 0x0000000000007941 */ /* 0x000fea0003800000 */
.L_x_13463:
[----:B------:R-:W-:-:S04]  /*1db0*/  F2FP.F16.F32.PACK_AB R0, RZ, R0 ;  /* 0x00000000ff00723e */ /* 0x000fc800000000ff */
[----:B------:R-:W-:Y:S01]  /*1dc0*/  PRMT R23, R0, 0x7610, R23 ;  /* 0x0000761000177816 */ /* 0x000fe20000000017 */
[----:B------:R-:W-:Y:S06]  /*1dd0*/  BRA `(.L_x_13448) ;  /* 0x0000000400287947 */ /* 0x000fec0003800000 */
.L_x_13461:
        /* <DEDUP_REMOVED lines=21> */
.L_x_13470:
[----:B------:R-:W-:Y:S05]  /*1f30*/  BSYNC B1 ;  /* 0x0000000000017941 */ /* 0x000fea0003800000 */
.L_x_13469:
[----:B------:R-:W-:Y:S01]  /*1f40*/  LEA R3, R0, 0x37800000, 0x17 ;  /* 0x3780000000037811 */ /* 0x000fe200078eb8ff */
[----:B------:R-:W-:-:S05]  /*1f50*/  IMAD.SHL.U32 R0, R2, 0x200000, RZ ;  /* 0x0020000002007824 */ /* 0x000fca00078e00ff */
[----:B------:R-:W-:-:S07]  /*1f60*/  LOP3.LUT R0, R3, R0, R4, 0xfe, !PT ;  /* 0x0000000003007212 */ /* 0x000fce00078efe04 */
.L_x_13468:
[----:B------:R-:W-:Y:S05]  /*1f70*/  BSYNC B0 ;  /* 0x0000000000007941 */ /* 0x000fea0003800000 */
.L_x_13467:
[----:B------:R-:W-:-:S04]  /*1f80*/  F2FP.F16.F32.PACK_AB R0, RZ, R0 ;  /* 0x00000000ff00723e */ /* 0x000fc800000000ff */
[----:B------:R-:W-:Y:S01]  /*1f90*/  PRMT R23, R0, 0x7610, R23 ;  /* 0x0000761000177816 */ /* 0x000fe20000000017 */
[----:B------:R-:W-:Y:S06]  /*1fa0*/  BRA `(.L_x_13448) ;  /* 0x0000000000b47947 */ /* 0x000fec0003800000 */
.L_x_13460:
        /* <DEDUP_REMOVED lines=14> */
.L_x_13474:
[----:B------:R-:W-:Y:S05]  /*2090*/  BSYNC B0 ;  /* 0x0000000000007941 */ /* 0x000fea0003800000 */
.L_x_13473:
[----:B------:R-:W-:-:S04]  /*20a0*/  F2FP.F16.F32.PACK_AB R0, RZ, R0 ;  /* 0x00000000ff00723e */ /* 0x000fc800000000ff */
[----:B------:R-:W-:Y:S01]  /*20b0*/  PRMT R23, R0, 0x7610, R23 ;  /* 0x0000761000177816 */ /* 0x000fe20000000017 */
[----:B------:R-:W-:Y:S06]  /*20c0*/  BRA `(.L_x_13448) ;  /* 0x00000000006c7947 */ /* 0x000fec0003800000 */
.L_x_13447:
        /* <DEDUP_REMOVED lines=16> */
.L_x_13475:
[----:B------:R-:W-:Y:S01]  /*21d0*/  PRMT R23, RZ, 0x7610, R23 ;  /* 0x00007610ff177816 */ /* 0x000fe20000000017 */
[----:B------:R-:W-:Y:S06]  /*21e0*/  BRA `(.L_x_13448) ;  /* 0x0000000000247947 */ /* 0x000fec0003800000 */
.L_x_13472:
[----:B------:R-:W2:Y:S02]  /*21f0*/  LDG.E.64 R2, desc[UR36][R2.64] ;  /* 0x0000002402027981 */ /* 0x000ea4000c1e1b00 */
[----:B--2---:R-:W0:Y:S02]  /*2200*/  I2F.U64 R0, R2 ;  /* 0x0000000200007312 */ /* 0x004e240000301000 */
[----:B0-----:R-:W-:-:S04]  /*2210*/  F2FP.F16.F32.PACK_AB R0, RZ, R0 ;  /* 0x00000000ff00723e */ /* 0x001fc800000000ff */
[----:B------:R-:W-:Y:S01]  /*2220*/  PRMT R23, R0, 0x7610, R23 ;  /* 0x0000761000177816 */ /* 0x000fe20000000017 */
[----:B------:R-:W-:Y:S06]  /*2230*/  BRA `(.L_x_13448) ;  /* 0x0000000000107947 */ /* 0x000fec0003800000 */
.L_x_13471:
[----:B------:R-:W2:Y:S02]  /*2240*/  LDG.E R2, desc[UR36][R2.64] ;  /* 0x0000002402027981 */ /* 0x000ea4000c1e1900 */
[----:B--2---:R-:W-:-:S04]  /*2250*/  I2FP.F32.U32 R0, R2 ;  /* 0x0000000200007245 */ /* 0x004fc80000201000 */
[----:B------:R-:W-:-:S04]  /*2260*/  F2FP.F16.F32.PACK_AB R0, RZ, R0 ;  /* 0x00000000ff00723e */ /* 0x000fc800000000ff */
[----:B------:R-:W-:-:S07]  /*2270*/  PRMT R23, R0, 0x7610, R23 ;  /* 0x0000761000177816 */ /* 0x000fce0000000017 */
.L_x_13448:
[----:B------:R-:W-:-:S07]  /*2280*/  VIADD R19, R19, 0x80 ;  /* 0x0000008013137836 */ /* 0x000fce0000000000 */
.L_x_13442:
[----:B------:R-:W-:Y:S05]  /*2290*/  BSYNC B6 ;  /* 0x0000000000067941 */ /* 0x000fea0003800000 */
.L_x_13441:
        /* <DEDUP_REMOVED lines=28> */
.L_x_13481:
[----:B------:R-:W2:Y:S02]  /*2460*/  LDG.E.U8 R2, desc[UR36][R2.64] ;  /* 0x0000002402027981 */ /* 0x000ea4000c1e1100 */
[----:B--2---:R-:W-:-:S04]  /*2470*/  I2FP.F32.U32 R0, R2 ;  /* 0x0000000200007245 */ /* 0x004fc80000201000 */
[----:B------:R-:W-:-:S04]  /*2480*/  F2FP.F16.F32.PACK_AB R0, RZ, R0 ;  /* 0x00000000ff00723e */ /* 0x000fc800000000ff */
[----:B------:R-:W-:Y:S01]  /*2490*/  PRMT R25, R0, 0x7610, R25 ;  /* 0x0000761000197816 */ /* 0x000fe20000000019 */
[----:B------:R-:W-:Y:S06]  /*24a0*/  BRA `(.L_x_13483) ;  /* 0x0000000c00bc7947 */ /* 0x000fec0003800000 */
.L_x_13480:
        /* <DEDUP_REMOVED lines=11> */
.L_x_13485:
[----:B------:R-:W2:Y:S02]  /*2560*/  LDG.E R2, desc[UR36][R2.64] ;  /* 0x0000002402027981 */ /* 0x000ea4000c1e1900 */
[----:B--2---:R-:W-:-:S04]  /*2570*/  I2FP.F32.S32 R0, R2 ;  /* 0x0000000200007245 */ /* 0x004fc80000201400 */
[----:B------:R-:W-:-:S04]  /*2580*/  F2FP.F16.F32.PACK_AB R0, RZ, R0 ;  /* 0x00000000ff00723e */ /* 0x000fc800000000ff */
[----:B------:R-:W-:Y:S01]  /*2590*/  PRMT R25, R0, 0x7610, R25 ;  /* 0x0000761000197816 */ /* 0x000fe20000000019 */
[----:B------:R-:W-:Y:S06]  /*25a0*/  BRA `(.L_x_13483) ;  /* 0x0000000c007c7947 */ /* 0x000fec0003800000 */
.L_x_13484:
[----:B------:R-:W2:Y:S02]  /*25b0*/  LDG.E.U16 R2, desc[UR36][R2.64] ;  /* 0x0000002402027981 */ /* 0x000ea4000c1e1500 */
[----:B--2---:R-:W0:Y:S02]  /*25c0*/  I2F.S16 R0, R2 ;  /* 0x0000000200007306 */ /* 0x004e240000101400 */
[----:B0-----:R-:W-:-:S04]  /*25d0*/  F2FP.F16.F32.PACK_AB R0, RZ, R0 ;  /* 0x00000000ff00723e */ /* 0x001fc800000000ff */
[----:B------:R-:W-:Y:S01]  /*25e0*/  PRMT R25, R0, 0x7610, R25 ;  /* 0x0000761000197816 */ /* 0x000fe20000000019 */
[----:B------:R-:W-:Y:S06]  /*25f0*/  BRA `(.L_x_13483) ;  /* 0x0000000c00687947 */ /* 0x000fec0003800000 */
.L_x_13479:
        /* <DEDUP_REMOVED lines=9> */
.L_x_13487:
[----:B------:R0:W5:Y:S01]  /*2690*/  LDG.E.U16 R25, desc[UR36][R2.64] ;  /* 0x0000002402197981 */ /* 0x000162000c1e1500 */
[----:B------:R-:W-:Y:S05]  /*26a0*/  BRA `(.L_x_13483) ;  /* 0x0000000c003c7947 */ /* 0x000fea0003800000 */
.L_x_13486:
        /* <DEDUP_REMOVED lines=9> */
.L_x_13489:
[----:B------:R1:W5:Y:S01]  /*2740*/  LDG.E.U16 R25, desc[UR36][R2.64] ;  /* 0x0000002402197981 */ /* 0x000362000c1e1500 */
[----:B------:R-:W-:Y:S05]  /*2750*/  BRA `(.L_x_13483) ;  /* 0x0000000c00107947 */ /* 0x000fea0003800000 */
.L_x_13488:
        /* <DEDUP_REMOVED lines=9> */
.L_x_13478:
        /* <DEDUP_REMOVED lines=14> */
.L_x_13492:
        /* <DEDUP_REMOVED lines=9> */
.L_x_13491:
        /* <DEDUP_REMOVED lines=28> */
.L_x_13494:
        /* <DEDUP_REMOVED lines=15> */
.L_x_13493:
[----:B------:R-:W2:Y:S02]  /*2c10*/  LDG.E.U16 R0, desc[UR36][R2.64] ;  /* 0x0000002402007981 */ /* 0x000ea4000c1e1500 */
[----:B--2---:R-:W-:-:S05]  /*2c20*/  IMAD.U32 R0, R0, 0x10000, RZ ;  /* 0x0001000000007824 */ /* 0x004fca00078e00ff */
[----:B------:R-:W-:-:S04]  /*2c30*/  F2FP.F16.F32.PACK_AB R0, RZ, R0 ;  /* 0x00000000ff00723e */ /* 0x000fc800000000ff */
[----:B------:R-:W-:Y:S01]  /*2c40*/  PRMT R25, R0, 0x7610, R25 ;  /* 0x0000761000197816 */ /* 0x000fe20000000019 */
[----:B------:R-:W-:Y:S06]  /*2c50*/  BRA `(.L_x_13483) ;  /* 0x0000000400d07947 */ /* 0x000fec0003800000 */
.L_x_13490:
        /* <DEDUP_REMOVED lines=13> */
.L_x_13497:
        /* <DEDUP_REMOVED lines=21> */
.L_x_13501:
[----:B------:R-:W-:Y:S05]  /*2e80*/  BSYNC B1 ;  /* 0x0000000000017941 */ /* 0x000fea0003800000 */
.L_x_13500:
[----:B------:R-:W-:Y:S01]  /*2e90*/  LEA R3, R0, 0x3b800000, 0x17 ;  /* 0x3b80000000037811 */ /* 0x000fe200078eb8ff */
[----:B------:R-:W-:-:S05]  /*2ea0*/  IMAD.SHL.U32 R0, R2, 0x100000, RZ ;  /* 0x0010000002007824 */ /* 0x000fca00078e00ff */
[----:B------:R-:W-:-:S07]  /*2eb0*/  LOP3.LUT R0, R3, R0, R4, 0xfe, !PT ;  /* 0x0000000003007212 */ /* 0x000fce00078efe04 */
.L_x_13499:
[----:B------:R-:W-:Y:S05]  /*2ec0*/  BSYNC B0 ;  /* 0x0000000000007941 */ /* 0x000fea0003800000 */
.L_x_13498:
[----:B------:R-:W-:-:S04]  /*2ed0*/  F2FP.F16.F32.PACK_AB R0, RZ, R0 ;  /* 0x00000000ff00723e */ /* 0x000fc800000000ff */
[----:B------:R-:W-:Y:S01]  /*2ee0*/  PRMT R25, R0, 0x7610, R25 ;  /* 0x0000761000197816 */ /* 0x000fe20000000019 */
[----:B------:R-:W-:Y:S06]  /*2ef0*/  BRA `(.L_x_13483) ;  /* 0x0000000400287947 */ /* 0x000fec0003800000 */
.L_x_13496:
        /* <DEDUP_REMOVED lines=21> */
.L_x_13505:
[----:B------:R-:W-:Y:S05]  /*3050*/  BSYNC B1 ;  /* 0x0000000000017941 */ /* 0x000fea0003800000 */
.L_x_13504:
[----:B------:R-:W-:Y:S01]  /*3060*/  LEA R3, R0, 0x37800000, 0x17 ;  /* 0x3780000000037811 */ /* 0x000fe200078eb8ff */
[----:B------:R-:W-:-:S05]  /*3070*/  IMAD.SHL.U32 R0, R2, 0x200000, RZ ;  /* 0x0020000002007824 */ /* 0x000fca00078e00ff */
[----:B------:R-:W-:-:S07]  /*3080*/  LOP3.LUT R0, R3, R0, R4, 0xfe, !PT ;  /* 0x0000000003007212 */ /* 0x000fce00078efe04 */
.L_x_13503:
[----:B------:R-:W-:Y:S05]  /*3090*/  BSYNC B0 ;  /* 0x0000000000007941 */ /* 0x000fea0003800000 */
.L_x_13502:
[----:B------:R-:W-:-:S04]  /*30a0*/  F2FP.F16.F32.PACK_AB R0, RZ, R0 ;  /* 0x00000000ff00723e */ /* 0x000fc800000000ff */
[----:B------:R-:W-:Y:S01]  /*30b0*/  PRMT R25, R0, 0x7610, R25 ;  /* 0x0000761000197816 */ /* 0x000fe20000000019 */
[----:B------:R-:W-:Y:S06]  /*30c0*/  BRA `(.L_x_13483) ;  /* 0x0000000000b47947 */ /* 0x000fec0003800000 */
.L_x_13495:
        /* <DEDUP_REMOVED lines=14> */
.L_x_13509:
[----:B------:R-:W-:Y:S05]  /*31b0*/  BSYNC B0 ;  /* 0x0000000000007941 */ /* 0x000fea0003800000 */
.L_x_13508:
[----:B------:R-:W-:-:S04]  /*31c0*/  F2FP.F16.F32.PACK_AB R0, RZ, R0 ;  /* 0x00000000ff00723e */ /* 0x000fc800000000ff */
[----:B------:R-:W-:Y:S01]  /*31d0*/  PRMT R25, R0, 0x7610, R25 ;  /* 0x0000761000197816 */ /* 0x000fe20000000019 */
[----:B------:R-:W-:Y:S06]  /*31e0*/  BRA `(.L_x_13483) ;  /* 0x00000000006c7947 */ /* 0x000fec0003800000 */
.L_x_13482:
        /* <DEDUP_REMOVED lines=16> */
.L_x_13510:
[----:B------:R-:W-:Y:S01]  /*32f0*/  PRMT R25, RZ, 0x7610, R25 ;  /* 0x00007610ff197816 */ /* 0x000fe20000000019 */
[----:B------:R-:W-:Y:S06]  /*3300*/  BRA `(.L_x_13483) ;  /* 0x0000000000247947 */ /* 0x000fec0003800000 */
.L_x_13507:
[----:B------:R-:W2:Y:S02]  /*3310*/  LDG.E.64 R2, desc[UR36][R2.64] ;  /* 0x0000002402027981 */ /* 0x000ea4000c1e1b00 */
[----:B--2---:R-:W0:Y:S02]  /*3320*/  I2F.U64 R0, R2 ;  /* 0x0000000200007312 */ /* 0x004e240000301000 */
[----:B0-----:R-:W-:-:S04]  /*3330*/  F2FP.F16.F32.PACK_AB R0, RZ, R0 ;  /* 0x00000000ff00723e */ /* 0x001fc800000000ff */
[----:B------:R-:W-:Y:S01]  /*3340*/  PRMT R25, R0, 0x7610, R25 ;  /* 0x0000761000197816 */ /* 0x000fe20000000019 */
[----:B------:R-:W-:Y:S06]  /*3350*/  BRA `(.L_x_13483) ;  /* 0x0000000000107947 */ /* 0x000fec0003800000 */
.L_x_13506:
[----:B------:R-:W2:Y:S02]  /*3360*/  LDG.E R2, desc[UR36][R2.64] ;  /* 0x0000002402027981 */ /* 0x000ea4000c1e1900 */
[----:B--2---:R-:W-:-:S04]  /*3370*/  I2FP.F32.U32 R0, R2 ;  /* 0x0000000200007245 */ /* 0x004fc80000201000 */
[----:B------:R-:W-:-:S04]  /*3380*/  F2FP.F16.F32.PACK_AB R0, RZ, R0 ;  /* 0x00000000ff00723e */ /* 0x000fc800000000ff */
[----:B------:R-:W-:-:S07]  /*3390*/  PRMT R25, R0, 0x7610, R25 ;  /* 0x0000761000197816 */ /* 0x000fce0000000019 */
.L_x_13483:
[----:B------:R-:W-:-:S07]  /*33a0*/  VIADD R19, R19, 0x80 ;  /* 0x0000008013137836 */ /* 0x000fce0000000000 */
.L_x_13477:
[----:B------:R-:W-:Y:S05]  /*33b0*/  BSYNC B6 ;  /* 0x0000000000067941 */ /* 0x000fea0003800000 */
.L_x_13476:
        /* <DEDUP_REMOVED lines=25> */
.L_x_13516:
[----:B------:R-:W2:Y:S02]  /*3550*/  LDG.E.U8 R2, desc[UR36][R2.64] ;  /* 0x0000002402027981 */ /* 0x000ea4000c1e1100 */
[----:B--2---:R-:W-:-:S04]  /*3560*/  I2FP.F32.U32 R0, R2 ;  /* 0x0000000200007245 */ /* 0x004fc80000201000 */
[----:B------:R-:W-:-:S04]  /*3570*/  F2FP.F16.F32.PACK_AB R0, RZ, R0 ;  /* 0x00000000ff00723e */ /* 0x000fc800000000ff */
[----:B------:R-:W-:Y:S01]  /*3580*/  PRMT R24, R0, 0x7610, R24 ;  /* 0x0000761000187816 */ /* 0x000fe20000000018 */
[----:B------:R-:W-:Y:S06]  /*3590*/  BRA `(.L_x_13512) ;  /* 0x0000000c00bc7947 */ /* 0x000fec0003800000 */
.L_x_13515:
        /* <DEDUP_REMOVED lines=11> */
.L_x_13519:
[----:B------:R-:W2:Y:S02]  /*3650*/  LDG.E R2, desc[UR36][R2.64] ;  /* 0x0000002402027981 */ /* 0x000ea4000c1e1900 */
[----:B--2---:R-:W-:-:S04]  /*3660*/  I2FP.F32.S32 R0, R2 ;  /* 0x0000000200007245 */ /* 0x004fc80000201400 */
[----:B------:R-:W-:-:S04]  /*3670*/  F2FP.F16.F32.PACK_AB R0, RZ, R0 ;  /* 0x00000000ff00723e */ /* 0x000fc800000000ff */
[----:B------:R-:W-:Y:S01]  /*3680*/  PRMT R24, R0, 0x7610, R24 ;  /* 0x0000761000187816 */ /* 0x000fe20000000018 */
[----:B------:R-:W-:Y:S06]  /*3690*/  BRA `(.L_x_13512) ;  /* 0x0000000c007c7947 */ /* 0x000fec0003800000 */
.L_x_13518:
[----:B------:R-:W2:Y:S02]  /*36a0*/  LDG.E.U16 R2, desc[UR36][R2.64] ;  /* 0x0000002402027981 */ /* 0x000ea4000c1e1500 */
[----:B--2---:R-:W0:Y:S02]  /*36b0*/  I2F.S16 R0, R2 ;  /* 0x0000000200007306 */ /* 0x004e240000101400 */
[----:B0-----:R-:W-:-:S04]  /*36c0*/  F2FP.F16.F32.PACK_AB R0, RZ, R0 ;  /* 0x00000000ff00723e */ /* 0x001fc800000000ff */
[----:B------:R-:W-:Y:S01]  /*36d0*/  PRMT R24, R0, 0x7610, R24 ;  /* 0x0000761000187816 */ /* 0x000fe20000000018 */
[----:B------:R-:W-:Y:S06]  /*36e0*/  BRA `(.L_x_13512) ;  /* 0x0000000c00687947 */ /* 0x000fec0003800000 */
.L_x_13514:
        /* <DEDUP_REMOVED lines=9> */
.L_x_13521:
[----:B------:R2:W5:Y:S01]  /*3780*/  LDG.E.U16 R24, desc[UR36][R2.64] ;  /* 0x0000002402187981 */ /* 0x000562000c1e1500 */
[----:B------:R-:W-:Y:S05]  /*3790*/  BRA `(.L_x_13512) ;  /* 0x0000000c003c7947 */ /* 0x000fea0003800000 */
.L_x_13520:
        /* <DEDUP_REMOVED lines=9> */
.L_x_13523:
[----:B------:R3:W5:Y:S01]  /*3830*/  LDG.E.U16 R24, desc[UR36][R2.64] ;  /* 0x0000002402187981 */ /* 0x000762000c1e1500 */
[----:B------:R-:W-:Y:S05]  /*3840*/  BRA `(.L_x_13512) ;  /* 0x0000000c00107947 */ /* 0x000fea0003800000 */
.L_x_13522:
        /* <DEDUP_REMOVED lines=9> */
.L_x_13513:
        /* <DEDUP_REMOVED lines=14> */
.L_x_13526:
        /* <DEDUP_REMOVED lines=9> */
.L_x_13525:
        /* <DEDUP_REMOVED lines=28> */
.L_x_13528:
        /* <DEDUP_REMOVED lines=15> */
.L_x_13527:
[----:B------:R-:W2:Y:S02]  /*3d00*/  LDG.E.U16 R0, desc[UR36][R2.64] ;  /* 0x0000002402007981 */ /* 0x000ea4000c1e1500 */
[----:B--2---:R-:W-:-:S05]  /*3d10*/  IMAD.U32 R0, R0, 0x10000, RZ ;  /* 0x0001000000007824 */ /* 0x004fca00078e00ff */
[----:B------:R-:W-:-:S04]  /*3d20*/  F2FP.F16.F32.PACK_AB R0, RZ, R0 ;  /* 0x00000000ff00723e */ /* 0x000fc800000000ff */
[----:B------:R-:W-:Y:S01]  /*3d30*/  PRMT R24, R0, 0x7610, R24 ;  /* 0x0000761000187816 */ /* 0x000fe20000000018 */
[----:B------:R-:W-:Y:S06]  /*3d40*/  BRA `(.L_x_13512) ;  /* 0x0000000400d07947 */ /* 0x000fec0003800000 */
.L_x_13524:
        /* <DEDUP_REMOVED lines=13> */
.L_x_13531:
        /* <DEDUP_REMOVED lines=21> */
.L_x_13535:
[----:B------:R-:W-:Y:S05]  /*3f70*/  BSYNC B1 ;  /* 0x0000000000017941 */ /* 0x000fea0003800000 */
.L_x_13534:
[----:B------:R-:W-:Y:S01]  /*3f80*/  LEA R3, R0, 0x3b800000, 0x17 ;  /* 0x3b80000000037811 */ /* 0x000fe200078eb8ff */
[----:B------:R-:W-:-:S05]  /*3f90*/  IMAD.SHL.U32 R0, R2, 0x100000, RZ ;  /* 0x0010000002007824 */ /* 0x000fca00078e00ff */
[----:B------:R-:W-:-:S07]  /*3fa0*/  LOP3.LUT R0, R3, R0, R4, 0xfe, !PT ;  /* 0x0000000003007212 */ /* 0x000fce00078efe04 */
.L_x_13533:
[----:B------:R-:W-:Y:S05]  /*3fb0*/  BSYNC B0 ;  /* 0x0000000000007941 */ /* 0x000fea0003800000 */
.L_x_13532:
[----:B------:R-:W-:-:S04]  /*3fc0*/  F2FP.F16.F32.PACK_AB R0, RZ, R0 ;  /* 0x00000000ff00723e */ /* 0x000fc800000000ff */
[----:B------:R-:W-:Y:S01]  /*3fd0*/  PRMT R24, R0, 0x7610, R24 ;  /* 0x0000761000187816 */ /* 0x000fe20000000018 */
[----:B------:R-:W-:Y:S06]  /*3fe0*/  BRA `(.L_x_13512) ;  /* 0x0000000400287947 */ /* 0x000fec0003800000 */
.L_x_13530:
        /* <DEDUP_REMOVED lines=21> */
.L_x_13539:
[----:B------:R-:W-:Y:S05]  /*4140*/  BSYNC B1 ;  /* 0x0000000000017941 */ /* 0x000fea0003800000 */
.L_x_13538:
[----:B------:R-:W-:Y:S01]  /*4150*/  LEA R3, R0, 0x37800000, 0x17 ;  /* 0x3780000000037811 */ /* 0x000fe200078eb8ff */
[----:B------:R-:W-:-:S05]  /*4160*/  IMAD.SHL.U32 R0, R2, 0x200000, RZ ;  /* 0x0020000002007824 */ /* 0x000fca00078e00ff */
[----:B------:R-:W-:-:S07]  /*4170*/  LOP3.LUT R0, R3, R0, R4, 0xfe, !PT ;  /* 0x0000000003007212 */ /* 0x000fce00078efe04 */
.L_x_13537:
[----:B------:R-:W-:Y:S05]  /*4180*/  BSYNC B0 ;  /* 0x0000000000007941 */ /* 0x000fea0003800000 */
.L_x_13536:
[----:B------:R-:W-:-:S04]  /*4190*/  F2FP.F16.F32.PACK_AB R0, RZ, R0 ;  /* 0x00000000ff00723e */ /* 0x000fc800000000ff */
[----:B------:R-:W-:Y:S01]  /*41a0*/  PRMT R24, R0, 0x7610, R24 ;  /* 0x0000761000187816 */ /* 0x000fe20000000018 */
[----:B------:R-:W-:Y:S06]  /*41b0*/  BRA `(.L_x_13512) ;  /* 0x0000000000b47947 */ /* 0x000fec0003800000 */
.L_x_13529:
        /* <DEDUP_REMOVED lines=14> */
.L_x_13543:
[----:B------:R-:W-:Y:S05]  /*42a0*/  BSYNC B0 ;  /* 0x0000000000007941 */ /* 0x000fea0003800000 */
.L_x_13542:
[----:B------:R-:W-:-:S04]  /*42b0*/  F2FP.F16.F32.PACK_AB R0, RZ, R0 ;  /* 0x00000000ff00723e */ /* 0x000fc800000000ff */
[----:B------:R-:W-:Y:S01]  /*42c0*/  PRMT R24, R0, 0x7610, R24 ;  /* 0x0000761000187816 */ /* 0x000fe20000000018 */
[----:B------:R-:W-:Y:S06]  /*42d0*/  BRA `(.L_x_13512) ;  /* 0x00000000006c7947 */ /* 0x000fec0003800000 */
.L_x_13517:
        /* <DEDUP_REMOVED lines=16> */
.L_x_13544:
[----:B------:R-:W-:Y:S01]  /*43e0*/  PRMT R24, RZ, 0x7610, R24 ;  /* 0x00007610ff187816 */ /* 0x000fe20000000018 */
[----:B------:R-:W-:Y:S06]  /*43f0*/  BRA `(.L_x_13512) ;  /* 0x0000000000247947 */ /* 0x000fec0003800000 */
.L_x_13541:
[----:B------:R-:W2:Y:S02]  /*4400*/  LDG.E.64 R2, desc[UR36][R2.64] ;  /* 0x0000002402027981 */ /* 0x000ea4000c1e1b00 */
[----:B--2---:R-:W0:Y:S02]  /*4410*/  I2F.U64 R0, R2 ;  /* 0x0000000200007312 */ /* 0x004e240000301000 */
[----:B0-----:R-:W-:-:S04]  /*4420*/  F2FP.F16.F32.PACK_AB R0, RZ, R0 ;  /* 0x00000000ff00723e */ /* 0x001fc800000000ff */
[----:B------:R-:W-:Y:S01]  /*4430*/  PRMT R24, R0, 0x7610, R24 ;  /* 0x0000761000187816 */ /* 0x000fe20000000018 */
[----:B------:R-:W-:Y:S06]  /*4440*/  BRA `(.L_x_13512) ;  /* 0x0000000000107947 */ /* 0x000fec0003800000 */
.L_x_13540:
[----:B------:R-:W2:Y:S02]  /*4450*/  LDG.E R2, desc[UR36][R2.64] ;  /* 0x0000002402027981 */ /* 0x000ea4000c1e1900 */
[----:B--2---:R-:W-:-:S04]  /*4460*/  I2FP.F32.U32 R0, R2 ;  /* 0x0000000200007245 */ /* 0x004fc80000201000 */
[----:B------:R-:W-:-:S04]  /*4470*/  F2FP.F16.F32.PACK_AB R0, RZ, R0 ;  /* 0x00000000ff00723e */ /* 0x000fc800000000ff */
[----:B------:R-:W-:-:S07]  /*4480*/  PRMT R24, R0, 0x7610, R24 ;  /* 0x0000761000187816 */ /* 0x000fce0000000018 */
.L_x_13512:
[----:B------:R-:W-:Y:S05]  /*4490*/  BSYNC B6 ;  /* 0x0000000000067941 */ /* 0x000fea0003800000 */
.L_x_13511:
        /* <DEDUP_REMOVED lines=13> */
[----:B------:R-:W0:Y:S03]  /*4570*/  @!P3 FRND.FTZ.FLOOR R0, R0 ;  /* 0x000000000000b307 */ /* 0x000e260000215000 */
[----:B------:R-:W-:-:S05]  /*4580*/  @!P2 HADD2.F32 R3, -RZ, R24.H0_H0 ;  /* 0x20000018ff03a230 */ /* 0x000fca0000004100 */
[----:B------:R-:W1:Y:S01]  /*4590*/  @!P1 FRND.FTZ.FLOOR R25, R25 ;  /* 0x0000001900199307 */ /* 0x000e620000215000 */
[----:B0-----:R-:W-:-:S07]  /*45a0*/  @!P3 F2FP.F16.F32.PACK_AB R4, RZ, R0 ;  /* 0x00000000ff04b23e */ /* 0x001fce00000000ff */
[----:B------:R-:W0:Y:S01]  /*45b0*/  @!P2 FRND.FTZ.FLOOR R3, R3 ;  /* 0x000000030003a307 */ /* 0x000e220000215000 */
[----:B-1----:R-:W-:-:S07]  /*45c0*/  @!P1 F2FP.F16.F32.PACK_AB R23, RZ, R25 ;  /* 0x00000019ff17923e */ /* 0x002fce00000000ff */
[----:B------:R-:W1:Y:S01]  /*45d0*/  @!P0 FRND.FTZ.FLOOR R2, R2 ;  /* 0x0000000200028307 */ /* 0x000e620000215000 */
        /* <DEDUP_REMOVED lines=26> */
.L_x_13550:
[----:B------:R-:W-:Y:S02]  /*4780*/  HADD2.F32 R5, -RZ, R4.H0_H0 ;  /* 0x20000004ff057230 */ /* 0x000fe40000004100 */
[----:B------:R-:W-:-:S04]  /*4790*/  IMAD.MOV.U32 R17, RZ, RZ, R27 ;  /* 0x000000ffff117224 */ /* 0x000fc800078e001b */
[----:B------:R-:W0:Y:S02]  /*47a0*/  F2I.S64.TRUNC R4, R5 ;  /* 0x0000000500047311 */ /* 0x000e24000020d900 */
[----:B0-----:R0:W-:Y:S01]  /*47b0*/  STG.E.U8 desc[UR36][R2.64], R4 ;  /* 0x0000000402007986 */ /* 0x0011e2000c101124 */
[----:B------:R-:W-:Y:S05]  /*47c0*/  BRA `(.L_x_13546) ;  /* 0x0000000c00d47947 */ /* 0x000fea0003800000 */
.L_x_13549:
        /* <DEDUP_REMOVED lines=11> */
.L_x_13553:
[----:B------:R-:W-:Y:S02]  /*4880*/  HADD2.F32 R4, -RZ, R4.H0_H0 ;  /* 0x20000004ff047230 */ /* 0x000fe40000004100 */
[----:B------:R-:W-:Y:S02]  /*4890*/  IMAD.MOV.U32 R17, RZ, RZ, R27 ;  /* 0x000000ffff117224 */ /* 0x000fe400078e001b */
[----:B------:R-:W0:Y:S02]  /*48a0*/  F2I.FTZ.TRUNC.NTZ R5, R4 ;  /* 0x0000000400057305 */ /* 0x000e24000021f100 */
[----:B0-----:R0:W-:Y:S01]  /*48b0*/  STG.E desc[UR36][R2.64], R5 ;  /* 0x0000000502007986 */ /* 0x0011e2000c101924 */
[----:B------:R-:W-:Y:S05]  /*48c0*/  BRA `(.L_x_13546) ;  /* 0x0000000c00947947 */ /* 0x000fea0003800000 */
.L_x_13552:
[----:B------:R-:W-:Y:S02]  /*48d0*/  HADD2.F32 R4, -RZ, R4.H0_H0 ;  /* 0x20000004ff047230 */ /* 0x000fe40000004100 */
[----:B------:R-:W-:Y:S02]  /*48e0*/  IMAD.MOV.U32 R17, RZ, RZ, R27 ;  /* 0x000000ffff117224 */ /* 0x000fe400078e001b */
[----:B------:R-:W0:Y:S02]  /*48f0*/  F2I.FTZ.TRUNC.NTZ R5, R4 ;  /* 0x0000000400057305 */ /* 0x000e24000021f100 */
[----:B0-----:R0:W-:Y:S01]  /*4900*/  STG.E.U16 desc[UR36][R2.64], R5 ;  /* 0x0000000502007986 */ /* 0x0011e2000c101524 */
[----:B------:R-:W-:Y:S05]  /*4910*/  BRA `(.L_x_13546) ;  /* 0x0000000c00807947 */ /* 0x000fea0003800000 */
.L_x_13548:
        /* <DEDUP_REMOVED lines=10> */
.L_x_13555:
[----:B------:R0:W-:Y:S01]  /*49c0*/  STG.E.U16 desc[UR36][R2.64], R4 ;  /* 0x0000000402007986 */ /* 0x0001e2000c101524 */
[----:B------:R-:W-:Y:S01]  /*49d0*/  IMAD.MOV.U32 R17, RZ, RZ, R27 ;  /* 0x000000ffff117224 */ /* 0x000fe200078e001b */
[----:B------:R-:W-:Y:S06]  /*49e0*/  BRA `(.L_x_13546) ;  /* 0x0000000c004c7947 */ /* 0x000fec0003800000 */
.L_x_13554:
        /* <DEDUP_REMOVED lines=11> */
.L_x_13557:
[----:B------:R-:W-:Y:S02]  /*4aa0*/  HADD2.F32 R0, -RZ, R4.H0_H0 ;  /* 0x20000004ff007230 */ /* 0x000fe40000004100 */
[----:B------:R-:W-:-:S03]  /*4ab0*/  IMAD.MOV.U32 R17, RZ, RZ, R27 ;  /* 0x000000ffff117224 */ /* 0x000fc600078e001b */
[----:B------:R-:W-:-:S04]  /*4ac0*/  F2FP.F16.F32.PACK_AB R0, RZ, R0 ;  /* 0x00000000ff00723e */ /* 0x000fc800000000ff */
[----:B------:R-:W-:-:S05]  /*4ad0*/  PRMT R0, R0, 0x5410, RZ ;  /* 0x0000541000007816 */ /* 0x000fca00000000ff */
[----:B------:R0:W-:Y:S01]  /*4ae0*/  STG.E desc[UR36][R2.64], R0 ;  /* 0x0000000002007986 */ /* 0x0001e2000c101924 */
[----:B------:R-:W-:Y:S05]  /*4af0*/  BRA `(.L_x_13546) ;  /* 0x0000000c00087947 */ /* 0x000fea0003800000 */
.L_x_13556:
[----:B------:R-:W-:Y:S02]  /*4b00*/  HADD2.F32 R4, -RZ, R4.H0_H0 ;  /* 0x20000004ff047230 */ /* 0x000fe40000004100 */
[----:B------:R-:W-:-:S03]  /*4b10*/  IMAD.MOV.U32 R17, RZ, RZ, R27 ;  /* 0x000000ffff117224 */ /* 0x000fc600078e001b */
[----:B------:R-:W-:-:S06]  /*4b20*/  FMUL.FTZ R4, R4, 1 ;  /* 0x3f80000004047820 */ /* 0x000fcc0000410000 */
[----:B------:R-:W0:Y:S02]  /*4b30*/  F2F.F64.F32 R4, R4 ;  /* 0x0000000400047310 */ /* 0x000e240000201800 */
[----:B0-----:R0:W-:Y:S01]  /*4b40*/  STG.E.64 desc[UR36][R2.64], R4 ;  /* 0x0000000402007986 */ /* 0x0011e2000c101b24 */
[----:B------:R-:W-:Y:S05]  /*4b50*/  BRA `(.L_x_13546) ;  /* 0x0000000800f07947 */ /* 0x000fea0003800000 */
.L_x_13547:
        /* <DEDUP_REMOVED lines=14> */
.L_x_13560:
[----:B------:R-:W-:Y:S01]  /*4c40*/  HADD2.F32 R4, -RZ, R4.H0_H0 ;  /* 0x20000004ff047230 */ /* 0x000fe20000004100 */
[----:B------:R-:W-:Y:S01]  /*4c50*/  CS2R R6, SRZ ;  /* 0x0000000000067805 */ /* 0x000fe2000001ff00 */
[----:B------:R-:W-:-:S03]  /*4c60*/  IMAD.MOV.U32 R17, RZ, RZ, R27 ;  /* 0x000000ffff117224 */ /* 0x000fc600078e001b */
[----:B------:R-:W-:-:S06]  /*4c70*/  FMUL.FTZ R4, R4, 1 ;  /* 0x3f80000004047820 */ /* 0x000fcc0000410000 */
[----:B------:R-:W0:Y:S02]  /*4c80*/  F2F.F64.F32 R4, R4 ;  /* 0x0000000400047310 */ /* 0x000e240000201800 */
[----:B0-----:R0:W-:Y:S01]  /*4c90*/  STG.E.128 desc[UR36][R2.64], R4 ;  /* 0x0000000402007986 */ /* 0x0011e2000c101d24 */
[----:B------:R-:W-:Y:S05]  /*4ca0*/  BRA `(.L_x_13546) ;  /* 0x00000008009c7947 */ /* 0x000fea0003800000 */
.L_x_13559:
        /* <DEDUP_REMOVED lines=21> */
.L_x_13564:
[----:B------:R-:W-:Y:S05]  /*4e00*/  BSYNC B0 ;  /* 0x0000000000007941 */ /* 0x000fea0003800000 */
.L_x_13563:
[----:B------:R-:W-:Y:S01]  /*4e10*/  LOP3.LUT R5, R0, R5, RZ, 0xfc, !PT ;  /* 0x0000000500057212 */ /* 0x000fe200078efcff */
[----:B------:R-:W-:-:S04]  /*4e20*/  IMAD.MOV.U32 R17, RZ, RZ, R27 ;  /* 0x000000ffff117224 */ /* 0x000fc800078e001b */
[----:B------:R0:W-:Y:S01]  /*4e30*/  STG.E.U8 desc[UR36][R2.64], R5 ;  /* 0x0000000502007986 */ /* 0x0001e2000c101124 */
[----:B------:R-:W-:Y:S05]  /*4e40*/  BRA `(.L_x_13546) ;  /* 0x0000000800347947 */ /* 0x000fea0003800000 */
.L_x_13562:
        /* <DEDUP_REMOVED lines=13> */
.L_x_13566:
[----:B------:R-:W-:Y:S01]  /*4f20*/  IMAD.MOV.U32 R0, RZ, RZ, 0x7f ;  /* 0x0000007fff007424 */ /* 0x000fe200078e00ff */
[----:B------:R-:W-:-:S04]  /*4f30*/  ISETP.GT.U32.AND P0, PT, R4, 0x7f800000, PT ;  /* 0x7f8000000400780c */ /* 0x000fc80003f04070 */
[----:B------:R-:W-:-:S09]  /*4f40*/  SEL R0, R0, 0x7c, P0 ;  /* 0x0000007c00007807 */ /* 0x000fd20000000000 */
.L_x_13567:
[----:B------:R-:W-:Y:S05]  /*4f50*/  BSYNC B0 ;  /* 0x0000000000007941 */ /* 0x000fea0003800000 */
.L_x_13565:
[----:B------:R-:W-:Y:S01]  /*4f60*/  LOP3.LUT R4, R5, 0x80000000, RZ, 0xc0, !PT ;  /* 0x8000000005047812 */ /* 0x000fe200078ec0ff */
[----:B------:R-:W-:-:S03]  /*4f70*/  IMAD.MOV.U32 R17, RZ, RZ, R27 ;  /* 0x000000ffff117224 */ /* 0x000fc600078e001b */
[----:B------:R-:W-:-:S04]  /*4f80*/  SHF.R.U32.HI R5, RZ, 0x18, R4 ;  /* 0x00000018ff057819 */ /* 0x000fc80000011604 */
[----:B------:R-:W-:-:S05]  /*4f90*/  LOP3.LUT R5, R0, R5, RZ, 0xfc, !PT ;  /* 0x0000000500057212 */ /* 0x000fca00078efcff */
[----:B------:R0:W-:Y:S01]  /*4fa0*/  STG.E.U8 desc[UR36][R2.64], R5 ;  /* 0x0000000502007986 */ /* 0x0001e2000c101124 */
[----:B------:R-:W-:Y:S05]  /*4fb0*/  BRA `(.L_x_13546) ;  /* 0x0000000400d87947 */ /* 0x000fea0003800000 */
.L_x_13561:
[----:B------:R-:W-:Y:S02]  /*4fc0*/  HADD2.F32 R0, -RZ, R4.H0_H0 ;  /* 0x20000004ff007230 */ /* 0x000fe40000004100 */
[----:B------:R-:W-:-:S03]  /*4fd0*/  IMAD.MOV.U32 R17, RZ, RZ, R27 ;  /* 0x000000ffff117224 */ /* 0x000fc600078e001b */
[----:B------:R-:W-:-:S05]  /*4fe0*/  F2FP.BF16.F32.PACK_AB R0, RZ, R0 ;  /* 0x00000000ff00723e */ /* 0x000fca00000010ff */
[----:B------:R0:W-:Y:S01]  /*4ff0*/  STG.E.U16 desc[UR36][R2.64], R0 ;  /* 0x0000000002007986 */ /* 0x0001e2000c101524 */
[----:B------:R-:W-:Y:S05]  /*5000*/  BRA `(.L_x_13546) ;  /* 0x0000000400c47947 */ /* 0x000fea0003800000 */
.L_x_13558:
        /* <DEDUP_REMOVED lines=13> */
.L_x_13570:
        /* <DEDUP_REMOVED lines=17> */
.L_x_13573:
[----:B------:R-:W-:-:S04]  /*51f0*/  LOP3.LUT R0, R7, 0x80000000, RZ, 0xc0, !PT ;  /* 0x8000000007007812 */ /* 0x000fc800078ec0ff */
[----:B------:R-:W-:-:S04]  /*5200*/  SHF.R.U32.HI R5, RZ, 0x18, R0 ;  /* 0x00000018ff057819 */ /* 0x000fc80000011600 */
[----:B------:R-:W-:-:S04]  /*5210*/  LOP3.LUT R4, R4, R5, RZ, 0xfc, !PT ;  /* 0x0000000504047212 */ /* 0x000fc800078efcff */
[----:B------:R-:W-:-:S07]  /*5220*/  PRMT R0, R4, 0x7610, R0 ;  /* 0x0000761004007816 */ /* 0x000fce0000000000 */
.L_x_13572:
[----:B------:R-:W-:Y:S05]  /*5230*/  BSYNC B0 ;  /* 0x0000000000007941 */ /* 0x000fea0003800000 */
.L_x_13571:
[----:B------:R3:W-:Y:S01]  /*5240*/  STG.E.U8 desc[UR36][R2.64], R0 ;  /* 0x0000000002007986 */ /* 0x0007e2000c101124 */
[----:B------:R-:W-:Y:S01]  /*5250*/  IMAD.MOV.U32 R17, RZ, RZ, R27 ;  /* 0x000000ffff117224 */ /* 0x000fe200078e001b */
[----:B------:R-:W-:Y:S06]  /*5260*/  BRA `(.L_x_13546) ;  /* 0x00000004002c7947 */ /* 0x000fec0003800000 */
.L_x_13569:
        /* <DEDUP_REMOVED lines=17> */
.L_x_13576:
[----:B------:R-:W-:-:S04]  /*5380*/  LOP3.LUT R0, R7, 0x80000000, RZ, 0xc0, !PT ;  /* 0x8000000007007812 */ /* 0x000fc800078ec0ff */
[----:B------:R-:W-:-:S04]  /*5390*/  SHF.R.U32.HI R5, RZ, 0x18, R0 ;  /* 0x00000018ff057819 */ /* 0x000fc80000011600 */
[----:B------:R-:W-:-:S04]  /*53a0*/  LOP3.LUT R4, R4, R5, RZ, 0xfc, !PT ;  /* 0x0000000504047212 */ /* 0x000fc800078efcff */
[----:B------:R-:W-:-:S07]  /*53b0*/  PRMT R0, R4, 0x7610, R0 ;  /* 0x0000761004007816 */ /* 0x000fce0000000000 */
.L_x_13575:
[----:B------:R-:W-:Y:S05]  /*53c0*/  BSYNC B0 ;  /* 0x0000000000007941 */ /* 0x000fea0003800000 */
.L_x_13574:
[----:B------:R0:W-:Y:S01]  /*53d0*/  STG.E.U8 desc[UR36][R2.64], R0 ;  /* 0x0000000002007986 */ /* 0x0001e2000c101124 */
[----:B------:R-:W-:Y:S01]  /*53e0*/  IMAD.MOV.U32 R17, RZ, RZ, R27 ;  /* 0x000000ffff117224 */ /* 0x000fe200078e001b */
[----:B------:R-:W-:Y:S06]  /*53f0*/  BRA `(.L_x_13546) ;  /* 0x0000000000c87947 */ /* 0x000fec0003800000 */
.L_x_13568:
        /* <DEDUP_REMOVED lines=23> */
.L_x_13551:
        /* <DEDUP_REMOVED lines=16> */
.L_x_13579:
[----:B------:R-:W-:Y:S01]  /*5670*/  IMAD.MOV.U32 R17, RZ, RZ, R27 ;  /* 0x000000ffff117224 */ /* 0x000fe200078e001b */
[----:B------:R-:W-:Y:S06]  /*5680*/  BRA `(.L_x_13546) ;  /* 0x0000000000247947 */ /* 0x000fec0003800000 */
.L_x_13578:
[----:B------:R-:W-:Y:S02]  /*5690*/  HADD2.F32 R4, -RZ, R4.H0_H0 ;  /* 0x20000004ff047230 */ /* 0x000fe40000004100 */
[----:B------:R-:W-:-:S04]  /*56a0*/  IMAD.MOV.U32 R17, RZ, RZ, R27 ;  /* 0x000000ffff117224 */ /* 0x000fc800078e001b */
[----:B------:R-:W0:Y:S02]  /*56b0*/  F2I.U64.TRUNC R4, R4 ;  /* 0x0000000400047311 */ /* 0x000e24000020d800 */
[----:B0-----:R2:W-:Y:S01]  /*56c0*/  STG.E.64 desc[UR36][R2.64], R4 ;  /* 0x0000000402007986 */ /* 0x0015e2000c101b24 */
[----:B------:R-:W-:Y:S05]  /*56d0*/  BRA `(.L_x_13546) ;  /* 0x0000000000107947 */ /* 0x000fea0003800000 */
.L_x_13577:
[----:B------:R-:W-:Y:S02]  /*56e0*/  HADD2.F32 R4, -RZ, R4.H0_H0 ;  /* 0x20000004ff047230 */ /* 0x000fe40000004100 */
[----:B------:R-:W-:Y:S02]  /*56f0*/  IMAD.MOV.U32 R17, RZ, RZ, R27 ;  /* 0x000000ffff117224 */ /* 0x000fe400078e001b */
[----:B------:R-:W0:Y:S02]  /*5700*/  F2I.FTZ.U32.TRUNC.NTZ R5, R4 ;  /* 0x0000000400057305 */ /* 0x000e24000021f000 */
[----:B0-----:R0:W-:Y:S03]  /*5710*/  STG.E desc[UR36][R2.64], R5 ;  /* 0x0000000502007986 */ /* 0x0011e6000c101924 */
.L_x_13546:
[----:B------:R-:W-:Y:S05]  /*5720*/  BSYNC B6 ;  /* 0x0000000000067941 */ /* 0x000fea0003800000 */
.L_x_13545:
        /* <DEDUP_REMOVED lines=25> */
.L_x_13585:
[----:B------:R-:W-:-:S06]  /*58c0*/  HADD2.F32 R5, -RZ, R24.H0_H0 ;  /* 0x20000018ff057230 */ /* 0x000fcc0000004100 */
[----:B------:R-:W0:Y:S02]  /*58d0*/  F2I.S64.TRUNC R4, R5 ;  /* 0x0000000500047311 */ /* 0x000e24000020d900 */
[----:B0-----:R0:W-:Y:S01]  /*58e0*/  STG.E.U8 desc[UR36][R2.64], R4 ;  /* 0x0000000402007986 */ /* 0x0011e2000c101124 */
[----:B------:R-:W-:Y:S05]  /*58f0*/  BRA `(.L_x_13587) ;  /* 0x0000000c00847947 */ /* 0x000fea0003800000 */
.L_x_13584:
        /* <DEDUP_REMOVED lines=10> */
.L_x_13589:
[----:B------:R-:W-:-:S04]  /*59a0*/  HADD2.F32 R24, -RZ, R24.H0_H0 ;  /* 0x20000018ff187230 */ /* 0x000fc80000004100 */
[----:B------:R-:W0:Y:S02]  /*59b0*/  F2I.FTZ.TRUNC.NTZ R5, R24 ;  /* 0x0000001800057305 */ /* 0x000e24000021f100 */
[----:B0-----:R0:W-:Y:S01]  /*59c0*/  STG.E desc[UR36][R2.64], R5 ;  /* 0x0000000502007986 */ /* 0x0011e2000c101924 */
[----:B------:R-:W-:Y:S05]  /*59d0*/  BRA `(.L_x_13587) ;  /* 0x0000000c004c7947 */ /* 0x000fea0003800000 */
.L_x_13588:
[----:B------:R-:W-:-:S04]  /*59e0*/  HADD2.F32 R24, -RZ, R24.H0_H0 ;  /* 0x20000018ff187230 */ /* 0x000fc80000004100 */
[----:B------:R-:W0:Y:S02]  /*59f0*/  F2I.FTZ.TRUNC.NTZ R5, R24 ;  /* 0x0000001800057305 */ /* 0x000e24000021f100 */
[----:B0-----:R0:W-:Y:S01]  /*5a00*/  STG.E.U16 desc[UR36][R2.64], R5 ;  /* 0x0000000502007986 */ /* 0x0011e2000c101524 */
[----:B------:R-:W-:Y:S05]  /*5a10*/  BRA `(.L_x_13587) ;  /* 0x0000000c003c7947 */ /* 0x000fea0003800000 */
.L_x_13583:
        /* <DEDUP_REMOVED lines=9> */
.L_x_13591:
[----:B------:R0:W-:Y:S01]  /*5ab0*/  STG.E.U16 desc[UR36][R2.64], R24 ;  /* 0x0000001802007986 */ /* 0x0001e2000c101524 */
[----:B------:R-:W-:Y:S05]  /*5ac0*/  BRA `(.L_x_13587) ;  /* 0x0000000c00107947 */ /* 0x000fea0003800000 */
.L_x_13590:
        /* <DEDUP_REMOVED lines=10> */
.L_x_13593:
[----:B------:R-:W-:-:S05]  /*5b70*/  HADD2.F32 R0, -RZ, R24.H0_H0 ;  /* 0x20000018ff007230 */ /* 0x000fca0000004100 */
[----:B------:R-:W-:-:S04]  /*5b80*/  F2FP.F16.F32.PACK_AB R0, RZ, R0 ;  /* 0x00000000ff00723e */ /* 0x000fc800000000ff */
[----:B------:R-:W-:-:S05]  /*5b90*/  PRMT R0, R0, 0x5410, RZ ;  /* 0x0000541000007816 */ /* 0x000fca00000000ff */
[----:B------:R0:W-:Y:S01]  /*5ba0*/  STG.E desc[UR36][R2.64], R0 ;  /* 0x0000000002007986 */ /* 0x0001e2000c101924 */
[----:B------:R-:W-:Y:S05]  /*5bb0*/  BRA `(.L_x_13587) ;  /* 0x0000000800d47947 */ /* 0x000fea0003800000 */
.L_x_13592:
[----:B------:R-:W-:-:S05]  /*5bc0*/  HADD2.F32 R4, -RZ, R24.H0_H0 ;  /* 0x20000018ff047230 */ /* 0x000fca0000004100 */
[----:B------:R-:W-:-:S06]  /*5bd0*/  FMUL.FTZ R4, R4, 1 ;  /* 0x3f80000004047820 */ /* 0x000fcc0000410000 */
[----:B------:R-:W0:Y:S02]  /*5be0*/  F2F.F64.F32 R4, R4 ;  /* 0x0000000400047310 */ /* 0x000e240000201800 */
[----:B0-----:R0:W-:Y:S01]  /*5bf0*/  STG.E.64 desc[UR36][R2.64], R4 ;  /* 0x0000000402007986 */ /* 0x0011e2000c101b24 */
[----:B------:R-:W-:Y:S05]  /*5c00*/  BRA `(.L_x_13587) ;  /* 0x0000000800c07947 */ /* 0x000fea0003800000 */
.L_x_13582:
        /* <DEDUP_REMOVED lines=13> */
.L_x_13596:
[----:B------:R-:W-:Y:S01]  /*5ce0*/  HADD2.F32 R24, -RZ, R24.H0_H0 ;  /* 0x20000018ff187230 */ /* 0x000fe20000004100 */
[----:B------:R-:W-:-:S04]  /*5cf0*/  CS2R R6, SRZ ;  /* 0x0000000000067805 */ /* 0x000fc8000001ff00 */
[----:B------:R-:W-:-:S06]  /*5d00*/  FMUL.FTZ R4, R24, 1 ;  /* 0x3f80000018047820 */ /* 0x000fcc0000410000 */
[----:B------:R-:W0:Y:S02]  /*5d10*/  F2F.F64.F32 R4, R4 ;  /* 0x0000000400047310 */ /* 0x000e240000201800 */
[----:B0-----:R0:W-:Y:S01]  /*5d20*/  STG.E.128 desc[UR36][R2.64], R4 ;  /* 0x0000000402007986 */ /* 0x0011e2000c101d24 */
[----:B------:R-:W-:Y:S05]  /*5d30*/  BRA `(.L_x_13587) ;  /* 0x0000000800747947 */ /* 0x000fea0003800000 */
.L_x_13595:
        /* <DEDUP_REMOVED lines=21> */
.L_x_13600:
[----:B------:R-:W-:Y:S05]  /*5e90*/  BSYNC B0 ;  /* 0x0000000000007941 */ /* 0x000fea0003800000 */
.L_x_13599:
[----:B------:R-:W-:-:S05]  /*5ea0*/  LOP3.LUT R5, R0, R5, RZ, 0xfc, !PT ;  /* 0x0000000500057212 */ /* 0x000fca00078efcff */
[----:B------:R0:W-:Y:S01]  /*5eb0*/  STG.E.U8 desc[UR36][R2.64], R5 ;  /* 0x0000000502007986 */ /* 0x0001e2000c101124 */
[----:B------:R-:W-:Y:S05]  /*5ec0*/  BRA `(.L_x_13587) ;  /* 0x0000000800107947 */ /* 0x000fea0003800000 */
.L_x_13598:
        /* <DEDUP_REMOVED lines=13> */
.L_x_13602:
[----:B------:R-:W-:Y:S01]  /*5fa0*/  IMAD.MOV.U32 R0, RZ, RZ, 0x7f ;  /* 0x0000007fff007424 */ /* 0x000fe200078e00ff */
[----:B------:R-:W-:-:S04]  /*5fb0*/  ISETP.GT.U32.AND P0, PT, R4, 0x7f800000, PT ;  /* 0x7f8000000400780c */ /* 0x000fc80003f04070 */
[----:B------:R-:W-:-:S09]  /*5fc0*/  SEL R0, R0, 0x7c, P0 ;  /* 0x0000007c00007807 */ /* 0x000fd20000000000 */
.L_x_13603:
[----:B------:R-:W-:Y:S05]  /*5fd0*/  BSYNC B0 ;  /* 0x0000000000007941 */ /* 0x000fea0003800000 */
.L_x_13601:
[----:B------:R-:W-:-:S04]  /*5fe0*/  LOP3.LUT R4, R5, 0x80000000, RZ, 0xc0, !PT ;  /* 0x8000000005047812 */ /* 0x000fc800078ec0ff */
[----:B------:R-:W-:-:S04]  /*5ff0*/  SHF.R.U32.HI R5, RZ, 0x18, R4 ;  /* 0x00000018ff057819 */ /* 0x000fc80000011604 */
[----:B------:R-:W-:-:S05]  /*6000*/  LOP3.LUT R5, R0, R5, RZ, 0xfc, !PT ;  /* 0x0000000500057212 */ /* 0x000fca00078efcff */
[----:B------:R0:W-:Y:S01]  /*6010*/  STG.E.U8 desc[UR36][R2.64], R5 ;  /* 0x0000000502007986 */ /* 0x0001e2000c101124 */
[----:B------:R-:W-:Y:S05]  /*6020*/  BRA `(.L_x_13587) ;  /* 0x0000000400b87947 */ /* 0x000fea0003800000 */
.L_x_13597:
[----:B------:R-:W-:-:S05]  /*6030*/  HADD2.F32 R0, -RZ, R24.H0_H0 ;  /* 0x20000018ff007230 */ /* 0x000fca0000004100 */
[----:B------:R-:W-:-:S05]  /*6040*/  F2FP.BF16.F32.PACK_AB R0, RZ, R0 ;  /* 0x00000000ff00723e */ /* 0x000fca00000010ff */
[----:B------:R0:W-:Y:S01]  /*6050*/  STG.E.U16 desc[UR36][R2.64], R0 ;  /* 0x0000000002007986 */ /* 0x0001e2000c101524 */
[----:B------:R-:W-:Y:S05]  /*6060*/  BRA `(.L_x_13587) ;  /* 0x0000000400a87947 */ /* 0x000fea0003800000 */
.L_x_13594:
        /* <DEDUP_REMOVED lines=12> */
.L_x_13606:
        /* <DEDUP_REMOVED lines=17> */
.L_x_13609:
[----:B------:R-:W-:-:S04]  /*6240*/  LOP3.LUT R0, R7, 0x80000000, RZ, 0xc0, !PT ;  /* 0x8000000007007812 */ /* 0x000fc800078ec0ff */
[----:B------:R-:W-:-:S04]  /*6250*/  SHF.R.U32.HI R5, RZ, 0x18, R0 ;  /* 0x00000018ff057819 */ /* 0x000fc80000011600 */
[----:B------:R-:W-:-:S04]  /*6260*/  LOP3.LUT R4, R4, R5, RZ, 0xfc, !PT ;  /* 0x0000000504047212 */ /* 0x000fc800078efcff */
[----:B------:R-:W-:-:S07]  /*6270*/  PRMT R0, R4, 0x7610, R0 ;  /* 0x0000761004007816 */ /* 0x000fce0000000000 */
.L_x_13608:
[----:B------:R-:W-:Y:S05]  /*6280*/  BSYNC B0 ;  /* 0x0000000000007941 */ /* 0x000fea0003800000 */
.L_x_13607:
[----:B------:R3:W-:Y:S01]  /*6290*/  STG.E.U8 desc[UR36][R2.64], R0 ;  /* 0x0000000002007986 */ /* 0x0007e2000c101124 */
[----:B------:R-:W-:Y:S05]  /*62a0*/  BRA `(.L_x_13587) ;  /* 0x0000000400187947 */ /* 0x000fea0003800000 */
.L_x_13605:
        /* <DEDUP_REMOVED lines=17> */
.L_x_13612:
[----:B------:R-:W-:-:S04]  /*63c0*/  LOP3.LUT R0, R7, 0x80000000, RZ, 0xc0, !PT ;  /* 0x8000000007007812 */ /* 0x000fc800078ec0ff */
[----:B------:R-:W-:-:S04]  /*63d0*/  SHF.R.U32.HI R5, RZ, 0x18, R0 ;  /* 0x00000018ff057819 */ /* 0x000fc80000011600 */
[----:B------:R-:W-:-:S04]  /*63e0*/  LOP3.LUT R4, R4, R5, RZ, 0xfc, !PT ;  /* 0x0000000504047212 */ /* 0x000fc800078efcff */
[----:B------:R-:W-:-:S07]  /*63f0*/  PRMT R0, R4, 0x7610, R0 ;  /* 0x0000761004007816 */ /* 0x000fce0000000000 */
.L_x_13611:
[----:B------:R-:W-:Y:S05]  /*6400*/  BSYNC B0 ;  /* 0x0000000000007941 */ /* 0x000fea0003800000 */
.L_x_13610:
[----:B------:R0:W-:Y:S01]  /*6410*/  STG.E.U8 desc[UR36][R2.64], R0 ;  /* 0x0000000002007986 */ /* 0x0001e2000c101124 */
[----:B------:R-:W-:Y:S05]  /*6420*/  BRA `(.L_x_13587) ;  /* 0x0000000000b87947 */ /* 0x000fea0003800000 */
.L_x_13604:
        /* <DEDUP_REMOVED lines=22> */
.L_x_13586:
        /* <DEDUP_REMOVED lines=16> */
.L_x_13615:
[----:B------:R-:W-:Y:S05]  /*6690*/  BRA `(.L_x_13587) ;  /* 0x00000000001c7947 */ /* 0x000fea0003800000 */
.L_x_13614:
[----:B------:R-:W-:-:S06]  /*66a0*/  HADD2.F32 R4, -RZ, R24.H0_H0 ;  /* 0x20000018ff047230 */ /* 0x000fcc0000004100 */
[----:B------:R-:W0:Y:S02]  /*66b0*/  F2I.U64.TRUNC R4, R4 ;  /* 0x0000000400047311 */ /* 0x000e24000020d800 */
[----:B0-----:R2:W-:Y:S01]  /*66c0*/  STG.E.64 desc[UR36][R2.64], R4 ;  /* 0x0000000402007986 */ /* 0x0015e2000c101b24 */
[----:B------:R-:W-:Y:S05]  /*66d0*/  BRA `(.L_x_13587) ;  /* 0x00000000000c7947 */ /* 0x000fea0003800000 */
.L_x_13613:
[----:B------:R-:W-:-:S04]  /*66e0*/  HADD2.F32 R24, -RZ, R24.H0_H0 ;  /* 0x20000018ff187230 */ /* 0x000fc80000004100 */
[----:B------:R-:W0:Y:S02]  /*66f0*/  F2I.FTZ.U32.TRUNC.NTZ R5, R24 ;  /* 0x0000001800057305 */ /* 0x000e24000021f000 */
[----:B0-----:R0:W-:Y:S02]  /*6700*/  STG.E desc[UR36][R2.64], R5 ;  /* 0x0000000502007986 */ /* 0x0011e4000c101924 */
.L_x_13587:
        /* <DEDUP_REMOVED lines=25> */
.L_x_13619:
[----:B------:R-:W-:-:S06]  /*68a0*/  HADD2.F32 R5, -RZ, R23.H0_H0 ;  /* 0x20000017ff057230 */ /* 0x000fcc0000004100 */
[----:B------:R-:W0:Y:S02]  /*68b0*/  F2I.S64.TRUNC R4, R5 ;  /* 0x0000000500047311 */ /* 0x000e24000020d900 */
[----:B0-----:R3:W-:Y:S01]  /*68c0*/  STG.E.U8 desc[UR36][R2.64], R4 ;  /* 0x0000000402007986 */ /* 0x0017e2000c101124 */
[----:B------:R-:W-:Y:S05]  /*68d0*/  BRA `(.L_x_13621) ;  /* 0x0000000c00847947 */ /* 0x000fea0003800000 */
.L_x_13618:
        /* <DEDUP_REMOVED lines=10> */
.L_x_13623:
[----:B------:R-:W-:-:S06]  /*6980*/  HADD2.F32 R23, -RZ, R23.H0_H0 ;  /* 0x20000017ff177230 */ /* 0x000fcc0000004100 */
[----:B------:R-:W0:Y:S02]  /*6990*/  F2I.FTZ.TRUNC.NTZ R23, R23 ;  /* 0x0000001700177305 */ /* 0x000e24000021f100 */
[----:B0-----:R2:W-:Y:S01]  /*69a0*/  STG.E desc[UR36][R2.64], R23 ;  /* 0x0000001702007986 */ /* 0x0015e2000c101924 */
[----:B------:R-:W-:Y:S05]  /*69b0*/  BRA `(.L_x_13621) ;  /* 0x0000000c004c7947 */ /* 0x000fea0003800000 */
.L_x_13622:
[----:B------:R-:W-:-:S06]  /*69c0*/  HADD2.F32 R23, -RZ, R23.H0_H0 ;  /* 0x20000017ff177230 */ /* 0x000fcc0000004100 */
[----:B------:R-:W0:Y:S02]  /*69d0*/  F2I.FTZ.TRUNC.NTZ R23, R23 ;  /* 0x0000001700177305 */ /* 0x000e24000021f100 */
[----:B0-----:R0:W-:Y:S01]  /*69e0*/  STG.E.U16 desc[UR36][R2.64], R23 ;  /* 0x0000001702007986 */ /* 0x0011e2000c101524 */
[----:B------:R-:W-:Y:S05]  /*69f0*/  BRA `(.L_x_13621) ;  /* 0x0000000c003c7947 */ /* 0x000fea0003800000 */
.L_x_13617:
        /* <DEDUP_REMOVED lines=9> */
.L_x_13625:
[----:B------:R0:W-:Y:S01]  /*6a90*/  STG.E.U16 desc[UR36][R2.64], R23 ;  /* 0x0000001702007986 */ /* 0x0001e2000c101524 */
[----:B------:R-:W-:Y:S05]  /*6aa0*/  BRA `(.L_x_13621) ;  /* 0x0000000c00107947 */ /* 0x000fea0003800000 */
.L_x_13624:
        /* <DEDUP_REMOVED lines=10> */
.L_x_13627:
[----:B------:R-:W-:-:S05]  /*6b50*/  HADD2.F32 R0, -RZ, R23.H0_H0 ;  /* 0x20000017ff007230 */ /* 0x000fca0000004100 */
[----:B------:R-:W-:-:S04]  /*6b60*/  F2FP.F16.F32.PACK_AB R0, RZ, R0 ;  /* 0x00000000ff00723e */ /* 0x000fc800000000ff */
[----:B------:R-:W-:-:S05]  /*6b70*/  PRMT R0, R0, 0x5410, RZ ;  /* 0x0000541000007816 */ /* 0x000fca00000000ff */
[----:B------:R0:W-:Y:S01]  /*6b80*/  STG.E desc[UR36][R2.64], R0 ;  /* 0x0000000002007986 */ /* 0x0001e2000c101924 */
[----:B------:R-:W-:Y:S05]  /*6b90*/  BRA `(.L_x_13621) ;  /* 0x0000000800d47947 */ /* 0x000fea0003800000 */
.L_x_13626:
[----:B------:R-:W-:-:S05]  /*6ba0*/  HADD2.F32 R4, -RZ, R23.H0_H0 ;  /* 0x20000017ff047230 */ /* 0x000fca0000004100 */
[----:B------:R-:W-:-:S06]  /*6bb0*/  FMUL.FTZ R4, R4, 1 ;  /* 0x3f80000004047820 */ /* 0x000fcc0000410000 */
[----:B------:R-:W0:Y:S02]  /*6bc0*/  F2F.F64.F32 R4, R4 ;  /* 0x0000000400047310 */ /* 0x000e240000201800 */
[----:B0-----:R0:W-:Y:S01]  /*6bd0*/  STG.E.64 desc[UR36][R2.64], R4 ;  /* 0x0000000402007986 */ /* 0x0011e2000c101b24 */
[----:B------:R-:W-:Y:S05]  /*6be0*/  BRA `(.L_x_13621) ;  /* 0x0000000800c07947 */ /* 0x000fea0003800000 */
.L_x_13616:
        /* <DEDUP_REMOVED lines=13> */
.L_x_13630:
[----:B------:R-:W-:Y:S01]  /*6cc0*/  HADD2.F32 R23, -RZ, R23.H0_H0 ;  /* 0x20000017ff177230 */ /* 0x000fe20000004100 */
[----:B------:R-:W-:-:S04]  /*6cd0*/  CS2R R6, SRZ ;  /* 0x0000000000067805 */ /* 0x000fc8000001ff00 */
[----:B------:R-:W-:-:S06]  /*6ce0*/  FMUL.FTZ R4, R23, 1 ;  /* 0x3f80000017047820 */ /* 0x000fcc0000410000 */
[----:B------:R-:W0:Y:S02]  /*6cf0*/  F2F.F64.F32 R4, R4 ;  /* 0x0000000400047310 */ /* 0x000e240000201800 */
[----:B0-----:R0:W-:Y:S01]  /*6d00*/  STG.E.128 desc[UR36][R2.64], R4 ;  /* 0x0000000402007986 */ /* 0x0011e2000c101d24 */
[----:B------:R-:W-:Y:S05]  /*6d10*/  BRA `(.L_x_13621) ;  /* 0x0000000800747947 */ /* 0x000fea0003800000 */
.L_x_13629:
        /* <DEDUP_REMOVED lines=21> */
.L_x_13634:
[----:B------:R-:W-:Y:S05]  /*6e70*/  BSYNC B0 ;  /* 0x0000000000007941 */ /* 0x000fea0003800000 */
.L_x_13633:
[----:B------:R-:W-:-:S05]  /*6e80*/  LOP3.LUT R5, R0, R5, RZ, 0xfc, !PT ;  /* 0x0000000500057212 */ /* 0x000fca00078efcff */
[----:B------:R0:W-:Y:S01]  /*6e90*/  STG.E.U8 desc[UR36][R2.64], R5 ;  /* 0x0000000502007986 */ /* 0x0001e2000c101124 */
[----:B------:R-:W-:Y:S05]  /*6ea0*/  BRA `(.L_x_13621) ;  /* 0x0000000800107947 */ /* 0x000fea0003800000 */
.L_x_13632:
        /* <DEDUP_REMOVED lines=13> */
.L_x_13636:
[----:B------:R-:W-:Y:S01]  /*6f80*/  IMAD.MOV.U32 R0, RZ, RZ, 0x7f ;  /* 0x0000007fff007424 */ /* 0x000fe200078e00ff */
[----:B------:R-:W-:-:S04]  /*6f90*/  ISETP.GT.U32.AND P0, PT, R4, 0x7f800000, PT ;  /* 0x7f8000000400780c */ /* 0x000fc80003f04070 */
[----:B------:R-:W-:-:S09]  /*6fa0*/  SEL R0, R0, 0x7c, P0 ;  /* 0x0000007c00007807 */ /* 0x000fd20000000000 */
.L_x_13637:
[----:B------:R-:W-:Y:S05]  /*6fb0*/  BSYNC B0 ;  /* 0x0000000000007941 */ /* 0x000fea0003800000 */
.L_x_13635:
[----:B------:R-:W-:-:S04]  /*6fc0*/  LOP3.LUT R4, R23, 0x80000000, RZ, 0xc0, !PT ;  /* 0x8000000017047812 */ /* 0x000fc800078ec0ff */
[----:B------:R-:W-:-:S04]  /*6fd0*/  SHF.R.U32.HI R5, RZ, 0x18, R4 ;  /* 0x00000018ff057819 */ /* 0x000fc80000011604 */
[----:B------:R-:W-:-:S05]  /*6fe0*/  LOP3.LUT R5, R0, R5, RZ, 0xfc, !PT ;  /* 0x0000000500057212 */ /* 0x000fca00078efcff */
[----:B------:R0:W-:Y:S01]  /*6ff0*/  STG.E.U8 desc[UR36][R2.64], R5 ;  /* 0x0000000502007986 */ /* 0x0001e2000c101124 */
[----:B------:R-:W-:Y:S05]  /*7000*/  BRA `(.L_x_13621) ;  /* 0x0000000400b87947 */ /* 0x000fea0003800000 */
.L_x_13631:
[----:B------:R-:W-:-:S05]  /*7010*/  HADD2.F32 R0, -RZ, R23.H0_H0 ;  /* 0x20000017ff007230 */ /* 0x000fca0000004100 */
[----:B------:R-:W-:-:S05]  /*7020*/  F2FP.BF16.F32.PACK_AB R0, RZ, R0 ;  /* 0x00000000ff00723e */ /* 0x000fca00000010ff */
[----:B------:R0:W-:Y:S01]  /*7030*/  STG.E.U16 desc[UR36][R2.64], R0 ;  /* 0x0000000002007986 */ /* 0x0001e2000c101524 */
[----:B------:R-:W-:Y:S05]  /*7040*/  BRA `(.L_x_13621) ;  /* 0x0000000400a87947 */ /* 0x000fea0003800000 */
.L_x_13628:
        /* <DEDUP_REMOVED lines=12> */
.L_x_13640:
        /* <DEDUP_REMOVED lines=17> */
.L_x_13643:
[----:B------:R-:W-:-:S04]  /*7220*/  LOP3.LUT R0, R23, 0x80000000, RZ, 0xc0, !PT ;  /* 0x8000000017007812 */ /* 0x000fc800078ec0ff */
[----:B------:R-:W-:-:S04]  /*7230*/  SHF.R.U32.HI R5, RZ, 0x18, R0 ;  /* 0x00000018ff057819 */ /* 0x000fc80000011600 */
[----:B------:R-:W-:-:S04]  /*7240*/  LOP3.LUT R4, R4, R5, RZ, 0xfc, !PT ;  /* 0x0000000504047212 */ /* 0x000fc800078efcff */
[----:B------:R-:W-:-:S07]  /*7250*/  PRMT R0, R4, 0x7610, R0 ;  /* 0x0000761004007816 */ /* 0x000fce0000000000 */
.L_x_13642:
[----:B------:R-:W-:Y:S05]  /*7260*/  BSYNC B0 ;  /* 0x0000000000007941 */ /* 0x000fea0003800000 */
.L_x_13641:
[----:B------:R0:W-:Y:S01]  /*7270*/  STG.E.U8 desc[UR36][R2.64], R0 ;  /* 0x0000000002007986 */ /* 0x0001e2000c101124 */
[----:B------:R-:W-:Y:S05]  /*7280*/  BRA `(.L_x_13621) ;  /* 0x0000000400187947 */ /* 0x000fea0003800000 */
.L_x_13639:
        /* <DEDUP_REMOVED lines=17> */
.L_x_13646:
[----:B------:R-:W-:-:S04]  /*73a0*/  LOP3.LUT R0, R23, 0x80000000, RZ, 0xc0, !PT ;  /* 0x8000000017007812 */ /* 0x000fc800078ec0ff */
[----:B------:R-:W-:-:S04]  /*73b0*/  SHF.R.U32.HI R5, RZ, 0x18, R0 ;  /* 0x00000018ff057819 */ /* 0x000fc80000011600 */
[----:B------:R-:W-:-:S04]  /*73c0*/  LOP3.LUT R4, R4, R5, RZ, 0xfc, !PT ;  /* 0x0000000504047212 */ /* 0x000fc800078efcff */
[----:B------:R-:W-:-:S07]  /*73d0*/  PRMT R0, R4, 0x7610, R0 ;  /* 0x0000761004007816 */ /* 0x000fce0000000000 */
.L_x_13645:
[----:B------:R-:W-:Y:S05]  /*73e0*/  BSYNC B0 ;  /* 0x0000000000007941 */ /* 0x000fea0003800000 */
.L_x_13644:
[----:B------:R0:W-:Y:S01]  /*73f0*/  STG.E.U8 desc[UR36][R2.64], R0 ;  /* 0x0000000002007986 */ /* 0x0001e2000c101124 */
[----:B------:R-:W-:Y:S05]  /*7400*/  BRA `(.L_x_13621) ;  /* 0x0000000000b87947 */ /* 0x000fea0003800000 */
.L_x_13638:
        /* <DEDUP_REMOVED lines=22> */
.L_x_13620:
        /* <DEDUP_REMOVED lines=16> */
.L_x_13649:
[----:B------:R-:W-:Y:S05]  /*7670*/  BRA `(.L_x_13621) ;  /* 0x00000000001c7947 */ /* 0x000fea0003800000 */
.L_x_13648:
[----:B------:R-:W-:-:S06]  /*7680*/  HADD2.F32 R4, -RZ, R23.H0_H0 ;  /* 0x20000017ff047230 */ /* 0x000fcc0000004100 */
[----:B------:R-:W0:Y:S02]  /*7690*/  F2I.U64.TRUNC R4, R4 ;  /* 0x0000000400047311 */ /* 0x000e24000020d800 */
[----:B0-----:R0:W-:Y:S01]  /*76a0*/  STG.E.64 desc[UR36][R2.64], R4 ;  /* 0x0000000402007986 */ /* 0x0011e2000c101b24 */
[----:B------:R-:W-:Y:S05]  /*76b0*/  BRA `(.L_x_13621) ;  /* 0x00000000000c7947 */ /* 0x000fea0003800000 */
.L_x_13647:
[----:B------:R-:W-:-:S06]  /*76c0*/  HADD2.F32 R23, -RZ, R23.H0_H0 ;  /* 0x20000017ff177230 */ /* 0x000fcc0000004100 */
[----:B------:R-:W0:Y:S02]  /*76d0*/  F2I.FTZ.U32.TRUNC.NTZ R23, R23 ;  /* 0x0000001700177305 */ /* 0x000e24000021f000 */
[----:B0-----:R0:W-:Y:S02]  /*76e0*/  STG.E desc[UR36][R2.64], R23 ;  /* 0x0000001702007986 */ /* 0x0011e4000c101924 */
.L_x_13621:
[----:B------:R-:W-:-:S07]  /*76f0*/  VIADD R17, R17, 0x80 ;  /* 0x0000008011117836 */ /* 0x000fce0000000000 */
.L_x_13581:
[----:B------:R-:W-:Y:S05]  /*7700*/  BSYNC B6 ;  /* 0x0000000000067941 */ /* 0x000fea0003800000 */
.L_x_13580:
        /* <DEDUP_REMOVED lines=23> */
.L_x_13653:
[----:B------:R-:W-:-:S06]  /*7880*/  HADD2.F32 R5, -RZ, R22.H0_H0 ;  /* 0x20000016ff057230 */ /* 0x000fcc0000004100 */
[----:B------:R-:W0:Y:S02]  /*7890*/  F2I.S64.TRUNC R4, R5 ;  /* 0x0000000500047311 */ /* 0x000e24000020d900 */
[----:B0-----:R-:W-:Y:S01]  /*78a0*/  STG.E.U8 desc[UR36][R2.64], R4 ;  /* 0x0000000402007986 */ /* 0x001fe2000c101124 */
[----:B------:R-:W-:Y:S05]  /*78b0*/  EXIT ;  /* 0x000000000000794d */ /* 0x000fea0003800000 */
.L_x_13652:
        /* <DEDUP_REMOVED lines=10> */
.L_x_13656:
[----:B------:R-:W-:-:S04]  /*7960*/  HADD2.F32 R22, -RZ, R22.H0_H0 ;  /* 0x20000016ff167230 */ /* 0x000fc80000004100 */
[----:B------:R-:W0:Y:S02]  /*7970*/  F2I.FTZ.TRUNC.NTZ R5, R22 ;  /* 0x0000001600057305 */ /* 0x000e24000021f100 */
[----:B0-----:R-:W-:Y:S01]  /*7980*/  STG.E desc[UR36][R2.64], R5 ;  /* 0x0000000502007986 */ /* 0x001fe2000c101924 */
[----:B------:R-:W-:Y:S05]  /*7990*/  EXIT ;  /* 0x000000000000794d */ /* 0x000fea0003800000 */
.L_x_13655:
[----:B------:R-:W-:-:S04]  /*79a0*/  HADD2.F32 R22, -RZ, R22.H0_H0 ;  /* 0x20000016ff167230 */ /* 0x000fc80000004100 */
[----:B------:R-:W0:Y:S02]  /*79b0*/  F2I.FTZ.TRUNC.NTZ R5, R22 ;  /* 0x0000001600057305 */ /* 0x000e24000021f100 */
[----:B0-----:R-:W-:Y:S01]  /*79c0*/  STG.E.U16 desc[UR36][R2.64], R5 ;  /* 0x0000000502007986 */ /* 0x001fe2000c101524 */
[----:B------:R-:W-:Y:S05]  /*79d0*/  EXIT ;  /* 0x000000000000794d */ /* 0x000fea0003800000 */
.L_x_13651:
        /* <DEDUP_REMOVED lines=9> */
.L_x_13658:
[----:B------:R-:W-:Y:S01]  /*7a70*/  STG.E.U16 desc[UR36][R2.64], R22 ;  /* 0x0000001602007986 */ /* 0x000fe2000c101524 */
[----:B------:R-:W-:Y:S05]  /*7a80*/  EXIT ;  /* 0x000000000000794d */ /* 0x000fea0003800000 */
.L_x_13657:
        /* <DEDUP_REMOVED lines=10> */
.L_x_13660:
[----:B------:R-:W-:-:S05]  /*7b30*/  HADD2.F32 R0, -RZ, R22.H0_H0 ;  /* 0x20000016ff007230 */ /* 0x000fca0000004100 */
[----:B------:R-:W-:-:S04]  /*7b40*/  F2FP.F16.F32.PACK_AB R0, RZ, R0 ;  /* 0x00000000ff00723e */ /* 0x000fc800000000ff */
[----:B------:R-:W-:-:S05]  /*7b50*/  PRMT R0, R0, 0x5410, RZ ;  /* 0x0000541000007816 */ /* 0x000fca00000000ff */
[----:B------:R-:W-:Y:S01]  /*7b60*/  STG.E desc[UR36][R2.64], R0 ;  /* 0x0000000002007986 */ /* 0x000fe2000c101924 */
[----:B------:R-:W-:Y:S05]  /*7b70*/  EXIT ;  /* 0x000000000000794d */ /* 0x000fea0003800000 */
.L_x_13659:
[----:B------:R-:W-:-:S05]  /*7b80*/  HADD2.F32 R4, -RZ, R22.H0_H0 ;  /* 0x20000016ff047230 */ /* 0x000fca0000004100 */
[----:B------:R-:W-:-:S06]  /*7b90*/  FMUL.FTZ R4, R4, 1 ;  /* 0x3f80000004047820 */ /* 0x000fcc0000410000 */
[----:B------:R-:W0:Y:S02]  /*7ba0*/  F2F.F64.F32 R4, R4 ;  /* 0x0000000400047310 */ /* 0x000e240000201800 */
[----:B0-----:R-:W-:Y:S01]  /*7bb0*/  STG.E.64 desc[UR36][R2.64], R4 ;  /* 0x0000000402007986 */ /* 0x001fe2000c101b24 */
[----:B------:R-:W-:Y:S05]  /*7bc0*/  EXIT ;  /* 0x000000000000794d */ /* 0x000fea0003800000 */
.L_x_13650:
        /* <DEDUP_REMOVED lines=13> */
.L_x_13663:
[----:B------:R-:W-:Y:S01]  /*7ca0*/  HADD2.F32 R22, -RZ, R22.H0_H0 ;  /* 0x20000016ff167230 */ /* 0x000fe20000004100 */
[----:B------:R-:W-:-:S04]  /*7cb0*/  CS2R R6, SRZ ;  /* 0x0000000000067805 */ /* 0x000fc8000001ff00 */
[----:B------:R-:W-:-:S06]  /*7cc0*/  FMUL.FTZ R4, R22, 1 ;  /* 0x3f80000016047820 */ /* 0x000fcc0000410000 */
[----:B------:R-:W0:Y:S02]  /*7cd0*/  F2F.F64.F32 R4, R4 ;  /* 0x0000000400047310 */ /* 0x000e240000201800 */
[----:B0-----:R-:W-:Y:S01]  /*7ce0*/  STG.E.128 desc[UR36][R2.64], R4 ;  /* 0x0000000402007986 */ /* 0x001fe2000c101d24 */
[----:B------:R-:W-:Y:S05]  /*7cf0*/  EXIT ;  /* 0x000000000000794d */ /* 0x000fea0003800000 */
.L_x_13662:
        /* <DEDUP_REMOVED lines=21> */
.L_x_13667:
[----:B------:R-:W-:Y:S05]  /*7e50*/  BSYNC B0 ;  /* 0x0000000000007941 */ /* 0x000fea0003800000 */
.L_x_13666:
[----:B------:R-:W-:-:S05]  /*7e60*/  LOP3.LUT R5, R0, R5, RZ, 0xfc, !PT ;  /* 0x0000000500057212 */ /* 0x000fca00078efcff */
[----:B------:R-:W-:Y:S01]  /*7e70*/  STG.E.U8 desc[UR36][R2.64], R5 ;  /* 0x0000000502007986 */ /* 0x000fe2000c101124 */
[----:B------:R-:W-:Y:S05]  /*7e80*/  EXIT ;  /* 0x000000000000794d */ /* 0x000fea0003800000 */
.L_x_13665:
        /* <DEDUP_REMOVED lines=13> */
.L_x_13669:
[----:B------:R-:W-:Y:S01]  /*7f60*/  IMAD.MOV.U32 R0, RZ, RZ, 0x7f ;  /* 0x0000007fff007424 */ /* 0x000fe200078e00ff */
[----:B------:R-:W-:-:S04]  /*7f70*/  ISETP.GT.U32.AND P0, PT, R4, 0x7f800000, PT ;  /* 0x7f8000000400780c */ /* 0x000fc80003f04070 */
[----:B------:R-:W-:-:S09]  /*7f80*/  SEL R0, R0, 0x7c, P0 ;  /* 0x0000007c00007807 */ /* 0x000fd20000000000 */
.L_x_13670:
[----:B------:R-:W-:Y:S05]  /*7f90*/  BSYNC B0 ;  /* 0x0000000000007941 */ /* 0x000fea0003800000 */
.L_x_13668:
[----:B------:R-:W-:-:S04]  /*7fa0*/  LOP3.LUT R4, R5, 0x80000000, RZ, 0xc0, !PT ;  /* 0x8000000005047812 */ /* 0x000fc800078ec0ff */
[----:B------:R-:W-:-:S04]  /*7fb0*/  SHF.R.U32.HI R5, RZ, 0x18, R4 ;  /* 0x00000018ff057819 */ /* 0x000fc80000011604 */
[----:B------:R-:W-:-:S05]  /*7fc0*/  LOP3.LUT R5, R0, R5, RZ, 0xfc, !PT ;  /* 0x0000000500057212 */ /* 0x000fca00078efcff */
[----:B------:R-:W-:Y:S01]  /*7fd0*/  STG.E.U8 desc[UR36][R2.64], R5 ;  /* 0x0000000502007986 */ /* 0x000fe2000c101124 */
[----:B------:R-:W-:Y:S05]  /*7fe0*/  EXIT ;  /* 0x000000000000794d */ /* 0x000fea0003800000 */
.L_x_13664:
[----:B------:R-:W-:-:S05]  /*7ff0*/  HADD2.F32 R0, -RZ, R22.H0_H0 ;  /* 0x20000016ff007230 */ /* 0x000fca0000004100 */
[----:B------:R-:W-:-:S05]  /*8000*/  F2FP.BF16.F32.PACK_AB R0, RZ, R0 ;  /* 0x00000000ff00723e */ /* 0x000fca00000010ff */
[----:B------:R-:W-:Y:S01]  /*8010*/  STG.E.U16 desc[UR36][R2.64], R0 ;  /* 0x0000000002007986 */ /* 0x000fe2000c101524 */
[----:B------:R-:W-:Y:S05]  /*8020*/  EXIT ;  /* 0x000000000000794d */ /* 0x000fea0003800000 */
.L_x_13661:
        /* <DEDUP_REMOVED lines=12> */
.L_x_13673:
        /* <DEDUP_REMOVED lines=17> */
.L_x_13676:
[----:B------:R-:W-:-:S04]  /*8200*/  LOP3.LUT R0, R7, 0x80000000, RZ, 0xc0, !PT ;  /* 0x8000000007007812 */ /* 0x000fc800078ec0ff */
[----:B------:R-:W-:-:S04]  /*8210*/  SHF.R.U32.HI R5, RZ, 0x18, R0 ;  /* 0x00000018ff057819 */ /* 0x000fc80000011600 */
[----:B------:R-:W-:-:S04]  /*8220*/  LOP3.LUT R4, R4, R5, RZ, 0xfc, !PT ;  /* 0x0000000504047212 */ /* 0x000fc800078efcff */
[----:B------:R-:W-:-:S07]  /*8230*/  PRMT R0, R4, 0x7610, R0 ;  /* 0x0000761004007816 */ /* 0x000fce0000000000 */
.L_x_13675:
[----:B------:R-:W-:Y:S05]  /*8240*/  BSYNC B0 ;  /* 0x0000000000007941 */ /* 0x000fea0003800000 */
.L_x_13674:
[----:B------:R-:W-:Y:S01]  /*8250*/  STG.E.U8 desc[UR36][R2.64], R0 ;  /* 0x0000000002007986 */ /* 0x000fe2000c101124 */
[----:B------:R-:W-:Y:S05]  /*8260*/  EXIT ;  /* 0x000000000000794d */ /* 0x000fea0003800000 */
.L_x_13672:
        /* <DEDUP_REMOVED lines=17> */
.L_x_13679:
[----:B------:R-:W-:-:S04]  /*8380*/  LOP3.LUT R0, R7, 0x80000000, RZ, 0xc0, !PT ;  /* 0x8000000007007812 */ /* 0x000fc800078ec0ff */
[----:B------:R-:W-:-:S04]  /*8390*/  SHF.R.U32.HI R5, RZ, 0x18, R0 ;  /* 0x00000018ff057819 */ /* 0x000fc80000011600 */
[----:B------:R-:W-:-:S04]  /*83a0*/  LOP3.LUT R4, R4, R5, RZ, 0xfc, !PT ;  /* 0x0000000504047212 */ /* 0x000fc800078efcff */
[----:B------:R-:W-:-:S07]  /*83b0*/  PRMT R0, R4, 0x7610, R0 ;  /* 0x0000761004007816 */ /* 0x000fce0000000000 */
.L_x_13678:
[----:B------:R-:W-:Y:S05]  /*83c0*/  BSYNC B0 ;  /* 0x0000000000007941 */ /* 0x000fea0003800000 */
.L_x_13677:
[----:B------:R-:W-:Y:S01]  /*83d0*/  STG.E.U8 desc[UR36][R2.64], R0 ;  /* 0x0000000002007986 */ /* 0x000fe2000c101124 */
[----:B------:R-:W-:Y:S05]  /*83e0*/  EXIT ;  /* 0x000000000000794d */ /* 0x000fea0003800000 */
.L_x_13671:
        /* <DEDUP_REMOVED lines=22> */
.L_x_13654:
        /* <DEDUP_REMOVED lines=16> */
.L_x_13682:
[----:B------:R-:W-:Y:S05]  /*8650*/  EXIT ;  /* 0x000000000000794d */ /* 0x000fea0003800000 */
.L_x_13681:
[----:B------:R-:W-:-:S06]  /*8660*/  HADD2.F32 R4, -RZ, R22.H0_H0 ;  /* 0x20000016ff047230 */ /* 0x000fcc0000004100 */
[----:B------:R-:W0:Y:S02]  /*8670*/  F2I.U64.TRUNC R4, R4 ;  /* 0x0000000400047311 */ /* 0x000e24000020d800 */
[----:B0-----:R-:W-:Y:S01]  /*8680*/  STG.E.64 desc[UR36][R2.64], R4 ;  /* 0x0000000402007986 */ /* 0x001fe2000c101b24 */
[----:B------:R-:W-:Y:S05]  /*8690*/  EXIT ;  /* 0x000000000000794d */ /* 0x000fea0003800000 */
.L_x_13680:
[----:B------:R-:W-:-:S04]  /*86a0*/  HADD2.F32 R22, -RZ, R22.H0_H0 ;  /* 0x20000016ff167230 */ /* 0x000fc80000004100 */
[----:B------:R-:W0:Y:S02]  /*86b0*/  F2I.FTZ.U32.TRUNC.NTZ R5, R22 ;  /* 0x0000001600057305 */ /* 0x000e24000021f000 */
[----:B0-----:R-:W-:Y:S01]  /*86c0*/  STG.E desc[UR36][R2.64], R5 ;  /* 0x0000000502007986 */ /* 0x001fe2000c101924 */
[----:B------:R-:W-:Y:S05]  /*86d0*/  EXIT ;  /* 0x000000000000794d */ /* 0x000fea0003800000 */
.L_x_13683:
        /* <DEDUP_REMOVED lines=10> */
.L_x_19688:


//--------------------- .text._ZN2at6native18elementwise_kernelILi128ELi4EZNS0_22gpu_kernel_impl_nocastIZZZNS0_17floor_kernel_cudaERNS_18TensorIteratorBaseEENKUlvE_clEvENKUlvE1_clEvEUlN3c104HalfEE_EEvS4_RKT_EUliE_EEviT1_ --------------------------
	.section	.text._ZN2at6native18elementwise_kernelILi128ELi4EZNS0_22gpu_kernel_impl_nocastIZZZNS0_17floor_kernel_cudaERNS_18TensorIteratorBaseEENKUlvE_clEvENKUlvE1_clEvEUlN3c104HalfEE_EEvS4_RKT_EUliE_EEviT1_,"ax",@progbits
	.align	128
        .global         _ZN2at6native18elementwise_kernelILi128ELi4EZNS0_22gpu_kernel_impl_nocastIZZZNS0_17floor_kernel_cudaERNS_18TensorIteratorBaseEENKUlvE_clEvENKUlvE1_clEvEUlN3c104HalfEE_EEvS4_RKT_EUliE_EEviT1_
        .type           _ZN2at6native18elementwise_kernelILi128ELi4EZNS0_22gpu_kernel_impl_nocastIZZZNS0_17floor_kernel_cudaERNS_18TensorIteratorBaseEENKUlvE_clEvENKUlvE1_clEvEUlN3c104HalfEE_EEvS4_RKT_EUliE_EEviT1_,@function
        .size           _ZN2at6native18elementwise_kernelILi128ELi4EZNS0_22gpu_kernel_impl_nocastIZZZNS0_17floor_kernel_cudaERNS_18TensorIteratorBaseEENKUlvE_clEvENKUlvE1_clEvEUlN3c104HalfEE_EEvS4_RKT_EUliE_EEviT1_,(.L_x_19689 - _ZN2at6native18elementwise_kernelILi128ELi4EZNS0_22gpu_kernel_impl_nocastIZZZNS0_17floor_kernel_cudaERNS_18TensorIteratorBaseEENKUlvE_clEvENKUlvE1_clEvEUlN3c104HalfEE_EEvS4_RKT_EUliE_EEviT1_)
        .other          _ZN2at6native18elementwise_kernelILi128ELi4EZNS0_22gpu_kernel_impl_nocastIZZZNS0_17floor_kernel_cudaERNS_18TensorIteratorBaseEENKUlvE_clEvENKUlvE1_clEvEUlN3c104HalfEE_EEvS4_RKT_EUliE_EEviT1_,@"STO_CUDA_ENTRY STV_DEFAULT"
_ZN2at6native18elementwise_kernelILi128ELi4EZNS0_22gpu_kernel_impl_nocastIZZZNS0_17floor_kernel_cudaERNS_18TensorIteratorBaseEENKUlvE_clEvENKUlvE1_clEvEUlN3c104HalfEE_EEvS4_RKT_EUliE_EEviT1_:
.text._ZN2at6native18elementwise_kernelILi128ELi4EZNS0_22gpu_kernel_impl_nocastIZZZNS0_17floor_kernel_cudaERNS_18TensorIteratorBaseEENKUlvE_clEvENKUlvE1_clEvEUlN3c104HalfEE_EEvS4_RKT_EUliE_EEviT1_:
        /* <DEDUP_REMOVED lines=311> */
.L_x_13686:
        /* <DEDUP_REMOVED lines=9> */
[----:B------:R-:W0:Y:S02]  /*1400*/  FRND.FTZ.FLOOR R6, R6 ;  /* 0x0000000600067307 */ /* 0x000e240000215000 */
[----:B0-----:R-:W-:-:S05]  /*1410*/  F2FP.F16.F32.PACK_AB R5, RZ, R6 ;  /* 0x00000006ff05723e */ /* 0x001fca00000000ff */
[----:B------:R0:W-:Y:S02]  /*1420*/  STG.E.U16 desc[UR4][R2.64], R5 ;  /* 0x0000000502007986 */ /* 0x0001e4000c101504 */
.L_x_13685:
[----:B------:R-:W-:Y:S05]  /*1430*/  BSYNC B0 ;  /* 0x0000000000007941 */ /* 0x000fea0003800000 */
.L_x_13684:
        /* <DEDUP_REMOVED lines=305> */
.L_x_13689:
        /* <DEDUP_REMOVED lines=10> */
[----:B------:R-:W0:Y:S02]  /*27f0*/  FRND.FTZ.FLOOR R6, R6 ;  /* 0x0000000600067307 */ /* 0x000e240000215000 */
        /* <DEDUP_REMOVED lines=305> */
.L_x_13690:
        /* <DEDUP_REMOVED lines=12> */
.L_x_13688:
[----:B------:R-:W-:Y:S05]  /*3bd0*/  BSYNC B0 ;  /* 0x0000000000007941 */ /* 0x000fea0003800000 */
.L_x_13687:
        /* <DEDUP_REMOVED lines=304> */
.L_x_13691:
        /* <DEDUP_REMOVED lines=8> */
[----:B------:R-:W0:Y:S02]  /*4f60*/  FRND.FTZ.FLOOR R0, R0 ;  /* 0x0000000000007307 */ /* 0x000e240000215000 */
[----:B0-----:R-:W-:-:S05]  /*4f70*/  F2FP.F16.F32.PACK_AB R5, RZ, R0 ;  /* 0x00000000ff05723e */ /* 0x001fca00000000ff */
[----:B------:R-:W-:Y:S01]  /*4f80*/  STG.E.U16 desc[UR4][R2.64], R5 ;  /* 0x0000000502007986 */ /* 0x000fe2000c101504 */
[----:B------:R-:W-:Y:S05]  /*4f90*/  EXIT ;  /* 0x000000000000794d */ /* 0x000fea0003800000 */
.L_x_13692:
        /* <DEDUP_REMOVED lines=14> */
.L_x_19689:


//--------------------- .text._ZN2at6native27unrolled_elementwise_kernelIZZZNS0_17floor_kernel_cudaERNS_18TensorIteratorBaseEENKUlvE_clEvENKUlvE1_clEvEUlN3c104HalfEE_St5arrayIPcLm2EELi4E23TrivialOffsetCalculatorILi1EjESD_NS0_6memory15LoadWithoutCastENSE_16StoreWithoutCastEEEviT_T0_T2_T3_T4_T5_ --------------------------
	.section	.text._ZN2at6native27unrolled_elementwise_kernelIZZZNS0_17floor_kernel_cudaERNS_18TensorIteratorBaseEENKUlvE_clEvENKUlvE1_clEvEUlN3c104HalfEE_St5arrayIPcLm2EELi4E23TrivialOffsetCalculatorILi1EjESD_NS0_6memory15LoadWithoutCastENSE_16StoreWithoutCastEEEviT_T0_T2_T3_T4_T5_,"ax",@progbits
	.align	128
        .global         _ZN2at6native27unrolled_elementwise_kernelIZZZNS0_17floor_kernel_cudaERNS_18TensorIteratorBaseEENKUlvE_clEvENKUlvE1_clEvEUlN3c104HalfEE_St5arrayIPcLm2EELi4E23TrivialOffsetCalculatorILi1EjESD_NS0_6memory15LoadWithoutCastENSE_16StoreWithoutCastEEEviT_T0_T2_T3_T4_T5_
        .type           _ZN2at6native27unrolled_elementwise_kernelIZZZNS0_17floor_kernel_cudaERNS_18TensorIteratorBaseEENKUlvE_clEvENKUlvE1_clEvEUlN3c104HalfEE_St5arrayIPcLm2EELi4E23TrivialOffsetCalculatorILi1EjESD_NS0_6memory15LoadWithoutCastENSE_16StoreWithoutCastEEEviT_T0_T2_T3_T4_T5_,@function
        .size           _ZN2at6native27unrolled_elementwise_kernelIZZZNS0_17floor_kernel_cudaERNS_18TensorIteratorBaseEENKUlvE_clEvENKUlvE1_clEvEUlN3c104HalfEE_St5arrayIPcLm2EELi4E23TrivialOffsetCalculatorILi1EjESD_NS0_6memory15LoadWithoutCastENSE_16StoreWithoutCastEEEviT_T0_T2_T3_T4_T5_,(.L_x_19690 - _ZN2at6native27unrolled_elementwise_kernelIZZZNS0_17floor_kernel_cudaERNS_18TensorIteratorBaseEENKUlvE_clEvENKUlvE1_clEvEUlN3c104HalfEE_St5arrayIPcLm2EELi4E23TrivialOffsetCalculatorILi1EjESD_NS0_6memory15LoadWithoutCastENSE_16StoreWithoutCastEEEviT_T0_T2_T3_T4_T5_)
        .other          _ZN2at6native27unrolled_elementwise_kernelIZZZNS0_17floor_kernel_cudaERNS_18TensorIteratorBaseEENKUlvE_clEvENKUlvE1_clEvEUlN3c104HalfEE_St5arrayIPcLm2EELi4E23TrivialOffsetCalculatorILi1EjESD_NS0_6memory15LoadWithoutCastENSE_16StoreWithoutCastEEEviT_T0_T2_T3_T4_T5_,@"STO_CUDA_ENTRY STV_DEFAULT"
_ZN2at6native27unrolled_elementwise_kernelIZZZNS0_17floor_kernel_cudaERNS_18TensorIteratorBaseEENKUlvE_clEvENKUlvE1_clEvEUlN3c104HalfEE_St5arrayIPcLm2EELi4E23TrivialOffsetCalculatorILi1EjESD_NS0_6memory15LoadWithoutCastENSE_16StoreWithoutCastEEEviT_T0_T2_T3_T4_T5_:
.text._ZN2at6native27unrolled_elementwise_kernelIZZZNS0_17floor_kernel_cudaERNS_18TensorIteratorBaseEENKUlvE_clEvENKUlvE1_clEvEUlN3c104HalfEE_St5arrayIPcLm2EELi4E23TrivialOffsetCalculatorILi1EjESD_NS0_6memory15LoadWithoutCastENSE_16StoreWithoutCastEEEviT_T0_T2_T3_T4_T5_:
        /* <DEDUP_REMOVED lines=47> */
[----:B------:R-:W0:Y:S01]  /*02f0*/  @!P0 FRND.FTZ.FLOOR R11, R11 ;  /* 0x0000000b000b8307 */ /* 0x000e220000215000 */
[----:B----4-:R-:W-:Y:S01]  /*0300*/  @!P2 HADD2.F32 R8, -RZ, R8.H0_H0 ;  /* 0x20000008ff08a230 */ /* 0x010fe20000004100 */
[----:B0-----:R-:W-:-:S05]  /*0310*/  @!P0 F2FP.F16.F32.PACK_AB R5, RZ, R11 ;  /* 0x0000000bff05823e */ /* 0x001fca00000000ff */
[----:B------:R1:W-:Y:S01]  /*0320*/  @!P0 STG.E.U16 desc[UR4][R6.64], R5 ;  /* 0x0000000506008986 */ /* 0x0003e2000c101504 */
[----:B------:R-:W0:Y:S01]  /*0330*/  @!P2 FRND.FTZ.FLOOR R8, R8 ;  /* 0x000000080008a307 */ /* 0x000e220000215000 */
[----:B---3--:R-:W-:-:S07]  /*0340*/  @!P3 HADD2.F32 R20, -RZ, R20.H0_H0 ;  /* 0x20000014ff14b230 */ /* 0x008fce0000004100 */
[----:B------:R-:W2:Y:S01]  /*0350*/  @!P3 FRND.FTZ.FLOOR R20, R20 ;  /* 0x000000140014b307 */ /* 0x000ea20000215000 */
        /* <DEDUP_REMOVED lines=14> */
.L_x_13694:
[----:B------:R-:W-:Y:S05]  /*0440*/  BSYNC B0 ;  /* 0x0000000000007941 */ /* 0x000fea0003800000 */
.L_x_13693:
[----:B------:R-:W-:Y:S01]  /*0450*/  ISETP.GE.AND P0, PT, R9, R2, PT ;  /* 0x000000020900720c */ /* 0x000fe20003f06270 */
[----:B-----5:R-:W-:-:S12]  /*0460*/  @!P1 HADD2.F32 R10, -RZ, R10.H0_H0 ;  /* 0x2000000aff0a9230 */ /* 0x020fd80000004100 */
[----:B------:R-:W-:Y:S05]  /*0470*/  @P0 EXIT ;  /* 0x000000000000094d */ /* 0x000fea0003800000 */
[----:B0-----:R-:W0:Y:S01]  /*0480*/  LDC.64 R2, c[0x0][0x218] ;  /* 0x00008600ff027b82 */ /* 0x001e220000000a00 */
[----:B------:R-:W1:Y:S01]  /*0490*/  @!P1 FRND.FTZ.FLOOR R10, R10 ;  /* 0x0000000a000a9307 */ /* 0x000e620000215000 */
[----:B------:R-:W-:Y:S02]  /*04a0*/  LEA R9, R0, R9, 0x9 ;  /* 0x0000000900097211 */ /* 0x000fe400078e48ff */
[----:B-1----:R-:W-:-:S03]  /*04b0*/  @!P1 F2FP.F16.F32.PACK_AB R4, RZ, R10 ;  /* 0x0000000aff04923e */ /* 0x002fc600000000ff */
[----:B0-----:R-:W-:-:S05]  /*04c0*/  IMAD.WIDE.U32 R2, R9, 0x2, R2 ;  /* 0x0000000209027825 */ /* 0x001fca00078e0002 */
[----:B------:R-:W-:Y:S01]  /*04d0*/  STG.E.U16 desc[UR4][R2.64], R4 ;  /* 0x0000000402007986 */ /* 0x000fe2000c101504 */
[----:B------:R-:W-:Y:S05]  /*04e0*/  EXIT ;  /* 0x000000000000794d */ /* 0x000fea0003800000 */
.L_x_13695:
        /* <DEDUP_REMOVED lines=9> */
.L_x_19690:


//--------------------- .text._ZN2at6native29vectorized_elementwise_kernelILi2EZZZNS0_17floor_kernel_cudaERNS_18TensorIteratorBaseEENKUlvE_clEvENKUlvE1_clEvEUlN3c104HalfEE_St5arrayIPcLm2EEEEviT0_T1_ --------------------------
	.section	.text._ZN2at6native29vectorized_elementwise_kernelILi2EZZZNS0_17floor_kernel_cudaERNS_18TensorIteratorBaseEENKUlvE_clEvENKUlvE1_clEvEUlN3c104HalfEE_St5arrayIPcLm2EEEEviT0_T1_,"ax",@progbits
	.align	128
        .global         _ZN2at6native29vectorized_elementwise_kernelILi2EZZZNS0_17floor_kernel_cudaERNS_18TensorIteratorBaseEENKUlvE_clEvENKUlvE1_clEvEUlN3c104HalfEE_St5arrayIPcLm2EEEEviT0_T1_
        .type           _ZN2at6native29vectorized_elementwise_kernelILi2EZZZNS0_17floor_kernel_cudaERNS_18TensorIteratorBaseEENKUlvE_clEvENKUlvE1_clEvEUlN3c104HalfEE_St5arrayIPcLm2EEEEviT0_T1_,@function
        .size           _ZN2at6native29vectorized_elementwise_kernelILi2EZZZNS0_17floor_kernel_cudaERNS_18TensorIteratorBaseEENKUlvE_clEvENKUlvE1_clEvEUlN3c104HalfEE_St5arrayIPcLm2EEEEviT0_T1_,(.L_x_19691 - _ZN2at6native29vectorized_elementwise_kernelILi2EZZZNS0_17floor_kernel_cudaERNS_18TensorIteratorBaseEENKUlvE_clEvENKUlvE1_clEvEUlN3c104HalfEE_St5arrayIPcLm2EEEEviT0_T1_)
        .other          _ZN2at6native29vectorized_elementwise_kernelILi2EZZZNS0_17floor_kernel_cudaERNS_18TensorIteratorBaseEENKUlvE_clEvENKUlvE1_clEvEUlN3c104HalfEE_St5arrayIPcLm2EEEEviT0_T1_,@"STO_CUDA_ENTRY STV_DEFAULT"
_ZN2at6native29vectorized_elementwise_kernelILi2EZZZNS0_17floor_kernel_cudaERNS_18TensorIteratorBaseEENKUlvE_clEvENKUlvE1_clEvEUlN3c104HalfEE_St5arrayIPcLm2EEEEviT0_T1_:
.text._ZN2at6native29vectorized_elementwise_kernelILi2EZZZNS0_17floor_kernel_cudaERNS_18TensorIteratorBaseEENKUlvE_clEvENKUlvE1_clEvEUlN3c104HalfEE_St5arrayIPcLm2EEEEviT0_T1_:
        /* <DEDUP_REMOVED lines=22> */
[----:B------:R0:W-:Y:S01]  /*0160*/  FRND.FTZ.FLOOR R9, R8 ;  /* 0x0000000800097307 */ /* 0x0001e20000215000 */
[----:B------:R-:W-:Y:S02]  /*0170*/  HADD2.F32 R11, -RZ, R11.H1_H1 ;  /* 0x3000000bff0b7230 */ /* 0x000fe40000004100 */
[--C-:B----4-:R-:W-:Y:S02]  /*0180*/  HADD2.F32 R12, -RZ, R13.reuse.H0_H0 ;  /* 0x2000000dff0c7230 */ /* 0x110fe40000004100 */
[----:B-1----:R-:W-:-:S02]  /*0190*/  HADD2.F32 R6, -RZ, R13.H1_H1 ;  /* 0x3000000dff067230 */ /* 0x002fc40000004100 */
[--C-:B-----5:R-:W-:Y:S01]  /*01a0*/  HADD2.F32 R13, -RZ, R14.reuse.H0_H0 ;  /* 0x2000000eff0d7230 */ /* 0x120fe20000004100 */
[----:B------:R-:W1:Y:S01]  /*01b0*/  FRND.FTZ.FLOOR R2, R2 ;  /* 0x0000000200027307 */ /* 0x000e620000215000 */
[----:B0-----:R-:W-:-:S07]  /*01c0*/  HADD2.F32 R8, -RZ, R14.H1_H1 ;  /* 0x3000000eff087230 */ /* 0x001fce0000004100 */
[----:B------:R-:W-:Y:S01]  /*01d0*/  FRND.FTZ.FLOOR R10, R10 ;  /* 0x0000000a000a7307 */ /* 0x000fe20000215000 */
[----:B-1----:R-:W-:-:S07]  /*01e0*/  F2FP.F16.F32.PACK_AB R9, R9, R2 ;  /* 0x000000020909723e */ /* 0x002fce00000000ff */
[----:B------:R-:W0:Y:S01]  /*01f0*/  FRND.FTZ.FLOOR R11, R11 ;  /* 0x0000000b000b7307 */ /* 0x000e220000215000 */
[----:B------:R-:W-:Y:S07]  /*0200*/  STG.E desc[UR4][R4.64], R9 ;  /* 0x0000000904007986 */ /* 0x000fee000c101904 */
[----:B------:R-:W-:Y:S01]  /*0210*/  FRND.FTZ.FLOOR R12, R12 ;  /* 0x0000000c000c7307 */ /* 0x000fe20000215000 */
[----:B0-----:R-:W-:-:S07]  /*0220*/  F2FP.F16.F32.PACK_AB R11, R11, R10 ;  /* 0x0000000a0b0b723e */ /* 0x001fce00000000ff */
[----:B------:R-:W0:Y:S01]  /*0230*/  FRND.FTZ.FLOOR R7, R6 ;  /* 0x0000000600077307 */ /* 0x000e220000215000 */
[----:B------:R-:W-:Y:S07]  /*0240*/  STG.E desc[UR4][R4.64+0x200], R11 ;  /* 0x0002000b04007986 */ /* 0x000fee000c101904 */
[----:B------:R-:W-:Y:S01]  /*0250*/  FRND.FTZ.FLOOR R13, R13 ;  /* 0x0000000d000d7307 */ /* 0x000fe20000215000 */
[----:B0-----:R-:W-:-:S07]  /*0260*/  F2FP.F16.F32.PACK_AB R7, R7, R12 ;  /* 0x0000000c0707723e */ /* 0x001fce00000000ff */
[----:B------:R-:W0:Y:S01]  /*0270*/  FRND.FTZ.FLOOR R8, R8 ;  /* 0x0000000800087307 */ /* 0x000e220000215000 */
[----:B------:R-:W-:Y:S01]  /*0280*/  STG.E desc[UR4][R4.64+0x400], R7 ;  /* 0x0004000704007986 */ /* 0x000fe2000c101904 */
[----:B0-----:R-:W-:-:S05]  /*0290*/  F2FP.F16.F32.PACK_AB R3, R8, R13 ;  /* 0x0000000d0803723e */ /* 0x001fca00000000ff */
[----:B------:R-:W-:Y:S01]  /*02a0*/  STG.E desc[UR4][R4.64+0x600], R3 ;  /* 0x0006000304007986 */ /* 0x000fe2000c101904 */
[----:B------:R-:W-:Y:S05]  /*02b0*/  EXIT ;  /* 0x000000000000794d */ /* 0x000fea0003800000 */
.L_x_13696:
        /* <DEDUP_REMOVED lines=77> */
[----:B------:R-:W0:Y:S01]  /*0790*/  @!P0 FRND.FTZ.FLOOR R2, R2 ;  /* 0x0000000200028307 */ /* 0x000e220000215000 */
[----:B---3--:R-:W-:Y:S01]  /*07a0*/  @!P1 HADD2.F32 R15, -RZ, R26.H0_H0 ;  /* 0x2000001aff0f9230 */ /* 0x008fe20000004100 */
[----:B0-----:R-:W-:-:S06]  /*07b0*/  @!P0 F2FP.F16.F32.PACK_AB R23, RZ, R2 ;  /* 0x00000002ff17823e */ /* 0x001fcc00000000ff */
[----:B------:R-:W-:Y:S01]  /*07c0*/  @!P1 FRND.FTZ.FLOOR R15, R15 ;  /* 0x0000000f000f9307 */ /* 0x000fe20000215000 */
[----:B------:R0:W-:Y:S01]  /*07d0*/  @!P0 STG.E.U16 desc[UR4][R12.64], R23 ;  /* 0x000000170c008986 */ /* 0x0001e2000c101504 */
[----:B------:R-:W-:Y:S01]  /*07e0*/  ISETP.GE.AND P0, PT, R24, R5, PT ;  /* 0x000000051800720c */ /* 0x000fe20003f06270 */
[----:B----4-:R-:W-:-:S05]  /*07f0*/  @!P5 HADD2.F32 R28, -RZ, R28.H0_H0 ;  /* 0x2000001cff1cd230 */ /* 0x010fca0000004100 */
[----:B-----5:R-:W1:Y:S02]  /*0800*/  @!P5 FRND.FTZ.FLOOR R17, R28 ;  /* 0x0000001c0011d307 */ /* 0x020e640000215000 */
[----:B-1----:R-:W-:Y:S02]  /*0810*/  @!P5 F2FP.F16.F32.PACK_AB R6, RZ, R17 ;  /* 0x00000011ff06d23e */ /* 0x002fe400000000ff */
[----:B------:R-:W-:Y:S01]  /*0820*/  ISETP.GE.AND P5, PT, R20, R5, PT ;  /* 0x000000051400720c */ /* 0x000fe20003fa6270 */
[----:B------:R-:W-:Y:S02]  /*0830*/  @!P2 HADD2.F32 R16, -RZ, R27.H0_H0 ;  /* 0x2000001bff10a230 */ /* 0x000fe40000004100 */
[----:B------:R-:W-:Y:S02]  /*0840*/  @!P4 HADD2.F32 R17, -RZ, R18.H0_H0 ;  /* 0x20000012ff11c230 */ /* 0x000fe40000004100 */
[----:B------:R-:W-:Y:S02]  /*0850*/  @!P3 HADD2.F32 R4, -RZ, R4.H0_H0 ;  /* 0x20000004ff04b230 */ /* 0x000fe40000004100 */
[----:B------:R-:W-:Y:S01]  /*0860*/  @!P6 HADD2.F32 R19, -RZ, R19.H0_H0 ;  /* 0x20000013ff13e230 */ /* 0x000fe20000004100 */
[----:B------:R-:W1:Y:S05]  /*0870*/  @!P2 FRND.FTZ.FLOOR R16, R16 ;  /* 0x000000100010a307 */ /* 0x000e6a0000215000 */
[----:B------:R-:W-:-:S03]  /*0880*/  @!P5 HADD2.F32 R0, -RZ, R0.H0_H0 ;  /* 0x20000000ff00d230 */ /* 0x000fc60000004100 */
[----:B------:R-:W2:Y:S08]  /*0890*/  @!P3 FRND.FTZ.FLOOR R4, R4 ;  /* 0x000000040004b307 */ /* 0x000eb00000215000 */
[----:B------:R-:W3:Y:S08]  /*08a0*/  @!P4 FRND.FTZ.FLOOR R17, R17 ;  /* 0x000000110011c307 */ /* 0x000ef00000215000 */
[----:B------:R-:W4:Y:S08]  /*08b0*/  @!P6 FRND.FTZ.FLOOR R19, R19 ;  /* 0x000000130013e307 */ /* 0x000f300000215000 */
[----:B------:R-:W5:Y:S01]  /*08c0*/  @!P5 FRND.FTZ.FLOOR R0, R0 ;  /* 0x000000000000d307 */ /* 0x000f620000215000 */
        /* <DEDUP_REMOVED lines=19> */
.L_x_13699:
[----:B------:R-:W-:-:S13]  /*0a00*/  ISETP.GE.AND P0, PT, R24, R5, PT ;  /* 0x000000051800720c */ /* 0x000fda0003f06270 */
[----:B------:R-:W-:Y:S05]  /*0a10*/  @P0 BRA `(.L_x_13701) ;  /* 0x0000000000300947 */ /* 0x000fea0003800000 */
[----:B0-----:R-:W0:Y:S01]  /*0a20*/  LDC.64 R6, c[0x0][0x218] ;  /* 0x00008600ff067b82 */ /* 0x001e220000000a00 */
[----:B------:R-:W-:Y:S01]  /*0a30*/  IADD3 R13, R3, R24, RZ ;  /* 0x00000018030d7210 */ /* 0x000fe20007ffe0ff */
[----:B------:R-:W-:-:S04]  /*0a40*/  VIADD R24, R24, 0x80 ;  /* 0x0000008018187836 */ /* 0x000fc80000000000 */
[----:B0-----:R-:W-:-:S05]  /*0a50*/  IMAD.WIDE.U32 R6, R13, 0x2, R6 ;  /* 0x000000020d067825 */ /* 0x001fca00078e0006 */
[----:B------:R1:W-:Y:S02]  /*0a60*/  STG.E.U16 desc[UR4][R6.64], R8 ;  /* 0x0000000806007986 */ /* 0x0003e4000c101504 */
.L_x_13700:
[----:B------:R-:W-:-:S13]  /*0a70*/  ISETP.GE.AND P0, PT, R24, R5, PT ;  /* 0x000000051800720c */ /* 0x000fda0003f06270 */
[----:B------:R-:W-:Y:S05]  /*0a80*/  @P0 BRA `(.L_x_13702) ;  /* 0x0000000000340947 */ /* 0x000fea0003800000 */
[----:B01----:R-:W0:Y:S01]  /*0a90*/  LDC.64 R6, c[0x0][0x218] ;  /* 0x00008600ff067b82 */ /* 0x003e220000000a00 */
[----:B------:R-:W-:Y:S01]  /*0aa0*/  IADD3 R13, R3, R24, RZ ;  /* 0x00000018030d7210 */ /* 0x000fe20007ffe0ff */
[----:B------:R-:W-:-:S04]  /*0ab0*/  VIADD R24, R24, 0x80 ;  /* 0x0000008018187836 */ /* 0x000fc80000000000 */
[----:B0-----:R-:W-:-:S05]  /*0ac0*/  IMAD.WIDE.U32 R6, R13, 0x2, R6 ;  /* 0x000000020d067825 */ /* 0x001fca00078e0006 */
[----:B------:R1:W-:Y:S02]  /*0ad0*/  STG.E.U16 desc[UR4][R6.64], R9 ;  /* 0x0000000906007986 */ /* 0x0003e4000c101504 */
.L_x_13701:
        /* <DEDUP_REMOVED lines=8> */
.L_x_13702:
[----:B------:R-:W-:Y:S05]  /*0b60*/  BSYNC B1 ;  /* 0x0000000000017941 */ /* 0x000fea0003800000 */
.L_x_13698:
[----:B------:R-:W-:-:S13]  /*0b70*/  ISETP.GE.AND P0, PT, R24, R5, PT ;  /* 0x000000051800720c */ /* 0x000fda0003f06270 */
[----:B012---:R-:W0:Y:S01]  /*0b80*/  @!P0 LDC.64 R6, c[0x0][0x218] ;  /* 0x00008600ff068b82 */ /* 0x007e220000000a00 */
[----:B------:R-:W-:Y:S01]  /*0b90*/  @!P0 IADD3 R9, R3, R24, RZ ;  /* 0x0000001803098210 */ /* 0x000fe20007ffe0ff */
[----:B------:R-:W-:-:S04]  /*0ba0*/  @!P0 VIADD R24, R24, 0x80 ;  /* 0x0000008018188836 */ /* 0x000fc80000000000 */
[----:B0-----:R-:W-:-:S05]  /*0bb0*/  @!P0 IMAD.WIDE.U32 R6, R9, 0x2, R6 ;  /* 0x0000000209068825 */ /* 0x001fca00078e0006 */
[----:B------:R2:W-:Y:S02]  /*0bc0*/  @!P0 STG.E.U16 desc[UR4][R6.64], R11 ;  /* 0x0000000b06008986 */ /* 0x0005e4000c101504 */
.L_x_13703:
[----:B------:R-:W-:Y:S05]  /*0bd0*/  BSYNC B0 ;  /* 0x0000000000007941 */ /* 0x000fea0003800000 */
.L_x_13697:
        /* <DEDUP_REMOVED lines=8> */
.L_x_13704:
        /* <DEDUP_REMOVED lines=10> */
.L_x_19691:


//--------------------- .text._ZN2at6native29vectorized_elementwise_kernelILi4EZZZNS0_17floor_kernel_cudaERNS_18TensorIteratorBaseEENKUlvE_clEvENKUlvE1_clEvEUlN3c104HalfEE_St5arrayIPcLm2EEEEviT0_T1_ --------------------------
	.section	.text._ZN2at6native29vectorized_elementwise_kernelILi4EZZZNS0_17floor_kernel_cudaERNS_18TensorIteratorBaseEENKUlvE_clEvENKUlvE1_clEvEUlN3c104HalfEE_St5arrayIPcLm2EEEEviT0_T1_,"ax",@progbits
	.align	128
        .global         _ZN2at6native29vectorized_elementwise_kernelILi4EZZZNS0_17floor_kernel_cudaERNS_18TensorIteratorBaseEENKUlvE_clEvENKUlvE1_clEvEUlN3c104HalfEE_St5arrayIPcLm2EEEEviT0_T1_
        .type           _ZN2at6native29vectorized_elementwise_kernelILi4EZZZNS0_17floor_kernel_cudaERNS_18TensorIteratorBaseEENKUlvE_clEvENKUlvE1_clEvEUlN3c104HalfEE_St5arrayIPcLm2EEEEviT0_T1_,@function
        .size           _ZN2at6native29vectorized_elementwise_kernelILi4EZZZNS0_17floor_kernel_cudaERNS_18TensorIteratorBaseEENKUlvE_clEvENKUlvE1_clEvEUlN3c104HalfEE_St5arrayIPcLm2EEEEviT0_T1_,(.L_x_19692 - _ZN2at6native29vectorized_elementwise_kernelILi4EZZZNS0_17floor_kernel_cudaERNS_18TensorIteratorBaseEENKUlvE_clEvENKUlvE1_clEvEUlN3c104HalfEE_St5arrayIPcLm2EEEEviT0_T1_)
        .other          _ZN2at6native29vectorized_elementwise_kernelILi4EZZZNS0_17floor_kernel_cudaERNS_18TensorIteratorBaseEENKUlvE_clEvENKUlvE1_clEvEUlN3c104HalfEE_St5arrayIPcLm2EEEEviT0_T1_,@"STO_CUDA_ENTRY STV_DEFAULT"
_ZN2at6native29vectorized_elementwise_kernelILi4EZZZNS0_17floor_kernel_cudaERNS_18TensorIteratorBaseEENKUlvE_clEvENKUlvE1_clEvEUlN3c104HalfEE_St5arrayIPcLm2EEEEviT0_T1_:
.text._ZN2at6native29vectorized_elementwise_kernelILi4EZZZNS0_17floor_kernel_cudaERNS_18TensorIteratorBaseEENKUlvE_clEvENKUlvE1_clEvEUlN3c104HalfEE_St5arrayIPcLm2EEEEviT0_T1_:
        /* <DEDUP_REMOVED lines=21> */
[----:B------:R-:W-:Y:S01]  /*0150*/  FRND.FTZ.FLOOR R2, R2 ;  /* 0x0000000200027307 */ /* 0x000fe20000215000 */
[----:B------:R-:W-:Y:S02]  /*0160*/  HADD2.F32 R13, -RZ, R13.H1_H1 ;  /* 0x3000000dff0d7230 */ /* 0x000fe40000004100 */
[----:B------:R-:W-:-:S02]  /*0170*/  HADD2.F32 R14, -RZ, R4.H0_H0 ;  /* 0x20000004ff0e7230 */ /* 0x000fc40000004100 */
[----:B------:R-:W-:Y:S02]  /*0180*/  HADD2.F32 R5, -RZ, R5.H1_H1 ;  /* 0x30000005ff057230 */ /* 0x000fe40000004100 */
[----:B------:R-:W-:Y:S01]  /*0190*/  HADD2.F32 R4, -RZ, R4.H1_H1 ;  /* 0x30000004ff047230 */ /* 0x000fe20000004100 */
[----:B------:R-:W0:Y:S08]  /*01a0*/  FRND.FTZ.FLOOR R11, R10 ;  /* 0x0000000a000b7307 */ /* 0x000e300000215000 */
[----:B------:R-:W-:Y:S01]  /*01b0*/  FRND.FTZ.FLOOR R12, R12 ;  /* 0x0000000c000c7307 */ /* 0x000fe20000215000 */
[----:B0-----:R-:W-:-:S07]  /*01c0*/  F2FP.F16.F32.PACK_AB R2, R11, R2 ;  /* 0x000000020b02723e */ /* 0x001fce00000000ff */
[----:B------:R-:W0:Y:S08]  /*01d0*/  FRND.FTZ.FLOOR R13, R13 ;  /* 0x0000000d000d7307 */ /* 0x000e300000215000 */
[----:B------:R-:W-:Y:S01]  /*01e0*/  FRND.FTZ.FLOOR R14, R14 ;  /* 0x0000000e000e7307 */ /* 0x000fe20000215000 */
[----:B0-----:R-:W-:-:S07]  /*01f0*/  F2FP.F16.F32.PACK_AB R3, R13, R12 ;  /* 0x0000000c0d03723e */ /* 0x001fce00000000ff */
[----:B------:R-:W0:Y:S01]  /*0200*/  FRND.FTZ.FLOOR R9, R4 ;  /* 0x0000000400097307 */ /* 0x000e220000215000 */
[----:B------:R-:W-:Y:S07]  /*0210*/  STG.E.64 desc[UR4][R6.64], R2 ;  /* 0x0000000206007986 */ /* 0x000fee000c101b04 */
[----:B------:R-:W-:Y:S01]  /*0220*/  FRND.FTZ.FLOOR R8, R8 ;  /* 0x0000000800087307 */ /* 0x000fe20000215000 */
[----:B0-----:R-:W-:-:S07]  /*0230*/  F2FP.F16.F32.PACK_AB R14, R9, R14 ;  /* 0x0000000e090e723e */ /* 0x001fce00000000ff */
[----:B------:R-:W0:Y:S02]  /*0240*/  FRND.FTZ.FLOOR R5, R5 ;  /* 0x0000000500057307 */ /* 0x000e240000215000 */
[----:B0-----:R-:W-:-:S05]  /*0250*/  F2FP.F16.F32.PACK_AB R15, R5, R8 ;  /* 0x00000008050f723e */ /* 0x001fca00000000ff */
[----:B------:R-:W-:Y:S01]  /*0260*/  STG.E.64 desc[UR4][R6.64+0x400], R14 ;  /* 0x0004000e06007986 */ /* 0x000fe2000c101b04 */
[----:B------:R-:W-:Y:S05]  /*0270*/  EXIT ;  /* 0x000000000000794d */ /* 0x000fea0003800000 */
.L_x_13705:
        /* <DEDUP_REMOVED lines=116> */
.L_x_13708:
[----:B------:R-:W-:-:S13]  /*09c0*/  ISETP.GE.AND P0, PT, R24, R5, PT ;  /* 0x000000051800720c */ /* 0x000fda0003f06270 */
[----:B------:R-:W-:Y:S05]  /*09d0*/  @P0 BRA `(.L_x_13710) ;  /* 0x0000000000300947 */ /* 0x000fea0003800000 */
[----:B0-----:R-:W0:Y:S01]  /*09e0*/  LDC.64 R6, c[0x0][0x218] ;  /* 0x00008600ff067b82 */ /* 0x001e220000000a00 */
[----:B------:R-:W-:Y:S01]  /*09f0*/  IADD3 R13, R3, R24, RZ ;  /* 0x00000018030d7210 */ /* 0x000fe20007ffe0ff */
[----:B------:R-:W-:-:S04]  /*0a00*/  VIADD R24, R24, 0x80 ;  /* 0x0000008018187836 */ /* 0x000fc80000000000 */
[----:B0-----:R-:W-:-:S05]  /*0a10*/  IMAD.WIDE.U32 R6, R13, 0x2, R6 ;  /* 0x000000020d067825 */ /* 0x001fca00078e0006 */
[----:B------:R1:W-:Y:S02]  /*0a20*/  STG.E.U16 desc[UR4][R6.64], R8 ;  /* 0x0000000806007986 */ /* 0x0003e4000c101504 */
.L_x_13709:
[----:B------:R-:W-:-:S13]  /*0a30*/  ISETP.GE.AND P0, PT, R24, R5, PT ;  /* 0x000000051800720c */ /* 0x000fda0003f06270 */
[----:B------:R-:W-:Y:S05]  /*0a40*/  @P0 BRA `(.L_x_13711) ;  /* 0x0000000000340947 */ /* 0x000fea0003800000 */
[----:B01----:R-:W0:Y:S01]  /*0a50*/  LDC.64 R6, c[0x0][0x218] ;  /* 0x00008600ff067b82 */ /* 0x003e220000000a00 */
[----:B------:R-:W-:Y:S01]  /*0a60*/  IADD3 R13, R3, R24, RZ ;  /* 0x00000018030d7210 */ /* 0x000fe20007ffe0ff */
[----:B------:R-:W-:-:S04]  /*0a70*/  VIADD R24, R24, 0x80 ;  /* 0x0000008018187836 */ /* 0x000fc80000000000 */
[----:B0-----:R-:W-:-:S05]  /*0a80*/  IMAD.WIDE.U32 R6, R13, 0x2, R6 ;  /* 0x000000020d067825 */ /* 0x001fca00078e0006 */
[----:B------:R1:W-:Y:S02]  /*0a90*/  STG.E.U16 desc[UR4][R6.64], R9 ;  /* 0x0000000906007986 */ /* 0x0003e4000c101504 */
.L_x_13710:
        /* <DEDUP_REMOVED lines=8> */
.L_x_13711:
[----:B------:R-:W-:Y:S05]  /*0b20*/  BSYNC B1 ;  /* 0x0000000000017941 */ /* 0x000fea0003800000 */
.L_x_13707:
[----:B------:R-:W-:-:S13]  /*0b30*/  ISETP.GE.AND P0, PT, R24, R5, PT ;  /* 0x000000051800720c */ /* 0x000fda0003f06270 */
[----:B012---:R-:W0:Y:S01]  /*0b40*/  @!P0 LDC.64 R6, c[0x0][0x218] ;  /* 0x00008600ff068b82 */ /* 0x007e220000000a00 */
[----:B------:R-:W-:Y:S01]  /*0b50*/  @!P0 IADD3 R9, R3, R24, RZ ;  /* 0x0000001803098210 */ /* 0x000fe20007ffe0ff */
[----:B------:R-:W-:-:S04]  /*0b60*/  @!P0 VIADD R24, R24, 0x80 ;  /* 0x0000008018188836 */ /* 0x000fc80000000000 */
[----:B0-----:R-:W-:-:S05]  /*0b70*/  @!P0 IMAD.WIDE.U32 R6, R9, 0x2, R6 ;  /* 0x0000000209068825 */ /* 0x001fca00078e0006 */
[----:B------:R2:W-:Y:S02]  /*0b80*/  @!P0 STG.E.U16 desc[UR4][R6.64], R11 ;  /* 0x0000000b06008986 */ /* 0x0005e4000c101504 */
.L_x_13712:
[----:B------:R-:W-:Y:S05]  /*0b90*/  BSYNC B0 ;  /* 0x0000000000007941 */ /* 0x000fea0003800000 */
.L_x_13706:
        /* <DEDUP_REMOVED lines=8> */
.L_x_13713:
        /* <DEDUP_REMOVED lines=14> */
.L_x_19692:


//--------------------- .text._ZN2at6native29vectorized_elementwise_kernelILi8EZZZNS0_17floor_kernel_cudaERNS_18TensorIteratorBaseEENKUlvE_clEvENKUlvE1_clEvEUlN3c104HalfEE_St5arrayIPcLm2EEEEviT0_T1_ --------------------------
	.section	.text._ZN2at6native29vectorized_elementwise_kernelILi8EZZZNS0_17floor_kernel_cudaERNS_18TensorIteratorBaseEENKUlvE_clEvENKUlvE1_clEvEUlN3c104HalfEE_St5arrayIPcLm2EEEEviT0_T1_,"ax",@progbits
	.align	128
        .global         _ZN2at6native29vectorized_elementwise_kernelILi8EZZZNS0_17floor_kernel_cudaERNS_18TensorIteratorBaseEENKUlvE_clEvENKUlvE1_clEvEUlN3c104HalfEE_St5arrayIPcLm2EEEEviT0_T1_
        .type           _ZN2at6native29vectorized_elementwise_kernelILi8EZZZNS0_17floor_kernel_cudaERNS_18TensorIteratorBaseEENKUlvE_clEvENKUlvE1_clEvEUlN3c104HalfEE_St5arrayIPcLm2EEEEviT0_T1_,@function
        .size           _ZN2at6native29vectorized_elementwise_kernelILi8EZZZNS0_17floor_kernel_cudaERNS_18TensorIteratorBaseEENKUlvE_clEvENKUlvE1_clEvEUlN3c104HalfEE_St5arrayIPcLm2EEEEviT0_T1_,(.L_x_19693 - _ZN2at6native29vectorized_elementwise_kernelILi8EZZZNS0_17floor_kernel_cudaERNS_18TensorIteratorBaseEENKUlvE_clEvENKUlvE1_clEvEUlN3c104HalfEE_St5arrayIPcLm2EEEEviT0_T1_)
        .other          _ZN2at6native29vectorized_elementwise_kernelILi8EZZZNS0_17floor_kernel_cudaERNS_18TensorIteratorBaseEENKUlvE_clEvENKUlvE1_clEvEUlN3c104HalfEE_St5arrayIPcLm2EEEEviT0_T1_,@"STO_CUDA_ENTRY STV_DEFAULT"
_ZN2at6native29vectorized_elementwise_kernelILi8EZZZNS0_17floor_kernel_cudaERNS_18TensorIteratorBaseEENKUlvE_clEvENKUlvE1_clEvEUlN3c104HalfEE_St5arrayIPcLm2EEEEviT0_T1_:
.text._ZN2at6native29vectorized_elementwise_kernelILi8EZZZNS0_17floor_kernel_cudaERNS_18TensorIteratorBaseEENKUlvE_clEvENKUlvE1_clEvEUlN3c104HalfEE_St5arrayIPcLm2EEEEviT0_T1_:
        /* <DEDUP_REMOVED lines=16> */
[----:B------:R0:W-:Y:S01]  /*0100*/  FRND.FTZ.FLOOR R8, R2 ;  /* 0x0000000200087307 */ /* 0x0001e20000215000 */
[----:B------:R-:W-:Y:S02]  /*0110*/  HADD2.F32 R11, -RZ, R5.H1_H1 ;  /* 0x30000005ff0b7230 */ /* 0x000fe40000004100 */
[----:B------:R-:W1:Y:S01]  /*0120*/  LDC.64 R4, c[0x0][0x218] ;  /* 0x00008600ff047b82 */ /* 0x000e620000000a00 */
[----:B------:R-:W-:-:S02]  /*0130*/  HADD2.F32 R12, -RZ, R6.H0_H0 ;  /* 0x20000006ff0c7230 */ /* 0x000fc40000004100 */
[----:B------:R-:W-:Y:S02]  /*0140*/  HADD2.F32 R13, -RZ, R6.H1_H1 ;  /* 0x30000006ff0d7230 */ /* 0x000fe40000004100 */
[--C-:B------:R-:W-:Y:S01]  /*0150*/  HADD2.F32 R14, -RZ, R7.reuse.H0_H0 ;  /* 0x20000007ff0e7230 */ /* 0x100fe20000004100 */
[----:B------:R-:W2:Y:S01]  /*0160*/  FRND.FTZ.FLOOR R9, R9 ;  /* 0x0000000900097307 */ /* 0x000ea20000215000 */
[----:B------:R-:W-:-:S07]  /*0170*/  HADD2.F32 R15, -RZ, R7.H1_H1 ;  /* 0x30000007ff0f7230 */ /* 0x000fce0000004100 */
[----:B------:R-:W-:Y:S08]  /*0180*/  FRND.FTZ.FLOOR R10, R10 ;  /* 0x0000000a000a7307 */ /* 0x000ff00000215000 */
[----:B------:R-:W3:Y:S01]  /*0190*/  FRND.FTZ.FLOOR R11, R11 ;  /* 0x0000000b000b7307 */ /* 0x000ee20000215000 */
[----:B-1----:R-:W-:-:S07]  /*01a0*/  IMAD.WIDE.U32 R4, R3, 0x2, R4 ;  /* 0x0000000203047825 */ /* 0x002fce00078e0004 */
[----:B------:R-:W-:Y:S01]  /*01b0*/  FRND.FTZ.FLOOR R12, R12 ;  /* 0x0000000c000c7307 */ /* 0x000fe20000215000 */
[----:B0-----:R-:W-:Y:S01]  /*01c0*/  IMAD.WIDE R2, R0, 0x10, R4 ;  /* 0x0000001000027825 */ /* 0x001fe200078e0204 */
[----:B--2---:R-:W-:Y:S02]  /*01d0*/  F2FP.F16.F32.PACK_AB R4, R9, R8 ;  /* 0x000000080904723e */ /* 0x004fe400000000ff */
[----:B---3--:R-:W-:-:S04]  /*01e0*/  F2FP.F16.F32.PACK_AB R5, R11, R10 ;  /* 0x0000000a0b05723e */ /* 0x008fc800000000ff */
[----:B------:R-:W0:Y:S08]  /*01f0*/  FRND.FTZ.FLOOR R13, R13 ;  /* 0x0000000d000d7307 */ /* 0x000e300000215000 */
[----:B------:R-:W-:Y:S01]  /*0200*/  FRND.FTZ.FLOOR R14, R14 ;  /* 0x0000000e000e7307 */ /* 0x000fe20000215000 */
[----:B0-----:R-:W-:-:S07]  /*0210*/  F2FP.F16.F32.PACK_AB R6, R13, R12 ;  /* 0x0000000c0d06723e */ /* 0x001fce00000000ff */
[----:B------:R-:W0:Y:S02]  /*0220*/  FRND.FTZ.FLOOR R7, R15 ;  /* 0x0000000f00077307 */ /* 0x000e240000215000 */
[----:B0-----:R-:W-:-:S05]  /*0230*/  F2FP.F16.F32.PACK_AB R7, R7, R14 ;  /* 0x0000000e0707723e */ /* 0x001fca00000000ff */
[----:B------:R-:W-:Y:S01]  /*0240*/  STG.E.128 desc[UR4][R2.64], R4 ;  /* 0x0000000402007986 */ /* 0x000fe2000c101d04 */
[----:B------:R-:W-:Y:S05]  /*0250*/  EXIT ;  /* 0x000000000000794d */ /* 0x000fea0003800000 */
.L_x_13714:
        /* <DEDUP_REMOVED lines=116> */
.L_x_13717:
[----:B------:R-:W-:-:S13]  /*09a0*/  ISETP.GE.AND P0, PT, R24, R5, PT ;  /* 0x000000051800720c */ /* 0x000fda0003f06270 */
[----:B------:R-:W-:Y:S05]  /*09b0*/  @P0 BRA `(.L_x_13719) ;  /* 0x0000000000300947 */ /* 0x000fea0003800000 */
[----:B0-----:R-:W0:Y:S01]  /*09c0*/  LDC.64 R6, c[0x0][0x218] ;  /* 0x00008600ff067b82 */ /* 0x001e220000000a00 */
[----:B------:R-:W-:Y:S01]  /*09d0*/  IADD3 R13, R3, R24, RZ ;  /* 0x00000018030d7210 */ /* 0x000fe20007ffe0ff */
[----:B------:R-:W-:-:S04]  /*09e0*/  VIADD R24, R24, 0x80 ;  /* 0x0000008018187836 */ /* 0x000fc80000000000 */
[----:B0-----:R-:W-:-:S05]  /*09f0*/  IMAD.WIDE.U32 R6, R13, 0x2, R6 ;  /* 0x000000020d067825 */ /* 0x001fca00078e0006 */
[----:B------:R1:W-:Y:S02]  /*0a00*/  STG.E.U16 desc[UR4][R6.64], R8 ;  /* 0x0000000806007986 */ /* 0x0003e4000c101504 */
.L_x_13718:
[----:B------:R-:W-:-:S13]  /*0a10*/  ISETP.GE.AND P0, PT, R24, R5, PT ;  /* 0x000000051800720c */ /* 0x000fda0003f06270 */
[----:B------:R-:W-:Y:S05]  /*0a20*/  @P0 BRA `(.L_x_13720) ;  /* 0x0000000000340947 */ /* 0x000fea0003800000 */
[----:B01----:R-:W0:Y:S01]  /*0a30*/  LDC.64 R6, c[0x0][0x218] ;  /* 0x00008600ff067b82 */ /* 0x003e220000000a00 */
[----:B------:R-:W-:Y:S01]  /*0a40*/  IADD3 R13, R3, R24, RZ ;  /* 0x00000018030d7210 */ /* 0x000fe20007ffe0ff */
[----:B------:R-:W-:-:S04]  /*0a50*/  VIADD R24, R24, 0x80 ;  /* 0x0000008018187836 */ /* 0x000fc80000000000 */
[----:B0-----:R-:W-:-:S05]  /*0a60*/  IMAD.WIDE.U32 R6, R13, 0x2, R6 ;  /* 0x000000020d067825 */ /* 0x001fca00078e0006 */
[----:B------:R1:W-:Y:S02]  /*0a70*/  STG.E.U16 desc[UR4][R6.64], R9 ;  /* 0x0000000906007986 */ /* 0x0003e4000c101504 */
.L_x_13719:
        /* <DEDUP_REMOVED lines=8> */
.L_x_13720:
[----:B------:R-:W-:Y:S05]  /*0b00*/  BSYNC B1 ;  /* 0x0000000000017941 */ /* 0x000fea0003800000 */
.L_x_13716:
[----:B------:R-:W-:-:S13]  /*0b10*/  ISETP.GE.AND P0, PT, R24, R5, PT ;  /* 0x000000051800720c */ /* 0x000fda0003f06270 */
[----:B012---:R-:W0:Y:S01]  /*0b20*/  @!P0 LDC.64 R6, c[0x0][0x218] ;  /* 0x00008600ff068b82 */ /* 0x007e220000000a00 */
[----:B------:R-:W-:Y:S01]  /*0b30*/  @!P0 IADD3 R9, R3, R24, RZ ;  /* 0x0000001803098210 */ /* 0x000fe20007ffe0ff */
[----:B------:R-:W-:-:S04]  /*0b40*/  @!P0 VIADD R24, R24, 0x80 ;  /* 0x0000008018188836 */ /* 0x000fc80000000000 */
[----:B0-----:R-:W-:-:S05]  /*0b50*/  @!P0 IMAD.WIDE.U32 R6, R9, 0x2, R6 ;  /* 0x0000000209068825 */ /* 0x001fca00078e0006 */
[----:B------:R2:W-:Y:S02]  /*0b60*/  @!P0 STG.E.U16 desc[UR4][R6.64], R11 ;  /* 0x0000000b06008986 */ /* 0x0005e4000c101504 */
.L_x_13721:
[----:B------:R-:W-:Y:S05]  /*0b70*/  BSYNC B0 ;  /* 0x0000000000007941 */ /* 0x000fea0003800000 */
.L_x_13715:
        /* <DEDUP_REMOVED lines=8> */
.L_x_13722:
        /* <DEDUP_REMOVED lines=16> */
.L_x_19693:


//--------------------- .text._ZN2at6native18elementwise_kernelILi128ELi4EZNS0_15gpu_kernel_implIZZZNS0_17floor_kernel_cudaERNS_18TensorIteratorBaseEENKUlvE_clEvENKUlvE0_clEvEUlfE_EEvS4_RKT_EUliE_EEviT1_ --------------------------
	.section	.text._ZN2at6native18elementwise_kernelILi128ELi4EZNS0_15gpu_kernel_implIZZZNS0_17floor_kernel_cudaERNS_18TensorIteratorBaseEENKUlvE_clEvENKUlvE0_clEvEUlfE_EEvS4_RKT_EUliE_EEviT1_,"ax",@progbits
	.align	128
        .global         _ZN2at6native18elementwise_kernelILi128ELi4EZNS0_15gpu_kernel_implIZZZNS0_17floor_kernel_cudaERNS_18TensorIteratorBaseEENKUlvE_clEvENKUlvE0_clEvEUlfE_EEvS4_RKT_EUliE_EEviT1_
        .type           _ZN2at6native18elementwise_kernelILi128ELi4EZNS0_15gpu_kernel_implIZZZNS0_17floor_kernel_cudaERNS_18TensorIteratorBaseEENKUlvE_clEvENKUlvE0_clEvEUlfE_EEvS4_RKT_EUliE_EEviT1_,@function
        .size           _ZN2at6native18elementwise_kernelILi128ELi4EZNS0_15gpu_kernel_implIZZZNS0_17floor_kernel_cudaERNS_18TensorIteratorBaseEENKUlvE_clEvENKUlvE0_clEvEUlfE_EEvS4_RKT_EUliE_EEviT1_,(.L_x_19694 - _ZN2at6native18elementwise_kernelILi128ELi4EZNS0_15gpu_kernel_implIZZZNS0_17floor_kernel_cudaERNS_18TensorIteratorBaseEENKUlvE_clEvENKUlvE0_clEvEUlfE_EEvS4_RKT_EUliE_EEviT1_)
        .other          _ZN2at6native18elementwise_kernelILi128ELi4EZNS0_15gpu_kernel_implIZZZNS0_17floor_kernel_cudaERNS_18TensorIteratorBaseEENKUlvE_clEvENKUlvE0_clEvEUlfE_EEvS4_RKT_EUliE_EEviT1_,@"STO_CUDA_ENTRY STV_DEFAULT"
_ZN2at6native18elementwise_kernelILi128ELi4EZNS0_15gpu_kernel_implIZZZNS0_17floor_kernel_cudaERNS_18TensorIteratorBaseEENKUlvE_clEvENKUlvE0_clEvEUlfE_EEvS4_RKT_EUliE_EEviT1_:
.text._ZN2at6native18elementwise_kernelILi128ELi4EZNS0_15gpu_kernel_implIZZZNS0_17floor_kernel_cudaERNS_18TensorIteratorBaseEENKUlvE_clEvENKUlvE0_clEvEUlfE_EEvS4_RKT_EUliE_EEviT1_:
        /* <DEDUP_REMOVED lines=313> */
.L_x_13725:
        /* <DEDUP_REMOVED lines=22> */
.L_x_13730:
[----:B------:R-:W2:Y:S02]  /*14f0*/  LDG.E.U8 R0, desc[UR36][R2.64] ;  /* 0x0000002402007981 */ /* 0x000ea4000c1e1100 */
[----:B--2---:R-:W-:Y:S01]  /*1500*/  I2FP.F32.U32 R0, R0 ;  /* 0x0000000000007245 */ /* 0x004fe20000201000 */
[----:B------:R-:W-:Y:S06]  /*1510*/  BRA `(.L_x_13732) ;  /* 0x0000000c002c7947 */ /* 0x000fec0003800000 */
.L_x_13729:
        /* <DEDUP_REMOVED lines=9> */
.L_x_13734:
[----:B------:R-:W2:Y:S02]  /*15b0*/  LDG.E R0, desc[UR36][R2.64] ;  /* 0x0000002402007981 */ /* 0x000ea4000c1e1900 */
[----:B--2---:R-:W-:Y:S01]  /*15c0*/  I2FP.F32.S32 R0, R0 ;  /* 0x0000000000007245 */ /* 0x004fe20000201400 */
[----:B------:R-:W-:Y:S06]  /*15d0*/  BRA `(.L_x_13732) ;  /* 0x0000000800fc7947 */ /* 0x000fec0003800000 */
.L_x_13733:
[----:B------:R-:W2:Y:S02]  /*15e0*/  LDG.E.U16 R0, desc[UR36][R2.64] ;  /* 0x0000002402007981 */ /* 0x000ea4000c1e1500 */
[----:B--2---:R-:W0:Y:S01]  /*15f0*/  I2F.S16 R0, R0 ;  /* 0x0000000000007306 */ /* 0x004e220000101400 */
[----:B------:R-:W-:Y:S05]  /*1600*/  BRA `(.L_x_13732) ;  /* 0x0000000800f07947 */ /* 0x000fea0003800000 */
.L_x_13728:
        /* <DEDUP_REMOVED lines=8> */
.L_x_13736:
[----:B------:R-:W2:Y:S02]  /*1690*/  LDG.E.U16 R0, desc[UR36][R2.64] ;  /* 0x0000002402007981 */ /* 0x000ea4000c1e1500 */
[----:B--2---:R-:W-:Y:S01]  /*16a0*/  HADD2.F32 R0, -RZ, R0.H0_H0 ;  /* 0x20000000ff007230 */ /* 0x004fe20000004100 */
[----:B------:R-:W-:Y:S06]  /*16b0*/  BRA `(.L_x_13732) ;  /* 0x0000000800c47947 */ /* 0x000fec0003800000 */
.L_x_13735:
        /* <DEDUP_REMOVED lines=8> */
.L_x_13738:
[----:B------:R-:W2:Y:S02]  /*1740*/  LDG.E.U16 R0, desc[UR36][R2.64] ;  /* 0x0000002402007981 */ /* 0x000ea4000c1e1500 */
[----:B--2---:R-:W-:Y:S01]  /*1750*/  HADD2.F32 R0, -RZ, R0.H0_H0 ;  /* 0x20000000ff007230 */ /* 0x004fe20000004100 */
[----:B------:R-:W-:Y:S06]  /*1760*/  BRA `(.L_x_13732) ;  /* 0x0000000800987947 */ /* 0x000fec0003800000 */
.L_x_13737:
[----:B------:R-:W2:Y:S01]  /*1770*/  LDG.E.64 R2, desc[UR36][R2.64] ;  /* 0x0000002402027981 */ /* 0x000ea2000c1e1b00 */
[----:B------:R-:W-:Y:S01]  /*1780*/  UMOV UR4, 0xf0000000 ;  /* 0xf000000000047882 */ /* 0x000fe20000000000 */
[----:B------:R-:W-:Y:S01]  /*1790*/  UMOV UR5, 0x380fffff ;  /* 0x380fffff00057882 */ /* 0x000fe20000000000 */
[----:B--2---:R-:W0:Y:S01]  /*17a0*/  F2F.F32.F64 R0, R2 ;  /* 0x0000000200007310 */ /* 0x004e220000301000 */
[----:B------:R-:W-:-:S14]  /*17b0*/  DSETP.GEU.AND P0, PT, |R2|, UR4, PT ;  /* 0x0000000402007e2a */ /* 0x000fdc000bf0e200 */
[----:B0-----:R-:W-:Y:S01]  /*17c0*/  @!P0 FMUL R0, R0, 1.175494350822287508e-38 ;  /* 0x0080000000008820 */ /* 0x001fe20000400000 */
[----:B------:R-:W-:Y:S06]  /*17d0*/  BRA `(.L_x_13732) ;  /* 0x00000008007c7947 */ /* 0x000fec0003800000 */
.L_x_13727:
        /* <DEDUP_REMOVED lines=12> */
.L_x_13741:
[----:B------:R-:W2:Y:S01]  /*18a0*/  LDG.E.64 R2, desc[UR36][R2.64] ;  /* 0x0000002402027981 */ /* 0x000ea2000c1e1b00 */
[----:B------:R-:W-:Y:S01]  /*18b0*/  UMOV UR4, 0xf0000000 ;  /* 0xf000000000047882 */ /* 0x000fe20000000000 */
[----:B------:R-:W-:Y:S01]  /*18c0*/  UMOV UR5, 0x380fffff ;  /* 0x380fffff00057882 */ /* 0x000fe20000000000 */
[----:B--2---:R-:W0:Y:S01]  /*18d0*/  F2F.F32.F64 R0, R2 ;  /* 0x0000000200007310 */ /* 0x004e220000301000 */
[----:B------:R-:W-:-:S14]  /*18e0*/  DSETP.GEU.AND P0, PT, |R2|, UR4, PT ;  /* 0x0000000402007e2a */ /* 0x000fdc000bf0e200 */
[----:B0-----:R-:W-:Y:S01]  /*18f0*/  @!P0 FMUL R0, R0, 1.175494350822287508e-38 ;  /* 0x0080000000008820 */ /* 0x001fe20000400000 */
[----:B------:R-:W-:Y:S06]  /*1900*/  BRA `(.L_x_13732) ;  /* 0x0000000800307947 */ /* 0x000fec0003800000 */
.L_x_13740:
        /* <DEDUP_REMOVED lines=26> */
.L_x_13743:
        /* <DEDUP_REMOVED lines=13> */
.L_x_13742:
[----:B------:R-:W2:Y:S02]  /*1b80*/  LDG.E.U16 R0, desc[UR36][R2.64] ;  /* 0x0000002402007981 */ /* 0x000ea4000c1e1500 */
[----:B--2---:R-:W-:Y:S01]  /*1b90*/  IMAD.U32 R0, R0, 0x10000, RZ ;  /* 0x0001000000007824 */ /* 0x004fe200078e00ff */
[----:B------:R-:W-:Y:S06]  /*1ba0*/  BRA `(.L_x_13732) ;  /* 0x0000000400887947 */ /* 0x000fec0003800000 */
.L_x_13739:
        /* <DEDUP_REMOVED lines=11> */
.L_x_13746:
        /* <DEDUP_REMOVED lines=20> */
.L_x_13748:
[----:B------:R-:W-:Y:S05]  /*1da0*/  BSYNC B0 ;  /* 0x0000000000007941 */ /* 0x000fea0003800000 */
.L_x_13747:
[----:B------:R-:W-:Y:S01]  /*1db0*/  LEA R3, R0, 0x3b800000, 0x17 ;  /* 0x3b80000000037811 */ /* 0x000fe200078eb8ff */
[----:B------:R-:W-:-:S05]  /*1dc0*/  IMAD.SHL.U32 R0, R2, 0x100000, RZ ;  /* 0x0010000002007824 */ /* 0x000fca00078e00ff */
[----:B------:R-:W-:Y:S01]  /*1dd0*/  LOP3.LUT R0, R3, R0, R4, 0xfe, !PT ;  /* 0x0000000003007212 */ /* 0x000fe200078efe04 */
[----:B------:R-:W-:Y:S06]  /*1de0*/  BRA `(.L_x_13732) ;  /* 0x0000000000f87947 */ /* 0x000fec0003800000 */
.L_x_13745:
        /* <DEDUP_REMOVED lines=20> */
.L_x_13750:
[----:B------:R-:W-:Y:S05]  /*1f30*/  BSYNC B0 ;  /* 0x0000000000007941 */ /* 0x000fea0003800000 */
.L_x_13749:
[----:B------:R-:W-:Y:S01]  /*1f40*/  LEA R3, R0, 0x37800000, 0x17 ;  /* 0x3780000000037811 */ /* 0x000fe200078eb8ff */
[----:B------:R-:W-:-:S05]  /*1f50*/  IMAD.SHL.U32 R0, R2, 0x200000, RZ ;  /* 0x0020000002007824 */ /* 0x000fca00078e00ff */
[----:B------:R-:W-:Y:S01]  /*1f60*/  LOP3.LUT R0, R3, R0, R4, 0xfe, !PT ;  /* 0x0000000003007212 */ /* 0x000fe200078efe04 */
[----:B------:R-:W-:Y:S06]  /*1f70*/  BRA `(.L_x_13732) ;  /* 0x0000000000947947 */ /* 0x000fec0003800000 */
.L_x_13744:
        /* <DEDUP_REMOVED lines=14> */
.L_x_13731:
        /* <DEDUP_REMOVED lines=16> */
.L_x_13753:
[----:B------:R-:W-:Y:S01]  /*2160*/  IMAD.MOV.U32 R0, RZ, RZ, RZ ;  /* 0x000000ffff007224 */ /* 0x000fe200078e00ff */
[----:B------:R-:W-:Y:S06]  /*2170*/  BRA `(.L_x_13732) ;  /* 0x0000000000147947 */ /* 0x000fec0003800000 */
.L_x_13752:
[----:B------:R-:W2:Y:S02]  /*2180*/  LDG.E.64 R2, desc[UR36][R2.64] ;  /* 0x0000002402027981 */ /* 0x000ea4000c1e1b00 */
[----:B--2---:R0:W1:Y:S01]  /*2190*/  I2F.U64 R0, R2 ;  /* 0x0000000200007312 */ /* 0x0040620000301000 */
[----:B------:R-:W-:Y:S05]  /*21a0*/  BRA `(.L_x_13732) ;  /* 0x0000000000087947 */ /* 0x000fea0003800000 */
.L_x_13751:
[----:B------:R-:W2:Y:S02]  /*21b0*/  LDG.E R0, desc[UR36][R2.64] ;  /* 0x0000002402007981 */ /* 0x000ea4000c1e1900 */
[----:B--2---:R-:W-:-:S07]  /*21c0*/  I2FP.F32.U32 R0, R0 ;  /* 0x0000000000007245 */ /* 0x004fce0000201000 */
.L_x_13732:
[----:B------:R-:W-:Y:S05]  /*21d0*/  BSYNC B6 ;  /* 0x0000000000067941 */ /* 0x000fea0003800000 */
.L_x_13726:
[----:B------:R-:W0:Y:S02]  /*21e0*/  LDC.U8 R4, c[0x0][0x421] ;  /* 0x00010840ff047b82 */ /* 0x000e240000000000 */
[----:B012345:R0:W1:Y:S01]  /*21f0*/  FRND.FTZ.FLOOR R2, R0 ;  /* 0x0000000000027307 */ /* 0x03f0620000215000 */
        /* <DEDUP_REMOVED lines=11> */
[----:B------:R-:W0:Y:S02]  /*22b0*/  F2I.FTZ.FLOOR.NTZ R3, R0 ;  /* 0x0000000000037305 */ /* 0x000e240000217100 */
[----:B0-----:R0:W-:Y:S01]  /*22c0*/  STG.E.U8 desc[UR36][R16.64], R3 ;  /* 0x0000000310007986 */ /* 0x0011e2000c101124 */
[----:B------:R-:W-:Y:S05]  /*22d0*/  BRA `(.L_x_13759) ;  /* 0x0000000c004c7947 */ /* 0x000fea0003800000 */
.L_x_13757:
[----:B------:R-:W0:Y:S02]  /*22e0*/  F2I.FTZ.S64.FLOOR R2, R0 ;  /* 0x0000000000027311 */ /* 0x000e240000215900 */
[----:B0-----:R0:W-:Y:S01]  /*22f0*/  STG.E.U8 desc[UR36][R16.64], R2 ;  /* 0x0000000210007986 */ /* 0x0011e2000c101124 */
[----:B------:R-:W-:Y:S05]  /*2300*/  BRA `(.L_x_13759) ;  /* 0x0000000c00407947 */ /* 0x000fea0003800000 */
.L_x_13756:
[----:B------:R-:W-:-:S13]  /*2310*/  ISETP.NE.AND P0, PT, R3, 0x2, PT ;  /* 0x000000020300780c */ /* 0x000fda0003f05270 */
[----:B------:R-:W-:Y:S05]  /*2320*/  @!P0 BRA `(.L_x_13760) ;  /* 0x0000000000288947 */ /* 0x000fea0003800000 */
[----:B------:R-:W-:-:S13]  /*2330*/  ISETP.NE.AND P0, PT, R3, 0x3, PT ;  /* 0x000000030300780c */ /* 0x000fda0003f05270 */
[----:B------:R-:W-:Y:S05]  /*2340*/  @!P0 BRA `(.L_x_13761) ;  /* 0x0000000000148947 */ /* 0x000fea0003800000 */
[----:B------:R-:W-:-:S13]  /*2350*/  ISETP.NE.AND P0, PT, R3, 0x4, PT ;  /* 0x000000040300780c */ /* 0x000fda0003f05270 */
[----:B------:R-:W-:Y:S05]  /*2360*/  @P0 BRA `(.L_x_13758) ;  /* 0x0000000800d00947 */ /* 0x000fea0003800000 */
[----:B------:R-:W0:Y:S02]  /*2370*/  F2I.FTZ.S64.FLOOR R2, R0 ;  /* 0x0000000000027311 */ /* 0x000e240000215900 */
[----:B0-----:R0:W-:Y:S01]  /*2380*/  STG.E.64 desc[UR36][R16.64], R2 ;  /* 0x0000000210007986 */ /* 0x0011e2000c101b24 */
[----:B------:R-:W-:Y:S05]  /*2390*/  BRA `(.L_x_13759) ;  /* 0x0000000c001c7947 */ /* 0x000fea0003800000 */
.L_x_13761:
[----:B------:R-:W0:Y:S02]  /*23a0*/  F2I.FTZ.FLOOR.NTZ R3, R0 ;  /* 0x0000000000037305 */ /* 0x000e240000217100 */
[----:B0-----:R0:W-:Y:S01]  /*23b0*/  STG.E desc[UR36][R16.64], R3 ;  /* 0x0000000310007986 */ /* 0x0011e2000c101924 */
[----:B------:R-:W-:Y:S05]  /*23c0*/  BRA `(.L_x_13759) ;  /* 0x0000000c00107947 */ /* 0x000fea0003800000 */
.L_x_13760:
[----:B------:R-:W0:Y:S02]  /*23d0*/  F2I.FTZ.FLOOR.NTZ R3, R0 ;  /* 0x0000000000037305 */ /* 0x000e240000217100 */
[----:B0-----:R0:W-:Y:S01]  /*23e0*/  STG.E.U16 desc[UR36][R16.64], R3 ;  /* 0x0000000310007986 */ /* 0x0011e2000c101524 */
[----:B------:R-:W-:Y:S05]  /*23f0*/  BRA `(.L_x_13759) ;  /* 0x0000000c00047947 */ /* 0x000fea0003800000 */
.L_x_13755:
        /* <DEDUP_REMOVED lines=8> */
.L_x_13763:
[----:B------:R-:W-:-:S05]  /*2480*/  F2FP.F16.F32.PACK_AB R2, RZ, R2 ;  /* 0x00000002ff02723e */ /* 0x000fca00000000ff */
[----:B------:R0:W-:Y:S01]  /*2490*/  STG.E.U16 desc[UR36][R16.64], R2 ;  /* 0x0000000210007986 */ /* 0x0001e2000c101524 */
[----:B------:R-:W-:Y:S05]  /*24a0*/  BRA `(.L_x_13759) ;  /* 0x0000000800d87947 */ /* 0x000fea0003800000 */
.L_x_13762:
        /* <DEDUP_REMOVED lines=9> */
.L_x_13765:
[----:B------:R-:W-:-:S04]  /*2540*/  F2FP.F16.F32.PACK_AB R3, RZ, R2 ;  /* 0x00000002ff03723e */ /* 0x000fc800000000ff */
[----:B------:R-:W-:-:S05]  /*2550*/  PRMT R3, R3, 0x5410, RZ ;  /* 0x0000541003037816 */ /* 0x000fca00000000ff */
[----:B------:R0:W-:Y:S01]  /*2560*/  STG.E desc[UR36][R16.64], R3 ;  /* 0x0000000310007986 */ /* 0x0001e2000c101924 */
[----:B------:R-:W-:Y:S05]  /*2570*/  BRA `(.L_x_13759) ;  /* 0x0000000800a47947 */ /* 0x000fea0003800000 */
.L_x_13764:
[----:B------:R-:W-:-:S06]  /*2580*/  FMUL.FTZ R2, R2, 1 ;  /* 0x3f80000002027820 */ /* 0x000fcc0000410000 */
[----:B------:R-:W0:Y:S02]  /*2590*/  F2F.F64.F32 R2, R2 ;  /* 0x0000000200027310 */ /* 0x000e240000201800 */
[----:B0-----:R0:W-:Y:S01]  /*25a0*/  STG.E.64 desc[UR36][R16.64], R2 ;  /* 0x0000000210007986 */ /* 0x0011e2000c101b24 */
[----:B------:R-:W-:Y:S05]  /*25b0*/  BRA `(.L_x_13759) ;  /* 0x0000000800947947 */ /* 0x000fea0003800000 */
.L_x_13754:
        /* <DEDUP_REMOVED lines=12> */
.L_x_13768:
[----:B------:R-:W-:Y:S01]  /*2680*/  FMUL.FTZ R4, R2, 1 ;  /* 0x3f80000002047820 */ /* 0x000fe20000410000 */
[----:B------:R-:W-:-:S05]  /*2690*/  CS2R R6, SRZ ;  /* 0x0000000000067805 */ /* 0x000fca000001ff00 */
[----:B------:R-:W0:Y:S02]  /*26a0*/  F2F.F64.F32 R4, R4 ;  /* 0x0000000400047310 */ /* 0x000e240000201800 */
[----:B0-----:R0:W-:Y:S01]  /*26b0*/  STG.E.128 desc[UR36][R16.64], R4 ;  /* 0x0000000410007986 */ /* 0x0011e2000c101d24 */
[----:B------:R-:W-:Y:S05]  /*26c0*/  BRA `(.L_x_13759) ;  /* 0x0000000800507947 */ /* 0x000fea0003800000 */
.L_x_13767:
        /* <DEDUP_REMOVED lines=20> */
.L_x_13772:
[----:B------:R-:W-:Y:S05]  /*2810*/  BSYNC B0 ;  /* 0x0000000000007941 */ /* 0x000fea0003800000 */
.L_x_13771:
[----:B------:R-:W-:-:S05]  /*2820*/  LOP3.LUT R5, R0, R5, RZ, 0xfc, !PT ;  /* 0x0000000500057212 */ /* 0x000fca00078efcff */
[----:B------:R0:W-:Y:S01]  /*2830*/  STG.E.U8 desc[UR36][R16.64], R5 ;  /* 0x0000000510007986 */ /* 0x0001e2000c101124 */
[----:B------:R-:W-:Y:S05]  /*2840*/  BRA `(.L_x_13759) ;  /* 0x0000000400f07947 */ /* 0x000fea0003800000 */
.L_x_13770:
        /* <DEDUP_REMOVED lines=12> */
.L_x_13774:
[----:B------:R-:W-:Y:S01]  /*2910*/  IMAD.MOV.U32 R0, RZ, RZ, 0x7f ;  /* 0x0000007fff007424 */ /* 0x000fe200078e00ff */
[----:B------:R-:W-:-:S04]  /*2920*/  ISETP.GT.U32.AND P0, PT, R4, 0x7f800000, PT ;  /* 0x7f8000000400780c */ /* 0x000fc80003f04070 */
[----:B------:R-:W-:-:S09]  /*2930*/  SEL R0, R0, 0x7c, P0 ;  /* 0x0000007c00007807 */ /* 0x000fd20000000000 */
.L_x_13775:
[----:B------:R-:W-:Y:S05]  /*2940*/  BSYNC B0 ;  /* 0x0000000000007941 */ /* 0x000fea0003800000 */
.L_x_13773:
[----:B------:R-:W-:-:S04]  /*2950*/  LOP3.LUT R2, R2, 0x80000000, RZ, 0xc0, !PT ;  /* 0x8000000002027812 */ /* 0x000fc800078ec0ff */
[----:B------:R-:W-:-:S04]  /*2960*/  SHF.R.U32.HI R3, RZ, 0x18, R2 ;  /* 0x00000018ff037819 */ /* 0x000fc80000011602 */
[----:B------:R-:W-:-:S05]  /*2970*/  LOP3.LUT R3, R0, R3, RZ, 0xfc, !PT ;  /* 0x0000000300037212 */ /* 0x000fca00078efcff */
[----:B------:R0:W-:Y:S01]  /*2980*/  STG.E.U8 desc[UR36][R16.64], R3 ;  /* 0x0000000310007986 */ /* 0x0001e2000c101124 */
[----:B------:R-:W-:Y:S05]  /*2990*/  BRA `(.L_x_13759) ;  /* 0x00000004009c7947 */ /* 0x000fea0003800000 */
.L_x_13769:
[----:B------:R-:W-:-:S05]  /*29a0*/  F2FP.BF16.F32.PACK_AB R2, RZ, R2 ;  /* 0x00000002ff02723e */ /* 0x000fca00000010ff */
[----:B------:R0:W-:Y:S01]  /*29b0*/  STG.E.U16 desc[UR36][R16.64], R2 ;  /* 0x0000000210007986 */ /* 0x0001e2000c101524 */
[----:B------:R-:W-:Y:S05]  /*29c0*/  BRA `(.L_x_13759) ;  /* 0x0000000400907947 */ /* 0x000fea0003800000 */
.L_x_13766:
        /* <DEDUP_REMOVED lines=8> */
[----:B------:R-:W0:Y:S02]  /*2a50*/  F2I.FTZ.U32.FLOOR.NTZ R3, R0 ;  /* 0x0000000000037305 */ /* 0x000e240000217000 */
[----:B0-----:R4:W-:Y:S01]  /*2a60*/  STG.E.U16 desc[UR36][R16.64], R3 ;  /* 0x0000000310007986 */ /* 0x0019e2000c101524 */
[----:B------:R-:W-:Y:S05]  /*2a70*/  BRA `(.L_x_13759) ;  /* 0x0000000400647947 */ /* 0x000fea0003800000 */
.L_x_13778:
        /* <DEDUP_REMOVED lines=16> */
.L_x_13781:
[----:B------:R-:W-:-:S04]  /*2b80*/  LOP3.LUT R2, R2, 0x80000000, RZ, 0xc0, !PT ;  /* 0x8000000002027812 */ /* 0x000fc800078ec0ff */
[----:B------:R-:W-:-:S04]  /*2b90*/  SHF.R.U32.HI R3, RZ, 0x18, R2 ;  /* 0x00000018ff037819 */ /* 0x000fc80000011602 */
[----:B------:R-:W-:-:S04]  /*2ba0*/  LOP3.LUT R0, R0, R3, RZ, 0xfc, !PT ;  /* 0x0000000300007212 */ /* 0x000fc800078efcff */
[----:B------:R-:W-:-:S07]  /*2bb0*/  PRMT R8, R0, 0x7610, R8 ;  /* 0x0000761000087816 */ /* 0x000fce0000000008 */
.L_x_13780:
[----:B------:R-:W-:Y:S05]  /*2bc0*/  BSYNC B0 ;  /* 0x0000000000007941 */ /* 0x000fea0003800000 */
.L_x_13779:
[----:B------:R0:W-:Y:S01]  /*2bd0*/  STG.E.U8 desc[UR36][R16.64], R8 ;  /* 0x0000000810007986 */ /* 0x0001e2000c101124 */
[----:B------:R-:W-:Y:S05]  /*2be0*/  BRA `(.L_x_13759) ;  /* 0x0000000400087947 */ /* 0x000fea0003800000 */
.L_x_13777:
        /* <DEDUP_REMOVED lines=16> */
.L_x_13784:
[----:B------:R-:W-:-:S04]  /*2cf0*/  LOP3.LUT R2, R2, 0x80000000, RZ, 0xc0, !PT ;  /* 0x8000000002027812 */ /* 0x000fc800078ec0ff */
[----:B------:R-:W-:-:S04]  /*2d00*/  SHF.R.U32.HI R3, RZ, 0x18, R2 ;  /* 0x00000018ff037819 */ /* 0x000fc80000011602 */
[----:B------:R-:W-:-:S04]  /*2d10*/  LOP3.LUT R0, R0, R3, RZ, 0xfc, !PT ;  /* 0x0000000300007212 */ /* 0x000fc800078efcff */
[----:B------:R-:W-:-:S07]  /*2d20*/  PRMT R8, R0, 0x7610, R8 ;  /* 0x0000761000087816 */ /* 0x000fce0000000008 */
.L_x_13783:
[----:B------:R-:W-:Y:S05]  /*2d30*/  BSYNC B0 ;  /* 0x0000000000007941 */ /* 0x000fea0003800000 */
.L_x_13782:
[----:B------:R3:W-:Y:S01]  /*2d40*/  STG.E.U8 desc[UR36][R16.64], R8 ;  /* 0x0000000810007986 */ /* 0x0007e2000c101124 */
[----:B------:R-:W-:Y:S05]  /*2d50*/  BRA `(.L_x_13759) ;  /* 0x0000000000ac7947 */ /* 0x000fea0003800000 */
.L_x_13776:
        /* <DEDUP_REMOVED lines=21> */
.L_x_13758:
        /* <DEDUP_REMOVED lines=16> */
.L_x_13787:
[----:B------:R-:W-:Y:S05]  /*2fb0*/  BRA `(.L_x_13759) ;  /* 0x0000000000147947 */ /* 0x000fea0003800000 */
.L_x_13786:
[----:B------:R-:W0:Y:S02]  /*2fc0*/  F2I.FTZ.U64.FLOOR R2, R0 ;  /* 0x0000000000027311 */ /* 0x000e240000215800 */
[----:B0-----:R2:W-:Y:S01]  /*2fd0*/  STG.E.64 desc[UR36][R16.64], R2 ;  /* 0x0000000210007986 */ /* 0x0015e2000c101b24 */
[----:B------:R-:W-:Y:S05]  /*2fe0*/  BRA `(.L_x_13759) ;  /* 0x0000000000087947 */ /* 0x000fea0003800000 */
.L_x_13785:
[----:B------:R-:W0:Y:S02]  /*2ff0*/  F2I.FTZ.U32.FLOOR.NTZ R3, R0 ;  /* 0x0000000000037305 */ /* 0x000e240000217000 */
[----:B0-----:R0:W-:Y:S02]  /*3000*/  STG.E desc[UR36][R16.64], R3 ;  /* 0x0000000310007986 */ /* 0x0011e4000c101924 */
.L_x_13759:
[----:B------:R-:W-:-:S04]  /*3010*/  IMAD R18, R23, 0x200, R18 ;  /* 0x0000020017127824 */ /* 0x000fc800078e0212 */
[----:B------:R-:W-:-:S07]  /*3020*/  VIADD R19, R18, 0x80 ;  /* 0x0000008012137836 */ /* 0x000fce0000000000 */
.L_x_13724:
[----:B------:R-:W-:Y:S05]  /*3030*/  BSYNC B7 ;  /* 0x0000000000077941 */ /* 0x000fea0003800000 */
.L_x_13723:
        /* <DEDUP_REMOVED lines=307> */
.L_x_13790:
        /* <DEDUP_REMOVED lines=22> */
.L_x_13795:
[----:B------:R-:W2:Y:S02]  /*44d0*/  LDG.E.U8 R0, desc[UR36][R2.64] ;  /* 0x0000002402007981 */ /* 0x000ea4000c1e1100 */
[----:B--2---:R-:W-:Y:S01]  /*44e0*/  I2FP.F32.U32 R0, R0 ;  /* 0x0000000000007245 */ /* 0x004fe20000201000 */
[----:B------:R-:W-:Y:S06]  /*44f0*/  BRA `(.L_x_13797) ;  /* 0x0000000c002c7947 */ /* 0x000fec0003800000 */
.L_x_13794:
        /* <DEDUP_REMOVED lines=9> */
.L_x_13799:
[----:B------:R-:W2:Y:S02]  /*4590*/  LDG.E R0, desc[UR36][R2.64] ;  /* 0x0000002402007981 */ /* 0x000ea4000c1e1900 */
[----:B--2---:R-:W-:Y:S01]  /*45a0*/  I2FP.F32.S32 R0, R0 ;  /* 0x0000000000007245 */ /* 0x004fe20000201400 */
[----:B------:R-:W-:Y:S06]  /*45b0*/  BRA `(.L_x_13797) ;  /* 0x0000000800fc7947 */ /* 0x000fec0003800000 */
.L_x_13798:
[----:B------:R-:W2:Y:S02]  /*45c0*/  LDG.E.U16 R0, desc[UR36][R2.64] ;  /* 0x0000002402007981 */ /* 0x000ea4000c1e1500 */
[----:B--2---:R-:W1:Y:S01]  /*45d0*/  I2F.S16 R0, R0 ;  /* 0x0000000000007306 */ /* 0x004e620000101400 */
[----:B------:R-:W-:Y:S05]  /*45e0*/  BRA `(.L_x_13797) ;  /* 0x0000000800f07947 */ /* 0x000fea0003800000 */
.L_x_13793:
        /* <DEDUP_REMOVED lines=8> */
.L_x_13801:
[----:B------:R-:W2:Y:S02]  /*4670*/  LDG.E.U16 R0, desc[UR36][R2.64] ;  /* 0x0000002402007981 */ /* 0x000ea4000c1e1500 */
[----:B--2---:R-:W-:Y:S01]  /*4680*/  HADD2.F32 R0, -RZ, R0.H0_H0 ;  /* 0x20000000ff007230 */ /* 0x004fe20000004100 */
[----:B------:R-:W-:Y:S06]  /*4690*/  BRA `(.L_x_13797) ;  /* 0x0000000800c47947 */ /* 0x000fec0003800000 */
.L_x_13800:
        /* <DEDUP_REMOVED lines=8> */
.L_x_13803:
[----:B------:R-:W2:Y:S02]  /*4720*/  LDG.E.U16 R0, desc[UR36][R2.64] ;  /* 0x0000002402007981 */ /* 0x000ea4000c1e1500 */
[----:B--2---:R-:W-:Y:S01]  /*4730*/  HADD2.F32 R0, -RZ, R0.H0_H0 ;  /* 0x20000000ff007230 */ /* 0x004fe20000004100 */
[----:B------:R-:W-:Y:S06]  /*4740*/  BRA `(.L_x_13797) ;  /* 0x0000000800987947 */ /* 0x000fec0003800000 */
.L_x_13802:
[----:B------:R-:W2:Y:S01]  /*4750*/  LDG.E.64 R2, desc[UR36][R2.64] ;  /* 0x0000002402027981 */ /* 0x000ea2000c1e1b00 */
[----:B------:R-:W-:Y:S01]  /*4760*/  UMOV UR4, 0xf0000000 ;  /* 0xf000000000047882 */ /* 0x000fe20000000000 */
[----:B------:R-:W-:Y:S01]  /*4770*/  UMOV UR5, 0x380fffff ;  /* 0x380fffff00057882 */ /* 0x000fe20000000000 */
[----:B--2---:R-:W0:Y:S01]  /*4780*/  F2F.F32.F64 R0, R2 ;  /* 0x0000000200007310 */ /* 0x004e220000301000 */
[----:B------:R-:W-:-:S14]  /*4790*/  DSETP.GEU.AND P0, PT, |R2|, UR4, PT ;  /* 0x0000000402007e2a */ /* 0x000fdc000bf0e200 */
[----:B0-----:R-:W-:Y:S01]  /*47a0*/  @!P0 FMUL R0, R0, 1.175494350822287508e-38 ;  /* 0x0080000000008820 */ /* 0x001fe20000400000 */
[----:B------:R-:W-:Y:S06]  /*47b0*/  BRA `(.L_x_13797) ;  /* 0x00000008007c7947 */ /* 0x000fec0003800000 */
.L_x_13792:
        /* <DEDUP_REMOVED lines=12> */
.L_x_13806:
[----:B------:R-:W2:Y:S01]  /*4880*/  LDG.E.64 R2, desc[UR36][R2.64] ;  /* 0x0000002402027981 */ /* 0x000ea2000c1e1b00 */
[----:B------:R-:W-:Y:S01]  /*4890*/  UMOV UR4, 0xf0000000 ;  /* 0xf000000000047882 */ /* 0x000fe20000000000 */
[----:B------:R-:W-:Y:S01]  /*48a0*/  UMOV UR5, 0x380fffff ;  /* 0x380fffff00057882 */ /* 0x000fe20000000000 */
[----:B--2---:R-:W0:Y:S01]  /*48b0*/  F2F.F32.F64 R0, R2 ;  /* 0x0000000200007310 */ /* 0x004e220000301000 */
[----:B------:R-:W-:-:S14]  /*48c0*/  DSETP.GEU.AND P0, PT, |R2|, UR4, PT ;  /* 0x0000000402007e2a */ /* 0x000fdc000bf0e200 */
[----:B0-----:R-:W-:Y:S01]  /*48d0*/  @!P0 FMUL R0, R0, 1.175494350822287508e-38 ;  /* 0x0080000000008820 */ /* 0x001fe20000400000 */
[----:B------:R-:W-:Y:S06]  /*48e0*/  BRA `(.L_x_13797) ;  /* 0x0000000800307947 */ /* 0x000fec0003800000 */
.L_x_13805:
        /* <DEDUP_REMOVED lines=26> */
.L_x_13808:
        /* <DEDUP_REMOVED lines=13> */
.L_x_13807:
[----:B------:R-:W2:Y:S02]  /*4b60*/  LDG.E.U16 R0, desc[UR36][R2.64] ;  /* 0x0000002402007981 */ /* 0x000ea4000c1e1500 */
[----:B--2---:R-:W-:Y:S01]  /*4b70*/  IMAD.U32 R0, R0, 0x10000, RZ ;  /* 0x0001000000007824 */ /* 0x004fe200078e00ff */
[----:B------:R-:W-:Y:S06]  /*4b80*/  BRA `(.L_x_13797) ;  /* 0x0000000400887947 */ /* 0x000fec0003800000 */
.L_x_13804:
        /* <DEDUP_REMOVED lines=11> */
.L_x_13811:
        /* <DEDUP_REMOVED lines=20> */
.L_x_13813:
[----:B------:R-:W-:Y:S05]  /*4d80*/  BSYNC B0 ;  /* 0x0000000000007941 */ /* 0x000fea0003800000 */
.L_x_13812:
[----:B------:R-:W-:Y:S01]  /*4d90*/  LEA R3, R0, 0x3b800000, 0x17 ;  /* 0x3b80000000037811 */ /* 0x000fe200078eb8ff */
[----:B------:R-:W-:-:S05]  /*4da0*/  IMAD.SHL.U32 R0, R2, 0x100000, RZ ;  /* 0x0010000002007824 */ /* 0x000fca00078e00ff */
[----:B------:R-:W-:Y:S01]  /*4db0*/  LOP3.LUT R0, R3, R0, R4, 0xfe, !PT ;  /* 0x0000000003007212 */ /* 0x000fe200078efe04 */
[----:B------:R-:W-:Y:S06]  /*4dc0*/  BRA `(.L_x_13797) ;  /* 0x0000000000f87947 */ /* 0x000fec0003800000 */
.L_x_13810:
        /* <DEDUP_REMOVED lines=20> */
.L_x_13815:
[----:B------:R-:W-:Y:S05]  /*4f10*/  BSYNC B0 ;  /* 0x0000000000007941 */ /* 0x000fea0003800000 */
.L_x_13814:
[----:B------:R-:W-:Y:S01]  /*4f20*/  LEA R3, R0, 0x37800000, 0x17 ;  /* 0x3780000000037811 */ /* 0x000fe200078eb8ff */
[----:B------:R-:W-:-:S05]  /*4f30*/  IMAD.SHL.U32 R0, R2, 0x200000, RZ ;  /* 0x0020000002007824 */ /* 0x000fca00078e00ff */
[----:B------:R-:W-:Y:S01]  /*4f40*/  LOP3.LUT R0, R3, R0, R4, 0xfe, !PT ;  /* 0x0000000003007212 */ /* 0x000fe200078efe04 */
[----:B------:R-:W-:Y:S06]  /*4f50*/  BRA `(.L_x_13797) ;  /* 0x0000000000947947 */ /* 0x000fec0003800000 */
.L_x_13809:
        /* <DEDUP_REMOVED lines=14> */
.L_x_13796:
        /* <DEDUP_REMOVED lines=16> */
.L_x_13818:
[----:B------:R-:W-:Y:S01]  /*5140*/  IMAD.MOV.U32 R0, RZ, RZ, RZ ;  /* 0x000000ffff007224 */ /* 0x000fe200078e00ff */
[----:B------:R-:W-:Y:S06]  /*5150*/  BRA `(.L_x_13797) ;  /* 0x0000000000147947 */ /* 0x000fec0003800000 */
.L_x_13817:
[----:B------:R-:W2:Y:S02]  /*5160*/  LDG.E.64 R2, desc[UR36][R2.64] ;  /* 0x0000002402027981 */ /* 0x000ea4000c1e1b00 */
[----:B--2---:R0:W1:Y:S01]  /*5170*/  I2F.U64 R0, R2 ;  /* 0x0000000200007312 */ /* 0x0040620000301000 */
[----:B------:R-:W-:Y:S05]  /*5180*/  BRA `(.L_x_13797) ;  /* 0x0000000000087947 */ /* 0x000fea0003800000 */
.L_x_13816:
[----:B------:R-:W2:Y:S02]  /*5190*/  LDG.E R0, desc[UR36][R2.64] ;  /* 0x0000002402007981 */ /* 0x000ea4000c1e1900 */
[----:B--2---:R-:W-:-:S07]  /*51a0*/  I2FP.F32.U32 R0, R0 ;  /* 0x0000000000007245 */ /* 0x004fce0000201000 */
.L_x_13797:
[----:B------:R-:W-:Y:S05]  /*51b0*/  BSYNC B6 ;  /* 0x0000000000067941 */ /* 0x000fea0003800000 */
.L_x_13791:
        /* <DEDUP_REMOVED lines=16> */
.L_x_13822:
[----:B------:R-:W0:Y:S02]  /*52c0*/  F2I.FTZ.S64.FLOOR R2, R0 ;  /* 0x0000000000027311 */ /* 0x000e240000215900 */
[----:B0-----:R4:W-:Y:S01]  /*52d0*/  STG.E.U8 desc[UR36][R16.64], R2 ;  /* 0x0000000210007986 */ /* 0x0019e2000c101124 */
[----:B------:R-:W-:Y:S05]  /*52e0*/  BRA `(.L_x_13824) ;  /* 0x0000000c00407947 */ /* 0x000fea0003800000 */
.L_x_13821:
        /* <DEDUP_REMOVED lines=9> */
.L_x_13826:
[----:B------:R-:W0:Y:S02]  /*5380*/  F2I.FTZ.FLOOR.NTZ R3, R0 ;  /* 0x0000000000037305 */ /* 0x000e240000217100 */
[----:B0-----:R2:W-:Y:S01]  /*5390*/  STG.E desc[UR36][R16.64], R3 ;  /* 0x0000000310007986 */ /* 0x0015e2000c101924 */
[----:B------:R-:W-:Y:S05]  /*53a0*/  BRA `(.L_x_13824) ;  /* 0x0000000c00107947 */ /* 0x000fea0003800000 */
.L_x_13825:
[----:B------:R-:W0:Y:S02]  /*53b0*/  F2I.FTZ.FLOOR.NTZ R3, R0 ;  /* 0x0000000000037305 */ /* 0x000e240000217100 */
[----:B0-----:R0:W-:Y:S01]  /*53c0*/  STG.E.U16 desc[UR36][R16.64], R3 ;  /* 0x0000000310007986 */ /* 0x0011e2000c101524 */
[----:B------:R-:W-:Y:S05]  /*53d0*/  BRA `(.L_x_13824) ;  /* 0x0000000c00047947 */ /* 0x000fea0003800000 */
.L_x_13820:
        /* <DEDUP_REMOVED lines=8> */
.L_x_13828:
[----:B------:R-:W-:-:S05]  /*5460*/  F2FP.F16.F32.PACK_AB R2, RZ, R2 ;  /* 0x00000002ff02723e */ /* 0x000fca00000000ff */
[----:B------:R0:W-:Y:S01]  /*5470*/  STG.E.U16 desc[UR36][R16.64], R2 ;  /* 0x0000000210007986 */ /* 0x0001e2000c101524 */
[----:B------:R-:W-:Y:S05]  /*5480*/  BRA `(.L_x_13824) ;  /* 0x0000000800d87947 */ /* 0x000fea0003800000 */
.L_x_13827:
        /* <DEDUP_REMOVED lines=9> */
.L_x_13830:
[----:B------:R-:W-:-:S04]  /*5520*/  F2FP.F16.F32.PACK_AB R3, RZ, R2 ;  /* 0x00000002ff03723e */ /* 0x000fc800000000ff */
[----:B------:R-:W-:-:S05]  /*5530*/  PRMT R3, R3, 0x5410, RZ ;  /* 0x0000541003037816 */ /* 0x000fca00000000ff */
[----:B------:R0:W-:Y:S01]  /*5540*/  STG.E desc[UR36][R16.64], R3 ;  /* 0x0000000310007986 */ /* 0x0001e2000c101924 */
[----:B------:R-:W-:Y:S05]  /*5550*/  BRA `(.L_x_13824) ;  /* 0x0000000800a47947 */ /* 0x000fea0003800000 */
.L_x_13829:
[----:B------:R-:W-:-:S06]  /*5560*/  FMUL.FTZ R2, R2, 1 ;  /* 0x3f80000002027820 */ /* 0x000fcc0000410000 */
[----:B------:R-:W0:Y:S02]  /*5570*/  F2F.F64.F32 R2, R2 ;  /* 0x0000000200027310 */ /* 0x000e240000201800 */
[----:B0-----:R0:W-:Y:S01]  /*5580*/  STG.E.64 desc[UR36][R16.64], R2 ;  /* 0x0000000210007986 */ /* 0x0011e2000c101b24 */
[----:B------:R-:W-:Y:S05]  /*5590*/  BRA `(.L_x_13824) ;  /* 0x0000000800947947 */ /* 0x000fea0003800000 */
.L_x_13819:
        /* <DEDUP_REMOVED lines=12> */
.L_x_13833:
[----:B------:R-:W-:Y:S01]  /*5660*/  FMUL.FTZ R4, R2, 1 ;  /* 0x3f80000002047820 */ /* 0x000fe20000410000 */
[----:B------:R-:W-:-:S05]  /*5670*/  CS2R R6, SRZ ;  /* 0x0000000000067805 */ /* 0x000fca000001ff00 */
[----:B------:R-:W0:Y:S02]  /*5680*/  F2F.F64.F32 R4, R4 ;  /* 0x0000000400047310 */ /* 0x000e240000201800 */
[----:B0-----:R0:W-:Y:S01]  /*5690*/  STG.E.128 desc[UR36][R16.64], R4 ;  /* 0x0000000410007986 */ /* 0x0011e2000c101d24 */
[----:B------:R-:W-:Y:S05]  /*56a0*/  BRA `(.L_x_13824) ;  /* 0x0000000800507947 */ /* 0x000fea0003800000 */
.L_x_13832:
        /* <DEDUP_REMOVED lines=20> */
.L_x_13837:
[----:B------:R-:W-:Y:S05]  /*57f0*/  BSYNC B0 ;  /* 0x0000000000007941 */ /* 0x000fea0003800000 */
.L_x_13836:
[----:B------:R-:W-:-:S05]  /*5800*/  LOP3.LUT R5, R0, R5, RZ, 0xfc, !PT ;  /* 0x0000000500057212 */ /* 0x000fca00078efcff */
[----:B------:R0:W-:Y:S01]  /*5810*/  STG.E.U8 desc[UR36][R16.64], R5 ;  /* 0x0000000510007986 */ /* 0x0001e2000c101124 */
[----:B------:R-:W-:Y:S05]  /*5820*/  BRA `(.L_x_13824) ;  /* 0x0000000400f07947 */ /* 0x000fea0003800000 */
.L_x_13835:
        /* <DEDUP_REMOVED lines=12> */
.L_x_13839:
[----:B------:R-:W-:Y:S01]  /*58f0*/  IMAD.MOV.U32 R0, RZ, RZ, 0x7f ;  /* 0x0000007fff007424 */ /* 0x000fe200078e00ff */
[----:B------:R-:W-:-:S04]  /*5900*/  ISETP.GT.U32.AND P0, PT, R4, 0x7f800000, PT ;  /* 0x7f8000000400780c */ /* 0x000fc80003f04070 */
[----:B------:R-:W-:-:S09]  /*5910*/  SEL R0, R0, 0x7c, P0 ;  /* 0x0000007c00007807 */ /* 0x000fd20000000000 */
.L_x_13840:
[----:B------:R-:W-:Y:S05]  /*5920*/  BSYNC B0 ;  /* 0x0000000000007941 */ /* 0x000fea0003800000 */
.L_x_13838:
[----:B------:R-:W-:-:S04]  /*5930*/  LOP3.LUT R2, R2, 0x80000000, RZ, 0xc0, !PT ;  /* 0x8000000002027812 */ /* 0x000fc800078ec0ff */
[----:B------:R-:W-:-:S04]  /*5940*/  SHF.R.U32.HI R3, RZ, 0x18, R2 ;  /* 0x00000018ff037819 */ /* 0x000fc80000011602 */
[----:B------:R-:W-:-:S05]  /*5950*/  LOP3.LUT R3, R0, R3, RZ, 0xfc, !PT ;  /* 0x0000000300037212 */ /* 0x000fca00078efcff */
[----:B------:R0:W-:Y:S01]  /*5960*/  STG.E.U8 desc[UR36][R16.64], R3 ;  /* 0x0000000310007986 */ /* 0x0001e2000c101124 */
[----:B------:R-:W-:Y:S05]  /*5970*/  BRA `(.L_x_13824) ;  /* 0x00000004009c7947 */ /* 0x000fea0003800000 */
.L_x_13834:
[----:B------:R-:W-:-:S05]  /*5980*/  F2FP.BF16.F32.PACK_AB R2, RZ, R2 ;  /* 0x00000002ff02723e */ /* 0x000fca00000010ff */
[----:B------:R0:W-:Y:S01]  /*5990*/  STG.E.U16 desc[UR36][R16.64], R2 ;  /* 0x0000000210007986 */ /* 0x0001e2000c101524 */
[----:B------:R-:W-:Y:S05]  /*59a0*/  BRA `(.L_x_13824) ;  /* 0x0000000400907947 */ /* 0x000fea0003800000 */
.L_x_13831:
        /* <DEDUP_REMOVED lines=11> */
.L_x_13843:
        /* <DEDUP_REMOVED lines=16> */
.L_x_13846:
[----:B------:R-:W-:-:S04]  /*5b60*/  LOP3.LUT R2, R2, 0x80000000, RZ, 0xc0, !PT ;  /* 0x8000000002027812 */ /* 0x000fc800078ec0ff */
[----:B------:R-:W-:-:S04]  /*5b70*/  SHF.R.U32.HI R3, RZ, 0x18, R2 ;  /* 0x00000018ff037819 */ /* 0x000fc80000011602 */
[----:B------:R-:W-:-:S04]  /*5b80*/  LOP3.LUT R0, R0, R3, RZ, 0xfc, !PT ;  /* 0x0000000300007212 */ /* 0x000fc800078efcff */
[----:B------:R-:W-:-:S07]  /*5b90*/  PRMT R8, R0, 0x7610, R8 ;  /* 0x0000761000087816 */ /* 0x000fce0000000008 */
.L_x_13845:
[----:B------:R-:W-:Y:S05]  /*5ba0*/  BSYNC B0 ;  /* 0x0000000000007941 */ /* 0x000fea0003800000 */
.L_x_13844:
[----:B------:R0:W-:Y:S01]  /*5bb0*/  STG.E.U8 desc[UR36][R16.64], R8 ;  /* 0x0000000810007986 */ /* 0x0001e2000c101124 */
[----:B------:R-:W-:Y:S05]  /*5bc0*/  BRA `(.L_x_13824) ;  /* 0x0000000400087947 */ /* 0x000fea0003800000 */
.L_x_13842:
        /* <DEDUP_REMOVED lines=16> */
.L_x_13849:
[----:B------:R-:W-:-:S04]  /*5cd0*/  LOP3.LUT R2, R2, 0x80000000, RZ, 0xc0, !PT ;  /* 0x8000000002027812 */ /* 0x000fc800078ec0ff */
[----:B------:R-:W-:-:S04]  /*5ce0*/  SHF.R.U32.HI R3, RZ, 0x18, R2 ;  /* 0x00000018ff037819 */ /* 0x000fc80000011602 */
[----:B------:R-:W-:-:S04]  /*5cf0*/  LOP3.LUT R0, R0, R3, RZ, 0xfc, !PT ;  /* 0x0000000300007212 */ /* 0x000fc800078efcff */
[----:B------:R-:W-:-:S07]  /*5d00*/  PRMT R8, R0, 0x7610, R8 ;  /* 0x0000761000087816 */ /* 0x000fce0000000008 */
.L_x_13848:
[----:B------:R-:W-:Y:S05]  /*5d10*/  BSYNC B0 ;  /* 0x0000000000007941 */ /* 0x000fea0003800000 */
.L_x_13847:
[----:B------:R0:W-:Y:S01]  /*5d20*/  STG.E.U8 desc[UR36][R16.64], R8 ;  /* 0x0000000810007986 */ /* 0x0001e2000c101124 */
[----:B------:R-:W-:Y:S05]  /*5d30*/  BRA `(.L_x_13824) ;  /* 0x0000000000ac7947 */ /* 0x000fea0003800000 */
.L_x_13841:
        /* <DEDUP_REMOVED lines=21> */
.L_x_13823:
        /* <DEDUP_REMOVED lines=16> */
.L_x_13852:
[----:B------:R-:W-:Y:S05]  /*5f90*/  BRA `(.L_x_13824) ;  /* 0x0000000000147947 */ /* 0x000fea0003800000 */
.L_x_13851:
[----:B------:R-:W0:Y:S02]  /*5fa0*/  F2I.FTZ.U64.FLOOR R2, R0 ;  /* 0x0000000000027311 */ /* 0x000e240000215800 */
[----:B0-----:R0:W-:Y:S01]  /*5fb0*/  STG.E.64 desc[UR36][R16.64], R2 ;  /* 0x0000000210007986 */ /* 0x0011e2000c101b24 */
[----:B------:R-:W-:Y:S05]  /*5fc0*/  BRA `(.L_x_13824) ;  /* 0x0000000000087947 */ /* 0x000fea0003800000 */
.L_x_13850:
[----:B------:R-:W0:Y:S02]  /*5fd0*/  F2I.FTZ.U32.FLOOR.NTZ R3, R0 ;  /* 0x0000000000037305 */ /* 0x000e240000217000 */
[----:B0-----:R0:W-:Y:S02]  /*5fe0*/  STG.E desc[UR36][R16.64], R3 ;  /* 0x0000000310007986 */ /* 0x0011e4000c101924 */
.L_x_13824:
[----:B------:R-:W-:-:S07]  /*5ff0*/  VIADD R19, R19, 0x80 ;  /* 0x0000008013137836 */ /* 0x000fce0000000000 */
.L_x_13789:
[----:B------:R-:W-:Y:S05]  /*6000*/  BSYNC B7 ;  /* 0x0000000000077941 */ /* 0x000fea0003800000 */
.L_x_13788:
        /* <DEDUP_REMOVED lines=307> */
.L_x_13855:
        /* <DEDUP_REMOVED lines=22> */
.L_x_13860:
[----:B------:R-:W2:Y:S02]  /*74a0*/  LDG.E.U8 R0, desc[UR36][R2.64] ;  /* 0x0000002402007981 */ /* 0x000ea4000c1e1100 */
[----:B--2---:R-:W-:Y:S01]  /*74b0*/  I2FP.F32.U32 R0, R0 ;  /* 0x0000000000007245 */ /* 0x004fe20000201000 */
[----:B------:R-:W-:Y:S06]  /*74c0*/  BRA `(.L_x_13862) ;  /* 0x0000000c002c7947 */ /* 0x000fec0003800000 */
.L_x_13859:
        /* <DEDUP_REMOVED lines=9> */
.L_x_13864:
[----:B------:R-:W2:Y:S02]  /*7560*/  LDG.E R0, desc[UR36][R2.64] ;  /* 0x0000002402007981 */ /* 0x000ea4000c1e1900 */
[----:B--2---:R-:W-:Y:S01]  /*7570*/  I2FP.F32.S32 R0, R0 ;  /* 0x0000000000007245 */ /* 0x004fe20000201400 */
[----:B------:R-:W-:Y:S06]  /*7580*/  BRA `(.L_x_13862) ;  /* 0x0000000800fc7947 */ /* 0x000fec0003800000 */
.L_x_13863:
[----:B------:R-:W2:Y:S02]  /*7590*/  LDG.E.U16 R0, desc[UR36][R2.64] ;  /* 0x0000002402007981 */ /* 0x000ea4000c1e1500 */
[----:B--2---:R-:W0:Y:S01]  /*75a0*/  I2F.S16 R0, R0 ;  /* 0x0000000000007306 */ /* 0x004e220000101400 */
[----:B------:R-:W-:Y:S05]  /*75b0*/  BRA `(.L_x_13862) ;  /* 0x0000000800f07947 */ /* 0x000fea0003800000 */
.L_x_13858:
        /* <DEDUP_REMOVED lines=8> */
.L_x_13866:
[----:B------:R-:W2:Y:S02]  /*7640*/  LDG.E.U16 R0, desc[UR36][R2.64] ;  /* 0x0000002402007981 */ /* 0x000ea4000c1e1500 */
[----:B--2---:R-:W-:Y:S01]  /*7650*/  HADD2.F32 R0, -RZ, R0.H0_H0 ;  /* 0x20000000ff007230 */ /* 0x004fe20000004100 */
[----:B------:R-:W-:Y:S06]  /*7660*/  BRA `(.L_x_13862) ;  /* 0x0000000800c47947 */ /* 0x000fec0003800000 */
.L_x_13865:
        /* <DEDUP_REMOVED lines=8> */
.L_x_13868:
[----:B------:R-:W2:Y:S02]  /*76f0*/  LDG.E.U16 R0, desc[UR36][R2.64] ;  /* 0x0000002402007981 */ /* 0x000ea4000c1e1500 */
[----:B--2---:R-:W-:Y:S01]  /*7700*/  HADD2.F32 R0, -RZ, R0.H0_H0 ;  /* 0x20000000ff007230 */ /* 0x004fe20000004100 */
[----:B------:R-:W-:Y:S06]  /*7710*/  BRA `(.L_x_13862) ;  /* 0x0000000800987947 */ /* 0x000fec0003800000 */
.L_x_13867:
[----:B------:R-:W2:Y:S01]  /*7720*/  LDG.E.64 R2, desc[UR36][R2.64] ;  /* 0x0000002402027981 */ /* 0x000ea2000c1e1b00 */
[----:B------:R-:W-:Y:S01]  /*7730*/  UMOV UR4, 0xf0000000 ;  /* 0xf000000000047882 */ /* 0x000fe20000000000 */
[----:B------:R-:W-:Y:S01]  /*7740*/  UMOV UR5, 0x380fffff ;  /* 0x380fffff00057882 */ /* 0x000fe20000000000 */
[----:B--2---:R-:W0:Y:S01]  /*7750*/  F2F.F32.F64 R0, R2 ;  /* 0x0000000200007310 */ /* 0x004e220000301000 */
[----:B------:R-:W-:-:S14]  /*7760*/  DSETP.GEU.AND P0, PT, |R2|, UR4, PT ;  /* 0x0000000402007e2a */ /* 0x000fdc000bf0e200 */
[----:B0-----:R-:W-:Y:S01]  /*7770*/  @!P0 FMUL R0, R0, 1.175494350822287508e-38 ;  /* 0x0080000000008820 */ /* 0x001fe20000400000 */
[----:B------:R-:W-:Y:S06]  /*7780*/  BRA `(.L_x_13862) ;  /* 0x00000008007c7947 */ /* 0x000fec0003800000 */
.L_x_13857:
        /* <DEDUP_REMOVED lines=12> */
.L_x_13871:
[----:B------:R-:W2:Y:S01]  /*7850*/  LDG.E.64 R2, desc[UR36][R2.64] ;  /* 0x0000002402027981 */ /* 0x000ea2000c1e1b00 */
[----:B------:R-:W-:Y:S01]  /*7860*/  UMOV UR4, 0xf0000000 ;  /* 0xf000000000047882 */ /* 0x000fe20000000000 */
[----:B------:R-:W-:Y:S01]  /*7870*/  UMOV UR5, 0x380fffff ;  /* 0x380fffff00057882 */ /* 0x000fe20000000000 */
[----:B--2---:R-:W0:Y:S01]  /*7880*/  F2F.F32.F64 R0, R2 ;  /* 0x0000000200007310 */ /* 0x004e220000301000 */
[----:B------:R-:W-:-:S14]  /*7890*/  DSETP.GEU.AND P0, PT, |R2|, UR4, PT ;  /* 0x0000000402007e2a */ /* 0x000fdc000bf0e200 */
[----:B0-----:R-:W-:Y:S01]  /*78a0*/  @!P0 FMUL R0, R0, 1.175494350822287508e-38 ;  /* 0x0080000000008820 */ /* 0x001fe20000400000 */
[----:B------:R-:W-:Y:S06]  /*78b0*/  BRA `(.L_x_13862) ;  /* 0x0000000800307947 */ /* 0x000fec0003800000 */
.L_x_13870:
        /* <DEDUP_REMOVED lines=26> */
.L_x_13873:
        /* <DEDUP_REMOVED lines=13> */
.L_x_13872:
[----:B------:R-:W2:Y:S02]  /*7b30*/  LDG.E.U16 R0, desc[UR36][R2.64] ;  /* 0x0000002402007981 */ /* 0x000ea4000c1e1500 */
[----:B--2---:R-:W-:Y:S01]  /*7b40*/  IMAD.U32 R0, R0, 0x10000, RZ ;  /* 0x0001000000007824 */ /* 0x004fe200078e00ff */
[----:B------:R-:W-:Y:S06]  /*7b50*/  BRA `(.L_x_13862) ;  /* 0x0000000400887947 */ /* 0x000fec0003800000 */
.L_x_13869:
        /* <DEDUP_REMOVED lines=11> */
.L_x_13876:
        /* <DEDUP_REMOVED lines=20> */
.L_x_13878:
[----:B------:R-:W-:Y:S05]  /*7d50*/  BSYNC B0 ;  /* 0x0000000000007941 */ /* 0x000fea0003800000 */
.L_x_13877:
[----:B------:R-:W-:Y:S01]  /*7d60*/  LEA R3, R0, 0x3b800000, 0x17 ;  /* 0x3b80000000037811 */ /* 0x000fe200078eb8ff */
[----:B------:R-:W-:-:S05]  /*7d70*/  IMAD.SHL.U32 R0, R2, 0x100000, RZ ;  /* 0x0010000002007824 */ /* 0x000fca00078e00ff */
[----:B------:R-:W-:Y:S01]  /*7d80*/  LOP3.LUT R0, R3, R0, R4, 0xfe, !PT ;  /* 0x0000000003007212 */ /* 0x000fe200078efe04 */
[----:B------:R-:W-:Y:S06]  /*7d90*/  BRA `(.L_x_13862) ;  /* 0x0000000000f87947 */ /* 0x000fec0003800000 */
.L_x_13875:
        /* <DEDUP_REMOVED lines=20> */
.L_x_13880:
[----:B------:R-:W-:Y:S05]  /*7ee0*/  BSYNC B0 ;  /* 0x0000000000007941 */ /* 0x000fea0003800000 */
.L_x_13879:
[----:B------:R-:W-:Y:S01]  /*7ef0*/  LEA R3, R0, 0x37800000, 0x17 ;  /* 0x3780000000037811 */ /* 0x000fe200078eb8ff */
[----:B------:R-:W-:-:S05]  /*7f00*/  IMAD.SHL.U32 R0, R2, 0x200000, RZ ;  /* 0x0020000002007824 */ /* 0x000fca00078e00ff */
[----:B------:R-:W-:Y:S01]  /*7f10*/  LOP3.LUT R0, R3, R0, R4, 0xfe, !PT ;  /* 0x0000000003007212 */ /* 0x000fe200078efe04 */
[----:B------:R-:W-:Y:S06]  /*7f20*/  BRA `(.L_x_13862) ;  /* 0x0000000000947947 */ /* 0x000fec0003800000 */
.L_x_13874:
        /* <DEDUP_REMOVED lines=14> */
.L_x_13861:
        /* <DEDUP_REMOVED lines=16> */
.L_x_13883:
[----:B------:R-:W-:Y:S01]  /*8110*/  IMAD.MOV.U32 R0, RZ, RZ, RZ ;  /* 0x000000ffff007224 */ /* 0x000fe200078e00ff */
[----:B------:R-:W-:Y:S06]  /*8120*/  BRA `(.L_x_13862) ;  /* 0x0000000000147947 */ /* 0x000fec0003800000 */
.L_x_13882:
[----:B------:R-:W2:Y:S02]  /*8130*/  LDG.E.64 R2, desc[UR36][R2.64] ;  /* 0x0000002402027981 */ /* 0x000ea4000c1e1b00 */
[----:B--2---:R0:W1:Y:S01]  /*8140*/  I2F.U64 R0, R2 ;  /* 0x0000000200007312 */ /* 0x0040620000301000 */
[----:B------:R-:W-:Y:S05]  /*8150*/  BRA `(.L_x_13862) ;  /* 0x0000000000087947 */ /* 0x000fea0003800000 */
.L_x_13881:
[----:B------:R-:W2:Y:S02]  /*8160*/  LDG.E R0, desc[UR36][R2.64] ;  /* 0x0000002402007981 */ /* 0x000ea4000c1e1900 */
[----:B--2---:R-:W-:-:S07]  /*8170*/  I2FP.F32.U32 R0, R0 ;  /* 0x0000000000007245 */ /* 0x004fce0000201000 */
.L_x_13862:
[----:B------:R-:W-:Y:S05]  /*8180*/  BSYNC B6 ;  /* 0x0000000000067941 */ /* 0x000fea0003800000 */
.L_x_13856:
        /* <DEDUP_REMOVED lines=16> */
.L_x_13887:
[----:B------:R-:W0:Y:S02]  /*8290*/  F2I.FTZ.S64.FLOOR R2, R0 ;  /* 0x0000000000027311 */ /* 0x000e240000215900 */
[----:B0-----:R0:W-:Y:S01]  /*82a0*/  STG.E.U8 desc[UR36][R16.64], R2 ;  /* 0x0000000210007986 */ /* 0x0011e2000c101124 */
[----:B------:R-:W-:Y:S05]  /*82b0*/  BRA `(.L_x_13889) ;  /* 0x0000000c00407947 */ /* 0x000fea0003800000 */
.L_x_13886:
        /* <DEDUP_REMOVED lines=9> */
.L_x_13891:
[----:B------:R-:W0:Y:S02]  /*8350*/  F2I.FTZ.FLOOR.NTZ R3, R0 ;  /* 0x0000000000037305 */ /* 0x000e240000217100 */
[----:B0-----:R0:W-:Y:S01]  /*8360*/  STG.E desc[UR36][R16.64], R3 ;  /* 0x0000000310007986 */ /* 0x0011e2000c101924 */
[----:B------:R-:W-:Y:S05]  /*8370*/  BRA `(.L_x_13889) ;  /* 0x0000000c00107947 */ /* 0x000fea0003800000 */
.L_x_13890:
[----:B------:R-:W0:Y:S02]  /*8380*/  F2I.FTZ.FLOOR.NTZ R3, R0 ;  /* 0x0000000000037305 */ /* 0x000e240000217100 */
[----:B0-----:R0:W-:Y:S01]  /*8390*/  STG.E.U16 desc[UR36][R16.64], R3 ;  /* 0x0000000310007986 */ /* 0x0011e2000c101524 */
[----:B------:R-:W-:Y:S05]  /*83a0*/  BRA `(.L_x_13889) ;  /* 0x0000000c00047947 */ /* 0x000fea0003800000 */
.L_x_13885:
        /* <DEDUP_REMOVED lines=8> */
.L_x_13893:
[----:B------:R-:W-:-:S05]  /*8430*/  F2FP.F16.F32.PACK_AB R2, RZ, R2 ;  /* 0x00000002ff02723e */ /* 0x000fca00000000ff */
[----:B------:R0:W-:Y:S01]  /*8440*/  STG.E.U16 desc[UR36][R16.64], R2 ;  /* 0x0000000210007986 */ /* 0x0001e2000c101524 */
[----:B------:R-:W-:Y:S05]  /*8450*/  BRA `(.L_x_13889) ;  /* 0x0000000800d87947 */ /* 0x000fea0003800000 */
.L_x_13892:
        /* <DEDUP_REMOVED lines=9> */
.L_x_13895:
[----:B------:R-:W-:-:S04]  /*84f0*/  F2FP.F16.F32.PACK_AB R3, RZ, R2 ;  /* 0x00000002ff03723e */ /* 0x000fc800000000ff */
[----:B------:R-:W-:-:S05]  /*8500*/  PRMT R3, R3, 0x5410, RZ ;  /* 0x0000541003037816 */ /* 0x000fca00000000ff */
[----:B------:R0:W-:Y:S01]  /*8510*/  STG.E desc[UR36][R16.64], R3 ;  /* 0x0000000310007986 */ /* 0x0001e2000c101924 */
[----:B------:R-:W-:Y:S05]  /*8520*/  BRA `(.L_x_13889) ;  /* 0x0000000800a47947 */ /* 0x000fea0003800000 */
.L_x_13894:
[----:B------:R-:W-:-:S06]  /*8530*/  FMUL.FTZ R2, R2, 1 ;  /* 0x3f80000002027820 */ /* 0x000fcc0000410000 */
[----:B------:R-:W0:Y:S02]  /*8540*/  F2F.F64.F32 R2, R2 ;  /* 0x0000000200027310 */ /* 0x000e240000201800 */
[----:B0-----:R0:W-:Y:S01]  /*8550*/  STG.E.64 desc[UR36][R16.64], R2 ;  /* 0x0000000210007986 */ /* 0x0011e2000c101b24 */
[----:B------:R-:W-:Y:S05]  /*8560*/  BRA `(.L_x_13889) ;  /* 0x0000000800947947 */ /* 0x000fea0003800000 */
.L_x_13884:
        /* <DEDUP_REMOVED lines=12> */
.L_x_13898:
[----:B------:R-:W-:Y:S01]  /*8630*/  FMUL.FTZ R4, R2, 1 ;  /* 0x3f80000002047820 */ /* 0x000fe20000410000 */
[----:B------:R-:W-:-:S05]  /*8640*/  CS2R R6, SRZ ;  /* 0x0000000000067805 */ /* 0x000fca000001ff00 */
[----:B------:R-:W0:Y:S02]  /*8650*/  F2F.F64.F32 R4, R4 ;  /* 0x0000000400047310 */ /* 0x000e240000201800 */
[----:B0-----:R0:W-:Y:S01]  /*8660*/  STG.E.128 desc[UR36][R16.64], R4 ;  /* 0x0000000410007986 */ /* 0x0011e2000c101d24 */
[----:B------:R-:W-:Y:S05]  /*8670*/  BRA `(.L_x_13889) ;  /* 0x0000000800507947 */ /* 0x000fea0003800000 */
.L_x_13897:
        /* <DEDUP_REMOVED lines=20> */
.L_x_13902:
[----:B------:R-:W-:Y:S05]  /*87c0*/  BSYNC B0 ;  /* 0x0000000000007941 */ /* 0x000fea0003800000 */
.L_x_13901:
[----:B------:R-:W-:-:S05]  /*87d0*/  LOP3.LUT R5, R0, R5, RZ, 0xfc, !PT ;  /* 0x0000000500057212 */ /* 0x000fca00078efcff */
[----:B------:R0:W-:Y:S01]  /*87e0*/  STG.E.U8 desc[UR36][R16.64], R5 ;  /* 0x0000000510007986 */ /* 0x0001e2000c101124 */
[----:B------:R-:W-:Y:S05]  /*87f0*/  BRA `(.L_x_13889) ;  /* 0x0000000400f07947 */ /* 0x000fea0003800000 */
.L_x_13900:
        /* <DEDUP_REMOVED lines=12> */
.L_x_13904:
[----:B------:R-:W-:Y:S01]  /*88c0*/  IMAD.MOV.U32 R0, RZ, RZ, 0x7f ;  /* 0x0000007fff007424 */ /* 0x000fe200078e00ff */
[----:B------:R-:W-:-:S04]  /*88d0*/  ISETP.GT.U32.AND P0, PT, R4, 0x7f800000, PT ;  /* 0x7f8000000400780c */ /* 0x000fc80003f04070 */
[----:B------:R-:W-:-:S09]  /*88e0*/  SEL R0, R0, 0x7c, P0 ;  /* 0x0000007c00007807 */ /* 0x000fd20000000000 */
.L_x_13905:
[----:B------:R-:W-:Y:S05]  /*88f0*/  BSYNC B0 ;  /* 0x0000000000007941 */ /* 0x000fea0003800000 */
.L_x_13903:
[----:B------:R-:W-:-:S04]  /*8900*/  LOP3.LUT R2, R2, 0x80000000, RZ, 0xc0, !PT ;  /* 0x8000000002027812 */ /* 0x000fc800078ec0ff */
[----:B------:R-:W-:-:S04]  /*8910*/  SHF.R.U32.HI R3, RZ, 0x18, R2 ;  /* 0x00000018ff037819 */ /* 0x000fc80000011602 */
[----:B------:R-:W-:-:S05]  /*8920*/  LOP3.LUT R3, R0, R3, RZ, 0xfc, !PT ;  /* 0x0000000300037212 */ /* 0x000fca00078efcff */
[----:B------:R0:W-:Y:S01]  /*8930*/  STG.E.U8 desc[UR36][R16.64], R3 ;  /* 0x0000000310007986 */ /* 0x0001e2000c101124 */
[----:B------:R-:W-:Y:S05]  /*8940*/  BRA `(.L_x_13889) ;  /* 0x00000004009c7947 */ /* 0x000fea0003800000 */
.L_x_13899:
[----:B------:R-:W-:-:S05]  /*8950*/  F2FP.BF16.F32.PACK_AB R2, RZ, R2 ;  /* 0x00000002ff02723e */ /* 0x000fca00000010ff */
[----:B------:R0:W-:Y:S01]  /*8960*/  STG.E.U16 desc[UR36][R16.64], R2 ;  /* 0x0000000210007986 */ /* 0x0001e2000c101524 */
[----:B------:R-:W-:Y:S05]  /*8970*/  BRA `(.L_x_13889) ;  /* 0x0000000400907947 */ /* 0x000fea0003800000 */
.L_x_13896:
        /* <DEDUP_REMOVED lines=11> */
.L_x_13908:
        /* <DEDUP_REMOVED lines=16> */
.L_x_13911:
[----:B------:R-:W-:-:S04]  /*8b30*/  LOP3.LUT R2, R2, 0x80000000, RZ, 0xc0, !PT ;  /* 0x8000000002027812 */ /* 0x000fc800078ec0ff */
[----:B------:R-:W-:-:S04]  /*8b40*/  SHF.R.U32.HI R3, RZ, 0x18, R2 ;  /* 0x00000018ff037819 */ /* 0x000fc80000011602 */
[----:B------:R-:W-:-:S04]  /*8b50*/  LOP3.LUT R0, R0, R3, RZ, 0xfc, !PT ;  /* 0x0000000300007212 */ /* 0x000fc800078efcff */
[----:B------:R-:W-:-:S07]  /*8b60*/  PRMT R8, R0, 0x7610, R8 ;  /* 0x0000761000087816 */ /* 0x000fce0000000008 */
.L_x_13910:
[----:B------:R-:W-:Y:S05]  /*8b70*/  BSYNC B0 ;  /* 0x0000000000007941 */ /* 0x000fea0003800000 */
.L_x_13909:
[----:B------:R3:W-:Y:S01]  /*8b80*/  STG.E.U8 desc[UR36][R16.64], R8 ;  /* 0x0000000810007986 */ /* 0x0007e2000c101124 */
[----:B------:R-:W-:Y:S05]  /*8b90*/  BRA `(.L_x_13889) ;  /* 0x0000000400087947 */ /* 0x000fea0003800000 */
.L_x_13907:
        /* <DEDUP_REMOVED lines=16> */
.L_x_13914:
[----:B------:R-:W-:-:S04]  /*8ca0*/  LOP3.LUT R2, R2, 0x80000000, RZ, 0xc0, !PT ;  /* 0x8000000002027812 */ /* 0x000fc800078ec0ff */
[----:B------:R-:W-:-:S04]  /*8cb0*/  SHF.R.U32.HI R3, RZ, 0x18, R2 ;  /* 0x00000018ff037819 */ /* 0x000fc80000011602 */
[----:B------:R-:W-:-:S04]  /*8cc0*/  LOP3.LUT R0, R0, R3, RZ, 0xfc, !PT ;  /* 0x0000000300007212 */ /* 0x000fc800078efcff */
[----:B------:R-:W-:-:S07]  /*8cd0*/  PRMT R8, R0, 0x7610, R8 ;  /* 0x0000761000087816 */ /* 0x000fce0000000008 */
.L_x_13913:
[----:B------:R-:W-:Y:S05]  /*8ce0*/  BSYNC B0 ;  /* 0x0000000000007941 */ /* 0x000fea0003800000 */
.L_x_13912:
[----:B------:R0:W-:Y:S01]  /*8cf0*/  STG.E.U8 desc[UR36][R16.64], R8 ;  /* 0x0000000810007986 */ /* 0x0001e2000c101124 */
[----:B------:R-:W-:Y:S05]  /*8d00*/  BRA `(.L_x_13889) ;  /* 0x0000000000ac7947 */ /* 0x000fea0003800000 */
.L_x_13906:
        /* <DEDUP_REMOVED lines=21> */
.L_x_13888:
        /* <DEDUP_REMOVED lines=16> */
.L_x_13917:
[----:B------:R-:W-:Y:S05]  /*8f60*/  BRA `(.L_x_13889) ;  /* 0x0000000000147947 */ /* 0x000fea0003800000 */
.L_x_13916:
[----:B------:R-:W0:Y:S02]  /*8f70*/  F2I.FTZ.U64.FLOOR R2, R0 ;  /* 0x0000000000027311 */ /* 0x000e240000215800 */
[----:B0-----:R2:W-:Y:S01]  /*8f80*/  STG.E.64 desc[UR36][R16.64], R2 ;  /* 0x0000000210007986 */ /* 0x0015e2000c101b24 */
[----:B------:R-:W-:Y:S05]  /*8f90*/  BRA `(.L_x_13889) ;  /* 0x0000000000087947 */ /* 0x000fea0003800000 */
.L_x_13915:
[----:B------:R-:W0:Y:S02]  /*8fa0*/  F2I.FTZ.U32.FLOOR.NTZ R3, R0 ;  /* 0x0000000000037305 */ /* 0x000e240000217000 */
[----:B0-----:R0:W-:Y:S02]  /*8fb0*/  STG.E desc[UR36][R16.64], R3 ;  /* 0x0000000310007986 */ /* 0x0011e4000c101924 */
.L_x_13889:
[----:B------:R-:W-:-:S07]  /*8fc0*/  VIADD R19, R19, 0x80 ;  /* 0x0000008013137836 */ /* 0x000fce0000000000 */
.L_x_13854:
[----:B------:R-:W-:Y:S05]  /*8fd0*/  BSYNC B7 ;  /* 0x0000000000077941 */ /* 0x000fea0003800000 */
.L_x_13853:
        /* <DEDUP_REMOVED lines=306> */
.L_x_13918:
        /* <DEDUP_REMOVED lines=22> */
.L_x_13923:
[----:B------:R-:W2:Y:S02]  /*a460*/  LDG.E.U8 R0, desc[UR36][R2.64] ;  /* 0x0000002402007981 */ /* 0x000ea4000c1e1100 */
[----:B--2---:R-:W-:Y:S01]  /*a470*/  I2FP.F32.U32 R0, R0 ;  /* 0x0000000000007245 */ /* 0x004fe20000201000 */
[----:B------:R-:W-:Y:S06]  /*a480*/  BRA `(.L_x_13925) ;  /* 0x0000000c002c7947 */ /* 0x000fec0003800000 */
.L_x_13922:
        /* <DEDUP_REMOVED lines=9> */
.L_x_13927:
[----:B------:R-:W2:Y:S02]  /*a520*/  LDG.E R0, desc[UR36][R2.64] ;  /* 0x0000002402007981 */ /* 0x000ea4000c1e1900 */
[----:B--2---:R-:W-:Y:S01]  /*a530*/  I2FP.F32.S32 R0, R0 ;  /* 0x0000000000007245 */ /* 0x004fe20000201400 */
[----:B------:R-:W-:Y:S06]  /*a540*/  BRA `(.L_x_13925) ;  /* 0x0000000800fc7947 */ /* 0x000fec0003800000 */
.L_x_13926:
[----:B------:R-:W2:Y:S02]  /*a550*/  LDG.E.U16 R0, desc[UR36][R2.64] ;  /* 0x0000002402007981 */ /* 0x000ea4000c1e1500 */
[----:B--2---:R-:W0:Y:S01]  /*a560*/  I2F.S16 R0, R0 ;  /* 0x0000000000007306 */ /* 0x004e220000101400 */
[----:B------:R-:W-:Y:S05]  /*a570*/  BRA `(.L_x_13925) ;  /* 0x0000000800f07947 */ /* 0x000fea0003800000 */
.L_x_13921:
        /* <DEDUP_REMOVED lines=8> */
.L_x_13929:
[----:B------:R-:W2:Y:S02]  /*a600*/  LDG.E.U16 R0, desc[UR36][R2.64] ;  /* 0x0000002402007981 */ /* 0x000ea4000c1e1500 */
[----:B--2---:R-:W-:Y:S01]  /*a610*/  HADD2.F32 R0, -RZ, R0.H0_H0 ;  /* 0x20000000ff007230 */ /* 0x004fe20000004100 */
[----:B------:R-:W-:Y:S06]  /*a620*/  BRA `(.L_x_13925) ;  /* 0x0000000800c47947 */ /* 0x000fec0003800000 */
.L_x_13928:
        /* <DEDUP_REMOVED lines=8> */
.L_x_13931:
[----:B------:R-:W2:Y:S02]  /*a6b0*/  LDG.E.U16 R0, desc[UR36][R2.64] ;  /* 0x0000002402007981 */ /* 0x000ea4000c1e1500 */
[----:B--2---:R-:W-:Y:S01]  /*a6c0*/  HADD2.F32 R0, -RZ, R0.H0_H0 ;  /* 0x20000000ff007230 */ /* 0x004fe20000004100 */
[----:B------:R-:W-:Y:S06]  /*a6d0*/  BRA `(.L_x_13925) ;  /* 0x0000000800987947 */ /* 0x000fec0003800000 */
.L_x_13930:
[----:B------:R-:W2:Y:S01]  /*a6e0*/  LDG.E.64 R2, desc[UR36][R2.64] ;  /* 0x0000002402027981 */ /* 0x000ea2000c1e1b00 */
[----:B------:R-:W-:Y:S01]  /*a6f0*/  UMOV UR4, 0xf0000000 ;  /* 0xf000000000047882 */ /* 0x000fe20000000000 */
[----:B------:R-:W-:Y:S01]  /*a700*/  UMOV UR5, 0x380fffff ;  /* 0x380fffff00057882 */ /* 0x000fe20000000000 */
[----:B--2---:R-:W0:Y:S01]  /*a710*/  F2F.F32.F64 R0, R2 ;  /* 0x0000000200007310 */ /* 0x004e220000301000 */
[----:B------:R-:W-:-:S14]  /*a720*/  DSETP.GEU.AND P0, PT, |R2|, UR4, PT ;  /* 0x0000000402007e2a */ /* 0x000fdc000bf0e200 */
[----:B0-----:R-:W-:Y:S01]  /*a730*/  @!P0 FMUL R0, R0, 1.175494350822287508e-38 ;  /* 0x0080000000008820 */ /* 0x001fe20000400000 */
[----:B------:R-:W-:Y:S06]  /*a740*/  BRA `(.L_x_13925) ;  /* 0x00000008007c7947 */ /* 0x000fec0003800000 */
.L_x_13920:
        /* <DEDUP_REMOVED lines=12> */
.L_x_13934:
[----:B------:R-:W2:Y:S01]  /*a810*/  LDG.E.64 R2, desc[UR36][R2.64] ;  /* 0x0000002402027981 */ /* 0x000ea2000c1e1b00 */
[----:B------:R-:W-:Y:S01]  /*a820*/  UMOV UR4, 0xf0000000 ;  /* 0xf000000000047882 */ /* 0x000fe20000000000 */
[----:B------:R-:W-:Y:S01]  /*a830*/  UMOV UR5, 0x380fffff ;  /* 0x380fffff00057882 */ /* 0x000fe20000000000 */
[----:B--2---:R-:W0:Y:S01]  /*a840*/  F2F.F32.F64 R0, R2 ;  /* 0x0000000200007310 */ /* 0x004e220000301000 */
[----:B------:R-:W-:-:S14]  /*a850*/  DSETP.GEU.AND P0, PT, |R2|, UR4, PT ;  /* 0x0000000402007e2a */ /* 0x000fdc000bf0e200 */
[----:B0-----:R-:W-:Y:S01]  /*a860*/  @!P0 FMUL R0, R0, 1.175494350822287508e-38 ;  /* 0x0080000000008820 */ /* 0x001fe20000400000 */
[----:B------:R-:W-:Y:S06]  /*a870*/  BRA `(.L_x_13925) ;  /* 0x0000000800307947 */ /* 0x000fec0003800000 */
.L_x_13933:
        /* <DEDUP_REMOVED lines=26> */
.L_x_13936:
        /* <DEDUP_REMOVED lines=13> */
.L_x_13935:
[----:B------:R-:W2:Y:S02]  /*aaf0*/  LDG.E.U16 R0, desc[UR36][R2.64] ;  /* 0x0000002402007981 */ /* 0x000ea4000c1e1500 */
[----:B--2---:R-:W-:Y:S01]  /*ab00*/  IMAD.U32 R0, R0, 0x10000, RZ ;  /* 0x0001000000007824 */ /* 0x004fe200078e00ff */
[----:B------:R-:W-:Y:S06]  /*ab10*/  BRA `(.L_x_13925) ;  /* 0x0000000400887947 */ /* 0x000fec0003800000 */
.L_x_13932:
        /* <DEDUP_REMOVED lines=11> */
.L_x_13939:
        /* <DEDUP_REMOVED lines=20> */
.L_x_13941:
[----:B------:R-:W-:Y:S05]  /*ad10*/  BSYNC B0 ;  /* 0x0000000000007941 */ /* 0x000fea0003800000 */
.L_x_13940:
[----:B------:R-:W-:Y:S01]  /*ad20*/  LEA R3, R0, 0x3b800000, 0x17 ;  /* 0x3b80000000037811 */ /* 0x000fe200078eb8ff */
[----:B------:R-:W-:-:S05]  /*ad30*/  IMAD.SHL.U32 R0, R2, 0x100000, RZ ;  /* 0x0010000002007824 */ /* 0x000fca00078e00ff */
[----:B------:R-:W-:Y:S01]  /*ad40*/  LOP3.LUT R0, R3, R0, R4, 0xfe, !PT ;  /* 0x0000000003007212 */ /* 0x000fe200078efe04 */
[----:B------:R-:W-:Y:S06]  /*ad50*/  BRA `(.L_x_13925) ;  /* 0x0000000000f87947 */ /* 0x000fec0003800000 */
.L_x_13938:
        /* <DEDUP_REMOVED lines=20> */
.L_x_13943:
[----:B------:R-:W-:Y:S05]  /*aea0*/  BSYNC B0 ;  /* 0x0000000000007941 */ /* 0x000fea0003800000 */
.L_x_13942:
[----:B------:R-:W-:Y:S01]  /*aeb0*/  LEA R3, R0, 0x37800000, 0x17 ;  /* 0x3780000000037811 */ /* 0x000fe200078eb8ff */
[----:B------:R-:W-:-:S05]  /*aec0*/  IMAD.SHL.U32 R0, R2, 0x200000, RZ ;  /* 0x0020000002007824 */ /* 0x000fca00078e00ff */
[----:B------:R-:W-:Y:S01]  /*aed0*/  LOP3.LUT R0, R3, R0, R4, 0xfe, !PT ;  /* 0x0000000003007212 */ /* 0x000fe200078efe04 */
[----:B------:R-:W-:Y:S06]  /*aee0*/  BRA `(.L_x_13925) ;  /* 0x0000000000947947 */ /* 0x000fec0003800000 */
.L_x_13937:
        /* <DEDUP_REMOVED lines=14> */
.L_x_13924:
        /* <DEDUP_REMOVED lines=16> */
.L_x_13946:
[----:B------:R-:W-:Y:S01]  /*b0d0*/  IMAD.MOV.U32 R0, RZ, RZ, RZ ;  /* 0x000000ffff007224 */ /* 0x000fe200078e00ff */
[----:B------:R-:W-:Y:S06]  /*b0e0*/  BRA `(.L_x_13925) ;  /* 0x0000000000147947 */ /* 0x000fec0003800000 */
.L_x_13945:
[----:B------:R-:W2:Y:S02]  /*b0f0*/  LDG.E.64 R2, desc[UR36][R2.64] ;  /* 0x0000002402027981 */ /* 0x000ea4000c1e1b00 */
[----:B--2---:R0:W1:Y:S01]  /*b100*/  I2F.U64 R0, R2 ;  /* 0x0000000200007312 */ /* 0x0040620000301000 */
[----:B------:R-:W-:Y:S05]  /*b110*/  BRA `(.L_x_13925) ;  /* 0x0000000000087947 */ /* 0x000fea0003800000 */
.L_x_13944:
[----:B------:R-:W2:Y:S02]  /*b120*/  LDG.E R0, desc[UR36][R2.64] ;  /* 0x0000002402007981 */ /* 0x000ea4000c1e1900 */
[----:B--2---:R-:W-:-:S07]  /*b130*/  I2FP.F32.U32 R0, R0 ;  /* 0x0000000000007245 */ /* 0x004fce0000201000 */
.L_x_13925:
[----:B------:R-:W-:Y:S05]  /*b140*/  BSYNC B6 ;  /* 0x0000000000067941 */ /* 0x000fea0003800000 */
.L_x_13919:
        /* <DEDUP_REMOVED lines=14> */
[----:B0-----:R-:W-:Y:S01]  /*b230*/  STG.E.U8 desc[UR36][R16.64], R3 ;  /* 0x0000000310007986 */ /* 0x001fe2000c101124 */
[----:B------:R-:W-:Y:S05]  /*b240*/  EXIT ;  /* 0x000000000000794d */ /* 0x000fea0003800000 */
.L_x_13950:
[----:B------:R-:W0:Y:S02]  /*b250*/  F2I.FTZ.S64.FLOOR R2, R0 ;  /* 0x0000000000027311 */ /* 0x000e240000215900 */
[----:B0-----:R-:W-:Y:S01]  /*b260*/  STG.E.U8 desc[UR36][R16.64], R2 ;  /* 0x0000000210007986 */ /* 0x001fe2000c101124 */
[----:B------:R-:W-:Y:S05]  /*b270*/  EXIT ;  /* 0x000000000000794d */ /* 0x000fea0003800000 */
.L_x_13949:
[----:B------:R-:W-:-:S13]  /*b280*/  ISETP.NE.AND P0, PT, R3, 0x2, PT ;  /* 0x000000020300780c */ /* 0x000fda0003f05270 */
[----:B------:R-:W-:Y:S05]  /*b290*/  @!P0 BRA `(.L_x_13952) ;  /* 0x0000000000288947 */ /* 0x000fea0003800000 */
[----:B------:R-:W-:-:S13]  /*b2a0*/  ISETP.NE.AND P0, PT, R3, 0x3, PT ;  /* 0x000000030300780c */ /* 0x000fda0003f05270 */
[----:B------:R-:W-:Y:S05]  /*b2b0*/  @!P0 BRA `(.L_x_13953) ;  /* 0x0000000000148947 */ /* 0x000fea0003800000 */
[----:B------:R-:W-:-:S13]  /*b2c0*/  ISETP.NE.AND P0, PT, R3, 0x4, PT ;  /* 0x000000040300780c */ /* 0x000fda0003f05270 */
[----:B------:R-:W-:Y:S05]  /*b2d0*/  @P0 BRA `(.L_x_13951) ;  /* 0x0000000800d00947 */ /* 0x000fea0003800000 */
[----:B------:R-:W0:Y:S02]  /*b2e0*/  F2I.FTZ.S64.FLOOR R2, R0 ;  /* 0x0000000000027311 */ /* 0x000e240000215900 */
[----:B0-----:R-:W-:Y:S01]  /*b2f0*/  STG.E.64 desc[UR36][R16.64], R2 ;  /* 0x0000000210007986 */ /* 0x001fe2000c101b24 */
[----:B------:R-:W-:Y:S05]  /*b300*/  EXIT ;  /* 0x000000000000794d */ /* 0x000fea0003800000 */
.L_x_13953:
[----:B------:R-:W0:Y:S02]  /*b310*/  F2I.FTZ.FLOOR.NTZ R3, R0 ;  /* 0x0000000000037305 */ /* 0x000e240000217100 */
[----:B0-----:R-:W-:Y:S01]  /*b320*/  STG.E desc[UR36][R16.64], R3 ;  /* 0x0000000310007986 */ /* 0x001fe2000c101924 */
[----:B------:R-:W-:Y:S05]  /*b330*/  EXIT ;  /* 0x000000000000794d */ /* 0x000fea0003800000 */
.L_x_13952:
[----:B------:R-:W0:Y:S02]  /*b340*/  F2I.FTZ.FLOOR.NTZ R3, R0 ;  /* 0x0000000000037305 */ /* 0x000e240000217100 */
[----:B0-----:R-:W-:Y:S01]  /*b350*/  STG.E.U16 desc[UR36][R16.64], R3 ;  /* 0x0000000310007986 */ /* 0x001fe2000c101524 */
[----:B------:R-:W-:Y:S05]  /*b360*/  EXIT ;  /* 0x000000000000794d */ /* 0x000fea0003800000 */
.L_x_13948:
        /* <DEDUP_REMOVED lines=8> */
.L_x_13955:
[----:B------:R-:W-:-:S05]  /*b3f0*/  F2FP.F16.F32.PACK_AB R2, RZ, R2 ;  /* 0x00000002ff02723e */ /* 0x000fca00000000ff */
[----:B------:R-:W-:Y:S01]  /*b400*/  STG.E.U16 desc[UR36][R16.64], R2 ;  /* 0x0000000210007986 */ /* 0x000fe2000c101524 */
[----:B------:R-:W-:Y:S05]  /*b410*/  EXIT ;  /* 0x000000000000794d */ /* 0x000fea0003800000 */
.L_x_13954:
        /* <DEDUP_REMOVED lines=9> */
.L_x_13957:
[----:B------:R-:W-:-:S04]  /*b4b0*/  F2FP.F16.F32.PACK_AB R3, RZ, R2 ;  /* 0x00000002ff03723e */ /* 0x000fc800000000ff */
[----:B------:R-:W-:-:S05]  /*b4c0*/  PRMT R3, R3, 0x5410, RZ ;  /* 0x0000541003037816 */ /* 0x000fca00000000ff */
[----:B------:R-:W-:Y:S01]  /*b4d0*/  STG.E desc[UR36][R16.64], R3 ;  /* 0x0000000310007986 */ /* 0x000fe2000c101924 */
[----:B------:R-:W-:Y:S05]  /*b4e0*/  EXIT ;  /* 0x000000000000794d */ /* 0x000fea0003800000 */
.L_x_13956:
[----:B------:R-:W-:-:S06]  /*b4f0*/  FMUL.FTZ R2, R2, 1 ;  /* 0x3f80000002027820 */ /* 0x000fcc0000410000 */
[----:B------:R-:W0:Y:S02]  /*b500*/  F2F.F64.F32 R2, R2 ;  /* 0x0000000200027310 */ /* 0x000e240000201800 */
[----:B0-----:R-:W-:Y:S01]  /*b510*/  STG.E.64 desc[UR36][R16.64], R2 ;  /* 0x0000000210007986 */ /* 0x001fe2000c101b24 */
[----:B------:R-:W-:Y:S05]  /*b520*/  EXIT ;  /* 0x000000000000794d */ /* 0x000fea0003800000 */
.L_x_13947:
        /* <DEDUP_REMOVED lines=12> */
.L_x_13960:
[----:B------:R-:W-:Y:S01]  /*b5f0*/  FMUL.FTZ R4, R2, 1 ;  /* 0x3f80000002047820 */ /* 0x000fe20000410000 */
[----:B------:R-:W-:-:S05]  /*b600*/  CS2R R6, SRZ ;  /* 0x0000000000067805 */ /* 0x000fca000001ff00 */
[----:B------:R-:W0:Y:S02]  /*b610*/  F2F.F64.F32 R4, R4 ;  /* 0x0000000400047310 */ /* 0x000e240000201800 */
[----:B0-----:R-:W-:Y:S01]  /*b620*/  STG.E.128 desc[UR36][R16.64], R4 ;  /* 0x0000000410007986 */ /* 0x001fe2000c101d24 */
[----:B------:R-:W-:Y:S05]  /*b630*/  EXIT ;  /* 0x000000000000794d */ /* 0x000fea0003800000 */
.L_x_13959:
        /* <DEDUP_REMOVED lines=20> */
.L_x_13964:
[----:B------:R-:W-:Y:S05]  /*b780*/  BSYNC B0 ;  /* 0x0000000000007941 */ /* 0x000fea0003800000 */
.L_x_13963:
[----:B------:R-:W-:-:S05]  /*b790*/  LOP3.LUT R5, R0, R5, RZ, 0xfc, !PT ;  /* 0x0000000500057212 */ /* 0x000fca00078efcff */
[----:B------:R-:W-:Y:S01]  /*b7a0*/  STG.E.U8 desc[UR36][R16.64], R5 ;  /* 0x0000000510007986 */ /* 0x000fe2000c101124 */
[----:B------:R-:W-:Y:S05]  /*b7b0*/  EXIT ;  /* 0x000000000000794d */ /* 0x000fea0003800000 */
.L_x_13962:
        /* <DEDUP_REMOVED lines=12> */
.L_x_13966:
[----:B------:R-:W-:Y:S01]  /*b880*/  IMAD.MOV.U32 R0, RZ, RZ, 0x7f ;  /* 0x0000007fff007424 */ /* 0x000fe200078e00ff */
[----:B------:R-:W-:-:S04]  /*b890*/  ISETP.GT.U32.AND P0, PT, R4, 0x7f800000, PT ;  /* 0x7f8000000400780c */ /* 0x000fc80003f04070 */
[----:B------:R-:W-:-:S09]  /*b8a0*/  SEL R0, R0, 0x7c, P0 ;  /* 0x0000007c00007807 */ /* 0x000fd20000000000 */
.L_x_13967:
[----:B------:R-:W-:Y:S05]  /*b8b0*/  BSYNC B0 ;  /* 0x0000000000007941 */ /* 0x000fea0003800000 */
.L_x_13965:
[----:B------:R-:W-:-:S04]  /*b8c0*/  LOP3.LUT R2, R2, 0x80000000, RZ, 0xc0, !PT ;  /* 0x8000000002027812 */ /* 0x000fc800078ec0ff */
[----:B------:R-:W-:-:S04]  /*b8d0*/  SHF.R.U32.HI R3, RZ, 0x18, R2 ;  /* 0x00000018ff037819 */ /* 0x000fc80000011602 */
[----:B------:R-:W-:-:S05]  /*b8e0*/  LOP3.LUT R3, R0, R3, RZ, 0xfc, !PT ;  /* 0x0000000300037212 */ /* 0x000fca00078efcff */
[----:B------:R-:W-:Y:S01]  /*b8f0*/  STG.E.U8 desc[UR36][R16.64], R3 ;  /* 0x0000000310007986 */ /* 0x000fe2000c101124 */
[----:B------:R-:W-:Y:S05]  /*b900*/  EXIT ;  /* 0x000000000000794d */ /* 0x000fea0003800000 */
.L_x_13961:
[----:B------:R-:W-:-:S05]  /*b910*/  F2FP.BF16.F32.PACK_AB R2, RZ, R2 ;  /* 0x00000002ff02723e */ /* 0x000fca00000010ff */
[----:B------:R-:W-:Y:S01]  /*b920*/  STG.E.U16 desc[UR36][R16.64], R2 ;  /* 0x0000000210007986 */ /* 0x000fe2000c101524 */
[----:B------:R-:W-:Y:S05]  /*b930*/  EXIT ;  /* 0x000000000000794d */ /* 0x000fea0003800000 */
.L_x_13958:
        /* <DEDUP_REMOVED lines=9> */
[----:B0-----:R-:W-:Y:S01]  /*b9d0*/  STG.E.U16 desc[UR36][R16.64], R3 ;  /* 0x0000000310007986 */ /* 0x001fe2000c101524 */
[----:B------:R-:W-:Y:S05]  /*b9e0*/  EXIT ;  /* 0x000000000000794d */ /* 0x000fea0003800000 */
.L_x_13970:
        /* <DEDUP_REMOVED lines=16> */
.L_x_13973:
[----:B------:R-:W-:-:S04]  /*baf0*/  LOP3.LUT R2, R2, 0x80000000, RZ, 0xc0, !PT ;  /* 0x8000000002027812 */ /* 0x000fc800078ec0ff */
[----:B------:R-:W-:-:S04]  /*bb00*/  SHF.R.U32.HI R3, RZ, 0x18, R2 ;  /* 0x00000018ff037819 */ /* 0x000fc80000011602 */
[----:B------:R-:W-:-:S04]  /*bb10*/  LOP3.LUT R0, R0, R3, RZ, 0xfc, !PT ;  /* 0x0000000300007212 */ /* 0x000fc800078efcff */
[----:B------:R-:W-:-:S07]  /*bb20*/  PRMT R8, R0, 0x7610, R8 ;  /* 0x0000761000087816 */ /* 0x000fce0000000008 */
.L_x_13972:
[----:B------:R-:W-:Y:S05]  /*bb30*/  BSYNC B0 ;  /* 0x0000000000007941 */ /* 0x000fea0003800000 */
.L_x_13971:
[----:B------:R-:W-:Y:S01]  /*bb40*/  STG.E.U8 desc[UR36][R16.64], R8 ;  /* 0x0000000810007986 */ /* 0x000fe2000c101124 */
[----:B------:R-:W-:Y:S05]  /*bb50*/  EXIT ;  /* 0x000000000000794d */ /* 0x000fea0003800000 */
.L_x_13969:
        /* <DEDUP_REMOVED lines=16> */
.L_x_13976:
[----:B------:R-:W-:-:S04]  /*bc60*/  LOP3.LUT R2, R2, 0x80000000, RZ, 0xc0, !PT ;  /* 0x8000000002027812 */ /* 0x000fc800078ec0ff */
[----:B------:R-:W-:-:S04]  /*bc70*/  SHF.R.U32.HI R3, RZ, 0x18, R2 ;  /* 0x00000018ff037819 */ /* 0x000fc80000011602 */
[----:B------:R-:W-:-:S04]  /*bc80*/  LOP3.LUT R0, R0, R3, RZ, 0xfc, !PT ;  /* 0x0000000300007212 */ /* 0x000fc800078efcff */
[----:B------:R-:W-:-:S07]  /*bc90*/  PRMT R8, R0, 0x7610, R8 ;  /* 0x0000761000087816 */ /* 0x000fce0000000008 */
.L_x_13975:
[----:B------:R-:W-:Y:S05]  /*bca0*/  BSYNC B0 ;  /* 0x0000000000007941 */ /* 0x000fea0003800000 */
.L_x_13974:
[----:B------:R-:W-:Y:S01]  /*bcb0*/  STG.E.U8 desc[UR36][R16.64], R8 ;  /* 0x0000000810007986 */ /* 0x000fe2000c101124 */
[----:B------:R-:W-:Y:S05]  /*bcc0*/  EXIT ;  /* 0x000000000000794d */ /* 0x000fea0003800000 */
.L_x_13968:
        /* <DEDUP_REMOVED lines=21> */
.L_x_13951:
        /* <DEDUP_REMOVED lines=16> */
.L_x_13979:
[----:B------:R-:W-:Y:S05]  /*bf20*/  EXIT ;  /* 0x000000000000794d */ /* 0x000fea0003800000 */
.L_x_13978:
[----:B------:R-:W0:Y:S02]  /*bf30*/  F2I.FTZ.U64.FLOOR R2, R0 ;  /* 0x0000000000027311 */ /* 0x000e240000215800 */
[----:B0-----:R-:W-:Y:S01]  /*bf40*/  STG.E.64 desc[UR36][R16.64], R2 ;  /* 0x0000000210007986 */ /* 0x001fe2000c101b24 */
[----:B------:R-:W-:Y:S05]  /*bf50*/  EXIT ;  /* 0x000000000000794d */ /* 0x000fea0003800000 */
.L_x_13977:
[----:B------:R-:W0:Y:S02]  /*bf60*/  F2I.FTZ.U32.FLOOR.NTZ R3, R0 ;  /* 0x0000000000037305 */ /* 0x000e240000217000 */
[----:B0-----:R-:W-:Y:S01]  /*bf70*/  STG.E desc[UR36][R16.64], R3 ;  /* 0x0000000310007986 */ /* 0x001fe2000c101924 */
[----:B------:R-:W-:Y:S05]  /*bf80*/  EXIT ;  /* 0x000000000000794d */ /* 0x000fea0003800000 */
.L_x_13980:
        /* <DEDUP_REMOVED lines=15> */
.L_x_19694:


//--------------------- .text._ZN2at6native27unrolled_elementwise_kernelIZZZNS0_17floor_kernel_cudaERNS_18TensorIteratorBaseEENKUlvE_clEvENKUlvE0_clEvEUlfE_St5arrayIPcLm2EELi4E23TrivialOffsetCalculatorILi1EjESB_NS0_6memory12LoadWithCastILi1EEENSC_13StoreWithCastILi1EEEEEviT_T0_T2_T3_T4_T5_ --------------------------
	.section	.text._ZN2at6native27unrolled_elementwise_kernelIZZZNS0_17floor_kernel_cudaERNS_18TensorIteratorBaseEENKUlvE_clEvENKUlvE0_clEvEUlfE_St5arrayIPcLm2EELi4E23TrivialOffsetCalculatorILi1EjESB_NS0_6memory12LoadWithCastILi1EEENSC_13StoreWithCastILi1EEEEEviT_T0_T2_T3_T4_T5_,"ax",@progbits
	.align	128
        .global         _ZN2at6native27unrolled_elementwise_kernelIZZZNS0_17floor_kernel_cudaERNS_18TensorIteratorBaseEENKUlvE_clEvENKUlvE0_clEvEUlfE_St5arrayIPcLm2EELi4E23TrivialOffsetCalculatorILi1EjESB_NS0_6memory12LoadWithCastILi1EEENSC_13StoreWithCastILi1EEEEEviT_T0_T2_T3_T4_T5_
        .type           _ZN2at6native27unrolled_elementwise_kernelIZZZNS0_17floor_kernel_cudaERNS_18TensorIteratorBaseEENKUlvE_clEvENKUlvE0_clEvEUlfE_St5arrayIPcLm2EELi4E23TrivialOffsetCalculatorILi1EjESB_NS0_6memory12LoadWithCastILi1EEENSC_13StoreWithCastILi1EEEEEviT_T0_T2_T3_T4_T5_,@function
        .size           _ZN2at6native27unrolled_elementwise_kernelIZZZNS0_17floor_kernel_cudaERNS_18TensorIteratorBaseEENKUlvE_clEvENKUlvE0_clEvEUlfE_St5arrayIPcLm2EELi4E23TrivialOffsetCalculatorILi1EjESB_NS0_6memory12LoadWithCastILi1EEENSC_13StoreWithCastILi1EEEEEviT_T0_T2_T3_T4_T5_,(.L_x_19695 - _ZN2at6native27unrolled_elementwise_kernelIZZZNS0_17floor_kernel_cudaERNS_18TensorIteratorBaseEENKUlvE_clEvENKUlvE0_clEvEUlfE_St5arrayIPcLm2EELi4E23TrivialOffsetCalculatorILi1EjESB_NS0_6memory12LoadWithCastILi1EEENSC_13StoreWithCastILi1EEEEEviT_T0_T2_T3_T4_T5_)
        .other          _ZN2at6native27unrolled_elementwise_kernelIZZZNS0_17floor_kernel_cudaERNS_18TensorIteratorBaseEENKUlvE_clEvENKUlvE0_clEvEUlfE_St5arrayIPcLm2EELi4E23TrivialOffsetCalculatorILi1EjESB_NS0_6memory12LoadWithCastILi1EEENSC_13StoreWithCastILi1EEEEEviT_T0_T2_T3_T4_T5_,@"STO_CUDA_ENTRY STV_DEFAULT"
_ZN2at6native27unrolled_elementwise_kernelIZZZNS0_17floor_kernel_cudaERNS_18TensorIteratorBaseEENKUlvE_clEvENKUlvE0_clEvEUlfE_St5arrayIPcLm2EELi4E23TrivialOffsetCalculatorILi1EjESB_NS0_6memory12LoadWithCastILi1EEENSC_13StoreWithCastILi1EEEEEviT_T0_T2_T3_T4_T5_:
.text._ZN2at6native27unrolled_elementwise_kernelIZZZNS0_17floor_kernel_cudaERNS_18TensorIteratorBaseEENKUlvE_clEvENKUlvE0_clEvEUlfE_St5arrayIPcLm2EELi4E23TrivialOffsetCalculatorILi1EjESB_NS0_6memory12LoadWithCastILi1EEENSC_13StoreWithCastILi1EEEEEviT_T0_T2_T3_T4_T5_:
        /* <DEDUP_REMOVED lines=33> */
.L_x_13987:
[----:B------:R-:W2:Y:S02]  /*0210*/  LDG.E.U8 R4, desc[UR36][R4.64] ;  /* 0x0000002404047981 */ /* 0x000ea4000c1e1100 */
[----:B--2---:R-:W-:Y:S01]  /*0220*/  I2FP.F32.U32 R27, R4 ;  /* 0x00000004001b7245 */ /* 0x004fe20000201000 */
[----:B------:R-:W-:Y:S06]  /*0230*/  BRA `(.L_x_13989) ;  /* 0x0000000c00307947 */ /* 0x000fec0003800000 */
.L_x_13986:
        /* <DEDUP_REMOVED lines=9> */
.L_x_13991:
[----:B------:R-:W2:Y:S02]  /*02d0*/  LDG.E R4, desc[UR36][R4.64] ;  /* 0x0000002404047981 */ /* 0x000ea4000c1e1900 */
[----:B--2---:R-:W-:Y:S01]  /*02e0*/  I2FP.F32.S32 R27, R4 ;  /* 0x00000004001b7245 */ /* 0x004fe20000201400 */
[----:B------:R-:W-:Y:S06]  /*02f0*/  BRA `(.L_x_13989) ;  /* 0x0000000c00007947 */ /* 0x000fec0003800000 */
.L_x_13990:
[----:B------:R-:W2:Y:S02]  /*0300*/  LDG.E.U16 R4, desc[UR36][R4.64] ;  /* 0x0000002404047981 */ /* 0x000ea4000c1e1500 */
[----:B--2---:R2:W3:Y:S01]  /*0310*/  I2F.S16 R27, R4 ;  /* 0x00000004001b7306 */ /* 0x0044e20000101400 */
[----:B------:R-:W-:Y:S05]  /*0320*/  BRA `(.L_x_13989) ;  /* 0x0000000800f47947 */ /* 0x000fea0003800000 */
.L_x_13985:
        /* <DEDUP_REMOVED lines=8> */
.L_x_13993:
[----:B------:R-:W2:Y:S02]  /*03b0*/  LDG.E.U16 R4, desc[UR36][R4.64] ;  /* 0x0000002404047981 */ /* 0x000ea4000c1e1500 */
[----:B--2---:R-:W-:Y:S01]  /*03c0*/  HADD2.F32 R27, -RZ, R4.H0_H0 ;  /* 0x20000004ff1b7230 */ /* 0x004fe20000004100 */
[----:B------:R-:W-:Y:S06]  /*03d0*/  BRA `(.L_x_13989) ;  /* 0x0000000800c87947 */ /* 0x000fec0003800000 */
.L_x_13992:
        /* <DEDUP_REMOVED lines=8> */
.L_x_13995:
[----:B------:R-:W2:Y:S02]  /*0460*/  LDG.E.U16 R4, desc[UR36][R4.64] ;  /* 0x0000002404047981 */ /* 0x000ea4000c1e1500 */
[----:B--2---:R-:W-:Y:S01]  /*0470*/  HADD2.F32 R27, -RZ, R4.H0_H0 ;  /* 0x20000004ff1b7230 */ /* 0x004fe20000004100 */
[----:B------:R-:W-:Y:S06]  /*0480*/  BRA `(.L_x_13989) ;  /* 0x00000008009c7947 */ /* 0x000fec0003800000 */
.L_x_13994:
[----:B------:R-:W2:Y:S01]  /*0490*/  LDG.E.64 R4, desc[UR36][R4.64] ;  /* 0x0000002404047981 */ /* 0x000ea2000c1e1b00 */
[----:B------:R-:W-:Y:S01]  /*04a0*/  UMOV UR4, 0xf0000000 ;  /* 0xf000000000047882 */ /* 0x000fe20000000000 */
[----:B------:R-:W-:Y:S01]  /*04b0*/  UMOV UR5, 0x380fffff ;  /* 0x380fffff00057882 */ /* 0x000fe20000000000 */
[----:B--2---:R-:W0:Y:S01]  /*04c0*/  F2F.F32.F64 R27, R4 ;  /* 0x00000004001b7310 */ /* 0x004e220000301000 */
[----:B------:R-:W-:-:S14]  /*04d0*/  DSETP.GEU.AND P0, PT, |R4|, UR4, PT ;  /* 0x0000000404007e2a */ /* 0x000fdc000bf0e200 */
[----:B0-----:R-:W-:Y:S01]  /*04e0*/  @!P0 FMUL R27, R27, 1.175494350822287508e-38 ;  /* 0x008000001b1b8820 */ /* 0x001fe20000400000 */
[----:B------:R-:W-:Y:S06]  /*04f0*/  BRA `(.L_x_13989) ;  /* 0x0000000800807947 */ /* 0x000fec0003800000 */
.L_x_13984:
        /* <DEDUP_REMOVED lines=12> */
.L_x_13998:
[----:B------:R-:W2:Y:S01]  /*05c0*/  LDG.E.64 R4, desc[UR36][R4.64] ;  /* 0x0000002404047981 */ /* 0x000ea2000c1e1b00 */
[----:B------:R-:W-:Y:S01]  /*05d0*/  UMOV UR4, 0xf0000000 ;  /* 0xf000000000047882 */ /* 0x000fe20000000000 */
[----:B------:R-:W-:Y:S01]  /*05e0*/  UMOV UR5, 0x380fffff ;  /* 0x380fffff00057882 */ /* 0x000fe20000000000 */
[----:B--2---:R-:W0:Y:S01]  /*05f0*/  F2F.F32.F64 R27, R4 ;  /* 0x00000004001b7310 */ /* 0x004e220000301000 */
[----:B------:R-:W-:-:S14]  /*0600*/  DSETP.GEU.AND P0, PT, |R4|, UR4, PT ;  /* 0x0000000404007e2a */ /* 0x000fdc000bf0e200 */
[----:B0-----:R-:W-:Y:S01]  /*0610*/  @!P0 FMUL R27, R27, 1.175494350822287508e-38 ;  /* 0x008000001b1b8820 */ /* 0x001fe20000400000 */
[----:B------:R-:W-:Y:S06]  /*0620*/  BRA `(.L_x_13989) ;  /* 0x0000000800347947 */ /* 0x000fec0003800000 */
.L_x_13997:
        /* <DEDUP_REMOVED lines=26> */
.L_x_14000:
        /* <DEDUP_REMOVED lines=14> */
.L_x_13999:
[----:B------:R-:W2:Y:S02]  /*08b0*/  LDG.E.U16 R4, desc[UR36][R4.64] ;  /* 0x0000002404047981 */ /* 0x000ea4000c1e1500 */
[----:B--2---:R-:W-:Y:S01]  /*08c0*/  IMAD.U32 R27, R4, 0x10000, RZ ;  /* 0x00010000041b7824 */ /* 0x004fe200078e00ff */
[----:B------:R-:W-:Y:S06]  /*08d0*/  BRA `(.L_x_13989) ;  /* 0x0000000400887947 */ /* 0x000fec0003800000 */
.L_x_13996:
        /* <DEDUP_REMOVED lines=11> */
.L_x_14003:
        /* <DEDUP_REMOVED lines=20> */
.L_x_14005:
[----:B------:R-:W-:Y:S05]  /*0ad0*/  BSYNC B0 ;  /* 0x0000000000007941 */ /* 0x000fea0003800000 */
.L_x_14004:
[----:B------:R-:W-:Y:S01]  /*0ae0*/  IMAD.SHL.U32 R3, R3, 0x100000, RZ ;  /* 0x0010000003037824 */ /* 0x000fe200078e00ff */
[----:B------:R-:W-:-:S04]  /*0af0*/  LEA R0, R0, 0x3b800000, 0x17 ;  /* 0x3b80000000007811 */ /* 0x000fc800078eb8ff */
[----:B------:R-:W-:Y:S01]  /*0b00*/  LOP3.LUT R27, R0, R3, R27, 0xfe, !PT ;  /* 0x00000003001b7212 */ /* 0x000fe200078efe1b */
[----:B------:R-:W-:Y:S06]  /*0b10*/  BRA `(.L_x_13989) ;  /* 0x0000000000f87947 */ /* 0x000fec0003800000 */
.L_x_14002:
        /* <DEDUP_REMOVED lines=20> */
.L_x_14007:
[----:B------:R-:W-:Y:S05]  /*0c60*/  BSYNC B0 ;  /* 0x0000000000007941 */ /* 0x000fea0003800000 */
.L_x_14006:
[----:B------:R-:W-:Y:S01]  /*0c70*/  IMAD.SHL.U32 R3, R3, 0x200000, RZ ;  /* 0x0020000003037824 */ /* 0x000fe200078e00ff */
[----:B------:R-:W-:-:S04]  /*0c80*/  LEA R0, R0, 0x37800000, 0x17 ;  /* 0x3780000000007811 */ /* 0x000fc800078eb8ff */
[----:B------:R-:W-:Y:S01]  /*0c90*/  LOP3.LUT R27, R0, R3, R27, 0xfe, !PT ;  /* 0x00000003001b7212 */ /* 0x000fe200078efe1b */
[----:B------:R-:W-:Y:S06]  /*0ca0*/  BRA `(.L_x_13989) ;  /* 0x0000000000947947 */ /* 0x000fec0003800000 */
.L_x_14001:
        /* <DEDUP_REMOVED lines=14> */
.L_x_13988:
        /* <DEDUP_REMOVED lines=16> */
.L_x_14010:
[----:B------:R-:W-:Y:S01]  /*0e90*/  IMAD.MOV.U32 R27, RZ, RZ, RZ ;  /* 0x000000ffff1b7224 */ /* 0x000fe200078e00ff */
[----:B------:R-:W-:Y:S06]  /*0ea0*/  BRA `(.L_x_13989) ;  /* 0x0000000000147947 */ /* 0x000fec0003800000 */
.L_x_14009:
[----:B------:R-:W2:Y:S02]  /*0eb0*/  LDG.E.64 R4, desc[UR36][R4.64] ;  /* 0x0000002404047981 */ /* 0x000ea4000c1e1b00 */
[----:B--2---:R0:W1:Y:S01]  /*0ec0*/  I2F.U64 R27, R4 ;  /* 0x00000004001b7312 */ /* 0x0040620000301000 */
[----:B------:R-:W-:Y:S05]  /*0ed0*/  BRA `(.L_x_13989) ;  /* 0x0000000000087947 */ /* 0x000fea0003800000 */
.L_x_14008:
[----:B------:R-:W2:Y:S02]  /*0ee0*/  LDG.E R4, desc[UR36][R4.64] ;  /* 0x0000002404047981 */ /* 0x000ea4000c1e1900 */
[----:B--2---:R-:W-:-:S07]  /*0ef0*/  I2FP.F32.U32 R27, R4 ;  /* 0x00000004001b7245 */ /* 0x004fce0000201000 */
.L_x_13989:
[----:B------:R-:W-:Y:S05]  /*0f00*/  BSYNC B6 ;  /* 0x0000000000067941 */ /* 0x000fea0003800000 */
.L_x_13983:
[----:B------:R-:W2:Y:S02]  /*0f10*/  S2R R16, SR_TID.X ;  /* 0x0000000000107919 */ /* 0x000ea40000002100 */
[----:B--2---:R-:W-:-:S07]  /*0f20*/  VIADD R16, R16, 0x80 ;  /* 0x0000008010107836 */ /* 0x004fce0000000000 */
.L_x_13982:
[----:B------:R-:W-:Y:S05]  /*0f30*/  BSYNC B7 ;  /* 0x0000000000077941 */ /* 0x000fea0003800000 */
.L_x_13981:
        /* <DEDUP_REMOVED lines=25> */
.L_x_14017:
[----:B------:R-:W2:Y:S02]  /*10d0*/  LDG.E.U8 R4, desc[UR36][R4.64] ;  /* 0x0000002404047981 */ /* 0x000ea4000c1e1100 */
[----:B--2---:R-:W-:Y:S01]  /*10e0*/  I2FP.F32.U32 R19, R4 ;  /* 0x0000000400137245 */ /* 0x004fe20000201000 */
[----:B------:R-:W-:Y:S06]  /*10f0*/  BRA `(.L_x_14019) ;  /* 0x0000000c002c7947 */ /* 0x000fec0003800000 */
.L_x_14016:
        /* <DEDUP_REMOVED lines=9> */
.L_x_14021:
[----:B------:R-:W2:Y:S02]  /*1190*/  LDG.E R4, desc[UR36][R4.64] ;  /* 0x0000002404047981 */ /* 0x000ea4000c1e1900 */
[----:B--2---:R-:W-:Y:S01]  /*11a0*/  I2FP.F32.S32 R19, R4 ;  /* 0x0000000400137245 */ /* 0x004fe20000201400 */
[----:B------:R-:W-:Y:S06]  /*11b0*/  BRA `(.L_x_14019) ;  /* 0x0000000800fc7947 */ /* 0x000fec0003800000 */
.L_x_14020:
[----:B------:R-:W2:Y:S02]  /*11c0*/  LDG.E.U16 R4, desc[UR36][R4.64] ;  /* 0x0000002404047981 */ /* 0x000ea4000c1e1500 */
[----:B--2---:R0:W2:Y:S01]  /*11d0*/  I2F.S16 R19, R4 ;  /* 0x0000000400137306 */ /* 0x0040a20000101400 */
[----:B------:R-:W-:Y:S05]  /*11e0*/  BRA `(.L_x_14019) ;  /* 0x0000000800f07947 */ /* 0x000fea0003800000 */
.L_x_14015:
        /* <DEDUP_REMOVED lines=8> */
.L_x_14023:
[----:B------:R-:W2:Y:S02]  /*1270*/  LDG.E.U16 R4, desc[UR36][R4.64] ;  /* 0x0000002404047981 */ /* 0x000ea4000c1e1500 */
[----:B--2---:R-:W-:Y:S01]  /*1280*/  HADD2.F32 R19, -RZ, R4.H0_H0 ;  /* 0x20000004ff137230 */ /* 0x004fe20000004100 */
[----:B------:R-:W-:Y:S06]  /*1290*/  BRA `(.L_x_14019) ;  /* 0x0000000800c47947 */ /* 0x000fec0003800000 */
.L_x_14022:
        /* <DEDUP_REMOVED lines=8> */
.L_x_14025:
[----:B------:R-:W2:Y:S02]  /*1320*/  LDG.E.U16 R4, desc[UR36][R4.64] ;  /* 0x0000002404047981 */ /* 0x000ea4000c1e1500 */
[----:B--2---:R-:W-:Y:S01]  /*1330*/  HADD2.F32 R19, -RZ, R4.H0_H0 ;  /* 0x20000004ff137230 */ /* 0x004fe20000004100 */
[----:B------:R-:W-:Y:S06]  /*1340*/  BRA `(.L_x_14019) ;  /* 0x0000000800987947 */ /* 0x000fec0003800000 */
.L_x_14024:
[----:B------:R-:W2:Y:S01]  /*1350*/  LDG.E.64 R4, desc[UR36][R4.64] ;  /* 0x0000002404047981 */ /* 0x000ea2000c1e1b00 */
[----:B------:R-:W-:Y:S01]  /*1360*/  UMOV UR4, 0xf0000000 ;  /* 0xf000000000047882 */ /* 0x000fe20000000000 */
[----:B------:R-:W-:Y:S01]  /*1370*/  UMOV UR5, 0x380fffff ;  /* 0x380fffff00057882 */ /* 0x000fe20000000000 */
[----:B--2---:R-:W0:Y:S01]  /*1380*/  F2F.F32.F64 R19, R4 ;  /* 0x0000000400137310 */ /* 0x004e220000301000 */
[----:B------:R-:W-:-:S14]  /*1390*/  DSETP.GEU.AND P0, PT, |R4|, UR4, PT ;  /* 0x0000000404007e2a */ /* 0x000fdc000bf0e200 */
[----:B0-----:R-:W-:Y:S01]  /*13a0*/  @!P0 FMUL R19, R19, 1.175494350822287508e-38 ;  /* 0x0080000013138820 */ /* 0x001fe20000400000 */
[----:B------:R-:W-:Y:S06]  /*13b0*/  BRA `(.L_x_14019) ;  /* 0x00000008007c7947 */ /* 0x000fec0003800000 */
.L_x_14014:
        /* <DEDUP_REMOVED lines=12> */
.L_x_14028:
[----:B------:R-:W2:Y:S01]  /*1480*/  LDG.E.64 R4, desc[UR36][R4.64] ;  /* 0x0000002404047981 */ /* 0x000ea2000c1e1b00 */
[----:B------:R-:W-:Y:S01]  /*1490*/  UMOV UR4, 0xf0000000 ;  /* 0xf000000000047882 */ /* 0x000fe20000000000 */
[----:B------:R-:W-:Y:S01]  /*14a0*/  UMOV UR5, 0x380fffff ;  /* 0x380fffff00057882 */ /* 0x000fe20000000000 */
[----:B--2---:R-:W0:Y:S01]  /*14b0*/  F2F.F32.F64 R19, R4 ;  /* 0x0000000400137310 */ /* 0x004e220000301000 */
[----:B------:R-:W-:-:S14]  /*14c0*/  DSETP.GEU.AND P0, PT, |R4|, UR4, PT ;  /* 0x0000000404007e2a */ /* 0x000fdc000bf0e200 */
[----:B0-----:R-:W-:Y:S01]  /*14d0*/  @!P0 FMUL R19, R19, 1.175494350822287508e-38 ;  /* 0x0080000013138820 */ /* 0x001fe20000400000 */
[----:B------:R-:W-:Y:S06]  /*14e0*/  BRA `(.L_x_14019) ;  /* 0x0000000800307947 */ /* 0x000fec0003800000 */
.L_x_14027:
        /* <DEDUP_REMOVED lines=26> */
.L_x_14030:
        /* <DEDUP_REMOVED lines=13> */
.L_x_14029:
[----:B------:R-:W2:Y:S02]  /*1760*/  LDG.E.U16 R4, desc[UR36][R4.64] ;  /* 0x0000002404047981 */ /* 0x000ea4000c1e1500 */
[----:B--2---:R-:W-:Y:S01]  /*1770*/  IMAD.U32 R19, R4, 0x10000, RZ ;  /* 0x0001000004137824 */ /* 0x004fe200078e00ff */
[----:B------:R-:W-:Y:S06]  /*1780*/  BRA `(.L_x_14019) ;  /* 0x0000000400887947 */ /* 0x000fec0003800000 */
.L_x_14026:
        /* <DEDUP_REMOVED lines=11> */
.L_x_14033:
        /* <DEDUP_REMOVED lines=20> */
.L_x_14035:
[----:B------:R-:W-:Y:S05]  /*1980*/  BSYNC B0 ;  /* 0x0000000000007941 */ /* 0x000fea0003800000 */
.L_x_14034:
[----:B------:R-:W-:Y:S01]  /*1990*/  IMAD.SHL.U32 R3, R3, 0x100000, RZ ;  /* 0x0010000003037824 */ /* 0x000fe200078e00ff */
[----:B------:R-:W-:-:S04]  /*19a0*/  LEA R0, R0, 0x3b800000, 0x17 ;  /* 0x3b80000000007811 */ /* 0x000fc800078eb8ff */
[----:B------:R-:W-:Y:S01]  /*19b0*/  LOP3.LUT R19, R0, R3, R19, 0xfe, !PT ;  /* 0x0000000300137212 */ /* 0x000fe200078efe13 */
[----:B------:R-:W-:Y:S06]  /*19c0*/  BRA `(.L_x_14019) ;  /* 0x0000000000f87947 */ /* 0x000fec0003800000 */
.L_x_14032:
        /* <DEDUP_REMOVED lines=20> */
.L_x_14037:
[----:B------:R-:W-:Y:S05]  /*1b10*/  BSYNC B0 ;  /* 0x0000000000007941 */ /* 0x000fea0003800000 */
.L_x_14036:
[----:B------:R-:W-:Y:S01]  /*1b20*/  IMAD.SHL.U32 R3, R3, 0x200000, RZ ;  /* 0x0020000003037824 */ /* 0x000fe200078e00ff */
[----:B------:R-:W-:-:S04]  /*1b30*/  LEA R0, R0, 0x37800000, 0x17 ;  /* 0x3780000000007811 */ /* 0x000fc800078eb8ff */
[----:B------:R-:W-:Y:S01]  /*1b40*/  LOP3.LUT R19, R0, R3, R19, 0xfe, !PT ;  /* 0x0000000300137212 */ /* 0x000fe200078efe13 */
[----:B------:R-:W-:Y:S06]  /*1b50*/  BRA `(.L_x_14019) ;  /* 0x0000000000947947 */ /* 0x000fec0003800000 */
.L_x_14031:
        /* <DEDUP_REMOVED lines=14> */
.L_x_14018:
        /* <DEDUP_REMOVED lines=16> */
.L_x_14040:
[----:B------:R-:W-:Y:S01]  /*1d40*/  IMAD.MOV.U32 R19, RZ, RZ, RZ ;  /* 0x000000ffff137224 */ /* 0x000fe200078e00ff */
[----:B------:R-:W-:Y:S06]  /*1d50*/  BRA `(.L_x_14019) ;  /* 0x0000000000147947 */ /* 0x000fec0003800000 */
.L_x_14039:
[----:B------:R-:W2:Y:S02]  /*1d60*/  LDG.E.64 R4, desc[UR36][R4.64] ;  /* 0x0000002404047981 */ /* 0x000ea4000c1e1b00 */
[----:B--2---:R0:W2:Y:S01]  /*1d70*/  I2F.U64 R19, R4 ;  /* 0x0000000400137312 */ /* 0x0040a20000301000 */
[----:B------:R-:W-:Y:S05]  /*1d80*/  BRA `(.L_x_14019) ;  /* 0x0000000000087947 */ /* 0x000fea0003800000 */
.L_x_14038:
[----:B------:R-:W2:Y:S02]  /*1d90*/  LDG.E R4, desc[UR36][R4.64] ;  /* 0x0000002404047981 */ /* 0x000ea4000c1e1900 */
[----:B--2---:R-:W-:-:S07]  /*1da0*/  I2FP.F32.U32 R19, R4 ;  /* 0x0000000400137245 */ /* 0x004fce0000201000 */
.L_x_14019:
[----:B------:R-:W-:Y:S05]  /*1db0*/  BSYNC B6 ;  /* 0x0000000000067941 */ /* 0x000fea0003800000 */
.L_x_14013:
[----:B------:R-:W-:-:S07]  /*1dc0*/  VIADD R16, R16, 0x80 ;  /* 0x0000008010107836 */ /* 0x000fce0000000000 */
.L_x_14012:
[----:B------:R-:W-:Y:S05]  /*1dd0*/  BSYNC B7 ;  /* 0x0000000000077941 */ /* 0x000fea0003800000 */
.L_x_14011:
        /* <DEDUP_REMOVED lines=27> */
.L_x_14047:
[----:B------:R-:W2:Y:S02]  /*1f90*/  LDG.E.U8 R4, desc[UR36][R4.64] ;  /* 0x0000002404047981 */ /* 0x000ea4000c1e1100 */
[----:B--2---:R-:W-:Y:S01]  /*1fa0*/  I2FP.F32.U32 R23, R4 ;  /* 0x0000000400177245 */ /* 0x004fe20000201000 */
[----:B------:R-:W-:Y:S06]  /*1fb0*/  BRA `(.L_x_14049) ;  /* 0x0000000c002c7947 */ /* 0x000fec0003800000 */
.L_x_14046:
        /* <DEDUP_REMOVED lines=9> */
.L_x_14051:
[----:B------:R-:W2:Y:S02]  /*2050*/  LDG.E R4, desc[UR36][R4.64] ;  /* 0x0000002404047981 */ /* 0x000ea4000c1e1900 */
[----:B--2---:R-:W-:Y:S01]  /*2060*/  I2FP.F32.S32 R23, R4 ;  /* 0x0000000400177245 */ /* 0x004fe20000201400 */
[----:B------:R-:W-:Y:S06]  /*2070*/  BRA `(.L_x_14049) ;  /* 0x0000000800fc7947 */ /* 0x000fec0003800000 */
.L_x_14050:
[----:B------:R-:W2:Y:S02]  /*2080*/  LDG.E.U16 R4, desc[UR36][R4.64] ;  /* 0x0000002404047981 */ /* 0x000ea4000c1e1500 */
[----:B--2---:R4:W0:Y:S01]  /*2090*/  I2F.S16 R23, R4 ;  /* 0x0000000400177306 */ /* 0x0048220000101400 */
[----:B------:R-:W-:Y:S05]  /*20a0*/  BRA `(.L_x_14049) ;  /* 0x0000000800f07947 */ /* 0x000fea0003800000 */
.L_x_14045:
        /* <DEDUP_REMOVED lines=8> */
.L_x_14053:
[----:B------:R-:W2:Y:S02]  /*2130*/  LDG.E.U16 R4, desc[UR36][R4.64] ;  /* 0x0000002404047981 */ /* 0x000ea4000c1e1500 */
[----:B--2---:R-:W-:Y:S01]  /*2140*/  HADD2.F32 R23, -RZ, R4.H0_H0 ;  /* 0x20000004ff177230 */ /* 0x004fe20000004100 */
[----:B------:R-:W-:Y:S06]  /*2150*/  BRA `(.L_x_14049) ;  /* 0x0000000800c47947 */ /* 0x000fec0003800000 */
.L_x_14052:
        /* <DEDUP_REMOVED lines=8> */
.L_x_14055:
[----:B------:R-:W2:Y:S02]  /*21e0*/  LDG.E.U16 R4, desc[UR36][R4.64] ;  /* 0x0000002404047981 */ /* 0x000ea4000c1e1500 */
[----:B--2---:R-:W-:Y:S01]  /*21f0*/  HADD2.F32 R23, -RZ, R4.H0_H0 ;  /* 0x20000004ff177230 */ /* 0x004fe20000004100 */
[----:B------:R-:W-:Y:S06]  /*2200*/  BRA `(.L_x_14049) ;  /* 0x0000000800987947 */ /* 0x000fec0003800000 */
.L_x_14054:
[----:B------:R-:W2:Y:S01]  /*2210*/  LDG.E.64 R4, desc[UR36][R4.64] ;  /* 0x0000002404047981 */ /* 0x000ea2000c1e1b00 */
[----:B------:R-:W-:Y:S01]  /*2220*/  UMOV UR4, 0xf0000000 ;  /* 0xf000000000047882 */ /* 0x000fe20000000000 */
[----:B------:R-:W-:Y:S01]  /*2230*/  UMOV UR5, 0x380fffff ;  /* 0x380fffff00057882 */ /* 0x000fe20000000000 */
[----:B--2---:R-:W0:Y:S01]  /*2240*/  F2F.F32.F64 R23, R4 ;  /* 0x0000000400177310 */ /* 0x004e220000301000 */
[----:B------:R-:W-:-:S14]  /*2250*/  DSETP.GEU.AND P0, PT, |R4|, UR4, PT ;  /* 0x0000000404007e2a */ /* 0x000fdc000bf0e200 */
[----:B0-----:R-:W-:Y:S01]  /*2260*/  @!P0 FMUL R23, R23, 1.175494350822287508e-38 ;  /* 0x0080000017178820 */ /* 0x001fe20000400000 */
[----:B------:R-:W-:Y:S06]  /*2270*/  BRA `(.L_x_14049) ;  /* 0x00000008007c7947 */ /* 0x000fec0003800000 */
.L_x_14044:
        /* <DEDUP_REMOVED lines=12> */
.L_x_14058:
[----:B------:R-:W2:Y:S01]  /*2340*/  LDG.E.64 R4, desc[UR36][R4.64] ;  /* 0x0000002404047981 */ /* 0x000ea2000c1e1b00 */
[----:B------:R-:W-:Y:S01]  /*2350*/  UMOV UR4, 0xf0000000 ;  /* 0xf000000000047882 */ /* 0x000fe20000000000 */
[----:B------:R-:W-:Y:S01]  /*2360*/  UMOV UR5, 0x380fffff ;  /* 0x380fffff00057882 */ /* 0x000fe20000000000 */
[----:B--2---:R-:W0:Y:S01]  /*2370*/  F2F.F32.F64 R23, R4 ;  /* 0x0000000400177310 */ /* 0x004e220000301000 */
[----:B------:R-:W-:-:S14]  /*2380*/  DSETP.GEU.AND P0, PT, |R4|, UR4, PT ;  /* 0x0000000404007e2a */ /* 0x000fdc000bf0e200 */
[----:B0-----:R-:W-:Y:S01]  /*2390*/  @!P0 FMUL R23, R23, 1.175494350822287508e-38 ;  /* 0x0080000017178820 */ /* 0x001fe20000400000 */
[----:B------:R-:W-:Y:S06]  /*23a0*/  BRA `(.L_x_14049) ;  /* 0x0000000800307947 */ /* 0x000fec0003800000 */
.L_x_14057:
        /* <DEDUP_REMOVED lines=26> */
.L_x_14060:
        /* <DEDUP_REMOVED lines=13> */
.L_x_14059:
[----:B------:R-:W2:Y:S02]  /*2620*/  LDG.E.U16 R4, desc[UR36][R4.64] ;  /* 0x0000002404047981 */ /* 0x000ea4000c1e1500 */
[----:B--2---:R-:W-:Y:S01]  /*2630*/  IMAD.U32 R23, R4, 0x10000, RZ ;  /* 0x0001000004177824 */ /* 0x004fe200078e00ff */
[----:B------:R-:W-:Y:S06]  /*2640*/  BRA `(.L_x_14049) ;  /* 0x0000000400887947 */ /* 0x000fec0003800000 */
.L_x_14056:
        /* <DEDUP_REMOVED lines=11> */
.L_x_14063:
        /* <DEDUP_REMOVED lines=20> */
.L_x_14065:
[----:B------:R-:W-:Y:S05]  /*2840*/  BSYNC B0 ;  /* 0x0000000000007941 */ /* 0x000fea0003800000 */
.L_x_14064:
[----:B------:R-:W-:Y:S01]  /*2850*/  IMAD.SHL.U32 R3, R3, 0x100000, RZ ;  /* 0x0010000003037824 */ /* 0x000fe200078e00ff */
[----:B------:R-:W-:-:S04]  /*2860*/  LEA R0, R0, 0x3b800000, 0x17 ;  /* 0x3b80000000007811 */ /* 0x000fc800078eb8ff */
[----:B------:R-:W-:Y:S01]  /*2870*/  LOP3.LUT R23, R0, R3, R23, 0xfe, !PT ;  /* 0x0000000300177212 */ /* 0x000fe200078efe17 */
[----:B------:R-:W-:Y:S06]  /*2880*/  BRA `(.L_x_14049) ;  /* 0x0000000000f87947 */ /* 0x000fec0003800000 */
.L_x_14062:
        /* <DEDUP_REMOVED lines=20> */
.L_x_14067:
[----:B------:R-:W-:Y:S05]  /*29d0*/  BSYNC B0 ;  /* 0x0000000000007941 */ /* 0x000fea0003800000 */
.L_x_14066:
[----:B------:R-:W-:Y:S01]  /*29e0*/  IMAD.SHL.U32 R3, R3, 0x200000, RZ ;  /* 0x0020000003037824 */ /* 0x000fe200078e00ff */
[----:B------:R-:W-:-:S04]  /*29f0*/  LEA R0, R0, 0x37800000, 0x17 ;  /* 0x3780000000007811 */ /* 0x000fc800078eb8ff */
[----:B------:R-:W-:Y:S01]  /*2a00*/  LOP3.LUT R23, R0, R3, R23, 0xfe, !PT ;  /* 0x0000000300177212 */ /* 0x000fe200078efe17 */
[----:B------:R-:W-:Y:S06]  /*2a10*/  BRA `(.L_x_14049) ;  /* 0x0000000000947947 */ /* 0x000fec0003800000 */
.L_x_14061:
        /* <DEDUP_REMOVED lines=14> */
.L_x_14048:
        /* <DEDUP_REMOVED lines=16> */
.L_x_14070:
[----:B------:R-:W-:Y:S01]  /*2c00*/  IMAD.MOV.U32 R23, RZ, RZ, RZ ;  /* 0x000000ffff177224 */ /* 0x000fe200078e00ff */
[----:B------:R-:W-:Y:S06]  /*2c10*/  BRA `(.L_x_14049) ;  /* 0x0000000000147947 */ /* 0x000fec0003800000 */
.L_x_14069:
[----:B------:R-:W2:Y:S02]  /*2c20*/  LDG.E.64 R4, desc[UR36][R4.64] ;  /* 0x0000002404047981 */ /* 0x000ea4000c1e1b00 */
[----:B--2---:R0:W2:Y:S01]  /*2c30*/  I2F.U64 R23, R4 ;  /* 0x0000000400177312 */ /* 0x0040a20000301000 */
[----:B------:R-:W-:Y:S05]  /*2c40*/  BRA `(.L_x_14049) ;  /* 0x0000000000087947 */ /* 0x000fea0003800000 */
.L_x_14068:
[----:B------:R-:W2:Y:S02]  /*2c50*/  LDG.E R4, desc[UR36][R4.64] ;  /* 0x0000002404047981 */ /* 0x000ea4000c1e1900 */
[----:B--2---:R-:W-:-:S07]  /*2c60*/  I2FP.F32.U32 R23, R4 ;  /* 0x0000000400177245 */ /* 0x004fce0000201000 */
.L_x_14049:
[----:B------:R-:W-:Y:S05]  /*2c70*/  BSYNC B6 ;  /* 0x0000000000067941 */ /* 0x000fea0003800000 */
.L_x_14043:
[----:B------:R-:W-:-:S07]  /*2c80*/  VIADD R16, R16, 0x80 ;  /* 0x0000008010107836 */ /* 0x000fce0000000000 */
.L_x_14042:
[----:B------:R-:W-:Y:S05]  /*2c90*/  BSYNC B7 ;  /* 0x0000000000077941 */ /* 0x000fea0003800000 */
.L_x_14041:
        /* <DEDUP_REMOVED lines=23> */
.L_x_14076:
[----:B------:R-:W2:Y:S02]  /*2e10*/  LDG.E.U8 R4, desc[UR36][R4.64] ;  /* 0x0000002404047981 */ /* 0x000ea4000c1e1100 */
[----:B--2---:R-:W-:Y:S01]  /*2e20*/  I2FP.F32.U32 R17, R4 ;  /* 0x0000000400117245 */ /* 0x004fe20000201000 */
[----:B------:R-:W-:Y:S06]  /*2e30*/  BRA `(.L_x_14072) ;  /* 0x0000000c00207947 */ /* 0x000fec0003800000 */
.L_x_14075:
        /* <DEDUP_REMOVED lines=9> */
.L_x_14079:
[----:B------:R-:W2:Y:S02]  /*2ed0*/  LDG.E R4, desc[UR36][R4.64] ;  /* 0x0000002404047981 */ /* 0x000ea4000c1e1900 */
[----:B--2---:R-:W-:Y:S01]  /*2ee0*/  I2FP.F32.S32 R17, R4 ;  /* 0x0000000400117245 */ /* 0x004fe20000201400 */
[----:B------:R-:W-:Y:S06]  /*2ef0*/  BRA `(.L_x_14072) ;  /* 0x0000000800f07947 */ /* 0x000fec0003800000 */
.L_x_14078:
[----:B------:R-:W2:Y:S02]  /*2f00*/  LDG.E.U16 R4, desc[UR36][R4.64] ;  /* 0x0000002404047981 */ /* 0x000ea4000c1e1500 */
[----:B--2---:R0:W2:Y:S01]  /*2f10*/  I2F.S16 R17, R4 ;  /* 0x0000000400117306 */ /* 0x0040a20000101400 */
[----:B------:R-:W-:Y:S05]  /*2f20*/  BRA `(.L_x_14072) ;  /* 0x0000000800e47947 */ /* 0x000fea0003800000 */
.L_x_14074:
        /* <DEDUP_REMOVED lines=8> */
.L_x_14081:
[----:B------:R-:W2:Y:S02]  /*2fb0*/  LDG.E.U16 R4, desc[UR36][R4.64] ;  /* 0x0000002404047981 */ /* 0x000ea4000c1e1500 */
[----:B--2---:R-:W-:Y:S01]  /*2fc0*/  HADD2.F32 R17, -RZ, R4.H0_H0 ;  /* 0x20000004ff117230 */ /* 0x004fe20000004100 */
[----:B------:R-:W-:Y:S06]  /*2fd0*/  BRA `(.L_x_14072) ;  /* 0x0000000800b87947 */ /* 0x000fec0003800000 */
.L_x_14080:
        /* <DEDUP_REMOVED lines=8> */
.L_x_14083:
[----:B------:R-:W2:Y:S02]  /*3060*/  LDG.E.U16 R4, desc[UR36][R4.64] ;  /* 0x0000002404047981 */ /* 0x000ea4000c1e1500 */
[----:B--2---:R-:W-:Y:S01]  /*3070*/  HADD2.F32 R17, -RZ, R4.H0_H0 ;  /* 0x20000004ff117230 */ /* 0x004fe20000004100 */
[----:B------:R-:W-:Y:S06]  /*3080*/  BRA `(.L_x_14072) ;  /* 0x00000008008c7947 */ /* 0x000fec0003800000 */
.L_x_14082:
[----:B------:R-:W2:Y:S01]  /*3090*/  LDG.E.64 R4, desc[UR36][R4.64] ;  /* 0x0000002404047981 */ /* 0x000ea2000c1e1b00 */
[----:B------:R-:W-:Y:S01]  /*30a0*/  UMOV UR4, 0xf0000000 ;  /* 0xf000000000047882 */ /* 0x000fe20000000000 */
[----:B------:R-:W-:Y:S01]  /*30b0*/  UMOV UR5, 0x380fffff ;  /* 0x380fffff00057882 */ /* 0x000fe20000000000 */
[----:B--2---:R-:W0:Y:S01]  /*30c0*/  F2F.F32.F64 R17, R4 ;  /* 0x0000000400117310 */ /* 0x004e220000301000 */
[----:B------:R-:W-:-:S14]  /*30d0*/  DSETP.GEU.AND P0, PT, |R4|, UR4, PT ;  /* 0x0000000404007e2a */ /* 0x000fdc000bf0e200 */
[----:B0-----:R-:W-:Y:S01]  /*30e0*/  @!P0 FMUL R17, R17, 1.175494350822287508e-38 ;  /* 0x0080000011118820 */ /* 0x001fe20000400000 */
[----:B------:R-:W-:Y:S06]  /*30f0*/  BRA `(.L_x_14072) ;  /* 0x0000000800707947 */ /* 0x000fec0003800000 */
.L_x_14073:
        /* <DEDUP_REMOVED lines=12> */
.L_x_14086:
[----:B------:R-:W2:Y:S01]  /*31c0*/  LDG.E.64 R4, desc[UR36][R4.64] ;  /* 0x0000002404047981 */ /* 0x000ea2000c1e1b00 */
[----:B------:R-:W-:Y:S01]  /*31d0*/  UMOV UR4, 0xf0000000 ;  /* 0xf000000000047882 */ /* 0x000fe20000000000 */
[----:B------:R-:W-:Y:S01]  /*31e0*/  UMOV UR5, 0x380fffff ;  /* 0x380fffff00057882 */ /* 0x000fe20000000000 */
[----:B--2---:R-:W0:Y:S01]  /*31f0*/  F2F.F32.F64 R17, R4 ;  /* 0x0000000400117310 */ /* 0x004e220000301000 */
[----:B------:R-:W-:-:S14]  /*3200*/  DSETP.GEU.AND P0, PT, |R4|, UR4, PT ;  /* 0x0000000404007e2a */ /* 0x000fdc000bf0e200 */
[----:B0-----:R-:W-:Y:S01]  /*3210*/  @!P0 FMUL R17, R17, 1.175494350822287508e-38 ;  /* 0x0080000011118820 */ /* 0x001fe20000400000 */
[----:B------:R-:W-:Y:S06]  /*3220*/  BRA `(.L_x_14072) ;  /* 0x0000000800247947 */ /* 0x000fec0003800000 */
.L_x_14085:
        /* <DEDUP_REMOVED lines=26> */
.L_x_14088:
        /* <DEDUP_REMOVED lines=13> */
.L_x_14087:
[----:B------:R-:W2:Y:S02]  /*34a0*/  LDG.E.U16 R4, desc[UR36][R4.64] ;  /* 0x0000002404047981 */ /* 0x000ea4000c1e1500 */
[----:B--2---:R-:W-:Y:S01]  /*34b0*/  IMAD.U32 R17, R4, 0x10000, RZ ;  /* 0x0001000004117824 */ /* 0x004fe200078e00ff */
[----:B------:R-:W-:Y:S06]  /*34c0*/  BRA `(.L_x_14072) ;  /* 0x00000004007c7947 */ /* 0x000fec0003800000 */
.L_x_14084:
        /* <DEDUP_REMOVED lines=11> */
.L_x_14091:
        /* <DEDUP_REMOVED lines=19> */
.L_x_14093:
[----:B------:R-:W-:Y:S05]  /*36b0*/  BSYNC B0 ;  /* 0x0000000000007941 */ /* 0x000fea0003800000 */
.L_x_14092:
[----:B------:R-:W-:Y:S01]  /*36c0*/  IMAD.SHL.U32 R3, R3, 0x100000, RZ ;  /* 0x0010000003037824 */ /* 0x000fe200078e00ff */
[----:B------:R-:W-:-:S04]  /*36d0*/  LEA R0, R0, 0x3b800000, 0x17 ;  /* 0x3b80000000007811 */ /* 0x000fc800078eb8ff */
[----:B------:R-:W-:Y:S01]  /*36e0*/  LOP3.LUT R17, R0, R3, R17, 0xfe, !PT ;  /* 0x0000000300117212 */ /* 0x000fe200078efe11 */
[----:B------:R-:W-:Y:S06]  /*36f0*/  BRA `(.L_x_14072) ;  /* 0x0000000000f07947 */ /* 0x000fec0003800000 */
.L_x_14090:
        /* <DEDUP_REMOVED lines=19> */
.L_x_14095:
[----:B------:R-:W-:Y:S05]  /*3830*/  BSYNC B0 ;  /* 0x0000000000007941 */ /* 0x000fea0003800000 */
.L_x_14094:
[----:B------:R-:W-:Y:S01]  /*3840*/  IMAD.SHL.U32 R3, R3, 0x200000, RZ ;  /* 0x0020000003037824 */ /* 0x000fe200078e00ff */
[----:B------:R-:W-:-:S04]  /*3850*/  LEA R0, R0, 0x37800000, 0x17 ;  /* 0x3780000000007811 */ /* 0x000fc800078eb8ff */
[----:B------:R-:W-:Y:S01]  /*3860*/  LOP3.LUT R17, R0, R3, R17, 0xfe, !PT ;  /* 0x0000000300117212 */ /* 0x000fe200078efe11 */
[----:B------:R-:W-:Y:S06]  /*3870*/  BRA `(.L_x_14072) ;  /* 0x0000000000907947 */ /* 0x000fec0003800000 */
.L_x_14089:
        /* <DEDUP_REMOVED lines=14> */
.L_x_14077:
        /* <DEDUP_REMOVED lines=16> */
.L_x_14098:
[----:B------:R-:W-:Y:S05]  /*3a60*/  BRA `(.L_x_14072) ;  /* 0x0000000000147947 */ /* 0x000fea0003800000 */
.L_x_14097:
[----:B------:R-:W2:Y:S02]  /*3a70*/  LDG.E.64 R4, desc[UR36][R4.64] ;  /* 0x0000002404047981 */ /* 0x000ea4000c1e1b00 */
[----:B--2---:R0:W2:Y:S01]  /*3a80*/  I2F.U64 R17, R4 ;  /* 0x0000000400117312 */ /* 0x0040a20000301000 */
[----:B------:R-:W-:Y:S05]  /*3a90*/  BRA `(.L_x_14072) ;  /* 0x0000000000087947 */ /* 0x000fea0003800000 */
.L_x_14096:
[----:B------:R-:W2:Y:S02]  /*3aa0*/  LDG.E R4, desc[UR36][R4.64] ;  /* 0x0000002404047981 */ /* 0x000ea4000c1e1900 */
[----:B--2---:R-:W-:-:S07]  /*3ab0*/  I2FP.F32.U32 R17, R4 ;  /* 0x0000000400117245 */ /* 0x004fce0000201000 */
.L_x_14072:
[----:B------:R-:W-:Y:S05]  /*3ac0*/  BSYNC B6 ;  /* 0x0000000000067941 */ /* 0x000fea0003800000 */
.L_x_14071:
        /* <DEDUP_REMOVED lines=10> */
[----:B-12345:R0:W1:Y:S08]  /*3b70*/  @!P3 FRND.FTZ.FLOOR R4, R27 ;  /* 0x0000001b0004b307 */ /* 0x03e0700000215000 */
[----:B------:R0:W2:Y:S08]  /*3b80*/  @!P1 FRND.FTZ.FLOOR R22, R23 ;  /* 0x0000001700169307 */ /* 0x0000b00000215000 */
[----:B------:R0:W3:Y:S08]  /*3b90*/  @!P2 FRND.FTZ.FLOOR R24, R17 ;  /* 0x000000110018a307 */ /* 0x0000f00000215000 */
[----:B------:R0:W4:Y:S01]  /*3ba0*/  @!P0 FRND.FTZ.FLOOR R18, R19 ;  /* 0x0000001300128307 */ /* 0x0001220000215000 */
        /* <DEDUP_REMOVED lines=19> */
[----:B0-----:R-:W0:Y:S01]  /*3ce0*/  F2I.FTZ.FLOOR.NTZ R27, R27 ;  /* 0x0000001b001b7305 */ /* 0x001e220000217100 */
[----:B------:R-:W-:Y:S01]  /*3cf0*/  IMAD.MOV.U32 R26, RZ, RZ, R28 ;  /* 0x000000ffff1a7224 */ /* 0x000fe200078e001c */
[----:B0-----:R0:W-:Y:S01]  /*3d00*/  STG.E.U8 desc[UR36][R8.64], R27 ;  /* 0x0000001b08007986 */ /* 0x0011e2000c101124 */
[----:B------:R-:W-:Y:S05]  /*3d10*/  BRA `(.L_x_14100) ;  /* 0x0000000c00a07947 */ /* 0x000fea0003800000 */
.L_x_14104:
[----:B------:R-:W1:Y:S01]  /*3d20*/  F2I.FTZ.S64.FLOOR R4, R27 ;  /* 0x0000001b00047311 */ /* 0x000e620000215900 */
[----:B------:R-:W-:Y:S01]  /*3d30*/  IMAD.MOV.U32 R26, RZ, RZ, R28 ;  /* 0x000000ffff1a7224 */ /* 0x000fe200078e001c */
[----:B-1----:R1:W-:Y:S01]  /*3d40*/  STG.E.U8 desc[UR36][R8.64], R4 ;  /* 0x0000000408007986 */ /* 0x0023e2000c101124 */
[----:B------:R-:W-:Y:S05]  /*3d50*/  BRA `(.L_x_14100) ;  /* 0x0000000c00907947 */ /* 0x000fea0003800000 */
.L_x_14103:
[----:B------:R-:W-:-:S13]  /*3d60*/  ISETP.NE.AND P0, PT, R0, 0x2, PT ;  /* 0x000000020000780c */ /* 0x000fda0003f05270 */
[----:B------:R-:W-:Y:S05]  /*3d70*/  @!P0 BRA `(.L_x_14106) ;  /* 0x0000000000308947 */ /* 0x000fea0003800000 */
[----:B------:R-:W-:-:S13]  /*3d80*/  ISETP.NE.AND P0, PT, R0, 0x3, PT ;  /* 0x000000030000780c */ /* 0x000fda0003f05270 */
[----:B------:R-:W-:Y:S05]  /*3d90*/  @!P0 BRA `(.L_x_14107) ;  /* 0x0000000000188947 */ /* 0x000fea0003800000 */
[----:B------:R-:W-:-:S13]  /*3da0*/  ISETP.NE.AND P0, PT, R0, 0x4, PT ;  /* 0x000000040000780c */ /* 0x000fda0003f05270 */
[----:B------:R-:W-:Y:S05]  /*3db0*/  @P0 BRA `(.L_x_14105) ;  /* 0x0000000c00140947 */ /* 0x000fea0003800000 */
[----:B------:R-:W1:Y:S01]  /*3dc0*/  F2I.FTZ.S64.FLOOR R4, R27 ;  /* 0x0000001b00047311 */ /* 0x000e620000215900 */
[----:B------:R-:W-:Y:S01]  /*3dd0*/  IMAD.MOV.U32 R26, RZ, RZ, R28 ;  /* 0x000000ffff1a7224 */ /* 0x000fe200078e001c */
[----:B-1----:R1:W-:Y:S01]  /*3de0*/  STG.E.64 desc[UR36][R8.64], R4 ;  /* 0x0000000408007986 */ /* 0x0023e2000c101b24 */
[----:B------:R-:W-:Y:S05]  /*3df0*/  BRA `(.L_x_14100) ;  /* 0x0000000c00687947 */ /* 0x000fea0003800000 */
.L_x_14107:
[----:B0-----:R-:W0:Y:S01]  /*3e00*/  F2I.FTZ.FLOOR.NTZ R27, R27 ;  /* 0x0000001b001b7305 */ /* 0x001e220000217100 */
[----:B------:R-:W-:Y:S01]  /*3e10*/  IMAD.MOV.U32 R26, RZ, RZ, R28 ;  /* 0x000000ffff1a7224 */ /* 0x000fe200078e001c */
[----:B0-----:R0:W-:Y:S01]  /*3e20*/  STG.E desc[UR36][R8.64], R27 ;  /* 0x0000001b08007986 */ /* 0x0011e2000c101924 */
[----:B------:R-:W-:Y:S05]  /*3e30*/  BRA `(.L_x_14100) ;  /* 0x0000000c00587947 */ /* 0x000fea0003800000 */
.L_x_14106:
[----:B0-----:R-:W0:Y:S01]  /*3e40*/  F2I.FTZ.FLOOR.NTZ R27, R27 ;  /* 0x0000001b001b7305 */ /* 0x001e220000217100 */
[----:B------:R-:W-:Y:S01]  /*3e50*/  IMAD.MOV.U32 R26, RZ, RZ, R28 ;  /* 0x000000ffff1a7224 */ /* 0x000fe200078e001c */
[----:B0-----:R0:W-:Y:S01]  /*3e60*/  STG.E.U16 desc[UR36][R8.64], R27 ;  /* 0x0000001b08007986 */ /* 0x0011e2000c101524 */
[----:B------:R-:W-:Y:S05]  /*3e70*/  BRA `(.L_x_14100) ;  /* 0x0000000c00487947 */ /* 0x000fea0003800000 */
.L_x_14102:
        /* <DEDUP_REMOVED lines=9> */
.L_x_14109:
[----:B------:R-:W-:Y:S01]  /*3f10*/  F2FP.F16.F32.PACK_AB R4, RZ, R4 ;  /* 0x00000004ff04723e */ /* 0x000fe200000000ff */
[----:B------:R-:W-:-:S04]  /*3f20*/  IMAD.MOV.U32 R26, RZ, RZ, R28 ;  /* 0x000000ffff1a7224 */ /* 0x000fc800078e001c */
[----:B------:R1:W-:Y:S01]  /*3f30*/  STG.E.U16 desc[UR36][R8.64], R4 ;  /* 0x0000000408007986 */ /* 0x0003e2000c101524 */
[----:B------:R-:W-:Y:S05]  /*3f40*/  BRA `(.L_x_14100) ;  /* 0x0000000c00147947 */ /* 0x000fea0003800000 */
.L_x_14108:
        /* <DEDUP_REMOVED lines=10> */
.L_x_14111:
[----:B------:R-:W-:Y:S01]  /*3ff0*/  F2FP.F16.F32.PACK_AB R3, RZ, R4 ;  /* 0x00000004ff03723e */ /* 0x000fe200000000ff */
[----:B------:R-:W-:-:S03]  /*4000*/  IMAD.MOV.U32 R26, RZ, RZ, R28 ;  /* 0x000000ffff1a7224 */ /* 0x000fc600078e001c */
[----:B------:R-:W-:-:S05]  /*4010*/  PRMT R3, R3, 0x5410, RZ ;  /* 0x0000541003037816 */ /* 0x000fca00000000ff */
[----:B------:R1:W-:Y:S01]  /*4020*/  STG.E desc[UR36][R8.64], R3 ;  /* 0x0000000308007986 */ /* 0x0003e2000c101924 */
[----:B------:R-:W-:Y:S05]  /*4030*/  BRA `(.L_x_14100) ;  /* 0x0000000800d87947 */ /* 0x000fea0003800000 */
.L_x_14110:
[----:B------:R-:W-:Y:S01]  /*4040*/  FMUL.FTZ R4, R4, 1 ;  /* 0x3f80000004047820 */ /* 0x000fe20000410000 */
[----:B------:R-:W-:-:S05]  /*4050*/  IMAD.MOV.U32 R26, RZ, RZ, R28 ;  /* 0x000000ffff1a7224 */ /* 0x000fca00078e001c */
[----:B------:R-:W1:Y:S02]  /*4060*/  F2F.F64.F32 R4, R4 ;  /* 0x0000000400047310 */ /* 0x000e640000201800 */
[----:B-1----:R1:W-:Y:S01]  /*4070*/  STG.E.64 desc[UR36][R8.64], R4 ;  /* 0x0000000408007986 */ /* 0x0023e2000c101b24 */
[----:B------:R-:W-:Y:S05]  /*4080*/  BRA `(.L_x_14100) ;  /* 0x0000000800c47947 */ /* 0x000fea0003800000 */
.L_x_14101:
        /* <DEDUP_REMOVED lines=13> */
.L_x_14114:
[----:B------:R-:W-:Y:S01]  /*4160*/  FMUL.FTZ R4, R4, 1 ;  /* 0x3f80000004047820 */ /* 0x000fe20000410000 */
[----:B------:R-:W-:Y:S01]  /*4170*/  CS2R R6, SRZ ;  /* 0x0000000000067805 */ /* 0x000fe2000001ff00 */
[----:B------:R-:W-:-:S04]  /*4180*/  IMAD.MOV.U32 R26, RZ, RZ, R28 ;  /* 0x000000ffff1a7224 */ /* 0x000fc800078e001c */
[----:B------:R-:W1:Y:S02]  /*4190*/  F2F.F64.F32 R4, R4 ;  /* 0x0000000400047310 */ /* 0x000e640000201800 */
[----:B-1----:R1:W-:Y:S01]  /*41a0*/  STG.E.128 desc[UR36][R8.64], R4 ;  /* 0x0000000408007986 */ /* 0x0023e2000c101d24 */
[----:B------:R-:W-:Y:S05]  /*41b0*/  BRA `(.L_x_14100) ;  /* 0x0000000800787947 */ /* 0x000fea0003800000 */
.L_x_14113:
        /* <DEDUP_REMOVED lines=20> */
.L_x_14118:
[----:B------:R-:W-:Y:S05]  /*4300*/  BSYNC B0 ;  /* 0x0000000000007941 */ /* 0x000fea0003800000 */
.L_x_14117:
[----:B------:R-:W-:Y:S01]  /*4310*/  LOP3.LUT R5, R0, R5, RZ, 0xfc, !PT ;  /* 0x0000000500057212 */ /* 0x000fe200078efcff */
[----:B------:R-:W-:-:S04]  /*4320*/  IMAD.MOV.U32 R26, RZ, RZ, R28 ;  /* 0x000000ffff1a7224 */ /* 0x000fc800078e001c */
[----:B------:R1:W-:Y:S01]  /*4330*/  STG.E.U8 desc[UR36][R8.64], R5 ;  /* 0x0000000508007986 */ /* 0x0003e2000c101124 */
[----:B------:R-:W-:Y:S05]  /*4340*/  BRA `(.L_x_14100) ;  /* 0x0000000800147947 */ /* 0x000fea0003800000 */
.L_x_14116:
        /* <DEDUP_REMOVED lines=12> */
.L_x_14120:
[----:B------:R-:W-:Y:S01]  /*4410*/  IMAD.MOV.U32 R0, RZ, RZ, 0x7f ;  /* 0x0000007fff007424 */ /* 0x000fe200078e00ff */
[----:B------:R-:W-:-:S04]  /*4420*/  ISETP.GT.U32.AND P0, PT, R5, 0x7f800000, PT ;  /* 0x7f8000000500780c */ /* 0x000fc80003f04070 */
[----:B------:R-:W-:-:S09]  /*4430*/  SEL R0, R0, 0x7c, P0 ;  /* 0x0000007c00007807 */ /* 0x000fd20000000000 */
.L_x_14121:
[----:B------:R-:W-:Y:S05]  /*4440*/  BSYNC B0 ;  /* 0x0000000000007941 */ /* 0x000fea0003800000 */
.L_x_14119:
[----:B------:R-:W-:Y:S01]  /*4450*/  LOP3.LUT R4, R4, 0x80000000, RZ, 0xc0, !PT ;  /* 0x8000000004047812 */ /* 0x000fe200078ec0ff */
[----:B------:R-:W-:-:S03]  /*4460*/  IMAD.MOV.U32 R26, RZ, RZ, R28 ;  /* 0x000000ffff1a7224 */ /* 0x000fc600078e001c */
[----:B------:R-:W-:-:S04]  /*4470*/  SHF.R.U32.HI R3, RZ, 0x18, R4 ;  /* 0x00000018ff037819 */ /* 0x000fc80000011604 */
[----:B------:R-:W-:-:S05]  /*4480*/  LOP3.LUT R3, R0, R3, RZ, 0xfc, !PT ;  /* 0x0000000300037212 */ /* 0x000fca00078efcff */
[----:B------:R1:W-:Y:S01]  /*4490*/  STG.E.U8 desc[UR36][R8.64], R3 ;  /* 0x0000000308007986 */ /* 0x0003e2000c101124 */
[----:B------:R-:W-:Y:S05]  /*44a0*/  BRA `(.L_x_14100) ;  /* 0x0000000400bc7947 */ /* 0x000fea0003800000 */
.L_x_14115:
[----:B------:R-:W-:Y:S01]  /*44b0*/  F2FP.BF16.F32.PACK_AB R4, RZ, R4 ;  /* 0x00000004ff04723e */ /* 0x000fe200000010ff */
[----:B------:R-:W-:-:S04]  /*44c0*/  IMAD.MOV.U32 R26, RZ, RZ, R28 ;  /* 0x000000ffff1a7224 */ /* 0x000fc800078e001c */
[----:B------:R1:W-:Y:S01]  /*44d0*/  STG.E.U16 desc[UR36][R8.64], R4 ;  /* 0x0000000408007986 */ /* 0x0003e2000c101524 */
[----:B------:R-:W-:Y:S05]  /*44e0*/  BRA `(.L_x_14100) ;  /* 0x0000000400ac7947 */ /* 0x000fea0003800000 */
.L_x_14112:
        /* <DEDUP_REMOVED lines=8> */
[----:B0-----:R-:W0:Y:S01]  /*4570*/  F2I.FTZ.U32.FLOOR.NTZ R27, R27 ;  /* 0x0000001b001b7305 */ /* 0x001e220000217000 */
[----:B------:R-:W-:Y:S01]  /*4580*/  IMAD.MOV.U32 R26, RZ, RZ, R28 ;  /* 0x000000ffff1a7224 */ /* 0x000fe200078e001c */
[----:B0-----:R0:W-:Y:S01]  /*4590*/  STG.E.U16 desc[UR36][R8.64], R27 ;  /* 0x0000001b08007986 */ /* 0x0011e2000c101524 */
[----:B------:R-:W-:Y:S05]  /*45a0*/  BRA `(.L_x_14100) ;  /* 0x00000004007c7947 */ /* 0x000fea0003800000 */
.L_x_14124:
        /* <DEDUP_REMOVED lines=16> */
.L_x_14127:
[----:B------:R-:W-:-:S04]  /*46b0*/  LOP3.LUT R4, R4, 0x80000000, RZ, 0xc0, !PT ;  /* 0x8000000004047812 */ /* 0x000fc800078ec0ff */
[----:B------:R-:W-:-:S04]  /*46c0*/  SHF.R.U32.HI R4, RZ, 0x18, R4 ;  /* 0x00000018ff047819 */ /* 0x000fc80000011604 */
[----:B------:R-:W-:-:S04]  /*46d0*/  LOP3.LUT R3, R3, R4, RZ, 0xfc, !PT ;  /* 0x0000000403037212 */ /* 0x000fc800078efcff */
[----:B------:R-:W-:-:S07]  /*46e0*/  PRMT R0, R3, 0x7610, R0 ;  /* 0x0000761003007816 */ /* 0x000fce0000000000 */
.L_x_14126:
[----:B------:R-:W-:Y:S05]  /*46f0*/  BSYNC B0 ;  /* 0x0000000000007941 */ /* 0x000fea0003800000 */
.L_x_14125:
[----:B------:R1:W-:Y:S01]  /*4700*/  STG.E.U8 desc[UR36][R8.64], R0 ;  /* 0x0000000008007986 */ /* 0x0003e2000c101124 */
[----:B------:R-:W-:Y:S01]  /*4710*/  IMAD.MOV.U32 R26, RZ, RZ, R28 ;  /* 0x000000ffff1a7224 */ /* 0x000fe200078e001c */
[----:B------:R-:W-:Y:S06]  /*4720*/  BRA `(.L_x_14100) ;  /* 0x00000004001c7947 */ /* 0x000fec0003800000 */
.L_x_14123:
        /* <DEDUP_REMOVED lines=16> */
.L_x_14130:
[----:B------:R-:W-:-:S04]  /*4830*/  LOP3.LUT R4, R4, 0x80000000, RZ, 0xc0, !PT ;  /* 0x8000000004047812 */ /* 0x000fc800078ec0ff */
[----:B------:R-:W-:-:S04]  /*4840*/  SHF.R.U32.HI R4, RZ, 0x18, R4 ;  /* 0x00000018ff047819 */ /* 0x000fc80000011604 */
[----:B------:R-:W-:-:S04]  /*4850*/  LOP3.LUT R3, R3, R4, RZ, 0xfc, !PT ;  /* 0x0000000403037212 */ /* 0x000fc800078efcff */
[----:B------:R-:W-:-:S07]  /*4860*/  PRMT R0, R3, 0x7610, R0 ;  /* 0x0000761003007816 */ /* 0x000fce0000000000 */
.L_x_14129:
[----:B------:R-:W-:Y:S05]  /*4870*/  BSYNC B0 ;  /* 0x0000000000007941 */ /* 0x000fea0003800000 */
.L_x_14128:
[----:B------:R1:W-:Y:S01]  /*4880*/  STG.E.U8 desc[UR36][R8.64], R0 ;  /* 0x0000000008007986 */ /* 0x0003e2000c101124 */
[----:B------:R-:W-:Y:S01]  /*4890*/  IMAD.MOV.U32 R26, RZ, RZ, R28 ;  /* 0x000000ffff1a7224 */ /* 0x000fe200078e001c */
[----:B------:R-:W-:Y:S06]  /*48a0*/  BRA `(.L_x_14100) ;  /* 0x0000000000bc7947 */ /* 0x000fec0003800000 */
.L_x_14122:
        /* <DEDUP_REMOVED lines=22> */
.L_x_14105:
        /* <DEDUP_REMOVED lines=16> */
.L_x_14133:
[----:B------:R-:W-:Y:S01]  /*4b10*/  IMAD.MOV.U32 R26, RZ, RZ, R28 ;  /* 0x000000ffff1a7224 */ /* 0x000fe200078e001c */
[----:B------:R-:W-:Y:S06]  /*4b20*/  BRA `(.L_x_14100) ;  /* 0x00000000001c7947 */ /* 0x000fec0003800000 */
.L_x_14132:
[----:B------:R-:W1:Y:S01]  /*4b30*/  F2I.FTZ.U64.FLOOR R4, R27 ;  /* 0x0000001b00047311 */ /* 0x000e620000215800 */
[----:B------:R-:W-:Y:S01]  /*4b40*/  IMAD.MOV.U32 R26, RZ, RZ, R28 ;  /* 0x000000ffff1a7224 */ /* 0x000fe200078e001c */
[----:B-1----:R1:W-:Y:S01]  /*4b50*/  STG.E.64 desc[UR36][R8.64], R4 ;  /* 0x0000000408007986 */ /* 0x0023e2000c101b24 */
[----:B------:R-:W-:Y:S05]  /*4b60*/  BRA `(.L_x_14100) ;  /* 0x00000000000c7947 */ /* 0x000fea0003800000 */
.L_x_14131:
[----:B0-----:R-:W0:Y:S01]  /*4b70*/  F2I.FTZ.U32.FLOOR.NTZ R27, R27 ;  /* 0x0000001b001b7305 */ /* 0x001e220000217000 */
[----:B------:R-:W-:Y:S01]  /*4b80*/  IMAD.MOV.U32 R26, RZ, RZ, R28 ;  /* 0x000000ffff1a7224 */ /* 0x000fe200078e001c */
[----:B0-----:R1:W-:Y:S06]  /*4b90*/  STG.E desc[UR36][R8.64], R27 ;  /* 0x0000001b08007986 */ /* 0x0013ec000c101924 */
.L_x_14100:
[----:B------:R-:W-:Y:S05]  /*4ba0*/  BSYNC B6 ;  /* 0x0000000000067941 */ /* 0x000fea0003800000 */
.L_x_14099:
        /* <DEDUP_REMOVED lines=24> */
.L_x_14139:
[----:B------:R-:W0:Y:S02]  /*4d30*/  F2I.FTZ.S64.FLOOR R4, R19 ;  /* 0x0000001300047311 */ /* 0x000e240000215900 */
[----:B0-----:R0:W-:Y:S01]  /*4d40*/  STG.E.U8 desc[UR36][R8.64], R4 ;  /* 0x0000000408007986 */ /* 0x0011e2000c101124 */
[----:B------:R-:W-:Y:S05]  /*4d50*/  BRA `(.L_x_14141) ;  /* 0x0000000c00407947 */ /* 0x000fea0003800000 */
.L_x_14138:
        /* <DEDUP_REMOVED lines=9> */
.L_x_14143:
[----:B------:R-:W0:Y:S02]  /*4df0*/  F2I.FTZ.FLOOR.NTZ R19, R19 ;  /* 0x0000001300137305 */ /* 0x000e240000217100 */
[----:B0-----:R0:W-:Y:S01]  /*4e00*/  STG.E desc[UR36][R8.64], R19 ;  /* 0x0000001308007986 */ /* 0x0011e2000c101924 */
[----:B------:R-:W-:Y:S05]  /*4e10*/  BRA `(.L_x_14141) ;  /* 0x0000000c00107947 */ /* 0x000fea0003800000 */
.L_x_14142:
[----:B------:R-:W0:Y:S02]  /*4e20*/  F2I.FTZ.FLOOR.NTZ R19, R19 ;  /* 0x0000001300137305 */ /* 0x000e240000217100 */
[----:B0-----:R0:W-:Y:S01]  /*4e30*/  STG.E.U16 desc[UR36][R8.64], R19 ;  /* 0x0000001308007986 */ /* 0x0011e2000c101524 */
[----:B------:R-:W-:Y:S05]  /*4e40*/  BRA `(.L_x_14141) ;  /* 0x0000000c00047947 */ /* 0x000fea0003800000 */
.L_x_14137:
        /* <DEDUP_REMOVED lines=8> */
.L_x_14145:
[----:B----4-:R-:W-:-:S05]  /*4ed0*/  F2FP.F16.F32.PACK_AB R18, RZ, R18 ;  /* 0x00000012ff12723e */ /* 0x010fca00000000ff */
[----:B------:R0:W-:Y:S01]  /*4ee0*/  STG.E.U16 desc[UR36][R8.64], R18 ;  /* 0x0000001208007986 */ /* 0x0001e2000c101524 */
[----:B------:R-:W-:Y:S05]  /*4ef0*/  BRA `(.L_x_14141) ;  /* 0x0000000800d87947 */ /* 0x000fea0003800000 */
.L_x_14144:
        /* <DEDUP_REMOVED lines=9> */
.L_x_14147:
[----:B----4-:R-:W-:-:S04]  /*4f90*/  F2FP.F16.F32.PACK_AB R3, RZ, R18 ;  /* 0x00000012ff03723e */ /* 0x010fc800000000ff */
[----:B------:R-:W-:-:S05]  /*4fa0*/  PRMT R3, R3, 0x5410, RZ ;  /* 0x0000541003037816 */ /* 0x000fca00000000ff */
[----:B------:R0:W-:Y:S01]  /*4fb0*/  STG.E desc[UR36][R8.64], R3 ;  /* 0x0000000308007986 */ /* 0x0001e2000c101924 */
[----:B------:R-:W-:Y:S05]  /*4fc0*/  BRA `(.L_x_14141) ;  /* 0x0000000800a47947 */ /* 0x000fea0003800000 */
.L_x_14146:
[----:B----4-:R-:W-:-:S06]  /*4fd0*/  FMUL.FTZ R4, R18, 1 ;  /* 0x3f80000012047820 */ /* 0x010fcc0000410000 */
[----:B------:R-:W0:Y:S02]  /*4fe0*/  F2F.F64.F32 R4, R4 ;  /* 0x0000000400047310 */ /* 0x000e240000201800 */
[----:B0-----:R0:W-:Y:S01]  /*4ff0*/  STG.E.64 desc[UR36][R8.64], R4 ;  /* 0x0000000408007986 */ /* 0x0011e2000c101b24 */
[----:B------:R-:W-:Y:S05]  /*5000*/  BRA `(.L_x_14141) ;  /* 0x0000000800947947 */ /* 0x000fea0003800000 */
.L_x_14136:
        /* <DEDUP_REMOVED lines=12> */
.L_x_14150:
[----:B----4-:R-:W-:Y:S01]  /*50d0*/  FMUL.FTZ R4, R18, 1 ;  /* 0x3f80000012047820 */ /* 0x010fe20000410000 */
[----:B------:R-:W-:-:S05]  /*50e0*/  CS2R R6, SRZ ;  /* 0x0000000000067805 */ /* 0x000fca000001ff00 */
[----:B------:R-:W0:Y:S02]  /*50f0*/  F2F.F64.F32 R4, R4 ;  /* 0x0000000400047310 */ /* 0x000e240000201800 */
[----:B0-----:R0:W-:Y:S01]  /*5100*/  STG.E.128 desc[UR36][R8.64], R4 ;  /* 0x0000000408007986 */ /* 0x0011e2000c101d24 */
[----:B------:R-:W-:Y:S05]  /*5110*/  BRA `(.L_x_14141) ;  /* 0x0000000800507947 */ /* 0x000fea0003800000 */
.L_x_14149:
        /* <DEDUP_REMOVED lines=20> */
.L_x_14154:
[----:B------:R-:W-:Y:S05]  /*5260*/  BSYNC B0 ;  /* 0x0000000000007941 */ /* 0x000fea0003800000 */
.L_x_14153:
[----:B------:R-:W-:-:S05]  /*5270*/  LOP3.LUT R5, R0, R5, RZ, 0xfc, !PT ;  /* 0x0000000500057212 */ /* 0x000fca00078efcff */
[----:B------:R0:W-:Y:S01]  /*5280*/  STG.E.U8 desc[UR36][R8.64], R5 ;  /* 0x0000000508007986 */ /* 0x0001e2000c101124 */
[----:B------:R-:W-:Y:S05]  /*5290*/  BRA `(.L_x_14141) ;  /* 0x0000000400f07947 */ /* 0x000fea0003800000 */
.L_x_14152:
        /* <DEDUP_REMOVED lines=12> */
.L_x_14156:
[----:B------:R-:W-:Y:S01]  /*5360*/  IMAD.MOV.U32 R0, RZ, RZ, 0x7f ;  /* 0x0000007fff007424 */ /* 0x000fe200078e00ff */
[----:B------:R-:W-:-:S04]  /*5370*/  ISETP.GT.U32.AND P0, PT, R4, 0x7f800000, PT ;  /* 0x7f8000000400780c */ /* 0x000fc80003f04070 */
[----:B------:R-:W-:-:S09]  /*5380*/  SEL R0, R0, 0x7c, P0 ;  /* 0x0000007c00007807 */ /* 0x000fd20000000000 */
.L_x_14157:
[----:B------:R-:W-:Y:S05]  /*5390*/  BSYNC B0 ;  /* 0x0000000000007941 */ /* 0x000fea0003800000 */
.L_x_14155:
[----:B------:R-:W-:-:S04]  /*53a0*/  LOP3.LUT R18, R18, 0x80000000, RZ, 0xc0, !PT ;  /* 0x8000000012127812 */ /* 0x000fc800078ec0ff */
[----:B------:R-:W-:-:S04]  /*53b0*/  SHF.R.U32.HI R3, RZ, 0x18, R18 ;  /* 0x00000018ff037819 */ /* 0x000fc80000011612 */
[----:B------:R-:W-:-:S05]  /*53c0*/  LOP3.LUT R3, R0, R3, RZ, 0xfc, !PT ;  /* 0x0000000300037212 */ /* 0x000fca00078efcff */
[----:B------:R0:W-:Y:S01]  /*53d0*/  STG.E.U8 desc[UR36][R8.64], R3 ;  /* 0x0000000308007986 */ /* 0x0001e2000c101124 */
[----:B------:R-:W-:Y:S05]  /*53e0*/  BRA `(.L_x_14141) ;  /* 0x00000004009c7947 */ /* 0x000fea0003800000 */
.L_x_14151:
[----:B----4-:R-:W-:-:S05]  /*53f0*/  F2FP.BF16.F32.PACK_AB R18, RZ, R18 ;  /* 0x00000012ff12723e */ /* 0x010fca00000010ff */
[----:B------:R0:W-:Y:S01]  /*5400*/  STG.E.U16 desc[UR36][R8.64], R18 ;  /* 0x0000001208007986 */ /* 0x0001e2000c101524 */
[----:B------:R-:W-:Y:S05]  /*5410*/  BRA `(.L_x_14141) ;  /* 0x0000000400907947 */ /* 0x000fea0003800000 */
.L_x_14148:
        /* <DEDUP_REMOVED lines=11> */
.L_x_14160:
        /* <DEDUP_REMOVED lines=16> */
.L_x_14163:
[----:B------:R-:W-:-:S04]  /*55d0*/  LOP3.LUT R18, R18, 0x80000000, RZ, 0xc0, !PT ;  /* 0x8000000012127812 */ /* 0x000fc800078ec0ff */
[----:B------:R-:W-:-:S04]  /*55e0*/  SHF.R.U32.HI R3, RZ, 0x18, R18 ;  /* 0x00000018ff037819 */ /* 0x000fc80000011612 */
[----:B------:R-:W-:-:S04]  /*55f0*/  LOP3.LUT R0, R0, R3, RZ, 0xfc, !PT ;  /* 0x0000000300007212 */ /* 0x000fc800078efcff */
[----:B------:R-:W-:-:S07]  /*5600*/  PRMT R4, R0, 0x7610, R4 ;  /* 0x0000761000047816 */ /* 0x000fce0000000004 */
.L_x_14162:
[----:B------:R-:W-:Y:S05]  /*5610*/  BSYNC B0 ;  /* 0x0000000000007941 */ /* 0x000fea0003800000 */
.L_x_14161:
[----:B------:R0:W-:Y:S01]  /*5620*/  STG.E.U8 desc[UR36][R8.64], R4 ;  /* 0x0000000408007986 */ /* 0x0001e2000c101124 */
[----:B------:R-:W-:Y:S05]  /*5630*/  BRA `(.L_x_14141) ;  /* 0x0000000400087947 */ /* 0x000fea0003800000 */
.L_x_14159:
        /* <DEDUP_REMOVED lines=16> */
.L_x_14166:
[----:B------:R-:W-:-:S04]  /*5740*/  LOP3.LUT R18, R18, 0x80000000, RZ, 0xc0, !PT ;  /* 0x8000000012127812 */ /* 0x000fc800078ec0ff */
[----:B------:R-:W-:-:S04]  /*5750*/  SHF.R.U32.HI R3, RZ, 0x18, R18 ;  /* 0x00000018ff037819 */ /* 0x000fc80000011612 */
[----:B------:R-:W-:-:S04]  /*5760*/  LOP3.LUT R0, R0, R3, RZ, 0xfc, !PT ;  /* 0x0000000300007212 */ /* 0x000fc800078efcff */
[----:B------:R-:W-:-:S07]  /*5770*/  PRMT R4, R0, 0x7610, R4 ;  /* 0x0000761000047816 */ /* 0x000fce0000000004 */
.L_x_14165:
[----:B------:R-:W-:Y:S05]  /*5780*/  BSYNC B0 ;  /* 0x0000000000007941 */ /* 0x000fea0003800000 */
.L_x_14164:
[----:B------:R0:W-:Y:S01]  /*5790*/  STG.E.U8 desc[UR36][R8.64], R4 ;  /* 0x0000000408007986 */ /* 0x0001e2000c101124 */
[----:B------:R-:W-:Y:S05]  /*57a0*/  BRA `(.L_x_14141) ;  /* 0x0000000000ac7947 */ /* 0x000fea0003800000 */
.L_x_14158:
        /* <DEDUP_REMOVED lines=21> */
.L_x_14140:
        /* <DEDUP_REMOVED lines=16> */
.L_x_14169:
[----:B------:R-:W-:Y:S05]  /*5a00*/  BRA `(.L_x_14141) ;  /* 0x0000000000147947 */ /* 0x000fea0003800000 */
.L_x_14168:
[----:B------:R-:W0:Y:S02]  /*5a10*/  F2I.FTZ.U64.FLOOR R4, R19 ;  /* 0x0000001300047311 */ /* 0x000e240000215800 */
[----:B0-----:R2:W-:Y:S01]  /*5a20*/  STG.E.64 desc[UR36][R8.64], R4 ;  /* 0x0000000408007986 */ /* 0x0015e2000c101b24 */
[----:B------:R-:W-:Y:S05]  /*5a30*/  BRA `(.L_x_14141) ;  /* 0x0000000000087947 */ /* 0x000fea0003800000 */
.L_x_14167:
[----:B------:R-:W0:Y:S02]  /*5a40*/  F2I.FTZ.U32.FLOOR.NTZ R19, R19 ;  /* 0x0000001300137305 */ /* 0x000e240000217000 */
[----:B0-----:R0:W-:Y:S02]  /*5a50*/  STG.E desc[UR36][R8.64], R19 ;  /* 0x0000001308007986 */ /* 0x0011e4000c101924 */
.L_x_14141:
        /* <DEDUP_REMOVED lines=24> */
.L_x_14173:
[----:B------:R-:W0:Y:S02]  /*5be0*/  F2I.FTZ.S64.FLOOR R4, R23 ;  /* 0x0000001700047311 */ /* 0x000e240000215900 */
[----:B0-----:R0:W-:Y:S01]  /*5bf0*/  STG.E.U8 desc[UR36][R8.64], R4 ;  /* 0x0000000408007986 */ /* 0x0011e2000c101124 */
[----:B------:R-:W-:Y:S05]  /*5c00*/  BRA `(.L_x_14175) ;  /* 0x0000000c00407947 */ /* 0x000fea0003800000 */
.L_x_14172:
        /* <DEDUP_REMOVED lines=9> */
.L_x_14177:
[----:B------:R-:W0:Y:S02]  /*5ca0*/  F2I.FTZ.FLOOR.NTZ R23, R23 ;  /* 0x0000001700177305 */ /* 0x000e240000217100 */
[----:B0-----:R0:W-:Y:S01]  /*5cb0*/  STG.E desc[UR36][R8.64], R23 ;  /* 0x0000001708007986 */ /* 0x0011e2000c101924 */
[----:B------:R-:W-:Y:S05]  /*5cc0*/  BRA `(.L_x_14175) ;  /* 0x0000000c00107947 */ /* 0x000fea0003800000 */
.L_x_14176:
[----:B------:R-:W0:Y:S02]  /*5cd0*/  F2I.FTZ.FLOOR.NTZ R23, R23 ;  /* 0x0000001700177305 */ /* 0x000e240000217100 */
[----:B0-----:R2:W-:Y:S01]  /*5ce0*/  STG.E.U16 desc[UR36][R8.64], R23 ;  /* 0x0000001708007986 */ /* 0x0015e2000c101524 */
[----:B------:R-:W-:Y:S05]  /*5cf0*/  BRA `(.L_x_14175) ;  /* 0x0000000c00047947 */ /* 0x000fea0003800000 */
.L_x_14171:
        /* <DEDUP_REMOVED lines=8> */
.L_x_14179:
[----:B------:R-:W-:-:S05]  /*5d80*/  F2FP.F16.F32.PACK_AB R22, RZ, R22 ;  /* 0x00000016ff16723e */ /* 0x000fca00000000ff */
[----:B------:R0:W-:Y:S01]  /*5d90*/  STG.E.U16 desc[UR36][R8.64], R22 ;  /* 0x0000001608007986 */ /* 0x0001e2000c101524 */
[----:B------:R-:W-:Y:S05]  /*5da0*/  BRA `(.L_x_14175) ;  /* 0x0000000800d87947 */ /* 0x000fea0003800000 */
.L_x_14178:
        /* <DEDUP_REMOVED lines=9> */
.L_x_14181:
[----:B------:R-:W-:-:S04]  /*5e40*/  F2FP.F16.F32.PACK_AB R3, RZ, R22 ;  /* 0x00000016ff03723e */ /* 0x000fc800000000ff */
[----:B------:R-:W-:-:S05]  /*5e50*/  PRMT R3, R3, 0x5410, RZ ;  /* 0x0000541003037816 */ /* 0x000fca00000000ff */
[----:B------:R0:W-:Y:S01]  /*5e60*/  STG.E desc[UR36][R8.64], R3 ;  /* 0x0000000308007986 */ /* 0x0001e2000c101924 */
[----:B------:R-:W-:Y:S05]  /*5e70*/  BRA `(.L_x_14175) ;  /* 0x0000000800a47947 */ /* 0x000fea0003800000 */
.L_x_14180:
[----:B------:R-:W-:-:S06]  /*5e80*/  FMUL.FTZ R4, R22, 1 ;  /* 0x3f80000016047820 */ /* 0x000fcc0000410000 */
[----:B------:R-:W0:Y:S02]  /*5e90*/  F2F.F64.F32 R4, R4 ;  /* 0x0000000400047310 */ /* 0x000e240000201800 */
[----:B0-----:R0:W-:Y:S01]  /*5ea0*/  STG.E.64 desc[UR36][R8.64], R4 ;  /* 0x0000000408007986 */ /* 0x0011e2000c101b24 */
[----:B------:R-:W-:Y:S05]  /*5eb0*/  BRA `(.L_x_14175) ;  /* 0x0000000800947947 */ /* 0x000fea0003800000 */
.L_x_14170:
        /* <DEDUP_REMOVED lines=12> */
.L_x_14184:
[----:B------:R-:W-:Y:S01]  /*5f80*/  FMUL.FTZ R4, R22, 1 ;  /* 0x3f80000016047820 */ /* 0x000fe20000410000 */
[----:B------:R-:W-:-:S05]  /*5f90*/  CS2R R6, SRZ ;  /* 0x0000000000067805 */ /* 0x000fca000001ff00 */
[----:B------:R-:W0:Y:S02]  /*5fa0*/  F2F.F64.F32 R4, R4 ;  /* 0x0000000400047310 */ /* 0x000e240000201800 */
[----:B0-----:R0:W-:Y:S01]  /*5fb0*/  STG.E.128 desc[UR36][R8.64], R4 ;  /* 0x0000000408007986 */ /* 0x0011e2000c101d24 */
[----:B------:R-:W-:Y:S05]  /*5fc0*/  BRA `(.L_x_14175) ;  /* 0x0000000800507947 */ /* 0x000fea0003800000 */
.L_x_14183:
        /* <DEDUP_REMOVED lines=20> */
.L_x_14188:
[----:B------:R-:W-:Y:S05]  /*6110*/  BSYNC B0 ;  /* 0x0000000000007941 */ /* 0x000fea0003800000 */
.L_x_14187:
[----:B------:R-:W-:-:S05]  /*6120*/  LOP3.LUT R5, R0, R5, RZ, 0xfc, !PT ;  /* 0x0000000500057212 */ /* 0x000fca00078efcff */
[----:B------:R0:W-:Y:S01]  /*6130*/  STG.E.U8 desc[UR36][R8.64], R5 ;  /* 0x0000000508007986 */ /* 0x0001e2000c101124 */
[----:B------:R-:W-:Y:S05]  /*6140*/  BRA `(.L_x_14175) ;  /* 0x0000000400f07947 */ /* 0x000fea0003800000 */
.L_x_14186:
        /* <DEDUP_REMOVED lines=12> */
.L_x_14190:
[----:B------:R-:W-:Y:S01]  /*6210*/  IMAD.MOV.U32 R0, RZ, RZ, 0x7f ;  /* 0x0000007fff007424 */ /* 0x000fe200078e00ff */
[----:B------:R-:W-:-:S04]  /*6220*/  ISETP.GT.U32.AND P0, PT, R4, 0x7f800000, PT ;  /* 0x7f8000000400780c */ /* 0x000fc80003f04070 */
[----:B------:R-:W-:-:S09]  /*6230*/  SEL R0, R0, 0x7c, P0 ;  /* 0x0000007c00007807 */ /* 0x000fd20000000000 */
.L_x_14191:
[----:B------:R-:W-:Y:S05]  /*6240*/  BSYNC B0 ;  /* 0x0000000000007941 */ /* 0x000fea0003800000 */
.L_x_14189:
[----:B------:R-:W-:-:S04]  /*6250*/  LOP3.LUT R22, R22, 0x80000000, RZ, 0xc0, !PT ;  /* 0x8000000016167812 */ /* 0x000fc800078ec0ff */
[----:B------:R-:W-:-:S04]  /*6260*/  SHF.R.U32.HI R3, RZ, 0x18, R22 ;  /* 0x00000018ff037819 */ /* 0x000fc80000011616 */
[----:B------:R-:W-:-:S05]  /*6270*/  LOP3.LUT R3, R0, R3, RZ, 0xfc, !PT ;  /* 0x0000000300037212 */ /* 0x000fca00078efcff */
[----:B------:R0:W-:Y:S01]  /*6280*/  STG.E.U8 desc[UR36][R8.64], R3 ;  /* 0x0000000308007986 */ /* 0x0001e2000c101124 */
[----:B------:R-:W-:Y:S05]  /*6290*/  BRA `(.L_x_14175) ;  /* 0x00000004009c7947 */ /* 0x000fea0003800000 */
.L_x_14185:
[----:B------:R-:W-:-:S05]  /*62a0*/  F2FP.BF16.F32.PACK_AB R22, RZ, R22 ;  /* 0x00000016ff16723e */ /* 0x000fca00000010ff */
[----:B------:R0:W-:Y:S01]  /*62b0*/  STG.E.U16 desc[UR36][R8.64], R22 ;  /* 0x0000001608007986 */ /* 0x0001e2000c101524 */
[----:B------:R-:W-:Y:S05]  /*62c0*/  BRA `(.L_x_14175) ;  /* 0x0000000400907947 */ /* 0x000fea0003800000 */
.L_x_14182:
        /* <DEDUP_REMOVED lines=11> */
.L_x_14194:
        /* <DEDUP_REMOVED lines=16> */
.L_x_14197:
[----:B------:R-:W-:-:S04]  /*6480*/  LOP3.LUT R22, R22, 0x80000000, RZ, 0xc0, !PT ;  /* 0x8000000016167812 */ /* 0x000fc800078ec0ff */
[----:B------:R-:W-:-:S04]  /*6490*/  SHF.R.U32.HI R3, RZ, 0x18, R22 ;  /* 0x00000018ff037819 */ /* 0x000fc80000011616 */
[----:B------:R-:W-:-:S04]  /*64a0*/  LOP3.LUT R0, R0, R3, RZ, 0xfc, !PT ;  /* 0x0000000300007212 */ /* 0x000fc800078efcff */
[----:B------:R-:W-:-:S07]  /*64b0*/  PRMT R4, R0, 0x7610, R4 ;  /* 0x0000761000047816 */ /* 0x000fce0000000004 */
.L_x_14196:
[----:B------:R-:W-:Y:S05]  /*64c0*/  BSYNC B0 ;  /* 0x0000000000007941 */ /* 0x000fea0003800000 */
.L_x_14195:
[----:B------:R0:W-:Y:S01]  /*64d0*/  STG.E.U8 desc[UR36][R8.64], R4 ;  /* 0x0000000408007986 */ /* 0x0001e2000c101124 */
[----:B------:R-:W-:Y:S05]  /*64e0*/  BRA `(.L_x_14175) ;  /* 0x0000000400087947 */ /* 0x000fea0003800000 */
.L_x_14193:
        /* <DEDUP_REMOVED lines=16> */
.L_x_14200:
[----:B------:R-:W-:-:S04]  /*65f0*/  LOP3.LUT R22, R22, 0x80000000, RZ, 0xc0, !PT ;  /* 0x8000000016167812 */ /* 0x000fc800078ec0ff */
[----:B------:R-:W-:-:S04]  /*6600*/  SHF.R.U32.HI R3, RZ, 0x18, R22 ;  /* 0x00000018ff037819 */ /* 0x000fc80000011616 */
[----:B------:R-:W-:-:S04]  /*6610*/  LOP3.LUT R0, R0, R3, RZ, 0xfc, !PT ;  /* 0x0000000300007212 */ /* 0x000fc800078efcff */
[----:B------:R-:W-:-:S07]  /*6620*/  PRMT R4, R0, 0x7610, R4 ;  /* 0x0000761000047816 */ /* 0x000fce0000000004 */
.L_x_14199:
[----:B------:R-:W-:Y:S05]  /*6630*/  BSYNC B0 ;  /* 0x0000000000007941 */ /* 0x000fea0003800000 */
.L_x_14198:
[----:B------:R0:W-:Y:S01]  /*6640*/  STG.E.U8 desc[UR36][R8.64], R4 ;  /* 0x0000000408007986 */ /* 0x0001e2000c101124 */
[----:B------:R-:W-:Y:S05]  /*6650*/  BRA `(.L_x_14175) ;  /* 0x0000000000ac7947 */ /* 0x000fea0003800000 */
.L_x_14192:
        /* <DEDUP_REMOVED lines=21> */
.L_x_14174:
        /* <DEDUP_REMOVED lines=16> */
.L_x_14203:
[----:B------:R-:W-:Y:S05]  /*68b0*/  BRA `(.L_x_14175) ;  /* 0x0000000000147947 */ /* 0x000fea0003800000 */
.L_x_14202:
[----:B------:R-:W0:Y:S02]  /*68c0*/  F2I.FTZ.U64.FLOOR R4, R23 ;  /* 0x0000001700047311 */ /* 0x000e240000215800 */
[----:B0-----:R0:W-:Y:S01]  /*68d0*/  STG.E.64 desc[UR36][R8.64], R4 ;  /* 0x0000000408007986 */ /* 0x0011e2000c101b24 */
[----:B------:R-:W-:Y:S05]  /*68e0*/  BRA `(.L_x_14175) ;  /* 0x0000000000087947 */ /* 0x000fea0003800000 */
.L_x_14201:
[----:B------:R-:W0:Y:S02]  /*68f0*/  F2I.FTZ.U32.FLOOR.NTZ R23, R23 ;  /* 0x0000001700177305 */ /* 0x000e240000217000 */
[----:B0-----:R0:W-:Y:S02]  /*6900*/  STG.E desc[UR36][R8.64], R23 ;  /* 0x0000001708007986 */ /* 0x0011e4000c101924 */
.L_x_14175:
[----:B------:R-:W-:-:S07]  /*6910*/  VIADD R26, R26, 0x80 ;  /* 0x000000801a1a7836 */ /* 0x000fce0000000000 */
.L_x_14135:
[----:B------:R-:W-:Y:S05]  /*6920*/  BSYNC B6 ;  /* 0x0000000000067941 */ /* 0x000fea0003800000 */
.L_x_14134:
        /* <DEDUP_REMOVED lines=22> */
.L_x_14207:
[----:B------:R-:W0:Y:S02]  /*6a90*/  F2I.FTZ.S64.FLOOR R4, R17 ;  /* 0x0000001100047311 */ /* 0x000e240000215900 */
[----:B0-----:R-:W-:Y:S01]  /*6aa0*/  STG.E.U8 desc[UR36][R2.64], R4 ;  /* 0x0000000402007986 */ /* 0x001fe2000c101124 */
[----:B------:R-:W-:Y:S05]  /*6ab0*/  EXIT ;  /* 0x000000000000794d */ /* 0x000fea0003800000 */
.L_x_14206:
        /* <DEDUP_REMOVED lines=9> */
.L_x_14210:
[----:B------:R-:W0:Y:S02]  /*6b50*/  F2I.FTZ.FLOOR.NTZ R17, R17 ;  /* 0x0000001100117305 */ /* 0x000e240000217100 */
[----:B0-----:R-:W-:Y:S01]  /*6b60*/  STG.E desc[UR36][R2.64], R17 ;  /* 0x0000001102007986 */ /* 0x001fe2000c101924 */
[----:B------:R-:W-:Y:S05]  /*6b70*/  EXIT ;  /* 0x000000000000794d */ /* 0x000fea0003800000 */
.L_x_14209:
[----:B------:R-:W0:Y:S02]  /*6b80*/  F2I.FTZ.FLOOR.NTZ R17, R17 ;  /* 0x0000001100117305 */ /* 0x000e240000217100 */
[----:B0-----:R-:W-:Y:S01]  /*6b90*/  STG.E.U16 desc[UR36][R2.64], R17 ;  /* 0x0000001102007986 */ /* 0x001fe2000c101524 */
[----:B------:R-:W-:Y:S05]  /*6ba0*/  EXIT ;  /* 0x000000000000794d */ /* 0x000fea0003800000 */
.L_x_14205:
        /* <DEDUP_REMOVED lines=8> */
.L_x_14212:
[----:B---3--:R-:W-:-:S05]  /*6c30*/  F2FP.F16.F32.PACK_AB R24, RZ, R24 ;  /* 0x00000018ff18723e */ /* 0x008fca00000000ff */
[----:B------:R-:W-:Y:S01]  /*6c40*/  STG.E.U16 desc[UR36][R2.64], R24 ;  /* 0x0000001802007986 */ /* 0x000fe2000c101524 */
[----:B------:R-:W-:Y:S05]  /*6c50*/  EXIT ;  /* 0x000000000000794d */ /* 0x000fea0003800000 */
.L_x_14211:
        /* <DEDUP_REMOVED lines=9> */
.L_x_14214:
[----:B---3--:R-:W-:-:S04]  /*6cf0*/  F2FP.F16.F32.PACK_AB R5, RZ, R24 ;  /* 0x00000018ff05723e */ /* 0x008fc800000000ff */
[----:B------:R-:W-:-:S05]  /*6d00*/  PRMT R5, R5, 0x5410, RZ ;  /* 0x0000541005057816 */ /* 0x000fca00000000ff */
[----:B------:R-:W-:Y:S01]  /*6d10*/  STG.E desc[UR36][R2.64], R5 ;  /* 0x0000000502007986 */ /* 0x000fe2000c101924 */
[----:B------:R-:W-:Y:S05]  /*6d20*/  EXIT ;  /* 0x000000000000794d */ /* 0x000fea0003800000 */
.L_x_14213:
[----:B---3--:R-:W-:-:S06]  /*6d30*/  FMUL.FTZ R4, R24, 1 ;  /* 0x3f80000018047820 */ /* 0x008fcc0000410000 */
[----:B------:R-:W0:Y:S02]  /*6d40*/  F2F.F64.F32 R4, R4 ;  /* 0x0000000400047310 */ /* 0x000e240000201800 */
[----:B0-----:R-:W-:Y:S01]  /*6d50*/  STG.E.64 desc[UR36][R2.64], R4 ;  /* 0x0000000402007986 */ /* 0x001fe2000c101b24 */
[----:B------:R-:W-:Y:S05]  /*6d60*/  EXIT ;  /* 0x000000000000794d */ /* 0x000fea0003800000 */
.L_x_14204:
        /* <DEDUP_REMOVED lines=12> */
.L_x_14217:
[----:B---3--:R-:W-:Y:S01]  /*6e30*/  FMUL.FTZ R4, R24, 1 ;  /* 0x3f80000018047820 */ /* 0x008fe20000410000 */
[----:B------:R-:W-:-:S05]  /*6e40*/  CS2R R6, SRZ ;  /* 0x0000000000067805 */ /* 0x000fca000001ff00 */
[----:B------:R-:W0:Y:S02]  /*6e50*/  F2F.F64.F32 R4, R4 ;  /* 0x0000000400047310 */ /* 0x000e240000201800 */
[----:B0-----:R-:W-:Y:S01]  /*6e60*/  STG.E.128 desc[UR36][R2.64], R4 ;  /* 0x0000000402007986 */ /* 0x001fe2000c101d24 */
[----:B------:R-:W-:Y:S05]  /*6e70*/  EXIT ;  /* 0x000000000000794d */ /* 0x000fea0003800000 */
.L_x_14216:
        /* <DEDUP_REMOVED lines=20> */
.L_x_14221:
[----:B------:R-:W-:Y:S05]  /*6fc0*/  BSYNC B0 ;  /* 0x0000000000007941 */ /* 0x000fea0003800000 */
.L_x_14220:
[----:B------:R-:W-:-:S05]  /*6fd0*/  LOP3.LUT R7, R0, R7, RZ, 0xfc, !PT ;  /* 0x0000000700077212 */ /* 0x000fca00078efcff */
[----:B------:R-:W-:Y:S01]  /*6fe0*/  STG.E.U8 desc[UR36][R2.64], R7 ;  /* 0x0000000702007986 */ /* 0x000fe2000c101124 */
[----:B------:R-:W-:Y:S05]  /*6ff0*/  EXIT ;  /* 0x000000000000794d */ /* 0x000fea0003800000 */
.L_x_14219:
        /* <DEDUP_REMOVED lines=12> */
.L_x_14223:
[----:B------:R-:W-:Y:S01]  /*70c0*/  IMAD.MOV.U32 R0, RZ, RZ, 0x7f ;  /* 0x0000007fff007424 */ /* 0x000fe200078e00ff */
[----:B------:R-:W-:-:S04]  /*70d0*/  ISETP.GT.U32.AND P0, PT, R4, 0x7f800000, PT ;  /* 0x7f8000000400780c */ /* 0x000fc80003f04070 */
[----:B------:R-:W-:-:S09]  /*70e0*/  SEL R0, R0, 0x7c, P0 ;  /* 0x0000007c00007807 */ /* 0x000fd20000000000 */
.L_x_14224:
[----:B------:R-:W-:Y:S05]  /*70f0*/  BSYNC B0 ;  /* 0x0000000000007941 */ /* 0x000fea0003800000 */
.L_x_14222:
[----:B------:R-:W-:-:S04]  /*7100*/  LOP3.LUT R24, R24, 0x80000000, RZ, 0xc0, !PT ;  /* 0x8000000018187812 */ /* 0x000fc800078ec0ff */
[----:B------:R-:W-:-:S04]  /*7110*/  SHF.R.U32.HI R5, RZ, 0x18, R24 ;  /* 0x00000018ff057819 */ /* 0x000fc80000011618 */
[----:B------:R-:W-:-:S05]  /*7120*/  LOP3.LUT R5, R0, R5, RZ, 0xfc, !PT ;  /* 0x0000000500057212 */ /* 0x000fca00078efcff */
[----:B------:R-:W-:Y:S01]  /*7130*/  STG.E.U8 desc[UR36][R2.64], R5 ;  /* 0x0000000502007986 */ /* 0x000fe2000c101124 */
[----:B------:R-:W-:Y:S05]  /*7140*/  EXIT ;  /* 0x000000000000794d */ /* 0x000fea0003800000 */
.L_x_14218:
[----:B---3--:R-:W-:-:S05]  /*7150*/  F2FP.BF16.F32.PACK_AB R24, RZ, R24 ;  /* 0x00000018ff18723e */ /* 0x008fca00000010ff */
[----:B------:R-:W-:Y:S01]  /*7160*/  STG.E.U16 desc[UR36][R2.64], R24 ;  /* 0x0000001802007986 */ /* 0x000fe2000c101524 */
[----:B------:R-:W-:Y:S05]  /*7170*/  EXIT ;  /* 0x000000000000794d */ /* 0x000fea0003800000 */
.L_x_14215:
        /* <DEDUP_REMOVED lines=11> */
.L_x_14227:
        /* <DEDUP_REMOVED lines=16> */
.L_x_14230:
[----:B------:R-:W-:-:S04]  /*7330*/  LOP3.LUT R24, R24, 0x80000000, RZ, 0xc0, !PT ;  /* 0x8000000018187812 */ /* 0x000fc800078ec0ff */
[----:B------:R-:W-:-:S04]  /*7340*/  SHF.R.U32.HI R5, RZ, 0x18, R24 ;  /* 0x00000018ff057819 */ /* 0x000fc80000011618 */
[----:B------:R-:W-:-:S04]  /*7350*/  LOP3.LUT R4, R4, R5, RZ, 0xfc, !PT ;  /* 0x0000000504047212 */ /* 0x000fc800078efcff */
[----:B------:R-:W-:-:S07]  /*7360*/  PRMT R0, R4, 0x7610, R0 ;  /* 0x0000761004007816 */ /* 0x000fce0000000000 */
.L_x_14229:
[----:B------:R-:W-:Y:S05]  /*7370*/  BSYNC B0 ;  /* 0x0000000000007941 */ /* 0x000fea0003800000 */
.L_x_14228:
[----:B------:R-:W-:Y:S01]  /*7380*/  STG.E.U8 desc[UR36][R2.64], R0 ;  /* 0x0000000002007986 */ /* 0x000fe2000c101124 */
[----:B------:R-:W-:Y:S05]  /*7390*/  EXIT ;  /* 0x000000000000794d */ /* 0x000fea0003800000 */
.L_x_14226:
        /* <DEDUP_REMOVED lines=16> */
.L_x_14233:
[----:B------:R-:W-:-:S04]  /*74a0*/  LOP3.LUT R24, R24, 0x80000000, RZ, 0xc0, !PT ;  /* 0x8000000018187812 */ /* 0x000fc800078ec0ff */
[----:B------:R-:W-:-:S04]  /*74b0*/  SHF.R.U32.HI R5, RZ, 0x18, R24 ;  /* 0x00000018ff057819 */ /* 0x000fc80000011618 */
[----:B------:R-:W-:-:S04]  /*74c0*/  LOP3.LUT R4, R4, R5, RZ, 0xfc, !PT ;  /* 0x0000000504047212 */ /* 0x000fc800078efcff */
[----:B------:R-:W-:-:S07]  /*74d0*/  PRMT R0, R4, 0x7610, R0 ;  /* 0x0000761004007816 */ /* 0x000fce0000000000 */
.L_x_14232:
[----:B------:R-:W-:Y:S05]  /*74e0*/  BSYNC B0 ;  /* 0x0000000000007941 */ /* 0x000fea0003800000 */
.L_x_14231:
[----:B------:R-:W-:Y:S01]  /*74f0*/  STG.E.U8 desc[UR36][R2.64], R0 ;  /* 0x0000000002007986 */ /* 0x000fe2000c101124 */
[----:B------:R-:W-:Y:S05]  /*7500*/  EXIT ;  /* 0x000000000000794d */ /* 0x000fea0003800000 */
.L_x_14225:
        /* <DEDUP_REMOVED lines=21> */
.L_x_14208:
        /* <DEDUP_REMOVED lines=16> */
.L_x_14236:
[----:B------:R-:W-:Y:S05]  /*7760*/  EXIT ;  /* 0x000000000000794d */ /* 0x000fea0003800000 */
.L_x_14235:
[----:B------:R-:W0:Y:S02]  /*7770*/  F2I.FTZ.U64.FLOOR R4, R17 ;  /* 0x0000001100047311 */ /* 0x000e240000215800 */
[----:B0-----:R-:W-:Y:S01]  /*7780*/  STG.E.64 desc[UR36][R2.64], R4 ;  /* 0x0000000402007986 */ /* 0x001fe2000c101b24 */
[----:B------:R-:W-:Y:S05]  /*7790*/  EXIT ;  /* 0x000000000000794d */ /* 0x000fea0003800000 */
.L_x_14234:
[----:B------:R-:W0:Y:S02]  /*77a0*/  F2I.FTZ.U32.FLOOR.NTZ R17, R17 ;  /* 0x0000001100117305 */ /* 0x000e240000217000 */
[----:B0-----:R-:W-:Y:S01]  /*77b0*/  STG.E desc[UR36][R2.64], R17 ;  /* 0x0000001102007986 */ /* 0x001fe2000c101924 */
[----:B------:R-:W-:Y:S05]  /*77c0*/  EXIT ;  /* 0x000000000000794d */ /* 0x000fea0003800000 */
.L_x_14237:
        /* <DEDUP_REMOVED lines=11> */
.L_x_19695:


//--------------------- .text._ZN2at6native18elementwise_kernelILi128ELi2EZNS0_22gpu_kernel_impl_nocastIZZZNS0_17floor_kernel_cudaERNS_18TensorIteratorBaseEENKUlvE_clEvENKUlvE0_clEvEUlfE_EEvS4_RKT_EUliE_EEviT1_ --------------------------
	.section	.text._ZN2at6native18elementwise_kernelILi128ELi2EZNS0_22gpu_kernel_impl_nocastIZZZNS0_17floor_kernel_cudaERNS_18TensorIteratorBaseEENKUlvE_clEvENKUlvE0_clEvEUlfE_EEvS4_RKT_EUliE_EEviT1_,"ax",@progbits
	.align	128
        .global         _ZN2at6native18elementwise_kernelILi128ELi2EZNS0_22gpu_kernel_impl_nocastIZZZNS0_17floor_kernel_cudaERNS_18TensorIteratorBaseEENKUlvE_clEvENKUlvE0_clEvEUlfE_EEvS4_RKT_EUliE_EEviT1_
        .type           _ZN2at6native18elementwise_kernelILi128ELi2EZNS0_22gpu_kernel_impl_nocastIZZZNS0_17floor_kernel_cudaERNS_18TensorIteratorBaseEENKUlvE_clEvENKUlvE0_clEvEUlfE_EEvS4_RKT_EUliE_EEviT1_,@function
        .size           _ZN2at6native18elementwise_kernelILi128ELi2EZNS0_22gpu_kernel_impl_nocastIZZZNS0_17floor_kernel_cudaERNS_18TensorIteratorBaseEENKUlvE_clEvENKUlvE0_clEvEUlfE_EEvS4_RKT_EUliE_EEviT1_,(.L_x_19696 - _ZN2at6native18elementwise_kernelILi128ELi2EZNS0_22gpu_kernel_impl_nocastIZZZNS0_17floor_kernel_cudaERNS_18TensorIteratorBaseEENKUlvE_clEvENKUlvE0_clEvEUlfE_EEvS4_RKT_EUliE_EEviT1_)
        .other          _ZN2at6native18elementwise_kernelILi128ELi2EZNS0_22gpu_kernel_impl_nocastIZZZNS0_17floor_kernel_cudaERNS_18TensorIteratorBaseEENKUlvE_clEvENKUlvE0_clEvEUlfE_EEvS4_RKT_EUliE_EEviT1_,@"STO_CUDA_ENTRY STV_DEFAULT"
_ZN2at6native18elementwise_kernelILi128ELi2EZNS0_22gpu_kernel_impl_nocastIZZZNS0_17floor_kernel_cudaERNS_18TensorIteratorBaseEENKUlvE_clEvENKUlvE0_clEvEUlfE_EEvS4_RKT_EUliE_EEviT1_:
.text._ZN2at6native18elementwise_kernelILi128ELi2EZNS0_22gpu_kernel_impl_nocastIZZZNS0_17floor_kernel_cudaERNS_18TensorIteratorBaseEENKUlvE_clEvENKUlvE0_clEvEUlfE_EEvS4_RKT_EUliE_EEviT1_:
        /* <DEDUP_REMOVED lines=312> */
.L_x_14240:
        /* <DEDUP_REMOVED lines=8> */
[----:B--2---:R-:W0:Y:S04]  /*1400*/  FRND.FTZ.FLOOR R9, R4 ;  /* 0x0000000400097307 */ /* 0x004e280000215000 */
[----:B0-----:R0:W-:Y:S04]  /*1410*/  STG.E desc[UR4][R2.64], R9 ;  /* 0x0000000902007986 */ /* 0x0011e8000c101904 */
.L_x_14239:
[----:B------:R-:W-:Y:S05]  /*1420*/  BSYNC B0 ;  /* 0x0000000000007941 */ /* 0x000fea0003800000 */
.L_x_14238:
        /* <DEDUP_REMOVED lines=305> */
.L_x_14241:
[----:B------:R-:W-:Y:S02]  /*2740*/  ULDC.64 UR6, c[0x0][0x418] ;  /* 0x0001060000067ab9 */ /* 0x000fe40000000a00 */
[----:B------:R-:W-:-:S04]  /*2750*/  IADD3 R4, P0, R0, UR6, RZ ;  /* 0x0000000600047c10 */ /* 0x000fc8000ff1e0ff */
[----:B------:R-:W-:Y:S01]  /*2760*/  IADD3.X R5, RZ, UR7, RZ, P0, !PT ;  /* 0x00000007ff057c10 */ /* 0x000fe200087fe4ff */
[----:B------:R-:W-:-:S04]  /*2770*/  ULDC.64 UR6, c[0x0][0x410] ;  /* 0x0001040000067ab9 */ /* 0x000fc80000000a00 */
[----:B------:R-:W2:Y:S01]  /*2780*/  LDG.E R4, desc[UR4][R4.64] ;  /* 0x0000000404047981 */ /* 0x000ea2000c1e1900 */
[----:B------:R-:W-:-:S04]  /*2790*/  IADD3 R2, P0, R3, UR6, RZ ;  /* 0x0000000603027c10 */ /* 0x000fc8000ff1e0ff */
[----:B------:R-:W-:Y:S01]  /*27a0*/  IADD3.X R3, RZ, UR7, RZ, P0, !PT ;  /* 0x00000007ff037c10 */ /* 0x000fe200087fe4ff */
[----:B--2---:R-:W0:Y:S04]  /*27b0*/  FRND.FTZ.FLOOR R7, R4 ;  /* 0x0000000400077307 */ /* 0x004e280000215000 */
[----:B0-----:R-:W-:Y:S01]  /*27c0*/  STG.E desc[UR4][R2.64], R7 ;  /* 0x0000000702007986 */ /* 0x001fe2000c101904 */
[----:B------:R-:W-:Y:S05]  /*27d0*/  EXIT ;  /* 0x000000000000794d */ /* 0x000fea0003800000 */
.L_x_14242:
        /* <DEDUP_REMOVED lines=10> */
.L_x_19696:


//--------------------- .text._ZN2at6native27unrolled_elementwise_kernelIZZZNS0_17floor_kernel_cudaERNS_18TensorIteratorBaseEENKUlvE_clEvENKUlvE0_clEvEUlfE_St5arrayIPcLm2EELi4E23TrivialOffsetCalculatorILi1EjESB_NS0_6memory15LoadWithoutCastENSC_16StoreWithoutCastEEEviT_T0_T2_T3_T4_T5_ --------------------------
	.section	.text._ZN2at6native27unrolled_elementwise_kernelIZZZNS0_17floor_kernel_cudaERNS_18TensorIteratorBaseEENKUlvE_clEvENKUlvE0_clEvEUlfE_St5arrayIPcLm2EELi4E23TrivialOffsetCalculatorILi1EjESB_NS0_6memory15LoadWithoutCastENSC_16StoreWithoutCastEEEviT_T0_T2_T3_T4_T5_,"ax",@progbits
	.align	128
        .global         _ZN2at6native27unrolled_elementwise_kernelIZZZNS0_17floor_kernel_cudaERNS_18TensorIteratorBaseEENKUlvE_clEvENKUlvE0_clEvEUlfE_St5arrayIPcLm2EELi4E23TrivialOffsetCalculatorILi1EjESB_NS0_6memory15LoadWithoutCastENSC_16StoreWithoutCastEEEviT_T0_T2_T3_T4_T5_
        .type           _ZN2at6native27unrolled_elementwise_kernelIZZZNS0_17floor_kernel_cudaERNS_18TensorIteratorBaseEENKUlvE_clEvENKUlvE0_clEvEUlfE_St5arrayIPcLm2EELi4E23TrivialOffsetCalculatorILi1EjESB_NS0_6memory15LoadWithoutCastENSC_16StoreWithoutCastEEEviT_T0_T2_T3_T4_T5_,@function
        .size           _ZN2at6native27unrolled_elementwise_kernelIZZZNS0_17floor_kernel_cudaERNS_18TensorIteratorBaseEENKUlvE_clEvENKUlvE0_clEvEUlfE_St5arrayIPcLm2EELi4E23TrivialOffsetCalculatorILi1EjESB_NS0_6memory15LoadWithoutCastENSC_16StoreWithoutCastEEEviT_T0_T2_T3_T4_T5_,(.L_x_19697 - _ZN2at6native27unrolled_elementwise_kernelIZZZNS0_17floor_kernel_cudaERNS_18TensorIteratorBaseEENKUlvE_clEvENKUlvE0_clEvEUlfE_St5arrayIPcLm2EELi4E23TrivialOffsetCalculatorILi1EjESB_NS0_6memory15LoadWithoutCastENSC_16StoreWithoutCastEEEviT_T0_T2_T3_T4_T5_)
        .other          _ZN2at6native27unrolled_elementwise_kernelIZZZNS0_17floor_kernel_cudaERNS_18TensorIteratorBaseEENKUlvE_clEvENKUlvE0_clEvEUlfE_St5arrayIPcLm2EELi4E23TrivialOffsetCalculatorILi1EjESB_NS0_6memory15LoadWithoutCastENSC_16StoreWithoutCastEEEviT_T0_T2_T3_T4_T5_,@"STO_CUDA_ENTRY STV_DEFAULT"
_ZN2at6native27unrolled_elementwise_kernelIZZZNS0_17floor_kernel_cudaERNS_18TensorIteratorBaseEENKUlvE_clEvENKUlvE0_clEvEUlfE_St5arrayIPcLm2EELi4E23TrivialOffsetCalculatorILi1EjESB_NS0_6memory15LoadWithoutCastENSC_16StoreWithoutCastEEEviT_T0_T2_T3_T4_T5_:
.text._ZN2at6native27unrolled_elementwise_kernelIZZZNS0_17floor_kernel_cudaERNS_18TensorIteratorBaseEENKUlvE_clEvENKUlvE0_clEvEUlfE_St5arrayIPcLm2EELi4E23TrivialOffsetCalculatorILi1EjESB_NS0_6memory15LoadWithoutCastENSC_16StoreWithoutCastEEEviT_T0_T2_T3_T4_T5_:
        /* <DEDUP_REMOVED lines=44> */
[----:B--2---:R-:W0:Y:S03]  /*02c0*/  @!P0 FRND.FTZ.FLOOR R5, R8 ;  /* 0x0000000800058307 */ /* 0x004e260000215000 */
[----:B0-----:R1:W-:Y:S05]  /*02d0*/  @!P0 STG.E desc[UR4][R6.64], R5 ;  /* 0x0000000506008986 */ /* 0x0013ea000c101904 */
[----:B----4-:R1:W0:Y:S01]  /*02e0*/  @!P2 FRND.FTZ.FLOOR R3, R11 ;  /* 0x0000000b0003a307 */ /* 0x0102220000215000 */
[----:B------:R-:W-:-:S07]  /*02f0*/  ISETP.GE.AND P2, PT, R13, R2, PT ;  /* 0x000000020d00720c */ /* 0x000fce0003f46270 */
[----:B---3--:R1:W2:Y:S06]  /*0300*/  @!P1 FRND.FTZ.FLOOR R4, R20 ;  /* 0x0000001400049307 */ /* 0x0082ac0000215000 */
        /* <DEDUP_REMOVED lines=11> */
.L_x_14244:
[----:B------:R-:W-:Y:S05]  /*03c0*/  BSYNC B0 ;  /* 0x0000000000007941 */ /* 0x000fea0003800000 */
.L_x_14243:
[----:B------:R-:W-:-:S13]  /*03d0*/  ISETP.GE.AND P0, PT, R13, R2, PT ;  /* 0x000000020d00720c */ /* 0x000fda0003f06270 */
[----:B------:R-:W-:Y:S05]  /*03e0*/  @P0 EXIT ;  /* 0x000000000000094d */ /* 0x000fea0003800000 */
[----:B012---:R-:W0:Y:S01]  /*03f0*/  LDC.64 R4, c[0x0][0x218] ;  /* 0x00008600ff047b82 */ /* 0x007e220000000a00 */
[----:B------:R-:W-:Y:S01]  /*0400*/  ISETP.GE.AND P0, PT, R15, R2, PT ;  /* 0x000000020f00720c */ /* 0x000fe20003f06270 */
[----:B------:R-:W-:-:S12]  /*0410*/  IMAD R3, R0, 0x200, R13 ;  /* 0x0000020000037824 */ /* 0x000fd800078e020d */
[----:B-----5:R-:W1:Y:S01]  /*0420*/  @!P0 FRND.FTZ.FLOOR R7, R10 ;  /* 0x0000000a00078307 */ /* 0x020e620000215000 */
[----:B0-----:R-:W-:-:S05]  /*0430*/  IMAD.WIDE.U32 R2, R3, 0x4, R4 ;  /* 0x0000000403027825 */ /* 0x001fca00078e0004 */
[----:B-1----:R-:W-:Y:S01]  /*0440*/  STG.E desc[UR4][R2.64], R7 ;  /* 0x0000000702007986 */ /* 0x002fe2000c101904 */
[----:B------:R-:W-:Y:S05]  /*0450*/  EXIT ;  /* 0x000000000000794d */ /* 0x000fea0003800000 */
.L_x_14245:
        /* <DEDUP_REMOVED lines=10> */
.L_x_19697:


//--------------------- .text._ZN2at6native29vectorized_elementwise_kernelILi2EZZZNS0_17floor_kernel_cudaERNS_18TensorIteratorBaseEENKUlvE_clEvENKUlvE0_clEvEUlfE_St5arrayIPcLm2EEEEviT0_T1_ --------------------------
	.section	.text._ZN2at6native29vectorized_elementwise_kernelILi2EZZZNS0_17floor_kernel_cudaERNS_18TensorIteratorBaseEENKUlvE_clEvENKUlvE0_clEvEUlfE_St5arrayIPcLm2EEEEviT0_T1_,"ax",@progbits
	.align	128
        .global         _ZN2at6native29vectorized_elementwise_kernelILi2EZZZNS0_17floor_kernel_cudaERNS_18TensorIteratorBaseEENKUlvE_clEvENKUlvE0_clEvEUlfE_St5arrayIPcLm2EEEEviT0_T1_
        .type           _ZN2at6native29vectorized_elementwise_kernelILi2EZZZNS0_17floor_kernel_cudaERNS_18TensorIteratorBaseEENKUlvE_clEvENKUlvE0_clEvEUlfE_St5arrayIPcLm2EEEEviT0_T1_,@function
        .size           _ZN2at6native29vectorized_elementwise_kernelILi2EZZZNS0_17floor_kernel_cudaERNS_18TensorIteratorBaseEENKUlvE_clEvENKUlvE0_clEvEUlfE_St5arrayIPcLm2EEEEviT0_T1_,(.L_x_19698 - _ZN2at6native29vectorized_elementwise_kernelILi2EZZZNS0_17floor_kernel_cudaERNS_18TensorIteratorBaseEENKUlvE_clEvENKUlvE0_clEvEUlfE_St5arrayIPcLm2EEEEviT0_T1_)
        .other          _ZN2at6native29vectorized_elementwise_kernelILi2EZZZNS0_17floor_kernel_cudaERNS_18TensorIteratorBaseEENKUlvE_clEvENKUlvE0_clEvEUlfE_St5arrayIPcLm2EEEEviT0_T1_,@"STO_CUDA_ENTRY STV_DEFAULT"
_ZN2at6native29vectorized_elementwise_kernelILi2EZZZNS0_17floor_kernel_cudaERNS_18TensorIteratorBaseEENKUlvE_clEvENKUlvE0_clEvEUlfE_St5arrayIPcLm2EEEEviT0_T1_:
.text._ZN2at6native29vectorized_elementwise_kernelILi2EZZZNS0_17floor_kernel_cudaERNS_18TensorIteratorBaseEENKUlvE_clEvENKUlvE0_clEvEUlfE_St5arrayIPcLm2EEEEviT0_T1_:
        /* <DEDUP_REMOVED lines=19> */
[----:B---3--:R-:W-:Y:S08]  /*0130*/  FRND.FTZ.FLOOR R7, R7 ;  /* 0x0000000700077307 */ /* 0x008ff00000215000 */
[----:B------:R-:W0:Y:S08]  /*0140*/  FRND.FTZ.FLOOR R6, R6 ;  /* 0x0000000600067307 */ /* 0x000e300000215000 */
[----:B----4-:R-:W-:Y:S01]  /*0150*/  FRND.FTZ.FLOOR R9, R9 ;  /* 0x0000000900097307 */ /* 0x010fe20000215000 */
[----:B0-----:R-:W-:Y:S07]  /*0160*/  STG.E.64 desc[UR4][R4.64], R6 ;  /* 0x0000000604007986 */ /* 0x001fee000c101b04 */
[----:B------:R-:W0:Y:S08]  /*0170*/  FRND.FTZ.FLOOR R8, R8 ;  /* 0x0000000800087307 */ /* 0x000e300000215000 */
[----:B-----5:R-:W-:Y:S01]  /*0180*/  FRND.FTZ.FLOOR R11, R11 ;  /* 0x0000000b000b7307 */ /* 0x020fe20000215000 */
[----:B0-----:R-:W-:Y:S07]  /*0190*/  STG.E.64 desc[UR4][R4.64+0x400], R8 ;  /* 0x0004000804007986 */ /* 0x001fee000c101b04 */
[----:B------:R-:W0:Y:S08]  /*01a0*/  FRND.FTZ.FLOOR R10, R10 ;  /* 0x0000000a000a7307 */ /* 0x000e300000215000 */
[----:B------:R-:W-:Y:S01]  /*01b0*/  FRND.FTZ.FLOOR R13, R13 ;  /* 0x0000000d000d7307 */ /* 0x000fe20000215000 */
[----:B0-----:R-:W-:Y:S07]  /*01c0*/  STG.E.64 desc[UR4][R4.64+0x800], R10 ;  /* 0x0008000a04007986 */ /* 0x001fee000c101b04 */
[----:B------:R-:W0:Y:S02]  /*01d0*/  FRND.FTZ.FLOOR R12, R12 ;  /* 0x0000000c000c7307 */ /* 0x000e240000215000 */
[----:B0-----:R-:W-:Y:S01]  /*01e0*/  STG.E.64 desc[UR4][R4.64+0xc00], R12 ;  /* 0x000c000c04007986 */ /* 0x001fe2000c101b04 */
[----:B------:R-:W-:Y:S05]  /*01f0*/  EXIT ;  /* 0x000000000000794d */ /* 0x000fea0003800000 */
.L_x_14246:
        /* <DEDUP_REMOVED lines=68> */
[----:B---3--:R0:W1:Y:S02]  /*0640*/  @!P0 FRND.FTZ.FLOOR R20, R11 ;  /* 0x0000000b00148307 */ /* 0x0080640000215000 */
[----:B0-----:R-:W-:-:S02]  /*0650*/  IADD3 R11, R21, 0x300, RZ ;  /* 0x00000300150b7810 */ /* 0x001fc40007ffe0ff */
[----:B-1----:R0:W-:Y:S04]  /*0660*/  @!P0 STG.E desc[UR4][R12.64], R20 ;  /* 0x000000140c008986 */ /* 0x0021e8000c101904 */
[----:B-----5:R0:W1:Y:S01]  /*0670*/  @!P1 FRND.FTZ.FLOOR R4, R22 ;  /* 0x0000001600049307 */ /* 0x0200620000215000 */
[----:B------:R-:W-:-:S07]  /*0680*/  ISETP.GE.AND P1, PT, R29, R2, PT ;  /* 0x000000021d00720c */ /* 0x000fce0003f26270 */
[----:B------:R0:W3:Y:S01]  /*0690*/  @!P2 FRND.FTZ.FLOOR R5, R3 ;  /* 0x000000030005a307 */ /* 0x0000e20000215000 */
[----:B------:R-:W-:Y:S01]  /*06a0*/  ISETP.GE.AND P2, PT, R15, R2, PT ;  /* 0x000000020f00720c */ /* 0x000fe20003f46270 */
[----:B------:R-:W-:-:S06]  /*06b0*/  VIADD R15, R21, 0x280 ;  /* 0x00000280150f7836 */ /* 0x000fcc0000000000 */
[----:B--2---:R0:W2:Y:S01]  /*06c0*/  @!P1 FRND.FTZ.FLOOR R6, R24 ;  /* 0x0000001800069307 */ /* 0x0040a20000215000 */
[----:B------:R-:W-:Y:S02]  /*06d0*/  ISETP.GE.AND P1, PT, R15, R2, PT ;  /* 0x000000020f00720c */ /* 0x000fe40003f26270 */
[----:B------:R-:W-:-:S04]  /*06e0*/  IADD3 R15, R21, 0x380, RZ ;  /* 0x00000380150f7810 */ /* 0x000fc80007ffe0ff */
[-C--:B------:R-:W-:Y:S01]  /*06f0*/  ISETP.GE.AND P3, PT, R15, R2.reuse, PT ;  /* 0x000000020f00720c */ /* 0x080fe20003f66270 */
[----:B------:R0:W0:Y:S01]  /*0700*/  @!P2 FRND.FTZ.FLOOR R7, R26 ;  /* 0x0000001a0007a307 */ /* 0x0000220000215000 */
[----:B------:R-:W-:Y:S01]  /*0710*/  ISETP.GE.AND P2, PT, R11, R2, PT ;  /* 0x000000020b00720c */ /* 0x000fe20003f46270 */
[----:B------:R-:W-:-:S05]  /*0720*/  @!P0 IMAD.MOV.U32 R21, RZ, RZ, R19 ;  /* 0x000000ffff158224 */ /* 0x000fca00078e0013 */
[----:B------:R-:W-:Y:S01]  /*0730*/  ISETP.GE.AND P0, PT, R21, R2, PT ;  /* 0x000000021500720c */ /* 0x000fe20003f06270 */
[----:B------:R0:W0:Y:S08]  /*0740*/  @!P1 FRND.FTZ.FLOOR R8, R27 ;  /* 0x0000001b00089307 */ /* 0x0000300000215000 */
[----:B----4-:R4:W0:Y:S08]  /*0750*/  @!P2 FRND.FTZ.FLOOR R9, R23 ;  /* 0x000000170009a307 */ /* 0x0108300000215000 */
[----:B------:R4:W0:Y:S01]  /*0760*/  @!P3 FRND.FTZ.FLOOR R10, R25 ;  /* 0x00000019000ab307 */ /* 0x0008220000215000 */
        /* <DEDUP_REMOVED lines=13> */
.L_x_14249:
[----:B------:R-:W-:-:S13]  /*0840*/  ISETP.GE.AND P0, PT, R21, R2, PT ;  /* 0x000000021500720c */ /* 0x000fda0003f06270 */
[----:B------:R-:W-:Y:S05]  /*0850*/  @P0 BRA `(.L_x_14251) ;  /* 0x0000000000300947 */ /* 0x000fea0003800000 */
[----:B-1----:R-:W1:Y:S01]  /*0860*/  LDC.64 R4, c[0x0][0x218] ;  /* 0x00008600ff047b82 */ /* 0x002e620000000a00 */
[----:B0-----:R-:W-:Y:S01]  /*0870*/  IADD3 R3, R0, R21, RZ ;  /* 0x0000001500037210 */ /* 0x001fe20007ffe0ff */
[----:B------:R-:W-:-:S04]  /*0880*/  VIADD R21, R21, 0x80 ;  /* 0x0000008015157836 */ /* 0x000fc80000000000 */
[----:B-1----:R-:W-:-:S05]  /*0890*/  IMAD.WIDE.U32 R4, R3, 0x4, R4 ;  /* 0x0000000403047825 */ /* 0x002fca00078e0004 */
[----:B------:R1:W-:Y:S02]  /*08a0*/  STG.E desc[UR4][R4.64], R6 ;  /* 0x0000000604007986 */ /* 0x0003e4000c101904 */
.L_x_14250:
[----:B------:R-:W-:-:S13]  /*08b0*/  ISETP.GE.AND P0, PT, R21, R2, PT ;  /* 0x000000021500720c */ /* 0x000fda0003f06270 */
[----:B------:R-:W-:Y:S05]  /*08c0*/  @P0 BRA `(.L_x_14252) ;  /* 0x0000000000340947 */ /* 0x000fea0003800000 */
[----:B01----:R-:W0:Y:S01]  /*08d0*/  LDC.64 R4, c[0x0][0x218] ;  /* 0x00008600ff047b82 */ /* 0x003e220000000a00 */
[----:B------:R-:W-:Y:S01]  /*08e0*/  IADD3 R3, R0, R21, RZ ;  /* 0x0000001500037210 */ /* 0x000fe20007ffe0ff */
[----:B------:R-:W-:-:S04]  /*08f0*/  VIADD R21, R21, 0x80 ;  /* 0x0000008015157836 */ /* 0x000fc80000000000 */
[----:B0-----:R-:W-:-:S05]  /*0900*/  IMAD.WIDE.U32 R4, R3, 0x4, R4 ;  /* 0x0000000403047825 */ /* 0x001fca00078e0004 */
[----:B------:R2:W-:Y:S02]  /*0910*/  STG.E desc[UR4][R4.64], R7 ;  /* 0x0000000704007986 */ /* 0x0005e4000c101904 */
.L_x_14251:
        /* <DEDUP_REMOVED lines=8> */
.L_x_14252:
[----:B------:R-:W-:Y:S05]  /*09a0*/  BSYNC B1 ;  /* 0x0000000000017941 */ /* 0x000fea0003800000 */
.L_x_14248:
[----:B------:R-:W-:-:S13]  /*09b0*/  ISETP.GE.AND P0, PT, R21, R2, PT ;  /* 0x000000021500720c */ /* 0x000fda0003f06270 */
[----:B012---:R-:W0:Y:S01]  /*09c0*/  @!P0 LDC.64 R4, c[0x0][0x218] ;  /* 0x00008600ff048b82 */ /* 0x007e220000000a00 */
[----:B------:R-:W-:Y:S01]  /*09d0*/  @!P0 IADD3 R3, R0, R21, RZ ;  /* 0x0000001500038210 */ /* 0x000fe20007ffe0ff */
[----:B------:R-:W-:-:S04]  /*09e0*/  @!P0 VIADD R21, R21, 0x80 ;  /* 0x0000008015158836 */ /* 0x000fc80000000000 */
[----:B0-----:R-:W-:-:S05]  /*09f0*/  @!P0 IMAD.WIDE.U32 R4, R3, 0x4, R4 ;  /* 0x0000000403048825 */ /* 0x001fca00078e0004 */
[----:B------:R3:W-:Y:S02]  /*0a00*/  @!P0 STG.E desc[UR4][R4.64], R9 ;  /* 0x0000000904008986 */ /* 0x0007e4000c101904 */
.L_x_14253:
[----:B------:R-:W-:Y:S05]  /*0a10*/  BSYNC B0 ;  /* 0x0000000000007941 */ /* 0x000fea0003800000 */
.L_x_14247:
        /* <DEDUP_REMOVED lines=8> */
.L_x_14254:
        /* <DEDUP_REMOVED lines=14> */
.L_x_19698:


//--------------------- .text._ZN2at6native29vectorized_elementwise_kernelILi4EZZZNS0_17floor_kernel_cudaERNS_18TensorIteratorBaseEENKUlvE_clEvENKUlvE0_clEvEUlfE_St5arrayIPcLm2EEEEviT0_T1_ --------------------------
	.section	.text._ZN2at6native29vectorized_elementwise_kernelILi4EZZZNS0_17floor_kernel_cudaERNS_18TensorIteratorBaseEENKUlvE_clEvENKUlvE0_clEvEUlfE_St5arrayIPcLm2EEEEviT0_T1_,"ax",@progbits
	.align	128
        .global         _ZN2at6native29vectorized_elementwise_kernelILi4EZZZNS0_17floor_kernel_cudaERNS_18TensorIteratorBaseEENKUlvE_clEvENKUlvE0_clEvEUlfE_St5arrayIPcLm2EEEEviT0_T1_
        .type           _ZN2at6native29vectorized_elementwise_kernelILi4EZZZNS0_17floor_kernel_cudaERNS_18TensorIteratorBaseEENKUlvE_clEvENKUlvE0_clEvEUlfE_St5arrayIPcLm2EEEEviT0_T1_,@function
        .size           _ZN2at6native29vectorized_elementwise_kernelILi4EZZZNS0_17floor_kernel_cudaERNS_18TensorIteratorBaseEENKUlvE_clEvENKUlvE0_clEvEUlfE_St5arrayIPcLm2EEEEviT0_T1_,(.L_x_19699 - _ZN2at6native29vectorized_elementwise_kernelILi4EZZZNS0_17floor_kernel_cudaERNS_18TensorIteratorBaseEENKUlvE_clEvENKUlvE0_clEvEUlfE_St5arrayIPcLm2EEEEviT0_T1_)
        .other          _ZN2at6native29vectorized_elementwise_kernelILi4EZZZNS0_17floor_kernel_cudaERNS_18TensorIteratorBaseEENKUlvE_clEvENKUlvE0_clEvEUlfE_St5arrayIPcLm2EEEEviT0_T1_,@"STO_CUDA_ENTRY STV_DEFAULT"
_ZN2at6native29vectorized_elementwise_kernelILi4EZZZNS0_17floor_kernel_cudaERNS_18TensorIteratorBaseEENKUlvE_clEvENKUlvE0_clEvEUlfE_St5arrayIPcLm2EEEEviT0_T1_:
.text._ZN2at6native29vectorized_elementwise_kernelILi4EZZZNS0_17floor_kernel_cudaERNS_18TensorIteratorBaseEENKUlvE_clEvENKUlvE0_clEvEUlfE_St5arrayIPcLm2EEEEviT0_T1_:
        /* <DEDUP_REMOVED lines=17> */
[----:B---3--:R-:W-:Y:S08]  /*0110*/  FRND.FTZ.FLOOR R7, R7 ;  /* 0x0000000700077307 */ /* 0x008ff00000215000 */
[----:B------:R-:W-:Y:S08]  /*0120*/  FRND.FTZ.FLOOR R6, R6 ;  /* 0x0000000600067307 */ /* 0x000ff00000215000 */
[----:B------:R-:W-:Y:S08]  /*0130*/  FRND.FTZ.FLOOR R5, R5 ;  /* 0x0000000500057307 */ /* 0x000ff00000215000 */
[----:B------:R-:W0:Y:S08]  /*0140*/  FRND.FTZ.FLOOR R4, R4 ;  /* 0x0000000400047307 */ /* 0x000e300000215000 */
[----:B----4-:R-:W-:Y:S01]  /*0150*/  FRND.FTZ.FLOOR R11, R11 ;  /* 0x0000000b000b7307 */ /* 0x010fe20000215000 */
[----:B0-----:R-:W-:Y:S07]  /*0160*/  STG.E.128 desc[UR4][R12.64], R4 ;  /* 0x000000040c007986 */ /* 0x001fee000c101d04 */
[----:B------:R-:W-:Y:S08]  /*0170*/  FRND.FTZ.FLOOR R10, R10 ;  /* 0x0000000a000a7307 */ /* 0x000ff00000215000 */
[----:B------:R-:W-:Y:S08]  /*0180*/  FRND.FTZ.FLOOR R9, R9 ;  /* 0x0000000900097307 */ /* 0x000ff00000215000 */
[----:B------:R-:W0:Y:S02]  /*0190*/  FRND.FTZ.FLOOR R8, R8 ;  /* 0x0000000800087307 */ /* 0x000e240000215000 */
[----:B0-----:R-:W-:Y:S01]  /*01a0*/  STG.E.128 desc[UR4][R12.64+0x800], R8 ;  /* 0x000800080c007986 */ /* 0x001fe2000c101d04 */
[----:B------:R-:W-:Y:S05]  /*01b0*/  EXIT ;  /* 0x000000000000794d */ /* 0x000fea0003800000 */
.L_x_14255:
        /* <DEDUP_REMOVED lines=100> */
.L_x_14258:
[----:B------:R-:W-:-:S13]  /*0800*/  ISETP.GE.AND P0, PT, R21, R2, PT ;  /* 0x000000021500720c */ /* 0x000fda0003f06270 */
[----:B------:R-:W-:Y:S05]  /*0810*/  @P0 BRA `(.L_x_14260) ;  /* 0x0000000000300947 */ /* 0x000fea0003800000 */
[----:B-1----:R-:W1:Y:S01]  /*0820*/  LDC.64 R4, c[0x0][0x218] ;  /* 0x00008600ff047b82 */ /* 0x002e620000000a00 */
[----:B0-----:R-:W-:Y:S01]  /*0830*/  IADD3 R3, R0, R21, RZ ;  /* 0x0000001500037210 */ /* 0x001fe20007ffe0ff */
[----:B------:R-:W-:-:S04]  /*0840*/  VIADD R21, R21, 0x80 ;  /* 0x0000008015157836 */ /* 0x000fc80000000000 */
[----:B-1----:R-:W-:-:S05]  /*0850*/  IMAD.WIDE.U32 R4, R3, 0x4, R4 ;  /* 0x0000000403047825 */ /* 0x002fca00078e0004 */
[----:B------:R1:W-:Y:S02]  /*0860*/  STG.E desc[UR4][R4.64], R6 ;  /* 0x0000000604007986 */ /* 0x0003e4000c101904 */
.L_x_14259:
[----:B------:R-:W-:-:S13]  /*0870*/  ISETP.GE.AND P0, PT, R21, R2, PT ;  /* 0x000000021500720c */ /* 0x000fda0003f06270 */
[----:B------:R-:W-:Y:S05]  /*0880*/  @P0 BRA `(.L_x_14261) ;  /* 0x0000000000340947 */ /* 0x000fea0003800000 */
[----:B01----:R-:W0:Y:S01]  /*0890*/  LDC.64 R4, c[0x0][0x218] ;  /* 0x00008600ff047b82 */ /* 0x003e220000000a00 */
[----:B------:R-:W-:Y:S01]  /*08a0*/  IADD3 R3, R0, R21, RZ ;  /* 0x0000001500037210 */ /* 0x000fe20007ffe0ff */
[----:B------:R-:W-:-:S04]  /*08b0*/  VIADD R21, R21, 0x80 ;  /* 0x0000008015157836 */ /* 0x000fc80000000000 */
[----:B0-----:R-:W-:-:S05]  /*08c0*/  IMAD.WIDE.U32 R4, R3, 0x4, R4 ;  /* 0x0000000403047825 */ /* 0x001fca00078e0004 */
[----:B------:R2:W-:Y:S02]  /*08d0*/  STG.E desc[UR4][R4.64], R7 ;  /* 0x0000000704007986 */ /* 0x0005e4000c101904 */
.L_x_14260:
        /* <DEDUP_REMOVED lines=8> */
.L_x_14261:
[----:B------:R-:W-:Y:S05]  /*0960*/  BSYNC B1 ;  /* 0x0000000000017941 */ /* 0x000fea0003800000 */
.L_x_14257:
[----:B------:R-:W-:-:S13]  /*0970*/  ISETP.GE.AND P0, PT, R21, R2, PT ;  /* 0x000000021500720c */ /* 0x000fda0003f06270 */
[----:B012---:R-:W0:Y:S01]  /*0980*/  @!P0 LDC.64 R4, c[0x0][0x218] ;  /* 0x00008600ff048b82 */ /* 0x007e220000000a00 */
[----:B------:R-:W-:Y:S01]  /*0990*/  @!P0 IADD3 R3, R0, R21, RZ ;  /* 0x0000001500038210 */ /* 0x000fe20007ffe0ff */
[----:B------:R-:W-:-:S04]  /*09a0*/  @!P0 VIADD R21, R21, 0x80 ;  /* 0x0000008015158836 */ /* 0x000fc80000000000 */
[----:B0-----:R-:W-:-:S05]  /*09b0*/  @!P0 IMAD.WIDE.U32 R4, R3, 0x4, R4 ;  /* 0x0000000403048825 */ /* 0x001fca00078e0004 */
[----:B------:R3:W-:Y:S02]  /*09c0*/  @!P0 STG.E desc[UR4][R4.64], R9 ;  /* 0x0000000904008986 */ /* 0x0007e4000c101904 */
.L_x_14262:
[----:B------:R-:W-:Y:S05]  /*09d0*/  BSYNC B0 ;  /* 0x0000000000007941 */ /* 0x000fea0003800000 */
.L_x_14256:
        /* <DEDUP_REMOVED lines=8> */
.L_x_14263:
        /* <DEDUP_REMOVED lines=10> */
.L_x_19699:


//--------------------- .text._ZN2at6native29vectorized_elementwise_kernelILi8EZZZNS0_17floor_kernel_cudaERNS_18TensorIteratorBaseEENKUlvE_clEvENKUlvE0_clEvEUlfE_St5arrayIPcLm2EEEEviT0_T1_ --------------------------
	.section	.text._ZN2at6native29vectorized_elementwise_kernelILi8EZZZNS0_17floor_kernel_cudaERNS_18TensorIteratorBaseEENKUlvE_clEvENKUlvE0_clEvEUlfE_St5arrayIPcLm2EEEEviT0_T1_,"ax",@progbits
	.align	128
        .global         _ZN2at6native29vectorized_elementwise_kernelILi8EZZZNS0_17floor_kernel_cudaERNS_18TensorIteratorBaseEENKUlvE_clEvENKUlvE0_clEvEUlfE_St5arrayIPcLm2EEEEviT0_T1_
        .type           _ZN2at6native29vectorized_elementwise_kernelILi8EZZZNS0_17floor_kernel_cudaERNS_18TensorIteratorBaseEENKUlvE_clEvENKUlvE0_clEvEUlfE_St5arrayIPcLm2EEEEviT0_T1_,@function
        .size           _ZN2at6native29vectorized_elementwise_kernelILi8EZZZNS0_17floor_kernel_cudaERNS_18TensorIteratorBaseEENKUlvE_clEvENKUlvE0_clEvEUlfE_St5arrayIPcLm2EEEEviT0_T1_,(.L_x_19700 - _ZN2at6native29vectorized_elementwise_kernelILi8EZZZNS0_17floor_kernel_cudaERNS_18TensorIteratorBaseEENKUlvE_clEvENKUlvE0_clEvEUlfE_St5arrayIPcLm2EEEEviT0_T1_)
        .other          _ZN2at6native29vectorized_elementwise_kernelILi8EZZZNS0_17floor_kernel_cudaERNS_18TensorIteratorBaseEENKUlvE_clEvENKUlvE0_clEvEUlfE_St5arrayIPcLm2EEEEviT0_T1_,@"STO_CUDA_ENTRY STV_DEFAULT"
_ZN2at6native29vectorized_elementwise_kernelILi8EZZZNS0_17floor_kernel_cudaERNS_18TensorIteratorBaseEENKUlvE_clEvENKUlvE0_clEvEUlfE_St5arrayIPcLm2EEEEviT0_T1_:
.text._ZN2at6native29vectorized_elementwise_kernelILi8EZZZNS0_17floor_kernel_cudaERNS_18TensorIteratorBaseEENKUlvE_clEvENKUlvE0_clEvEUlfE_St5arrayIPcLm2EEEEviT0_T1_:
        /* <DEDUP_REMOVED lines=28> */
.L_x_14264:
        /* <DEDUP_REMOVED lines=100> */
.L_x_14267:
[----:B------:R-:W-:-:S13]  /*0800*/  ISETP.GE.AND P0, PT, R21, R2, PT ;  /* 0x000000021500720c */ /* 0x000fda0003f06270 */
[----:B------:R-:W-:Y:S05]  /*0810*/  @P0 BRA `(.L_x_14269) ;  /* 0x0000000000300947 */ /* 0x000fea0003800000 */
[----:B-1----:R-:W1:Y:S01]  /*0820*/  LDC.64 R4, c[0x0][0x218] ;  /* 0x00008600ff047b82 */ /* 0x002e620000000a00 */
[----:B0-----:R-:W-:Y:S01]  /*0830*/  IADD3 R3, R0, R21, RZ ;  /* 0x0000001500037210 */ /* 0x001fe20007ffe0ff */
[----:B------:R-:W-:-:S04]  /*0840*/  VIADD R21, R21, 0x80 ;  /* 0x0000008015157836 */ /* 0x000fc80000000000 */
[----:B-1----:R-:W-:-:S05]  /*0850*/  IMAD.WIDE.U32 R4, R3, 0x4, R4 ;  /* 0x0000000403047825 */ /* 0x002fca00078e0004 */
[----:B------:R1:W-:Y:S02]  /*0860*/  STG.E desc[UR4][R4.64], R6 ;  /* 0x0000000604007986 */ /* 0x0003e4000c101904 */
.L_x_14268:
[----:B------:R-:W-:-:S13]  /*0870*/  ISETP.GE.AND P0, PT, R21, R2, PT ;  /* 0x000000021500720c */ /* 0x000fda0003f06270 */
[----:B------:R-:W-:Y:S05]  /*0880*/  @P0 BRA `(.L_x_14270) ;  /* 0x0000000000340947 */ /* 0x000fea0003800000 */
[----:B01----:R-:W0:Y:S01]  /*0890*/  LDC.64 R4, c[0x0][0x218] ;  /* 0x00008600ff047b82 */ /* 0x003e220000000a00 */
[----:B------:R-:W-:Y:S01]  /*08a0*/  IADD3 R3, R0, R21, RZ ;  /* 0x0000001500037210 */ /* 0x000fe20007ffe0ff */
[----:B------:R-:W-:-:S04]  /*08b0*/  VIADD R21, R21, 0x80 ;  /* 0x0000008015157836 */ /* 0x000fc80000000000 */
[----:B0-----:R-:W-:-:S05]  /*08c0*/  IMAD.WIDE.U32 R4, R3, 0x4, R4 ;  /* 0x0000000403047825 */ /* 0x001fca00078e0004 */
[----:B------:R2:W-:Y:S02]  /*08d0*/  STG.E desc[UR4][R4.64], R7 ;  /* 0x0000000704007986 */ /* 0x0005e4000c101904 */
.L_x_14269:
        /* <DEDUP_REMOVED lines=8> */
.L_x_14270:
[----:B------:R-:W-:Y:S05]  /*0960*/  BSYNC B1 ;  /* 0x0000000000017941 */ /* 0x000fea0003800000 */
.L_x_14266:
[----:B------:R-:W-:-:S13]  /*0970*/  ISETP.GE.AND P0, PT, R21, R2, PT ;  /* 0x000000021500720c */ /* 0x000fda0003f06270 */
[----:B012---:R-:W0:Y:S01]  /*0980*/  @!P0 LDC.64 R4, c[0x0][0x218] ;  /* 0x00008600ff048b82 */ /* 0x007e220000000a00 */
[----:B------:R-:W-:Y:S01]  /*0990*/  @!P0 IADD3 R3, R0, R21, RZ ;  /* 0x0000001500038210 */ /* 0x000fe20007ffe0ff */
[----:B------:R-:W-:-:S04]  /*09a0*/  @!P0 VIADD R21, R21, 0x80 ;  /* 0x0000008015158836 */ /* 0x000fc80000000000 */
[----:B0-----:R-:W-:-:S05]  /*09b0*/  @!P0 IMAD.WIDE.U32 R4, R3, 0x4, R4 ;  /* 0x0000000403048825 */ /* 0x001fca00078e0004 */
[----:B------:R3:W-:Y:S02]  /*09c0*/  @!P0 STG.E desc[UR4][R4.64], R9 ;  /* 0x0000000904008986 */ /* 0x0007e4000c101904 */
.L_x_14271:
[----:B------:R-:W-:Y:S05]  /*09d0*/  BSYNC B0 ;  /* 0x0000000000007941 */ /* 0x000fea0003800000 */
.L_x_14265:
        /* <DEDUP_REMOVED lines=8> */
.L_x_14272:
        /* <DEDUP_REMOVED lines=10> */
.L_x_19700:


//--------------------- .text._ZN2at6native18elementwise_kernelILi128ELi4EZNS0_15gpu_kernel_implIZZZNS0_17floor_kernel_cudaERNS_18TensorIteratorBaseEENKUlvE_clEvENKUlvE_clEvEUldE_EEvS4_RKT_EUliE_EEviT1_ --------------------------
	.section	.text._ZN2at6native18elementwise_kernelILi128ELi4EZNS0_15gpu_kernel_implIZZZNS0_17floor_kernel_cudaERNS_18TensorIteratorBaseEENKUlvE_clEvENKUlvE_clEvEUldE_EEvS4_RKT_EUliE_EEviT1_,"ax",@progbits
	.align	128
        .global         _ZN2at6native18elementwise_kernelILi128ELi4EZNS0_15gpu_kernel_implIZZZNS0_17floor_kernel_cudaERNS_18TensorIteratorBaseEENKUlvE_clEvENKUlvE_clEvEUldE_EEvS4_RKT_EUliE_EEviT1_
        .type           _ZN2at6native18elementwise_kernelILi128ELi4EZNS0_15gpu_kernel_implIZZZNS0_17floor_kernel_cudaERNS_18TensorIteratorBaseEENKUlvE_clEvENKUlvE_clEvEUldE_EEvS4_RKT_EUliE_EEviT1_,@function
        .size           _ZN2at6native18elementwise_kernelILi128ELi4EZNS0_15gpu_kernel_implIZZZNS0_17floor_kernel_cudaERNS_18TensorIteratorBaseEENKUlvE_clEvENKUlvE_clEvEUldE_EEvS4_RKT_EUliE_EEviT1_,(.L_x_19701 - _ZN2at6native18elementwise_kernelILi128ELi4EZNS0_15gpu_kernel_implIZZZNS0_17floor_kernel_cudaERNS_18TensorIteratorBaseEENKUlvE_clEvENKUlvE_clEvEUldE_EEvS4_RKT_EUliE_EEviT1_)
        .other          _ZN2at6native18elementwise_kernelILi128ELi4EZNS0_15gpu_kernel_implIZZZNS0_17floor_kernel_cudaERNS_18TensorIteratorBaseEENKUlvE_clEvENKUlvE_clEvEUldE_EEvS4_RKT_EUliE_EEviT1_,@"STO_CUDA_ENTRY STV_DEFAULT"
_ZN2at6native18elementwise_kernelILi128ELi4EZNS0_15gpu_kernel_implIZZZNS0_17floor_kernel_cudaERNS_18TensorIteratorBaseEENKUlvE_clEvENKUlvE_clEvEUldE_EEvS4_RKT_EUliE_EEviT1_:
.text._ZN2at6native18elementwise_kernelILi128ELi4EZNS0_15gpu_kernel_implIZZZNS0_17floor_kernel_cudaERNS_18TensorIteratorBaseEENKUlvE_clEvENKUlvE_clEvEUldE_EEvS4_RKT_EUliE_EEviT1_:
        /* <DEDUP_REMOVED lines=313> */
.L_x_14275:
        /* <DEDUP_REMOVED lines=21> */
.L_x_14279:
[----:B------:R-:W2:Y:S02]  /*14e0*/  LDG.E.U8 R2, desc[UR36][R4.64] ;  /* 0x0000002404027981 */ /* 0x000ea4000c1e1100 */
[----:B--2---:R-:W0:Y:S01]  /*14f0*/  I2F.F64.U16 R2, R2 ;  /* 0x0000000200027312 */ /* 0x004e220000101800 */
[----:B------:R-:W-:Y:S05]  /*1500*/  BRA `(.L_x_14281) ;  /* 0x0000000c00707947 */ /* 0x000fea0003800000 */
.L_x_14278:
        /* <DEDUP_REMOVED lines=9> */
.L_x_14283:
[----:B------:R-:W2:Y:S02]  /*15a0*/  LDG.E R2, desc[UR36][R4.64] ;  /* 0x0000002404027981 */ /* 0x000ea4000c1e1900 */
[----:B--2---:R-:W0:Y:S01]  /*15b0*/  I2F.F64 R2, R2 ;  /* 0x0000000200027312 */ /* 0x004e220000201c00 */
[----:B------:R-:W-:Y:S05]  /*15c0*/  BRA `(.L_x_14281) ;  /* 0x0000000c00407947 */ /* 0x000fea0003800000 */
.L_x_14282:
[----:B------:R-:W2:Y:S02]  /*15d0*/  LDG.E.U16 R2, desc[UR36][R4.64] ;  /* 0x0000002404027981 */ /* 0x000ea4000c1e1500 */
[----:B--2---:R-:W0:Y:S01]  /*15e0*/  I2F.F64.S16 R2, R2 ;  /* 0x0000000200027312 */ /* 0x004e220000101c00 */
[----:B------:R-:W-:Y:S05]  /*15f0*/  BRA `(.L_x_14281) ;  /* 0x0000000c00347947 */ /* 0x000fea0003800000 */
.L_x_14277:
        /* <DEDUP_REMOVED lines=10> */
.L_x_14285:
[----:B------:R-:W2:Y:S02]  /*16a0*/  LDG.E.U16 R0, desc[UR36][R4.64] ;  /* 0x0000002404007981 */ /* 0x000ea4000c1e1500 */
[----:B--2---:R-:W-:-:S05]  /*16b0*/  HADD2.F32 R0, -RZ, R0.H0_H0 ;  /* 0x20000000ff007230 */ /* 0x004fca0000004100 */
[----:B------:R-:W-:-:S04]  /*16c0*/  FMUL.FTZ R0, R0, 1 ;  /* 0x3f80000000007820 */ /* 0x000fc80000410000 */
[----:B------:R0:W1:Y:S01]  /*16d0*/  F2F.F64.F32 R2, R0 ;  /* 0x0000000000027310 */ /* 0x0000620000201800 */
[----:B------:R-:W-:Y:S05]  /*16e0*/  BRA `(.L_x_14281) ;  /* 0x0000000800f87947 */ /* 0x000fea0003800000 */
.L_x_14284:
        /* <DEDUP_REMOVED lines=10> */
.L_x_14287:
[----:B------:R-:W2:Y:S02]  /*1790*/  LDG.E.U16 R4, desc[UR36][R4.64] ;  /* 0x0000002404047981 */ /* 0x000ea4000c1e1500 */
[----:B--2---:R-:W-:-:S05]  /*17a0*/  HADD2.F32 R0, -RZ, R4.H0_H0 ;  /* 0x20000004ff007230 */ /* 0x004fca0000004100 */
[----:B------:R-:W-:-:S04]  /*17b0*/  FMUL.FTZ R0, R0, 1 ;  /* 0x3f80000000007820 */ /* 0x000fc80000410000 */
[----:B------:R0:W1:Y:S01]  /*17c0*/  F2F.F64.F32 R2, R0 ;  /* 0x0000000000027310 */ /* 0x0000620000201800 */
[----:B------:R-:W-:Y:S05]  /*17d0*/  BRA `(.L_x_14281) ;  /* 0x0000000800bc7947 */ /* 0x000fea0003800000 */
.L_x_14286:
[----:B------:R0:W5:Y:S01]  /*17e0*/  LDG.E.64 R2, desc[UR36][R4.64] ;  /* 0x0000002404027981 */ /* 0x000162000c1e1b00 */
[----:B------:R-:W-:Y:S05]  /*17f0*/  BRA `(.L_x_14281) ;  /* 0x0000000800b47947 */ /* 0x000fea0003800000 */
.L_x_14276:
        /* <DEDUP_REMOVED lines=13> */
.L_x_14290:
[----:B------:R0:W5:Y:S01]  /*18d0*/  LDG.E.64 R2, desc[UR36][R4.64] ;  /* 0x0000002404027981 */ /* 0x000162000c1e1b00 */
[----:B------:R-:W-:Y:S05]  /*18e0*/  BRA `(.L_x_14281) ;  /* 0x0000000800787947 */ /* 0x000fea0003800000 */
.L_x_14289:
        /* <DEDUP_REMOVED lines=28> */
.L_x_14292:
        /* <DEDUP_REMOVED lines=15> */
.L_x_14291:
[----:B------:R-:W2:Y:S02]  /*1ba0*/  LDG.E.U16 R0, desc[UR36][R4.64] ;  /* 0x0000002404007981 */ /* 0x000ea4000c1e1500 */
[----:B--2---:R-:W-:-:S04]  /*1bb0*/  IMAD.U32 R0, R0, 0x10000, RZ ;  /* 0x0001000000007824 */ /* 0x004fc800078e00ff */
[----:B------:R-:W-:-:S04]  /*1bc0*/  FMUL.FTZ R0, R0, 1 ;  /* 0x3f80000000007820 */ /* 0x000fc80000410000 */
[----:B------:R0:W1:Y:S01]  /*1bd0*/  F2F.F64.F32 R2, R0 ;  /* 0x0000000000027310 */ /* 0x0000620000201800 */
[----:B------:R-:W-:Y:S05]  /*1be0*/  BRA `(.L_x_14281) ;  /* 0x0000000400b87947 */ /* 0x000fea0003800000 */
.L_x_14288:
        /* <DEDUP_REMOVED lines=11> */
.L_x_14295:
        /* <DEDUP_REMOVED lines=21> */
.L_x_14299:
[----:B------:R-:W-:Y:S05]  /*1df0*/  BSYNC B1 ;  /* 0x0000000000017941 */ /* 0x000fea0003800000 */
.L_x_14298:
[----:B------:R-:W-:Y:S01]  /*1e00*/  LEA R3, R0, 0x3b800000, 0x17 ;  /* 0x3b80000000037811 */ /* 0x000fe200078eb8ff */
[----:B------:R-:W-:-:S05]  /*1e10*/  IMAD.SHL.U32 R0, R2, 0x100000, RZ ;  /* 0x0010000002007824 */ /* 0x000fca00078e00ff */
[----:B------:R-:W-:-:S07]  /*1e20*/  LOP3.LUT R0, R3, R0, R4, 0xfe, !PT ;  /* 0x0000000003007212 */ /* 0x000fce00078efe04 */
.L_x_14297:
[----:B------:R-:W-:Y:S05]  /*1e30*/  BSYNC B0 ;  /* 0x0000000000007941 */ /* 0x000fea0003800000 */
.L_x_14296:
[----:B------:R-:W-:-:S04]  /*1e40*/  FMUL.FTZ R0, R0, 1 ;  /* 0x3f80000000007820 */ /* 0x000fc80000410000 */
[----:B------:R1:W2:Y:S01]  /*1e50*/  F2F.F64.F32 R2, R0 ;  /* 0x0000000000027310 */ /* 0x0002a20000201800 */
[----:B------:R-:W-:Y:S05]  /*1e60*/  BRA `(.L_x_14281) ;  /* 0x0000000400187947 */ /* 0x000fea0003800000 */
.L_x_14294:
        /* <DEDUP_REMOVED lines=21> */
.L_x_14303:
[----:B------:R-:W-:Y:S05]  /*1fc0*/  BSYNC B1 ;  /* 0x0000000000017941 */ /* 0x000fea0003800000 */
.L_x_14302:
[----:B------:R-:W-:Y:S01]  /*1fd0*/  LEA R3, R0, 0x37800000, 0x17 ;  /* 0x3780000000037811 */ /* 0x000fe200078eb8ff */
[----:B------:R-:W-:-:S05]  /*1fe0*/  IMAD.SHL.U32 R0, R2, 0x200000, RZ ;  /* 0x0020000002007824 */ /* 0x000fca00078e00ff */
[----:B------:R-:W-:-:S07]  /*1ff0*/  LOP3.LUT R0, R3, R0, R4, 0xfe, !PT ;  /* 0x0000000003007212 */ /* 0x000fce00078efe04 */
.L_x_14301:
[----:B------:R-:W-:Y:S05]  /*2000*/  BSYNC B0 ;  /* 0x0000000000007941 */ /* 0x000fea0003800000 */
.L_x_14300:
[----:B------:R-:W-:-:S04]  /*2010*/  FMUL.FTZ R0, R0, 1 ;  /* 0x3f80000000007820 */ /* 0x000fc80000410000 */
[----:B------:R3:W4:Y:S01]  /*2020*/  F2F.F64.F32 R2, R0 ;  /* 0x0000000000027310 */ /* 0x0007220000201800 */
[----:B------:R-:W-:Y:S05]  /*2030*/  BRA `(.L_x_14281) ;  /* 0x0000000000a47947 */ /* 0x000fea0003800000 */
.L_x_14293:
        /* <DEDUP_REMOVED lines=14> */
.L_x_14307:
[----:B------:R-:W-:Y:S05]  /*2120*/  BSYNC B0 ;  /* 0x0000000000007941 */ /* 0x000fea0003800000 */
.L_x_14306:
[----:B------:R-:W-:-:S04]  /*2130*/  FMUL.FTZ R0, R0, 1 ;  /* 0x3f80000000007820 */ /* 0x000fc80000410000 */
[----:B------:R0:W1:Y:S01]  /*2140*/  F2F.F64.F32 R2, R0 ;  /* 0x0000000000027310 */ /* 0x0000620000201800 */
[----:B------:R-:W-:Y:S05]  /*2150*/  BRA `(.L_x_14281) ;  /* 0x00000000005c7947 */ /* 0x000fea0003800000 */
.L_x_14280:
        /* <DEDUP_REMOVED lines=16> */
.L_x_14308:
[----:B------:R-:W-:Y:S01]  /*2260*/  CS2R R2, SRZ ;  /* 0x0000000000027805 */ /* 0x000fe2000001ff00 */
[----:B------:R-:W-:Y:S06]  /*2270*/  BRA `(.L_x_14281) ;  /* 0x0000000000147947 */ /* 0x000fec0003800000 */
.L_x_14305:
[----:B------:R-:W2:Y:S02]  /*2280*/  LDG.E.64 R2, desc[UR36][R4.64] ;  /* 0x0000002404027981 */ /* 0x000ea4000c1e1b00 */
[----:B--2---:R-:W0:Y:S01]  /*2290*/  I2F.F64.U64 R2, R2 ;  /* 0x0000000200027312 */ /* 0x004e220000301800 */
[----:B------:R-:W-:Y:S05]  /*22a0*/  BRA `(.L_x_14281) ;  /* 0x0000000000087947 */ /* 0x000fea0003800000 */
.L_x_14304:
[----:B------:R-:W2:Y:S02]  /*22b0*/  LDG.E R2, desc[UR36][R4.64] ;  /* 0x0000002404027981 */ /* 0x000ea4000c1e1900 */
[----:B--2---:R-:W0:Y:S02]  /*22c0*/  I2F.F64.U32 R2, R2 ;  /* 0x0000000200027312 */ /* 0x004e240000201800 */
.L_x_14281:
[----:B------:R-:W3:Y:S01]  /*22d0*/  LDC.U8 R6, c[0x0][0x421] ;  /* 0x00010840ff067b82 */ /* 0x000ee20000000000 */
[----:B012-45:R0:W1:Y:S01]  /*22e0*/  FRND.F64.FLOOR R4, R2 ;  /* 0x0000000200047313 */ /* 0x0370620000305800 */
        /* <DEDUP_REMOVED lines=11> */
[----:B------:R-:W0:Y:S02]  /*23a0*/  F2I.F64.FLOOR R3, R2 ;  /* 0x0000000200037311 */ /* 0x000e240000305100 */
[----:B0-----:R4:W-:Y:S01]  /*23b0*/  STG.E.U8 desc[UR36][R16.64], R3 ;  /* 0x0000000310007986 */ /* 0x0019e2000c101124 */
[----:B------:R-:W-:Y:S05]  /*23c0*/  BRA `(.L_x_14314) ;  /* 0x0000001000087947 */ /* 0x000fea0003800000 */
.L_x_14312:
[----:B------:R-:W0:Y:S02]  /*23d0*/  F2I.S64.F64.FLOOR R2, R2 ;  /* 0x0000000200027311 */ /* 0x000e240000305900 */
[----:B0-----:R-:W-:-:S05]  /*23e0*/  IMAD.MOV.U32 R5, RZ, RZ, R2 ;  /* 0x000000ffff057224 */ /* 0x001fca00078e0002 */
[----:B------:R3:W-:Y:S01]  /*23f0*/  STG.E.U8 desc[UR36][R16.64], R5 ;  /* 0x0000000510007986 */ /* 0x0007e2000c101124 */
[----:B------:R-:W-:Y:S05]  /*2400*/  BRA `(.L_x_14314) ;  /* 0x0000000c00f87947 */ /* 0x000fea0003800000 */
.L_x_14311:
[----:B------:R-:W-:-:S13]  /*2410*/  ISETP.NE.AND P0, PT, R0, 0x2, PT ;  /* 0x000000020000780c */ /* 0x000fda0003f05270 */
[----:B------:R-:W-:Y:S05]  /*2420*/  @!P0 BRA `(.L_x_14315) ;  /* 0x0000000000288947 */ /* 0x000fea0003800000 */
[----:B------:R-:W-:-:S13]  /*2430*/  ISETP.NE.AND P0, PT, R0, 0x3, PT ;  /* 0x000000030000780c */ /* 0x000fda0003f05270 */
[----:B------:R-:W-:Y:S05]  /*2440*/  @!P0 BRA `(.L_x_14316) ;  /* 0x0000000000148947 */ /* 0x000fea0003800000 */
[----:B------:R-:W-:-:S13]  /*2450*/  ISETP.NE.AND P0, PT, R0, 0x4, PT ;  /* 0x000000040000780c */ /* 0x000fda0003f05270 */
[----:B------:R-:W-:Y:S05]  /*2460*/  @P0 BRA `(.L_x_14313) ;  /* 0x0000000c00880947 */ /* 0x000fea0003800000 */
[----:B------:R-:W0:Y:S02]  /*2470*/  F2I.S64.F64.FLOOR R2, R2 ;  /* 0x0000000200027311 */ /* 0x000e240000305900 */
[----:B0-----:R0:W-:Y:S01]  /*2480*/  STG.E.64 desc[UR36][R16.64], R2 ;  /* 0x0000000210007986 */ /* 0x0011e2000c101b24 */
[----:B------:R-:W-:Y:S05]  /*2490*/  BRA `(.L_x_14314) ;  /* 0x0000000c00d47947 */ /* 0x000fea0003800000 */
.L_x_14316:
[----:B------:R-:W0:Y:S02]  /*24a0*/  F2I.F64.FLOOR R3, R2 ;  /* 0x0000000200037311 */ /* 0x000e240000305100 */
[----:B0-----:R1:W-:Y:S01]  /*24b0*/  STG.E desc[UR36][R16.64], R3 ;  /* 0x0000000310007986 */ /* 0x0013e2000c101924 */
[----:B------:R-:W-:Y:S05]  /*24c0*/  BRA `(.L_x_14314) ;  /* 0x0000000c00c87947 */ /* 0x000fea0003800000 */
.L_x_14315:
[----:B------:R-:W0:Y:S02]  /*24d0*/  F2I.F64.FLOOR R3, R2 ;  /* 0x0000000200037311 */ /* 0x000e240000305100 */
[----:B0-----:R2:W-:Y:S01]  /*24e0*/  STG.E.U16 desc[UR36][R16.64], R3 ;  /* 0x0000000310007986 */ /* 0x0015e2000c101524 */
[----:B------:R-:W-:Y:S05]  /*24f0*/  BRA `(.L_x_14314) ;  /* 0x0000000c00bc7947 */ /* 0x000fea0003800000 */
.L_x_14310:
        /* <DEDUP_REMOVED lines=13> */
.L_x_14318:
        /* <DEDUP_REMOVED lines=8> */
.L_x_14317:
        /* <DEDUP_REMOVED lines=14> */
.L_x_14320:
        /* <DEDUP_REMOVED lines=9> */
.L_x_14319:
[----:B------:R0:W-:Y:S01]  /*27c0*/  STG.E.64 desc[UR36][R16.64], R4 ;  /* 0x0000000410007986 */ /* 0x0001e2000c101b24 */
[----:B------:R-:W-:Y:S05]  /*27d0*/  BRA `(.L_x_14314) ;  /* 0x0000000c00047947 */ /* 0x000fea0003800000 */
.L_x_14309:
        /* <DEDUP_REMOVED lines=12> */
.L_x_14323:
[----:B------:R-:W-:-:S05]  /*28a0*/  CS2R R6, SRZ ;  /* 0x0000000000067805 */ /* 0x000fca000001ff00 */
[----:B------:R0:W-:Y:S01]  /*28b0*/  STG.E.128 desc[UR36][R16.64], R4 ;  /* 0x0000000410007986 */ /* 0x0001e2000c101d24 */
[----:B------:R-:W-:Y:S05]  /*28c0*/  BRA `(.L_x_14314) ;  /* 0x0000000800c87947 */ /* 0x000fea0003800000 */
.L_x_14322:
        /* <DEDUP_REMOVED lines=25> */
.L_x_14327:
[----:B------:R-:W-:Y:S05]  /*2a60*/  BSYNC B0 ;  /* 0x0000000000007941 */ /* 0x000fea0003800000 */
.L_x_14326:
[----:B------:R-:W-:-:S05]  /*2a70*/  LOP3.LUT R3, R0, R3, RZ, 0xfc, !PT ;  /* 0x0000000300037212 */ /* 0x000fca00078efcff */
[----:B------:R0:W-:Y:S01]  /*2a80*/  STG.E.U8 desc[UR36][R16.64], R3 ;  /* 0x0000000310007986 */ /* 0x0001e2000c101124 */
[----:B------:R-:W-:Y:S05]  /*2a90*/  BRA `(.L_x_14314) ;  /* 0x0000000800547947 */ /* 0x000fea0003800000 */
.L_x_14325:
        /* <DEDUP_REMOVED lines=17> */
.L_x_14329:
[----:B------:R-:W-:Y:S02]  /*2bb0*/  ISETP.GT.U32.AND P0, PT, R2, 0x7f800000, PT ;  /* 0x7f8000000200780c */ /* 0x000fe40003f04070 */
[----:B------:R-:W-:-:S04]  /*2bc0*/  MOV R0, 0x7f ;  /* 0x0000007f00007802 */ /* 0x000fc80000000f00 */
[----:B------:R-:W-:-:S07]  /*2bd0*/  SEL R0, R0, 0x7c, P0 ;  /* 0x0000007c00007807 */ /* 0x000fce0000000000 */
.L_x_14330:
[----:B------:R-:W-:Y:S05]  /*2be0*/  BSYNC B0 ;  /* 0x0000000000007941 */ /* 0x000fea0003800000 */
.L_x_14328:
[----:B------:R-:W-:-:S04]  /*2bf0*/  LOP3.LUT R2, R3, 0x80000000, RZ, 0xc0, !PT ;  /* 0x8000000003027812 */ /* 0x000fc800078ec0ff */
[----:B------:R-:W-:-:S04]  /*2c00*/  SHF.R.U32.HI R3, RZ, 0x18, R2 ;  /* 0x00000018ff037819 */ /* 0x000fc80000011602 */
[----:B------:R-:W-:-:S05]  /*2c10*/  LOP3.LUT R3, R0, R3, RZ, 0xfc, !PT ;  /* 0x0000000300037212 */ /* 0x000fca00078efcff */
[----:B------:R0:W-:Y:S01]  /*2c20*/  STG.E.U8 desc[UR36][R16.64], R3 ;  /* 0x0000000310007986 */ /* 0x0001e2000c101124 */
[----:B------:R-:W-:Y:S05]  /*2c30*/  BRA `(.L_x_14314) ;  /* 0x0000000400ec7947 */ /* 0x000fea0003800000 */
.L_x_14324:
        /* <DEDUP_REMOVED lines=8> */
.L_x_14321:
        /* <DEDUP_REMOVED lines=8> */
[----:B------:R-:W0:Y:S02]  /*2d40*/  F2I.U32.F64.FLOOR R3, R2 ;  /* 0x0000000200037311 */ /* 0x000e240000305000 */
[----:B0-----:R0:W-:Y:S01]  /*2d50*/  STG.E.U16 desc[UR36][R16.64], R3 ;  /* 0x0000000310007986 */ /* 0x0011e2000c101524 */
[----:B------:R-:W-:Y:S05]  /*2d60*/  BRA `(.L_x_14314) ;  /* 0x0000000400a07947 */ /* 0x000fea0003800000 */
.L_x_14333:
        /* <DEDUP_REMOVED lines=21> */
.L_x_14336:
[----:B------:R-:W-:-:S04]  /*2ec0*/  LOP3.LUT R2, R3, 0x80000000, RZ, 0xc0, !PT ;  /* 0x8000000003027812 */ /* 0x000fc800078ec0ff */
[----:B------:R-:W-:-:S04]  /*2ed0*/  SHF.R.U32.HI R3, RZ, 0x18, R2 ;  /* 0x00000018ff037819 */ /* 0x000fc80000011602 */
[----:B------:R-:W-:-:S04]  /*2ee0*/  LOP3.LUT R0, R0, R3, RZ, 0xfc, !PT ;  /* 0x0000000300007212 */ /* 0x000fc800078efcff */
[----:B------:R-:W-:-:S07]  /*2ef0*/  PRMT R8, R0, 0x7610, R8 ;  /* 0x0000761000087816 */ /* 0x000fce0000000008 */
.L_x_14335:
[----:B------:R-:W-:Y:S05]  /*2f00*/  BSYNC B0 ;  /* 0x0000000000007941 */ /* 0x000fea0003800000 */
.L_x_14334:
[----:B------:R0:W-:Y:S01]  /*2f10*/  STG.E.U8 desc[UR36][R16.64], R8 ;  /* 0x0000000810007986 */ /* 0x0001e2000c101124 */
[----:B------:R-:W-:Y:S05]  /*2f20*/  BRA `(.L_x_14314) ;  /* 0x0000000400307947 */ /* 0x000fea0003800000 */
.L_x_14332:
        /* <DEDUP_REMOVED lines=21> */
.L_x_14339:
[----:B------:R-:W-:-:S04]  /*3080*/  LOP3.LUT R2, R3, 0x80000000, RZ, 0xc0, !PT ;  /* 0x8000000003027812 */ /* 0x000fc800078ec0ff */
[----:B------:R-:W-:-:S04]  /*3090*/  SHF.R.U32.HI R3, RZ, 0x18, R2 ;  /* 0x00000018ff037819 */ /* 0x000fc80000011602 */
[----:B------:R-:W-:-:S04]  /*30a0*/  LOP3.LUT R0, R0, R3, RZ, 0xfc, !PT ;  /* 0x0000000300007212 */ /* 0x000fc800078efcff */
[----:B------:R-:W-:-:S07]  /*30b0*/  PRMT R8, R0, 0x7610, R8 ;  /* 0x0000761000087816 */ /* 0x000fce0000000008 */
.L_x_14338:
[----:B------:R-:W-:Y:S05]  /*30c0*/  BSYNC B0 ;  /* 0x0000000000007941 */ /* 0x000fea0003800000 */
.L_x_14337:
[----:B------:R0:W-:Y:S01]  /*30d0*/  STG.E.U8 desc[UR36][R16.64], R8 ;  /* 0x0000000810007986 */ /* 0x0001e2000c101124 */
[----:B------:R-:W-:Y:S05]  /*30e0*/  BRA `(.L_x_14314) ;  /* 0x0000000000c07947 */ /* 0x000fea0003800000 */
.L_x_14331:
        /* <DEDUP_REMOVED lines=26> */
.L_x_14313:
        /* <DEDUP_REMOVED lines=16> */
.L_x_14342:
[----:B------:R-:W-:Y:S05]  /*3390*/  BRA `(.L_x_14314) ;  /* 0x0000000000147947 */ /* 0x000fea0003800000 */
.L_x_14341:
[----:B------:R-:W0:Y:S02]  /*33a0*/  F2I.U64.F64.FLOOR R2, R2 ;  /* 0x0000000200027311 */ /* 0x000e240000305800 */
[----:B0-----:R0:W-:Y:S01]  /*33b0*/  STG.E.64 desc[UR36][R16.64], R2 ;  /* 0x0000000210007986 */ /* 0x0011e2000c101b24 */
[----:B------:R-:W-:Y:S05]  /*33c0*/  BRA `(.L_x_14314) ;  /* 0x0000000000087947 */ /* 0x000fea0003800000 */
.L_x_14340:
[----:B------:R-:W0:Y:S02]  /*33d0*/  F2I.U32.F64.FLOOR R3, R2 ;  /* 0x0000000200037311 */ /* 0x000e240000305000 */
[----:B0-----:R0:W-:Y:S02]  /*33e0*/  STG.E desc[UR36][R16.64], R3 ;  /* 0x0000000310007986 */ /* 0x0011e4000c101924 */
.L_x_14314:
[----:B------:R-:W-:-:S04]  /*33f0*/  IMAD R18, R23, 0x200, R18 ;  /* 0x0000020017127824 */ /* 0x000fc800078e0212 */
[----:B------:R-:W-:-:S07]  /*3400*/  VIADD R19, R18, 0x80 ;  /* 0x0000008012137836 */ /* 0x000fce0000000000 */
.L_x_14274:
[----:B------:R-:W-:Y:S05]  /*3410*/  BSYNC B6 ;  /* 0x0000000000067941 */ /* 0x000fea0003800000 */
.L_x_14273:
        /* <DEDUP_REMOVED lines=307> */
.L_x_14345:
        /* <DEDUP_REMOVED lines=21> */
.L_x_14349:
[----:B------:R-:W2:Y:S02]  /*48a0*/  LDG.E.U8 R2, desc[UR36][R4.64] ;  /* 0x0000002404027981 */ /* 0x000ea4000c1e1100 */
[----:B--2---:R-:W0:Y:S01]  /*48b0*/  I2F.F64.U16 R2, R2 ;  /* 0x0000000200027312 */ /* 0x004e220000101800 */
[----:B------:R-:W-:Y:S05]  /*48c0*/  BRA `(.L_x_14351) ;  /* 0x0000000c00707947 */ /* 0x000fea0003800000 */
.L_x_14348:
        /* <DEDUP_REMOVED lines=9> */
.L_x_14353:
[----:B------:R-:W2:Y:S02]  /*4960*/  LDG.E R2, desc[UR36][R4.64] ;  /* 0x0000002404027981 */ /* 0x000ea4000c1e1900 */
[----:B--2---:R-:W0:Y:S01]  /*4970*/  I2F.F64 R2, R2 ;  /* 0x0000000200027312 */ /* 0x004e220000201c00 */
[----:B------:R-:W-:Y:S05]  /*4980*/  BRA `(.L_x_14351) ;  /* 0x0000000c00407947 */ /* 0x000fea0003800000 */
.L_x_14352:
[----:B------:R-:W2:Y:S02]  /*4990*/  LDG.E.U16 R2, desc[UR36][R4.64] ;  /* 0x0000002404027981 */ /* 0x000ea4000c1e1500 */
[----:B--2---:R-:W0:Y:S01]  /*49a0*/  I2F.F64.S16 R2, R2 ;  /* 0x0000000200027312 */ /* 0x004e220000101c00 */
[----:B------:R-:W-:Y:S05]  /*49b0*/  BRA `(.L_x_14351) ;  /* 0x0000000c00347947 */ /* 0x000fea0003800000 */
.L_x_14347:
        /* <DEDUP_REMOVED lines=10> */
.L_x_14355:
[----:B------:R-:W2:Y:S02]  /*4a60*/  LDG.E.U16 R0, desc[UR36][R4.64] ;  /* 0x0000002404007981 */ /* 0x000ea4000c1e1500 */
[----:B--2---:R-:W-:-:S05]  /*4a70*/  HADD2.F32 R0, -RZ, R0.H0_H0 ;  /* 0x20000000ff007230 */ /* 0x004fca0000004100 */
[----:B------:R-:W-:-:S04]  /*4a80*/  FMUL.FTZ R0, R0, 1 ;  /* 0x3f80000000007820 */ /* 0x000fc80000410000 */
[----:B------:R0:W1:Y:S01]  /*4a90*/  F2F.F64.F32 R2, R0 ;  /* 0x0000000000027310 */ /* 0x0000620000201800 */
[----:B------:R-:W-:Y:S05]  /*4aa0*/  BRA `(.L_x_14351) ;  /* 0x0000000800f87947 */ /* 0x000fea0003800000 */
.L_x_14354:
        /* <DEDUP_REMOVED lines=10> */
.L_x_14357:
[----:B------:R-:W2:Y:S02]  /*4b50*/  LDG.E.U16 R4, desc[UR36][R4.64] ;  /* 0x0000002404047981 */ /* 0x000ea4000c1e1500 */
[----:B--2---:R-:W-:-:S05]  /*4b60*/  HADD2.F32 R0, -RZ, R4.H0_H0 ;  /* 0x20000004ff007230 */ /* 0x004fca0000004100 */
[----:B------:R-:W-:-:S04]  /*4b70*/  FMUL.FTZ R0, R0, 1 ;  /* 0x3f80000000007820 */ /* 0x000fc80000410000 */
[----:B------:R0:W1:Y:S01]  /*4b80*/  F2F.F64.F32 R2, R0 ;  /* 0x0000000000027310 */ /* 0x0000620000201800 */
[----:B------:R-:W-:Y:S05]  /*4b90*/  BRA `(.L_x_14351) ;  /* 0x0000000800bc7947 */ /* 0x000fea0003800000 */
.L_x_14356:
[----:B------:R0:W5:Y:S01]  /*4ba0*/  LDG.E.64 R2, desc[UR36][R4.64] ;  /* 0x0000002404027981 */ /* 0x000162000c1e1b00 */
[----:B------:R-:W-:Y:S05]  /*4bb0*/  BRA `(.L_x_14351) ;  /* 0x0000000800b47947 */ /* 0x000fea0003800000 */
.L_x_14346:
        /* <DEDUP_REMOVED lines=13> */
.L_x_14360:
[----:B------:R0:W5:Y:S01]  /*4c90*/  LDG.E.64 R2, desc[UR36][R4.64] ;  /* 0x0000002404027981 */ /* 0x000162000c1e1b00 */
[----:B------:R-:W-:Y:S05]  /*4ca0*/  BRA `(.L_x_14351) ;  /* 0x0000000800787947 */ /* 0x000fea0003800000 */
.L_x_14359:
        /* <DEDUP_REMOVED lines=28> */
.L_x_14362:
        /* <DEDUP_REMOVED lines=15> */
.L_x_14361:
[----:B------:R-:W2:Y:S02]  /*4f60*/  LDG.E.U16 R0, desc[UR36][R4.64] ;  /* 0x0000002404007981 */ /* 0x000ea4000c1e1500 */
[----:B--2---:R-:W-:-:S04]  /*4f70*/  IMAD.U32 R0, R0, 0x10000, RZ ;  /* 0x0001000000007824 */ /* 0x004fc800078e00ff */
[----:B------:R-:W-:-:S04]  /*4f80*/  FMUL.FTZ R0, R0, 1 ;  /* 0x3f80000000007820 */ /* 0x000fc80000410000 */
[----:B------:R0:W1:Y:S01]  /*4f90*/  F2F.F64.F32 R2, R0 ;  /* 0x0000000000027310 */ /* 0x0000620000201800 */
[----:B------:R-:W-:Y:S05]  /*4fa0*/  BRA `(.L_x_14351) ;  /* 0x0000000400b87947 */ /* 0x000fea0003800000 */
.L_x_14358:
        /* <DEDUP_REMOVED lines=11> */
.L_x_14365:
        /* <DEDUP_REMOVED lines=21> */
.L_x_14369:
[----:B------:R-:W-:Y:S05]  /*51b0*/  BSYNC B1 ;  /* 0x0000000000017941 */ /* 0x000fea0003800000 */
.L_x_14368:
[----:B------:R-:W-:Y:S01]  /*51c0*/  LEA R3, R0, 0x3b800000, 0x17 ;  /* 0x3b80000000037811 */ /* 0x000fe200078eb8ff */
[----:B------:R-:W-:-:S05]  /*51d0*/  IMAD.SHL.U32 R0, R2, 0x100000, RZ ;  /* 0x0010000002007824 */ /* 0x000fca00078e00ff */
[----:B------:R-:W-:-:S07]  /*51e0*/  LOP3.LUT R0, R3, R0, R4, 0xfe, !PT ;  /* 0x0000000003007212 */ /* 0x000fce00078efe04 */
.L_x_14367:
[----:B------:R-:W-:Y:S05]  /*51f0*/  BSYNC B0 ;  /* 0x0000000000007941 */ /* 0x000fea0003800000 */
.L_x_14366:
[----:B------:R-:W-:-:S04]  /*5200*/  FMUL.FTZ R0, R0, 1 ;  /* 0x3f80000000007820 */ /* 0x000fc80000410000 */
[----:B------:R1:W2:Y:S01]  /*5210*/  F2F.F64.F32 R2, R0 ;  /* 0x0000000000027310 */ /* 0x0002a20000201800 */
[----:B------:R-:W-:Y:S05]  /*5220*/  BRA `(.L_x_14351) ;  /* 0x0000000400187947 */ /* 0x000fea0003800000 */
.L_x_14364:
        /* <DEDUP_REMOVED lines=21> */
.L_x_14373:
[----:B------:R-:W-:Y:S05]  /*5380*/  BSYNC B1 ;  /* 0x0000000000017941 */ /* 0x000fea0003800000 */
.L_x_14372:
[----:B------:R-:W-:Y:S01]  /*5390*/  LEA R3, R0, 0x37800000, 0x17 ;  /* 0x3780000000037811 */ /* 0x000fe200078eb8ff */
[----:B------:R-:W-:-:S05]  /*53a0*/  IMAD.SHL.U32 R0, R2, 0x200000, RZ ;  /* 0x0020000002007824 */ /* 0x000fca00078e00ff */
[----:B------:R-:W-:-:S07]  /*53b0*/  LOP3.LUT R0, R3, R0, R4, 0xfe, !PT ;  /* 0x0000000003007212 */ /* 0x000fce00078efe04 */
.L_x_14371:
[----:B------:R-:W-:Y:S05]  /*53c0*/  BSYNC B0 ;  /* 0x0000000000007941 */ /* 0x000fea0003800000 */
.L_x_14370:
[----:B------:R-:W-:-:S04]  /*53d0*/  FMUL.FTZ R0, R0, 1 ;  /* 0x3f80000000007820 */ /* 0x000fc80000410000 */
[----:B------:R3:W4:Y:S01]  /*53e0*/  F2F.F64.F32 R2, R0 ;  /* 0x0000000000027310 */ /* 0x0007220000201800 */
[----:B------:R-:W-:Y:S05]  /*53f0*/  BRA `(.L_x_14351) ;  /* 0x0000000000a47947 */ /* 0x000fea0003800000 */
.L_x_14363:
        /* <DEDUP_REMOVED lines=14> */
.L_x_14377:
[----:B------:R-:W-:Y:S05]  /*54e0*/  BSYNC B0 ;  /* 0x0000000000007941 */ /* 0x000fea0003800000 */
.L_x_14376:
[----:B------:R-:W-:-:S04]  /*54f0*/  FMUL.FTZ R0, R0, 1 ;  /* 0x3f80000000007820 */ /* 0x000fc80000410000 */
[----:B------:R0:W1:Y:S01]  /*5500*/  F2F.F64.F32 R2, R0 ;  /* 0x0000000000027310 */ /* 0x0000620000201800 */
[----:B------:R-:W-:Y:S05]  /*5510*/  BRA `(.L_x_14351) ;  /* 0x00000000005c7947 */ /* 0x000fea0003800000 */
.L_x_14350:
        /* <DEDUP_REMOVED lines=16> */
.L_x_14378:
[----:B------:R-:W-:Y:S01]  /*5620*/  CS2R R2, SRZ ;  /* 0x0000000000027805 */ /* 0x000fe2000001ff00 */
[----:B------:R-:W-:Y:S06]  /*5630*/  BRA `(.L_x_14351) ;  /* 0x0000000000147947 */ /* 0x000fec0003800000 */
.L_x_14375:
[----:B------:R-:W2:Y:S02]  /*5640*/  LDG.E.64 R2, desc[UR36][R4.64] ;  /* 0x0000002404027981 */ /* 0x000ea4000c1e1b00 */
[----:B--2---:R-:W0:Y:S01]  /*5650*/  I2F.F64.U64 R2, R2 ;  /* 0x0000000200027312 */ /* 0x004e220000301800 */
[----:B------:R-:W-:Y:S05]  /*5660*/  BRA `(.L_x_14351) ;  /* 0x0000000000087947 */ /* 0x000fea0003800000 */
.L_x_14374:
[----:B------:R-:W2:Y:S02]  /*5670*/  LDG.E R2, desc[UR36][R4.64] ;  /* 0x0000002404027981 */ /* 0x000ea4000c1e1900 */
[----:B--2---:R-:W0:Y:S02]  /*5680*/  I2F.F64.U32 R2, R2 ;  /* 0x0000000200027312 */ /* 0x004e240000201800 */
.L_x_14351:
        /* <DEDUP_REMOVED lines=16> */
.L_x_14382:
[----:B------:R-:W0:Y:S02]  /*5790*/  F2I.S64.F64.FLOOR R2, R2 ;  /* 0x0000000200027311 */ /* 0x000e240000305900 */
[----:B0-----:R-:W-:-:S05]  /*57a0*/  MOV R5, R2 ;  /* 0x0000000200057202 */ /* 0x001fca0000000f00 */
[----:B------:R0:W-:Y:S01]  /*57b0*/  STG.E.U8 desc[UR36][R16.64], R5 ;  /* 0x0000000510007986 */ /* 0x0001e2000c101124 */
[----:B------:R-:W-:Y:S05]  /*57c0*/  BRA `(.L_x_14384) ;  /* 0x0000000c00f87947 */ /* 0x000fea0003800000 */
.L_x_14381:
        /* <DEDUP_REMOVED lines=9> */
.L_x_14386:
[----:B------:R-:W0:Y:S02]  /*5860*/  F2I.F64.FLOOR R3, R2 ;  /* 0x0000000200037311 */ /* 0x000e240000305100 */
[----:B0-----:R0:W-:Y:S01]  /*5870*/  STG.E desc[UR36][R16.64], R3 ;  /* 0x0000000310007986 */ /* 0x0011e2000c101924 */
[----:B------:R-:W-:Y:S05]  /*5880*/  BRA `(.L_x_14384) ;  /* 0x0000000c00c87947 */ /* 0x000fea0003800000 */
.L_x_14385:
[----:B------:R-:W0:Y:S02]  /*5890*/  F2I.F64.FLOOR R3, R2 ;  /* 0x0000000200037311 */ /* 0x000e240000305100 */
[----:B0-----:R0:W-:Y:S01]  /*58a0*/  STG.E.U16 desc[UR36][R16.64], R3 ;  /* 0x0000000310007986 */ /* 0x0011e2000c101524 */
[----:B------:R-:W-:Y:S05]  /*58b0*/  BRA `(.L_x_14384) ;  /* 0x0000000c00bc7947 */ /* 0x000fea0003800000 */
.L_x_14380:
        /* <DEDUP_REMOVED lines=13> */
.L_x_14388:
        /* <DEDUP_REMOVED lines=8> */
.L_x_14387:
        /* <DEDUP_REMOVED lines=14> */
.L_x_14390:
        /* <DEDUP_REMOVED lines=9> */
.L_x_14389:
[----:B------:R0:W-:Y:S01]  /*5b80*/  STG.E.64 desc[UR36][R16.64], R4 ;  /* 0x0000000410007986 */ /* 0x0001e2000c101b24 */
[----:B------:R-:W-:Y:S05]  /*5b90*/  BRA `(.L_x_14384) ;  /* 0x0000000c00047947 */ /* 0x000fea0003800000 */
.L_x_14379:
        /* <DEDUP_REMOVED lines=12> */
.L_x_14393:
[----:B------:R-:W-:-:S05]  /*5c60*/  CS2R R6, SRZ ;  /* 0x0000000000067805 */ /* 0x000fca000001ff00 */
[----:B------:R0:W-:Y:S01]  /*5c70*/  STG.E.128 desc[UR36][R16.64], R4 ;  /* 0x0000000410007986 */ /* 0x0001e2000c101d24 */
[----:B------:R-:W-:Y:S05]  /*5c80*/  BRA `(.L_x_14384) ;  /* 0x0000000800c87947 */ /* 0x000fea0003800000 */
.L_x_14392:
        /* <DEDUP_REMOVED lines=25> */
.L_x_14397:
[----:B------:R-:W-:Y:S05]  /*5e20*/  BSYNC B0 ;  /* 0x0000000000007941 */ /* 0x000fea0003800000 */
.L_x_14396:
[----:B------:R-:W-:-:S05]  /*5e30*/  LOP3.LUT R3, R0, R3, RZ, 0xfc, !PT ;  /* 0x0000000300037212 */ /* 0x000fca00078efcff */
[----:B------:R0:W-:Y:S01]  /*5e40*/  STG.E.U8 desc[UR36][R16.64], R3 ;  /* 0x0000000310007986 */ /* 0x0001e2000c101124 */
[----:B------:R-:W-:Y:S05]  /*5e50*/  BRA `(.L_x_14384) ;  /* 0x0000000800547947 */ /* 0x000fea0003800000 */
.L_x_14395:
        /* <DEDUP_REMOVED lines=17> */
.L_x_14399:
[----:B------:R-:W-:Y:S01]  /*5f70*/  IMAD.MOV.U32 R0, RZ, RZ, 0x7f ;  /* 0x0000007fff007424 */ /* 0x000fe200078e00ff */
[----:B------:R-:W-:-:S04]  /*5f80*/  ISETP.GT.U32.AND P0, PT, R2, 0x7f800000, PT ;  /* 0x7f8000000200780c */ /* 0x000fc80003f04070 */
[----:B------:R-:W-:-:S09]  /*5f90*/  SEL R0, R0, 0x7c, P0 ;  /* 0x0000007c00007807 */ /* 0x000fd20000000000 */
.L_x_14400:
[----:B------:R-:W-:Y:S05]  /*5fa0*/  BSYNC B0 ;  /* 0x0000000000007941 */ /* 0x000fea0003800000 */
.L_x_14398:
[----:B------:R-:W-:-:S04]  /*5fb0*/  LOP3.LUT R2, R3, 0x80000000, RZ, 0xc0, !PT ;  /* 0x8000000003027812 */ /* 0x000fc800078ec0ff */
[----:B------:R-:W-:-:S04]  /*5fc0*/  SHF.R.U32.HI R3, RZ, 0x18, R2 ;  /* 0x00000018ff037819 */ /* 0x000fc80000011602 */
[----:B------:R-:W-:-:S05]  /*5fd0*/  LOP3.LUT R3, R0, R3, RZ, 0xfc, !PT ;  /* 0x0000000300037212 */ /* 0x000fca00078efcff */
[----:B------:R0:W-:Y:S01]  /*5fe0*/  STG.E.U8 desc[UR36][R16.64], R3 ;  /* 0x0000000310007986 */ /* 0x0001e2000c101124 */
[----:B------:R-:W-:Y:S05]  /*5ff0*/  BRA `(.L_x_14384) ;  /* 0x0000000400ec7947 */ /* 0x000fea0003800000 */
.L_x_14394:
        /* <DEDUP_REMOVED lines=8> */
.L_x_14391:
        /* <DEDUP_REMOVED lines=11> */
.L_x_14403:
        /* <DEDUP_REMOVED lines=21> */
.L_x_14406:
[----:B------:R-:W-:-:S04]  /*6280*/  LOP3.LUT R2, R3, 0x80000000, RZ, 0xc0, !PT ;  /* 0x8000000003027812 */ /* 0x000fc800078ec0ff */
[----:B------:R-:W-:-:S04]  /*6290*/  SHF.R.U32.HI R3, RZ, 0x18, R2 ;  /* 0x00000018ff037819 */ /* 0x000fc80000011602 */
[----:B------:R-:W-:-:S04]  /*62a0*/  LOP3.LUT R0, R0, R3, RZ, 0xfc, !PT ;  /* 0x0000000300007212 */ /* 0x000fc800078efcff */
[----:B------:R-:W-:-:S07]  /*62b0*/  PRMT R8, R0, 0x7610, R8 ;  /* 0x0000761000087816 */ /* 0x000fce0000000008 */
.L_x_14405:
[----:B------:R-:W-:Y:S05]  /*62c0*/  BSYNC B0 ;  /* 0x0000000000007941 */ /* 0x000fea0003800000 */
.L_x_14404:
[----:B------:R3:W-:Y:S01]  /*62d0*/  STG.E.U8 desc[UR36][R16.64], R8 ;  /* 0x0000000810007986 */ /* 0x0007e2000c101124 */
[----:B------:R-:W-:Y:S05]  /*62e0*/  BRA `(.L_x_14384) ;  /* 0x0000000400307947 */ /* 0x000fea0003800000 */
.L_x_14402:
        /* <DEDUP_REMOVED lines=21> */
.L_x_14409:
[----:B------:R-:W-:-:S04]  /*6440*/  LOP3.LUT R2, R3, 0x80000000, RZ, 0xc0, !PT ;  /* 0x8000000003027812 */ /* 0x000fc800078ec0ff */
[----:B------:R-:W-:-:S04]  /*6450*/  SHF.R.U32.HI R3, RZ, 0x18, R2 ;  /* 0x00000018ff037819 */ /* 0x000fc80000011602 */
[----:B------:R-:W-:-:S04]  /*6460*/  LOP3.LUT R0, R0, R3, RZ, 0xfc, !PT ;  /* 0x0000000300007212 */ /* 0x000fc800078efcff */
[----:B------:R-:W-:-:S07]  /*6470*/  PRMT R8, R0, 0x7610, R8 ;  /* 0x0000761000087816 */ /* 0x000fce0000000008 */
.L_x_14408:
[----:B------:R-:W-:Y:S05]  /*6480*/  BSYNC B0 ;  /* 0x0000000000007941 */ /* 0x000fea0003800000 */
.L_x_14407:
[----:B------:R0:W-:Y:S01]  /*6490*/  STG.E.U8 desc[UR36][R16.64], R8 ;  /* 0x0000000810007986 */ /* 0x0001e2000c101124 */
[----:B------:R-:W-:Y:S05]  /*64a0*/  BRA `(.L_x_14384) ;  /* 0x0000000000c07947 */ /* 0x000fea0003800000 */
.L_x_14401:
        /* <DEDUP_REMOVED lines=26> */
.L_x_14383:
        /* <DEDUP_REMOVED lines=16> */
.L_x_14412:
[----:B------:R-:W-:Y:S05]  /*6750*/  BRA `(.L_x_14384) ;  /* 0x0000000000147947 */ /* 0x000fea0003800000 */
.L_x_14411:
[----:B------:R-:W0:Y:S02]  /*6760*/  F2I.U64.F64.FLOOR R2, R2 ;  /* 0x0000000200027311 */ /* 0x000e240000305800 */
[----:B0-----:R2:W-:Y:S01]  /*6770*/  STG.E.64 desc[UR36][R16.64], R2 ;  /* 0x0000000210007986 */ /* 0x0015e2000c101b24 */
[----:B------:R-:W-:Y:S05]  /*6780*/  BRA `(.L_x_14384) ;  /* 0x0000000000087947 */ /* 0x000fea0003800000 */
.L_x_14410:
[----:B------:R-:W0:Y:S02]  /*6790*/  F2I.U32.F64.FLOOR R3, R2 ;  /* 0x0000000200037311 */ /* 0x000e240000305000 */
[----:B0-----:R0:W-:Y:S02]  /*67a0*/  STG.E desc[UR36][R16.64], R3 ;  /* 0x0000000310007986 */ /* 0x0011e4000c101924 */
.L_x_14384:
[----:B------:R-:W-:-:S07]  /*67b0*/  VIADD R19, R19, 0x80 ;  /* 0x0000008013137836 */ /* 0x000fce0000000000 */
.L_x_14344:
[----:B------:R-:W-:Y:S05]  /*67c0*/  BSYNC B6 ;  /* 0x0000000000067941 */ /* 0x000fea0003800000 */
.L_x_14343:
        /* <DEDUP_REMOVED lines=307> */
.L_x_14415:
        /* <DEDUP_REMOVED lines=21> */
.L_x_14419:
[----:B------:R-:W2:Y:S02]  /*7c50*/  LDG.E.U8 R2, desc[UR36][R4.64] ;  /* 0x0000002404027981 */ /* 0x000ea4000c1e1100 */
[----:B--2---:R-:W0:Y:S01]  /*7c60*/  I2F.F64.U16 R2, R2 ;  /* 0x0000000200027312 */ /* 0x004e220000101800 */
[----:B------:R-:W-:Y:S05]  /*7c70*/  BRA `(.L_x_14421) ;  /* 0x0000000c00707947 */ /* 0x000fea0003800000 */
.L_x_14418:
        /* <DEDUP_REMOVED lines=9> */
.L_x_14423:
[----:B------:R-:W2:Y:S02]  /*7d10*/  LDG.E R2, desc[UR36][R4.64] ;  /* 0x0000002404027981 */ /* 0x000ea4000c1e1900 */
[----:B--2---:R-:W0:Y:S01]  /*7d20*/  I2F.F64 R2, R2 ;  /* 0x0000000200027312 */ /* 0x004e220000201c00 */
[----:B------:R-:W-:Y:S05]  /*7d30*/  BRA `(.L_x_14421) ;  /* 0x0000000c00407947 */ /* 0x000fea0003800000 */
.L_x_14422:
[----:B------:R-:W2:Y:S02]  /*7d40*/  LDG.E.U16 R2, desc[UR36][R4.64] ;  /* 0x0000002404027981 */ /* 0x000ea4000c1e1500 */
[----:B--2---:R-:W0:Y:S01]  /*7d50*/  I2F.F64.S16 R2, R2 ;  /* 0x0000000200027312 */ /* 0x004e220000101c00 */
[----:B------:R-:W-:Y:S05]  /*7d60*/  BRA `(.L_x_14421) ;  /* 0x0000000c00347947 */ /* 0x000fea0003800000 */
.L_x_14417:
        /* <DEDUP_REMOVED lines=10> */
.L_x_14425:
[----:B------:R-:W2:Y:S02]  /*7e10*/  LDG.E.U16 R0, desc[UR36][R4.64] ;  /* 0x0000002404007981 */ /* 0x000ea4000c1e1500 */
[----:B--2---:R-:W-:-:S05]  /*7e20*/  HADD2.F32 R0, -RZ, R0.H0_H0 ;  /* 0x20000000ff007230 */ /* 0x004fca0000004100 */
[----:B------:R-:W-:-:S04]  /*7e30*/  FMUL.FTZ R0, R0, 1 ;  /* 0x3f80000000007820 */ /* 0x000fc80000410000 */
[----:B------:R0:W1:Y:S01]  /*7e40*/  F2F.F64.F32 R2, R0 ;  /* 0x0000000000027310 */ /* 0x0000620000201800 */
[----:B------:R-:W-:Y:S05]  /*7e50*/  BRA `(.L_x_14421) ;  /* 0x0000000800f87947 */ /* 0x000fea0003800000 */
.L_x_14424:
        /* <DEDUP_REMOVED lines=10> */
.L_x_14427:
[----:B------:R-:W2:Y:S02]  /*7f00*/  LDG.E.U16 R4, desc[UR36][R4.64] ;  /* 0x0000002404047981 */ /* 0x000ea4000c1e1500 */
[----:B--2---:R-:W-:-:S05]  /*7f10*/  HADD2.F32 R0, -RZ, R4.H0_H0 ;  /* 0x20000004ff007230 */ /* 0x004fca0000004100 */
[----:B------:R-:W-:-:S04]  /*7f20*/  FMUL.FTZ R0, R0, 1 ;  /* 0x3f80000000007820 */ /* 0x000fc80000410000 */
[----:B------:R0:W1:Y:S01]  /*7f30*/  F2F.F64.F32 R2, R0 ;  /* 0x0000000000027310 */ /* 0x0000620000201800 */
[----:B------:R-:W-:Y:S05]  /*7f40*/  BRA `(.L_x_14421) ;  /* 0x0000000800bc7947 */ /* 0x000fea0003800000 */
.L_x_14426:
[----:B------:R0:W5:Y:S01]  /*7f50*/  LDG.E.64 R2, desc[UR36][R4.64] ;  /* 0x0000002404027981 */ /* 0x000162000c1e1b00 */
[----:B------:R-:W-:Y:S05]  /*7f60*/  BRA `(.L_x_14421) ;  /* 0x0000000800b47947 */ /* 0x000fea0003800000 */
.L_x_14416:
        /* <DEDUP_REMOVED lines=13> */
.L_x_14430:
[----:B------:R0:W5:Y:S01]  /*8040*/  LDG.E.64 R2, desc[UR36][R4.64] ;  /* 0x0000002404027981 */ /* 0x000162000c1e1b00 */
[----:B------:R-:W-:Y:S05]  /*8050*/  BRA `(.L_x_14421) ;  /* 0x0000000800787947 */ /* 0x000fea0003800000 */
.L_x_14429:
        /* <DEDUP_REMOVED lines=28> */
.L_x_14432:
        /* <DEDUP_REMOVED lines=15> */
.L_x_14431:
[----:B------:R-:W2:Y:S02]  /*8310*/  LDG.E.U16 R0, desc[UR36][R4.64] ;  /* 0x0000002404007981 */ /* 0x000ea4000c1e1500 */
[----:B--2---:R-:W-:-:S04]  /*8320*/  IMAD.U32 R0, R0, 0x10000, RZ ;  /* 0x0001000000007824 */ /* 0x004fc800078e00ff */
[----:B------:R-:W-:-:S04]  /*8330*/  FMUL.FTZ R0, R0, 1 ;  /* 0x3f80000000007820 */ /* 0x000fc80000410000 */
[----:B------:R0:W1:Y:S01]  /*8340*/  F2F.F64.F32 R2, R0 ;  /* 0x0000000000027310 */ /* 0x0000620000201800 */
[----:B------:R-:W-:Y:S05]  /*8350*/  BRA `(.L_x_14421) ;  /* 0x0000000400b87947 */ /* 0x000fea0003800000 */
.L_x_14428:
        /* <DEDUP_REMOVED lines=11> */
.L_x_14435:
        /* <DEDUP_REMOVED lines=21> */
.L_x_14439:
[----:B------:R-:W-:Y:S05]  /*8560*/  BSYNC B1 ;  /* 0x0000000000017941 */ /* 0x000fea0003800000 */
.L_x_14438:
[----:B------:R-:W-:Y:S01]  /*8570*/  LEA R3, R0, 0x3b800000, 0x17 ;  /* 0x3b80000000037811 */ /* 0x000fe200078eb8ff */
[----:B------:R-:W-:-:S05]  /*8580*/  IMAD.SHL.U32 R0, R2, 0x100000, RZ ;  /* 0x0010000002007824 */ /* 0x000fca00078e00ff */
[----:B------:R-:W-:-:S07]  /*8590*/  LOP3.LUT R0, R3, R0, R4, 0xfe, !PT ;  /* 0x0000000003007212 */ /* 0x000fce00078efe04 */
.L_x_14437:
[----:B------:R-:W-:Y:S05]  /*85a0*/  BSYNC B0 ;  /* 0x0000000000007941 */ /* 0x000fea0003800000 */
.L_x_14436:
[----:B------:R-:W-:-:S04]  /*85b0*/  FMUL.FTZ R0, R0, 1 ;  /* 0x3f80000000007820 */ /* 0x000fc80000410000 */
[----:B------:R1:W2:Y:S01]  /*85c0*/  F2F.F64.F32 R2, R0 ;  /* 0x0000000000027310 */ /* 0x0002a20000201800 */
[----:B------:R-:W-:Y:S05]  /*85d0*/  BRA `(.L_x_14421) ;  /* 0x0000000400187947 */ /* 0x000fea0003800000 */
.L_x_14434:
        /* <DEDUP_REMOVED lines=21> */
.L_x_14443:
[----:B------:R-:W-:Y:S05]  /*8730*/  BSYNC B1 ;  /* 0x0000000000017941 */ /* 0x000fea0003800000 */
.L_x_14442:
[----:B------:R-:W-:Y:S01]  /*8740*/  LEA R3, R0, 0x37800000, 0x17 ;  /* 0x3780000000037811 */ /* 0x000fe200078eb8ff */
[----:B------:R-:W-:-:S05]  /*8750*/  IMAD.SHL.U32 R0, R2, 0x200000, RZ ;  /* 0x0020000002007824 */ /* 0x000fca00078e00ff */
[----:B------:R-:W-:-:S07]  /*8760*/  LOP3.LUT R0, R3, R0, R4, 0xfe, !PT ;  /* 0x0000000003007212 */ /* 0x000fce00078efe04 */
.L_x_14441:
[----:B------:R-:W-:Y:S05]  /*8770*/  BSYNC B0 ;  /* 0x0000000000007941 */ /* 0x000fea0003800000 */
.L_x_14440:
[----:B------:R-:W-:-:S04]  /*8780*/  FMUL.FTZ R0, R0, 1 ;  /* 0x3f80000000007820 */ /* 0x000fc80000410000 */
[----:B------:R3:W4:Y:S01]  /*8790*/  F2F.F64.F32 R2, R0 ;  /* 0x0000000000027310 */ /* 0x0007220000201800 */
[----:B------:R-:W-:Y:S05]  /*87a0*/  BRA `(.L_x_14421) ;  /* 0x0000000000a47947 */ /* 0x000fea0003800000 */
.L_x_14433:
        /* <DEDUP_REMOVED lines=14> */
.L_x_14447:
[----:B------:R-:W-:Y:S05]  /*8890*/  BSYNC B0 ;  /* 0x0000000000007941 */ /* 0x000fea0003800000 */
.L_x_14446:
[----:B------:R-:W-:-:S04]  /*88a0*/  FMUL.FTZ R0, R0, 1 ;  /* 0x3f80000000007820 */ /* 0x000fc80000410000 */
[----:B------:R0:W1:Y:S01]  /*88b0*/  F2F.F64.F32 R2, R0 ;  /* 0x0000000000027310 */ /* 0x0000620000201800 */
[----:B------:R-:W-:Y:S05]  /*88c0*/  BRA `(.L_x_14421) ;  /* 0x00000000005c7947 */ /* 0x000fea0003800000 */
.L_x_14420:
        /* <DEDUP_REMOVED lines=16> */
.L_x_14448:
[----:B------:R-:W-:Y:S01]  /*89d0*/  CS2R R2, SRZ ;  /* 0x0000000000027805 */ /* 0x000fe2000001ff00 */
[----:B------:R-:W-:Y:S06]  /*89e0*/  BRA `(.L_x_14421) ;  /* 0x0000000000147947 */ /* 0x000fec0003800000 */
.L_x_14445:
[----:B------:R-:W2:Y:S02]  /*89f0*/  LDG.E.64 R2, desc[UR36][R4.64] ;  /* 0x0000002404027981 */ /* 0x000ea4000c1e1b00 */
[----:B--2---:R-:W0:Y:S01]  /*8a00*/  I2F.F64.U64 R2, R2 ;  /* 0x0000000200027312 */ /* 0x004e220000301800 */
[----:B------:R-:W-:Y:S05]  /*8a10*/  BRA `(.L_x_14421) ;  /* 0x0000000000087947 */ /* 0x000fea0003800000 */
.L_x_14444:
[----:B------:R-:W2:Y:S02]  /*8a20*/  LDG.E R2, desc[UR36][R4.64] ;  /* 0x0000002404027981 */ /* 0x000ea4000c1e1900 */
[----:B--2---:R-:W0:Y:S02]  /*8a30*/  I2F.F64.U32 R2, R2 ;  /* 0x0000000200027312 */ /* 0x004e240000201800 */
.L_x_14421:
        /* <DEDUP_REMOVED lines=16> */
.L_x_14452:
[----:B------:R-:W0:Y:S02]  /*8b40*/  F2I.S64.F64.FLOOR R2, R2 ;  /* 0x0000000200027311 */ /* 0x000e240000305900 */
[----:B0-----:R-:W-:-:S05]  /*8b50*/  IMAD.MOV.U32 R5, RZ, RZ, R2 ;  /* 0x000000ffff057224 */ /* 0x001fca00078e0002 */
[----:B------:R3:W-:Y:S01]  /*8b60*/  STG.E.U8 desc[UR36][R16.64], R5 ;  /* 0x0000000510007986 */ /* 0x0007e2000c101124 */
[----:B------:R-:W-:Y:S05]  /*8b70*/  BRA `(.L_x_14454) ;  /* 0x0000000c00f87947 */ /* 0x000fea0003800000 */
.L_x_14451:
        /* <DEDUP_REMOVED lines=9> */
.L_x_14456:
[----:B------:R-:W0:Y:S02]  /*8c10*/  F2I.F64.FLOOR R3, R2 ;  /* 0x0000000200037311 */ /* 0x000e240000305100 */
[----:B0-----:R2:W-:Y:S01]  /*8c20*/  STG.E desc[UR36][R16.64], R3 ;  /* 0x0000000310007986 */ /* 0x0015e2000c101924 */
[----:B------:R-:W-:Y:S05]  /*8c30*/  BRA `(.L_x_14454) ;  /* 0x0000000c00c87947 */ /* 0x000fea0003800000 */
.L_x_14455:
[----:B------:R-:W0:Y:S02]  /*8c40*/  F2I.F64.FLOOR R3, R2 ;  /* 0x0000000200037311 */ /* 0x000e240000305100 */
[----:B0-----:R0:W-:Y:S01]  /*8c50*/  STG.E.U16 desc[UR36][R16.64], R3 ;  /* 0x0000000310007986 */ /* 0x0011e2000c101524 */
[----:B------:R-:W-:Y:S05]  /*8c60*/  BRA `(.L_x_14454) ;  /* 0x0000000c00bc7947 */ /* 0x000fea0003800000 */
.L_x_14450:
        /* <DEDUP_REMOVED lines=13> */
.L_x_14458:
        /* <DEDUP_REMOVED lines=8> */
.L_x_14457:
        /* <DEDUP_REMOVED lines=14> */
.L_x_14460:
        /* <DEDUP_REMOVED lines=9> */
.L_x_14459:
[----:B------:R0:W-:Y:S01]  /*8f30*/  STG.E.64 desc[UR36][R16.64], R4 ;  /* 0x0000000410007986 */ /* 0x0001e2000c101b24 */
[----:B------:R-:W-:Y:S05]  /*8f40*/  BRA `(.L_x_14454) ;  /* 0x0000000c00047947 */ /* 0x000fea0003800000 */
.L_x_14449:
        /* <DEDUP_REMOVED lines=12> */
.L_x_14463:
[----:B------:R-:W-:-:S05]  /*9010*/  CS2R R6, SRZ ;  /* 0x0000000000067805 */ /* 0x000fca000001ff00 */
[----:B------:R0:W-:Y:S01]  /*9020*/  STG.E.128 desc[UR36][R16.64], R4 ;  /* 0x0000000410007986 */ /* 0x0001e2000c101d24 */
[----:B------:R-:W-:Y:S05]  /*9030*/  BRA `(.L_x_14454) ;  /* 0x0000000800c87947 */ /* 0x000fea0003800000 */
.L_x_14462:
        /* <DEDUP_REMOVED lines=25> */
.L_x_14467:
[----:B------:R-:W-:Y:S05]  /*91d0*/  BSYNC B0 ;  /* 0x0000000000007941 */ /* 0x000fea0003800000 */
.L_x_14466:
[----:B------:R-:W-:-:S05]  /*91e0*/  LOP3.LUT R3, R0, R3, RZ, 0xfc, !PT ;  /* 0x0000000300037212 */ /* 0x000fca00078efcff */
[----:B------:R0:W-:Y:S01]  /*91f0*/  STG.E.U8 desc[UR36][R16.64], R3 ;  /* 0x0000000310007986 */ /* 0x0001e2000c101124 */
[----:B------:R-:W-:Y:S05]  /*9200*/  BRA `(.L_x_14454) ;  /* 0x0000000800547947 */ /* 0x000fea0003800000 */
.L_x_14465:
        /* <DEDUP_REMOVED lines=17> */
.L_x_14469:
[----:B------:R-:W-:Y:S01]  /*9320*/  IMAD.MOV.U32 R0, RZ, RZ, 0x7f ;  /* 0x0000007fff007424 */ /* 0x000fe200078e00ff */
[----:B------:R-:W-:-:S04]  /*9330*/  ISETP.GT.U32.AND P0, PT, R2, 0x7f800000, PT ;  /* 0x7f8000000200780c */ /* 0x000fc80003f04070 */
[----:B------:R-:W-:-:S09]  /*9340*/  SEL R0, R0, 0x7c, P0 ;  /* 0x0000007c00007807 */ /* 0x000fd20000000000 */
.L_x_14470:
[----:B------:R-:W-:Y:S05]  /*9350*/  BSYNC B0 ;  /* 0x0000000000007941 */ /* 0x000fea0003800000 */
.L_x_14468:
[----:B------:R-:W-:-:S04]  /*9360*/  LOP3.LUT R2, R3, 0x80000000, RZ, 0xc0, !PT ;  /* 0x8000000003027812 */ /* 0x000fc800078ec0ff */
[----:B------:R-:W-:-:S04]  /*9370*/  SHF.R.U32.HI R3, RZ, 0x18, R2 ;  /* 0x00000018ff037819 */ /* 0x000fc80000011602 */
[----:B------:R-:W-:-:S05]  /*9380*/  LOP3.LUT R3, R0, R3, RZ, 0xfc, !PT ;  /* 0x0000000300037212 */ /* 0x000fca00078efcff */
[----:B------:R0:W-:Y:S01]  /*9390*/  STG.E.U8 desc[UR36][R16.64], R3 ;  /* 0x0000000310007986 */ /* 0x0001e2000c101124 */
[----:B------:R-:W-:Y:S05]  /*93a0*/  BRA `(.L_x_14454) ;  /* 0x0000000400ec7947 */ /* 0x000fea0003800000 */
.L_x_14464:
        /* <DEDUP_REMOVED lines=8> */
.L_x_14461:
        /* <DEDUP_REMOVED lines=11> */
.L_x_14473:
        /* <DEDUP_REMOVED lines=21> */
.L_x_14476:
[----:B------:R-:W-:-:S04]  /*9630*/  LOP3.LUT R2, R3, 0x80000000, RZ, 0xc0, !PT ;  /* 0x8000000003027812 */ /* 0x000fc800078ec0ff */
[----:B------:R-:W-:-:S04]  /*9640*/  SHF.R.U32.HI R3, RZ, 0x18, R2 ;  /* 0x00000018ff037819 */ /* 0x000fc80000011602 */
[----:B------:R-:W-:-:S04]  /*9650*/  LOP3.LUT R0, R0, R3, RZ, 0xfc, !PT ;  /* 0x0000000300007212 */ /* 0x000fc800078efcff */
[----:B------:R-:W-:-:S07]  /*9660*/  PRMT R8, R0, 0x7610, R8 ;  /* 0x0000761000087816 */ /* 0x000fce0000000008 */
.L_x_14475:
[----:B------:R-:W-:Y:S05]  /*9670*/  BSYNC B0 ;  /* 0x0000000000007941 */ /* 0x000fea0003800000 */
.L_x_14474:
[----:B------:R0:W-:Y:S01]  /*9680*/  STG.E.U8 desc[UR36][R16.64], R8 ;  /* 0x0000000810007986 */ /* 0x0001e2000c101124 */
[----:B------:R-:W-:Y:S05]  /*9690*/  BRA `(.L_x_14454) ;  /* 0x0000000400307947 */ /* 0x000fea0003800000 */
.L_x_14472:
        /* <DEDUP_REMOVED lines=21> */
.L_x_14479:
[----:B------:R-:W-:-:S04]  /*97f0*/  LOP3.LUT R2, R3, 0x80000000, RZ, 0xc0, !PT ;  /* 0x8000000003027812 */ /* 0x000fc800078ec0ff */
[----:B------:R-:W-:-:S04]  /*9800*/  SHF.R.U32.HI R3, RZ, 0x18, R2 ;  /* 0x00000018ff037819 */ /* 0x000fc80000011602 */
[----:B------:R-:W-:-:S04]  /*9810*/  LOP3.LUT R0, R0, R3, RZ, 0xfc, !PT ;  /* 0x0000000300007212 */ /* 0x000fc800078efcff */
[----:B------:R-:W-:-:S07]  /*9820*/  PRMT R8, R0, 0x7610, R8 ;  /* 0x0000761000087816 */ /* 0x000fce0000000008 */
.L_x_14478:
[----:B------:R-:W-:Y:S05]  /*9830*/  BSYNC B0 ;  /* 0x0000000000007941 */ /* 0x000fea0003800000 */
.L_x_14477:
[----:B------:R0:W-:Y:S01]  /*9840*/  STG.E.U8 desc[UR36][R16.64], R8 ;  /* 0x0000000810007986 */ /* 0x0001e2000c101124 */
[----:B------:R-:W-:Y:S05]  /*9850*/  BRA `(.L_x_14454) ;  /* 0x0000000000c07947 */ /* 0x000fea0003800000 */
.L_x_14471:
        /* <DEDUP_REMOVED lines=26> */
.L_x_14453:
        /* <DEDUP_REMOVED lines=16> */
.L_x_14482:
[----:B------:R-:W-:Y:S05]  /*9b00*/  BRA `(.L_x_14454) ;  /* 0x0000000000147947 */ /* 0x000fea0003800000 */
.L_x_14481:
[----:B------:R-:W0:Y:S02]  /*9b10*/  F2I.U64.F64.FLOOR R2, R2 ;  /* 0x0000000200027311 */ /* 0x000e240000305800 */
[----:B0-----:R0:W-:Y:S01]  /*9b20*/  STG.E.64 desc[UR36][R16.64], R2 ;  /* 0x0000000210007986 */ /* 0x0011e2000c101b24 */
[----:B------:R-:W-:Y:S05]  /*9b30*/  BRA `(.L_x_14454) ;  /* 0x0000000000087947 */ /* 0x000fea0003800000 */
.L_x_14480:
[----:B------:R-:W0:Y:S02]  /*9b40*/  F2I.U32.F64.FLOOR R3, R2 ;  /* 0x0000000200037311 */ /* 0x000e240000305000 */
[----:B0-----:R0:W-:Y:S02]  /*9b50*/  STG.E desc[UR36][R16.64], R3 ;  /* 0x0000000310007986 */ /* 0x0011e4000c101924 */
.L_x_14454:
[----:B------:R-:W-:-:S07]  /*9b60*/  VIADD R19, R19, 0x80 ;  /* 0x0000008013137836 */ /* 0x000fce0000000000 */
.L_x_14414:
[----:B------:R-:W-:Y:S05]  /*9b70*/  BSYNC B6 ;  /* 0x0000000000067941 */ /* 0x000fea0003800000 */
.L_x_14413:
        /* <DEDUP_REMOVED lines=306> */
.L_x_14483:
        /* <DEDUP_REMOVED lines=21> */
.L_x_14487:
[----:B------:R-:W2:Y:S02]  /*aff0*/  LDG.E.U8 R2, desc[UR36][R4.64] ;  /* 0x0000002404027981 */ /* 0x000ea4000c1e1100 */
[----:B--2---:R-:W4:Y:S01]  /*b000*/  I2F.F64.U16 R2, R2 ;  /* 0x0000000200027312 */ /* 0x004f220000101800 */
[----:B------:R-:W-:Y:S05]  /*b010*/  BRA `(.L_x_14489) ;  /* 0x0000000c00707947 */ /* 0x000fea0003800000 */
.L_x_14486:
        /* <DEDUP_REMOVED lines=9> */
.L_x_14491:
[----:B------:R-:W2:Y:S02]  /*b0b0*/  LDG.E R2, desc[UR36][R4.64] ;  /* 0x0000002404027981 */ /* 0x000ea4000c1e1900 */
[----:B--2---:R-:W2:Y:S01]  /*b0c0*/  I2F.F64 R2, R2 ;  /* 0x0000000200027312 */ /* 0x004ea20000201c00 */
[----:B------:R-:W-:Y:S05]  /*b0d0*/  BRA `(.L_x_14489) ;  /* 0x0000000c00407947 */ /* 0x000fea0003800000 */
.L_x_14490:
[----:B------:R-:W2:Y:S02]  /*b0e0*/  LDG.E.U16 R2, desc[UR36][R4.64] ;  /* 0x0000002404027981 */ /* 0x000ea4000c1e1500 */
[----:B--2---:R-:W0:Y:S01]  /*b0f0*/  I2F.F64.S16 R2, R2 ;  /* 0x0000000200027312 */ /* 0x004e220000101c00 */
[----:B------:R-:W-:Y:S05]  /*b100*/  BRA `(.L_x_14489) ;  /* 0x0000000c00347947 */ /* 0x000fea0003800000 */
.L_x_14485:
        /* <DEDUP_REMOVED lines=10> */
.L_x_14493:
[----:B------:R-:W2:Y:S02]  /*b1b0*/  LDG.E.U16 R0, desc[UR36][R4.64] ;  /* 0x0000002404007981 */ /* 0x000ea4000c1e1500 */
[----:B--2---:R-:W-:-:S05]  /*b1c0*/  HADD2.F32 R0, -RZ, R0.H0_H0 ;  /* 0x20000000ff007230 */ /* 0x004fca0000004100 */
[----:B------:R-:W-:-:S04]  /*b1d0*/  FMUL.FTZ R0, R0, 1 ;  /* 0x3f80000000007820 */ /* 0x000fc80000410000 */
[----:B------:R0:W1:Y:S01]  /*b1e0*/  F2F.F64.F32 R2, R0 ;  /* 0x0000000000027310 */ /* 0x0000620000201800 */
[----:B------:R-:W-:Y:S05]  /*b1f0*/  BRA `(.L_x_14489) ;  /* 0x0000000800f87947 */ /* 0x000fea0003800000 */
.L_x_14492:
        /* <DEDUP_REMOVED lines=10> */
.L_x_14495:
[----:B------:R-:W2:Y:S02]  /*b2a0*/  LDG.E.U16 R4, desc[UR36][R4.64] ;  /* 0x0000002404047981 */ /* 0x000ea4000c1e1500 */
[----:B--2---:R-:W-:-:S05]  /*b2b0*/  HADD2.F32 R0, -RZ, R4.H0_H0 ;  /* 0x20000004ff007230 */ /* 0x004fca0000004100 */
[----:B------:R-:W-:-:S04]  /*b2c0*/  FMUL.FTZ R0, R0, 1 ;  /* 0x3f80000000007820 */ /* 0x000fc80000410000 */
[----:B------:R0:W1:Y:S01]  /*b2d0*/  F2F.F64.F32 R2, R0 ;  /* 0x0000000000027310 */ /* 0x0000620000201800 */
[----:B------:R-:W-:Y:S05]  /*b2e0*/  BRA `(.L_x_14489) ;  /* 0x0000000800bc7947 */ /* 0x000fea0003800000 */
.L_x_14494:
[----:B------:R0:W5:Y:S01]  /*b2f0*/  LDG.E.64 R2, desc[UR36][R4.64] ;  /* 0x0000002404027981 */ /* 0x000162000c1e1b00 */
[----:B------:R-:W-:Y:S05]  /*b300*/  BRA `(.L_x_14489) ;  /* 0x0000000800b47947 */ /* 0x000fea0003800000 */
.L_x_14484:
        /* <DEDUP_REMOVED lines=13> */
.L_x_14498:
[----:B------:R0:W5:Y:S01]  /*b3e0*/  LDG.E.64 R2, desc[UR36][R4.64] ;  /* 0x0000002404027981 */ /* 0x000162000c1e1b00 */
[----:B------:R-:W-:Y:S05]  /*b3f0*/  BRA `(.L_x_14489) ;  /* 0x0000000800787947 */ /* 0x000fea0003800000 */
.L_x_14497:
        /* <DEDUP_REMOVED lines=28> */
.L_x_14500:
        /* <DEDUP_REMOVED lines=15> */
.L_x_14499:
[----:B------:R-:W2:Y:S02]  /*b6b0*/  LDG.E.U16 R0, desc[UR36][R4.64] ;  /* 0x0000002404007981 */ /* 0x000ea4000c1e1500 */
[----:B--2---:R-:W-:-:S05]  /*b6c0*/  SHF.L.U32 R0, R0, 0x10, RZ ;  /* 0x0000001000007819 */ /* 0x004fca00000006ff */
[----:B------:R-:W-:-:S04]  /*b6d0*/  FMUL.FTZ R0, R0, 1 ;  /* 0x3f80000000007820 */ /* 0x000fc80000410000 */
[----:B------:R0:W1:Y:S01]  /*b6e0*/  F2F.F64.F32 R2, R0 ;  /* 0x0000000000027310 */ /* 0x0000620000201800 */
[----:B------:R-:W-:Y:S05]  /*b6f0*/  BRA `(.L_x_14489) ;  /* 0x0000000400b87947 */ /* 0x000fea0003800000 */
.L_x_14496:
        /* <DEDUP_REMOVED lines=11> */
.L_x_14503:
        /* <DEDUP_REMOVED lines=21> */
.L_x_14507:
[----:B------:R-:W-:Y:S05]  /*b900*/  BSYNC B1 ;  /* 0x0000000000017941 */ /* 0x000fea0003800000 */
.L_x_14506:
[----:B------:R-:W-:Y:S01]  /*b910*/  LEA R3, R0, 0x3b800000, 0x17 ;  /* 0x3b80000000037811 */ /* 0x000fe200078eb8ff */
[----:B------:R-:W-:-:S05]  /*b920*/  IMAD.SHL.U32 R0, R2, 0x100000, RZ ;  /* 0x0010000002007824 */ /* 0x000fca00078e00ff */
[----:B------:R-:W-:-:S07]  /*b930*/  LOP3.LUT R0, R3, R0, R4, 0xfe, !PT ;  /* 0x0000000003007212 */ /* 0x000fce00078efe04 */
.L_x_14505:
[----:B------:R-:W-:Y:S05]  /*b940*/  BSYNC B0 ;  /* 0x0000000000007941 */ /* 0x000fea0003800000 */
.L_x_14504:
[----:B------:R-:W-:-:S04]  /*b950*/  FMUL.FTZ R0, R0, 1 ;  /* 0x3f80000000007820 */ /* 0x000fc80000410000 */
[----:B------:R0:W1:Y:S01]  /*b960*/  F2F.F64.F32 R2, R0 ;  /* 0x0000000000027310 */ /* 0x0000620000201800 */
[----:B------:R-:W-:Y:S05]  /*b970*/  BRA `(.L_x_14489) ;  /* 0x0000000400187947 */ /* 0x000fea0003800000 */
.L_x_14502:
        /* <DEDUP_REMOVED lines=21> */
.L_x_14511:
[----:B------:R-:W-:Y:S05]  /*bad0*/  BSYNC B1 ;  /* 0x0000000000017941 */ /* 0x000fea0003800000 */
.L_x_14510:
[----:B------:R-:W-:Y:S01]  /*bae0*/  LEA R3, R0, 0x37800000, 0x17 ;  /* 0x3780000000037811 */ /* 0x000fe200078eb8ff */
[----:B------:R-:W-:-:S05]  /*baf0*/  IMAD.SHL.U32 R0, R2, 0x200000, RZ ;  /* 0x0020000002007824 */ /* 0x000fca00078e00ff */
[----:B------:R-:W-:-:S07]  /*bb00*/  LOP3.LUT R0, R3, R0, R4, 0xfe, !PT ;  /* 0x0000000003007212 */ /* 0x000fce00078efe04 */
.L_x_14509:
[----:B------:R-:W-:Y:S05]  /*bb10*/  BSYNC B0 ;  /* 0x0000000000007941 */ /* 0x000fea0003800000 */
.L_x_14508:
[----:B------:R-:W-:-:S04]  /*bb20*/  FMUL.FTZ R0, R0, 1 ;  /* 0x3f80000000007820 */ /* 0x000fc80000410000 */
[----:B------:R0:W1:Y:S01]  /*bb30*/  F2F.F64.F32 R2, R0 ;  /* 0x0000000000027310 */ /* 0x0000620000201800 */
[----:B------:R-:W-:Y:S05]  /*bb40*/  BRA `(.L_x_14489) ;  /* 0x0000000000a47947 */ /* 0x000fea0003800000 */
.L_x_14501:
        /* <DEDUP_REMOVED lines=14> */
.L_x_14515:
[----:B------:R-:W-:Y:S05]  /*bc30*/  BSYNC B0 ;  /* 0x0000000000007941 */ /* 0x000fea0003800000 */
.L_x_14514:
[----:B------:R-:W-:-:S04]  /*bc40*/  FMUL.FTZ R0, R0, 1 ;  /* 0x3f80000000007820 */ /* 0x000fc80000410000 */
[----:B------:R0:W1:Y:S01]  /*bc50*/  F2F.F64.F32 R2, R0 ;  /* 0x0000000000027310 */ /* 0x0000620000201800 */
[----:B------:R-:W-:Y:S05]  /*bc60*/  BRA `(.L_x_14489) ;  /* 0x00000000005c7947 */ /* 0x000fea0003800000 */
.L_x_14488:
        /* <DEDUP_REMOVED lines=16> */
.L_x_14516:
[----:B------:R-:W-:Y:S01]  /*bd70*/  CS2R R2, SRZ ;  /* 0x0000000000027805 */ /* 0x000fe2000001ff00 */
[----:B------:R-:W-:Y:S06]  /*bd80*/  BRA `(.L_x_14489) ;  /* 0x0000000000147947 */ /* 0x000fec0003800000 */
.L_x_14513:
[----:B------:R-:W2:Y:S02]  /*bd90*/  LDG.E.64 R2, desc[UR36][R4.64] ;  /* 0x0000002404027981 */ /* 0x000ea4000c1e1b00 */
[----:B--2---:R-:W0:Y:S01]  /*bda0*/  I2F.F64.U64 R2, R2 ;  /* 0x0000000200027312 */ /* 0x004e220000301800 */
[----:B------:R-:W-:Y:S05]  /*bdb0*/  BRA `(.L_x_14489) ;  /* 0x0000000000087947 */ /* 0x000fea0003800000 */
.L_x_14512:
[----:B------:R-:W2:Y:S02]  /*bdc0*/  LDG.E R2, desc[UR36][R4.64] ;  /* 0x0000002404027981 */ /* 0x000ea4000c1e1900 */
[----:B--2---:R-:W0:Y:S02]  /*bdd0*/  I2F.F64.U32 R2, R2 ;  /* 0x0000000200027312 */ /* 0x004e240000201800 */
.L_x_14489:
[----:B------:R-:W0:Y:S02]  /*bde0*/  LDC.U8 R6, c[0x0][0x421] ;  /* 0x00010840ff067b82 */ /* 0x000e240000000000 */
[----:B012345:R0:W1:Y:S01]  /*bdf0*/  FRND.F64.FLOOR R4, R2 ;  /* 0x0000000200047313 */ /* 0x03f0620000305800 */
        /* <DEDUP_REMOVED lines=12> */
[----:B0-----:R-:W-:Y:S01]  /*bec0*/  STG.E.U8 desc[UR36][R16.64], R3 ;  /* 0x0000000310007986 */ /* 0x001fe2000c101124 */
[----:B------:R-:W-:Y:S05]  /*bed0*/  EXIT ;  /* 0x000000000000794d */ /* 0x000fea0003800000 */
.L_x_14520:
[----:B------:R-:W0:Y:S02]  /*bee0*/  F2I.S64.F64.FLOOR R2, R2 ;  /* 0x0000000200027311 */ /* 0x000e240000305900 */
[----:B0-----:R-:W-:-:S05]  /*bef0*/  IMAD.MOV.U32 R5, RZ, RZ, R2 ;  /* 0x000000ffff057224 */ /* 0x001fca00078e0002 */
[----:B------:R-:W-:Y:S01]  /*bf00*/  STG.E.U8 desc[UR36][R16.64], R5 ;  /* 0x0000000510007986 */ /* 0x000fe2000c101124 */
[----:B------:R-:W-:Y:S05]  /*bf10*/  EXIT ;  /* 0x000000000000794d */ /* 0x000fea0003800000 */
.L_x_14519:
[----:B------:R-:W-:-:S13]  /*bf20*/  ISETP.NE.AND P0, PT, R0, 0x2, PT ;  /* 0x000000020000780c */ /* 0x000fda0003f05270 */
[----:B------:R-:W-:Y:S05]  /*bf30*/  @!P0 BRA `(.L_x_14522) ;  /* 0x0000000000288947 */ /* 0x000fea0003800000 */
[----:B------:R-:W-:-:S13]  /*bf40*/  ISETP.NE.AND P0, PT, R0, 0x3, PT ;  /* 0x000000030000780c */ /* 0x000fda0003f05270 */
[----:B------:R-:W-:Y:S05]  /*bf50*/  @!P0 BRA `(.L_x_14523) ;  /* 0x0000000000148947 */ /* 0x000fea0003800000 */
[----:B------:R-:W-:-:S13]  /*bf60*/  ISETP.NE.AND P0, PT, R0, 0x4, PT ;  /* 0x000000040000780c */ /* 0x000fda0003f05270 */
[----:B------:R-:W-:Y:S05]  /*bf70*/  @P0 BRA `(.L_x_14521) ;  /* 0x0000000c00880947 */ /* 0x000fea0003800000 */
[----:B------:R-:W0:Y:S02]  /*bf80*/  F2I.S64.F64.FLOOR R2, R2 ;  /* 0x0000000200027311 */ /* 0x000e240000305900 */
[----:B0-----:R-:W-:Y:S01]  /*bf90*/  STG.E.64 desc[UR36][R16.64], R2 ;  /* 0x0000000210007986 */ /* 0x001fe2000c101b24 */
[----:B------:R-:W-:Y:S05]  /*bfa0*/  EXIT ;  /* 0x000000000000794d */ /* 0x000fea0003800000 */
.L_x_14523:
[----:B------:R-:W0:Y:S02]  /*bfb0*/  F2I.F64.FLOOR R3, R2 ;  /* 0x0000000200037311 */ /* 0x000e240000305100 */
[----:B0-----:R-:W-:Y:S01]  /*bfc0*/  STG.E desc[UR36][R16.64], R3 ;  /* 0x0000000310007986 */ /* 0x001fe2000c101924 */
[----:B------:R-:W-:Y:S05]  /*bfd0*/  EXIT ;  /* 0x000000000000794d */ /* 0x000fea0003800000 */
.L_x_14522:
[----:B------:R-:W0:Y:S02]  /*bfe0*/  F2I.F64.FLOOR R3, R2 ;  /* 0x0000000200037311 */ /* 0x000e240000305100 */
[----:B0-----:R-:W-:Y:S01]  /*bff0*/  STG.E.U16 desc[UR36][R16.64], R3 ;  /* 0x0000000310007986 */ /* 0x001fe2000c101524 */
[----:B------:R-:W-:Y:S05]  /*c000*/  EXIT ;  /* 0x000000000000794d */ /* 0x000fea0003800000 */
.L_x_14518:
        /* <DEDUP_REMOVED lines=13> */
.L_x_14525:
        /* <DEDUP_REMOVED lines=8> */
.L_x_14524:
        /* <DEDUP_REMOVED lines=14> */
.L_x_14527:
        /* <DEDUP_REMOVED lines=9> */
.L_x_14526:
[----:B------:R-:W-:Y:S01]  /*c2d0*/  STG.E.64 desc[UR36][R16.64], R4 ;  /* 0x0000000410007986 */ /* 0x000fe2000c101b24 */
[----:B------:R-:W-:Y:S05]  /*c2e0*/  EXIT ;  /* 0x000000000000794d */ /* 0x000fea0003800000 */
.L_x_14517:
        /* <DEDUP_REMOVED lines=12> */
.L_x_14530:
[----:B------:R-:W-:-:S05]  /*c3b0*/  CS2R R6, SRZ ;  /* 0x0000000000067805 */ /* 0x000fca000001ff00 */
[----:B------:R-:W-:Y:S01]  /*c3c0*/  STG.E.128 desc[UR36][R16.64], R4 ;  /* 0x0000000410007986 */ /* 0x000fe2000c101d24 */
[----:B------:R-:W-:Y:S05]  /*c3d0*/  EXIT ;  /* 0x000000000000794d */ /* 0x000fea0003800000 */
.L_x_14529:
        /* <DEDUP_REMOVED lines=25> */
.L_x_14534:
[----:B------:R-:W-:Y:S05]  /*c570*/  BSYNC B0 ;  /* 0x0000000000007941 */ /* 0x000fea0003800000 */
.L_x_14533:
[----:B------:R-:W-:-:S05]  /*c580*/  LOP3.LUT R3, R0, R3, RZ, 0xfc, !PT ;  /* 0x0000000300037212 */ /* 0x000fca00078efcff */
[----:B------:R-:W-:Y:S01]  /*c590*/  STG.E.U8 desc[UR36][R16.64], R3 ;  /* 0x0000000310007986 */ /* 0x000fe2000c101124 */
[----:B------:R-:W-:Y:S05]  /*c5a0*/  EXIT ;  /* 0x000000000000794d */ /* 0x000fea0003800000 */
.L_x_14532:
        /* <DEDUP_REMOVED lines=17> */
.L_x_14536:
[----:B------:R-:W-:Y:S01]  /*c6c0*/  IMAD.MOV.U32 R0, RZ, RZ, 0x7f ;  /* 0x0000007fff007424 */ /* 0x000fe200078e00ff */
[----:B------:R-:W-:-:S04]  /*c6d0*/  ISETP.GT.U32.AND P0, PT, R2, 0x7f800000, PT ;  /* 0x7f8000000200780c */ /* 0x000fc80003f04070 */
[----:B------:R-:W-:-:S09]  /*c6e0*/  SEL R0, R0, 0x7c, P0 ;  /* 0x0000007c00007807 */ /* 0x000fd20000000000 */
.L_x_14537:
[----:B------:R-:W-:Y:S05]  /*c6f0*/  BSYNC B0 ;  /* 0x0000000000007941 */ /* 0x000fea0003800000 */
.L_x_14535:
[----:B------:R-:W-:-:S04]  /*c700*/  LOP3.LUT R2, R3, 0x80000000, RZ, 0xc0, !PT ;  /* 0x8000000003027812 */ /* 0x000fc800078ec0ff */
[----:B------:R-:W-:-:S04]  /*c710*/  SHF.R.U32.HI R3, RZ, 0x18, R2 ;  /* 0x00000018ff037819 */ /* 0x000fc80000011602 */
[----:B------:R-:W-:-:S05]  /*c720*/  LOP3.LUT R3, R0, R3, RZ, 0xfc, !PT ;  /* 0x0000000300037212 */ /* 0x000fca00078efcff */
[----:B------:R-:W-:Y:S01]  /*c730*/  STG.E.U8 desc[UR36][R16.64], R3 ;  /* 0x0000000310007986 */ /* 0x000fe2000c101124 */
[----:B------:R-:W-:Y:S05]  /*c740*/  EXIT ;  /* 0x000000000000794d */ /* 0x000fea0003800000 */
.L_x_14531:
        /* <DEDUP_REMOVED lines=8> */
.L_x_14528:
        /* <DEDUP_REMOVED lines=9> */
[----:B0-----:R-:W-:Y:S01]  /*c860*/  STG.E.U16 desc[UR36][R16.64], R3 ;  /* 0x0000000310007986 */ /* 0x001fe2000c101524 */
[----:B------:R-:W-:Y:S05]  /*c870*/  EXIT ;  /* 0x000000000000794d */ /* 0x000fea0003800000 */
.L_x_14540:
        /* <DEDUP_REMOVED lines=21> */
.L_x_14543:
[----:B------:R-:W-:-:S04]  /*c9d0*/  LOP3.LUT R2, R3, 0x80000000, RZ, 0xc0, !PT ;  /* 0x8000000003027812 */ /* 0x000fc800078ec0ff */
[----:B------:R-:W-:-:S04]  /*c9e0*/  SHF.R.U32.HI R3, RZ, 0x18, R2 ;  /* 0x00000018ff037819 */ /* 0x000fc80000011602 */
[----:B------:R-:W-:-:S04]  /*c9f0*/  LOP3.LUT R0, R0, R3, RZ, 0xfc, !PT ;  /* 0x0000000300007212 */ /* 0x000fc800078efcff */
[----:B------:R-:W-:-:S07]  /*ca00*/  PRMT R8, R0, 0x7610, R8 ;  /* 0x0000761000087816 */ /* 0x000fce0000000008 */
.L_x_14542:
[----:B------:R-:W-:Y:S05]  /*ca10*/  BSYNC B0 ;  /* 0x0000000000007941 */ /* 0x000fea0003800000 */
.L_x_14541:
[----:B------:R-:W-:Y:S01]  /*ca20*/  STG.E.U8 desc[UR36][R16.64], R8 ;  /* 0x0000000810007986 */ /* 0x000fe2000c101124 */
[----:B------:R-:W-:Y:S05]  /*ca30*/  EXIT ;  /* 0x000000000000794d */ /* 0x000fea0003800000 */
.L_x_14539:
        /* <DEDUP_REMOVED lines=21> */
.L_x_14546:
[----:B------:R-:W-:-:S04]  /*cb90*/  LOP3.LUT R2, R3, 0x80000000, RZ, 0xc0, !PT ;  /* 0x8000000003027812 */ /* 0x000fc800078ec0ff */
[----:B------:R-:W-:-:S04]  /*cba0*/  SHF.R.U32.HI R3, RZ, 0x18, R2 ;  /* 0x00000018ff037819 */ /* 0x000fc80000011602 */
[----:B------:R-:W-:-:S04]  /*cbb0*/  LOP3.LUT R0, R0, R3, RZ, 0xfc, !PT ;  /* 0x0000000300007212 */ /* 0x000fc800078efcff */
[----:B------:R-:W-:-:S07]  /*cbc0*/  PRMT R8, R0, 0x7610, R8 ;  /* 0x0000761000087816 */ /* 0x000fce0000000008 */
.L_x_14545:
[----:B------:R-:W-:Y:S05]  /*cbd0*/  BSYNC B0 ;  /* 0x0000000000007941 */ /* 0x000fea0003800000 */
.L_x_14544:
[----:B------:R-:W-:Y:S01]  /*cbe0*/  STG.E.U8 desc[UR36][R16.64], R8 ;  /* 0x0000000810007986 */ /* 0x000fe2000c101124 */
[----:B------:R-:W-:Y:S05]  /*cbf0*/  EXIT ;  /* 0x000000000000794d */ /* 0x000fea0003800000 */
.L_x_14538:
        /* <DEDUP_REMOVED lines=26> */
.L_x_14521:
        /* <DEDUP_REMOVED lines=16> */
.L_x_14549:
[----:B------:R-:W-:Y:S05]  /*cea0*/  EXIT ;  /* 0x000000000000794d */ /* 0x000fea0003800000 */
.L_x_14548:
[----:B------:R-:W0:Y:S02]  /*ceb0*/  F2I.U64.F64.FLOOR R2, R2 ;  /* 0x0000000200027311 */ /* 0x000e240000305800 */
[----:B0-----:R-:W-:Y:S01]  /*cec0*/  STG.E.64 desc[UR36][R16.64], R2 ;  /* 0x0000000210007986 */ /* 0x001fe2000c101b24 */
[----:B------:R-:W-:Y:S05]  /*ced0*/  EXIT ;  /* 0x000000000000794d */ /* 0x000fea0003800000 */
.L_x_14547:
[----:B------:R-:W0:Y:S02]  /*cee0*/  F2I.U32.F64.FLOOR R3, R2 ;  /* 0x0000000200037311 */ /* 0x000e240000305000 */
[----:B0-----:R-:W-:Y:S01]  /*cef0*/  STG.E desc[UR36][R16.64], R3 ;  /* 0x0000000310007986 */ /* 0x001fe2000c101924 */
[----:B------:R-:W-:Y:S05]  /*cf00*/  EXIT ;  /* 0x000000000000794d */ /* 0x000fea0003800000 */
.L_x_14550:
        /* <DEDUP_REMOVED lines=15> */
.L_x_19701:


//--------------------- .text._ZN2at6native27unrolled_elementwise_kernelIZZZNS0_17floor_kernel_cudaERNS_18TensorIteratorBaseEENKUlvE_clEvENKUlvE_clEvEUldE_St5arrayIPcLm2EELi4E23TrivialOffsetCalculatorILi1EjESB_NS0_6memory12LoadWithCastILi1EEENSC_13StoreWithCastILi1EEEEEviT_T0_T2_T3_T4_T5_ --------------------------
	.section	.text._ZN2at6native27unrolled_elementwise_kernelIZZZNS0_17floor_kernel_cudaERNS_18TensorIteratorBaseEENKUlvE_clEvENKUlvE_clEvEUldE_St5arrayIPcLm2EELi4E23TrivialOffsetCalculatorILi1EjESB_NS0_6memory12LoadWithCastILi1EEENSC_13StoreWithCastILi1EEEEEviT_T0_T2_T3_T4_T5_,"ax",@progbits
	.align	128
        .global         _ZN2at6native27unrolled_elementwise_kernelIZZZNS0_17floor_kernel_cudaERNS_18TensorIteratorBaseEENKUlvE_clEvENKUlvE_clEvEUldE_St5arrayIPcLm2EELi4E23TrivialOffsetCalculatorILi1EjESB_NS0_6memory12LoadWithCastILi1EEENSC_13StoreWithCastILi1EEEEEviT_T0_T2_T3_T4_T5_
        .type           _ZN2at6native27unrolled_elementwise_kernelIZZZNS0_17floor_kernel_cudaERNS_18TensorIteratorBaseEENKUlvE_clEvENKUlvE_clEvEUldE_St5arrayIPcLm2EELi4E23TrivialOffsetCalculatorILi1EjESB_NS0_6memory12LoadWithCastILi1EEENSC_13StoreWithCastILi1EEEEEviT_T0_T2_T3_T4_T5_,@function
        .size           _ZN2at6native27unrolled_elementwise_kernelIZZZNS0_17floor_kernel_cudaERNS_18TensorIteratorBaseEENKUlvE_clEvENKUlvE_clEvEUldE_St5arrayIPcLm2EELi4E23TrivialOffsetCalculatorILi1EjESB_NS0_6memory12LoadWithCastILi1EEENSC_13StoreWithCastILi1EEEEEviT_T0_T2_T3_T4_T5_,(.L_x_19702 - _ZN2at6native27unrolled_elementwise_kernelIZZZNS0_17floor_kernel_cudaERNS_18TensorIteratorBaseEENKUlvE_clEvENKUlvE_clEvEUldE_St5arrayIPcLm2EELi4E23TrivialOffsetCalculatorILi1EjESB_NS0_6memory12LoadWithCastILi1EEENSC_13StoreWithCastILi1EEEEEviT_T0_T2_T3_T4_T5_)
        .other          _ZN2at6native27unrolled_elementwise_kernelIZZZNS0_17floor_kernel_cudaERNS_18TensorIteratorBaseEENKUlvE_clEvENKUlvE_clEvEUldE_St5arrayIPcLm2EELi4E23TrivialOffsetCalculatorILi1EjESB_NS0_6memory12LoadWithCastILi1EEENSC_13StoreWithCastILi1EEEEEviT_T0_T2_T3_T4_T5_,@"STO_CUDA_ENTRY STV_DEFAULT"
_ZN2at6native27unrolled_elementwise_kernelIZZZNS0_17floor_kernel_cudaERNS_18TensorIteratorBaseEENKUlvE_clEvENKUlvE_clEvEUldE_St5arrayIPcLm2EELi4E23TrivialOffsetCalculatorILi1EjESB_NS0_6memory12LoadWithCastILi1EEENSC_13StoreWithCastILi1EEEEEviT_T0_T2_T3_T4_T5_:
.text._ZN2at6native27unrolled_elementwise_kernelIZZZNS0_17floor_kernel_cudaERNS_18TensorIteratorBaseEENKUlvE_clEvENKUlvE_clEvEUldE_St5arrayIPcLm2EELi4E23TrivialOffsetCalculatorILi1EjESB_NS0_6memory12LoadWithCastILi1EEENSC_13StoreWithCastILi1EEEEEviT_T0_T2_T3_T4_T5_:
        /* <DEDUP_REMOVED lines=32> */
.L_x_14556:
[----:B------:R-:W2:Y:S02]  /*0200*/  LDG.E.U8 R4, desc[UR36][R4.64] ;  /* 0x0000002404047981 */ /* 0x000ea4000c1e1100 */
[----:B--2---:R0:W1:Y:S01]  /*0210*/  I2F.F64.U16 R36, R4 ;  /* 0x0000000400247312 */ /* 0x0040620000101800 */
[----:B------:R-:W-:Y:S05]  /*0220*/  BRA `(.L_x_14558) ;  /* 0x0000000c00747947 */ /* 0x000fea0003800000 */
.L_x_14555:
        /* <DEDUP_REMOVED lines=9> */
.L_x_14560:
[----:B------:R-:W2:Y:S02]  /*02c0*/  LDG.E R4, desc[UR36][R4.64] ;  /* 0x0000002404047981 */ /* 0x000ea4000c1e1900 */
[----:B--2---:R1:W2:Y:S01]  /*02d0*/  I2F.F64 R36, R4 ;  /* 0x0000000400247312 */ /* 0x0042a20000201c00 */
[----:B------:R-:W-:Y:S05]  /*02e0*/  BRA `(.L_x_14558) ;  /* 0x0000000c00447947 */ /* 0x000fea0003800000 */
.L_x_14559:
[----:B------:R-:W2:Y:S02]  /*02f0*/  LDG.E.U16 R4, desc[UR36][R4.64] ;  /* 0x0000002404047981 */ /* 0x000ea4000c1e1500 */
[----:B--2---:R3:W4:Y:S01]  /*0300*/  I2F.F64.S16 R36, R4 ;  /* 0x0000000400247312 */ /* 0x0047220000101c00 */
[----:B------:R-:W-:Y:S05]  /*0310*/  BRA `(.L_x_14558) ;  /* 0x0000000c00387947 */ /* 0x000fea0003800000 */
.L_x_14554:
        /* <DEDUP_REMOVED lines=10> */
.L_x_14562:
[----:B------:R-:W2:Y:S02]  /*03c0*/  LDG.E.U16 R0, desc[UR36][R4.64] ;  /* 0x0000002404007981 */ /* 0x000ea4000c1e1500 */
[----:B--2---:R-:W-:-:S05]  /*03d0*/  HADD2.F32 R0, -RZ, R0.H0_H0 ;  /* 0x20000000ff007230 */ /* 0x004fca0000004100 */
[----:B------:R-:W-:-:S04]  /*03e0*/  FMUL.FTZ R0, R0, 1 ;  /* 0x3f80000000007820 */ /* 0x000fc80000410000 */
[----:B------:R0:W1:Y:S01]  /*03f0*/  F2F.F64.F32 R36, R0 ;  /* 0x0000000000247310 */ /* 0x0000620000201800 */
[----:B------:R-:W-:Y:S05]  /*0400*/  BRA `(.L_x_14558) ;  /* 0x0000000800fc7947 */ /* 0x000fea0003800000 */
.L_x_14561:
        /* <DEDUP_REMOVED lines=10> */
.L_x_14564:
[----:B------:R-:W2:Y:S02]  /*04b0*/  LDG.E.U16 R4, desc[UR36][R4.64] ;  /* 0x0000002404047981 */ /* 0x000ea4000c1e1500 */
[----:B--2---:R-:W-:-:S05]  /*04c0*/  HADD2.F32 R0, -RZ, R4.H0_H0 ;  /* 0x20000004ff007230 */ /* 0x004fca0000004100 */
[----:B------:R-:W-:-:S04]  /*04d0*/  FMUL.FTZ R0, R0, 1 ;  /* 0x3f80000000007820 */ /* 0x000fc80000410000 */
[----:B------:R0:W1:Y:S01]  /*04e0*/  F2F.F64.F32 R36, R0 ;  /* 0x0000000000247310 */ /* 0x0000620000201800 */
[----:B------:R-:W-:Y:S05]  /*04f0*/  BRA `(.L_x_14558) ;  /* 0x0000000800c07947 */ /* 0x000fea0003800000 */
.L_x_14563:
[----:B------:R0:W5:Y:S01]  /*0500*/  LDG.E.64 R36, desc[UR36][R4.64] ;  /* 0x0000002404247981 */ /* 0x000162000c1e1b00 */
[----:B------:R-:W-:Y:S05]  /*0510*/  BRA `(.L_x_14558) ;  /* 0x0000000800b87947 */ /* 0x000fea0003800000 */
.L_x_14553:
        /* <DEDUP_REMOVED lines=13> */
.L_x_14567:
[----:B------:R0:W5:Y:S01]  /*05f0*/  LDG.E.64 R36, desc[UR36][R4.64] ;  /* 0x0000002404247981 */ /* 0x000162000c1e1b00 */
[----:B------:R-:W-:Y:S05]  /*0600*/  BRA `(.L_x_14558) ;  /* 0x00000008007c7947 */ /* 0x000fea0003800000 */
.L_x_14566:
        /* <DEDUP_REMOVED lines=28> */
.L_x_14569:
        /* <DEDUP_REMOVED lines=16> */
.L_x_14568:
[----:B------:R-:W2:Y:S02]  /*08d0*/  LDG.E.U16 R0, desc[UR36][R4.64] ;  /* 0x0000002404007981 */ /* 0x000ea4000c1e1500 */
[----:B--2---:R-:W-:-:S04]  /*08e0*/  IMAD.U32 R0, R0, 0x10000, RZ ;  /* 0x0001000000007824 */ /* 0x004fc800078e00ff */
[----:B------:R-:W-:-:S04]  /*08f0*/  FMUL.FTZ R0, R0, 1 ;  /* 0x3f80000000007820 */ /* 0x000fc80000410000 */
[----:B------:R0:W1:Y:S01]  /*0900*/  F2F.F64.F32 R36, R0 ;  /* 0x0000000000247310 */ /* 0x0000620000201800 */
[----:B------:R-:W-:Y:S05]  /*0910*/  BRA `(.L_x_14558) ;  /* 0x0000000400b87947 */ /* 0x000fea0003800000 */
.L_x_14565:
        /* <DEDUP_REMOVED lines=11> */
.L_x_14572:
        /* <DEDUP_REMOVED lines=21> */
.L_x_14576:
[----:B------:R-:W-:Y:S05]  /*0b20*/  BSYNC B1 ;  /* 0x0000000000017941 */ /* 0x000fea0003800000 */
.L_x_14575:
[----:B------:R-:W-:Y:S01]  /*0b30*/  LEA R5, R0, 0x3b800000, 0x17 ;  /* 0x3b80000000057811 */ /* 0x000fe200078eb8ff */
[----:B------:R-:W-:-:S05]  /*0b40*/  IMAD.SHL.U32 R0, R3, 0x100000, RZ ;  /* 0x0010000003007824 */ /* 0x000fca00078e00ff */
[----:B------:R-:W-:-:S07]  /*0b50*/  LOP3.LUT R0, R5, R0, R6, 0xfe, !PT ;  /* 0x0000000005007212 */ /* 0x000fce00078efe06 */
.L_x_14574:
[----:B------:R-:W-:Y:S05]  /*0b60*/  BSYNC B0 ;  /* 0x0000000000007941 */ /* 0x000fea0003800000 */
.L_x_14573:
[----:B------:R-:W-:-:S04]  /*0b70*/  FMUL.FTZ R0, R0, 1 ;  /* 0x3f80000000007820 */ /* 0x000fc80000410000 */
[----:B------:R0:W1:Y:S01]  /*0b80*/  F2F.F64.F32 R36, R0 ;  /* 0x0000000000247310 */ /* 0x0000620000201800 */
[----:B------:R-:W-:Y:S05]  /*0b90*/  BRA `(.L_x_14558) ;  /* 0x0000000400187947 */ /* 0x000fea0003800000 */
.L_x_14571:
        /* <DEDUP_REMOVED lines=21> */
.L_x_14580:
[----:B------:R-:W-:Y:S05]  /*0cf0*/  BSYNC B1 ;  /* 0x0000000000017941 */ /* 0x000fea0003800000 */
.L_x_14579:
[----:B------:R-:W-:Y:S01]  /*0d00*/  LEA R5, R0, 0x37800000, 0x17 ;  /* 0x3780000000057811 */ /* 0x000fe200078eb8ff */
[----:B------:R-:W-:-:S05]  /*0d10*/  IMAD.SHL.U32 R0, R3, 0x200000, RZ ;  /* 0x0020000003007824 */ /* 0x000fca00078e00ff */
[----:B------:R-:W-:-:S07]  /*0d20*/  LOP3.LUT R0, R5, R0, R6, 0xfe, !PT ;  /* 0x0000000005007212 */ /* 0x000fce00078efe06 */
.L_x_14578:
[----:B------:R-:W-:Y:S05]  /*0d30*/  BSYNC B0 ;  /* 0x0000000000007941 */ /* 0x000fea0003800000 */
.L_x_14577:
[----:B------:R-:W-:-:S04]  /*0d40*/  FMUL.FTZ R0, R0, 1 ;  /* 0x3f80000000007820 */ /* 0x000fc80000410000 */
[----:B------:R0:W1:Y:S01]  /*0d50*/  F2F.F64.F32 R36, R0 ;  /* 0x0000000000247310 */ /* 0x0000620000201800 */
[----:B------:R-:W-:Y:S05]  /*0d60*/  BRA `(.L_x_14558) ;  /* 0x0000000000a47947 */ /* 0x000fea0003800000 */
.L_x_14570:
        /* <DEDUP_REMOVED lines=14> */
.L_x_14584:
[----:B------:R-:W-:Y:S05]  /*0e50*/  BSYNC B0 ;  /* 0x0000000000007941 */ /* 0x000fea0003800000 */
.L_x_14583:
[----:B------:R-:W-:-:S04]  /*0e60*/  FMUL.FTZ R0, R0, 1 ;  /* 0x3f80000000007820 */ /* 0x000fc80000410000 */
[----:B------:R0:W1:Y:S01]  /*0e70*/  F2F.F64.F32 R36, R0 ;  /* 0x0000000000247310 */ /* 0x0000620000201800 */
[----:B------:R-:W-:Y:S05]  /*0e80*/  BRA `(.L_x_14558) ;  /* 0x00000000005c7947 */ /* 0x000fea0003800000 */
.L_x_14557:
        /* <DEDUP_REMOVED lines=16> */
.L_x_14585:
[----:B------:R-:W-:Y:S01]  /*0f90*/  CS2R R36, SRZ ;  /* 0x0000000000247805 */ /* 0x000fe2000001ff00 */
[----:B------:R-:W-:Y:S06]  /*0fa0*/  BRA `(.L_x_14558) ;  /* 0x0000000000147947 */ /* 0x000fec0003800000 */
.L_x_14582:
[----:B------:R-:W2:Y:S02]  /*0fb0*/  LDG.E.64 R36, desc[UR36][R4.64] ;  /* 0x0000002404247981 */ /* 0x000ea4000c1e1b00 */
[----:B--2---:R-:W0:Y:S01]  /*0fc0*/  I2F.F64.U64 R36, R36 ;  /* 0x0000002400247312 */ /* 0x004e220000301800 */
[----:B------:R-:W-:Y:S05]  /*0fd0*/  BRA `(.L_x_14558) ;  /* 0x0000000000087947 */ /* 0x000fea0003800000 */
.L_x_14581:
[----:B------:R-:W2:Y:S02]  /*0fe0*/  LDG.E R4, desc[UR36][R4.64] ;  /* 0x0000002404047981 */ /* 0x000ea4000c1e1900 */
[----:B--2---:R0:W1:Y:S02]  /*0ff0*/  I2F.F64.U32 R36, R4 ;  /* 0x0000000400247312 */ /* 0x0040640000201800 */
.L_x_14558:
[----:B------:R-:W3:Y:S02]  /*1000*/  S2R R17, SR_TID.X ;  /* 0x0000000000117919 */ /* 0x000ee40000002100 */
[----:B---3--:R-:W-:-:S07]  /*1010*/  VIADD R17, R17, 0x80 ;  /* 0x0000008011117836 */ /* 0x008fce0000000000 */
.L_x_14552:
[----:B------:R-:W-:Y:S05]  /*1020*/  BSYNC B6 ;  /* 0x0000000000067941 */ /* 0x000fea0003800000 */
.L_x_14551:
        /* <DEDUP_REMOVED lines=24> */
.L_x_14591:
[----:B------:R-:W3:Y:S02]  /*11b0*/  LDG.E.U8 R4, desc[UR36][R4.64] ;  /* 0x0000002404047981 */ /* 0x000ee4000c1e1100 */
[----:B---3--:R0:W1:Y:S01]  /*11c0*/  I2F.F64.U16 R34, R4 ;  /* 0x0000000400227312 */ /* 0x0080620000101800 */
[----:B------:R-:W-:Y:S05]  /*11d0*/  BRA `(.L_x_14593) ;  /* 0x0000000c00707947 */ /* 0x000fea0003800000 */
.L_x_14590:
        /* <DEDUP_REMOVED lines=9> */
.L_x_14595:
[----:B------:R-:W3:Y:S02]  /*1270*/  LDG.E R4, desc[UR36][R4.64] ;  /* 0x0000002404047981 */ /* 0x000ee4000c1e1900 */
[----:B---3--:R0:W1:Y:S01]  /*1280*/  I2F.F64 R34, R4 ;  /* 0x0000000400227312 */ /* 0x0080620000201c00 */
[----:B------:R-:W-:Y:S05]  /*1290*/  BRA `(.L_x_14593) ;  /* 0x0000000c00407947 */ /* 0x000fea0003800000 */
.L_x_14594:
[----:B------:R-:W3:Y:S02]  /*12a0*/  LDG.E.U16 R4, desc[UR36][R4.64] ;  /* 0x0000002404047981 */ /* 0x000ee4000c1e1500 */
[----:B---3--:R0:W1:Y:S01]  /*12b0*/  I2F.F64.S16 R34, R4 ;  /* 0x0000000400227312 */ /* 0x0080620000101c00 */
[----:B------:R-:W-:Y:S05]  /*12c0*/  BRA `(.L_x_14593) ;  /* 0x0000000c00347947 */ /* 0x000fea0003800000 */
.L_x_14589:
        /* <DEDUP_REMOVED lines=10> */
.L_x_14597:
[----:B------:R-:W3:Y:S02]  /*1370*/  LDG.E.U16 R0, desc[UR36][R4.64] ;  /* 0x0000002404007981 */ /* 0x000ee4000c1e1500 */
[----:B---3--:R-:W-:-:S05]  /*1380*/  HADD2.F32 R0, -RZ, R0.H0_H0 ;  /* 0x20000000ff007230 */ /* 0x008fca0000004100 */
[----:B------:R-:W-:-:S04]  /*1390*/  FMUL.FTZ R0, R0, 1 ;  /* 0x3f80000000007820 */ /* 0x000fc80000410000 */
[----:B------:R0:W1:Y:S01]  /*13a0*/  F2F.F64.F32 R34, R0 ;  /* 0x0000000000227310 */ /* 0x0000620000201800 */
[----:B------:R-:W-:Y:S05]  /*13b0*/  BRA `(.L_x_14593) ;  /* 0x0000000800f87947 */ /* 0x000fea0003800000 */
.L_x_14596:
        /* <DEDUP_REMOVED lines=10> */
.L_x_14599:
[----:B------:R-:W3:Y:S02]  /*1460*/  LDG.E.U16 R4, desc[UR36][R4.64] ;  /* 0x0000002404047981 */ /* 0x000ee4000c1e1500 */
[----:B---3--:R-:W-:-:S05]  /*1470*/  HADD2.F32 R0, -RZ, R4.H0_H0 ;  /* 0x20000004ff007230 */ /* 0x008fca0000004100 */
[----:B------:R-:W-:-:S04]  /*1480*/  FMUL.FTZ R0, R0, 1 ;  /* 0x3f80000000007820 */ /* 0x000fc80000410000 */
[----:B------:R0:W1:Y:S01]  /*1490*/  F2F.F64.F32 R34, R0 ;  /* 0x0000000000227310 */ /* 0x0000620000201800 */
[----:B------:R-:W-:Y:S05]  /*14a0*/  BRA `(.L_x_14593) ;  /* 0x0000000800bc7947 */ /* 0x000fea0003800000 */
.L_x_14598:
[----:B------:R0:W5:Y:S01]  /*14b0*/  LDG.E.64 R34, desc[UR36][R4.64] ;  /* 0x0000002404227981 */ /* 0x000162000c1e1b00 */
[----:B------:R-:W-:Y:S05]  /*14c0*/  BRA `(.L_x_14593) ;  /* 0x0000000800b47947 */ /* 0x000fea0003800000 */
.L_x_14588:
        /* <DEDUP_REMOVED lines=13> */
.L_x_14602:
[----:B------:R0:W5:Y:S01]  /*15a0*/  LDG.E.64 R34, desc[UR36][R4.64] ;  /* 0x0000002404227981 */ /* 0x000162000c1e1b00 */
[----:B------:R-:W-:Y:S05]  /*15b0*/  BRA `(.L_x_14593) ;  /* 0x0000000800787947 */ /* 0x000fea0003800000 */
.L_x_14601:
        /* <DEDUP_REMOVED lines=28> */
.L_x_14604:
        /* <DEDUP_REMOVED lines=15> */
.L_x_14603:
[----:B------:R-:W3:Y:S02]  /*1870*/  LDG.E.U16 R0, desc[UR36][R4.64] ;  /* 0x0000002404007981 */ /* 0x000ee4000c1e1500 */
[----:B---3--:R-:W-:-:S04]  /*1880*/  IMAD.U32 R0, R0, 0x10000, RZ ;  /* 0x0001000000007824 */ /* 0x008fc800078e00ff */
[----:B------:R-:W-:-:S04]  /*1890*/  FMUL.FTZ R0, R0, 1 ;  /* 0x3f80000000007820 */ /* 0x000fc80000410000 */
[----:B------:R0:W1:Y:S01]  /*18a0*/  F2F.F64.F32 R34, R0 ;  /* 0x0000000000227310 */ /* 0x0000620000201800 */
[----:B------:R-:W-:Y:S05]  /*18b0*/  BRA `(.L_x_14593) ;  /* 0x0000000400b87947 */ /* 0x000fea0003800000 */
.L_x_14600:
        /* <DEDUP_REMOVED lines=11> */
.L_x_14607:
        /* <DEDUP_REMOVED lines=21> */
.L_x_14611:
[----:B------:R-:W-:Y:S05]  /*1ac0*/  BSYNC B1 ;  /* 0x0000000000017941 */ /* 0x000fea0003800000 */
.L_x_14610:
[----:B------:R-:W-:Y:S01]  /*1ad0*/  LEA R5, R0, 0x3b800000, 0x17 ;  /* 0x3b80000000057811 */ /* 0x000fe200078eb8ff */
[----:B------:R-:W-:-:S05]  /*1ae0*/  IMAD.SHL.U32 R0, R3, 0x100000, RZ ;  /* 0x0010000003007824 */ /* 0x000fca00078e00ff */
[----:B------:R-:W-:-:S07]  /*1af0*/  LOP3.LUT R0, R5, R0, R6, 0xfe, !PT ;  /* 0x0000000005007212 */ /* 0x000fce00078efe06 */
.L_x_14609:
[----:B------:R-:W-:Y:S05]  /*1b00*/  BSYNC B0 ;  /* 0x0000000000007941 */ /* 0x000fea0003800000 */
.L_x_14608:
[----:B------:R-:W-:-:S04]  /*1b10*/  FMUL.FTZ R0, R0, 1 ;  /* 0x3f80000000007820 */ /* 0x000fc80000410000 */
[----:B------:R0:W1:Y:S01]  /*1b20*/  F2F.F64.F32 R34, R0 ;  /* 0x0000000000227310 */ /* 0x0000620000201800 */
[----:B------:R-:W-:Y:S05]  /*1b30*/  BRA `(.L_x_14593) ;  /* 0x0000000400187947 */ /* 0x000fea0003800000 */
.L_x_14606:
        /* <DEDUP_REMOVED lines=21> */
.L_x_14615:
[----:B------:R-:W-:Y:S05]  /*1c90*/  BSYNC B1 ;  /* 0x0000000000017941 */ /* 0x000fea0003800000 */
.L_x_14614:
[----:B------:R-:W-:Y:S01]  /*1ca0*/  LEA R5, R0, 0x37800000, 0x17 ;  /* 0x3780000000057811 */ /* 0x000fe200078eb8ff */
[----:B------:R-:W-:-:S05]  /*1cb0*/  IMAD.SHL.U32 R0, R3, 0x200000, RZ ;  /* 0x0020000003007824 */ /* 0x000fca00078e00ff */
[----:B------:R-:W-:-:S07]  /*1cc0*/  LOP3.LUT R0, R5, R0, R6, 0xfe, !PT ;  /* 0x0000000005007212 */ /* 0x000fce00078efe06 */
.L_x_14613:
[----:B------:R-:W-:Y:S05]  /*1cd0*/  BSYNC B0 ;  /* 0x0000000000007941 */ /* 0x000fea0003800000 */
.L_x_14612:
[----:B------:R-:W-:-:S04]  /*1ce0*/  FMUL.FTZ R0, R0, 1 ;  /* 0x3f80000000007820 */ /* 0x000fc80000410000 */
[----:B------:R0:W1:Y:S01]  /*1cf0*/  F2F.F64.F32 R34, R0 ;  /* 0x0000000000227310 */ /* 0x0000620000201800 */
[----:B------:R-:W-:Y:S05]  /*1d00*/  BRA `(.L_x_14593) ;  /* 0x0000000000a47947 */ /* 0x000fea0003800000 */
.L_x_14605:
        /* <DEDUP_REMOVED lines=14> */
.L_x_14619:
[----:B------:R-:W-:Y:S05]  /*1df0*/  BSYNC B0 ;  /* 0x0000000000007941 */ /* 0x000fea0003800000 */
.L_x_14618:
[----:B------:R-:W-:-:S04]  /*1e00*/  FMUL.FTZ R0, R0, 1 ;  /* 0x3f80000000007820 */ /* 0x000fc80000410000 */
[----:B------:R0:W1:Y:S01]  /*1e10*/  F2F.F64.F32 R34, R0 ;  /* 0x0000000000227310 */ /* 0x0000620000201800 */
[----:B------:R-:W-:Y:S05]  /*1e20*/  BRA `(.L_x_14593) ;  /* 0x00000000005c7947 */ /* 0x000fea0003800000 */
.L_x_14592:
        /* <DEDUP_REMOVED lines=16> */
.L_x_14620:
[----:B------:R-:W-:Y:S01]  /*1f30*/  CS2R R34, SRZ ;  /* 0x0000000000227805 */ /* 0x000fe2000001ff00 */
[----:B------:R-:W-:Y:S06]  /*1f40*/  BRA `(.L_x_14593) ;  /* 0x0000000000147947 */ /* 0x000fec0003800000 */
.L_x_14617:
[----:B------:R-:W3:Y:S02]  /*1f50*/  LDG.E.64 R34, desc[UR36][R4.64] ;  /* 0x0000002404227981 */ /* 0x000ee4000c1e1b00 */
[----:B---3--:R-:W0:Y:S01]  /*1f60*/  I2F.F64.U64 R34, R34 ;  /* 0x0000002200227312 */ /* 0x008e220000301800 */
[----:B------:R-:W-:Y:S05]  /*1f70*/  BRA `(.L_x_14593) ;  /* 0x0000000000087947 */ /* 0x000fea0003800000 */
.L_x_14616:
[----:B------:R-:W3:Y:S02]  /*1f80*/  LDG.E R4, desc[UR36][R4.64] ;  /* 0x0000002404047981 */ /* 0x000ee4000c1e1900 */
[----:B---3--:R0:W1:Y:S02]  /*1f90*/  I2F.F64.U32 R34, R4 ;  /* 0x0000000400227312 */ /* 0x0080640000201800 */
.L_x_14593:
[----:B------:R-:W-:-:S07]  /*1fa0*/  VIADD R17, R17, 0x80 ;  /* 0x0000008011117836 */ /* 0x000fce0000000000 */
.L_x_14587:
[----:B------:R-:W-:Y:S05]  /*1fb0*/  BSYNC B6 ;  /* 0x0000000000067941 */ /* 0x000fea0003800000 */
.L_x_14586:
        /* <DEDUP_REMOVED lines=26> */
.L_x_14626:
[----:B------:R-:W3:Y:S02]  /*2160*/  LDG.E.U8 R4, desc[UR36][R4.64] ;  /* 0x0000002404047981 */ /* 0x000ee4000c1e1100 */
[----:B---3--:R0:W1:Y:S01]  /*2170*/  I2F.F64.U16 R26, R4 ;  /* 0x00000004001a7312 */ /* 0x0080620000101800 */
[----:B------:R-:W-:Y:S05]  /*2180*/  BRA `(.L_x_14628) ;  /* 0x0000000c00707947 */ /* 0x000fea0003800000 */
.L_x_14625:
        /* <DEDUP_REMOVED lines=9> */
.L_x_14630:
[----:B------:R-:W3:Y:S02]  /*2220*/  LDG.E R4, desc[UR36][R4.64] ;  /* 0x0000002404047981 */ /* 0x000ee4000c1e1900 */
[----:B---3--:R0:W1:Y:S01]  /*2230*/  I2F.F64 R26, R4 ;  /* 0x00000004001a7312 */ /* 0x0080620000201c00 */
[----:B------:R-:W-:Y:S05]  /*2240*/  BRA `(.L_x_14628) ;  /* 0x0000000c00407947 */ /* 0x000fea0003800000 */
.L_x_14629:
[----:B------:R-:W3:Y:S02]  /*2250*/  LDG.E.U16 R4, desc[UR36][R4.64] ;  /* 0x0000002404047981 */ /* 0x000ee4000c1e1500 */
[----:B---3--:R0:W1:Y:S01]  /*2260*/  I2F.F64.S16 R26, R4 ;  /* 0x00000004001a7312 */ /* 0x0080620000101c00 */
[----:B------:R-:W-:Y:S05]  /*2270*/  BRA `(.L_x_14628) ;  /* 0x0000000c00347947 */ /* 0x000fea0003800000 */
.L_x_14624:
        /* <DEDUP_REMOVED lines=10> */
.L_x_14632:
[----:B------:R-:W3:Y:S02]  /*2320*/  LDG.E.U16 R0, desc[UR36][R4.64] ;  /* 0x0000002404007981 */ /* 0x000ee4000c1e1500 */
[----:B---3--:R-:W-:-:S05]  /*2330*/  HADD2.F32 R0, -RZ, R0.H0_H0 ;  /* 0x20000000ff007230 */ /* 0x008fca0000004100 */
[----:B------:R-:W-:-:S04]  /*2340*/  FMUL.FTZ R0, R0, 1 ;  /* 0x3f80000000007820 */ /* 0x000fc80000410000 */
[----:B------:R0:W1:Y:S01]  /*2350*/  F2F.F64.F32 R26, R0 ;  /* 0x00000000001a7310 */ /* 0x0000620000201800 */
[----:B------:R-:W-:Y:S05]  /*2360*/  BRA `(.L_x_14628) ;  /* 0x0000000800f87947 */ /* 0x000fea0003800000 */
.L_x_14631:
        /* <DEDUP_REMOVED lines=10> */
.L_x_14634:
[----:B------:R-:W3:Y:S02]  /*2410*/  LDG.E.U16 R4, desc[UR36][R4.64] ;  /* 0x0000002404047981 */ /* 0x000ee4000c1e1500 */
[----:B---3--:R-:W-:-:S05]  /*2420*/  HADD2.F32 R0, -RZ, R4.H0_H0 ;  /* 0x20000004ff007230 */ /* 0x008fca0000004100 */
[----:B------:R-:W-:-:S04]  /*2430*/  FMUL.FTZ R0, R0, 1 ;  /* 0x3f80000000007820 */ /* 0x000fc80000410000 */
[----:B------:R0:W1:Y:S01]  /*2440*/  F2F.F64.F32 R26, R0 ;  /* 0x00000000001a7310 */ /* 0x0000620000201800 */
[----:B------:R-:W-:Y:S05]  /*2450*/  BRA `(.L_x_14628) ;  /* 0x0000000800bc7947 */ /* 0x000fea0003800000 */
.L_x_14633:
[----:B------:R0:W5:Y:S01]  /*2460*/  LDG.E.64 R26, desc[UR36][R4.64] ;  /* 0x00000024041a7981 */ /* 0x000162000c1e1b00 */
[----:B------:R-:W-:Y:S05]  /*2470*/  BRA `(.L_x_14628) ;  /* 0x0000000800b47947 */ /* 0x000fea0003800000 */
.L_x_14623:
        /* <DEDUP_REMOVED lines=13> */
.L_x_14637:
[----:B------:R0:W5:Y:S01]  /*2550*/  LDG.E.64 R26, desc[UR36][R4.64] ;  /* 0x00000024041a7981 */ /* 0x000162000c1e1b00 */
[----:B------:R-:W-:Y:S05]  /*2560*/  BRA `(.L_x_14628) ;  /* 0x0000000800787947 */ /* 0x000fea0003800000 */
.L_x_14636:
        /* <DEDUP_REMOVED lines=28> */
.L_x_14639:
        /* <DEDUP_REMOVED lines=15> */
.L_x_14638:
[----:B------:R-:W3:Y:S02]  /*2820*/  LDG.E.U16 R0, desc[UR36][R4.64] ;  /* 0x0000002404007981 */ /* 0x000ee4000c1e1500 */
[----:B---3--:R-:W-:-:S04]  /*2830*/  IMAD.U32 R0, R0, 0x10000, RZ ;  /* 0x0001000000007824 */ /* 0x008fc800078e00ff */
[----:B------:R-:W-:-:S04]  /*2840*/  FMUL.FTZ R0, R0, 1 ;  /* 0x3f80000000007820 */ /* 0x000fc80000410000 */
[----:B------:R0:W1:Y:S01]  /*2850*/  F2F.F64.F32 R26, R0 ;  /* 0x00000000001a7310 */ /* 0x0000620000201800 */
[----:B------:R-:W-:Y:S05]  /*2860*/  BRA `(.L_x_14628) ;  /* 0x0000000400b87947 */ /* 0x000fea0003800000 */
.L_x_14635:
        /* <DEDUP_REMOVED lines=11> */
.L_x_14642:
        /* <DEDUP_REMOVED lines=21> */
.L_x_14646:
[----:B------:R-:W-:Y:S05]  /*2a70*/  BSYNC B1 ;  /* 0x0000000000017941 */ /* 0x000fea0003800000 */
.L_x_14645:
[----:B------:R-:W-:Y:S01]  /*2a80*/  LEA R5, R0, 0x3b800000, 0x17 ;  /* 0x3b80000000057811 */ /* 0x000fe200078eb8ff */
[----:B------:R-:W-:-:S05]  /*2a90*/  IMAD.SHL.U32 R0, R3, 0x100000, RZ ;  /* 0x0010000003007824 */ /* 0x000fca00078e00ff */
[----:B------:R-:W-:-:S07]  /*2aa0*/  LOP3.LUT R0, R5, R0, R6, 0xfe, !PT ;  /* 0x0000000005007212 */ /* 0x000fce00078efe06 */
.L_x_14644:
[----:B------:R-:W-:Y:S05]  /*2ab0*/  BSYNC B0 ;  /* 0x0000000000007941 */ /* 0x000fea0003800000 */
.L_x_14643:
[----:B------:R-:W-:-:S04]  /*2ac0*/  FMUL.FTZ R0, R0, 1 ;  /* 0x3f80000000007820 */ /* 0x000fc80000410000 */
[----:B------:R3:W0:Y:S01]  /*2ad0*/  F2F.F64.F32 R26, R0 ;  /* 0x00000000001a7310 */ /* 0x0006220000201800 */
[----:B------:R-:W-:Y:S05]  /*2ae0*/  BRA `(.L_x_14628) ;  /* 0x0000000400187947 */ /* 0x000fea0003800000 */
.L_x_14641:
        /* <DEDUP_REMOVED lines=21> */
.L_x_14650:
[----:B------:R-:W-:Y:S05]  /*2c40*/  BSYNC B1 ;  /* 0x0000000000017941 */ /* 0x000fea0003800000 */
.L_x_14649:
[----:B------:R-:W-:Y:S01]  /*2c50*/  LEA R5, R0, 0x37800000, 0x17 ;  /* 0x3780000000057811 */ /* 0x000fe200078eb8ff */
[----:B------:R-:W-:-:S05]  /*2c60*/  IMAD.SHL.U32 R0, R3, 0x200000, RZ ;  /* 0x0020000003007824 */ /* 0x000fca00078e00ff */
[----:B------:R-:W-:-:S07]  /*2c70*/  LOP3.LUT R0, R5, R0, R6, 0xfe, !PT ;  /* 0x0000000005007212 */ /* 0x000fce00078efe06 */
.L_x_14648:
[----:B------:R-:W-:Y:S05]  /*2c80*/  BSYNC B0 ;  /* 0x0000000000007941 */ /* 0x000fea0003800000 */
.L_x_14647:
[----:B------:R-:W-:-:S04]  /*2c90*/  FMUL.FTZ R0, R0, 1 ;  /* 0x3f80000000007820 */ /* 0x000fc80000410000 */
[----:B------:R0:W1:Y:S01]  /*2ca0*/  F2F.F64.F32 R26, R0 ;  /* 0x00000000001a7310 */ /* 0x0000620000201800 */
[----:B------:R-:W-:Y:S05]  /*2cb0*/  BRA `(.L_x_14628) ;  /* 0x0000000000a47947 */ /* 0x000fea0003800000 */
.L_x_14640:
        /* <DEDUP_REMOVED lines=14> */
.L_x_14654:
[----:B------:R-:W-:Y:S05]  /*2da0*/  BSYNC B0 ;  /* 0x0000000000007941 */ /* 0x000fea0003800000 */
.L_x_14653:
[----:B------:R-:W-:-:S04]  /*2db0*/  FMUL.FTZ R0, R0, 1 ;  /* 0x3f80000000007820 */ /* 0x000fc80000410000 */
[----:B------:R0:W1:Y:S01]  /*2dc0*/  F2F.F64.F32 R26, R0 ;  /* 0x00000000001a7310 */ /* 0x0000620000201800 */
[----:B------:R-:W-:Y:S05]  /*2dd0*/  BRA `(.L_x_14628) ;  /* 0x00000000005c7947 */ /* 0x000fea0003800000 */
.L_x_14627:
        /* <DEDUP_REMOVED lines=16> */
.L_x_14655:
[----:B------:R-:W-:Y:S01]  /*2ee0*/  CS2R R26, SRZ ;  /* 0x00000000001a7805 */ /* 0x000fe2000001ff00 */
[----:B------:R-:W-:Y:S06]  /*2ef0*/  BRA `(.L_x_14628) ;  /* 0x0000000000147947 */ /* 0x000fec0003800000 */
.L_x_14652:
[----:B------:R-:W3:Y:S02]  /*2f00*/  LDG.E.64 R26, desc[UR36][R4.64] ;  /* 0x00000024041a7981 */ /* 0x000ee4000c1e1b00 */
[----:B---3--:R-:W0:Y:S01]  /*2f10*/  I2F.F64.U64 R26, R26 ;  /* 0x0000001a001a7312 */ /* 0x008e220000301800 */
[----:B------:R-:W-:Y:S05]  /*2f20*/  BRA `(.L_x_14628) ;  /* 0x0000000000087947 */ /* 0x000fea0003800000 */
.L_x_14651:
[----:B------:R-:W3:Y:S02]  /*2f30*/  LDG.E R4, desc[UR36][R4.64] ;  /* 0x0000002404047981 */ /* 0x000ee4000c1e1900 */
[----:B---3--:R0:W1:Y:S02]  /*2f40*/  I2F.F64.U32 R26, R4 ;  /* 0x00000004001a7312 */ /* 0x0080640000201800 */
.L_x_14628:
[----:B------:R-:W-:-:S07]  /*2f50*/  VIADD R17, R17, 0x80 ;  /* 0x0000008011117836 */ /* 0x000fce0000000000 */
.L_x_14622:
[----:B------:R-:W-:Y:S05]  /*2f60*/  BSYNC B6 ;  /* 0x0000000000067941 */ /* 0x000fea0003800000 */
.L_x_14621:
        /* <DEDUP_REMOVED lines=23> */
.L_x_14661:
[----:B------:R-:W3:Y:S02]  /*30e0*/  LDG.E.U8 R4, desc[UR36][R4.64] ;  /* 0x0000002404047981 */ /* 0x000ee4000c1e1100 */
[----:B---3--:R0:W1:Y:S01]  /*30f0*/  I2F.F64.U16 R18, R4 ;  /* 0x0000000400127312 */ /* 0x0080620000101800 */
[----:B------:R-:W-:Y:S05]  /*3100*/  BRA `(.L_x_14657) ;  /* 0x0000000c006c7947 */ /* 0x000fea0003800000 */
.L_x_14660:
        /* <DEDUP_REMOVED lines=9> */
.L_x_14664:
[----:B------:R-:W3:Y:S02]  /*31a0*/  LDG.E R4, desc[UR36][R4.64] ;  /* 0x0000002404047981 */ /* 0x000ee4000c1e1900 */
[----:B---3--:R0:W1:Y:S01]  /*31b0*/  I2F.F64 R18, R4 ;  /* 0x0000000400127312 */ /* 0x0080620000201c00 */
[----:B------:R-:W-:Y:S05]  /*31c0*/  BRA `(.L_x_14657) ;  /* 0x0000000c003c7947 */ /* 0x000fea0003800000 */
.L_x_14663:
[----:B------:R-:W3:Y:S02]  /*31d0*/  LDG.E.U16 R4, desc[UR36][R4.64] ;  /* 0x0000002404047981 */ /* 0x000ee4000c1e1500 */
[----:B---3--:R0:W1:Y:S01]  /*31e0*/  I2F.F64.S16 R18, R4 ;  /* 0x0000000400127312 */ /* 0x0080620000101c00 */
[----:B------:R-:W-:Y:S05]  /*31f0*/  BRA `(.L_x_14657) ;  /* 0x0000000c00307947 */ /* 0x000fea0003800000 */
.L_x_14659:
        /* <DEDUP_REMOVED lines=10> */
.L_x_14666:
[----:B------:R-:W3:Y:S02]  /*32a0*/  LDG.E.U16 R0, desc[UR36][R4.64] ;  /* 0x0000002404007981 */ /* 0x000ee4000c1e1500 */
[----:B---3--:R-:W-:-:S05]  /*32b0*/  HADD2.F32 R0, -RZ, R0.H0_H0 ;  /* 0x20000000ff007230 */ /* 0x008fca0000004100 */
[----:B------:R-:W-:-:S04]  /*32c0*/  FMUL.FTZ R0, R0, 1 ;  /* 0x3f80000000007820 */ /* 0x000fc80000410000 */
[----:B------:R0:W1:Y:S01]  /*32d0*/  F2F.F64.F32 R18, R0 ;  /* 0x0000000000127310 */ /* 0x0000620000201800 */
[----:B------:R-:W-:Y:S05]  /*32e0*/  BRA `(.L_x_14657) ;  /* 0x0000000800f47947 */ /* 0x000fea0003800000 */
.L_x_14665:
        /* <DEDUP_REMOVED lines=10> */
.L_x_14668:
[----:B------:R-:W3:Y:S02]  /*3390*/  LDG.E.U16 R4, desc[UR36][R4.64] ;  /* 0x0000002404047981 */ /* 0x000ee4000c1e1500 */
[----:B---3--:R-:W-:-:S05]  /*33a0*/  HADD2.F32 R0, -RZ, R4.H0_H0 ;  /* 0x20000004ff007230 */ /* 0x008fca0000004100 */
[----:B------:R-:W-:-:S04]  /*33b0*/  FMUL.FTZ R0, R0, 1 ;  /* 0x3f80000000007820 */ /* 0x000fc80000410000 */
[----:B------:R0:W1:Y:S01]  /*33c0*/  F2F.F64.F32 R18, R0 ;  /* 0x0000000000127310 */ /* 0x0000620000201800 */
[----:B------:R-:W-:Y:S05]  /*33d0*/  BRA `(.L_x_14657) ;  /* 0x0000000800b87947 */ /* 0x000fea0003800000 */
.L_x_14667:
[----:B------:R0:W5:Y:S01]  /*33e0*/  LDG.E.64 R18, desc[UR36][R4.64] ;  /* 0x0000002404127981 */ /* 0x000162000c1e1b00 */
[----:B------:R-:W-:Y:S05]  /*33f0*/  BRA `(.L_x_14657) ;  /* 0x0000000800b07947 */ /* 0x000fea0003800000 */
.L_x_14658:
        /* <DEDUP_REMOVED lines=13> */
.L_x_14671:
[----:B------:R0:W5:Y:S01]  /*34d0*/  LDG.E.64 R18, desc[UR36][R4.64] ;  /* 0x0000002404127981 */ /* 0x000162000c1e1b00 */
[----:B------:R-:W-:Y:S05]  /*34e0*/  BRA `(.L_x_14657) ;  /* 0x0000000800747947 */ /* 0x000fea0003800000 */
.L_x_14670:
        /* <DEDUP_REMOVED lines=28> */
.L_x_14673:
        /* <DEDUP_REMOVED lines=15> */
.L_x_14672:
[----:B------:R-:W3:Y:S02]  /*37a0*/  LDG.E.U16 R0, desc[UR36][R4.64] ;  /* 0x0000002404007981 */ /* 0x000ee4000c1e1500 */
[----:B---3--:R-:W-:-:S04]  /*37b0*/  IMAD.U32 R0, R0, 0x10000, RZ ;  /* 0x0001000000007824 */ /* 0x008fc800078e00ff */
[----:B------:R-:W-:-:S04]  /*37c0*/  FMUL.FTZ R0, R0, 1 ;  /* 0x3f80000000007820 */ /* 0x000fc80000410000 */
[----:B------:R0:W1:Y:S01]  /*37d0*/  F2F.F64.F32 R18, R0 ;  /* 0x0000000000127310 */ /* 0x0000620000201800 */
[----:B------:R-:W-:Y:S05]  /*37e0*/  BRA `(.L_x_14657) ;  /* 0x0000000400b47947 */ /* 0x000fea0003800000 */
.L_x_14669:
        /* <DEDUP_REMOVED lines=11> */
.L_x_14676:
        /* <DEDUP_REMOVED lines=21> */
.L_x_14680:
[----:B------:R-:W-:Y:S05]  /*39f0*/  BSYNC B1 ;  /* 0x0000000000017941 */ /* 0x000fea0003800000 */
.L_x_14679:
[----:B------:R-:W-:Y:S01]  /*3a00*/  LEA R5, R0, 0x3b800000, 0x17 ;  /* 0x3b80000000057811 */ /* 0x000fe200078eb8ff */
[----:B------:R-:W-:-:S05]  /*3a10*/  IMAD.SHL.U32 R0, R3, 0x100000, RZ ;  /* 0x0010000003007824 */ /* 0x000fca00078e00ff */
[----:B------:R-:W-:-:S07]  /*3a20*/  LOP3.LUT R0, R5, R0, R6, 0xfe, !PT ;  /* 0x0000000005007212 */ /* 0x000fce00078efe06 */
.L_x_14678:
[----:B------:R-:W-:Y:S05]  /*3a30*/  BSYNC B0 ;  /* 0x0000000000007941 */ /* 0x000fea0003800000 */
.L_x_14677:
[----:B------:R-:W-:-:S04]  /*3a40*/  FMUL.FTZ R0, R0, 1 ;  /* 0x3f80000000007820 */ /* 0x000fc80000410000 */
[----:B------:R0:W1:Y:S01]  /*3a50*/  F2F.F64.F32 R18, R0 ;  /* 0x0000000000127310 */ /* 0x0000620000201800 */
[----:B------:R-:W-:Y:S05]  /*3a60*/  BRA `(.L_x_14657) ;  /* 0x0000000400147947 */ /* 0x000fea0003800000 */
.L_x_14675:
        /* <DEDUP_REMOVED lines=21> */
.L_x_14684:
[----:B------:R-:W-:Y:S05]  /*3bc0*/  BSYNC B1 ;  /* 0x0000000000017941 */ /* 0x000fea0003800000 */
.L_x_14683:
[----:B------:R-:W-:Y:S01]  /*3bd0*/  LEA R5, R0, 0x37800000, 0x17 ;  /* 0x3780000000057811 */ /* 0x000fe200078eb8ff */
[----:B------:R-:W-:-:S05]  /*3be0*/  IMAD.SHL.U32 R0, R3, 0x200000, RZ ;  /* 0x0020000003007824 */ /* 0x000fca00078e00ff */
[----:B------:R-:W-:-:S07]  /*3bf0*/  LOP3.LUT R0, R5, R0, R6, 0xfe, !PT ;  /* 0x0000000005007212 */ /* 0x000fce00078efe06 */
.L_x_14682:
[----:B------:R-:W-:Y:S05]  /*3c00*/  BSYNC B0 ;  /* 0x0000000000007941 */ /* 0x000fea0003800000 */
.L_x_14681:
[----:B------:R-:W-:-:S04]  /*3c10*/  FMUL.FTZ R0, R0, 1 ;  /* 0x3f80000000007820 */ /* 0x000fc80000410000 */
[----:B------:R0:W1:Y:S01]  /*3c20*/  F2F.F64.F32 R18, R0 ;  /* 0x0000000000127310 */ /* 0x0000620000201800 */
[----:B------:R-:W-:Y:S05]  /*3c30*/  BRA `(.L_x_14657) ;  /* 0x0000000000a07947 */ /* 0x000fea0003800000 */
.L_x_14674:
        /* <DEDUP_REMOVED lines=14> */
.L_x_14688:
[----:B------:R-:W-:Y:S05]  /*3d20*/  BSYNC B0 ;  /* 0x0000000000007941 */ /* 0x000fea0003800000 */
.L_x_14687:
[----:B------:R-:W-:-:S04]  /*3d30*/  FMUL.FTZ R0, R0, 1 ;  /* 0x3f80000000007820 */ /* 0x000fc80000410000 */
[----:B------:R0:W1:Y:S01]  /*3d40*/  F2F.F64.F32 R18, R0 ;  /* 0x0000000000127310 */ /* 0x0000620000201800 */
[----:B------:R-:W-:Y:S05]  /*3d50*/  BRA `(.L_x_14657) ;  /* 0x0000000000587947 */ /* 0x000fea0003800000 */
.L_x_14662:
        /* <DEDUP_REMOVED lines=16> */
.L_x_14689:
[----:B------:R-:W-:Y:S05]  /*3e60*/  BRA `(.L_x_14657) ;  /* 0x0000000000147947 */ /* 0x000fea0003800000 */
.L_x_14686:
[----:B------:R-:W3:Y:S02]  /*3e70*/  LDG.E.64 R18, desc[UR36][R4.64] ;  /* 0x0000002404127981 */ /* 0x000ee4000c1e1b00 */
[----:B---3--:R-:W0:Y:S01]  /*3e80*/  I2F.F64.U64 R18, R18 ;  /* 0x0000001200127312 */ /* 0x008e220000301800 */
[----:B------:R-:W-:Y:S05]  /*3e90*/  BRA `(.L_x_14657) ;  /* 0x0000000000087947 */ /* 0x000fea0003800000 */
.L_x_14685:
[----:B------:R-:W3:Y:S02]  /*3ea0*/  LDG.E R4, desc[UR36][R4.64] ;  /* 0x0000002404047981 */ /* 0x000ee4000c1e1900 */
[----:B---3--:R0:W1:Y:S02]  /*3eb0*/  I2F.F64.U32 R18, R4 ;  /* 0x0000000400127312 */ /* 0x0080640000201800 */
.L_x_14657:
[----:B------:R-:W-:Y:S05]  /*3ec0*/  BSYNC B6 ;  /* 0x0000000000067941 */ /* 0x000fea0003800000 */
.L_x_14656:
        /* <DEDUP_REMOVED lines=10> */
[----:B-1--45:R0:W1:Y:S08]  /*3f70*/  @!P3 FRND.F64.FLOOR R4, R36 ;  /* 0x000000240004b313 */ /* 0x0320700000305800 */
[----:B------:R0:W2:Y:S08]  /*3f80*/  @!P1 FRND.F64.FLOOR R24, R26 ;  /* 0x0000001a00189313 */ /* 0x0000b00000305800 */
[----:B------:R0:W4:Y:S08]  /*3f90*/  @!P2 FRND.F64.FLOOR R16, R18 ;  /* 0x000000120010a313 */ /* 0x0001300000305800 */
[----:B------:R0:W0:Y:S01]  /*3fa0*/  @!P0 FRND.F64.FLOOR R28, R34 ;  /* 0x00000022001c8313 */ /* 0x0000220000305800 */
        /* <DEDUP_REMOVED lines=19> */
[----:B0-----:R-:W0:Y:S01]  /*40e0*/  F2I.F64.FLOOR R37, R36 ;  /* 0x0000002400257311 */ /* 0x001e220000305100 */
[----:B------:R-:W-:Y:S01]  /*40f0*/  IMAD.MOV.U32 R33, RZ, RZ, R31 ;  /* 0x000000ffff217224 */ /* 0x000fe200078e001f */
[----:B0-----:R0:W-:Y:S01]  /*4100*/  STG.E.U8 desc[UR36][R8.64], R37 ;  /* 0x0000002508007986 */ /* 0x0011e2000c101124 */
[----:B------:R-:W-:Y:S05]  /*4110*/  BRA `(.L_x_14691) ;  /* 0x0000001000547947 */ /* 0x000fea0003800000 */
.L_x_14695:
[----:B0-----:R-:W0:Y:S01]  /*4120*/  F2I.S64.F64.FLOOR R36, R36 ;  /* 0x0000002400247311 */ /* 0x001e220000305900 */
[----:B------:R-:W-:Y:S02]  /*4130*/  IMAD.MOV.U32 R33, RZ, RZ, R31 ;  /* 0x000000ffff217224 */ /* 0x000fe400078e001f */
[----:B0-----:R-:W-:-:S05]  /*4140*/  IMAD.MOV.U32 R3, RZ, RZ, R36 ;  /* 0x000000ffff037224 */ /* 0x001fca00078e0024 */
[----:B------:R0:W-:Y:S01]  /*4150*/  STG.E.U8 desc[UR36][R8.64], R3 ;  /* 0x0000000308007986 */ /* 0x0001e2000c101124 */
[----:B------:R-:W-:Y:S05]  /*4160*/  BRA `(.L_x_14691) ;  /* 0x0000001000407947 */ /* 0x000fea0003800000 */
.L_x_14694:
[----:B------:R-:W-:-:S13]  /*4170*/  ISETP.NE.AND P0, PT, R0, 0x2, PT ;  /* 0x000000020000780c */ /* 0x000fda0003f05270 */
[----:B------:R-:W-:Y:S05]  /*4180*/  @!P0 BRA `(.L_x_14697) ;  /* 0x0000000000308947 */ /* 0x000fea0003800000 */
[----:B------:R-:W-:-:S13]  /*4190*/  ISETP.NE.AND P0, PT, R0, 0x3, PT ;  /* 0x000000030000780c */ /* 0x000fda0003f05270 */
[----:B------:R-:W-:Y:S05]  /*41a0*/  @!P0 BRA `(.L_x_14698) ;  /* 0x0000000000188947 */ /* 0x000fea0003800000 */
[----:B------:R-:W-:-:S13]  /*41b0*/  ISETP.NE.AND P0, PT, R0, 0x4, PT ;  /* 0x000000040000780c */ /* 0x000fda0003f05270 */
[----:B------:R-:W-:Y:S05]  /*41c0*/  @P0 BRA `(.L_x_14696) ;  /* 0x0000000c00c40947 */ /* 0x000fea0003800000 */
[----:B0-----:R-:W0:Y:S01]  /*41d0*/  F2I.S64.F64.FLOOR R36, R36 ;  /* 0x0000002400247311 */ /* 0x001e220000305900 */
[----:B------:R-:W-:Y:S01]  /*41e0*/  IMAD.MOV.U32 R33, RZ, RZ, R31 ;  /* 0x000000ffff217224 */ /* 0x000fe200078e001f */
[----:B0-----:R0:W-:Y:S01]  /*41f0*/  STG.E.64 desc[UR36][R8.64], R36 ;  /* 0x0000002408007986 */ /* 0x0011e2000c101b24 */
[----:B------:R-:W-:Y:S05]  /*4200*/  BRA `(.L_x_14691) ;  /* 0x0000001000187947 */ /* 0x000fea0003800000 */
.L_x_14698:
[----:B0-----:R-:W0:Y:S01]  /*4210*/  F2I.F64.FLOOR R37, R36 ;  /* 0x0000002400257311 */ /* 0x001e220000305100 */
[----:B------:R-:W-:Y:S01]  /*4220*/  IMAD.MOV.U32 R33, RZ, RZ, R31 ;  /* 0x000000ffff217224 */ /* 0x000fe200078e001f */
[----:B0-----:R0:W-:Y:S01]  /*4230*/  STG.E desc[UR36][R8.64], R37 ;  /* 0x0000002508007986 */ /* 0x0011e2000c101924 */
[----:B------:R-:W-:Y:S05]  /*4240*/  BRA `(.L_x_14691) ;  /* 0x0000001000087947 */ /* 0x000fea0003800000 */
.L_x_14697:
[----:B0-----:R-:W0:Y:S01]  /*4250*/  F2I.F64.FLOOR R37, R36 ;  /* 0x0000002400257311 */ /* 0x001e220000305100 */
[----:B------:R-:W-:Y:S01]  /*4260*/  IMAD.MOV.U32 R33, RZ, RZ, R31 ;  /* 0x000000ffff217224 */ /* 0x000fe200078e001f */
[----:B0-----:R0:W-:Y:S01]  /*4270*/  STG.E.U16 desc[UR36][R8.64], R37 ;  /* 0x0000002508007986 */ /* 0x0011e2000c101524 */
[----:B------:R-:W-:Y:S05]  /*4280*/  BRA `(.L_x_14691) ;  /* 0x0000000c00f87947 */ /* 0x000fea0003800000 */
.L_x_14693:
        /* <DEDUP_REMOVED lines=14> */
.L_x_14700:
        /* <DEDUP_REMOVED lines=9> */
.L_x_14699:
        /* <DEDUP_REMOVED lines=15> */
.L_x_14702:
        /* <DEDUP_REMOVED lines=10> */
.L_x_14701:
[----:B------:R1:W-:Y:S01]  /*4590*/  STG.E.64 desc[UR36][R8.64], R4 ;  /* 0x0000000408007986 */ /* 0x0003e2000c101b24 */
[----:B------:R-:W-:Y:S01]  /*45a0*/  IMAD.MOV.U32 R33, RZ, RZ, R31 ;  /* 0x000000ffff217224 */ /* 0x000fe200078e001f */
[----:B------:R-:W-:Y:S06]  /*45b0*/  BRA `(.L_x_14691) ;  /* 0x0000000c002c7947 */ /* 0x000fec0003800000 */
.L_x_14692:
        /* <DEDUP_REMOVED lines=13> */
.L_x_14705:
[----:B------:R-:W-:Y:S01]  /*4690*/  CS2R R6, SRZ ;  /* 0x0000000000067805 */ /* 0x000fe2000001ff00 */
[----:B------:R-:W-:-:S04]  /*46a0*/  IMAD.MOV.U32 R33, RZ, RZ, R31 ;  /* 0x000000ffff217224 */ /* 0x000fc800078e001f */
[----:B------:R1:W-:Y:S01]  /*46b0*/  STG.E.128 desc[UR36][R8.64], R4 ;  /* 0x0000000408007986 */ /* 0x0003e2000c101d24 */
[----:B------:R-:W-:Y:S05]  /*46c0*/  BRA `(.L_x_14691) ;  /* 0x0000000800e87947 */ /* 0x000fea0003800000 */
.L_x_14704:
        /* <DEDUP_REMOVED lines=25> */
.L_x_14709:
[----:B------:R-:W-:Y:S05]  /*4860*/  BSYNC B0 ;  /* 0x0000000000007941 */ /* 0x000fea0003800000 */
.L_x_14708:
[----:B------:R-:W-:Y:S01]  /*4870*/  LOP3.LUT R7, R0, R7, RZ, 0xfc, !PT ;  /* 0x0000000700077212 */ /* 0x000fe200078efcff */
[----:B------:R-:W-:-:S04]  /*4880*/  IMAD.MOV.U32 R33, RZ, RZ, R31 ;  /* 0x000000ffff217224 */ /* 0x000fc800078e001f */
[----:B------:R1:W-:Y:S01]  /*4890*/  STG.E.U8 desc[UR36][R8.64], R7 ;  /* 0x0000000708007986 */ /* 0x0003e2000c101124 */
[----:B------:R-:W-:Y:S05]  /*48a0*/  BRA `(.L_x_14691) ;  /* 0x0000000800707947 */ /* 0x000fea0003800000 */
.L_x_14707:
        /* <DEDUP_REMOVED lines=17> */
.L_x_14711:
[----:B------:R-:W-:Y:S01]  /*49c0*/  IMAD.MOV.U32 R0, RZ, RZ, 0x7f ;  /* 0x0000007fff007424 */ /* 0x000fe200078e00ff */
[----:B------:R-:W-:-:S04]  /*49d0*/  ISETP.GT.U32.AND P0, PT, R3, 0x7f800000, PT ;  /* 0x7f8000000300780c */ /* 0x000fc80003f04070 */
[----:B------:R-:W-:-:S09]  /*49e0*/  SEL R0, R0, 0x7c, P0 ;  /* 0x0000007c00007807 */ /* 0x000fd20000000000 */
.L_x_14712:
[----:B------:R-:W-:Y:S05]  /*49f0*/  BSYNC B0 ;  /* 0x0000000000007941 */ /* 0x000fea0003800000 */
.L_x_14710:
[----:B------:R-:W-:Y:S01]  /*4a00*/  LOP3.LUT R3, R7, 0x80000000, RZ, 0xc0, !PT ;  /* 0x8000000007037812 */ /* 0x000fe200078ec0ff */
[----:B------:R-:W-:-:S03]  /*4a10*/  IMAD.MOV.U32 R33, RZ, RZ, R31 ;  /* 0x000000ffff217224 */ /* 0x000fc600078e001f */
[----:B------:R-:W-:-:S04]  /*4a20*/  SHF.R.U32.HI R3, RZ, 0x18, R3 ;  /* 0x00000018ff037819 */ /* 0x000fc80000011603 */
[----:B------:R-:W-:-:S05]  /*4a30*/  LOP3.LUT R3, R0, R3, RZ, 0xfc, !PT ;  /* 0x0000000300037212 */ /* 0x000fca00078efcff */
[----:B------:R1:W-:Y:S01]  /*4a40*/  STG.E.U8 desc[UR36][R8.64], R3 ;  /* 0x0000000308007986 */ /* 0x0003e2000c101124 */
[----:B------:R-:W-:Y:S05]  /*4a50*/  BRA `(.L_x_14691) ;  /* 0x0000000800047947 */ /* 0x000fea0003800000 */
.L_x_14706:
        /* <DEDUP_REMOVED lines=9> */
.L_x_14703:
        /* <DEDUP_REMOVED lines=8> */
[----:B0-----:R-:W0:Y:S01]  /*4b70*/  F2I.U32.F64.FLOOR R37, R36 ;  /* 0x0000002400257311 */ /* 0x001e220000305000 */
[----:B------:R-:W-:Y:S01]  /*4b80*/  IMAD.MOV.U32 R33, RZ, RZ, R31 ;  /* 0x000000ffff217224 */ /* 0x000fe200078e001f */
[----:B0-----:R0:W-:Y:S01]  /*4b90*/  STG.E.U16 desc[UR36][R8.64], R37 ;  /* 0x0000002508007986 */ /* 0x0011e2000c101524 */
[----:B------:R-:W-:Y:S05]  /*4ba0*/  BRA `(.L_x_14691) ;  /* 0x0000000400b07947 */ /* 0x000fea0003800000 */
.L_x_14715:
        /* <DEDUP_REMOVED lines=21> */
.L_x_14718:
[----:B------:R-:W-:-:S04]  /*4d00*/  LOP3.LUT R0, R7, 0x80000000, RZ, 0xc0, !PT ;  /* 0x8000000007007812 */ /* 0x000fc800078ec0ff */
[----:B------:R-:W-:-:S04]  /*4d10*/  SHF.R.U32.HI R0, RZ, 0x18, R0 ;  /* 0x00000018ff007819 */ /* 0x000fc80000011600 */
[----:B------:R-:W-:-:S07]  /*4d20*/  LOP3.LUT R0, R3, R0, RZ, 0xfc, !PT ;  /* 0x0000000003007212 */ /* 0x000fce00078efcff */
.L_x_14717:
[----:B------:R-:W-:Y:S05]  /*4d30*/  BSYNC B0 ;  /* 0x0000000000007941 */ /* 0x000fea0003800000 */
.L_x_14716:
[----:B------:R1:W-:Y:S01]  /*4d40*/  STG.E.U8 desc[UR36][R8.64], R0 ;  /* 0x0000000008007986 */ /* 0x0003e2000c101124 */
[----:B------:R-:W-:Y:S01]  /*4d50*/  IMAD.MOV.U32 R33, RZ, RZ, R31 ;  /* 0x000000ffff217224 */ /* 0x000fe200078e001f */
[----:B------:R-:W-:Y:S06]  /*4d60*/  BRA `(.L_x_14691) ;  /* 0x0000000400407947 */ /* 0x000fec0003800000 */
.L_x_14714:
        /* <DEDUP_REMOVED lines=21> */
.L_x_14721:
[----:B------:R-:W-:-:S04]  /*4ec0*/  LOP3.LUT R0, R7, 0x80000000, RZ, 0xc0, !PT ;  /* 0x8000000007007812 */ /* 0x000fc800078ec0ff */
[----:B------:R-:W-:-:S04]  /*4ed0*/  SHF.R.U32.HI R0, RZ, 0x18, R0 ;  /* 0x00000018ff007819 */ /* 0x000fc80000011600 */
[----:B------:R-:W-:-:S07]  /*4ee0*/  LOP3.LUT R0, R3, R0, RZ, 0xfc, !PT ;  /* 0x0000000003007212 */ /* 0x000fce00078efcff */
.L_x_14720:
[----:B------:R-:W-:Y:S05]  /*4ef0*/  BSYNC B0 ;  /* 0x0000000000007941 */ /* 0x000fea0003800000 */
.L_x_14719:
[----:B------:R1:W-:Y:S01]  /*4f00*/  STG.E.U8 desc[UR36][R8.64], R0 ;  /* 0x0000000008007986 */ /* 0x0003e2000c101124 */
[----:B------:R-:W-:Y:S01]  /*4f10*/  IMAD.MOV.U32 R33, RZ, RZ, R31 ;  /* 0x000000ffff217224 */ /* 0x000fe200078e001f */
[----:B------:R-:W-:Y:S06]  /*4f20*/  BRA `(.L_x_14691) ;  /* 0x0000000000d07947 */ /* 0x000fec0003800000 */
.L_x_14713:
        /* <DEDUP_REMOVED lines=27> */
.L_x_14696:
        /* <DEDUP_REMOVED lines=16> */
.L_x_14724:
[----:B------:R-:W-:Y:S01]  /*51e0*/  IMAD.MOV.U32 R33, RZ, RZ, R31 ;  /* 0x000000ffff217224 */ /* 0x000fe200078e001f */
[----:B------:R-:W-:Y:S06]  /*51f0*/  BRA `(.L_x_14691) ;  /* 0x00000000001c7947 */ /* 0x000fec0003800000 */
.L_x_14723:
[----:B0-----:R-:W0:Y:S01]  /*5200*/  F2I.U64.F64.FLOOR R36, R36 ;  /* 0x0000002400247311 */ /* 0x001e220000305800 */
[----:B------:R-:W-:Y:S01]  /*5210*/  IMAD.MOV.U32 R33, RZ, RZ, R31 ;  /* 0x000000ffff217224 */ /* 0x000fe200078e001f */
[----:B0-----:R3:W-:Y:S01]  /*5220*/  STG.E.64 desc[UR36][R8.64], R36 ;  /* 0x0000002408007986 */ /* 0x0017e2000c101b24 */
[----:B------:R-:W-:Y:S05]  /*5230*/  BRA `(.L_x_14691) ;  /* 0x00000000000c7947 */ /* 0x000fea0003800000 */
.L_x_14722:
[----:B0-----:R-:W0:Y:S01]  /*5240*/  F2I.U32.F64.FLOOR R37, R36 ;  /* 0x0000002400257311 */ /* 0x001e220000305000 */
[----:B------:R-:W-:Y:S01]  /*5250*/  IMAD.MOV.U32 R33, RZ, RZ, R31 ;  /* 0x000000ffff217224 */ /* 0x000fe200078e001f */
[----:B0-----:R1:W-:Y:S06]  /*5260*/  STG.E desc[UR36][R8.64], R37 ;  /* 0x0000002508007986 */ /* 0x0013ec000c101924 */
.L_x_14691:
[----:B------:R-:W-:Y:S05]  /*5270*/  BSYNC B6 ;  /* 0x0000000000067941 */ /* 0x000fea0003800000 */
.L_x_14690:
        /* <DEDUP_REMOVED lines=24> */
.L_x_14730:
[----:B------:R-:W0:Y:S02]  /*5400*/  F2I.S64.F64.FLOOR R34, R34 ;  /* 0x0000002200227311 */ /* 0x000e240000305900 */
[----:B0-----:R-:W-:-:S05]  /*5410*/  IMAD.MOV.U32 R3, RZ, RZ, R34 ;  /* 0x000000ffff037224 */ /* 0x001fca00078e0022 */
[----:B------:R0:W-:Y:S01]  /*5420*/  STG.E.U8 desc[UR36][R4.64], R3 ;  /* 0x0000000304007986 */ /* 0x0001e2000c101124 */
[----:B------:R-:W-:Y:S05]  /*5430*/  BRA `(.L_x_14732) ;  /* 0x0000000c00f07947 */ /* 0x000fea0003800000 */
.L_x_14729:
        /* <DEDUP_REMOVED lines=9> */
.L_x_14734:
[----:B------:R-:W0:Y:S02]  /*54d0*/  F2I.F64.FLOOR R35, R34 ;  /* 0x0000002200237311 */ /* 0x000e240000305100 */
[----:B0-----:R0:W-:Y:S01]  /*54e0*/  STG.E desc[UR36][R4.64], R35 ;  /* 0x0000002304007986 */ /* 0x0011e2000c101924 */
[----:B------:R-:W-:Y:S05]  /*54f0*/  BRA `(.L_x_14732) ;  /* 0x0000000c00c07947 */ /* 0x000fea0003800000 */
.L_x_14733:
[----:B------:R-:W0:Y:S02]  /*5500*/  F2I.F64.FLOOR R35, R34 ;  /* 0x0000002200237311 */ /* 0x000e240000305100 */
[----:B0-----:R0:W-:Y:S01]  /*5510*/  STG.E.U16 desc[UR36][R4.64], R35 ;  /* 0x0000002304007986 */ /* 0x0011e2000c101524 */
[----:B------:R-:W-:Y:S05]  /*5520*/  BRA `(.L_x_14732) ;  /* 0x0000000c00b47947 */ /* 0x000fea0003800000 */
.L_x_14728:
        /* <DEDUP_REMOVED lines=13> */
.L_x_14736:
        /* <DEDUP_REMOVED lines=8> */
.L_x_14735:
        /* <DEDUP_REMOVED lines=14> */
.L_x_14738:
        /* <DEDUP_REMOVED lines=9> */
.L_x_14737:
[----:B------:R0:W-:Y:S01]  /*57f0*/  STG.E.64 desc[UR36][R4.64], R28 ;  /* 0x0000001c04007986 */ /* 0x0001e2000c101b24 */
[----:B------:R-:W-:Y:S05]  /*5800*/  BRA `(.L_x_14732) ;  /* 0x0000000800fc7947 */ /* 0x000fea0003800000 */
.L_x_14727:
        /* <DEDUP_REMOVED lines=12> */
.L_x_14741:
[----:B------:R-:W-:-:S05]  /*58d0*/  CS2R R30, SRZ ;  /* 0x00000000001e7805 */ /* 0x000fca000001ff00 */
[----:B------:R0:W-:Y:S01]  /*58e0*/  STG.E.128 desc[UR36][R4.64], R28 ;  /* 0x0000001c04007986 */ /* 0x0001e2000c101d24 */
[----:B------:R-:W-:Y:S05]  /*58f0*/  BRA `(.L_x_14732) ;  /* 0x0000000800c07947 */ /* 0x000fea0003800000 */
.L_x_14740:
        /* <DEDUP_REMOVED lines=25> */
.L_x_14745:
[----:B------:R-:W-:Y:S05]  /*5a90*/  BSYNC B0 ;  /* 0x0000000000007941 */ /* 0x000fea0003800000 */
.L_x_14744:
[----:B------:R-:W-:-:S05]  /*5aa0*/  LOP3.LUT R7, R0, R7, RZ, 0xfc, !PT ;  /* 0x0000000700077212 */ /* 0x000fca00078efcff */
[----:B------:R0:W-:Y:S01]  /*5ab0*/  STG.E.U8 desc[UR36][R4.64], R7 ;  /* 0x0000000704007986 */ /* 0x0001e2000c101124 */
[----:B------:R-:W-:Y:S05]  /*5ac0*/  BRA `(.L_x_14732) ;  /* 0x00000008004c7947 */ /* 0x000fea0003800000 */
.L_x_14743:
        /* <DEDUP_REMOVED lines=17> */
.L_x_14747:
[----:B------:R-:W-:Y:S01]  /*5be0*/  IMAD.MOV.U32 R0, RZ, RZ, 0x7f ;  /* 0x0000007fff007424 */ /* 0x000fe200078e00ff */
[----:B------:R-:W-:-:S04]  /*5bf0*/  ISETP.GT.U32.AND P0, PT, R3, 0x7f800000, PT ;  /* 0x7f8000000300780c */ /* 0x000fc80003f04070 */
[----:B------:R-:W-:-:S09]  /*5c00*/  SEL R0, R0, 0x7c, P0 ;  /* 0x0000007c00007807 */ /* 0x000fd20000000000 */
.L_x_14748:
[----:B------:R-:W-:Y:S05]  /*5c10*/  BSYNC B0 ;  /* 0x0000000000007941 */ /* 0x000fea0003800000 */
.L_x_14746:
[----:B------:R-:W-:-:S04]  /*5c20*/  LOP3.LUT R3, R7, 0x80000000, RZ, 0xc0, !PT ;  /* 0x8000000007037812 */ /* 0x000fc800078ec0ff */
[----:B------:R-:W-:-:S04]  /*5c30*/  SHF.R.U32.HI R3, RZ, 0x18, R3 ;  /* 0x00000018ff037819 */ /* 0x000fc80000011603 */
[----:B------:R-:W-:-:S05]  /*5c40*/  LOP3.LUT R3, R0, R3, RZ, 0xfc, !PT ;  /* 0x0000000300037212 */ /* 0x000fca00078efcff */
[----:B------:R0:W-:Y:S01]  /*5c50*/  STG.E.U8 desc[UR36][R4.64], R3 ;  /* 0x0000000304007986 */ /* 0x0001e2000c101124 */
[----:B------:R-:W-:Y:S05]  /*5c60*/  BRA `(.L_x_14732) ;  /* 0x0000000400e47947 */ /* 0x000fea0003800000 */
.L_x_14742:
        /* <DEDUP_REMOVED lines=8> */
.L_x_14739:
        /* <DEDUP_REMOVED lines=11> */
.L_x_14751:
        /* <DEDUP_REMOVED lines=21> */
.L_x_14754:
[----:B------:R-:W-:-:S04]  /*5ef0*/  LOP3.LUT R0, R7, 0x80000000, RZ, 0xc0, !PT ;  /* 0x8000000007007812 */ /* 0x000fc800078ec0ff */
[----:B------:R-:W-:-:S04]  /*5f00*/  SHF.R.U32.HI R0, RZ, 0x18, R0 ;  /* 0x00000018ff007819 */ /* 0x000fc80000011600 */
[----:B------:R-:W-:-:S07]  /*5f10*/  LOP3.LUT R0, R3, R0, RZ, 0xfc, !PT ;  /* 0x0000000003007212 */ /* 0x000fce00078efcff */
.L_x_14753:
[----:B------:R-:W-:Y:S05]  /*5f20*/  BSYNC B0 ;  /* 0x0000000000007941 */ /* 0x000fea0003800000 */
.L_x_14752:
[----:B------:R0:W-:Y:S01]  /*5f30*/  STG.E.U8 desc[UR36][R4.64], R0 ;  /* 0x0000000004007986 */ /* 0x0001e2000c101124 */
[----:B------:R-:W-:Y:S05]  /*5f40*/  BRA `(.L_x_14732) ;  /* 0x00000004002c7947 */ /* 0x000fea0003800000 */
.L_x_14750:
        /* <DEDUP_REMOVED lines=21> */
.L_x_14757:
[----:B------:R-:W-:-:S04]  /*60a0*/  LOP3.LUT R0, R7, 0x80000000, RZ, 0xc0, !PT ;  /* 0x8000000007007812 */ /* 0x000fc800078ec0ff */
[----:B------:R-:W-:-:S04]  /*60b0*/  SHF.R.U32.HI R0, RZ, 0x18, R0 ;  /* 0x00000018ff007819 */ /* 0x000fc80000011600 */
[----:B------:R-:W-:-:S07]  /*60c0*/  LOP3.LUT R0, R3, R0, RZ, 0xfc, !PT ;  /* 0x0000000003007212 */ /* 0x000fce00078efcff */
.L_x_14756:
[----:B------:R-:W-:Y:S05]  /*60d0*/  BSYNC B0 ;  /* 0x0000000000007941 */ /* 0x000fea0003800000 */
.L_x_14755:
[----:B------:R0:W-:Y:S01]  /*60e0*/  STG.E.U8 desc[UR36][R4.64], R0 ;  /* 0x0000000004007986 */ /* 0x0001e2000c101124 */
[----:B------:R-:W-:Y:S05]  /*60f0*/  BRA `(.L_x_14732) ;  /* 0x0000000000c07947 */ /* 0x000fea0003800000 */
.L_x_14749:
        /* <DEDUP_REMOVED lines=26> */
.L_x_14731:
        /* <DEDUP_REMOVED lines=16> */
.L_x_14760:
[----:B------:R-:W-:Y:S05]  /*63a0*/  BRA `(.L_x_14732) ;  /* 0x0000000000147947 */ /* 0x000fea0003800000 */
.L_x_14759:
[----:B------:R-:W0:Y:S02]  /*63b0*/  F2I.U64.F64.FLOOR R34, R34 ;  /* 0x0000002200227311 */ /* 0x000e240000305800 */
[----:B0-----:R2:W-:Y:S01]  /*63c0*/  STG.E.64 desc[UR36][R4.64], R34 ;  /* 0x0000002204007986 */ /* 0x0015e2000c101b24 */
[----:B------:R-:W-:Y:S05]  /*63d0*/  BRA `(.L_x_14732) ;  /* 0x0000000000087947 */ /* 0x000fea0003800000 */
.L_x_14758:
[----:B------:R-:W0:Y:S02]  /*63e0*/  F2I.U32.F64.FLOOR R35, R34 ;  /* 0x0000002200237311 */ /* 0x000e240000305000 */
[----:B0-----:R0:W-:Y:S02]  /*63f0*/  STG.E desc[UR36][R4.64], R35 ;  /* 0x0000002304007986 */ /* 0x0011e4000c101924 */
.L_x_14732:
        /* <DEDUP_REMOVED lines=24> */
.L_x_14764:
[----:B------:R-:W0:Y:S02]  /*6580*/  F2I.S64.F64.FLOOR R26, R26 ;  /* 0x0000001a001a7311 */ /* 0x000e240000305900 */
[----:B0-----:R-:W-:-:S05]  /*6590*/  IMAD.MOV.U32 R3, RZ, RZ, R26 ;  /* 0x000000ffff037224 */ /* 0x001fca00078e001a */
[----:B------:R0:W-:Y:S01]  /*65a0*/  STG.E.U8 desc[UR36][R4.64], R3 ;  /* 0x0000000304007986 */ /* 0x0001e2000c101124 */
[----:B------:R-:W-:Y:S05]  /*65b0*/  BRA `(.L_x_14766) ;  /* 0x0000000c00f07947 */ /* 0x000fea0003800000 */
.L_x_14763:
        /* <DEDUP_REMOVED lines=9> */
.L_x_14768:
[----:B------:R-:W0:Y:S02]  /*6650*/  F2I.F64.FLOOR R27, R26 ;  /* 0x0000001a001b7311 */ /* 0x000e240000305100 */
[----:B0-----:R2:W-:Y:S01]  /*6660*/  STG.E desc[UR36][R4.64], R27 ;  /* 0x0000001b04007986 */ /* 0x0015e2000c101924 */
[----:B------:R-:W-:Y:S05]  /*6670*/  BRA `(.L_x_14766) ;  /* 0x0000000c00c07947 */ /* 0x000fea0003800000 */
.L_x_14767:
[----:B------:R-:W0:Y:S02]  /*6680*/  F2I.F64.FLOOR R27, R26 ;  /* 0x0000001a001b7311 */ /* 0x000e240000305100 */
[----:B0-----:R0:W-:Y:S01]  /*6690*/  STG.E.U16 desc[UR36][R4.64], R27 ;  /* 0x0000001b04007986 */ /* 0x0011e2000c101524 */
[----:B------:R-:W-:Y:S05]  /*66a0*/  BRA `(.L_x_14766) ;  /* 0x0000000c00b47947 */ /* 0x000fea0003800000 */
.L_x_14762:
        /* <DEDUP_REMOVED lines=13> */
.L_x_14770:
        /* <DEDUP_REMOVED lines=8> */
.L_x_14769:
        /* <DEDUP_REMOVED lines=14> */
.L_x_14772:
        /* <DEDUP_REMOVED lines=9> */
.L_x_14771:
[----:B------:R0:W-:Y:S01]  /*6970*/  STG.E.64 desc[UR36][R4.64], R24 ;  /* 0x0000001804007986 */ /* 0x0001e2000c101b24 */
[----:B------:R-:W-:Y:S05]  /*6980*/  BRA `(.L_x_14766) ;  /* 0x0000000800fc7947 */ /* 0x000fea0003800000 */
.L_x_14761:
        /* <DEDUP_REMOVED lines=12> */
.L_x_14775:
[----:B------:R-:W-:-:S05]  /*6a50*/  CS2R R26, SRZ ;  /* 0x00000000001a7805 */ /* 0x000fca000001ff00 */
[----:B------:R0:W-:Y:S01]  /*6a60*/  STG.E.128 desc[UR36][R4.64], R24 ;  /* 0x0000001804007986 */ /* 0x0001e2000c101d24 */
[----:B------:R-:W-:Y:S05]  /*6a70*/  BRA `(.L_x_14766) ;  /* 0x0000000800c07947 */ /* 0x000fea0003800000 */
.L_x_14774:
        /* <DEDUP_REMOVED lines=25> */
.L_x_14779:
[----:B------:R-:W-:Y:S05]  /*6c10*/  BSYNC B0 ;  /* 0x0000000000007941 */ /* 0x000fea0003800000 */
.L_x_14778:
[----:B------:R-:W-:-:S05]  /*6c20*/  LOP3.LUT R7, R0, R7, RZ, 0xfc, !PT ;  /* 0x0000000700077212 */ /* 0x000fca00078efcff */
[----:B------:R0:W-:Y:S01]  /*6c30*/  STG.E.U8 desc[UR36][R4.64], R7 ;  /* 0x0000000704007986 */ /* 0x0001e2000c101124 */
[----:B------:R-:W-:Y:S05]  /*6c40*/  BRA `(.L_x_14766) ;  /* 0x00000008004c7947 */ /* 0x000fea0003800000 */
.L_x_14777:
        /* <DEDUP_REMOVED lines=17> */
.L_x_14781:
[----:B------:R-:W-:Y:S01]  /*6d60*/  IMAD.MOV.U32 R0, RZ, RZ, 0x7f ;  /* 0x0000007fff007424 */ /* 0x000fe200078e00ff */
[----:B------:R-:W-:-:S04]  /*6d70*/  ISETP.GT.U32.AND P0, PT, R3, 0x7f800000, PT ;  /* 0x7f8000000300780c */ /* 0x000fc80003f04070 */
[----:B------:R-:W-:-:S09]  /*6d80*/  SEL R0, R0, 0x7c, P0 ;  /* 0x0000007c00007807 */ /* 0x000fd20000000000 */
.L_x_14782:
[----:B------:R-:W-:Y:S05]  /*6d90*/  BSYNC B0 ;  /* 0x0000000000007941 */ /* 0x000fea0003800000 */
.L_x_14780:
[----:B------:R-:W-:-:S04]  /*6da0*/  LOP3.LUT R3, R7, 0x80000000, RZ, 0xc0, !PT ;  /* 0x8000000007037812 */ /* 0x000fc800078ec0ff */
[----:B------:R-:W-:-:S04]  /*6db0*/  SHF.R.U32.HI R3, RZ, 0x18, R3 ;  /* 0x00000018ff037819 */ /* 0x000fc80000011603 */
[----:B------:R-:W-:-:S05]  /*6dc0*/  LOP3.LUT R3, R0, R3, RZ, 0xfc, !PT ;  /* 0x0000000300037212 */ /* 0x000fca00078efcff */
[----:B------:R0:W-:Y:S01]  /*6dd0*/  STG.E.U8 desc[UR36][R4.64], R3 ;  /* 0x0000000304007986 */ /* 0x0001e2000c101124 */
[----:B------:R-:W-:Y:S05]  /*6de0*/  BRA `(.L_x_14766) ;  /* 0x0000000400e47947 */ /* 0x000fea0003800000 */
.L_x_14776:
        /* <DEDUP_REMOVED lines=8> */
.L_x_14773:
        /* <DEDUP_REMOVED lines=11> */
.L_x_14785:
        /* <DEDUP_REMOVED lines=21> */
.L_x_14788:
[----:B------:R-:W-:-:S04]  /*7070*/  LOP3.LUT R0, R7, 0x80000000, RZ, 0xc0, !PT ;  /* 0x8000000007007812 */ /* 0x000fc800078ec0ff */
[----:B------:R-:W-:-:S04]  /*7080*/  SHF.R.U32.HI R0, RZ, 0x18, R0 ;  /* 0x00000018ff007819 */ /* 0x000fc80000011600 */
[----:B------:R-:W-:-:S07]  /*7090*/  LOP3.LUT R0, R3, R0, RZ, 0xfc, !PT ;  /* 0x0000000003007212 */ /* 0x000fce00078efcff */
.L_x_14787:
[----:B------:R-:W-:Y:S05]  /*70a0*/  BSYNC B0 ;  /* 0x0000000000007941 */ /* 0x000fea0003800000 */
.L_x_14786:
[----:B------:R0:W-:Y:S01]  /*70b0*/  STG.E.U8 desc[UR36][R4.64], R0 ;  /* 0x0000000004007986 */ /* 0x0001e2000c101124 */
[----:B------:R-:W-:Y:S05]  /*70c0*/  BRA `(.L_x_14766) ;  /* 0x00000004002c7947 */ /* 0x000fea0003800000 */
.L_x_14784:
        /* <DEDUP_REMOVED lines=21> */
.L_x_14791:
[----:B------:R-:W-:-:S04]  /*7220*/  LOP3.LUT R0, R7, 0x80000000, RZ, 0xc0, !PT ;  /* 0x8000000007007812 */ /* 0x000fc800078ec0ff */
[----:B------:R-:W-:-:S04]  /*7230*/  SHF.R.U32.HI R0, RZ, 0x18, R0 ;  /* 0x00000018ff007819 */ /* 0x000fc80000011600 */
[----:B------:R-:W-:-:S07]  /*7240*/  LOP3.LUT R0, R3, R0, RZ, 0xfc, !PT ;  /* 0x0000000003007212 */ /* 0x000fce00078efcff */
.L_x_14790:
[----:B------:R-:W-:Y:S05]  /*7250*/  BSYNC B0 ;  /* 0x0000000000007941 */ /* 0x000fea0003800000 */
.L_x_14789:
[----:B------:R0:W-:Y:S01]  /*7260*/  STG.E.U8 desc[UR36][R4.64], R0 ;  /* 0x0000000004007986 */ /* 0x0001e2000c101124 */
[----:B------:R-:W-:Y:S05]  /*7270*/  BRA `(.L_x_14766) ;  /* 0x0000000000c07947 */ /* 0x000fea0003800000 */
.L_x_14783:
        /* <DEDUP_REMOVED lines=26> */
.L_x_14765:
        /* <DEDUP_REMOVED lines=16> */
.L_x_14794:
[----:B------:R-:W-:Y:S05]  /*7520*/  BRA `(.L_x_14766) ;  /* 0x0000000000147947 */ /* 0x000fea0003800000 */
.L_x_14793:
[----:B------:R-:W0:Y:S02]  /*7530*/  F2I.U64.F64.FLOOR R26, R26 ;  /* 0x0000001a001a7311 */ /* 0x000e240000305800 */
[----:B0-----:R0:W-:Y:S01]  /*7540*/  STG.E.64 desc[UR36][R4.64], R26 ;  /* 0x0000001a04007986 */ /* 0x0011e2000c101b24 */
[----:B------:R-:W-:Y:S05]  /*7550*/  BRA `(.L_x_14766) ;  /* 0x0000000000087947 */ /* 0x000fea0003800000 */
.L_x_14792:
[----:B------:R-:W0:Y:S02]  /*7560*/  F2I.U32.F64.FLOOR R27, R26 ;  /* 0x0000001a001b7311 */ /* 0x000e240000305000 */
[----:B0-----:R0:W-:Y:S02]  /*7570*/  STG.E desc[UR36][R4.64], R27 ;  /* 0x0000001b04007986 */ /* 0x0011e4000c101924 */
.L_x_14766:
[----:B------:R-:W-:-:S07]  /*7580*/  VIADD R33, R33, 0x80 ;  /* 0x0000008021217836 */ /* 0x000fce0000000000 */
.L_x_14726:
[----:B------:R-:W-:Y:S05]  /*7590*/  BSYNC B6 ;  /* 0x0000000000067941 */ /* 0x000fea0003800000 */
.L_x_14725:
        /* <DEDUP_REMOVED lines=22> */
.L_x_14798:
[----:B------:R-:W0:Y:S02]  /*7700*/  F2I.S64.F64.FLOOR R18, R18 ;  /* 0x0000001200127311 */ /* 0x000e240000305900 */
[----:B0-----:R-:W-:-:S05]  /*7710*/  IMAD.MOV.U32 R5, RZ, RZ, R18 ;  /* 0x000000ffff057224 */ /* 0x001fca00078e0012 */
[----:B------:R-:W-:Y:S01]  /*7720*/  STG.E.U8 desc[UR36][R2.64], R5 ;  /* 0x0000000502007986 */ /* 0x000fe2000c101124 */
[----:B------:R-:W-:Y:S05]  /*7730*/  EXIT ;  /* 0x000000000000794d */ /* 0x000fea0003800000 */
.L_x_14797:
        /* <DEDUP_REMOVED lines=9> */
.L_x_14801:
[----:B------:R-:W0:Y:S02]  /*77d0*/  F2I.F64.FLOOR R19, R18 ;  /* 0x0000001200137311 */ /* 0x000e240000305100 */
[----:B0-----:R-:W-:Y:S01]  /*77e0*/  STG.E desc[UR36][R2.64], R19 ;  /* 0x0000001302007986 */ /* 0x001fe2000c101924 */
[----:B------:R-:W-:Y:S05]  /*77f0*/  EXIT ;  /* 0x000000000000794d */ /* 0x000fea0003800000 */
.L_x_14800:
[----:B------:R-:W0:Y:S02]  /*7800*/  F2I.F64.FLOOR R19, R18 ;  /* 0x0000001200137311 */ /* 0x000e240000305100 */
[----:B0-----:R-:W-:Y:S01]  /*7810*/  STG.E.U16 desc[UR36][R2.64], R19 ;  /* 0x0000001302007986 */ /* 0x001fe2000c101524 */
[----:B------:R-:W-:Y:S05]  /*7820*/  EXIT ;  /* 0x000000000000794d */ /* 0x000fea0003800000 */
.L_x_14796:
        /* <DEDUP_REMOVED lines=13> */
.L_x_14803:
        /* <DEDUP_REMOVED lines=8> */
.L_x_14802:
        /* <DEDUP_REMOVED lines=14> */
.L_x_14805:
        /* <DEDUP_REMOVED lines=9> */
.L_x_14804:
[----:B----4-:R-:W-:Y:S01]  /*7af0*/  STG.E.64 desc[UR36][R2.64], R16 ;  /* 0x0000001002007986 */ /* 0x010fe2000c101b24 */
[----:B------:R-:W-:Y:S05]  /*7b00*/  EXIT ;  /* 0x000000000000794d */ /* 0x000fea0003800000 */
.L_x_14795:
        /* <DEDUP_REMOVED lines=12> */
.L_x_14808:
[----:B------:R-:W-:-:S05]  /*7bd0*/  CS2R R18, SRZ ;  /* 0x0000000000127805 */ /* 0x000fca000001ff00 */
[----:B----4-:R-:W-:Y:S01]  /*7be0*/  STG.E.128 desc[UR36][R2.64], R16 ;  /* 0x0000001002007986 */ /* 0x010fe2000c101d24 */
[----:B------:R-:W-:Y:S05]  /*7bf0*/  EXIT ;  /* 0x000000000000794d */ /* 0x000fea0003800000 */
.L_x_14807:
        /* <DEDUP_REMOVED lines=25> */
.L_x_14812:
[----:B------:R-:W-:Y:S05]  /*7d90*/  BSYNC B0 ;  /* 0x0000000000007941 */ /* 0x000fea0003800000 */
.L_x_14811:
[----:B------:R-:W-:-:S05]  /*7da0*/  LOP3.LUT R5, R0, R5, RZ, 0xfc, !PT ;  /* 0x0000000500057212 */ /* 0x000fca00078efcff */
[----:B------:R-:W-:Y:S01]  /*7db0*/  STG.E.U8 desc[UR36][R2.64], R5 ;  /* 0x0000000502007986 */ /* 0x000fe2000c101124 */
[----:B------:R-:W-:Y:S05]  /*7dc0*/  EXIT ;  /* 0x000000000000794d */ /* 0x000fea0003800000 */
.L_x_14810:
        /* <DEDUP_REMOVED lines=17> */
.L_x_14814:
[----:B------:R-:W-:Y:S01]  /*7ee0*/  IMAD.MOV.U32 R0, RZ, RZ, 0x7f ;  /* 0x0000007fff007424 */ /* 0x000fe200078e00ff */
[----:B------:R-:W-:-:S04]  /*7ef0*/  ISETP.GT.U32.AND P0, PT, R4, 0x7f800000, PT ;  /* 0x7f8000000400780c */ /* 0x000fc80003f04070 */
[----:B------:R-:W-:-:S09]  /*7f00*/  SEL R0, R0, 0x7c, P0 ;  /* 0x0000007c00007807 */ /* 0x000fd20000000000 */
.L_x_14815:
[----:B------:R-:W-:Y:S05]  /*7f10*/  BSYNC B0 ;  /* 0x0000000000007941 */ /* 0x000fea0003800000 */
.L_x_14813:
[----:B------:R-:W-:-:S04]  /*7f20*/  LOP3.LUT R4, R5, 0x80000000, RZ, 0xc0, !PT ;  /* 0x8000000005047812 */ /* 0x000fc800078ec0ff */
[----:B------:R-:W-:-:S04]  /*7f30*/  SHF.R.U32.HI R5, RZ, 0x18, R4 ;  /* 0x00000018ff057819 */ /* 0x000fc80000011604 */
[----:B------:R-:W-:-:S05]  /*7f40*/  LOP3.LUT R5, R0, R5, RZ, 0xfc, !PT ;  /* 0x0000000500057212 */ /* 0x000fca00078efcff */
[----:B------:R-:W-:Y:S01]  /*7f50*/  STG.E.U8 desc[UR36][R2.64], R5 ;  /* 0x0000000502007986 */ /* 0x000fe2000c101124 */
[----:B------:R-:W-:Y:S05]  /*7f60*/  EXIT ;  /* 0x000000000000794d */ /* 0x000fea0003800000 */
.L_x_14809:
        /* <DEDUP_REMOVED lines=8> */
.L_x_14806:
        /* <DEDUP_REMOVED lines=11> */
.L_x_14818:
        /* <DEDUP_REMOVED lines=21> */
.L_x_14821:
[----:B------:R-:W-:-:S04]  /*81f0*/  LOP3.LUT R0, R7, 0x80000000, RZ, 0xc0, !PT ;  /* 0x8000000007007812 */ /* 0x000fc800078ec0ff */
[----:B------:R-:W-:-:S04]  /*8200*/  SHF.R.U32.HI R5, RZ, 0x18, R0 ;  /* 0x00000018ff057819 */ /* 0x000fc80000011600 */
[----:B------:R-:W-:-:S04]  /*8210*/  LOP3.LUT R4, R4, R5, RZ, 0xfc, !PT ;  /* 0x0000000504047212 */ /* 0x000fc800078efcff */
[----:B------:R-:W-:-:S07]  /*8220*/  PRMT R0, R4, 0x7610, R0 ;  /* 0x0000761004007816 */ /* 0x000fce0000000000 */
.L_x_14820:
[----:B------:R-:W-:Y:S05]  /*8230*/  BSYNC B0 ;  /* 0x0000000000007941 */ /* 0x000fea0003800000 */
.L_x_14819:
[----:B------:R-:W-:Y:S01]  /*8240*/  STG.E.U8 desc[UR36][R2.64], R0 ;  /* 0x0000000002007986 */ /* 0x000fe2000c101124 */
[----:B------:R-:W-:Y:S05]  /*8250*/  EXIT ;  /* 0x000000000000794d */ /* 0x000fea0003800000 */
.L_x_14817:
        /* <DEDUP_REMOVED lines=21> */
.L_x_14824:
[----:B------:R-:W-:-:S04]  /*83b0*/  LOP3.LUT R0, R7, 0x80000000, RZ, 0xc0, !PT ;  /* 0x8000000007007812 */ /* 0x000fc800078ec0ff */
[----:B------:R-:W-:-:S04]  /*83c0*/  SHF.R.U32.HI R5, RZ, 0x18, R0 ;  /* 0x00000018ff057819 */ /* 0x000fc80000011600 */
[----:B------:R-:W-:-:S04]  /*83d0*/  LOP3.LUT R4, R4, R5, RZ, 0xfc, !PT ;  /* 0x0000000504047212 */ /* 0x000fc800078efcff */
[----:B------:R-:W-:-:S07]  /*83e0*/  PRMT R0, R4, 0x7610, R0 ;  /* 0x0000761004007816 */ /* 0x000fce0000000000 */
.L_x_14823:
[----:B------:R-:W-:Y:S05]  /*83f0*/  BSYNC B0 ;  /* 0x0000000000007941 */ /* 0x000fea0003800000 */
.L_x_14822:
[----:B------:R-:W-:Y:S01]  /*8400*/  STG.E.U8 desc[UR36][R2.64], R0 ;  /* 0x0000000002007986 */ /* 0x000fe2000c101124 */
[----:B------:R-:W-:Y:S05]  /*8410*/  EXIT ;  /* 0x000000000000794d */ /* 0x000fea0003800000 */
.L_x_14816:
        /* <DEDUP_REMOVED lines=26> */
.L_x_14799:
        /* <DEDUP_REMOVED lines=16> */
.L_x_14827:
[----:B------:R-:W-:Y:S05]  /*86c0*/  EXIT ;  /* 0x000000000000794d */ /* 0x000fea0003800000 */
.L_x_14826:
[----:B------:R-:W0:Y:S02]  /*86d0*/  F2I.U64.F64.FLOOR R18, R18 ;  /* 0x0000001200127311 */ /* 0x000e240000305800 */
[----:B0-----:R-:W-:Y:S01]  /*86e0*/  STG.E.64 desc[UR36][R2.64], R18 ;  /* 0x0000001202007986 */ /* 0x001fe2000c101b24 */
[----:B------:R-:W-:Y:S05]  /*86f0*/  EXIT ;  /* 0x000000000000794d */ /* 0x000fea0003800000 */
.L_x_14825:
[----:B------:R-:W0:Y:S02]  /*8700*/  F2I.U32.F64.FLOOR R19, R18 ;  /* 0x0000001200137311 */ /* 0x000e240000305000 */
[----:B0-----:R-:W-:Y:S01]  /*8710*/  STG.E desc[UR36][R2.64], R19 ;  /* 0x0000001302007986 */ /* 0x001fe2000c101924 */
[----:B------:R-:W-:Y:S05]  /*8720*/  EXIT ;  /* 0x000000000000794d */ /* 0x000fea0003800000 */
.L_x_14828:
        /* <DEDUP_REMOVED lines=13> */
.L_x_19702:


//--------------------- .text._ZN2at6native18elementwise_kernelILi128ELi2EZNS0_22gpu_kernel_impl_nocastIZZZNS0_17floor_kernel_cudaERNS_18TensorIteratorBaseEENKUlvE_clEvENKUlvE_clEvEUldE_EEvS4_RKT_EUliE_EEviT1_ --------------------------
	.section	.text._ZN2at6native18elementwise_kernelILi128ELi2EZNS0_22gpu_kernel_impl_nocastIZZZNS0_17floor_kernel_cudaERNS_18TensorIteratorBaseEENKUlvE_clEvENKUlvE_clEvEUldE_EEvS4_RKT_EUliE_EEviT1_,"ax",@progbits
	.align	128
        .global         _ZN2at6native18elementwise_kernelILi128ELi2EZNS0_22gpu_kernel_impl_nocastIZZZNS0_17floor_kernel_cudaERNS_18TensorIteratorBaseEENKUlvE_clEvENKUlvE_clEvEUldE_EEvS4_RKT_EUliE_EEviT1_
        .type           _ZN2at6native18elementwise_kernelILi128ELi2EZNS0_22gpu_kernel_impl_nocastIZZZNS0_17floor_kernel_cudaERNS_18TensorIteratorBaseEENKUlvE_clEvENKUlvE_clEvEUldE_EEvS4_RKT_EUliE_EEviT1_,@function
        .size           _ZN2at6native18elementwise_kernelILi128ELi2EZNS0_22gpu_kernel_impl_nocastIZZZNS0_17floor_kernel_cudaERNS_18TensorIteratorBaseEENKUlvE_clEvENKUlvE_clEvEUldE_EEvS4_RKT_EUliE_EEviT1_,(.L_x_19703 - _ZN2at6native18elementwise_kernelILi128ELi2EZNS0_22gpu_kernel_impl_nocastIZZZNS0_17floor_kernel_cudaERNS_18TensorIteratorBaseEENKUlvE_clEvENKUlvE_clEvEUldE_EEvS4_RKT_EUliE_EEviT1_)
        .other          _ZN2at6native18elementwise_kernelILi128ELi2EZNS0_22gpu_kernel_impl_nocastIZZZNS0_17floor_kernel_cudaERNS_18TensorIteratorBaseEENKUlvE_clEvENKUlvE_clEvEUldE_EEvS4_RKT_EUliE_EEviT1_,@"STO_CUDA_ENTRY STV_DEFAULT"
_ZN2at6native18elementwise_kernelILi128ELi2EZNS0_22gpu_kernel_impl_nocastIZZZNS0_17floor_kernel_cudaERNS_18TensorIteratorBaseEENKUlvE_clEvENKUlvE_clEvEUldE_EEvS4_RKT_EUliE_EEviT1_:
.text._ZN2at6native18elementwise_kernelILi128ELi2EZNS0_22gpu_kernel_impl_nocastIZZZNS0_17floor_kernel_cudaERNS_18TensorIteratorBaseEENKUlvE_clEvENKUlvE_clEvEUldE_EEvS4_RKT_EUliE_EEviT1_:
        /* <DEDUP_REMOVED lines=312> */
.L_x_14831:
        /* <DEDUP_REMOVED lines=8> */
[----:B--2---:R-:W0:Y:S04]  /*1400*/  FRND.F64.FLOOR R4, R4 ;  /* 0x0000000400047313 */ /* 0x004e280000305800 */
[----:B0-----:R0:W-:Y:S04]  /*1410*/  STG.E.64 desc[UR4][R2.64], R4 ;  /* 0x0000000402007986 */ /* 0x0011e8000c101b04 */
.L_x_14830:
[----:B------:R-:W-:Y:S05]  /*1420*/  BSYNC B0 ;  /* 0x0000000000007941 */ /* 0x000fea0003800000 */
.L_x_14829:
        /* <DEDUP_REMOVED lines=305> */
.L_x_14832:
[----:B------:R-:W-:Y:S02]  /*2740*/  ULDC.64 UR6, c[0x0][0x418] ;  /* 0x0001060000067ab9 */ /* 0x000fe40000000a00 */
[----:B------:R-:W-:-:S04]  /*2750*/  IADD3 R6, P0, R0, UR6, RZ ;  /* 0x0000000600067c10 */ /* 0x000fc8000ff1e0ff */
[----:B------:R-:W-:Y:S01]  /*2760*/  IADD3.X R7, RZ, UR7, RZ, P0, !PT ;  /* 0x00000007ff077c10 */ /* 0x000fe200087fe4ff */
[----:B------:R-:W-:-:S04]  /*2770*/  ULDC.64 UR6, c[0x0][0x410] ;  /* 0x0001040000067ab9 */ /* 0x000fc80000000a00 */
[----:B------:R-:W2:Y:S01]  /*2780*/  LDG.E.64 R4, desc[UR4][R6.64] ;  /* 0x0000000406047981 */ /* 0x000ea2000c1e1b00 */
[----:B------:R-:W-:-:S04]  /*2790*/  IADD3 R2, P0, R3, UR6, RZ ;  /* 0x0000000603027c10 */ /* 0x000fc8000ff1e0ff */
[----:B------:R-:W-:Y:S01]  /*27a0*/  IADD3.X R3, RZ, UR7, RZ, P0, !PT ;  /* 0x00000007ff037c10 */ /* 0x000fe200087fe4ff */
[----:B--2---:R-:W0:Y:S04]  /*27b0*/  FRND.F64.FLOOR R4, R4 ;  /* 0x0000000400047313 */ /* 0x004e280000305800 */
[----:B0-----:R-:W-:Y:S01]  /*27c0*/  STG.E.64 desc[UR4][R2.64], R4 ;  /* 0x0000000402007986 */ /* 0x001fe2000c101b04 */
[----:B------:R-:W-:Y:S05]  /*27d0*/  EXIT ;  /* 0x000000000000794d */ /* 0x000fea0003800000 */
.L_x_14833:
        /* <DEDUP_REMOVED lines=10> */
.L_x_19703:


//--------------------- .text._ZN2at6native27unrolled_elementwise_kernelIZZZNS0_17floor_kernel_cudaERNS_18TensorIteratorBaseEENKUlvE_clEvENKUlvE_clEvEUldE_St5arrayIPcLm2EELi4E23TrivialOffsetCalculatorILi1EjESB_NS0_6memory15LoadWithoutCastENSC_16StoreWithoutCastEEEviT_T0_T2_T3_T4_T5_ --------------------------
	.section	.text._ZN2at6native27unrolled_elementwise_kernelIZZZNS0_17floor_kernel_cudaERNS_18TensorIteratorBaseEENKUlvE_clEvENKUlvE_clEvEUldE_St5arrayIPcLm2EELi4E23TrivialOffsetCalculatorILi1EjESB_NS0_6memory15LoadWithoutCastENSC_16StoreWithoutCastEEEviT_T0_T2_T3_T4_T5_,"ax",@progbits
	.align	128
        .global         _ZN2at6native27unrolled_elementwise_kernelIZZZNS0_17floor_kernel_cudaERNS_18TensorIteratorBaseEENKUlvE_clEvENKUlvE_clEvEUldE_St5arrayIPcLm2EELi4E23TrivialOffsetCalculatorILi1EjESB_NS0_6memory15LoadWithoutCastENSC_16StoreWithoutCastEEEviT_T0_T2_T3_T4_T5_
        .type           _ZN2at6native27unrolled_elementwise_kernelIZZZNS0_17floor_kernel_cudaERNS_18TensorIteratorBaseEENKUlvE_clEvENKUlvE_clEvEUldE_St5arrayIPcLm2EELi4E23TrivialOffsetCalculatorILi1EjESB_NS0_6memory15LoadWithoutCastENSC_16StoreWithoutCastEEEviT_T0_T2_T3_T4_T5_,@function
        .size           _ZN2at6native27unrolled_elementwise_kernelIZZZNS0_17floor_kernel_cudaERNS_18TensorIteratorBaseEENKUlvE_clEvENKUlvE_clEvEUldE_St5arrayIPcLm2EELi4E23TrivialOffsetCalculatorILi1EjESB_NS0_6memory15LoadWithoutCastENSC_16StoreWithoutCastEEEviT_T0_T2_T3_T4_T5_,(.L_x_19704 - _ZN2at6native27unrolled_elementwise_kernelIZZZNS0_17floor_kernel_cudaERNS_18TensorIteratorBaseEENKUlvE_clEvENKUlvE_clEvEUldE_St5arrayIPcLm2EELi4E23TrivialOffsetCalculatorILi1EjESB_NS0_6memory15LoadWithoutCastENSC_16StoreWithoutCastEEEviT_T0_T2_T3_T4_T5_)
        .other          _ZN2at6native27unrolled_elementwise_kernelIZZZNS0_17floor_kernel_cudaERNS_18TensorIteratorBaseEENKUlvE_clEvENKUlvE_clEvEUldE_St5arrayIPcLm2EELi4E23TrivialOffsetCalculatorILi1EjESB_NS0_6memory15LoadWithoutCastENSC_16StoreWithoutCastEEEviT_T0_T2_T3_T4_T5_,@"STO_CUDA_ENTRY STV_DEFAULT"
_ZN2at6native27unrolled_elementwise_kernelIZZZNS0_17floor_kernel_cudaERNS_18TensorIteratorBaseEENKUlvE_clEvENKUlvE_clEvEUldE_St5arrayIPcLm2EELi4E23TrivialOffsetCalculatorILi1EjESB_NS0_6memory15LoadWithoutCastENSC_16StoreWithoutCastEEEviT_T0_T2_T3_T4_T5_:
.text._ZN2at6native27unrolled_elementwise_kernelIZZZNS0_17floor_kernel_cudaERNS_18TensorIteratorBaseEENKUlvE_clEvENKUlvE_clEvEUldE_St5arrayIPcLm2EELi4E23TrivialOffsetCalculatorILi1EjESB_NS0_6memory15LoadWithoutCastENSC_16StoreWithoutCastEEEviT_T0_T2_T3_T4_T5_:
        /* <DEDUP_REMOVED lines=45> */
[----:B--2---:R-:W1:Y:S02]  /*02d0*/  @!P0 FRND.F64.FLOOR R4, R10 ;  /* 0x0000000a00048313 */ /* 0x004e640000305800 */
[----:B-1----:R0:W-:Y:S06]  /*02e0*/  @!P0 STG.E.64 desc[UR4][R22.64], R4 ;  /* 0x0000000416008986 */ /* 0x0021ec000c101b04 */
[----:B------:R0:W1:Y:S01]  /*02f0*/  @!P2 FRND.F64.FLOOR R2, R8 ;  /* 0x000000080002a313 */ /* 0x0000620000305800 */
[----:B------:R-:W-:-:S07]  /*0300*/  ISETP.GE.AND P2, PT, R19, R12, PT ;  /* 0x0000000c1300720c */ /* 0x000fce0003f46270 */
[----:B---3--:R0:W2:Y:S06]  /*0310*/  @!P1 FRND.F64.FLOOR R6, R14 ;  /* 0x0000000e00069313 */ /* 0x0080ac0000305800 */
        /* <DEDUP_REMOVED lines=11> */
.L_x_14835:
[----:B------:R-:W-:Y:S05]  /*03d0*/  BSYNC B0 ;  /* 0x0000000000007941 */ /* 0x000fea0003800000 */
.L_x_14834:
[----:B------:R-:W-:-:S13]  /*03e0*/  ISETP.GE.AND P0, PT, R19, R12, PT ;  /* 0x0000000c1300720c */ /* 0x000fda0003f06270 */
[----:B------:R-:W-:Y:S05]  /*03f0*/  @P0 EXIT ;  /* 0x000000000000094d */ /* 0x000fea0003800000 */
[----:B01----:R-:W0:Y:S01]  /*0400*/  LDC.64 R4, c[0x0][0x218] ;  /* 0x00008600ff047b82 */ /* 0x003e220000000a00 */
[----:B------:R-:W-:Y:S02]  /*0410*/  ISETP.GE.AND P0, PT, R21, R12, PT ;  /* 0x0000000c1500720c */ /* 0x000fe40003f06270 */
[----:B------:R-:W-:-:S11]  /*0420*/  LEA R19, R0, R19, 0x9 ;  /* 0x0000001300137211 */ /* 0x000fd600078e48ff */
[----:B-----5:R-:W1:Y:S01]  /*0430*/  @!P0 FRND.F64.FLOOR R2, R16 ;  /* 0x0000001000028313 */ /* 0x020e620000305800 */
[----:B0-----:R-:W-:-:S05]  /*0440*/  IMAD.WIDE.U32 R4, R19, 0x8, R4 ;  /* 0x0000000813047825 */ /* 0x001fca00078e0004 */
[----:B-1----:R-:W-:Y:S01]  /*0450*/  STG.E.64 desc[UR4][R4.64], R2 ;  /* 0x0000000204007986 */ /* 0x002fe2000c101b04 */
[----:B------:R-:W-:Y:S05]  /*0460*/  EXIT ;  /* 0x000000000000794d */ /* 0x000fea0003800000 */
.L_x_14836:
        /* <DEDUP_REMOVED lines=9> */
.L_x_19704:


//--------------------- .text._ZN2at6native29vectorized_elementwise_kernelILi2EZZZNS0_17floor_kernel_cudaERNS_18TensorIteratorBaseEENKUlvE_clEvENKUlvE_clEvEUldE_St5arrayIPcLm2EEEEviT0_T1_ --------------------------
	.section	.text._ZN2at6native29vectorized_elementwise_kernelILi2EZZZNS0_17floor_kernel_cudaERNS_18TensorIteratorBaseEENKUlvE_clEvENKUlvE_clEvEUldE_St5arrayIPcLm2EEEEviT0_T1_,"ax",@progbits
	.align	128
        .global         _ZN2at6native29vectorized_elementwise_kernelILi2EZZZNS0_17floor_kernel_cudaERNS_18TensorIteratorBaseEENKUlvE_clEvENKUlvE_clEvEUldE_St5arrayIPcLm2EEEEviT0_T1_
        .type           _ZN2at6native29vectorized_elementwise_kernelILi2EZZZNS0_17floor_kernel_cudaERNS_18TensorIteratorBaseEENKUlvE_clEvENKUlvE_clEvEUldE_St5arrayIPcLm2EEEEviT0_T1_,@function
        .size           _ZN2at6native29vectorized_elementwise_kernelILi2EZZZNS0_17floor_kernel_cudaERNS_18TensorIteratorBaseEENKUlvE_clEvENKUlvE_clEvEUldE_St5arrayIPcLm2EEEEviT0_T1_,(.L_x_19705 - _ZN2at6native29vectorized_elementwise_kernelILi2EZZZNS0_17floor_kernel_cudaERNS_18TensorIteratorBaseEENKUlvE_clEvENKUlvE_clEvEUldE_St5arrayIPcLm2EEEEviT0_T1_)
        .other          _ZN2at6native29vectorized_elementwise_kernelILi2EZZZNS0_17floor_kernel_cudaERNS_18TensorIteratorBaseEENKUlvE_clEvENKUlvE_clEvEUldE_St5arrayIPcLm2EEEEviT0_T1_,@"STO_CUDA_ENTRY STV_DEFAULT"
_ZN2at6native29vectorized_elementwise_kernelILi2EZZZNS0_17floor_kernel_cudaERNS_18TensorIteratorBaseEENKUlvE_clEvENKUlvE_clEvEUldE_St5arrayIPcLm2EEEEviT0_T1_:
.text._ZN2at6native29vectorized_elementwise_kernelILi2EZZZNS0_17floor_kernel_cudaERNS_18TensorIteratorBaseEENKUlvE_clEvENKUlvE_clEvEUldE_St5arrayIPcLm2EEEEviT0_T1_:
        /* <DEDUP_REMOVED lines=19> */
[----:B---3--:R-:W-:Y:S08]  /*0130*/  FRND.F64.FLOOR R10, R10 ;  /* 0x0000000a000a7313 */ /* 0x008ff00000305800 */
[----:B------:R-:W0:Y:S08]  /*0140*/  FRND.F64.FLOOR R8, R8 ;  /* 0x0000000800087313 */ /* 0x000e300000305800 */
[----:B----4-:R-:W-:Y:S01]  /*0150*/  FRND.F64.FLOOR R14, R14 ;  /* 0x0000000e000e7313 */ /* 0x010fe20000305800 */
[----:B0-----:R-:W-:Y:S07]  /*0160*/  STG.E.128 desc[UR4][R20.64], R8 ;  /* 0x0000000814007986 */ /* 0x001fee000c101d04 */
[----:B------:R-:W0:Y:S08]  /*0170*/  FRND.F64.FLOOR R12, R12 ;  /* 0x0000000c000c7313 */ /* 0x000e300000305800 */
[----:B-----5:R-:W-:Y:S01]  /*0180*/  FRND.F64.FLOOR R18, R18 ;  /* 0x0000001200127313 */ /* 0x020fe20000305800 */
[----:B0-----:R-:W-:Y:S07]  /*0190*/  STG.E.128 desc[UR4][R20.64+0x800], R12 ;  /* 0x0008000c14007986 */ /* 0x001fee000c101d04 */
[----:B------:R-:W0:Y:S08]  /*01a0*/  FRND.F64.FLOOR R16, R16 ;  /* 0x0000001000107313 */ /* 0x000e300000305800 */
[----:B------:R-:W-:Y:S01]  /*01b0*/  FRND.F64.FLOOR R6, R6 ;  /* 0x0000000600067313 */ /* 0x000fe20000305800 */
[----:B0-----:R-:W-:Y:S07]  /*01c0*/  STG.E.128 desc[UR4][R20.64+0x1000], R16 ;  /* 0x0010001014007986 */ /* 0x001fee000c101d04 */
[----:B------:R-:W0:Y:S02]  /*01d0*/  FRND.F64.FLOOR R4, R4 ;  /* 0x0000000400047313 */ /* 0x000e240000305800 */
[----:B0-----:R-:W-:Y:S01]  /*01e0*/  STG.E.128 desc[UR4][R20.64+0x1800], R4 ;  /* 0x0018000414007986 */ /* 0x001fe2000c101d04 */
[----:B------:R-:W-:Y:S05]  /*01f0*/  EXIT ;  /* 0x000000000000794d */ /* 0x000fea0003800000 */
.L_x_14837:
        /* <DEDUP_REMOVED lines=63> */
[----:B-----5:R-:W-:Y:S08]  /*05f0*/  @!P2 FRND.F64.FLOOR R12, R26 ;  /* 0x0000001a000ca313 */ /* 0x020ff00000305800 */
[----:B--2---:R1:W2:Y:S02]  /*0600*/  @!P0 FRND.F64.FLOOR R24, R34 ;  /* 0x0000002200188313 */ /* 0x0042a40000305800 */
[----:B-1----:R-:W-:-:S04]  /*0610*/  IADD3 R34, R0, 0x80, RZ ;  /* 0x0000008000227810 */ /* 0x002fc80007ffe0ff */
[----:B------:R-:W-:-:S13]  /*0620*/  ISETP.GE.AND P1, PT, R34, R3, PT ;  /* 0x000000032200720c */ /* 0x000fda0003f26270 */
[----:B------:R1:W0:Y:S02]  /*0630*/  @!P1 FRND.F64.FLOOR R6, R20 ;  /* 0x0000001400069313 */ /* 0x0002240000305800 */
[----:B-1----:R-:W-:-:S05]  /*0640*/  VIADD R20, R0, 0x100 ;  /* 0x0000010000147836 */ /* 0x002fca0000000000 */
[----:B------:R-:W-:-:S13]  /*0650*/  ISETP.GE.AND P1, PT, R20, R3, PT ;  /* 0x000000031400720c */ /* 0x000fda0003f26270 */
[----:B---3--:R1:W3:Y:S02]  /*0660*/  @!P1 FRND.F64.FLOOR R8, R4 ;  /* 0x0000000400089313 */ /* 0x0082e40000305800 */
        /* <DEDUP_REMOVED lines=8> */
[----:B------:R1:W1:Y:S01]  /*06f0*/  @!P1 FRND.F64.FLOOR R10, R30 ;  /* 0x0000001e000a9313 */ /* 0x0002620000305800 */
[----:B------:R-:W-:Y:S01]  /*0700*/  ISETP.GE.AND P1, PT, R35, R3, PT ;  /* 0x000000032300720c */ /* 0x000fe20003f26270 */
[----:B0-----:R-:W-:-:S04]  /*0710*/  @!P0 IMAD.WIDE.U32 R32, R5, 0x8, R32 ;  /* 0x0000000805208825 */ /* 0x001fc800078e0020 */
[----:B------:R-:W-:Y:S01]  /*0720*/  @!P0 IMAD.MOV.U32 R0, RZ, RZ, R34 ;  /* 0x000000ffff008224 */ /* 0x000fe200078e0022 */
[----:B--2---:R0:W-:Y:S01]  /*0730*/  @!P0 STG.E.64 desc[UR4][R32.64], R24 ;  /* 0x0000001820008986 */ /* 0x0041e2000c101b04 */
[----:B----4-:R0:W2:Y:S03]  /*0740*/  @!P2 FRND.F64.FLOOR R16, R22 ;  /* 0x000000160010a313 */ /* 0x0100a60000305800 */
[----:B------:R-:W-:-:S05]  /*0750*/  ISETP.GE.AND P0, PT, R0, R3, PT ;  /* 0x000000030000720c */ /* 0x000fca0003f06270 */
[----:B------:R0:W4:Y:S08]  /*0760*/  @!P1 FRND.F64.FLOOR R14, R28 ;  /* 0x0000001c000e9313 */ /* 0x0001300000305800 */
[----:B------:R0:W0:Y:S01]  /*0770*/  @!P3 FRND.F64.FLOOR R18, R36 ;  /* 0x000000240012b313 */ /* 0x0000220000305800 */
        /* <DEDUP_REMOVED lines=13> */
.L_x_14840:
[----:B------:R-:W-:-:S13]  /*0850*/  ISETP.GE.AND P0, PT, R0, R3, PT ;  /* 0x000000030000720c */ /* 0x000fda0003f06270 */
[----:B------:R-:W-:Y:S05]  /*0860*/  @P0 BRA `(.L_x_14842) ;  /* 0x0000000000300947 */ /* 0x000fea0003800000 */
[----:B-1----:R-:W1:Y:S01]  /*0870*/  LDC.64 R4, c[0x0][0x218] ;  /* 0x00008600ff047b82 */ /* 0x002e620000000a00 */
[----:B------:R-:W-:Y:S01]  /*0880*/  IADD3 R7, R2, R0, RZ ;  /* 0x0000000002077210 */ /* 0x000fe20007ffe0ff */
[----:B------:R-:W-:-:S04]  /*0890*/  VIADD R0, R0, 0x80 ;  /* 0x0000008000007836 */ /* 0x000fc80000000000 */
[----:B-1----:R-:W-:-:S05]  /*08a0*/  IMAD.WIDE.U32 R4, R7, 0x8, R4 ;  /* 0x0000000807047825 */ /* 0x002fca00078e0004 */
[----:B------:R2:W-:Y:S02]  /*08b0*/  STG.E.64 desc[UR4][R4.64], R10 ;  /* 0x0000000a04007986 */ /* 0x0005e4000c101b04 */
.L_x_14841:
[----:B------:R-:W-:-:S13]  /*08c0*/  ISETP.GE.AND P0, PT, R0, R3, PT ;  /* 0x000000030000720c */ /* 0x000fda0003f06270 */
[----:B------:R-:W-:Y:S05]  /*08d0*/  @P0 BRA `(.L_x_14843) ;  /* 0x0000000000340947 */ /* 0x000fea0003800000 */
[----:B-12---:R-:W1:Y:S01]  /*08e0*/  LDC.64 R4, c[0x0][0x218] ;  /* 0x00008600ff047b82 */ /* 0x006e620000000a00 */
[----:B------:R-:W-:Y:S01]  /*08f0*/  IADD3 R7, R2, R0, RZ ;  /* 0x0000000002077210 */ /* 0x000fe20007ffe0ff */
[----:B------:R-:W-:-:S04]  /*0900*/  VIADD R0, R0, 0x80 ;  /* 0x0000008000007836 */ /* 0x000fc80000000000 */
[----:B-1----:R-:W-:-:S05]  /*0910*/  IMAD.WIDE.U32 R4, R7, 0x8, R4 ;  /* 0x0000000807047825 */ /* 0x002fca00078e0004 */
[----:B------:R2:W-:Y:S02]  /*0920*/  STG.E.64 desc[UR4][R4.64], R12 ;  /* 0x0000000c04007986 */ /* 0x0005e4000c101b04 */
.L_x_14842:
        /* <DEDUP_REMOVED lines=8> */
.L_x_14843:
[----:B------:R-:W-:Y:S05]  /*09b0*/  BSYNC B1 ;  /* 0x0000000000017941 */ /* 0x000fea0003800000 */
.L_x_14839:
[----:B------:R-:W-:-:S13]  /*09c0*/  ISETP.GE.AND P0, PT, R0, R3, PT ;  /* 0x000000030000720c */ /* 0x000fda0003f06270 */
[----:B-123--:R-:W1:Y:S01]  /*09d0*/  @!P0 LDC.64 R4, c[0x0][0x218] ;  /* 0x00008600ff048b82 */ /* 0x00ee620000000a00 */
[----:B------:R-:W-:Y:S01]  /*09e0*/  @!P0 IADD3 R7, R2, R0, RZ ;  /* 0x0000000002078210 */ /* 0x000fe20007ffe0ff */
[----:B------:R-:W-:-:S04]  /*09f0*/  @!P0 VIADD R0, R0, 0x80 ;  /* 0x0000008000008836 */ /* 0x000fc80000000000 */
[----:B-1----:R-:W-:-:S05]  /*0a00*/  @!P0 IMAD.WIDE.U32 R4, R7, 0x8, R4 ;  /* 0x0000000807048825 */ /* 0x002fca00078e0004 */
[----:B------:R3:W-:Y:S02]  /*0a10*/  @!P0 STG.E.64 desc[UR4][R4.64], R16 ;  /* 0x0000001004008986 */ /* 0x0007e4000c101b04 */
.L_x_14844:
[----:B------:R-:W-:Y:S05]  /*0a20*/  BSYNC B0 ;  /* 0x0000000000007941 */ /* 0x000fea0003800000 */
.L_x_14838:
        /* <DEDUP_REMOVED lines=8> */
.L_x_14845:
        /* <DEDUP_REMOVED lines=13> */
.L_x_19705:


//--------------------- .text._ZN2at6native29vectorized_elementwise_kernelILi4EZZZNS0_17floor_kernel_cudaERNS_18TensorIteratorBaseEENKUlvE_clEvENKUlvE_clEvEUldE_St5arrayIPcLm2EEEEviT0_T1_ --------------------------
	.section	.text._ZN2at6native29vectorized_elementwise_kernelILi4EZZZNS0_17floor_kernel_cudaERNS_18TensorIteratorBaseEENKUlvE_clEvENKUlvE_clEvEUldE_St5arrayIPcLm2EEEEviT0_T1_,"ax",@progbits
	.align	128
        .global         _ZN2at6native29vectorized_elementwise_kernelILi4EZZZNS0_17floor_kernel_cudaERNS_18TensorIteratorBaseEENKUlvE_clEvENKUlvE_clEvEUldE_St5arrayIPcLm2EEEEviT0_T1_
        .type           _ZN2at6native29vectorized_elementwise_kernelILi4EZZZNS0_17floor_kernel_cudaERNS_18TensorIteratorBaseEENKUlvE_clEvENKUlvE_clEvEUldE_St5arrayIPcLm2EEEEviT0_T1_,@function
        .size           _ZN2at6native29vectorized_elementwise_kernelILi4EZZZNS0_17floor_kernel_cudaERNS_18TensorIteratorBaseEENKUlvE_clEvENKUlvE_clEvEUldE_St5arrayIPcLm2EEEEviT0_T1_,(.L_x_19706 - _ZN2at6native29vectorized_elementwise_kernelILi4EZZZNS0_17floor_kernel_cudaERNS_18TensorIteratorBaseEENKUlvE_clEvENKUlvE_clEvEUldE_St5arrayIPcLm2EEEEviT0_T1_)
        .other          _ZN2at6native29vectorized_elementwise_kernelILi4EZZZNS0_17floor_kernel_cudaERNS_18TensorIteratorBaseEENKUlvE_clEvENKUlvE_clEvEUldE_St5arrayIPcLm2EEEEviT0_T1_,@"STO_CUDA_ENTRY STV_DEFAULT"
_ZN2at6native29vectorized_elementwise_kernelILi4EZZZNS0_17floor_kernel_cudaERNS_18TensorIteratorBaseEENKUlvE_clEvENKUlvE_clEvEUldE_St5arrayIPcLm2EEEEviT0_T1_:
.text._ZN2at6native29vectorized_elementwise_kernelILi4EZZZNS0_17floor_kernel_cudaERNS_18TensorIteratorBaseEENKUlvE_clEvENKUlvE_clEvEUldE_St5arrayIPcLm2EEEEviT0_T1_:
        /* <DEDUP_REMOVED lines=32> */
.L_x_14846:
        /* <DEDUP_REMOVED lines=101> */
.L_x_14849:
[----:B------:R-:W-:-:S13]  /*0850*/  ISETP.GE.AND P0, PT, R0, R3, PT ;  /* 0x000000030000720c */ /* 0x000fda0003f06270 */
[----:B------:R-:W-:Y:S05]  /*0860*/  @P0 BRA `(.L_x_14851) ;  /* 0x0000000000300947 */ /* 0x000fea0003800000 */
[----:B-1----:R-:W1:Y:S01]  /*0870*/  LDC.64 R4, c[0x0][0x218] ;  /* 0x00008600ff047b82 */ /* 0x002e620000000a00 */
[----:B------:R-:W-:Y:S01]  /*0880*/  IADD3 R7, R2, R0, RZ ;  /* 0x0000000002077210 */ /* 0x000fe20007ffe0ff */
[----:B------:R-:W-:-:S04]  /*0890*/  VIADD R0, R0, 0x80 ;  /* 0x0000008000007836 */ /* 0x000fc80000000000 */
[----:B-1----:R-:W-:-:S05]  /*08a0*/  IMAD.WIDE.U32 R4, R7, 0x8, R4 ;  /* 0x0000000807047825 */ /* 0x002fca00078e0004 */
[----:B------:R2:W-:Y:S02]  /*08b0*/  STG.E.64 desc[UR4][R4.64], R10 ;  /* 0x0000000a04007986 */ /* 0x0005e4000c101b04 */
.L_x_14850:
[----:B------:R-:W-:-:S13]  /*08c0*/  ISETP.GE.AND P0, PT, R0, R3, PT ;  /* 0x000000030000720c */ /* 0x000fda0003f06270 */
[----:B------:R-:W-:Y:S05]  /*08d0*/  @P0 BRA `(.L_x_14852) ;  /* 0x0000000000340947 */ /* 0x000fea0003800000 */
[----:B-12---:R-:W1:Y:S01]  /*08e0*/  LDC.64 R4, c[0x0][0x218] ;  /* 0x00008600ff047b82 */ /* 0x006e620000000a00 */
[----:B------:R-:W-:Y:S01]  /*08f0*/  IADD3 R7, R2, R0, RZ ;  /* 0x0000000002077210 */ /* 0x000fe20007ffe0ff */
[----:B------:R-:W-:-:S04]  /*0900*/  VIADD R0, R0, 0x80 ;  /* 0x0000008000007836 */ /* 0x000fc80000000000 */
[----:B-1----:R-:W-:-:S05]  /*0910*/  IMAD.WIDE.U32 R4, R7, 0x8, R4 ;  /* 0x0000000807047825 */ /* 0x002fca00078e0004 */
[----:B------:R2:W-:Y:S02]  /*0920*/  STG.E.64 desc[UR4][R4.64], R12 ;  /* 0x0000000c04007986 */ /* 0x0005e4000c101b04 */
.L_x_14851:
        /* <DEDUP_REMOVED lines=8> */
.L_x_14852:
[----:B------:R-:W-:Y:S05]  /*09b0*/  BSYNC B1 ;  /* 0x0000000000017941 */ /* 0x000fea0003800000 */
.L_x_14848:
[----:B------:R-:W-:-:S13]  /*09c0*/  ISETP.GE.AND P0, PT, R0, R3, PT ;  /* 0x000000030000720c */ /* 0x000fda0003f06270 */
[----:B-123--:R-:W1:Y:S01]  /*09d0*/  @!P0 LDC.64 R4, c[0x0][0x218] ;  /* 0x00008600ff048b82 */ /* 0x00ee620000000a00 */
[----:B------:R-:W-:Y:S01]  /*09e0*/  @!P0 IADD3 R7, R2, R0, RZ ;  /* 0x0000000002078210 */ /* 0x000fe20007ffe0ff */
[----:B------:R-:W-:-:S04]  /*09f0*/  @!P0 VIADD R0, R0, 0x80 ;  /* 0x0000008000008836 */ /* 0x000fc80000000000 */
[----:B-1----:R-:W-:-:S05]  /*0a00*/  @!P0 IMAD.WIDE.U32 R4, R7, 0x8, R4 ;  /* 0x0000000807048825 */ /* 0x002fca00078e0004 */
[----:B------:R3:W-:Y:S02]  /*0a10*/  @!P0 STG.E.64 desc[UR4][R4.64], R16 ;  /* 0x0000001004008986 */ /* 0x0007e4000c101b04 */
.L_x_14853:
[----:B------:R-:W-:Y:S05]  /*0a20*/  BSYNC B0 ;  /* 0x0000000000007941 */ /* 0x000fea0003800000 */
.L_x_14847:
        /* <DEDUP_REMOVED lines=8> */
.L_x_14854:
        /* <DEDUP_REMOVED lines=13> */
.L_x_19706:


//--------------------- .text._ZN2at6native29vectorized_elementwise_kernelILi8EZZZNS0_17floor_kernel_cudaERNS_18TensorIteratorBaseEENKUlvE_clEvENKUlvE_clEvEUldE_St5arrayIPcLm2EEEEviT0_T1_ --------------------------
	.section	.text._ZN2at6native29vectorized_elementwise_kernelILi8EZZZNS0_17floor_kernel_cudaERNS_18TensorIteratorBaseEENKUlvE_clEvENKUlvE_clEvEUldE_St5arrayIPcLm2EEEEviT0_T1_,"ax",@progbits
	.align	128
        .global         _ZN2at6native29vectorized_elementwise_kernelILi8EZZZNS0_17floor_kernel_cudaERNS_18TensorIteratorBaseEENKUlvE_clEvENKUlvE_clEvEUldE_St5arrayIPcLm2EEEEviT0_T1_
        .type           _ZN2at6native29vectorized_elementwise_kernelILi8EZZZNS0_17floor_kernel_cudaERNS_18TensorIteratorBaseEENKUlvE_clEvENKUlvE_clEvEUldE_St5arrayIPcLm2EEEEviT0_T1_,@function
        .size           _ZN2at6native29vectorized_elementwise_kernelILi8EZZZNS0_17floor_kernel_cudaERNS_18TensorIteratorBaseEENKUlvE_clEvENKUlvE_clEvEUldE_St5arrayIPcLm2EEEEviT0_T1_,(.L_x_19707 - _ZN2at6native29vectorized_elementwise_kernelILi8EZZZNS0_17floor_kernel_cudaERNS_18TensorIteratorBaseEENKUlvE_clEvENKUlvE_clEvEUldE_St5arrayIPcLm2EEEEviT0_T1_)
        .other          _ZN2at6native29vectorized_elementwise_kernelILi8EZZZNS0_17floor_kernel_cudaERNS_18TensorIteratorBaseEENKUlvE_clEvENKUlvE_clEvEUldE_St5arrayIPcLm2EEEEviT0_T1_,@"STO_CUDA_ENTRY STV_DEFAULT"
_ZN2at6native29vectorized_elementwise_kernelILi8EZZZNS0_17floor_kernel_cudaERNS_18TensorIteratorBaseEENKUlvE_clEvENKUlvE_clEvEUldE_St5arrayIPcLm2EEEEviT0_T1_:
.text._ZN2at6native29vectorized_elementwise_kernelILi8EZZZNS0_17floor_kernel_cudaERNS_18TensorIteratorBaseEENKUlvE_clEvENKUlvE_clEvEUldE_St5arrayIPcLm2EEEEviT0_T1_:
        /* <DEDUP_REMOVED lines=32> */
.L_x_14855:
        /* <DEDUP_REMOVED lines=101> */
.L_x_14858:
[----:B------:R-:W-:-:S13]  /*0850*/  ISETP.GE.AND P0, PT, R0, R3, PT ;  /* 0x000000030000720c */ /* 0x000fda0003f06270 */
[----:B------:R-:W-:Y:S05]  /*0860*/  @P0 BRA `(.L_x_14860) ;  /* 0x0000000000300947 */ /* 0x000fea0003800000 */
[----:B-1----:R-:W1:Y:S01]  /*0870*/  LDC.64 R4, c[0x0][0x218] ;  /* 0x00008600ff047b82 */ /* 0x002e620000000a00 */
[----:B------:R-:W-:Y:S01]  /*0880*/  IADD3 R7, R2, R0, RZ ;  /* 0x0000000002077210 */ /* 0x000fe20007ffe0ff */
[----:B------:R-:W-:-:S04]  /*0890*/  VIADD R0, R0, 0x80 ;  /* 0x0000008000007836 */ /* 0x000fc80000000000 */
[----:B-1----:R-:W-:-:S05]  /*08a0*/  IMAD.WIDE.U32 R4, R7, 0x8, R4 ;  /* 0x0000000807047825 */ /* 0x002fca00078e0004 */
[----:B------:R2:W-:Y:S02]  /*08b0*/  STG.E.64 desc[UR4][R4.64], R10 ;  /* 0x0000000a04007986 */ /* 0x0005e4000c101b04 */
.L_x_14859:
[----:B------:R-:W-:-:S13]  /*08c0*/  ISETP.GE.AND P0, PT, R0, R3, PT ;  /* 0x000000030000720c */ /* 0x000fda0003f06270 */
[----:B------:R-:W-:Y:S05]  /*08d0*/  @P0 BRA `(.L_x_14861) ;  /* 0x0000000000340947 */ /* 0x000fea0003800000 */
[----:B-12---:R-:W1:Y:S01]  /*08e0*/  LDC.64 R4, c[0x0][0x218] ;  /* 0x00008600ff047b82 */ /* 0x006e620000000a00 */
[----:B------:R-:W-:Y:S01]  /*08f0*/  IADD3 R7, R2, R0, RZ ;  /* 0x0000000002077210 */ /* 0x000fe20007ffe0ff */
[----:B------:R-:W-:-:S04]  /*0900*/  VIADD R0, R0, 0x80 ;  /* 0x0000008000007836 */ /* 0x000fc80000000000 */
[----:B-1----:R-:W-:-:S05]  /*0910*/  IMAD.WIDE.U32 R4, R7, 0x8, R4 ;  /* 0x0000000807047825 */ /* 0x002fca00078e0004 */
[----:B------:R2:W-:Y:S02]  /*0920*/  STG.E.64 desc[UR4][R4.64], R12 ;  /* 0x0000000c04007986 */ /* 0x0005e4000c101b04 */
.L_x_14860:
        /* <DEDUP_REMOVED lines=8> */
.L_x_14861:
[----:B------:R-:W-:Y:S05]  /*09b0*/  BSYNC B1 ;  /* 0x0000000000017941 */ /* 0x000fea0003800000 */
.L_x_14857:
[----:B------:R-:W-:-:S13]  /*09c0*/  ISETP.GE.AND P0, PT, R0, R3, PT ;  /* 0x000000030000720c */ /* 0x000fda0003f06270 */
[----:B-123--:R-:W1:Y:S01]  /*09d0*/  @!P0 LDC.64 R4, c[0x0][0x218] ;  /* 0x00008600ff048b82 */ /* 0x00ee620000000a00 */
[----:B------:R-:W-:Y:S01]  /*09e0*/  @!P0 IADD3 R7, R2, R0, RZ ;  /* 0x0000000002078210 */ /* 0x000fe20007ffe0ff */
[----:B------:R-:W-:-:S04]  /*09f0*/  @!P0 VIADD R0, R0, 0x80 ;  /* 0x0000008000008836 */ /* 0x000fc80000000000 */
[----:B-1----:R-:W-:-:S05]  /*0a00*/  @!P0 IMAD.WIDE.U32 R4, R7, 0x8, R4 ;  /* 0x0000000807048825 */ /* 0x002fca00078e0004 */
[----:B------:R3:W-:Y:S02]  /*0a10*/  @!P0 STG.E.64 desc[UR4][R4.64], R16 ;  /* 0x0000001004008986 */ /* 0x0007e4000c101b04 */
.L_x_14862:
[----:B------:R-:W-:Y:S05]  /*0a20*/  BSYNC B0 ;  /* 0x0000000000007941 */ /* 0x000fea0003800000 */
.L_x_14856:
        /* <DEDUP_REMOVED lines=8> */
.L_x_14863:
        /* <DEDUP_REMOVED lines=13> */
.L_x_19707:


//--------------------- .text._ZN2at6native18elementwise_kernelILi128ELi4EZNS0_15gpu_kernel_implIZZZNS0_16frac_kernel_cudaERNS_18TensorIteratorBaseEENKUlvE_clEvENKUlvE2_clEvEUlN3c108BFloat16EE_EEvS4_RKT_EUliE_EEviT1_ --------------------------
	.section	.text._ZN2at6native18elementwise_kernelILi128ELi4EZNS0_15gpu_kernel_implIZZZNS0_16frac_kernel_cudaERNS_18TensorIteratorBaseEENKUlvE_clEvENKUlvE2_clEvEUlN3c108BFloat16EE_EEvS4_RKT_EUliE_EEviT1_,"ax",@progbits
	.align	128
        .global         _ZN2at6native18elementwise_kernelILi128ELi4EZNS0_15gpu_kernel_implIZZZNS0_16frac_kernel_cudaERNS_18TensorIteratorBaseEENKUlvE_clEvENKUlvE2_clEvEUlN3c108BFloat16EE_EEvS4_RKT_EUliE_EEviT1_
        .type           _ZN2at6native18elementwise_kernelILi128ELi4EZNS0_15gpu_kernel_implIZZZNS0_16frac_kernel_cudaERNS_18TensorIteratorBaseEENKUlvE_clEvENKUlvE2_clEvEUlN3c108BFloat16EE_EEvS4_RKT_EUliE_EEviT1_,@function
        .size           _ZN2at6native18elementwise_kernelILi128ELi4EZNS0_15gpu_kernel_implIZZZNS0_16frac_kernel_cudaERNS_18TensorIteratorBaseEENKUlvE_clEvENKUlvE2_clEvEUlN3c108BFloat16EE_EEvS4_RKT_EUliE_EEviT1_,(.L_x_19708 - _ZN2at6native18elementwise_kernelILi128ELi4EZNS0_15gpu_kernel_implIZZZNS0_16frac_kernel_cudaERNS_18TensorIteratorBaseEENKUlvE_clEvENKUlvE2_clEvEUlN3c108BFloat16EE_EEvS4_RKT_EUliE_EEviT1_)
        .other          _ZN2at6native18elementwise_kernelILi128ELi4EZNS0_15gpu_kernel_implIZZZNS0_16frac_kernel_cudaERNS_18TensorIteratorBaseEENKUlvE_clEvENKUlvE2_clEvEUlN3c108BFloat16EE_EEvS4_RKT_EUliE_EEviT1_,@"STO_CUDA_ENTRY STV_DEFAULT"
_ZN2at6native18elementwise_kernelILi128ELi4EZNS0_15gpu_kernel_implIZZZNS0_16frac_kernel_cudaERNS_18TensorIteratorBaseEENKUlvE_clEvENKUlvE2_clEvEUlN3c108BFloat16EE_EEvS4_RKT_EUliE_EEviT1_:
.text._ZN2at6native18elementwise_kernelILi128ELi4EZNS0_15gpu_kernel_implIZZZNS0_16frac_kernel_cudaERNS_18TensorIteratorBaseEENKUlvE_clEvENKUlvE2_clEvEUlN3c108BFloat16EE_EEvS4_RKT_EUliE_EEviT1_:
        /* <DEDUP_REMOVED lines=313> */
.L_x_14866:
        /* <DEDUP_REMOVED lines=22> */
.L_x_14870:
[----:B------:R-:W2:Y:S02]  /*14f0*/  LDG.E.U8 R2, desc[UR36][R2.64] ;  /* 0x0000002402027981 */ /* 0x000ea4000c1e1100 */
[----:B--2---:R-:W-:-:S04]  /*1500*/  I2FP.F32.U32 R0, R2 ;  /* 0x0000000200007245 */ /* 0x004fc80000201000 */
[----:B------:R-:W-:Y:S01]  /*1510*/  F2FP.BF16.F32.PACK_AB R0, RZ, R0 ;  /* 0x00000000ff00723e */ /* 0x000fe200000010ff */
[----:B------:R-:W-:Y:S06]  /*1520*/  BRA `(.L_x_14872) ;  /* 0x0000000c00907947 */ /* 0x000fec0003800000 */
.L_x_14869:
        /* <DEDUP_REMOVED lines=10> */
.L_x_14874:
[----:B------:R-:W2:Y:S02]  /*15d0*/  LDG.E R2, desc[UR36][R2.64] ;  /* 0x0000002402027981 */ /* 0x000ea4000c1e1900 */
[----:B--2---:R-:W-:-:S04]  /*15e0*/  I2FP.F32.S32 R0, R2 ;  /* 0x0000000200007245 */ /* 0x004fc80000201400 */
[----:B------:R-:W-:Y:S01]  /*15f0*/  F2FP.BF16.F32.PACK_AB R0, RZ, R0 ;  /* 0x00000000ff00723e */ /* 0x000fe200000010ff */
[----:B------:R-:W-:Y:S06]  /*1600*/  BRA `(.L_x_14872) ;  /* 0x0000000c00587947 */ /* 0x000fec0003800000 */
.L_x_14873:
[----:B------:R-:W2:Y:S02]  /*1610*/  LDG.E.U16 R2, desc[UR36][R2.64] ;  /* 0x0000002402027981 */ /* 0x000ea4000c1e1500 */
[----:B--2---:R-:W0:Y:S02]  /*1620*/  I2F.S16 R0, R2 ;  /* 0x0000000200007306 */ /* 0x004e240000101400 */
[----:B0-----:R-:W-:Y:S01]  /*1630*/  F2FP.BF16.F32.PACK_AB R0, RZ, R0 ;  /* 0x00000000ff00723e */ /* 0x001fe200000010ff */
[----:B------:R-:W-:Y:S06]  /*1640*/  BRA `(.L_x_14872) ;  /* 0x0000000c00487947 */ /* 0x000fec0003800000 */
.L_x_14868:
        /* <DEDUP_REMOVED lines=9> */
.L_x_14876:
[----:B------:R-:W2:Y:S02]  /*16e0*/  LDG.E.U16 R0, desc[UR36][R2.64] ;  /* 0x0000002402007981 */ /* 0x000ea4000c1e1500 */
[----:B--2---:R-:W-:-:S05]  /*16f0*/  HADD2.F32 R0, -RZ, R0.H0_H0 ;  /* 0x20000000ff007230 */ /* 0x004fca0000004100 */
[----:B------:R-:W-:Y:S01]  /*1700*/  F2FP.BF16.F32.PACK_AB R0, RZ, R0 ;  /* 0x00000000ff00723e */ /* 0x000fe200000010ff */
[----:B------:R-:W-:Y:S06]  /*1710*/  BRA `(.L_x_14872) ;  /* 0x0000000c00147947 */ /* 0x000fec0003800000 */
.L_x_14875:
        /* <DEDUP_REMOVED lines=9> */
.L_x_14878:
[----:B------:R-:W2:Y:S02]  /*17b0*/  LDG.E.U16 R2, desc[UR36][R2.64] ;  /* 0x0000002402027981 */ /* 0x000ea4000c1e1500 */
[----:B--2---:R-:W-:-:S05]  /*17c0*/  HADD2.F32 R0, -RZ, R2.H0_H0 ;  /* 0x20000002ff007230 */ /* 0x004fca0000004100 */
[----:B------:R-:W-:Y:S01]  /*17d0*/  F2FP.BF16.F32.PACK_AB R0, RZ, R0 ;  /* 0x00000000ff00723e */ /* 0x000fe200000010ff */
[----:B------:R-:W-:Y:S06]  /*17e0*/  BRA `(.L_x_14872) ;  /* 0x0000000800e07947 */ /* 0x000fec0003800000 */
.L_x_14877:
        /* <DEDUP_REMOVED lines=8> */
.L_x_14867:
        /* <DEDUP_REMOVED lines=13> */
.L_x_14881:
        /* <DEDUP_REMOVED lines=8> */
.L_x_14880:
        /* <DEDUP_REMOVED lines=28> */
.L_x_14883:
        /* <DEDUP_REMOVED lines=15> */
.L_x_14882:
[----:B------:R0:W5:Y:S01]  /*1c70*/  LDG.E.U16 R0, desc[UR36][R2.64] ;  /* 0x0000002402007981 */ /* 0x000162000c1e1500 */
[----:B------:R-:W-:Y:S05]  /*1c80*/  BRA `(.L_x_14872) ;  /* 0x0000000400b87947 */ /* 0x000fea0003800000 */
.L_x_14879:
        /* <DEDUP_REMOVED lines=12> */
.L_x_14886:
        /* <DEDUP_REMOVED lines=21> */
.L_x_14890:
[----:B------:R-:W-:Y:S05]  /*1ea0*/  BSYNC B1 ;  /* 0x0000000000017941 */ /* 0x000fea0003800000 */
.L_x_14889:
[----:B------:R-:W-:Y:S01]  /*1eb0*/  LEA R3, R0, 0x3b800000, 0x17 ;  /* 0x3b80000000037811 */ /* 0x000fe200078eb8ff */
[----:B------:R-:W-:-:S05]  /*1ec0*/  IMAD.SHL.U32 R0, R2, 0x100000, RZ ;  /* 0x0010000002007824 */ /* 0x000fca00078e00ff */
[----:B------:R-:W-:-:S07]  /*1ed0*/  LOP3.LUT R0, R3, R0, R4, 0xfe, !PT ;  /* 0x0000000003007212 */ /* 0x000fce00078efe04 */
.L_x_14888:
[----:B------:R-:W-:Y:S05]  /*1ee0*/  BSYNC B0 ;  /* 0x0000000000007941 */ /* 0x000fea0003800000 */
.L_x_14887:
[----:B------:R-:W-:Y:S01]  /*1ef0*/  F2FP.BF16.F32.PACK_AB R0, RZ, R0 ;  /* 0x00000000ff00723e */ /* 0x000fe200000010ff */
[----:B------:R-:W-:Y:S06]  /*1f00*/  BRA `(.L_x_14872) ;  /* 0x0000000400187947 */ /* 0x000fec0003800000 */
.L_x_14885:
        /* <DEDUP_REMOVED lines=21> */
.L_x_14894:
[----:B------:R-:W-:Y:S05]  /*2060*/  BSYNC B1 ;  /* 0x0000000000017941 */ /* 0x000fea0003800000 */
.L_x_14893:
[----:B------:R-:W-:Y:S01]  /*2070*/  LEA R3, R0, 0x37800000, 0x17 ;  /* 0x3780000000037811 */ /* 0x000fe200078eb8ff */
[----:B------:R-:W-:-:S05]  /*2080*/  IMAD.SHL.U32 R0, R2, 0x200000, RZ ;  /* 0x0020000002007824 */ /* 0x000fca00078e00ff */
[----:B------:R-:W-:-:S07]  /*2090*/  LOP3.LUT R0, R3, R0, R4, 0xfe, !PT ;  /* 0x0000000003007212 */ /* 0x000fce00078efe04 */
.L_x_14892:
[----:B------:R-:W-:Y:S05]  /*20a0*/  BSYNC B0 ;  /* 0x0000000000007941 */ /* 0x000fea0003800000 */
.L_x_14891:
[----:B------:R-:W-:Y:S01]  /*20b0*/  F2FP.BF16.F32.PACK_AB R0, RZ, R0 ;  /* 0x00000000ff00723e */ /* 0x000fe200000010ff */
[----:B------:R-:W-:Y:S06]  /*20c0*/  BRA `(.L_x_14872) ;  /* 0x0000000000a87947 */ /* 0x000fec0003800000 */
.L_x_14884:
        /* <DEDUP_REMOVED lines=14> */
.L_x_14898:
[----:B------:R-:W-:Y:S05]  /*21b0*/  BSYNC B0 ;  /* 0x0000000000007941 */ /* 0x000fea0003800000 */
.L_x_14897:
[----:B------:R-:W-:Y:S01]  /*21c0*/  F2FP.BF16.F32.PACK_AB R0, RZ, R0 ;  /* 0x00000000ff00723e */ /* 0x000fe200000010ff */
[----:B------:R-:W-:Y:S06]  /*21d0*/  BRA `(.L_x_14872) ;  /* 0x0000000000647947 */ /* 0x000fec0003800000 */
.L_x_14871:
        /* <DEDUP_REMOVED lines=16> */
.L_x_14899:
[----:B------:R-:W-:Y:S01]  /*22e0*/  PRMT R0, RZ, 0x7610, R0 ;  /* 0x00007610ff007816 */ /* 0x000fe20000000000 */
[----:B------:R-:W-:Y:S06]  /*22f0*/  BRA `(.L_x_14872) ;  /* 0x00000000001c7947 */ /* 0x000fec0003800000 */
.L_x_14896:
[----:B------:R-:W2:Y:S02]  /*2300*/  LDG.E.64 R2, desc[UR36][R2.64] ;  /* 0x0000002402027981 */ /* 0x000ea4000c1e1b00 */
[----:B--2---:R-:W0:Y:S02]  /*2310*/  I2F.U64 R0, R2 ;  /* 0x0000000200007312 */ /* 0x004e240000301000 */
[----:B0-----:R-:W-:Y:S01]  /*2320*/  F2FP.BF16.F32.PACK_AB R0, RZ, R0 ;  /* 0x00000000ff00723e */ /* 0x001fe200000010ff */
[----:B------:R-:W-:Y:S06]  /*2330*/  BRA `(.L_x_14872) ;  /* 0x00000000000c7947 */ /* 0x000fec0003800000 */
.L_x_14895:
[----:B------:R-:W2:Y:S02]  /*2340*/  LDG.E R2, desc[UR36][R2.64] ;  /* 0x0000002402027981 */ /* 0x000ea4000c1e1900 */
[----:B--2---:R-:W-:-:S04]  /*2350*/  I2FP.F32.U32 R0, R2 ;  /* 0x0000000200007245 */ /* 0x004fc80000201000 */
[----:B------:R-:W-:-:S07]  /*2360*/  F2FP.BF16.F32.PACK_AB R0, RZ, R0 ;  /* 0x00000000ff00723e */ /* 0x000fce00000010ff */
.L_x_14872:
[----:B------:R-:W1:Y:S01]  /*2370*/  LDC.U8 R4, c[0x0][0x421] ;  /* 0x00010840ff047b82 */ /* 0x000e620000000000 */
[----:B-----5:R-:W-:-:S04]  /*2380*/  IMAD.U32 R0, R0, 0x10000, RZ ;  /* 0x0001000000007824 */ /* 0x020fc800078e00ff */
[----:B0-----:R-:W0:Y:S02]  /*2390*/  FRND.TRUNC R3, R0 ;  /* 0x0000000000037307 */ /* 0x001e24000020d000 */
[----:B0-----:R-:W-:Y:S01]  /*23a0*/  FADD.FTZ R3, R0, -R3 ;  /* 0x8000000300037221 */ /* 0x001fe20000010000 */
[----:B-1----:R-:W-:-:S05]  /*23b0*/  PRMT R2, R4, 0x9910, RZ ;  /* 0x0000991004027816 */ /* 0x002fca00000000ff */
[----:B------:R-:W0:Y:S01]  /*23c0*/  F2F.BF16.F32 R3, R3 ;  /* 0x0000000300037304 */ /* 0x000e220000202000 */
        /* <DEDUP_REMOVED lines=14> */
.L_x_14903:
[----:B0-----:R-:W-:-:S06]  /*24b0*/  IMAD.U32 R3, R3, 0x10000, RZ ;  /* 0x0001000003037824 */ /* 0x001fcc00078e00ff */
[----:B------:R-:W0:Y:S02]  /*24c0*/  F2I.S64.TRUNC R2, R3 ;  /* 0x0000000300027311 */ /* 0x000e24000020d900 */
[----:B0-----:R3:W-:Y:S01]  /*24d0*/  STG.E.U8 desc[UR36][R16.64], R2 ;  /* 0x0000000210007986 */ /* 0x0017e2000c101124 */
[----:B------:R-:W-:Y:S05]  /*24e0*/  BRA `(.L_x_14905) ;  /* 0x0000000c00847947 */ /* 0x000fea0003800000 */
.L_x_14902:
        /* <DEDUP_REMOVED lines=10> */
.L_x_14907:
[----:B0-----:R-:W-:-:S06]  /*2590*/  IMAD.U32 R3, R3, 0x10000, RZ ;  /* 0x0001000003037824 */ /* 0x001fcc00078e00ff */
[----:B------:R-:W0:Y:S02]  /*25a0*/  F2I.FTZ.TRUNC.NTZ R3, R3 ;  /* 0x0000000300037305 */ /* 0x000e24000021f100 */
[----:B0-----:R1:W-:Y:S01]  /*25b0*/  STG.E desc[UR36][R16.64], R3 ;  /* 0x0000000310007986 */ /* 0x0013e2000c101924 */
[----:B------:R-:W-:Y:S05]  /*25c0*/  BRA `(.L_x_14905) ;  /* 0x0000000c004c7947 */ /* 0x000fea0003800000 */
.L_x_14906:
[----:B0-----:R-:W-:-:S06]  /*25d0*/  IMAD.U32 R3, R3, 0x10000, RZ ;  /* 0x0001000003037824 */ /* 0x001fcc00078e00ff */
[----:B------:R-:W0:Y:S02]  /*25e0*/  F2I.FTZ.TRUNC.NTZ R3, R3 ;  /* 0x0000000300037305 */ /* 0x000e24000021f100 */
[----:B0-----:R2:W-:Y:S01]  /*25f0*/  STG.E.U16 desc[UR36][R16.64], R3 ;  /* 0x0000000310007986 */ /* 0x0015e2000c101524 */
[----:B------:R-:W-:Y:S05]  /*2600*/  BRA `(.L_x_14905) ;  /* 0x0000000c003c7947 */ /* 0x000fea0003800000 */
.L_x_14901:
        /* <DEDUP_REMOVED lines=9> */
.L_x_14909:
[----:B0-----:R-:W-:-:S05]  /*26a0*/  IMAD.U32 R0, R3, 0x10000, RZ ;  /* 0x0001000003007824 */ /* 0x001fca00078e00ff */
[----:B------:R-:W-:-:S05]  /*26b0*/  F2FP.F16.F32.PACK_AB R0, RZ, R0 ;  /* 0x00000000ff00723e */ /* 0x000fca00000000ff */
[----:B------:R0:W-:Y:S01]  /*26c0*/  STG.E.U16 desc[UR36][R16.64], R0 ;  /* 0x0000000010007986 */ /* 0x0001e2000c101524 */
[----:B------:R-:W-:Y:S05]  /*26d0*/  BRA `(.L_x_14905) ;  /* 0x0000000c00087947 */ /* 0x000fea0003800000 */
.L_x_14908:
        /* <DEDUP_REMOVED lines=10> */
.L_x_14911:
[----:B0-----:R-:W-:-:S05]  /*2780*/  IMAD.U32 R3, R3, 0x10000, RZ ;  /* 0x0001000003037824 */ /* 0x001fca00078e00ff */
[----:B------:R-:W-:-:S04]  /*2790*/  F2FP.F16.F32.PACK_AB R3, RZ, R3 ;  /* 0x00000003ff03723e */ /* 0x000fc800000000ff */
[----:B------:R-:W-:-:S05]  /*27a0*/  PRMT R3, R3, 0x5410, RZ ;  /* 0x0000541003037816 */ /* 0x000fca00000000ff */
[----:B------:R0:W-:Y:S01]  /*27b0*/  STG.E desc[UR36][R16.64], R3 ;  /* 0x0000000310007986 */ /* 0x0001e2000c101924 */
[----:B------:R-:W-:Y:S05]  /*27c0*/  BRA `(.L_x_14905) ;  /* 0x0000000800cc7947 */ /* 0x000fea0003800000 */
.L_x_14910:
[----:B0-----:R-:W-:-:S04]  /*27d0*/  IMAD.U32 R2, R3, 0x10000, RZ ;  /* 0x0001000003027824 */ /* 0x001fc800078e00ff */
[----:B------:R-:W-:-:S06]  /*27e0*/  FMUL.FTZ R2, R2, 1 ;  /* 0x3f80000002027820 */ /* 0x000fcc0000410000 */
[----:B------:R-:W0:Y:S02]  /*27f0*/  F2F.F64.F32 R2, R2 ;  /* 0x0000000200027310 */ /* 0x000e240000201800 */
[----:B0-----:R0:W-:Y:S01]  /*2800*/  STG.E.64 desc[UR36][R16.64], R2 ;  /* 0x0000000210007986 */ /* 0x0011e2000c101b24 */
[----:B------:R-:W-:Y:S05]  /*2810*/  BRA `(.L_x_14905) ;  /* 0x0000000800b87947 */ /* 0x000fea0003800000 */
.L_x_14900:
        /* <DEDUP_REMOVED lines=13> */
.L_x_14914:
[----:B0-----:R-:W-:Y:S01]  /*28f0*/  IMAD.U32 R3, R3, 0x10000, RZ ;  /* 0x0001000003037824 */ /* 0x001fe200078e00ff */
[----:B------:R-:W-:-:S03]  /*2900*/  CS2R R6, SRZ ;  /* 0x0000000000067805 */ /* 0x000fc6000001ff00 */
[----:B------:R-:W-:-:S04]  /*2910*/  FMUL.FTZ R3, R3, 1 ;  /* 0x3f80000003037820 */ /* 0x000fc80000410000 */
[----:B------:R-:W0:Y:S02]  /*2920*/  F2F.F64.F32 R4, R3 ;  /* 0x0000000300047310 */ /* 0x000e240000201800 */
[----:B0-----:R0:W-:Y:S01]  /*2930*/  STG.E.128 desc[UR36][R16.64], R4 ;  /* 0x0000000410007986 */ /* 0x0011e2000c101d24 */
[----:B------:R-:W-:Y:S05]  /*2940*/  BRA `(.L_x_14905) ;  /* 0x00000008006c7947 */ /* 0x000fea0003800000 */
.L_x_14913:
        /* <DEDUP_REMOVED lines=21> */
.L_x_14918:
[----:B------:R-:W-:Y:S05]  /*2aa0*/  BSYNC B0 ;  /* 0x0000000000007941 */ /* 0x000fea0003800000 */
.L_x_14917:
[----:B------:R-:W-:-:S05]  /*2ab0*/  LOP3.LUT R3, R0, R3, RZ, 0xfc, !PT ;  /* 0x0000000300037212 */ /* 0x000fca00078efcff */
[----:B------:R0:W-:Y:S01]  /*2ac0*/  STG.E.U8 desc[UR36][R16.64], R3 ;  /* 0x0000000310007986 */ /* 0x0001e2000c101124 */
[----:B------:R-:W-:Y:S05]  /*2ad0*/  BRA `(.L_x_14905) ;  /* 0x0000000800087947 */ /* 0x000fea0003800000 */
.L_x_14916:
        /* <DEDUP_REMOVED lines=13> */
.L_x_14920:
[----:B------:R-:W-:Y:S01]  /*2bb0*/  IMAD.MOV.U32 R0, RZ, RZ, 0x7f ;  /* 0x0000007fff007424 */ /* 0x000fe200078e00ff */
[----:B------:R-:W-:-:S04]  /*2bc0*/  ISETP.GT.U32.AND P0, PT, R2, 0x7f800000, PT ;  /* 0x7f8000000200780c */ /* 0x000fc80003f04070 */
[----:B------:R-:W-:-:S09]  /*2bd0*/  SEL R0, R0, 0x7c, P0 ;  /* 0x0000007c00007807 */ /* 0x000fd20000000000 */
.L_x_14921:
[----:B------:R-:W-:Y:S05]  /*2be0*/  BSYNC B0 ;  /* 0x0000000000007941 */ /* 0x000fea0003800000 */
.L_x_14919:
[----:B------:R-:W-:-:S04]  /*2bf0*/  LOP3.LUT R2, R3, 0x80000000, RZ, 0xc0, !PT ;  /* 0x8000000003027812 */ /* 0x000fc800078ec0ff */
[----:B------:R-:W-:-:S04]  /*2c00*/  SHF.R.U32.HI R3, RZ, 0x18, R2 ;  /* 0x00000018ff037819 */ /* 0x000fc80000011602 */
[----:B------:R-:W-:-:S05]  /*2c10*/  LOP3.LUT R3, R0, R3, RZ, 0xfc, !PT ;  /* 0x0000000300037212 */ /* 0x000fca00078efcff */
[----:B------:R0:W-:Y:S01]  /*2c20*/  STG.E.U8 desc[UR36][R16.64], R3 ;  /* 0x0000000310007986 */ /* 0x0001e2000c101124 */
[----:B------:R-:W-:Y:S05]  /*2c30*/  BRA `(.L_x_14905) ;  /* 0x0000000400b07947 */ /* 0x000fea0003800000 */
.L_x_14915:
[----:B0-----:R0:W-:Y:S01]  /*2c40*/  STG.E.U16 desc[UR36][R16.64], R3 ;  /* 0x0000000310007986 */ /* 0x0011e2000c101524 */
[----:B------:R-:W-:Y:S05]  /*2c50*/  BRA `(.L_x_14905) ;  /* 0x0000000400a87947 */ /* 0x000fea0003800000 */
.L_x_14912:
        /* <DEDUP_REMOVED lines=12> */
.L_x_14924:
        /* <DEDUP_REMOVED lines=17> */
.L_x_14927:
[----:B------:R-:W-:-:S04]  /*2e30*/  LOP3.LUT R2, R3, 0x80000000, RZ, 0xc0, !PT ;  /* 0x8000000003027812 */ /* 0x000fc800078ec0ff */
[----:B------:R-:W-:-:S04]  /*2e40*/  SHF.R.U32.HI R3, RZ, 0x18, R2 ;  /* 0x00000018ff037819 */ /* 0x000fc80000011602 */
[----:B------:R-:W-:-:S04]  /*2e50*/  LOP3.LUT R0, R0, R3, RZ, 0xfc, !PT ;  /* 0x0000000300007212 */ /* 0x000fc800078efcff */
[----:B------:R-:W-:-:S07]  /*2e60*/  PRMT R8, R0, 0x7610, R8 ;  /* 0x0000761000087816 */ /* 0x000fce0000000008 */
.L_x_14926:
[----:B------:R-:W-:Y:S05]  /*2e70*/  BSYNC B0 ;  /* 0x0000000000007941 */ /* 0x000fea0003800000 */
.L_x_14925:
[----:B------:R0:W-:Y:S01]  /*2e80*/  STG.E.U8 desc[UR36][R16.64], R8 ;  /* 0x0000000810007986 */ /* 0x0001e2000c101124 */
[----:B------:R-:W-:Y:S05]  /*2e90*/  BRA `(.L_x_14905) ;  /* 0x0000000400187947 */ /* 0x000fea0003800000 */
.L_x_14923:
        /* <DEDUP_REMOVED lines=17> */
.L_x_14930:
[----:B------:R-:W-:-:S04]  /*2fb0*/  LOP3.LUT R2, R3, 0x80000000, RZ, 0xc0, !PT ;  /* 0x8000000003027812 */ /* 0x000fc800078ec0ff */
[----:B------:R-:W-:-:S04]  /*2fc0*/  SHF.R.U32.HI R3, RZ, 0x18, R2 ;  /* 0x00000018ff037819 */ /* 0x000fc80000011602 */
[----:B------:R-:W-:-:S04]  /*2fd0*/  LOP3.LUT R0, R0, R3, RZ, 0xfc, !PT ;  /* 0x0000000300007212 */ /* 0x000fc800078efcff */
[----:B------:R-:W-:-:S07]  /*2fe0*/  PRMT R8, R0, 0x7610, R8 ;  /* 0x0000761000087816 */ /* 0x000fce0000000008 */
.L_x_14929:
[----:B------:R-:W-:Y:S05]  /*2ff0*/  BSYNC B0 ;  /* 0x0000000000007941 */ /* 0x000fea0003800000 */
.L_x_14928:
[----:B------:R0:W-:Y:S01]  /*3000*/  STG.E.U8 desc[UR36][R16.64], R8 ;  /* 0x0000000810007986 */ /* 0x0001e2000c101124 */
[----:B------:R-:W-:Y:S05]  /*3010*/  BRA `(.L_x_14905) ;  /* 0x0000000000b87947 */ /* 0x000fea0003800000 */
.L_x_14922:
        /* <DEDUP_REMOVED lines=22> */
.L_x_14904:
[----:B------:R-:W-:Y:S01]  /*3180*/  MOV R2, 0x0 ;  /* 0x0000000000027802 */ /* 0x000fe20000000f00 */
[----:B------:R-:W-:Y:S01]  /*3190*/  ULDC.64 UR4, c[0x4][0x148] ;  /* 0x0100520000047ab9 */ /* 0x000fe20000000a00 */
[----:B------:R-:W-:Y:S01]  /*31a0*/  ULDC.64 UR6, c[0x4][0x150] ;  /* 0x0100540000067ab9 */ /* 0x000fe20000000a00 */
[----:B------:R-:W-:Y:S02]  /*31b0*/  IMAD.U32 R4, RZ, RZ, UR4 ;  /* 0x00000004ff047e24 */ /* 0x000fe4000f8e00ff */
[----:B------:R-:W-:Y:S01]  /*31c0*/  IMAD.U32 R5, RZ, RZ, UR5 ;  /* 0x00000005ff057e24 */ /* 0x000fe2000f8e00ff */
[----:B0-----:R-:W0:Y:S01]  /*31d0*/  LDC.64 R2, c[0x4][R2] ;  /* 0x0100000002027b82 */ /* 0x001e220000000a00 */
        /* <DEDUP_REMOVED lines=10> */
.L_x_14933:
[----:B------:R-:W-:Y:S05]  /*3280*/  BRA `(.L_x_14905) ;  /* 0x00000000001c7947 */ /* 0x000fea0003800000 */
.L_x_14932:
[----:B0-----:R-:W-:-:S06]  /*3290*/  IMAD.U32 R3, R3, 0x10000, RZ ;  /* 0x0001000003037824 */ /* 0x001fcc00078e00ff */
[----:B------:R-:W0:Y:S02]  /*32a0*/  F2I.U64.TRUNC R2, R3 ;  /* 0x0000000300027311 */ /* 0x000e24000020d800 */
[----:B0-----:R0:W-:Y:S01]  /*32b0*/  STG.E.64 desc[UR36][R16.64], R2 ;  /* 0x0000000210007986 */ /* 0x0011e2000c101b24 */
[----:B------:R-:W-:Y:S05]  /*32c0*/  BRA `(.L_x_14905) ;  /* 0x00000000000c7947 */ /* 0x000fea0003800000 */
.L_x_14931:
[----:B0-----:R-:W-:-:S06]  /*32d0*/  IMAD.U32 R3, R3, 0x10000, RZ ;  /* 0x0001000003037824 */ /* 0x001fcc00078e00ff */
[----:B------:R-:W0:Y:S02]  /*32e0*/  F2I.FTZ.U32.TRUNC.NTZ R3, R3 ;  /* 0x0000000300037305 */ /* 0x000e24000021f000 */
[----:B0-----:R0:W-:Y:S02]  /*32f0*/  STG.E desc[UR36][R16.64], R3 ;  /* 0x0000000310007986 */ /* 0x0011e4000c101924 */
.L_x_14905:
[----:B------:R-:W-:-:S04]  /*3300*/  IMAD R18, R23, 0x200, R18 ;  /* 0x0000020017127824 */ /* 0x000fc800078e0212 */
[----:B------:R-:W-:-:S07]  /*3310*/  VIADD R19, R18, 0x80 ;  /* 0x0000008012137836 */ /* 0x000fce0000000000 */
.L_x_14865:
[----:B------:R-:W-:Y:S05]  /*3320*/  BSYNC B6 ;  /* 0x0000000000067941 */ /* 0x000fea0003800000 */
.L_x_14864:
        /* <DEDUP_REMOVED lines=307> */
.L_x_14936:
        /* <DEDUP_REMOVED lines=22> */
.L_x_14940:
[----:B------:R-:W2:Y:S02]  /*47c0*/  LDG.E.U8 R2, desc[UR36][R2.64] ;  /* 0x0000002402027981 */ /* 0x000ea4000c1e1100 */
[----:B--2---:R-:W-:-:S04]  /*47d0*/  I2FP.F32.U32 R0, R2 ;  /* 0x0000000200007245 */ /* 0x004fc80000201000 */
[----:B------:R-:W-:Y:S01]  /*47e0*/  F2FP.BF16.F32.PACK_AB R0, RZ, R0 ;  /* 0x00000000ff00723e */ /* 0x000fe200000010ff */
[----:B------:R-:W-:Y:S06]  /*47f0*/  BRA `(.L_x_14942) ;  /* 0x0000000c00907947 */ /* 0x000fec0003800000 */
.L_x_14939:
        /* <DEDUP_REMOVED lines=10> */
.L_x_14944:
[----:B------:R-:W2:Y:S02]  /*48a0*/  LDG.E R2, desc[UR36][R2.64] ;  /* 0x0000002402027981 */ /* 0x000ea4000c1e1900 */
[----:B--2---:R-:W-:-:S04]  /*48b0*/  I2FP.F32.S32 R0, R2 ;  /* 0x0000000200007245 */ /* 0x004fc80000201400 */
[----:B------:R-:W-:Y:S01]  /*48c0*/  F2FP.BF16.F32.PACK_AB R0, RZ, R0 ;  /* 0x00000000ff00723e */ /* 0x000fe200000010ff */
[----:B------:R-:W-:Y:S06]  /*48d0*/  BRA `(.L_x_14942) ;  /* 0x0000000c00587947 */ /* 0x000fec0003800000 */
.L_x_14943:
[----:B------:R-:W2:Y:S02]  /*48e0*/  LDG.E.U16 R2, desc[UR36][R2.64] ;  /* 0x0000002402027981 */ /* 0x000ea4000c1e1500 */
[----:B--2---:R-:W0:Y:S02]  /*48f0*/  I2F.S16 R0, R2 ;  /* 0x0000000200007306 */ /* 0x004e240000101400 */
[----:B0-----:R-:W-:Y:S01]  /*4900*/  F2FP.BF16.F32.PACK_AB R0, RZ, R0 ;  /* 0x00000000ff00723e */ /* 0x001fe200000010ff */
[----:B------:R-:W-:Y:S06]  /*4910*/  BRA `(.L_x_14942) ;  /* 0x0000000c00487947 */ /* 0x000fec0003800000 */
.L_x_14938:
        /* <DEDUP_REMOVED lines=9> */
.L_x_14946:
[----:B------:R-:W2:Y:S02]  /*49b0*/  LDG.E.U16 R0, desc[UR36][R2.64] ;  /* 0x0000002402007981 */ /* 0x000ea4000c1e1500 */
[----:B--2---:R-:W-:-:S05]  /*49c0*/  HADD2.F32 R0, -RZ, R0.H0_H0 ;  /* 0x20000000ff007230 */ /* 0x004fca0000004100 */
[----:B------:R-:W-:Y:S01]  /*49d0*/  F2FP.BF16.F32.PACK_AB R0, RZ, R0 ;  /* 0x00000000ff00723e */ /* 0x000fe200000010ff */
[----:B------:R-:W-:Y:S06]  /*49e0*/  BRA `(.L_x_14942) ;  /* 0x0000000c00147947 */ /* 0x000fec0003800000 */
.L_x_14945:
        /* <DEDUP_REMOVED lines=9> */
.L_x_14948:
[----:B------:R-:W2:Y:S02]  /*4a80*/  LDG.E.U16 R2, desc[UR36][R2.64] ;  /* 0x0000002402027981 */ /* 0x000ea4000c1e1500 */
[----:B--2---:R-:W-:-:S05]  /*4a90*/  HADD2.F32 R0, -RZ, R2.H0_H0 ;  /* 0x20000002ff007230 */ /* 0x004fca0000004100 */
[----:B------:R-:W-:Y:S01]  /*4aa0*/  F2FP.BF16.F32.PACK_AB R0, RZ, R0 ;  /* 0x00000000ff00723e */ /* 0x000fe200000010ff */
[----:B------:R-:W-:Y:S06]  /*4ab0*/  BRA `(.L_x_14942) ;  /* 0x0000000800e07947 */ /* 0x000fec0003800000 */
.L_x_14947:
        /* <DEDUP_REMOVED lines=8> */
.L_x_14937:
        /* <DEDUP_REMOVED lines=13> */
.L_x_14951:
        /* <DEDUP_REMOVED lines=8> */
.L_x_14950:
        /* <DEDUP_REMOVED lines=28> */
.L_x_14953:
        /* <DEDUP_REMOVED lines=15> */
.L_x_14952:
[----:B------:R0:W5:Y:S01]  /*4f40*/  LDG.E.U16 R0, desc[UR36][R2.64] ;  /* 0x0000002402007981 */ /* 0x000162000c1e1500 */
[----:B------:R-:W-:Y:S05]  /*4f50*/  BRA `(.L_x_14942) ;  /* 0x0000000400b87947 */ /* 0x000fea0003800000 */
.L_x_14949:
        /* <DEDUP_REMOVED lines=12> */
.L_x_14956:
        /* <DEDUP_REMOVED lines=21> */
.L_x_14960:
[----:B------:R-:W-:Y:S05]  /*5170*/  BSYNC B1 ;  /* 0x0000000000017941 */ /* 0x000fea0003800000 */
.L_x_14959:
[----:B------:R-:W-:Y:S01]  /*5180*/  LEA R3, R0, 0x3b800000, 0x17 ;  /* 0x3b80000000037811 */ /* 0x000fe200078eb8ff */
[----:B------:R-:W-:-:S05]  /*5190*/  IMAD.SHL.U32 R0, R2, 0x100000, RZ ;  /* 0x0010000002007824 */ /* 0x000fca00078e00ff */
[----:B------:R-:W-:-:S07]  /*51a0*/  LOP3.LUT R0, R3, R0, R4, 0xfe, !PT ;  /* 0x0000000003007212 */ /* 0x000fce00078efe04 */
.L_x_14958:
[----:B------:R-:W-:Y:S05]  /*51b0*/  BSYNC B0 ;  /* 0x0000000000007941 */ /* 0x000fea0003800000 */
.L_x_14957:
[----:B------:R-:W-:Y:S01]  /*51c0*/  F2FP.BF16.F32.PACK_AB R0, RZ, R0 ;  /* 0x00000000ff00723e */ /* 0x000fe200000010ff */
[----:B------:R-:W-:Y:S06]  /*51d0*/  BRA `(.L_x_14942) ;  /* 0x0000000400187947 */ /* 0x000fec0003800000 */
.L_x_14955:
        /* <DEDUP_REMOVED lines=21> */
.L_x_14964:
[----:B------:R-:W-:Y:S05]  /*5330*/  BSYNC B1 ;  /* 0x0000000000017941 */ /* 0x000fea0003800000 */
.L_x_14963:
[----:B------:R-:W-:Y:S01]  /*5340*/  LEA R3, R0, 0x37800000, 0x17 ;  /* 0x3780000000037811 */ /* 0x000fe200078eb8ff */
[----:B------:R-:W-:-:S05]  /*5350*/  IMAD.SHL.U32 R0, R2, 0x200000, RZ ;  /* 0x0020000002007824 */ /* 0x000fca00078e00ff */
[----:B------:R-:W-:-:S07]  /*5360*/  LOP3.LUT R0, R3, R0, R4, 0xfe, !PT ;  /* 0x0000000003007212 */ /* 0x000fce00078efe04 */
.L_x_14962:
[----:B------:R-:W-:Y:S05]  /*5370*/  BSYNC B0 ;  /* 0x0000000000007941 */ /* 0x000fea0003800000 */
.L_x_14961:
[----:B------:R-:W-:Y:S01]  /*5380*/  F2FP.BF16.F32.PACK_AB R0, RZ, R0 ;  /* 0x00000000ff00723e */ /* 0x000fe200000010ff */
[----:B------:R-:W-:Y:S06]  /*5390*/  BRA `(.L_x_14942) ;  /* 0x0000000000a87947 */ /* 0x000fec0003800000 */
.L_x_14954:
        /* <DEDUP_REMOVED lines=14> */
.L_x_14968:
[----:B------:R-:W-:Y:S05]  /*5480*/  BSYNC B0 ;  /* 0x0000000000007941 */ /* 0x000fea0003800000 */
.L_x_14967:
[----:B------:R-:W-:Y:S01]  /*5490*/  F2FP.BF16.F32.PACK_AB R0, RZ, R0 ;  /* 0x00000000ff00723e */ /* 0x000fe200000010ff */
[----:B------:R-:W-:Y:S06]  /*54a0*/  BRA `(.L_x_14942) ;  /* 0x0000000000647947 */ /* 0x000fec0003800000 */
.L_x_14941:
        /* <DEDUP_REMOVED lines=16> */
.L_x_14969:
[----:B------:R-:W-:Y:S01]  /*55b0*/  PRMT R0, RZ, 0x7610, R0 ;  /* 0x00007610ff007816 */ /* 0x000fe20000000000 */
[----:B------:R-:W-:Y:S06]  /*55c0*/  BRA `(.L_x_14942) ;  /* 0x00000000001c7947 */ /* 0x000fec0003800000 */
.L_x_14966:
[----:B------:R-:W2:Y:S02]  /*55d0*/  LDG.E.64 R2, desc[UR36][R2.64] ;  /* 0x0000002402027981 */ /* 0x000ea4000c1e1b00 */
[----:B--2---:R-:W0:Y:S02]  /*55e0*/  I2F.U64 R0, R2 ;  /* 0x0000000200007312 */ /* 0x004e240000301000 */
[----:B0-----:R-:W-:Y:S01]  /*55f0*/  F2FP.BF16.F32.PACK_AB R0, RZ, R0 ;  /* 0x00000000ff00723e */ /* 0x001fe200000010ff */
[----:B------:R-:W-:Y:S06]  /*5600*/  BRA `(.L_x_14942) ;  /* 0x00000000000c7947 */ /* 0x000fec0003800000 */
.L_x_14965:
[----:B------:R-:W2:Y:S02]  /*5610*/  LDG.E R2, desc[UR36][R2.64] ;  /* 0x0000002402027981 */ /* 0x000ea4000c1e1900 */
[----:B--2---:R-:W-:-:S04]  /*5620*/  I2FP.F32.U32 R0, R2 ;  /* 0x0000000200007245 */ /* 0x004fc80000201000 */
[----:B------:R-:W-:-:S07]  /*5630*/  F2FP.BF16.F32.PACK_AB R0, RZ, R0 ;  /* 0x00000000ff00723e */ /* 0x000fce00000010ff */
.L_x_14942:
        /* <DEDUP_REMOVED lines=20> */
.L_x_14973:
[----:B0-----:R-:W-:-:S06]  /*5780*/  IMAD.U32 R3, R3, 0x10000, RZ ;  /* 0x0001000003037824 */ /* 0x001fcc00078e00ff */
[----:B------:R-:W0:Y:S02]  /*5790*/  F2I.S64.TRUNC R2, R3 ;  /* 0x0000000300027311 */ /* 0x000e24000020d900 */
[----:B0-----:R0:W-:Y:S01]  /*57a0*/  STG.E.U8 desc[UR36][R16.64], R2 ;  /* 0x0000000210007986 */ /* 0x0011e2000c101124 */
[----:B------:R-:W-:Y:S05]  /*57b0*/  BRA `(.L_x_14975) ;  /* 0x0000000c00847947 */ /* 0x000fea0003800000 */
.L_x_14972:
        /* <DEDUP_REMOVED lines=10> */
.L_x_14977:
[----:B0-----:R-:W-:-:S06]  /*5860*/  IMAD.U32 R3, R3, 0x10000, RZ ;  /* 0x0001000003037824 */ /* 0x001fcc00078e00ff */
[----:B------:R-:W0:Y:S02]  /*5870*/  F2I.FTZ.TRUNC.NTZ R3, R3 ;  /* 0x0000000300037305 */ /* 0x000e24000021f100 */
[----:B0-----:R0:W-:Y:S01]  /*5880*/  STG.E desc[UR36][R16.64], R3 ;  /* 0x0000000310007986 */ /* 0x0011e2000c101924 */
[----:B------:R-:W-:Y:S05]  /*5890*/  BRA `(.L_x_14975) ;  /* 0x0000000c004c7947 */ /* 0x000fea0003800000 */
.L_x_14976:
[----:B0-----:R-:W-:-:S06]  /*58a0*/  IMAD.U32 R3, R3, 0x10000, RZ ;  /* 0x0001000003037824 */ /* 0x001fcc00078e00ff */
[----:B------:R-:W0:Y:S02]  /*58b0*/  F2I.FTZ.TRUNC.NTZ R3, R3 ;  /* 0x0000000300037305 */ /* 0x000e24000021f100 */
[----:B0-----:R0:W-:Y:S01]  /*58c0*/  STG.E.U16 desc[UR36][R16.64], R3 ;  /* 0x0000000310007986 */ /* 0x0011e2000c101524 */
[----:B------:R-:W-:Y:S05]  /*58d0*/  BRA `(.L_x_14975) ;  /* 0x0000000c003c7947 */ /* 0x000fea0003800000 */
.L_x_14971:
        /* <DEDUP_REMOVED lines=9> */
.L_x_14979:
[----:B0-----:R-:W-:-:S05]  /*5970*/  IMAD.U32 R0, R3, 0x10000, RZ ;  /* 0x0001000003007824 */ /* 0x001fca00078e00ff */
[----:B------:R-:W-:-:S05]  /*5980*/  F2FP.F16.F32.PACK_AB R0, RZ, R0 ;  /* 0x00000000ff00723e */ /* 0x000fca00000000ff */
[----:B------:R0:W-:Y:S01]  /*5990*/  STG.E.U16 desc[UR36][R16.64], R0 ;  /* 0x0000000010007986 */ /* 0x0001e2000c101524 */
[----:B------:R-:W-:Y:S05]  /*59a0*/  BRA `(.L_x_14975) ;  /* 0x0000000c00087947 */ /* 0x000fea0003800000 */
.L_x_14978:
        /* <DEDUP_REMOVED lines=10> */
.L_x_14981:
[----:B0-----:R-:W-:-:S05]  /*5a50*/  IMAD.U32 R3, R3, 0x10000, RZ ;  /* 0x0001000003037824 */ /* 0x001fca00078e00ff */
[----:B------:R-:W-:-:S04]  /*5a60*/  F2FP.F16.F32.PACK_AB R3, RZ, R3 ;  /* 0x00000003ff03723e */ /* 0x000fc800000000ff */
[----:B------:R-:W-:-:S05]  /*5a70*/  PRMT R3, R3, 0x5410, RZ ;  /* 0x0000541003037816 */ /* 0x000fca00000000ff */
[----:B------:R0:W-:Y:S01]  /*5a80*/  STG.E desc[UR36][R16.64], R3 ;  /* 0x0000000310007986 */ /* 0x0001e2000c101924 */
[----:B------:R-:W-:Y:S05]  /*5a90*/  BRA `(.L_x_14975) ;  /* 0x0000000800cc7947 */ /* 0x000fea0003800000 */
.L_x_14980:
[----:B0-----:R-:W-:-:S04]  /*5aa0*/  IMAD.U32 R2, R3, 0x10000, RZ ;  /* 0x0001000003027824 */ /* 0x001fc800078e00ff */
[----:B------:R-:W-:-:S06]  /*5ab0*/  FMUL.FTZ R2, R2, 1 ;  /* 0x3f80000002027820 */ /* 0x000fcc0000410000 */
[----:B------:R-:W0:Y:S02]  /*5ac0*/  F2F.F64.F32 R2, R2 ;  /* 0x0000000200027310 */ /* 0x000e240000201800 */
[----:B0-----:R0:W-:Y:S01]  /*5ad0*/  STG.E.64 desc[UR36][R16.64], R2 ;  /* 0x0000000210007986 */ /* 0x0011e2000c101b24 */
[----:B------:R-:W-:Y:S05]  /*5ae0*/  BRA `(.L_x_14975) ;  /* 0x0000000800b87947 */ /* 0x000fea0003800000 */
.L_x_14970:
        /* <DEDUP_REMOVED lines=13> */
.L_x_14984:
[----:B0-----:R-:W-:Y:S01]  /*5bc0*/  IMAD.U32 R3, R3, 0x10000, RZ ;  /* 0x0001000003037824 */ /* 0x001fe200078e00ff */
[----:B------:R-:W-:-:S03]  /*5bd0*/  CS2R R6, SRZ ;  /* 0x0000000000067805 */ /* 0x000fc6000001ff00 */
[----:B------:R-:W-:-:S04]  /*5be0*/  FMUL.FTZ R3, R3, 1 ;  /* 0x3f80000003037820 */ /* 0x000fc80000410000 */
[----:B------:R-:W0:Y:S02]  /*5bf0*/  F2F.F64.F32 R4, R3 ;  /* 0x0000000300047310 */ /* 0x000e240000201800 */
[----:B0-----:R0:W-:Y:S01]  /*5c00*/  STG.E.128 desc[UR36][R16.64], R4 ;  /* 0x0000000410007986 */ /* 0x0011e2000c101d24 */
[----:B------:R-:W-:Y:S05]  /*5c10*/  BRA `(.L_x_14975) ;  /* 0x00000008006c7947 */ /* 0x000fea0003800000 */
.L_x_14983:
        /* <DEDUP_REMOVED lines=21> */
.L_x_14988:
[----:B------:R-:W-:Y:S05]  /*5d70*/  BSYNC B0 ;  /* 0x0000000000007941 */ /* 0x000fea0003800000 */
.L_x_14987:
[----:B------:R-:W-:-:S05]  /*5d80*/  LOP3.LUT R3, R0, R3, RZ, 0xfc, !PT ;  /* 0x0000000300037212 */ /* 0x000fca00078efcff */
[----:B------:R0:W-:Y:S01]  /*5d90*/  STG.E.U8 desc[UR36][R16.64], R3 ;  /* 0x0000000310007986 */ /* 0x0001e2000c101124 */
[----:B------:R-:W-:Y:S05]  /*5da0*/  BRA `(.L_x_14975) ;  /* 0x0000000800087947 */ /* 0x000fea0003800000 */
.L_x_14986:
        /* <DEDUP_REMOVED lines=13> */
.L_x_14990:
[----:B------:R-:W-:Y:S01]  /*5e80*/  IMAD.MOV.U32 R0, RZ, RZ, 0x7f ;  /* 0x0000007fff007424 */ /* 0x000fe200078e00ff */
[----:B------:R-:W-:-:S04]  /*5e90*/  ISETP.GT.U32.AND P0, PT, R2, 0x7f800000, PT ;  /* 0x7f8000000200780c */ /* 0x000fc80003f04070 */
[----:B------:R-:W-:-:S09]  /*5ea0*/  SEL R0, R0, 0x7c, P0 ;  /* 0x0000007c00007807 */ /* 0x000fd20000000000 */
.L_x_14991:
[----:B------:R-:W-:Y:S05]  /*5eb0*/  BSYNC B0 ;  /* 0x0000000000007941 */ /* 0x000fea0003800000 */
.L_x_14989:
[----:B------:R-:W-:-:S04]  /*5ec0*/  LOP3.LUT R2, R3, 0x80000000, RZ, 0xc0, !PT ;  /* 0x8000000003027812 */ /* 0x000fc800078ec0ff */
[----:B------:R-:W-:-:S04]  /*5ed0*/  SHF.R.U32.HI R3, RZ, 0x18, R2 ;  /* 0x00000018ff037819 */ /* 0x000fc80000011602 */
[----:B------:R-:W-:-:S05]  /*5ee0*/  LOP3.LUT R3, R0, R3, RZ, 0xfc, !PT ;  /* 0x0000000300037212 */ /* 0x000fca00078efcff */
[----:B------:R0:W-:Y:S01]  /*5ef0*/  STG.E.U8 desc[UR36][R16.64], R3 ;  /* 0x0000000310007986 */ /* 0x0001e2000c101124 */
[----:B------:R-:W-:Y:S05]  /*5f00*/  BRA `(.L_x_14975) ;  /* 0x0000000400b07947 */ /* 0x000fea0003800000 */
.L_x_14985:
[----:B0-----:R0:W-:Y:S01]  /*5f10*/  STG.E.U16 desc[UR36][R16.64], R3 ;  /* 0x0000000310007986 */ /* 0x0011e2000c101524 */
[----:B------:R-:W-:Y:S05]  /*5f20*/  BRA `(.L_x_14975) ;  /* 0x0000000400a87947 */ /* 0x000fea0003800000 */
.L_x_14982:
        /* <DEDUP_REMOVED lines=12> */
.L_x_14994:
        /* <DEDUP_REMOVED lines=17> */
.L_x_14997:
[----:B------:R-:W-:-:S04]  /*6100*/  LOP3.LUT R2, R3, 0x80000000, RZ, 0xc0, !PT ;  /* 0x8000000003027812 */ /* 0x000fc800078ec0ff */
[----:B------:R-:W-:-:S04]  /*6110*/  SHF.R.U32.HI R3, RZ, 0x18, R2 ;  /* 0x00000018ff037819 */ /* 0x000fc80000011602 */
[----:B------:R-:W-:-:S04]  /*6120*/  LOP3.LUT R0, R0, R3, RZ, 0xfc, !PT ;  /* 0x0000000300007212 */ /* 0x000fc800078efcff */
[----:B------:R-:W-:-:S07]  /*6130*/  PRMT R8, R0, 0x7610, R8 ;  /* 0x0000761000087816 */ /* 0x000fce0000000008 */
.L_x_14996:
[----:B------:R-:W-:Y:S05]  /*6140*/  BSYNC B0 ;  /* 0x0000000000007941 */ /* 0x000fea0003800000 */
.L_x_14995:
[----:B------:R3:W-:Y:S01]  /*6150*/  STG.E.U8 desc[UR36][R16.64], R8 ;  /* 0x0000000810007986 */ /* 0x0007e2000c101124 */
[----:B------:R-:W-:Y:S05]  /*6160*/  BRA `(.L_x_14975) ;  /* 0x0000000400187947 */ /* 0x000fea0003800000 */
.L_x_14993:
        /* <DEDUP_REMOVED lines=17> */
.L_x_15000:
[----:B------:R-:W-:-:S04]  /*6280*/  LOP3.LUT R2, R3, 0x80000000, RZ, 0xc0, !PT ;  /* 0x8000000003027812 */ /* 0x000fc800078ec0ff */
[----:B------:R-:W-:-:S04]  /*6290*/  SHF.R.U32.HI R3, RZ, 0x18, R2 ;  /* 0x00000018ff037819 */ /* 0x000fc80000011602 */
[----:B------:R-:W-:-:S04]  /*62a0*/  LOP3.LUT R0, R0, R3, RZ, 0xfc, !PT ;  /* 0x0000000300007212 */ /* 0x000fc800078efcff */
[----:B------:R-:W-:-:S07]  /*62b0*/  PRMT R8, R0, 0x7610, R8 ;  /* 0x0000761000087816 */ /* 0x000fce0000000008 */
.L_x_14999:
[----:B------:R-:W-:Y:S05]  /*62c0*/  BSYNC B0 ;  /* 0x0000000000007941 */ /* 0x000fea0003800000 */
.L_x_14998:
[----:B------:R0:W-:Y:S01]  /*62d0*/  STG.E.U8 desc[UR36][R16.64], R8 ;  /* 0x0000000810007986 */ /* 0x0001e2000c101124 */
[----:B------:R-:W-:Y:S05]  /*62e0*/  BRA `(.L_x_14975) ;  /* 0x0000000000b87947 */ /* 0x000fea0003800000 */
.L_x_14992:
        /* <DEDUP_REMOVED lines=22> */
.L_x_14974:
[----:B------:R-:W-:Y:S01]  /*6450*/  MOV R0, 0x0 ;  /* 0x0000000000007802 */ /* 0x000fe20000000f00 */
[----:B------:R-:W-:Y:S01]  /*6460*/  ULDC.64 UR4, c[0x4][0x148] ;  /* 0x0100520000047ab9 */ /* 0x000fe20000000a00 */
[----:B------:R-:W-:Y:S01]  /*6470*/  ULDC.64 UR6, c[0x4][0x40] ;  /* 0x0100100000067ab9 */ /* 0x000fe20000000a00 */
[----:B------:R-:W-:Y:S01]  /*6480*/  IMAD.U32 R4, RZ, RZ, UR4 ;  /* 0x00000004ff047e24 */ /* 0x000fe2000f8e00ff */
[----:B0-----:R0:W1:Y:S01]  /*6490*/  LDC.64 R2, c[0x4][R0] ;  /* 0x0100000000027b82 */ /* 0x0010620000000a00 */
        /* <DEDUP_REMOVED lines=11> */
.L_x_15003:
[----:B------:R-:W-:Y:S05]  /*6550*/  BRA `(.L_x_14975) ;  /* 0x00000000001c7947 */ /* 0x000fea0003800000 */
.L_x_15002:
[----:B0-----:R-:W-:-:S06]  /*6560*/  IMAD.U32 R3, R3, 0x10000, RZ ;  /* 0x0001000003037824 */ /* 0x001fcc00078e00ff */
[----:B------:R-:W0:Y:S02]  /*6570*/  F2I.U64.TRUNC R2, R3 ;  /* 0x0000000300027311 */ /* 0x000e24000020d800 */
[----:B0-----:R2:W-:Y:S01]  /*6580*/  STG.E.64 desc[UR36][R16.64], R2 ;  /* 0x0000000210007986 */ /* 0x0015e2000c101b24 */
[----:B------:R-:W-:Y:S05]  /*6590*/  BRA `(.L_x_14975) ;  /* 0x00000000000c7947 */ /* 0x000fea0003800000 */
.L_x_15001:
[----:B0-----:R-:W-:-:S06]  /*65a0*/  IMAD.U32 R3, R3, 0x10000, RZ ;  /* 0x0001000003037824 */ /* 0x001fcc00078e00ff */
[----:B------:R-:W0:Y:S02]  /*65b0*/  F2I.FTZ.U32.TRUNC.NTZ R3, R3 ;  /* 0x0000000300037305 */ /* 0x000e24000021f000 */
[----:B0-----:R0:W-:Y:S02]  /*65c0*/  STG.E desc[UR36][R16.64], R3 ;  /* 0x0000000310007986 */ /* 0x0011e4000c101924 */
.L_x_14975:
[----:B------:R-:W-:-:S07]  /*65d0*/  VIADD R19, R19, 0x80 ;  /* 0x0000008013137836 */ /* 0x000fce0000000000 */
.L_x_14935:
[----:B------:R-:W-:Y:S05]  /*65e0*/  BSYNC B6 ;  /* 0x0000000000067941 */ /* 0x000fea0003800000 */
.L_x_14934:
        /* <DEDUP_REMOVED lines=307> */
.L_x_15006:
        /* <DEDUP_REMOVED lines=22> */
.L_x_15010:
[----:B------:R-:W2:Y:S02]  /*7a80*/  LDG.E.U8 R2, desc[UR36][R2.64] ;  /* 0x0000002402027981 */ /* 0x000ea4000c1e1100 */
[----:B--2---:R-:W-:-:S04]  /*7a90*/  I2FP.F32.U32 R0, R2 ;  /* 0x0000000200007245 */ /* 0x004fc80000201000 */
[----:B------:R-:W-:Y:S01]  /*7aa0*/  F2FP.BF16.F32.PACK_AB R0, RZ, R0 ;  /* 0x00000000ff00723e */ /* 0x000fe200000010ff */
[----:B------:R-:W-:Y:S06]  /*7ab0*/  BRA `(.L_x_15012) ;  /* 0x0000000c00907947 */ /* 0x000fec0003800000 */
.L_x_15009:
        /* <DEDUP_REMOVED lines=10> */
.L_x_15014:
[----:B------:R-:W2:Y:S02]  /*7b60*/  LDG.E R2, desc[UR36][R2.64] ;  /* 0x0000002402027981 */ /* 0x000ea4000c1e1900 */
[----:B--2---:R-:W-:-:S04]  /*7b70*/  I2FP.F32.S32 R0, R2 ;  /* 0x0000000200007245 */ /* 0x004fc80000201400 */
[----:B------:R-:W-:Y:S01]  /*7b80*/  F2FP.BF16.F32.PACK_AB R0, RZ, R0 ;  /* 0x00000000ff00723e */ /* 0x000fe200000010ff */
[----:B------:R-:W-:Y:S06]  /*7b90*/  BRA `(.L_x_15012) ;  /* 0x0000000c00587947 */ /* 0x000fec0003800000 */
.L_x_15013:
[----:B------:R-:W2:Y:S02]  /*7ba0*/  LDG.E.U16 R2, desc[UR36][R2.64] ;  /* 0x0000002402027981 */ /* 0x000ea4000c1e1500 */
[----:B--2---:R-:W0:Y:S02]  /*7bb0*/  I2F.S16 R0, R2 ;  /* 0x0000000200007306 */ /* 0x004e240000101400 */
[----:B0-----:R-:W-:Y:S01]  /*7bc0*/  F2FP.BF16.F32.PACK_AB R0, RZ, R0 ;  /* 0x00000000ff00723e */ /* 0x001fe200000010ff */
[----:B------:R-:W-:Y:S06]  /*7bd0*/  BRA `(.L_x_15012) ;  /* 0x0000000c00487947 */ /* 0x000fec0003800000 */
.L_x_15008:
        /* <DEDUP_REMOVED lines=9> */
.L_x_15016:
[----:B------:R-:W2:Y:S02]  /*7c70*/  LDG.E.U16 R0, desc[UR36][R2.64] ;  /* 0x0000002402007981 */ /* 0x000ea4000c1e1500 */
[----:B--2---:R-:W-:-:S05]  /*7c80*/  HADD2.F32 R0, -RZ, R0.H0_H0 ;  /* 0x20000000ff007230 */ /* 0x004fca0000004100 */
[----:B------:R-:W-:Y:S01]  /*7c90*/  F2FP.BF16.F32.PACK_AB R0, RZ, R0 ;  /* 0x00000000ff00723e */ /* 0x000fe200000010ff */
[----:B------:R-:W-:Y:S06]  /*7ca0*/  BRA `(.L_x_15012) ;  /* 0x0000000c00147947 */ /* 0x000fec0003800000 */
.L_x_15015:
        /* <DEDUP_REMOVED lines=9> */
.L_x_15018:
[----:B------:R-:W2:Y:S02]  /*7d40*/  LDG.E.U16 R2, desc[UR36][R2.64] ;  /* 0x0000002402027981 */ /* 0x000ea4000c1e1500 */
[----:B--2---:R-:W-:-:S05]  /*7d50*/  HADD2.F32 R0, -RZ, R2.H0_H0 ;  /* 0x20000002ff007230 */ /* 0x004fca0000004100 */
[----:B------:R-:W-:Y:S01]  /*7d60*/  F2FP.BF16.F32.PACK_AB R0, RZ, R0 ;  /* 0x00000000ff00723e */ /* 0x000fe200000010ff */
[----:B------:R-:W-:Y:S06]  /*7d70*/  BRA `(.L_x_15012) ;  /* 0x0000000800e07947 */ /* 0x000fec0003800000 */
.L_x_15017:
        /* <DEDUP_REMOVED lines=8> */
.L_x_15007:
        /* <DEDUP_REMOVED lines=13> */
.L_x_15021:
        /* <DEDUP_REMOVED lines=8> */
.L_x_15020:
        /* <DEDUP_REMOVED lines=28> */
.L_x_15023:
        /* <DEDUP_REMOVED lines=15> */
.L_x_15022:
[----:B------:R0:W5:Y:S01]  /*8200*/  LDG.E.U16 R0, desc[UR36][R2.64] ;  /* 0x0000002402007981 */ /* 0x000162000c1e1500 */
[----:B------:R-:W-:Y:S05]  /*8210*/  BRA `(.L_x_15012) ;  /* 0x0000000400b87947 */ /* 0x000fea0003800000 */
.L_x_15019:
        /* <DEDUP_REMOVED lines=12> */
.L_x_15026:
        /* <DEDUP_REMOVED lines=21> */
.L_x_15030:
[----:B------:R-:W-:Y:S05]  /*8430*/  BSYNC B1 ;  /* 0x0000000000017941 */ /* 0x000fea0003800000 */
.L_x_15029:
[----:B------:R-:W-:Y:S01]  /*8440*/  LEA R3, R0, 0x3b800000, 0x17 ;  /* 0x3b80000000037811 */ /* 0x000fe200078eb8ff */
[----:B------:R-:W-:-:S05]  /*8450*/  IMAD.SHL.U32 R0, R2, 0x100000, RZ ;  /* 0x0010000002007824 */ /* 0x000fca00078e00ff */
[----:B------:R-:W-:-:S07]  /*8460*/  LOP3.LUT R0, R3, R0, R4, 0xfe, !PT ;  /* 0x0000000003007212 */ /* 0x000fce00078efe04 */
.L_x_15028:
[----:B------:R-:W-:Y:S05]  /*8470*/  BSYNC B0 ;  /* 0x0000000000007941 */ /* 0x000fea0003800000 */
.L_x_15027:
[----:B------:R-:W-:Y:S01]  /*8480*/  F2FP.BF16.F32.PACK_AB R0, RZ, R0 ;  /* 0x00000000ff00723e */ /* 0x000fe200000010ff */
[----:B------:R-:W-:Y:S06]  /*8490*/  BRA `(.L_x_15012) ;  /* 0x0000000400187947 */ /* 0x000fec0003800000 */
.L_x_15025:
        /* <DEDUP_REMOVED lines=21> */
.L_x_15034:
[----:B------:R-:W-:Y:S05]  /*85f0*/  BSYNC B1 ;  /* 0x0000000000017941 */ /* 0x000fea0003800000 */
.L_x_15033:
[----:B------:R-:W-:Y:S01]  /*8600*/  LEA R3, R0, 0x37800000, 0x17 ;  /* 0x3780000000037811 */ /* 0x000fe200078eb8ff */
[----:B------:R-:W-:-:S05]  /*8610*/  IMAD.SHL.U32 R0, R2, 0x200000, RZ ;  /* 0x0020000002007824 */ /* 0x000fca00078e00ff */
[----:B------:R-:W-:-:S07]  /*8620*/  LOP3.LUT R0, R3, R0, R4, 0xfe, !PT ;  /* 0x0000000003007212 */ /* 0x000fce00078efe04 */
.L_x_15032:
[----:B------:R-:W-:Y:S05]  /*8630*/  BSYNC B0 ;  /* 0x0000000000007941 */ /* 0x000fea0003800000 */
.L_x_15031:
[----:B------:R-:W-:Y:S01]  /*8640*/  F2FP.BF16.F32.PACK_AB R0, RZ, R0 ;  /* 0x00000000ff00723e */ /* 0x000fe200000010ff */
[----:B------:R-:W-:Y:S06]  /*8650*/  BRA `(.L_x_15012) ;  /* 0x0000000000a87947 */ /* 0x000fec0003800000 */
.L_x_15024:
        /* <DEDUP_REMOVED lines=14> */
.L_x_15038:
[----:B------:R-:W-:Y:S05]  /*8740*/  BSYNC B0 ;  /* 0x0000000000007941 */ /* 0x000fea0003800000 */
.L_x_15037:
[----:B------:R-:W-:Y:S01]  /*8750*/  F2FP.BF16.F32.PACK_AB R0, RZ, R0 ;  /* 0x00000000ff00723e */ /* 0x000fe200000010ff */
[----:B------:R-:W-:Y:S06]  /*8760*/  BRA `(.L_x_15012) ;  /* 0x0000000000647947 */ /* 0x000fec0003800000 */
.L_x_15011:
        /* <DEDUP_REMOVED lines=16> */
.L_x_15039:
[----:B------:R-:W-:Y:S01]  /*8870*/  PRMT R0, RZ, 0x7610, R0 ;  /* 0x00007610ff007816 */ /* 0x000fe20000000000 */
[----:B------:R-:W-:Y:S06]  /*8880*/  BRA `(.L_x_15012) ;  /* 0x00000000001c7947 */ /* 0x000fec0003800000 */
.L_x_15036:
[----:B------:R-:W2:Y:S02]  /*8890*/  LDG.E.64 R2, desc[UR36][R2.64] ;  /* 0x0000002402027981 */ /* 0x000ea4000c1e1b00 */
[----:B--2---:R-:W0:Y:S02]  /*88a0*/  I2F.U64 R0, R2 ;  /* 0x0000000200007312 */ /* 0x004e240000301000 */
[----:B0-----:R-:W-:Y:S01]  /*88b0*/  F2FP.BF16.F32.PACK_AB R0, RZ, R0 ;  /* 0x00000000ff00723e */ /* 0x001fe200000010ff */
[----:B------:R-:W-:Y:S06]  /*88c0*/  BRA `(.L_x_15012) ;  /* 0x00000000000c7947 */ /* 0x000fec0003800000 */
.L_x_15035:
[----:B------:R-:W2:Y:S02]  /*88d0*/  LDG.E R2, desc[UR36][R2.64] ;  /* 0x0000002402027981 */ /* 0x000ea4000c1e1900 */
[----:B--2---:R-:W-:-:S04]  /*88e0*/  I2FP.F32.U32 R0, R2 ;  /* 0x0000000200007245 */ /* 0x004fc80000201000 */
[----:B------:R-:W-:-:S07]  /*88f0*/  F2FP.BF16.F32.PACK_AB R0, RZ, R0 ;  /* 0x00000000ff00723e */ /* 0x000fce00000010ff */
.L_x_15012:
        /* <DEDUP_REMOVED lines=20> */
.L_x_15043:
[----:B0-----:R-:W-:-:S06]  /*8a40*/  IMAD.U32 R3, R3, 0x10000, RZ ;  /* 0x0001000003037824 */ /* 0x001fcc00078e00ff */
[----:B------:R-:W0:Y:S02]  /*8a50*/  F2I.S64.TRUNC R2, R3 ;  /* 0x0000000300027311 */ /* 0x000e24000020d900 */
[----:B0-----:R3:W-:Y:S01]  /*8a60*/  STG.E.U8 desc[UR36][R16.64], R2 ;  /* 0x0000000210007986 */ /* 0x0017e2000c101124 */
[----:B------:R-:W-:Y:S05]  /*8a70*/  BRA `(.L_x_15045) ;  /* 0x0000000c00847947 */ /* 0x000fea0003800000 */
.L_x_15042:
        /* <DEDUP_REMOVED lines=10> */
.L_x_15047:
[----:B0-----:R-:W-:-:S06]  /*8b20*/  IMAD.U32 R3, R3, 0x10000, RZ ;  /* 0x0001000003037824 */ /* 0x001fcc00078e00ff */
[----:B------:R-:W0:Y:S02]  /*8b30*/  F2I.FTZ.TRUNC.NTZ R3, R3 ;  /* 0x0000000300037305 */ /* 0x000e24000021f100 */
[----:B0-----:R2:W-:Y:S01]  /*8b40*/  STG.E desc[UR36][R16.64], R3 ;  /* 0x0000000310007986 */ /* 0x0015e2000c101924 */
[----:B------:R-:W-:Y:S05]  /*8b50*/  BRA `(.L_x_15045) ;  /* 0x0000000c004c7947 */ /* 0x000fea0003800000 */
.L_x_15046:
[----:B0-----:R-:W-:-:S06]  /*8b60*/  IMAD.U32 R3, R3, 0x10000, RZ ;  /* 0x0001000003037824 */ /* 0x001fcc00078e00ff */
[----:B------:R-:W0:Y:S02]  /*8b70*/  F2I.FTZ.TRUNC.NTZ R3, R3 ;  /* 0x0000000300037305 */ /* 0x000e24000021f100 */
[----:B0-----:R0:W-:Y:S01]  /*8b80*/  STG.E.U16 desc[UR36][R16.64], R3 ;  /* 0x0000000310007986 */ /* 0x0011e2000c101524 */
[----:B------:R-:W-:Y:S05]  /*8b90*/  BRA `(.L_x_15045) ;  /* 0x0000000c003c7947 */ /* 0x000fea0003800000 */
.L_x_15041:
        /* <DEDUP_REMOVED lines=9> */
.L_x_15049:
[----:B0-----:R-:W-:-:S05]  /*8c30*/  IMAD.U32 R0, R3, 0x10000, RZ ;  /* 0x0001000003007824 */ /* 0x001fca00078e00ff */
[----:B------:R-:W-:-:S05]  /*8c40*/  F2FP.F16.F32.PACK_AB R0, RZ, R0 ;  /* 0x00000000ff00723e */ /* 0x000fca00000000ff */
[----:B------:R0:W-:Y:S01]  /*8c50*/  STG.E.U16 desc[UR36][R16.64], R0 ;  /* 0x0000000010007986 */ /* 0x0001e2000c101524 */
[----:B------:R-:W-:Y:S05]  /*8c60*/  BRA `(.L_x_15045) ;  /* 0x0000000c00087947 */ /* 0x000fea0003800000 */
.L_x_15048:
        /* <DEDUP_REMOVED lines=10> */
.L_x_15051:
[----:B0-----:R-:W-:-:S05]  /*8d10*/  IMAD.U32 R3, R3, 0x10000, RZ ;  /* 0x0001000003037824 */ /* 0x001fca00078e00ff */
[----:B------:R-:W-:-:S04]  /*8d20*/  F2FP.F16.F32.PACK_AB R3, RZ, R3 ;  /* 0x00000003ff03723e */ /* 0x000fc800000000ff */
[----:B------:R-:W-:-:S05]  /*8d30*/  PRMT R3, R3, 0x5410, RZ ;  /* 0x0000541003037816 */ /* 0x000fca00000000ff */
[----:B------:R0:W-:Y:S01]  /*8d40*/  STG.E desc[UR36][R16.64], R3 ;  /* 0x0000000310007986 */ /* 0x0001e2000c101924 */
[----:B------:R-:W-:Y:S05]  /*8d50*/  BRA `(.L_x_15045) ;  /* 0x0000000800cc7947 */ /* 0x000fea0003800000 */
.L_x_15050:
[----:B0-----:R-:W-:-:S04]  /*8d60*/  IMAD.U32 R2, R3, 0x10000, RZ ;  /* 0x0001000003027824 */ /* 0x001fc800078e00ff */
[----:B------:R-:W-:-:S06]  /*8d70*/  FMUL.FTZ R2, R2, 1 ;  /* 0x3f80000002027820 */ /* 0x000fcc0000410000 */
[----:B------:R-:W0:Y:S02]  /*8d80*/  F2F.F64.F32 R2, R2 ;  /* 0x0000000200027310 */ /* 0x000e240000201800 */
[----:B0-----:R0:W-:Y:S01]  /*8d90*/  STG.E.64 desc[UR36][R16.64], R2 ;  /* 0x0000000210007986 */ /* 0x0011e2000c101b24 */
[----:B------:R-:W-:Y:S05]  /*8da0*/  BRA `(.L_x_15045) ;  /* 0x0000000800b87947 */ /* 0x000fea0003800000 */
.L_x_15040:
        /* <DEDUP_REMOVED lines=13> */
.L_x_15054:
[----:B0-----:R-:W-:Y:S01]  /*8e80*/  IMAD.U32 R3, R3, 0x10000, RZ ;  /* 0x0001000003037824 */ /* 0x001fe200078e00ff */
[----:B------:R-:W-:-:S03]  /*8e90*/  CS2R R6, SRZ ;  /* 0x0000000000067805 */ /* 0x000fc6000001ff00 */
[----:B------:R-:W-:-:S04]  /*8ea0*/  FMUL.FTZ R3, R3, 1 ;  /* 0x3f80000003037820 */ /* 0x000fc80000410000 */
[----:B------:R-:W0:Y:S02]  /*8eb0*/  F2F.F64.F32 R4, R3 ;  /* 0x0000000300047310 */ /* 0x000e240000201800 */
[----:B0-----:R0:W-:Y:S01]  /*8ec0*/  STG.E.128 desc[UR36][R16.64], R4 ;  /* 0x0000000410007986 */ /* 0x0011e2000c101d24 */
[----:B------:R-:W-:Y:S05]  /*8ed0*/  BRA `(.L_x_15045) ;  /* 0x00000008006c7947 */ /* 0x000fea0003800000 */
.L_x_15053:
        /* <DEDUP_REMOVED lines=21> */
.L_x_15058:
[----:B------:R-:W-:Y:S05]  /*9030*/  BSYNC B0 ;  /* 0x0000000000007941 */ /* 0x000fea0003800000 */
.L_x_15057:
[----:B------:R-:W-:-:S05]  /*9040*/  LOP3.LUT R3, R0, R3, RZ, 0xfc, !PT ;  /* 0x0000000300037212 */ /* 0x000fca00078efcff */
[----:B------:R0:W-:Y:S01]  /*9050*/  STG.E.U8 desc[UR36][R16.64], R3 ;  /* 0x0000000310007986 */ /* 0x0001e2000c101124 */
[----:B------:R-:W-:Y:S05]  /*9060*/  BRA `(.L_x_15045) ;  /* 0x0000000800087947 */ /* 0x000fea0003800000 */
.L_x_15056:
        /* <DEDUP_REMOVED lines=13> */
.L_x_15060:
[----:B------:R-:W-:Y:S01]  /*9140*/  IMAD.MOV.U32 R0, RZ, RZ, 0x7f ;  /* 0x0000007fff007424 */ /* 0x000fe200078e00ff */
[----:B------:R-:W-:-:S04]  /*9150*/  ISETP.GT.U32.AND P0, PT, R2, 0x7f800000, PT ;  /* 0x7f8000000200780c */ /* 0x000fc80003f04070 */
[----:B------:R-:W-:-:S09]  /*9160*/  SEL R0, R0, 0x7c, P0 ;  /* 0x0000007c00007807 */ /* 0x000fd20000000000 */
.L_x_15061:
[----:B------:R-:W-:Y:S05]  /*9170*/  BSYNC B0 ;  /* 0x0000000000007941 */ /* 0x000fea0003800000 */
.L_x_15059:
[----:B------:R-:W-:-:S04]  /*9180*/  LOP3.LUT R2, R3, 0x80000000, RZ, 0xc0, !PT ;  /* 0x8000000003027812 */ /* 0x000fc800078ec0ff */
[----:B------:R-:W-:-:S04]  /*9190*/  SHF.R.U32.HI R3, RZ, 0x18, R2 ;  /* 0x00000018ff037819 */ /* 0x000fc80000011602 */
[----:B------:R-:W-:-:S05]  /*91a0*/  LOP3.LUT R3, R0, R3, RZ, 0xfc, !PT ;  /* 0x0000000300037212 */ /* 0x000fca00078efcff */
[----:B------:R0:W-:Y:S01]  /*91b0*/  STG.E.U8 desc[UR36][R16.64], R3 ;  /* 0x0000000310007986 */ /* 0x0001e2000c101124 */
[----:B------:R-:W-:Y:S05]  /*91c0*/  BRA `(.L_x_15045) ;  /* 0x0000000400b07947 */ /* 0x000fea0003800000 */
.L_x_15055:
[----:B0-----:R0:W-:Y:S01]  /*91d0*/  STG.E.U16 desc[UR36][R16.64], R3 ;  /* 0x0000000310007986 */ /* 0x0011e2000c101524 */
[----:B------:R-:W-:Y:S05]  /*91e0*/  BRA `(.L_x_15045) ;  /* 0x0000000400a87947 */ /* 0x000fea0003800000 */
.L_x_15052:
        /* <DEDUP_REMOVED lines=12> */
.L_x_15064:
        /* <DEDUP_REMOVED lines=17> */
.L_x_15067:
[----:B------:R-:W-:-:S04]  /*93c0*/  LOP3.LUT R2, R3, 0x80000000, RZ, 0xc0, !PT ;  /* 0x8000000003027812 */ /* 0x000fc800078ec0ff */
[----:B------:R-:W-:-:S04]  /*93d0*/  SHF.R.U32.HI R3, RZ, 0x18, R2 ;  /* 0x00000018ff037819 */ /* 0x000fc80000011602 */
[----:B------:R-:W-:-:S04]  /*93e0*/  LOP3.LUT R0, R0, R3, RZ, 0xfc, !PT ;  /* 0x0000000300007212 */ /* 0x000fc800078efcff */
[----:B------:R-:W-:-:S07]  /*93f0*/  PRMT R8, R0, 0x7610, R8 ;  /* 0x0000761000087816 */ /* 0x000fce0000000008 */
.L_x_15066:
[----:B------:R-:W-:Y:S05]  /*9400*/  BSYNC B0 ;  /* 0x0000000000007941 */ /* 0x000fea0003800000 */
.L_x_15065:
[----:B------:R0:W-:Y:S01]  /*9410*/  STG.E.U8 desc[UR36][R16.64], R8 ;  /* 0x0000000810007986 */ /* 0x0001e2000c101124 */
[----:B------:R-:W-:Y:S05]  /*9420*/  BRA `(.L_x_15045) ;  /* 0x0000000400187947 */ /* 0x000fea0003800000 */
.L_x_15063:
        /* <DEDUP_REMOVED lines=17> */
.L_x_15070:
[----:B------:R-:W-:-:S04]  /*9540*/  LOP3.LUT R2, R3, 0x80000000, RZ, 0xc0, !PT ;  /* 0x8000000003027812 */ /* 0x000fc800078ec0ff */
[----:B------:R-:W-:-:S04]  /*9550*/  SHF.R.U32.HI R3, RZ, 0x18, R2 ;  /* 0x00000018ff037819 */ /* 0x000fc80000011602 */
[----:B------:R-:W-:-:S04]  /*9560*/  LOP3.LUT R0, R0, R3, RZ, 0xfc, !PT ;  /* 0x0000000300007212 */ /* 0x000fc800078efcff */
[----:B------:R-:W-:-:S07]  /*9570*/  PRMT R8, R0, 0x7610, R8 ;  /* 0x0000761000087816 */ /* 0x000fce0000000008 */
.L_x_15069:
[----:B------:R-:W-:Y:S05]  /*9580*/  BSYNC B0 ;  /* 0x0000000000007941 */ /* 0x000fea0003800000 */
.L_x_15068:
[----:B------:R0:W-:Y:S01]  /*9590*/  STG.E.U8 desc[UR36][R16.64], R8 ;  /* 0x0000000810007986 */ /* 0x0001e2000c101124 */
[----:B------:R-:W-:Y:S05]  /*95a0*/  BRA `(.L_x_15045) ;  /* 0x0000000000b87947 */ /* 0x000fea0003800000 */
.L_x_15062:
        /* <DEDUP_REMOVED lines=22> */
.L_x_15044:
        /* <DEDUP_REMOVED lines=16> */
.L_x_15073:
[----:B------:R-:W-:Y:S05]  /*9810*/  BRA `(.L_x_15045) ;  /* 0x00000000001c7947 */ /* 0x000fea0003800000 */
.L_x_15072:
[----:B0-----:R-:W-:-:S06]  /*9820*/  IMAD.U32 R3, R3, 0x10000, RZ ;  /* 0x0001000003037824 */ /* 0x001fcc00078e00ff */
[----:B------:R-:W0:Y:S02]  /*9830*/  F2I.U64.TRUNC R2, R3 ;  /* 0x0000000300027311 */ /* 0x000e24000020d800 */
[----:B0-----:R0:W-:Y:S01]  /*9840*/  STG.E.64 desc[UR36][R16.64], R2 ;  /* 0x0000000210007986 */ /* 0x0011e2000c101b24 */
[----:B------:R-:W-:Y:S05]  /*9850*/  BRA `(.L_x_15045) ;  /* 0x00000000000c7947 */ /* 0x000fea0003800000 */
.L_x_15071:
[----:B0-----:R-:W-:-:S06]  /*9860*/  IMAD.U32 R3, R3, 0x10000, RZ ;  /* 0x0001000003037824 */ /* 0x001fcc00078e00ff */
[----:B------:R-:W0:Y:S02]  /*9870*/  F2I.FTZ.U32.TRUNC.NTZ R3, R3 ;  /* 0x0000000300037305 */ /* 0x000e24000021f000 */
[----:B0-----:R0:W-:Y:S02]  /*9880*/  STG.E desc[UR36][R16.64], R3 ;  /* 0x0000000310007986 */ /* 0x0011e4000c101924 */
.L_x_15045:
[----:B------:R-:W-:-:S07]  /*9890*/  VIADD R19, R19, 0x80 ;  /* 0x0000008013137836 */ /* 0x000fce0000000000 */
.L_x_15005:
[----:B------:R-:W-:Y:S05]  /*98a0*/  BSYNC B6 ;  /* 0x0000000000067941 */ /* 0x000fea0003800000 */
.L_x_15004:
        /* <DEDUP_REMOVED lines=306> */
.L_x_15074:
        /* <DEDUP_REMOVED lines=22> */
.L_x_15078:
[----:B------:R-:W2:Y:S02]  /*ad30*/  LDG.E.U8 R2, desc[UR36][R2.64] ;  /* 0x0000002402027981 */ /* 0x000ea4000c1e1100 */
[----:B--2---:R-:W-:-:S04]  /*ad40*/  I2FP.F32.U32 R0, R2 ;  /* 0x0000000200007245 */ /* 0x004fc80000201000 */
[----:B------:R-:W-:Y:S01]  /*ad50*/  F2FP.BF16.F32.PACK_AB R0, RZ, R0 ;  /* 0x00000000ff00723e */ /* 0x000fe200000010ff */
[----:B------:R-:W-:Y:S06]  /*ad60*/  BRA `(.L_x_15080) ;  /* 0x0000000c00907947 */ /* 0x000fec0003800000 */
.L_x_15077:
        /* <DEDUP_REMOVED lines=10> */
.L_x_15082:
[----:B------:R-:W2:Y:S02]  /*ae10*/  LDG.E R2, desc[UR36][R2.64] ;  /* 0x0000002402027981 */ /* 0x000ea4000c1e1900 */
[----:B--2---:R-:W-:-:S04]  /*ae20*/  I2FP.F32.S32 R0, R2 ;  /* 0x0000000200007245 */ /* 0x004fc80000201400 */
[----:B------:R-:W-:Y:S01]  /*ae30*/  F2FP.BF16.F32.PACK_AB R0, RZ, R0 ;  /* 0x00000000ff00723e */ /* 0x000fe200000010ff */
[----:B------:R-:W-:Y:S06]  /*ae40*/  BRA `(.L_x_15080) ;  /* 0x0000000c00587947 */ /* 0x000fec0003800000 */
.L_x_15081:
[----:B------:R-:W2:Y:S02]  /*ae50*/  LDG.E.U16 R2, desc[UR36][R2.64] ;  /* 0x0000002402027981 */ /* 0x000ea4000c1e1500 */
[----:B--2---:R-:W0:Y:S02]  /*ae60*/  I2F.S16 R0, R2 ;  /* 0x0000000200007306 */ /* 0x004e240000101400 */
[----:B0-----:R-:W-:Y:S01]  /*ae70*/  F2FP.BF16.F32.PACK_AB R0, RZ, R0 ;  /* 0x00000000ff00723e */ /* 0x001fe200000010ff */
[----:B------:R-:W-:Y:S06]  /*ae80*/  BRA `(.L_x_15080) ;  /* 0x0000000c00487947 */ /* 0x000fec0003800000 */
.L_x_15076:
        /* <DEDUP_REMOVED lines=9> */
.L_x_15084:
[----:B------:R-:W2:Y:S02]  /*af20*/  LDG.E.U16 R0, desc[UR36][R2.64] ;  /* 0x0000002402007981 */ /* 0x000ea4000c1e1500 */
[----:B--2---:R-:W-:-:S05]  /*af30*/  HADD2.F32 R0, -RZ, R0.H0_H0 ;  /* 0x20000000ff007230 */ /* 0x004fca0000004100 */
[----:B------:R-:W-:Y:S01]  /*af40*/  F2FP.BF16.F32.PACK_AB R0, RZ, R0 ;  /* 0x00000000ff00723e */ /* 0x000fe200000010ff */
[----:B------:R-:W-:Y:S06]  /*af50*/  BRA `(.L_x_15080) ;  /* 0x0000000c00147947 */ /* 0x000fec0003800000 */
.L_x_15083:
        /* <DEDUP_REMOVED lines=9> */
.L_x_15086:
[----:B------:R-:W2:Y:S02]  /*aff0*/  LDG.E.U16 R2, desc[UR36][R2.64] ;  /* 0x0000002402027981 */ /* 0x000ea4000c1e1500 */
[----:B--2---:R-:W-:-:S05]  /*b000*/  HADD2.F32 R0, -RZ, R2.H0_H0 ;  /* 0x20000002ff007230 */ /* 0x004fca0000004100 */
[----:B------:R-:W-:Y:S01]  /*b010*/  F2FP.BF16.F32.PACK_AB R0, RZ, R0 ;  /* 0x00000000ff00723e */ /* 0x000fe200000010ff */
[----:B------:R-:W-:Y:S06]  /*b020*/  BRA `(.L_x_15080) ;  /* 0x0000000800e07947 */ /* 0x000fec0003800000 */
.L_x_15085:
        /* <DEDUP_REMOVED lines=8> */
.L_x_15075:
        /* <DEDUP_REMOVED lines=13> */
.L_x_15089:
        /* <DEDUP_REMOVED lines=8> */
.L_x_15088:
        /* <DEDUP_REMOVED lines=28> */
.L_x_15091:
        /* <DEDUP_REMOVED lines=15> */
.L_x_15090:
[----:B------:R0:W5:Y:S01]  /*b4b0*/  LDG.E.U16 R0, desc[UR36][R2.64] ;  /* 0x0000002402007981 */ /* 0x000162000c1e1500 */
[----:B------:R-:W-:Y:S05]  /*b4c0*/  BRA `(.L_x_15080) ;  /* 0x0000000400b87947 */ /* 0x000fea0003800000 */
.L_x_15087:
        /* <DEDUP_REMOVED lines=12> */
.L_x_15094:
        /* <DEDUP_REMOVED lines=21> */
.L_x_15098:
[----:B------:R-:W-:Y:S05]  /*b6e0*/  BSYNC B1 ;  /* 0x0000000000017941 */ /* 0x000fea0003800000 */
.L_x_15097:
[----:B------:R-:W-:Y:S01]  /*b6f0*/  LEA R3, R0, 0x3b800000, 0x17 ;  /* 0x3b80000000037811 */ /* 0x000fe200078eb8ff */
[----:B------:R-:W-:-:S05]  /*b700*/  IMAD.SHL.U32 R0, R2, 0x100000, RZ ;  /* 0x0010000002007824 */ /* 0x000fca00078e00ff */
[----:B------:R-:W-:-:S07]  /*b710*/  LOP3.LUT R0, R3, R0, R4, 0xfe, !PT ;  /* 0x0000000003007212 */ /* 0x000fce00078efe04 */
.L_x_15096:
[----:B------:R-:W-:Y:S05]  /*b720*/  BSYNC B0 ;  /* 0x0000000000007941 */ /* 0x000fea0003800000 */
.L_x_15095:
[----:B------:R-:W-:Y:S01]  /*b730*/  F2FP.BF16.F32.PACK_AB R0, RZ, R0 ;  /* 0x00000000ff00723e */ /* 0x000fe200000010ff */
[----:B------:R-:W-:Y:S06]  /*b740*/  BRA `(.L_x_15080) ;  /* 0x0000000400187947 */ /* 0x000fec0003800000 */
.L_x_15093:
        /* <DEDUP_REMOVED lines=21> */
.L_x_15102:
[----:B------:R-:W-:Y:S05]  /*b8a0*/  BSYNC B1 ;  /* 0x0000000000017941 */ /* 0x000fea0003800000 */
.L_x_15101:
[----:B------:R-:W-:Y:S01]  /*b8b0*/  LEA R3, R0, 0x37800000, 0x17 ;  /* 0x3780000000037811 */ /* 0x000fe200078eb8ff */
[----:B------:R-:W-:-:S05]  /*b8c0*/  IMAD.SHL.U32 R0, R2, 0x200000, RZ ;  /* 0x0020000002007824 */ /* 0x000fca00078e00ff */
[----:B------:R-:W-:-:S07]  /*b8d0*/  LOP3.LUT R0, R3, R0, R4, 0xfe, !PT ;  /* 0x0000000003007212 */ /* 0x000fce00078efe04 */
.L_x_15100:
[----:B------:R-:W-:Y:S05]  /*b8e0*/  BSYNC B0 ;  /* 0x0000000000007941 */ /* 0x000fea0003800000 */
.L_x_15099:
[----:B------:R-:W-:Y:S01]  /*b8f0*/  F2FP.BF16.F32.PACK_AB R0, RZ, R0 ;  /* 0x00000000ff00723e */ /* 0x000fe200000010ff */
[----:B------:R-:W-:Y:S06]  /*b900*/  BRA `(.L_x_15080) ;  /* 0x0000000000a87947 */ /* 0x000fec0003800000 */
.L_x_15092:
        /* <DEDUP_REMOVED lines=14> */
.L_x_15106:
[----:B------:R-:W-:Y:S05]  /*b9f0*/  BSYNC B0 ;  /* 0x0000000000007941 */ /* 0x000fea0003800000 */
.L_x_15105:
[----:B------:R-:W-:Y:S01]  /*ba00*/  F2FP.BF16.F32.PACK_AB R0, RZ, R0 ;  /* 0x00000000ff00723e */ /* 0x000fe200000010ff */
[----:B------:R-:W-:Y:S06]  /*ba10*/  BRA `(.L_x_15080) ;  /* 0x0000000000647947 */ /* 0x000fec0003800000 */
.L_x_15079:
        /* <DEDUP_REMOVED lines=16> */
.L_x_15107:
[----:B------:R-:W-:Y:S01]  /*bb20*/  PRMT R0, RZ, 0x7610, R0 ;  /* 0x00007610ff007816 */ /* 0x000fe20000000000 */
[----:B------:R-:W-:Y:S06]  /*bb30*/  BRA `(.L_x_15080) ;  /* 0x00000000001c7947 */ /* 0x000fec0003800000 */
.L_x_15104:
[----:B------:R-:W2:Y:S02]  /*bb40*/  LDG.E.64 R2, desc[UR36][R2.64] ;  /* 0x0000002402027981 */ /* 0x000ea4000c1e1b00 */
[----:B--2---:R-:W0:Y:S02]  /*bb50*/  I2F.U64 R0, R2 ;  /* 0x0000000200007312 */ /* 0x004e240000301000 */
[----:B0-----:R-:W-:Y:S01]  /*bb60*/  F2FP.BF16.F32.PACK_AB R0, RZ, R0 ;  /* 0x00000000ff00723e */ /* 0x001fe200000010ff */
[----:B------:R-:W-:Y:S06]  /*bb70*/  BRA `(.L_x_15080) ;  /* 0x00000000000c7947 */ /* 0x000fec0003800000 */
.L_x_15103:
[----:B------:R-:W2:Y:S02]  /*bb80*/  LDG.E R2, desc[UR36][R2.64] ;  /* 0x0000002402027981 */ /* 0x000ea4000c1e1900 */
[----:B--2---:R-:W-:-:S04]  /*bb90*/  I2FP.F32.U32 R0, R2 ;  /* 0x0000000200007245 */ /* 0x004fc80000201000 */
[----:B------:R-:W-:-:S07]  /*bba0*/  F2FP.BF16.F32.PACK_AB R0, RZ, R0 ;  /* 0x00000000ff00723e */ /* 0x000fce00000010ff */
.L_x_15080:
        /* <DEDUP_REMOVED lines=18> */
[----:B0-----:R-:W-:Y:S01]  /*bcd0*/  STG.E.U8 desc[UR36][R16.64], R3 ;  /* 0x0000000310007986 */ /* 0x001fe2000c101124 */
[----:B------:R-:W-:Y:S05]  /*bce0*/  EXIT ;  /* 0x000000000000794d */ /* 0x000fea0003800000 */
.L_x_15111:
[----:B0-----:R-:W-:-:S06]  /*bcf0*/  IMAD.U32 R3, R3, 0x10000, RZ ;  /* 0x0001000003037824 */ /* 0x001fcc00078e00ff */
[----:B------:R-:W0:Y:S02]  /*bd00*/  F2I.S64.TRUNC R2, R3 ;  /* 0x0000000300027311 */ /* 0x000e24000020d900 */
[----:B0-----:R-:W-:Y:S01]  /*bd10*/  STG.E.U8 desc[UR36][R16.64], R2 ;  /* 0x0000000210007986 */ /* 0x001fe2000c101124 */
[----:B------:R-:W-:Y:S05]  /*bd20*/  EXIT ;  /* 0x000000000000794d */ /* 0x000fea0003800000 */
.L_x_15110:
        /* <DEDUP_REMOVED lines=8> */
[----:B0-----:R-:W-:Y:S01]  /*bdb0*/  STG.E.64 desc[UR36][R16.64], R2 ;  /* 0x0000000210007986 */ /* 0x001fe2000c101b24 */
[----:B------:R-:W-:Y:S05]  /*bdc0*/  EXIT ;  /* 0x000000000000794d */ /* 0x000fea0003800000 */
.L_x_15114:
[----:B0-----:R-:W-:-:S06]  /*bdd0*/  IMAD.U32 R3, R3, 0x10000, RZ ;  /* 0x0001000003037824 */ /* 0x001fcc00078e00ff */
[----:B------:R-:W0:Y:S02]  /*bde0*/  F2I.FTZ.TRUNC.NTZ R3, R3 ;  /* 0x0000000300037305 */ /* 0x000e24000021f100 */
[----:B0-----:R-:W-:Y:S01]  /*bdf0*/  STG.E desc[UR36][R16.64], R3 ;  /* 0x0000000310007986 */ /* 0x001fe2000c101924 */
[----:B------:R-:W-:Y:S05]  /*be00*/  EXIT ;  /* 0x000000000000794d */ /* 0x000fea0003800000 */
.L_x_15113:
[----:B0-----:R-:W-:-:S06]  /*be10*/  IMAD.U32 R3, R3, 0x10000, RZ ;  /* 0x0001000003037824 */ /* 0x001fcc00078e00ff */
[----:B------:R-:W0:Y:S02]  /*be20*/  F2I.FTZ.TRUNC.NTZ R3, R3 ;  /* 0x0000000300037305 */ /* 0x000e24000021f100 */
[----:B0-----:R-:W-:Y:S01]  /*be30*/  STG.E.U16 desc[UR36][R16.64], R3 ;  /* 0x0000000310007986 */ /* 0x001fe2000c101524 */
[----:B------:R-:W-:Y:S05]  /*be40*/  EXIT ;  /* 0x000000000000794d */ /* 0x000fea0003800000 */
.L_x_15109:
[----:B------:R-:W-:-:S13]  /*be50*/  ISETP.GT.AND P0, PT, R2, 0x6, PT ;  /* 0x000000060200780c */ /* 0x000fda0003f04270 */
[----:B------:R-:W-:Y:S05]  /*be60*/  @P0 BRA `(.L_x_15115) ;  /* 0x00000000002c0947 */ /* 0x000fea0003800000 */
[----:B------:R-:W-:-:S13]  /*be70*/  ISETP.NE.AND P0, PT, R2, 0x5, PT ;  /* 0x000000050200780c */ /* 0x000fda0003f05270 */
[----:B------:R-:W-:Y:S05]  /*be80*/  @!P0 BRA `(.L_x_15116) ;  /* 0x0000000000148947 */ /* 0x000fea0003800000 */
[----:B------:R-:W-:-:S13]  /*be90*/  ISETP.NE.AND P0, PT, R2, 0x6, PT ;  /* 0x000000060200780c */ /* 0x000fda0003f05270 */
[----:B------:R-:W-:Y:S05]  /*bea0*/  @P0 BRA `(.L_x_15112) ;  /* 0x0000000800c40947 */ /* 0x000fea0003800000 */
[----:B0-----:R-:W-:-:S05]  /*beb0*/  IMAD.U32 R3, R3, 0x10000, RZ ;  /* 0x0001000003037824 */ /* 0x001fca00078e00ff */
[----:B------:R-:W-:Y:S01]  /*bec0*/  STG.E desc[UR36][R16.64], R3 ;  /* 0x0000000310007986 */ /* 0x000fe2000c101924 */
[----:B------:R-:W-:Y:S05]  /*bed0*/  EXIT ;  /* 0x000000000000794d */ /* 0x000fea0003800000 */
.L_x_15116:
[----:B0-----:R-:W-:-:S05]  /*bee0*/  IMAD.U32 R0, R3, 0x10000, RZ ;  /* 0x0001000003007824 */ /* 0x001fca00078e00ff */
[----:B------:R-:W-:-:S05]  /*bef0*/  F2FP.F16.F32.PACK_AB R0, RZ, R0 ;  /* 0x00000000ff00723e */ /* 0x000fca00000000ff */
[----:B------:R-:W-:Y:S01]  /*bf00*/  STG.E.U16 desc[UR36][R16.64], R0 ;  /* 0x0000000010007986 */ /* 0x000fe2000c101524 */
[----:B------:R-:W-:Y:S05]  /*bf10*/  EXIT ;  /* 0x000000000000794d */ /* 0x000fea0003800000 */
.L_x_15115:
        /* <DEDUP_REMOVED lines=8> */
[----:B------:R-:W-:Y:S01]  /*bfa0*/  STG.E.64 desc[UR36][R16.64], R2 ;  /* 0x0000000210007986 */ /* 0x000fe2000c101b24 */
[----:B------:R-:W-:Y:S05]  /*bfb0*/  EXIT ;  /* 0x000000000000794d */ /* 0x000fea0003800000 */
.L_x_15118:
[----:B0-----:R-:W-:-:S05]  /*bfc0*/  IMAD.U32 R3, R3, 0x10000, RZ ;  /* 0x0001000003037824 */ /* 0x001fca00078e00ff */
[----:B------:R-:W-:-:S04]  /*bfd0*/  F2FP.F16.F32.PACK_AB R3, RZ, R3 ;  /* 0x00000003ff03723e */ /* 0x000fc800000000ff */
[----:B------:R-:W-:-:S05]  /*bfe0*/  PRMT R3, R3, 0x5410, RZ ;  /* 0x0000541003037816 */ /* 0x000fca00000000ff */
[----:B------:R-:W-:Y:S01]  /*bff0*/  STG.E desc[UR36][R16.64], R3 ;  /* 0x0000000310007986 */ /* 0x000fe2000c101924 */
[----:B------:R-:W-:Y:S05]  /*c000*/  EXIT ;  /* 0x000000000000794d */ /* 0x000fea0003800000 */
.L_x_15117:
[----:B0-----:R-:W-:-:S04]  /*c010*/  IMAD.U32 R2, R3, 0x10000, RZ ;  /* 0x0001000003027824 */ /* 0x001fc800078e00ff */
[----:B------:R-:W-:-:S06]  /*c020*/  FMUL.FTZ R2, R2, 1 ;  /* 0x3f80000002027820 */ /* 0x000fcc0000410000 */
[----:B------:R-:W0:Y:S02]  /*c030*/  F2F.F64.F32 R2, R2 ;  /* 0x0000000200027310 */ /* 0x000e240000201800 */
[----:B0-----:R-:W-:Y:S01]  /*c040*/  STG.E.64 desc[UR36][R16.64], R2 ;  /* 0x0000000210007986 */ /* 0x001fe2000c101b24 */
[----:B------:R-:W-:Y:S05]  /*c050*/  EXIT ;  /* 0x000000000000794d */ /* 0x000fea0003800000 */
.L_x_15108:
        /* <DEDUP_REMOVED lines=11> */
[----:B------:R-:W-:Y:S01]  /*c110*/  STG.E.U8 desc[UR36][R16.64], R3 ;  /* 0x0000000310007986 */ /* 0x000fe2000c101124 */
[----:B------:R-:W-:Y:S05]  /*c120*/  EXIT ;  /* 0x000000000000794d */ /* 0x000fea0003800000 */
.L_x_15121:
[----:B0-----:R-:W-:Y:S01]  /*c130*/  IMAD.U32 R3, R3, 0x10000, RZ ;  /* 0x0001000003037824 */ /* 0x001fe200078e00ff */
[----:B------:R-:W-:-:S03]  /*c140*/  CS2R R6, SRZ ;  /* 0x0000000000067805 */ /* 0x000fc6000001ff00 */
[----:B------:R-:W-:-:S04]  /*c150*/  FMUL.FTZ R3, R3, 1 ;  /* 0x3f80000003037820 */ /* 0x000fc80000410000 */
[----:B------:R-:W0:Y:S02]  /*c160*/  F2F.F64.F32 R4, R3 ;  /* 0x0000000300047310 */ /* 0x000e240000201800 */
[----:B0-----:R-:W-:Y:S01]  /*c170*/  STG.E.128 desc[UR36][R16.64], R4 ;  /* 0x0000000410007986 */ /* 0x001fe2000c101d24 */
[----:B------:R-:W-:Y:S05]  /*c180*/  EXIT ;  /* 0x000000000000794d */ /* 0x000fea0003800000 */
.L_x_15120:
        /* <DEDUP_REMOVED lines=21> */
.L_x_15125:
[----:B------:R-:W-:Y:S05]  /*c2e0*/  BSYNC B0 ;  /* 0x0000000000007941 */ /* 0x000fea0003800000 */
.L_x_15124:
[----:B------:R-:W-:-:S05]  /*c2f0*/  LOP3.LUT R3, R0, R3, RZ, 0xfc, !PT ;  /* 0x0000000300037212 */ /* 0x000fca00078efcff */
[----:B------:R-:W-:Y:S01]  /*c300*/  STG.E.U8 desc[UR36][R16.64], R3 ;  /* 0x0000000310007986 */ /* 0x000fe2000c101124 */
[----:B------:R-:W-:Y:S05]  /*c310*/  EXIT ;  /* 0x000000000000794d */ /* 0x000fea0003800000 */
.L_x_15123:
        /* <DEDUP_REMOVED lines=13> */
.L_x_15127:
[----:B------:R-:W-:Y:S01]  /*c3f0*/  IMAD.MOV.U32 R0, RZ, RZ, 0x7f ;  /* 0x0000007fff007424 */ /* 0x000fe200078e00ff */
[----:B------:R-:W-:-:S04]  /*c400*/  ISETP.GT.U32.AND P0, PT, R2, 0x7f800000, PT ;  /* 0x7f8000000200780c */ /* 0x000fc80003f04070 */
[----:B------:R-:W-:-:S09]  /*c410*/  SEL R0, R0, 0x7c, P0 ;  /* 0x0000007c00007807 */ /* 0x000fd20000000000 */
.L_x_15128:
[----:B------:R-:W-:Y:S05]  /*c420*/  BSYNC B0 ;  /* 0x0000000000007941 */ /* 0x000fea0003800000 */
.L_x_15126:
[----:B------:R-:W-:-:S04]  /*c430*/  LOP3.LUT R2, R3, 0x80000000, RZ, 0xc0, !PT ;  /* 0x8000000003027812 */ /* 0x000fc800078ec0ff */
[----:B------:R-:W-:-:S04]  /*c440*/  SHF.R.U32.HI R3, RZ, 0x18, R2 ;  /* 0x00000018ff037819 */ /* 0x000fc80000011602 */
[----:B------:R-:W-:-:S05]  /*c450*/  LOP3.LUT R3, R0, R3, RZ, 0xfc, !PT ;  /* 0x0000000300037212 */ /* 0x000fca00078efcff */
[----:B------:R-:W-:Y:S01]  /*c460*/  STG.E.U8 desc[UR36][R16.64], R3 ;  /* 0x0000000310007986 */ /* 0x000fe2000c101124 */
[----:B------:R-:W-:Y:S05]  /*c470*/  EXIT ;  /* 0x000000000000794d */ /* 0x000fea0003800000 */
.L_x_15122:
[----:B0-----:R-:W-:Y:S01]  /*c480*/  STG.E.U16 desc[UR36][R16.64], R3 ;  /* 0x0000000310007986 */ /* 0x001fe2000c101524 */
[----:B------:R-:W-:Y:S05]  /*c490*/  EXIT ;  /* 0x000000000000794d */ /* 0x000fea0003800000 */
.L_x_15119:
        /* <DEDUP_REMOVED lines=10> */
[----:B0-----:R-:W-:Y:S01]  /*c540*/  STG.E.U16 desc[UR36][R16.64], R3 ;  /* 0x0000000310007986 */ /* 0x001fe2000c101524 */
[----:B------:R-:W-:Y:S05]  /*c550*/  EXIT ;  /* 0x000000000000794d */ /* 0x000fea0003800000 */
.L_x_15131:
        /* <DEDUP_REMOVED lines=17> */
.L_x_15134:
[----:B------:R-:W-:-:S04]  /*c670*/  LOP3.LUT R2, R3, 0x80000000, RZ, 0xc0, !PT ;  /* 0x8000000003027812 */ /* 0x000fc800078ec0ff */
[----:B------:R-:W-:-:S04]  /*c680*/  SHF.R.U32.HI R3, RZ, 0x18, R2 ;  /* 0x00000018ff037819 */ /* 0x000fc80000011602 */
[----:B------:R-:W-:-:S04]  /*c690*/  LOP3.LUT R0, R0, R3, RZ, 0xfc, !PT ;  /* 0x0000000300007212 */ /* 0x000fc800078efcff */
[----:B------:R-:W-:-:S07]  /*c6a0*/  PRMT R8, R0, 0x7610, R8 ;  /* 0x0000761000087816 */ /* 0x000fce0000000008 */
.L_x_15133:
[----:B------:R-:W-:Y:S05]  /*c6b0*/  BSYNC B0 ;  /* 0x0000000000007941 */ /* 0x000fea0003800000 */
.L_x_15132:
[----:B------:R-:W-:Y:S01]  /*c6c0*/  STG.E.U8 desc[UR36][R16.64], R8 ;  /* 0x0000000810007986 */ /* 0x000fe2000c101124 */
[----:B------:R-:W-:Y:S05]  /*c6d0*/  EXIT ;  /* 0x000000000000794d */ /* 0x000fea0003800000 */
.L_x_15130:
        /* <DEDUP_REMOVED lines=17> */
.L_x_15137:
[----:B------:R-:W-:-:S04]  /*c7f0*/  LOP3.LUT R2, R3, 0x80000000, RZ, 0xc0, !PT ;  /* 0x8000000003027812 */ /* 0x000fc800078ec0ff */
[----:B------:R-:W-:-:S04]  /*c800*/  SHF.R.U32.HI R3, RZ, 0x18, R2 ;  /* 0x00000018ff037819 */ /* 0x000fc80000011602 */
[----:B------:R-:W-:-:S04]  /*c810*/  LOP3.LUT R0, R0, R3, RZ, 0xfc, !PT ;  /* 0x0000000300007212 */ /* 0x000fc800078efcff */
[----:B------:R-:W-:-:S07]  /*c820*/  PRMT R8, R0, 0x7610, R8 ;  /* 0x0000761000087816 */ /* 0x000fce0000000008 */
.L_x_15136:
[----:B------:R-:W-:Y:S05]  /*c830*/  BSYNC B0 ;  /* 0x0000000000007941 */ /* 0x000fea0003800000 */
.L_x_15135:
[----:B------:R-:W-:Y:S01]  /*c840*/  STG.E.U8 desc[UR36][R16.64], R8 ;  /* 0x0000000810007986 */ /* 0x000fe2000c101124 */
[----:B------:R-:W-:Y:S05]  /*c850*/  EXIT ;  /* 0x000000000000794d */ /* 0x000fea0003800000 */
.L_x_15129:
        /* <DEDUP_REMOVED lines=22> */
.L_x_15112:
        /* <DEDUP_REMOVED lines=16> */
.L_x_15140:
[----:B------:R-:W-:Y:S05]  /*cac0*/  EXIT ;  /* 0x000000000000794d */ /* 0x000fea0003800000 */
.L_x_15139:
[----:B0-----:R-:W-:-:S06]  /*cad0*/  IMAD.U32 R3, R3, 0x10000, RZ ;  /* 0x0001000003037824 */ /* 0x001fcc00078e00ff */
[----:B------:R-:W0:Y:S02]  /*cae0*/  F2I.U64.TRUNC R2, R3 ;  /* 0x0000000300027311 */ /* 0x000e24000020d800 */
[----:B0-----:R-:W-:Y:S01]  /*caf0*/  STG.E.64 desc[UR36][R16.64], R2 ;  /* 0x0000000210007986 */ /* 0x001fe2000c101b24 */
[----:B------:R-:W-:Y:S05]  /*cb00*/  EXIT ;  /* 0x000000000000794d */ /* 0x000fea0003800000 */
.L_x_15138:
[----:B0-----:R-:W-:-:S06]  /*cb10*/  IMAD.U32 R3, R3, 0x10000, RZ ;  /* 0x0001000003037824 */ /* 0x001fcc00078e00ff */
[----:B------:R-:W0:Y:S02]  /*cb20*/  F2I.FTZ.U32.TRUNC.NTZ R3, R3 ;  /* 0x0000000300037305 */ /* 0x000e24000021f000 */
[----:B0-----:R-:W-:Y:S01]  /*cb30*/  STG.E desc[UR36][R16.64], R3 ;  /* 0x0000000310007986 */ /* 0x001fe2000c101924 */
[----:B------:R-:W-:Y:S05]  /*cb40*/  EXIT ;  /* 0x000000000000794d */ /* 0x000fea0003800000 */
.L_x_15141:
        /* <DEDUP_REMOVED lines=11> */
.L_x_19708:


//--------------------- .text._ZN2at6native27unrolled_elementwise_kernelIZZZNS0_16frac_kernel_cudaERNS_18TensorIteratorBaseEENKUlvE_clEvENKUlvE2_clEvEUlN3c108BFloat16EE_St5arrayIPcLm2EELi4E23TrivialOffsetCalculatorILi1EjESD_NS0_6memory12LoadWithCastILi1EEENSE_13StoreWithCastILi1EEEEEviT_T0_T2_T3_T4_T5_ --------------------------
	.section	.text._ZN2at6native27unrolled_elementwise_kernelIZZZNS0_16frac_kernel_cudaERNS_18TensorIteratorBaseEENKUlvE_clEvENKUlvE2_clEvEUlN3c108BFloat16EE_St5arrayIPcLm2EELi4E23TrivialOffsetCalculatorILi1EjESD_NS0_6memory12LoadWithCastILi1EEENSE_13StoreWithCastILi1EEEEEviT_T0_T2_T3_T4_T5_,"ax",@progbits
	.align	128
        .global         _ZN2at6native27unrolled_elementwise_kernelIZZZNS0_16frac_kernel_cudaERNS_18TensorIteratorBaseEENKUlvE_clEvENKUlvE2_clEvEUlN3c108BFloat16EE_St5arrayIPcLm2EELi4E23TrivialOffsetCalculatorILi1EjESD_NS0_6memory12LoadWithCastILi1EEENSE_13StoreWithCastILi1EEEEEviT_T0_T2_T3_T4_T5_
        .type           _ZN2at6native27unrolled_elementwise_kernelIZZZNS0_16frac_kernel_cudaERNS_18TensorIteratorBaseEENKUlvE_clEvENKUlvE2_clEvEUlN3c108BFloat16EE_St5arrayIPcLm2EELi4E23TrivialOffsetCalculatorILi1EjESD_NS0_6memory12LoadWithCastILi1EEENSE_13StoreWithCastILi1EEEEEviT_T0_T2_T3_T4_T5_,@function
        .size           _ZN2at6native27unrolled_elementwise_kernelIZZZNS0_16frac_kernel_cudaERNS_18TensorIteratorBaseEENKUlvE_clEvENKUlvE2_clEvEUlN3c108BFloat16EE_St5arrayIPcLm2EELi4E23TrivialOffsetCalculatorILi1EjESD_NS0_6memory12LoadWithCastILi1EEENSE_13StoreWithCastILi1EEEEEviT_T0_T2_T3_T4_T5_,(.L_x_19709 - _ZN2at6native27unrolled_elementwise_kernelIZZZNS0_16frac_kernel_cudaERNS_18TensorIteratorBaseEENKUlvE_clEvENKUlvE2_clEvEUlN3c108BFloat16EE_St5arrayIPcLm2EELi4E23TrivialOffsetCalculatorILi1EjESD_NS0_6memory12LoadWithCastILi1EEENSE_13StoreWithCastILi1EEEEEviT_T0_T2_T3_T4_T5_)
        .other          _ZN2at6native27unrolled_elementwise_kernelIZZZNS0_16frac_kernel_cudaERNS_18TensorIteratorBaseEENKUlvE_clEvENKUlvE2_clEvEUlN3c108BFloat16EE_St5arrayIPcLm2EELi4E23TrivialOffsetCalculatorILi1EjESD_NS0_6memory12LoadWithCastILi1EEENSE_13StoreWithCastILi1EEEEEviT_T0_T2_T3_T4_T5_,@"STO_CUDA_ENTRY STV_DEFAULT"
_ZN2at6native27unrolled_elementwise_kernelIZZZNS0_16frac_kernel_cudaERNS_18TensorIteratorBaseEENKUlvE_clEvENKUlvE2_clEvEUlN3c108BFloat16EE_St5arrayIPcLm2EELi4E23TrivialOffsetCalculatorILi1EjESD_NS0_6memory12LoadWithCastILi1EEENSE_13StoreWithCastILi1EEEEEviT_T0_T2_T3_T4_T5_:
.text._ZN2at6native27unrolled_elementwise_kernelIZZZNS0_16frac_kernel_cudaERNS_18TensorIteratorBaseEENKUlvE_clEvENKUlvE2_clEvEUlN3c108BFloat16EE_St5arrayIPcLm2EELi4E23TrivialOffsetCalculatorILi1EjESD_NS0_6memory12LoadWithCastILi1EEENSE_13StoreWithCastILi1EEEEEviT_T0_T2_T3_T4_T5_:
        /* <DEDUP_REMOVED lines=34> */
.L_x_15147:
[----:B------:R-:W2:Y:S02]  /*0220*/  LDG.E.U8 R4, desc[UR36][R4.64] ;  /* 0x0000002404047981 */ /* 0x000ea4000c1e1100 */
[----:B--2---:R-:W-:-:S04]  /*0230*/  I2FP.F32.U32 R0, R4 ;  /* 0x0000000400007245 */ /* 0x004fc80000201000 */
[----:B------:R-:W-:-:S04]  /*0240*/  F2FP.BF16.F32.PACK_AB R0, RZ, R0 ;  /* 0x00000000ff00723e */ /* 0x000fc800000010ff */
[----:B------:R-:W-:Y:S01]  /*0250*/  PRMT R19, R0, 0x7610, R19 ;  /* 0x0000761000137816 */ /* 0x000fe20000000013 */
[----:B------:R-:W-:Y:S06]  /*0260*/  BRA `(.L_x_15149) ;  /* 0x0000000c00cc7947 */ /* 0x000fec0003800000 */
.L_x_15146:
        /* <DEDUP_REMOVED lines=11> */
.L_x_15151:
[----:B------:R-:W2:Y:S02]  /*0320*/  LDG.E R4, desc[UR36][R4.64] ;  /* 0x0000002404047981 */ /* 0x000ea4000c1e1900 */
[----:B--2---:R-:W-:-:S04]  /*0330*/  I2FP.F32.S32 R0, R4 ;  /* 0x0000000400007245 */ /* 0x004fc80000201400 */
[----:B------:R-:W-:-:S04]  /*0340*/  F2FP.BF16.F32.PACK_AB R0, RZ, R0 ;  /* 0x00000000ff00723e */ /* 0x000fc800000010ff */
[----:B------:R-:W-:Y:S01]  /*0350*/  PRMT R19, R0, 0x7610, R19 ;  /* 0x0000761000137816 */ /* 0x000fe20000000013 */
[----:B------:R-:W-:Y:S06]  /*0360*/  BRA `(.L_x_15149) ;  /* 0x0000000c008c7947 */ /* 0x000fec0003800000 */
.L_x_15150:
[----:B------:R-:W2:Y:S02]  /*0370*/  LDG.E.U16 R4, desc[UR36][R4.64] ;  /* 0x0000002404047981 */ /* 0x000ea4000c1e1500 */
[----:B--2---:R-:W0:Y:S02]  /*0380*/  I2F.S16 R0, R4 ;  /* 0x0000000400007306 */ /* 0x004e240000101400 */
[----:B0-----:R-:W-:-:S04]  /*0390*/  F2FP.BF16.F32.PACK_AB R0, RZ, R0 ;  /* 0x00000000ff00723e */ /* 0x001fc800000010ff */
[----:B------:R-:W-:Y:S01]  /*03a0*/  PRMT R19, R0, 0x7610, R19 ;  /* 0x0000761000137816 */ /* 0x000fe20000000013 */
[----:B------:R-:W-:Y:S06]  /*03b0*/  BRA `(.L_x_15149) ;  /* 0x0000000c00787947 */ /* 0x000fec0003800000 */
.L_x_15145:
        /* <DEDUP_REMOVED lines=9> */
.L_x_15153:
[----:B------:R-:W2:Y:S02]  /*0450*/  LDG.E.U16 R0, desc[UR36][R4.64] ;  /* 0x0000002404007981 */ /* 0x000ea4000c1e1500 */
[----:B--2---:R-:W-:-:S05]  /*0460*/  HADD2.F32 R0, -RZ, R0.H0_H0 ;  /* 0x20000000ff007230 */ /* 0x004fca0000004100 */
[----:B------:R-:W-:-:S04]  /*0470*/  F2FP.BF16.F32.PACK_AB R0, RZ, R0 ;  /* 0x00000000ff00723e */ /* 0x000fc800000010ff */
[----:B------:R-:W-:Y:S01]  /*0480*/  PRMT R19, R0, 0x7610, R19 ;  /* 0x0000761000137816 */ /* 0x000fe20000000013 */
[----:B------:R-:W-:Y:S06]  /*0490*/  BRA `(.L_x_15149) ;  /* 0x0000000c00407947 */ /* 0x000fec0003800000 */
.L_x_15152:
        /* <DEDUP_REMOVED lines=9> */
.L_x_15155:
[----:B------:R-:W2:Y:S02]  /*0530*/  LDG.E.U16 R4, desc[UR36][R4.64] ;  /* 0x0000002404047981 */ /* 0x000ea4000c1e1500 */
[----:B--2---:R-:W-:-:S05]  /*0540*/  HADD2.F32 R0, -RZ, R4.H0_H0 ;  /* 0x20000004ff007230 */ /* 0x004fca0000004100 */
[----:B------:R-:W-:-:S04]  /*0550*/  F2FP.BF16.F32.PACK_AB R0, RZ, R0 ;  /* 0x00000000ff00723e */ /* 0x000fc800000010ff */
[----:B------:R-:W-:Y:S01]  /*0560*/  PRMT R19, R0, 0x7610, R19 ;  /* 0x0000761000137816 */ /* 0x000fe20000000013 */
[----:B------:R-:W-:Y:S06]  /*0570*/  BRA `(.L_x_15149) ;  /* 0x0000000c00087947 */ /* 0x000fec0003800000 */
.L_x_15154:
        /* <DEDUP_REMOVED lines=9> */
.L_x_15144:
        /* <DEDUP_REMOVED lines=14> */
.L_x_15158:
        /* <DEDUP_REMOVED lines=9> */
.L_x_15157:
        /* <DEDUP_REMOVED lines=28> */
.L_x_15160:
        /* <DEDUP_REMOVED lines=16> */
.L_x_15159:
[----:B------:R0:W5:Y:S01]  /*0a40*/  LDG.E.U16 R19, desc[UR36][R4.64] ;  /* 0x0000002404137981 */ /* 0x000162000c1e1500 */
[----:B------:R-:W-:Y:S05]  /*0a50*/  BRA `(.L_x_15149) ;  /* 0x0000000400d07947 */ /* 0x000fea0003800000 */
.L_x_15156:
        /* <DEDUP_REMOVED lines=13> */
.L_x_15163:
        /* <DEDUP_REMOVED lines=21> */
.L_x_15167:
[----:B------:R-:W-:Y:S05]  /*0c80*/  BSYNC B1 ;  /* 0x0000000000017941 */ /* 0x000fea0003800000 */
.L_x_15166:
[----:B------:R-:W-:Y:S01]  /*0c90*/  LEA R5, R0, 0x3b800000, 0x17 ;  /* 0x3b80000000057811 */ /* 0x000fe200078eb8ff */
[----:B------:R-:W-:-:S05]  /*0ca0*/  IMAD.SHL.U32 R0, R3, 0x100000, RZ ;  /* 0x0010000003007824 */ /* 0x000fca00078e00ff */
[----:B------:R-:W-:-:S07]  /*0cb0*/  LOP3.LUT R0, R5, R0, R6, 0xfe, !PT ;  /* 0x0000000005007212 */ /* 0x000fce00078efe06 */
.L_x_15165:
[----:B------:R-:W-:Y:S05]  /*0cc0*/  BSYNC B0 ;  /* 0x0000000000007941 */ /* 0x000fea0003800000 */
.L_x_15164:
[----:B------:R-:W-:-:S04]  /*0cd0*/  F2FP.BF16.F32.PACK_AB R0, RZ, R0 ;  /* 0x00000000ff00723e */ /* 0x000fc800000010ff */
[----:B------:R-:W-:Y:S01]  /*0ce0*/  PRMT R19, R0, 0x7610, R19 ;  /* 0x0000761000137816 */ /* 0x000fe20000000013 */
[----:B------:R-:W-:Y:S06]  /*0cf0*/  BRA `(.L_x_15149) ;  /* 0x0000000400287947 */ /* 0x000fec0003800000 */
.L_x_15162:
        /* <DEDUP_REMOVED lines=21> */
.L_x_15171:
[----:B------:R-:W-:Y:S05]  /*0e50*/  BSYNC B1 ;  /* 0x0000000000017941 */ /* 0x000fea0003800000 */
.L_x_15170:
[----:B------:R-:W-:Y:S01]  /*0e60*/  LEA R5, R0, 0x37800000, 0x17 ;  /* 0x3780000000057811 */ /* 0x000fe200078eb8ff */
[----:B------:R-:W-:-:S05]  /*0e70*/  IMAD.SHL.U32 R0, R3, 0x200000, RZ ;  /* 0x0020000003007824 */ /* 0x000fca00078e00ff */
[----:B------:R-:W-:-:S07]  /*0e80*/  LOP3.LUT R0, R5, R0, R6, 0xfe, !PT ;  /* 0x0000000005007212 */ /* 0x000fce00078efe06 */
.L_x_15169:
[----:B------:R-:W-:Y:S05]  /*0e90*/  BSYNC B0 ;  /* 0x0000000000007941 */ /* 0x000fea0003800000 */
.L_x_15168:
[----:B------:R-:W-:-:S04]  /*0ea0*/  F2FP.BF16.F32.PACK_AB R0, RZ, R0 ;  /* 0x00000000ff00723e */ /* 0x000fc800000010ff */
[----:B------:R-:W-:Y:S01]  /*0eb0*/  PRMT R19, R0, 0x7610, R19 ;  /* 0x0000761000137816 */ /* 0x000fe20000000013 */
[----:B------:R-:W-:Y:S06]  /*0ec0*/  BRA `(.L_x_15149) ;  /* 0x0000000000b47947 */ /* 0x000fec0003800000 */
.L_x_15161:
        /* <DEDUP_REMOVED lines=14> */
.L_x_15175:
[----:B------:R-:W-:Y:S05]  /*0fb0*/  BSYNC B0 ;  /* 0x0000000000007941 */ /* 0x000fea0003800000 */
.L_x_15174:
[----:B------:R-:W-:-:S04]  /*0fc0*/  F2FP.BF16.F32.PACK_AB R0, RZ, R0 ;  /* 0x00000000ff00723e */ /* 0x000fc800000010ff */
[----:B------:R-:W-:Y:S01]  /*0fd0*/  PRMT R19, R0, 0x7610, R19 ;  /* 0x0000761000137816 */ /* 0x000fe20000000013 */
[----:B------:R-:W-:Y:S06]  /*0fe0*/  BRA `(.L_x_15149) ;  /* 0x00000000006c7947 */ /* 0x000fec0003800000 */
.L_x_15148:
        /* <DEDUP_REMOVED lines=16> */
.L_x_15176:
[----:B------:R-:W-:Y:S01]  /*10f0*/  PRMT R19, RZ, 0x7610, R19 ;  /* 0x00007610ff137816 */ /* 0x000fe20000000013 */
[----:B------:R-:W-:Y:S06]  /*1100*/  BRA `(.L_x_15149) ;  /* 0x0000000000247947 */ /* 0x000fec0003800000 */
.L_x_15173:
[----:B------:R-:W2:Y:S02]  /*1110*/  LDG.E.64 R4, desc[UR36][R4.64] ;  /* 0x0000002404047981 */ /* 0x000ea4000c1e1b00 */
[----:B--2---:R-:W0:Y:S02]  /*1120*/  I2F.U64 R0, R4 ;  /* 0x0000000400007312 */ /* 0x004e240000301000 */
[----:B0-----:R-:W-:-:S04]  /*1130*/  F2FP.BF16.F32.PACK_AB R0, RZ, R0 ;  /* 0x00000000ff00723e */ /* 0x001fc800000010ff */
[----:B------:R-:W-:Y:S01]  /*1140*/  PRMT R19, R0, 0x7610, R19 ;  /* 0x0000761000137816 */ /* 0x000fe20000000013 */
[----:B------:R-:W-:Y:S06]  /*1150*/  BRA `(.L_x_15149) ;  /* 0x0000000000107947 */ /* 0x000fec0003800000 */
.L_x_15172:
[----:B------:R-:W2:Y:S02]  /*1160*/  LDG.E R4, desc[UR36][R4.64] ;  /* 0x0000002404047981 */ /* 0x000ea4000c1e1900 */
[----:B--2---:R-:W-:-:S04]  /*1170*/  I2FP.F32.U32 R0, R4 ;  /* 0x0000000400007245 */ /* 0x004fc80000201000 */
[----:B------:R-:W-:-:S04]  /*1180*/  F2FP.BF16.F32.PACK_AB R0, RZ, R0 ;  /* 0x00000000ff00723e */ /* 0x000fc800000010ff */
[----:B------:R-:W-:-:S07]  /*1190*/  PRMT R19, R0, 0x7610, R19 ;  /* 0x0000761000137816 */ /* 0x000fce0000000013 */
.L_x_15149:
[----:B------:R-:W1:Y:S02]  /*11a0*/  S2R R23, SR_TID.X ;  /* 0x0000000000177919 */ /* 0x000e640000002100 */
[----:B-1----:R-:W-:-:S07]  /*11b0*/  VIADD R23, R23, 0x80 ;  /* 0x0000008017177836 */ /* 0x002fce0000000000 */
.L_x_15143:
[----:B------:R-:W-:Y:S05]  /*11c0*/  BSYNC B6 ;  /* 0x0000000000067941 */ /* 0x000fea0003800000 */
.L_x_15142:
        /* <DEDUP_REMOVED lines=26> */
.L_x_15182:
[----:B------:R-:W2:Y:S02]  /*1370*/  LDG.E.U8 R4, desc[UR36][R4.64] ;  /* 0x0000002404047981 */ /* 0x000ea4000c1e1100 */
[----:B--2---:R-:W-:-:S04]  /*1380*/  I2FP.F32.U32 R0, R4 ;  /* 0x0000000400007245 */ /* 0x004fc80000201000 */
[----:B------:R-:W-:-:S04]  /*1390*/  F2FP.BF16.F32.PACK_AB R0, RZ, R0 ;  /* 0x00000000ff00723e */ /* 0x000fc800000010ff */
[----:B------:R-:W-:Y:S01]  /*13a0*/  PRMT R17, R0, 0x7610, R17 ;  /* 0x0000761000117816 */ /* 0x000fe20000000011 */
[----:B------:R-:W-:Y:S06]  /*13b0*/  BRA `(.L_x_15184) ;  /* 0x0000000c00c87947 */ /* 0x000fec0003800000 */
.L_x_15181:
        /* <DEDUP_REMOVED lines=11> */
.L_x_15186:
[----:B------:R-:W2:Y:S02]  /*1470*/  LDG.E R4, desc[UR36][R4.64] ;  /* 0x0000002404047981 */ /* 0x000ea4000c1e1900 */
[----:B--2---:R-:W-:-:S04]  /*1480*/  I2FP.F32.S32 R0, R4 ;  /* 0x0000000400007245 */ /* 0x004fc80000201400 */
[----:B------:R-:W-:-:S04]  /*1490*/  F2FP.BF16.F32.PACK_AB R0, RZ, R0 ;  /* 0x00000000ff00723e */ /* 0x000fc800000010ff */
[----:B------:R-:W-:Y:S01]  /*14a0*/  PRMT R17, R0, 0x7610, R17 ;  /* 0x0000761000117816 */ /* 0x000fe20000000011 */
[----:B------:R-:W-:Y:S06]  /*14b0*/  BRA `(.L_x_15184) ;  /* 0x0000000c00887947 */ /* 0x000fec0003800000 */
.L_x_15185:
[----:B------:R-:W2:Y:S02]  /*14c0*/  LDG.E.U16 R4, desc[UR36][R4.64] ;  /* 0x0000002404047981 */ /* 0x000ea4000c1e1500 */
[----:B--2---:R-:W0:Y:S02]  /*14d0*/  I2F.S16 R0, R4 ;  /* 0x0000000400007306 */ /* 0x004e240000101400 */
[----:B0-----:R-:W-:-:S04]  /*14e0*/  F2FP.BF16.F32.PACK_AB R0, RZ, R0 ;  /* 0x00000000ff00723e */ /* 0x001fc800000010ff */
[----:B------:R-:W-:Y:S01]  /*14f0*/  PRMT R17, R0, 0x7610, R17 ;  /* 0x0000761000117816 */ /* 0x000fe20000000011 */
[----:B------:R-:W-:Y:S06]  /*1500*/  BRA `(.L_x_15184) ;  /* 0x0000000c00747947 */ /* 0x000fec0003800000 */
.L_x_15180:
        /* <DEDUP_REMOVED lines=9> */
.L_x_15188:
[----:B------:R-:W2:Y:S02]  /*15a0*/  LDG.E.U16 R0, desc[UR36][R4.64] ;  /* 0x0000002404007981 */ /* 0x000ea4000c1e1500 */
[----:B--2---:R-:W-:-:S05]  /*15b0*/  HADD2.F32 R0, -RZ, R0.H0_H0 ;  /* 0x20000000ff007230 */ /* 0x004fca0000004100 */
[----:B------:R-:W-:-:S04]  /*15c0*/  F2FP.BF16.F32.PACK_AB R0, RZ, R0 ;  /* 0x00000000ff00723e */ /* 0x000fc800000010ff */
[----:B------:R-:W-:Y:S01]  /*15d0*/  PRMT R17, R0, 0x7610, R17 ;  /* 0x0000761000117816 */ /* 0x000fe20000000011 */
[----:B------:R-:W-:Y:S06]  /*15e0*/  BRA `(.L_x_15184) ;  /* 0x0000000c003c7947 */ /* 0x000fec0003800000 */
.L_x_15187:
        /* <DEDUP_REMOVED lines=9> */
.L_x_15190:
[----:B------:R-:W2:Y:S02]  /*1680*/  LDG.E.U16 R4, desc[UR36][R4.64] ;  /* 0x0000002404047981 */ /* 0x000ea4000c1e1500 */
[----:B--2---:R-:W-:-:S05]  /*1690*/  HADD2.F32 R0, -RZ, R4.H0_H0 ;  /* 0x20000004ff007230 */ /* 0x004fca0000004100 */
[----:B------:R-:W-:-:S04]  /*16a0*/  F2FP.BF16.F32.PACK_AB R0, RZ, R0 ;  /* 0x00000000ff00723e */ /* 0x000fc800000010ff */
[----:B------:R-:W-:Y:S01]  /*16b0*/  PRMT R17, R0, 0x7610, R17 ;  /* 0x0000761000117816 */ /* 0x000fe20000000011 */
[----:B------:R-:W-:Y:S06]  /*16c0*/  BRA `(.L_x_15184) ;  /* 0x0000000c00047947 */ /* 0x000fec0003800000 */
.L_x_15189:
        /* <DEDUP_REMOVED lines=9> */
.L_x_15179:
        /* <DEDUP_REMOVED lines=14> */
.L_x_15193:
        /* <DEDUP_REMOVED lines=9> */
.L_x_15192:
        /* <DEDUP_REMOVED lines=28> */
.L_x_15195:
        /* <DEDUP_REMOVED lines=15> */
.L_x_15194:
[----:B------:R0:W5:Y:S01]  /*1b80*/  LDG.E.U16 R17, desc[UR36][R4.64] ;  /* 0x0000002404117981 */ /* 0x000162000c1e1500 */
[----:B------:R-:W-:Y:S05]  /*1b90*/  BRA `(.L_x_15184) ;  /* 0x0000000400d07947 */ /* 0x000fea0003800000 */
.L_x_15191:
        /* <DEDUP_REMOVED lines=13> */
.L_x_15198:
        /* <DEDUP_REMOVED lines=21> */
.L_x_15202:
[----:B------:R-:W-:Y:S05]  /*1dc0*/  BSYNC B1 ;  /* 0x0000000000017941 */ /* 0x000fea0003800000 */
.L_x_15201:
[----:B------:R-:W-:Y:S01]  /*1dd0*/  LEA R5, R0, 0x3b800000, 0x17 ;  /* 0x3b80000000057811 */ /* 0x000fe200078eb8ff */
[----:B------:R-:W-:-:S05]  /*1de0*/  IMAD.SHL.U32 R0, R3, 0x100000, RZ ;  /* 0x0010000003007824 */ /* 0x000fca00078e00ff */
[----:B------:R-:W-:-:S07]  /*1df0*/  LOP3.LUT R0, R5, R0, R6, 0xfe, !PT ;  /* 0x0000000005007212 */ /* 0x000fce00078efe06 */
.L_x_15200:
[----:B------:R-:W-:Y:S05]  /*1e00*/  BSYNC B0 ;  /* 0x0000000000007941 */ /* 0x000fea0003800000 */
.L_x_15199:
[----:B------:R-:W-:-:S04]  /*1e10*/  F2FP.BF16.F32.PACK_AB R0, RZ, R0 ;  /* 0x00000000ff00723e */ /* 0x000fc800000010ff */
[----:B------:R-:W-:Y:S01]  /*1e20*/  PRMT R17, R0, 0x7610, R17 ;  /* 0x0000761000117816 */ /* 0x000fe20000000011 */
[----:B------:R-:W-:Y:S06]  /*1e30*/  BRA `(.L_x_15184) ;  /* 0x0000000400287947 */ /* 0x000fec0003800000 */
.L_x_15197:
        /* <DEDUP_REMOVED lines=21> */
.L_x_15206:
[----:B------:R-:W-:Y:S05]  /*1f90*/  BSYNC B1 ;  /* 0x0000000000017941 */ /* 0x000fea0003800000 */
.L_x_15205:
[----:B------:R-:W-:Y:S01]  /*1fa0*/  LEA R5, R0, 0x37800000, 0x17 ;  /* 0x3780000000057811 */ /* 0x000fe200078eb8ff */
[----:B------:R-:W-:-:S05]  /*1fb0*/  IMAD.SHL.U32 R0, R3, 0x200000, RZ ;  /* 0x0020000003007824 */ /* 0x000fca00078e00ff */
[----:B------:R-:W-:-:S07]  /*1fc0*/  LOP3.LUT R0, R5, R0, R6, 0xfe, !PT ;  /* 0x0000000005007212 */ /* 0x000fce00078efe06 */
.L_x_15204:
[----:B------:R-:W-:Y:S05]  /*1fd0*/  BSYNC B0 ;  /* 0x0000000000007941 */ /* 0x000fea0003800000 */
.L_x_15203:
[----:B------:R-:W-:-:S04]  /*1fe0*/  F2FP.BF16.F32.PACK_AB R0, RZ, R0 ;  /* 0x00000000ff00723e */ /* 0x000fc800000010ff */
[----:B------:R-:W-:Y:S01]  /*1ff0*/  PRMT R17, R0, 0x7610, R17 ;  /* 0x0000761000117816 */ /* 0x000fe20000000011 */
[----:B------:R-:W-:Y:S06]  /*2000*/  BRA `(.L_x_15184) ;  /* 0x0000000000b47947 */ /* 0x000fec0003800000 */
.L_x_15196:
        /* <DEDUP_REMOVED lines=14> */
.L_x_15210:
[----:B------:R-:W-:Y:S05]  /*20f0*/  BSYNC B0 ;  /* 0x0000000000007941 */ /* 0x000fea0003800000 */
.L_x_15209:
[----:B------:R-:W-:-:S04]  /*2100*/  F2FP.BF16.F32.PACK_AB R0, RZ, R0 ;  /* 0x00000000ff00723e */ /* 0x000fc800000010ff */
[----:B------:R-:W-:Y:S01]  /*2110*/  PRMT R17, R0, 0x7610, R17 ;  /* 0x0000761000117816 */ /* 0x000fe20000000011 */
[----:B------:R-:W-:Y:S06]  /*2120*/  BRA `(.L_x_15184) ;  /* 0x00000000006c7947 */ /* 0x000fec0003800000 */
.L_x_15183:
        /* <DEDUP_REMOVED lines=16> */
.L_x_15211:
[----:B------:R-:W-:Y:S01]  /*2230*/  PRMT R17, RZ, 0x7610, R17 ;  /* 0x00007610ff117816 */ /* 0x000fe20000000011 */
[----:B------:R-:W-:Y:S06]  /*2240*/  BRA `(.L_x_15184) ;  /* 0x0000000000247947 */ /* 0x000fec0003800000 */
.L_x_15208:
[----:B------:R-:W2:Y:S02]  /*2250*/  LDG.E.64 R4, desc[UR36][R4.64] ;  /* 0x0000002404047981 */ /* 0x000ea4000c1e1b00 */
[----:B--2---:R-:W0:Y:S02]  /*2260*/  I2F.U64 R0, R4 ;  /* 0x0000000400007312 */ /* 0x004e240000301000 */
[----:B0-----:R-:W-:-:S04]  /*2270*/  F2FP.BF16.F32.PACK_AB R0, RZ, R0 ;  /* 0x00000000ff00723e */ /* 0x001fc800000010ff */
[----:B------:R-:W-:Y:S01]  /*2280*/  PRMT R17, R0, 0x7610, R17 ;  /* 0x0000761000117816 */ /* 0x000fe20000000011 */
[----:B------:R-:W-:Y:S06]  /*2290*/  BRA `(.L_x_15184) ;  /* 0x0000000000107947 */ /* 0x000fec0003800000 */
.L_x_15207:
[----:B------:R-:W2:Y:S02]  /*22a0*/  LDG.E R4, desc[UR36][R4.64] ;  /* 0x0000002404047981 */ /* 0x000ea4000c1e1900 */
[----:B--2---:R-:W-:-:S04]  /*22b0*/  I2FP.F32.U32 R0, R4 ;  /* 0x0000000400007245 */ /* 0x004fc80000201000 */
[----:B------:R-:W-:-:S04]  /*22c0*/  F2FP.BF16.F32.PACK_AB R0, RZ, R0 ;  /* 0x00000000ff00723e */ /* 0x000fc800000010ff */
[----:B------:R-:W-:-:S07]  /*22d0*/  PRMT R17, R0, 0x7610, R17 ;  /* 0x0000761000117816 */ /* 0x000fce0000000011 */
.L_x_15184:
[----:B------:R-:W-:-:S07]  /*22e0*/  VIADD R23, R23, 0x80 ;  /* 0x0000008017177836 */ /* 0x000fce0000000000 */
.L_x_15178:
[----:B------:R-:W-:Y:S05]  /*22f0*/  BSYNC B6 ;  /* 0x0000000000067941 */ /* 0x000fea0003800000 */
.L_x_15177:
        /* <DEDUP_REMOVED lines=28> */
.L_x_15217:
[----:B------:R-:W2:Y:S02]  /*24c0*/  LDG.E.U8 R4, desc[UR36][R4.64] ;  /* 0x0000002404047981 */ /* 0x000ea4000c1e1100 */
[----:B--2---:R-:W-:-:S04]  /*24d0*/  I2FP.F32.U32 R0, R4 ;  /* 0x0000000400007245 */ /* 0x004fc80000201000 */
[----:B------:R-:W-:-:S04]  /*24e0*/  F2FP.BF16.F32.PACK_AB R0, RZ, R0 ;  /* 0x00000000ff00723e */ /* 0x000fc800000010ff */
[----:B------:R-:W-:Y:S01]  /*24f0*/  PRMT R24, R0, 0x7610, R24 ;  /* 0x0000761000187816 */ /* 0x000fe20000000018 */
[----:B------:R-:W-:Y:S06]  /*2500*/  BRA `(.L_x_15219) ;  /* 0x0000000c00c87947 */ /* 0x000fec0003800000 */
.L_x_15216:
        /* <DEDUP_REMOVED lines=11> */
.L_x_15221:
[----:B------:R-:W2:Y:S02]  /*25c0*/  LDG.E R4, desc[UR36][R4.64] ;  /* 0x0000002404047981 */ /* 0x000ea4000c1e1900 */
[----:B--2---:R-:W-:-:S04]  /*25d0*/  I2FP.F32.S32 R0, R4 ;  /* 0x0000000400007245 */ /* 0x004fc80000201400 */
[----:B------:R-:W-:-:S04]  /*25e0*/  F2FP.BF16.F32.PACK_AB R0, RZ, R0 ;  /* 0x00000000ff00723e */ /* 0x000fc800000010ff */
[----:B------:R-:W-:Y:S01]  /*25f0*/  PRMT R24, R0, 0x7610, R24 ;  /* 0x0000761000187816 */ /* 0x000fe20000000018 */
[----:B------:R-:W-:Y:S06]  /*2600*/  BRA `(.L_x_15219) ;  /* 0x0000000c00887947 */ /* 0x000fec0003800000 */
.L_x_15220:
[----:B------:R-:W2:Y:S02]  /*2610*/  LDG.E.U16 R4, desc[UR36][R4.64] ;  /* 0x0000002404047981 */ /* 0x000ea4000c1e1500 */
[----:B--2---:R-:W0:Y:S02]  /*2620*/  I2F.S16 R0, R4 ;  /* 0x0000000400007306 */ /* 0x004e240000101400 */
[----:B0-----:R-:W-:-:S04]  /*2630*/  F2FP.BF16.F32.PACK_AB R0, RZ, R0 ;  /* 0x00000000ff00723e */ /* 0x001fc800000010ff */
[----:B------:R-:W-:Y:S01]  /*2640*/  PRMT R24, R0, 0x7610, R24 ;  /* 0x0000761000187816 */ /* 0x000fe20000000018 */
[----:B------:R-:W-:Y:S06]  /*2650*/  BRA `(.L_x_15219) ;  /* 0x0000000c00747947 */ /* 0x000fec0003800000 */
.L_x_15215:
        /* <DEDUP_REMOVED lines=9> */
.L_x_15223:
[----:B------:R-:W2:Y:S02]  /*26f0*/  LDG.E.U16 R0, desc[UR36][R4.64] ;  /* 0x0000002404007981 */ /* 0x000ea4000c1e1500 */
[----:B--2---:R-:W-:-:S05]  /*2700*/  HADD2.F32 R0, -RZ, R0.H0_H0 ;  /* 0x20000000ff007230 */ /* 0x004fca0000004100 */
[----:B------:R-:W-:-:S04]  /*2710*/  F2FP.BF16.F32.PACK_AB R0, RZ, R0 ;  /* 0x00000000ff00723e */ /* 0x000fc800000010ff */
[----:B------:R-:W-:Y:S01]  /*2720*/  PRMT R24, R0, 0x7610, R24 ;  /* 0x0000761000187816 */ /* 0x000fe20000000018 */
[----:B------:R-:W-:Y:S06]  /*2730*/  BRA `(.L_x_15219) ;  /* 0x0000000c003c7947 */ /* 0x000fec0003800000 */
.L_x_15222:
        /* <DEDUP_REMOVED lines=9> */
.L_x_15225:
[----:B------:R-:W2:Y:S02]  /*27d0*/  LDG.E.U16 R4, desc[UR36][R4.64] ;  /* 0x0000002404047981 */ /* 0x000ea4000c1e1500 */
[----:B--2---:R-:W-:-:S05]  /*27e0*/  HADD2.F32 R0, -RZ, R4.H0_H0 ;  /* 0x20000004ff007230 */ /* 0x004fca0000004100 */
[----:B------:R-:W-:-:S04]  /*27f0*/  F2FP.BF16.F32.PACK_AB R0, RZ, R0 ;  /* 0x00000000ff00723e */ /* 0x000fc800000010ff */
[----:B------:R-:W-:Y:S01]  /*2800*/  PRMT R24, R0, 0x7610, R24 ;  /* 0x0000761000187816 */ /* 0x000fe20000000018 */
[----:B------:R-:W-:Y:S06]  /*2810*/  BRA `(.L_x_15219) ;  /* 0x0000000c00047947 */ /* 0x000fec0003800000 */
.L_x_15224:
        /* <DEDUP_REMOVED lines=9> */
.L_x_15214:
        /* <DEDUP_REMOVED lines=14> */
.L_x_15228:
        /* <DEDUP_REMOVED lines=9> */
.L_x_15227:
        /* <DEDUP_REMOVED lines=28> */
.L_x_15230:
        /* <DEDUP_REMOVED lines=15> */
.L_x_15229:
[----:B------:R0:W5:Y:S01]  /*2cd0*/  LDG.E.U16 R24, desc[UR36][R4.64] ;  /* 0x0000002404187981 */ /* 0x000162000c1e1500 */
[----:B------:R-:W-:Y:S05]  /*2ce0*/  BRA `(.L_x_15219) ;  /* 0x0000000400d07947 */ /* 0x000fea0003800000 */
.L_x_15226:
        /* <DEDUP_REMOVED lines=13> */
.L_x_15233:
        /* <DEDUP_REMOVED lines=21> */
.L_x_15237:
[----:B------:R-:W-:Y:S05]  /*2f10*/  BSYNC B1 ;  /* 0x0000000000017941 */ /* 0x000fea0003800000 */
.L_x_15236:
[----:B------:R-:W-:Y:S01]  /*2f20*/  LEA R5, R0, 0x3b800000, 0x17 ;  /* 0x3b80000000057811 */ /* 0x000fe200078eb8ff */
[----:B------:R-:W-:-:S05]  /*2f30*/  IMAD.SHL.U32 R0, R3, 0x100000, RZ ;  /* 0x0010000003007824 */ /* 0x000fca00078e00ff */
[----:B------:R-:W-:-:S07]  /*2f40*/  LOP3.LUT R0, R5, R0, R6, 0xfe, !PT ;  /* 0x0000000005007212 */ /* 0x000fce00078efe06 */
.L_x_15235:
[----:B------:R-:W-:Y:S05]  /*2f50*/  BSYNC B0 ;  /* 0x0000000000007941 */ /* 0x000fea0003800000 */
.L_x_15234:
[----:B------:R-:W-:-:S04]  /*2f60*/  F2FP.BF16.F32.PACK_AB R0, RZ, R0 ;  /* 0x00000000ff00723e */ /* 0x000fc800000010ff */
[----:B------:R-:W-:Y:S01]  /*2f70*/  PRMT R24, R0, 0x7610, R24 ;  /* 0x0000761000187816 */ /* 0x000fe20000000018 */
[----:B------:R-:W-:Y:S06]  /*2f80*/  BRA `(.L_x_15219) ;  /* 0x0000000400287947 */ /* 0x000fec0003800000 */
.L_x_15232:
        /* <DEDUP_REMOVED lines=21> */
.L_x_15241:
[----:B------:R-:W-:Y:S05]  /*30e0*/  BSYNC B1 ;  /* 0x0000000000017941 */ /* 0x000fea0003800000 */
.L_x_15240:
[----:B------:R-:W-:Y:S01]  /*30f0*/  LEA R5, R0, 0x37800000, 0x17 ;  /* 0x3780000000057811 */ /* 0x000fe200078eb8ff */
[----:B------:R-:W-:-:S05]  /*3100*/  IMAD.SHL.U32 R0, R3, 0x200000, RZ ;  /* 0x0020000003007824 */ /* 0x000fca00078e00ff */
[----:B------:R-:W-:-:S07]  /*3110*/  LOP3.LUT R0, R5, R0, R6, 0xfe, !PT ;  /* 0x0000000005007212 */ /* 0x000fce00078efe06 */
.L_x_15239:
[----:B------:R-:W-:Y:S05]  /*3120*/  BSYNC B0 ;  /* 0x0000000000007941 */ /* 0x000fea0003800000 */
.L_x_15238:
[----:B------:R-:W-:-:S04]  /*3130*/  F2FP.BF16.F32.PACK_AB R0, RZ, R0 ;  /* 0x00000000ff00723e */ /* 0x000fc800000010ff */
[----:B------:R-:W-:Y:S01]  /*3140*/  PRMT R24, R0, 0x7610, R24 ;  /* 0x0000761000187816 */ /* 0x000fe20000000018 */
[----:B------:R-:W-:Y:S06]  /*3150*/  BRA `(.L_x_15219) ;  /* 0x0000000000b47947 */ /* 0x000fec0003800000 */
.L_x_15231:
        /* <DEDUP_REMOVED lines=14> */
.L_x_15245:
[----:B------:R-:W-:Y:S05]  /*3240*/  BSYNC B0 ;  /* 0x0000000000007941 */ /* 0x000fea0003800000 */
.L_x_15244:
[----:B------:R-:W-:-:S04]  /*3250*/  F2FP.BF16.F32.PACK_AB R0, RZ, R0 ;  /* 0x00000000ff00723e */ /* 0x000fc800000010ff */
[----:B------:R-:W-:Y:S01]  /*3260*/  PRMT R24, R0, 0x7610, R24 ;  /* 0x0000761000187816 */ /* 0x000fe20000000018 */
[----:B------:R-:W-:Y:S06]  /*3270*/  BRA `(.L_x_15219) ;  /* 0x00000000006c7947 */ /* 0x000fec0003800000 */
.L_x_15218:
        /* <DEDUP_REMOVED lines=16> */
.L_x_15246:
[----:B------:R-:W-:Y:S01]  /*3380*/  PRMT R24, RZ, 0x7610, R24 ;  /* 0x00007610ff187816 */ /* 0x000fe20000000018 */
[----:B------:R-:W-:Y:S06]  /*3390*/  BRA `(.L_x_15219) ;  /* 0x0000000000247947 */ /* 0x000fec0003800000 */
.L_x_15243:
[----:B------:R-:W2:Y:S02]  /*33a0*/  LDG.E.64 R4, desc[UR36][R4.64] ;  /* 0x0000002404047981 */ /* 0x000ea4000c1e1b00 */
[----:B--2---:R-:W0:Y:S02]  /*33b0*/  I2F.U64 R0, R4 ;  /* 0x0000000400007312 */ /* 0x004e240000301000 */
[----:B0-----:R-:W-:-:S04]  /*33c0*/  F2FP.BF16.F32.PACK_AB R0, RZ, R0 ;  /* 0x00000000ff00723e */ /* 0x001fc800000010ff */
[----:B------:R-:W-:Y:S01]  /*33d0*/  PRMT R24, R0, 0x7610, R24 ;  /* 0x0000761000187816 */ /* 0x000fe20000000018 */
[----:B------:R-:W-:Y:S06]  /*33e0*/  BRA `(.L_x_15219) ;  /* 0x0000000000107947 */ /* 0x000fec0003800000 */
.L_x_15242:
[----:B------:R-:W2:Y:S02]  /*33f0*/  LDG.E R4, desc[UR36][R4.64] ;  /* 0x0000002404047981 */ /* 0x000ea4000c1e1900 */
[----:B--2---:R-:W-:-:S04]  /*3400*/  I2FP.F32.U32 R0, R4 ;  /* 0x0000000400007245 */ /* 0x004fc80000201000 */
[----:B------:R-:W-:-:S04]  /*3410*/  F2FP.BF16.F32.PACK_AB R0, RZ, R0 ;  /* 0x00000000ff00723e */ /* 0x000fc800000010ff */
[----:B------:R-:W-:-:S07]  /*3420*/  PRMT R24, R0, 0x7610, R24 ;  /* 0x0000761000187816 */ /* 0x000fce0000000018 */
.L_x_15219:
[----:B------:R-:W-:-:S07]  /*3430*/  VIADD R23, R23, 0x80 ;  /* 0x0000008017177836 */ /* 0x000fce0000000000 */
.L_x_15213:
[----:B------:R-:W-:Y:S05]  /*3440*/  BSYNC B6 ;  /* 0x0000000000067941 */ /* 0x000fea0003800000 */
.L_x_15212:
        /* <DEDUP_REMOVED lines=25> */
.L_x_15252:
[----:B------:R-:W2:Y:S02]  /*35e0*/  LDG.E.U8 R4, desc[UR36][R4.64] ;  /* 0x0000002404047981 */ /* 0x000ea4000c1e1100 */
[----:B--2---:R-:W-:-:S04]  /*35f0*/  I2FP.F32.U32 R0, R4 ;  /* 0x0000000400007245 */ /* 0x004fc80000201000 */
[----:B------:R-:W-:-:S04]  /*3600*/  F2FP.BF16.F32.PACK_AB R0, RZ, R0 ;  /* 0x00000000ff00723e */ /* 0x000fc800000010ff */
[----:B------:R-:W-:Y:S01]  /*3610*/  PRMT R18, R0, 0x7610, R18 ;  /* 0x0000761000127816 */ /* 0x000fe20000000012 */
[----:B------:R-:W-:Y:S06]  /*3620*/  BRA `(.L_x_15248) ;  /* 0x0000000c00c87947 */ /* 0x000fec0003800000 */
.L_x_15251:
        /* <DEDUP_REMOVED lines=11> */
.L_x_15255:
[----:B------:R-:W2:Y:S02]  /*36e0*/  LDG.E R4, desc[UR36][R4.64] ;  /* 0x0000002404047981 */ /* 0x000ea4000c1e1900 */
[----:B--2---:R-:W-:-:S04]  /*36f0*/  I2FP.F32.S32 R0, R4 ;  /* 0x0000000400007245 */ /* 0x004fc80000201400 */
[----:B------:R-:W-:-:S04]  /*3700*/  F2FP.BF16.F32.PACK_AB R0, RZ, R0 ;  /* 0x00000000ff00723e */ /* 0x000fc800000010ff */
[----:B------:R-:W-:Y:S01]  /*3710*/  PRMT R18, R0, 0x7610, R18 ;  /* 0x0000761000127816 */ /* 0x000fe20000000012 */
[----:B------:R-:W-:Y:S06]  /*3720*/  BRA `(.L_x_15248) ;  /* 0x0000000c00887947 */ /* 0x000fec0003800000 */
.L_x_15254:
[----:B------:R-:W2:Y:S02]  /*3730*/  LDG.E.U16 R4, desc[UR36][R4.64] ;  /* 0x0000002404047981 */ /* 0x000ea4000c1e1500 */
[----:B--2---:R-:W0:Y:S02]  /*3740*/  I2F.S16 R0, R4 ;  /* 0x0000000400007306 */ /* 0x004e240000101400 */
[----:B0-----:R-:W-:-:S04]  /*3750*/  F2FP.BF16.F32.PACK_AB R0, RZ, R0 ;  /* 0x00000000ff00723e */ /* 0x001fc800000010ff */
[----:B------:R-:W-:Y:S01]  /*3760*/  PRMT R18, R0, 0x7610, R18 ;  /* 0x0000761000127816 */ /* 0x000fe20000000012 */
[----:B------:R-:W-:Y:S06]  /*3770*/  BRA `(.L_x_15248) ;  /* 0x0000000c00747947 */ /* 0x000fec0003800000 */
.L_x_15250:
        /* <DEDUP_REMOVED lines=9> */
.L_x_15257:
[----:B------:R-:W2:Y:S02]  /*3810*/  LDG.E.U16 R0, desc[UR36][R4.64] ;  /* 0x0000002404007981 */ /* 0x000ea4000c1e1500 */
[----:B--2---:R-:W-:-:S05]  /*3820*/  HADD2.F32 R0, -RZ, R0.H0_H0 ;  /* 0x20000000ff007230 */ /* 0x004fca0000004100 */
[----:B------:R-:W-:-:S04]  /*3830*/  F2FP.BF16.F32.PACK_AB R0, RZ, R0 ;  /* 0x00000000ff00723e */ /* 0x000fc800000010ff */
[----:B------:R-:W-:Y:S01]  /*3840*/  PRMT R18, R0, 0x7610, R18 ;  /* 0x0000761000127816 */ /* 0x000fe20000000012 */
[----:B------:R-:W-:Y:S06]  /*3850*/  BRA `(.L_x_15248) ;  /* 0x0000000c003c7947 */ /* 0x000fec0003800000 */
.L_x_15256:
        /* <DEDUP_REMOVED lines=9> */
.L_x_15259:
[----:B------:R-:W2:Y:S02]  /*38f0*/  LDG.E.U16 R4, desc[UR36][R4.64] ;  /* 0x0000002404047981 */ /* 0x000ea4000c1e1500 */
[----:B--2---:R-:W-:-:S05]  /*3900*/  HADD2.F32 R0, -RZ, R4.H0_H0 ;  /* 0x20000004ff007230 */ /* 0x004fca0000004100 */
[----:B------:R-:W-:-:S04]  /*3910*/  F2FP.BF16.F32.PACK_AB R0, RZ, R0 ;  /* 0x00000000ff00723e */ /* 0x000fc800000010ff */
[----:B------:R-:W-:Y:S01]  /*3920*/  PRMT R18, R0, 0x7610, R18 ;  /* 0x0000761000127816 */ /* 0x000fe20000000012 */
[----:B------:R-:W-:Y:S06]  /*3930*/  BRA `(.L_x_15248) ;  /* 0x0000000c00047947 */ /* 0x000fec0003800000 */
.L_x_15258:
        /* <DEDUP_REMOVED lines=9> */
.L_x_15249:
        /* <DEDUP_REMOVED lines=14> */
.L_x_15262:
        /* <DEDUP_REMOVED lines=9> */
.L_x_15261:
        /* <DEDUP_REMOVED lines=28> */
.L_x_15264:
        /* <DEDUP_REMOVED lines=15> */
.L_x_15263:
[----:B------:R1:W5:Y:S01]  /*3df0*/  LDG.E.U16 R18, desc[UR36][R4.64] ;  /* 0x0000002404127981 */ /* 0x000362000c1e1500 */
[----:B------:R-:W-:Y:S05]  /*3e00*/  BRA `(.L_x_15248) ;  /* 0x0000000400d07947 */ /* 0x000fea0003800000 */
.L_x_15260:
        /* <DEDUP_REMOVED lines=13> */
.L_x_15267:
        /* <DEDUP_REMOVED lines=21> */
.L_x_15271:
[----:B------:R-:W-:Y:S05]  /*4030*/  BSYNC B1 ;  /* 0x0000000000017941 */ /* 0x000fea0003800000 */
.L_x_15270:
[----:B------:R-:W-:Y:S01]  /*4040*/  LEA R5, R0, 0x3b800000, 0x17 ;  /* 0x3b80000000057811 */ /* 0x000fe200078eb8ff */
[----:B------:R-:W-:-:S05]  /*4050*/  IMAD.SHL.U32 R0, R3, 0x100000, RZ ;  /* 0x0010000003007824 */ /* 0x000fca00078e00ff */
[----:B------:R-:W-:-:S07]  /*4060*/  LOP3.LUT R0, R5, R0, R6, 0xfe, !PT ;  /* 0x0000000005007212 */ /* 0x000fce00078efe06 */
.L_x_15269:
[----:B------:R-:W-:Y:S05]  /*4070*/  BSYNC B0 ;  /* 0x0000000000007941 */ /* 0x000fea0003800000 */
.L_x_15268:
[----:B------:R-:W-:-:S04]  /*4080*/  F2FP.BF16.F32.PACK_AB R0, RZ, R0 ;  /* 0x00000000ff00723e */ /* 0x000fc800000010ff */
[----:B------:R-:W-:Y:S01]  /*4090*/  PRMT R18, R0, 0x7610, R18 ;  /* 0x0000761000127816 */ /* 0x000fe20000000012 */
[----:B------:R-:W-:Y:S06]  /*40a0*/  BRA `(.L_x_15248) ;  /* 0x0000000400287947 */ /* 0x000fec0003800000 */
.L_x_15266:
        /* <DEDUP_REMOVED lines=21> */
.L_x_15275:
[----:B------:R-:W-:Y:S05]  /*4200*/  BSYNC B1 ;  /* 0x0000000000017941 */ /* 0x000fea0003800000 */
.L_x_15274:
[----:B------:R-:W-:Y:S01]  /*4210*/  LEA R5, R0, 0x37800000, 0x17 ;  /* 0x3780000000057811 */ /* 0x000fe200078eb8ff */
[----:B------:R-:W-:-:S05]  /*4220*/  IMAD.SHL.U32 R0, R3, 0x200000, RZ ;  /* 0x0020000003007824 */ /* 0x000fca00078e00ff */
[----:B------:R-:W-:-:S07]  /*4230*/  LOP3.LUT R0, R5, R0, R6, 0xfe, !PT ;  /* 0x0000000005007212 */ /* 0x000fce00078efe06 */
.L_x_15273:
[----:B------:R-:W-:Y:S05]  /*4240*/  BSYNC B0 ;  /* 0x0000000000007941 */ /* 0x000fea0003800000 */
.L_x_15272:
[----:B------:R-:W-:-:S04]  /*4250*/  F2FP.BF16.F32.PACK_AB R0, RZ, R0 ;  /* 0x00000000ff00723e */ /* 0x000fc800000010ff */
[----:B------:R-:W-:Y:S01]  /*4260*/  PRMT R18, R0, 0x7610, R18 ;  /* 0x0000761000127816 */ /* 0x000fe20000000012 */
[----:B------:R-:W-:Y:S06]  /*4270*/  BRA `(.L_x_15248) ;  /* 0x0000000000b47947 */ /* 0x000fec0003800000 */
.L_x_15265:
        /* <DEDUP_REMOVED lines=14> */
.L_x_15279:
[----:B------:R-:W-:Y:S05]  /*4360*/  BSYNC B0 ;  /* 0x0000000000007941 */ /* 0x000fea0003800000 */
.L_x_15278:
[----:B------:R-:W-:-:S04]  /*4370*/  F2FP.BF16.F32.PACK_AB R0, RZ, R0 ;  /* 0x00000000ff00723e */ /* 0x000fc800000010ff */
[----:B------:R-:W-:Y:S01]  /*4380*/  PRMT R18, R0, 0x7610, R18 ;  /* 0x0000761000127816 */ /* 0x000fe20000000012 */
[----:B------:R-:W-:Y:S06]  /*4390*/  BRA `(.L_x_15248) ;  /* 0x00000000006c7947 */ /* 0x000fec0003800000 */
.L_x_15253:
        /* <DEDUP_REMOVED lines=16> */
.L_x_15280:
[----:B------:R-:W-:Y:S01]  /*44a0*/  PRMT R18, RZ, 0x7610, R18 ;  /* 0x00007610ff127816 */ /* 0x000fe20000000012 */
[----:B------:R-:W-:Y:S06]  /*44b0*/  BRA `(.L_x_15248) ;  /* 0x0000000000247947 */ /* 0x000fec0003800000 */
.L_x_15277:
[----:B------:R-:W2:Y:S02]  /*44c0*/  LDG.E.64 R4, desc[UR36][R4.64] ;  /* 0x0000002404047981 */ /* 0x000ea4000c1e1b00 */
[----:B--2---:R-:W0:Y:S02]  /*44d0*/  I2F.U64 R0, R4 ;  /* 0x0000000400007312 */ /* 0x004e240000301000 */
[----:B0-----:R-:W-:-:S04]  /*44e0*/  F2FP.BF16.F32.PACK_AB R0, RZ, R0 ;  /* 0x00000000ff00723e */ /* 0x001fc800000010ff */
[----:B------:R-:W-:Y:S01]  /*44f0*/  PRMT R18, R0, 0x7610, R18 ;  /* 0x0000761000127816 */ /* 0x000fe20000000012 */
[----:B------:R-:W-:Y:S06]  /*4500*/  BRA `(.L_x_15248) ;  /* 0x0000000000107947 */ /* 0x000fec0003800000 */
.L_x_15276:
[----:B------:R-:W2:Y:S02]  /*4510*/  LDG.E R4, desc[UR36][R4.64] ;  /* 0x0000002404047981 */ /* 0x000ea4000c1e1900 */
[----:B--2---:R-:W-:-:S04]  /*4520*/  I2FP.F32.U32 R0, R4 ;  /* 0x0000000400007245 */ /* 0x004fc80000201000 */
[----:B------:R-:W-:-:S04]  /*4530*/  F2FP.BF16.F32.PACK_AB R0, RZ, R0 ;  /* 0x00000000ff00723e */ /* 0x000fc800000010ff */
[----:B------:R-:W-:-:S07]  /*4540*/  PRMT R18, R0, 0x7610, R18 ;  /* 0x0000761000127816 */ /* 0x000fce0000000012 */
.L_x_15248:
[----:B------:R-:W-:Y:S05]  /*4550*/  BSYNC B6 ;  /* 0x0000000000067941 */ /* 0x000fea0003800000 */
.L_x_15247:
[----:B------:R-:W2:Y:S01]  /*4560*/  S2R R25, SR_TID.X ;  /* 0x0000000000197919 */ /* 0x000ea20000002100 */
[----:B------:R-:W-:Y:S01]  /*4570*/  BSSY B6, `(.L_x_15281) ;  /* 0x000012b000067945 */ /* 0x000fe20003800000 */
[C---:B--2---:R-:W-:Y:S01]  /*4580*/  ISETP.GE.AND P3, PT, R25.reuse, R16, PT ;  /* 0x000000101900720c */ /* 0x044fe20003f66270 */
[C---:B------:R-:W-:Y:S02]  /*4590*/  VIADD R7, R25.reuse, 0x100 ;  /* 0x0000010019077836 */ /* 0x040fe40000000000 */
[----:B------:R-:W-:-:S03]  /*45a0*/  VIADD R23, R25, 0x80 ;  /* 0x0000008019177836 */ /* 0x000fc60000000000 */
[-C--:B------:R-:W-:Y:S01]  /*45b0*/  ISETP.GE.AND P1, PT, R7, R16.reuse, PT ;  /* 0x000000100700720c */ /* 0x080fe20003f26270 */
[----:B------:R-:W-:Y:S01]  /*45c0*/  VIADD R7, R25, 0x180 ;  /* 0x0000018019077836 */ /* 0x000fe20000000000 */
[----:B------:R-:W-:-:S04]  /*45d0*/  ISETP.GE.AND P0, PT, R23, R16, PT ;  /* 0x000000101700720c */ /* 0x000fc80003f06270 */
[----:B------:R-:W-:Y:S01]  /*45e0*/  ISETP.GE.AND P2, PT, R7, R16, PT ;  /* 0x000000100700720c */ /* 0x000fe20003f46270 */
[----:B-----5:R-:W-:-:S04]  /*45f0*/  @!P3 IMAD.U32 R0, R19, 0x10000, RZ ;  /* 0x000100001300b824 */ /* 0x020fc800078e00ff */
[----:B01----:R-:W0:Y:S02]  /*4600*/  @!P3 FRND.TRUNC R5, R0 ;  /* 0x000000000005b307 */ /* 0x003e24000020d000 */
[----:B------:R-:W-:-:S06]  /*4610*/  @!P1 IMAD.U32 R24, R24, 0x10000, RZ ;  /* 0x0001000018189824 */ /* 0x000fcc00078e00ff */
[----:B------:R-:W-:Y:S01]  /*4620*/  @!P2 IMAD.U32 R4, R18, 0x10000, RZ ;  /* 0x000100001204a824 */ /* 0x000fe200078e00ff */
[----:B------:R-:W1:Y:S01]  /*4630*/  @!P1 FRND.TRUNC R9, R24 ;  /* 0x0000001800099307 */ /* 0x000e62000020d000 */
[----:B------:R-:W2:Y:S01]  /*4640*/  LDC.U8 R18, c[0x0][0x234] ;  /* 0x00008d00ff127b82 */ /* 0x000ea20000000000 */
[----:B0-----:R-:W-:Y:S01]  /*4650*/  @!P3 FADD.FTZ R5, R0, -R5 ;  /* 0x800000050005b221 */ /* 0x001fe20000010000 */
[----:B------:R-:W-:-:S05]  /*4660*/  @!P0 IMAD.U32 R0, R17, 0x10000, RZ ;  /* 0x0001000011008824 */ /* 0x000fca00078e00ff */
[----:B------:R-:W0:Y:S01]  /*4670*/  @!P2 FRND.TRUNC R11, R4 ;  /* 0x00000004000ba307 */ /* 0x000e22000020d000 */
[----:B-1----:R-:W-:-:S07]  /*4680*/  @!P1 FADD.FTZ R9, R24, -R9 ;  /* 0x8000000918099221 */ /* 0x002fce0000010000 */
[----:B------:R-:W1:Y:S01]  /*4690*/  @!P0 FRND.TRUNC R7, R0 ;  /* 0x0000000000078307 */ /* 0x000e62000020d000 */
[----:B0-----:R-:W-:-:S07]  /*46a0*/  @!P2 FADD.FTZ R11, R4, -R11 ;  /* 0x8000000b040ba221 */ /* 0x001fce0000010000 */
[----:B------:R0:W3:Y:S01]  /*46b0*/  @!P3 F2F.BF16.F32 R3, R5 ;  /* 0x000000050003b304 */ /* 0x0000e20000202000 */
[----:B-1----:R-:W-:-:S07]  /*46c0*/  @!P0 FADD.FTZ R7, R0, -R7 ;  /* 0x8000000700078221 */ /* 0x002fce0000010000 */
[----:B------:R0:W1:Y:S08]  /*46d0*/  @!P1 F2F.BF16.F32 R17, R9 ;  /* 0x0000000900119304 */ /* 0x0000700000202000 */
[----:B------:R0:W4:Y:S08]  /*46e0*/  @!P2 F2F.BF16.F32 R19, R11 ;  /* 0x0000000b0013a304 */ /* 0x0001300000202000 */
[----:B------:R0:W0:Y:S01]  /*46f0*/  @!P0 F2F.BF16.F32 R22, R7 ;  /* 0x0000000700168304 */ /* 0x0000220000202000 */
[----:B-123--:R-:W-:Y:S05]  /*4700*/  @P3 BRA `(.L_x_15282) ;  /* 0x0000001000443947 */ /* 0x00efea0003800000 */
        /* <DEDUP_REMOVED lines=23> */
.L_x_15286:
[----:B------:R-:W-:Y:S02]  /*4880*/  IMAD.U32 R5, R3, 0x10000, RZ ;  /* 0x0001000003057824 */ /* 0x000fe400078e00ff */
[----:B------:R-:W-:-:S04]  /*4890*/  IMAD.MOV.U32 R25, RZ, RZ, R23 ;  /* 0x000000ffff197224 */ /* 0x000fc800078e0017 */
[----:B------:R-:W0:Y:S02]  /*48a0*/  F2I.S64.TRUNC R4, R5 ;  /* 0x0000000500047311 */ /* 0x000e24000020d900 */
[----:B0-----:R0:W-:Y:S01]  /*48b0*/  STG.E.U8 desc[UR36][R8.64], R4 ;  /* 0x0000000408007986 */ /* 0x0011e2000c101124 */
[----:B------:R-:W-:Y:S05]  /*48c0*/  BRA `(.L_x_15282) ;  /* 0x0000000c00d47947 */ /* 0x000fea0003800000 */
.L_x_15285:
        /* <DEDUP_REMOVED lines=11> */
.L_x_15289:
[----:B------:R-:W-:Y:S02]  /*4980*/  IMAD.U32 R3, R3, 0x10000, RZ ;  /* 0x0001000003037824 */ /* 0x000fe400078e00ff */
[----:B------:R-:W-:-:S04]  /*4990*/  IMAD.MOV.U32 R25, RZ, RZ, R23 ;  /* 0x000000ffff197224 */ /* 0x000fc800078e0017 */
[----:B------:R-:W0:Y:S02]  /*49a0*/  F2I.FTZ.TRUNC.NTZ R3, R3 ;  /* 0x0000000300037305 */ /* 0x000e24000021f100 */
[----:B0-----:R0:W-:Y:S01]  /*49b0*/  STG.E desc[UR36][R8.64], R3 ;  /* 0x0000000308007986 */ /* 0x0011e2000c101924 */
[----:B------:R-:W-:Y:S05]  /*49c0*/  BRA `(.L_x_15282) ;  /* 0x0000000c00947947 */ /* 0x000fea0003800000 */
.L_x_15288:
[----:B------:R-:W-:Y:S02]  /*49d0*/  IMAD.U32 R3, R3, 0x10000, RZ ;  /* 0x0001000003037824 */ /* 0x000fe400078e00ff */
[----:B------:R-:W-:-:S04]  /*49e0*/  IMAD.MOV.U32 R25, RZ, RZ, R23 ;  /* 0x000000ffff197224 */ /* 0x000fc800078e0017 */
[----:B------:R-:W0:Y:S02]  /*49f0*/  F2I.FTZ.TRUNC.NTZ R3, R3 ;  /* 0x0000000300037305 */ /* 0x000e24000021f100 */
[----:B0-----:R0:W-:Y:S01]  /*4a00*/  STG.E.U16 desc[UR36][R8.64], R3 ;  /* 0x0000000308007986 */ /* 0x0011e2000c101524 */
[----:B------:R-:W-:Y:S05]  /*4a10*/  BRA `(.L_x_15282) ;  /* 0x0000000c00807947 */ /* 0x000fea0003800000 */
.L_x_15284:
        /* <DEDUP_REMOVED lines=10> */
.L_x_15291:
[----:B------:R-:W-:Y:S02]  /*4ac0*/  IMAD.U32 R0, R3, 0x10000, RZ ;  /* 0x0001000003007824 */ /* 0x000fe400078e00ff */
[----:B------:R-:W-:-:S03]  /*4ad0*/  IMAD.MOV.U32 R25, RZ, RZ, R23 ;  /* 0x000000ffff197224 */ /* 0x000fc600078e0017 */
[----:B------:R-:W-:-:S05]  /*4ae0*/  F2FP.F16.F32.PACK_AB R0, RZ, R0 ;  /* 0x00000000ff00723e */ /* 0x000fca00000000ff */
[----:B------:R0:W-:Y:S01]  /*4af0*/  STG.E.U16 desc[UR36][R8.64], R0 ;  /* 0x0000000008007986 */ /* 0x0001e2000c101524 */
[----:B------:R-:W-:Y:S05]  /*4b00*/  BRA `(.L_x_15282) ;  /* 0x0000000c00447947 */ /* 0x000fea0003800000 */
.L_x_15290:
        /* <DEDUP_REMOVED lines=11> */
.L_x_15293:
[----:B------:R-:W-:Y:S02]  /*4bc0*/  IMAD.U32 R3, R3, 0x10000, RZ ;  /* 0x0001000003037824 */ /* 0x000fe400078e00ff */
[----:B------:R-:W-:-:S03]  /*4bd0*/  IMAD.MOV.U32 R25, RZ, RZ, R23 ;  /* 0x000000ffff197224 */ /* 0x000fc600078e0017 */
[----:B------:R-:W-:-:S04]  /*4be0*/  F2FP.F16.F32.PACK_AB R3, RZ, R3 ;  /* 0x00000003ff03723e */ /* 0x000fc800000000ff */
[----:B------:R-:W-:-:S05]  /*4bf0*/  PRMT R3, R3, 0x5410, RZ ;  /* 0x0000541003037816 */ /* 0x000fca00000000ff */
[----:B------:R0:W-:Y:S01]  /*4c00*/  STG.E desc[UR36][R8.64], R3 ;  /* 0x0000000308007986 */ /* 0x0001e2000c101924 */
[----:B------:R-:W-:Y:S05]  /*4c10*/  BRA `(.L_x_15282) ;  /* 0x0000000c00007947 */ /* 0x000fea0003800000 */
.L_x_15292:
[----:B------:R-:W-:Y:S02]  /*4c20*/  IMAD.U32 R4, R3, 0x10000, RZ ;  /* 0x0001000003047824 */ /* 0x000fe400078e00ff */
[----:B------:R-:W-:Y:S02]  /*4c30*/  IMAD.MOV.U32 R25, RZ, RZ, R23 ;  /* 0x000000ffff197224 */ /* 0x000fe400078e0017 */
[----:B------:R-:W-:-:S06]  /*4c40*/  FMUL.FTZ R4, R4, 1 ;  /* 0x3f80000004047820 */ /* 0x000fcc0000410000 */
[----:B------:R-:W0:Y:S02]  /*4c50*/  F2F.F64.F32 R4, R4 ;  /* 0x0000000400047310 */ /* 0x000e240000201800 */
[----:B0-----:R0:W-:Y:S01]  /*4c60*/  STG.E.64 desc[UR36][R8.64], R4 ;  /* 0x0000000408007986 */ /* 0x0011e2000c101b24 */
[----:B------:R-:W-:Y:S05]  /*4c70*/  BRA `(.L_x_15282) ;  /* 0x0000000800e87947 */ /* 0x000fea0003800000 */
.L_x_15283:
        /* <DEDUP_REMOVED lines=14> */
.L_x_15296:
[----:B------:R-:W-:Y:S01]  /*4d60*/  IMAD.U32 R3, R3, 0x10000, RZ ;  /* 0x0001000003037824 */ /* 0x000fe200078e00ff */
[----:B------:R-:W-:Y:S01]  /*4d70*/  CS2R R6, SRZ ;  /* 0x0000000000067805 */ /* 0x000fe2000001ff00 */
[----:B------:R-:W-:Y:S02]  /*4d80*/  IMAD.MOV.U32 R25, RZ, RZ, R23 ;  /* 0x000000ffff197224 */ /* 0x000fe400078e0017 */
[----:B------:R-:W-:-:S04]  /*4d90*/  FMUL.FTZ R3, R3, 1 ;  /* 0x3f80000003037820 */ /* 0x000fc80000410000 */
[----:B------:R-:W0:Y:S02]  /*4da0*/  F2F.F64.F32 R4, R3 ;  /* 0x0000000300047310 */ /* 0x000e240000201800 */
[----:B0-----:R0:W-:Y:S01]  /*4db0*/  STG.E.128 desc[UR36][R8.64], R4 ;  /* 0x0000000408007986 */ /* 0x0011e2000c101d24 */
[----:B------:R-:W-:Y:S05]  /*4dc0*/  BRA `(.L_x_15282) ;  /* 0x0000000800947947 */ /* 0x000fea0003800000 */
.L_x_15295:
        /* <DEDUP_REMOVED lines=21> */
.L_x_15300:
[----:B------:R-:W-:Y:S05]  /*4f20*/  BSYNC B0 ;  /* 0x0000000000007941 */ /* 0x000fea0003800000 */
.L_x_15299:
[----:B------:R-:W-:Y:S01]  /*4f30*/  LOP3.LUT R5, R0, R5, RZ, 0xfc, !PT ;  /* 0x0000000500057212 */ /* 0x000fe200078efcff */
[----:B------:R-:W-:-:S04]  /*4f40*/  IMAD.MOV.U32 R25, RZ, RZ, R23 ;  /* 0x000000ffff197224 */ /* 0x000fc800078e0017 */
[----:B------:R0:W-:Y:S01]  /*4f50*/  STG.E.U8 desc[UR36][R8.64], R5 ;  /* 0x0000000508007986 */ /* 0x0001e2000c101124 */
[----:B------:R-:W-:Y:S05]  /*4f60*/  BRA `(.L_x_15282) ;  /* 0x00000008002c7947 */ /* 0x000fea0003800000 */
.L_x_15298:
        /* <DEDUP_REMOVED lines=13> */
.L_x_15302:
[----:B------:R-:W-:Y:S01]  /*5040*/  IMAD.MOV.U32 R0, RZ, RZ, 0x7f ;  /* 0x0000007fff007424 */ /* 0x000fe200078e00ff */
[----:B------:R-:W-:-:S04]  /*5050*/  ISETP.GT.U32.AND P0, PT, R3, 0x7f800000, PT ;  /* 0x7f8000000300780c */ /* 0x000fc80003f04070 */
[----:B------:R-:W-:-:S09]  /*5060*/  SEL R0, R0, 0x7c, P0 ;  /* 0x0000007c00007807 */ /* 0x000fd20000000000 */
.L_x_15303:
[----:B------:R-:W-:Y:S05]  /*5070*/  BSYNC B0 ;  /* 0x0000000000007941 */ /* 0x000fea0003800000 */
.L_x_15301:
[----:B------:R-:W-:Y:S01]  /*5080*/  LOP3.LUT R3, R5, 0x80000000, RZ, 0xc0, !PT ;  /* 0x8000000005037812 */ /* 0x000fe200078ec0ff */
[----:B------:R-:W-:-:S03]  /*5090*/  IMAD.MOV.U32 R25, RZ, RZ, R23 ;  /* 0x000000ffff197224 */ /* 0x000fc600078e0017 */
[----:B------:R-:W-:-:S04]  /*50a0*/  SHF.R.U32.HI R3, RZ, 0x18, R3 ;  /* 0x00000018ff037819 */ /* 0x000fc80000011603 */
[----:B------:R-:W-:-:S05]  /*50b0*/  LOP3.LUT R3, R0, R3, RZ, 0xfc, !PT ;  /* 0x0000000300037212 */ /* 0x000fca00078efcff */
[----:B------:R0:W-:Y:S01]  /*50c0*/  STG.E.U8 desc[UR36][R8.64], R3 ;  /* 0x0000000308007986 */ /* 0x0001e2000c101124 */
[----:B------:R-:W-:Y:S05]  /*50d0*/  BRA `(.L_x_15282) ;  /* 0x0000000400d07947 */ /* 0x000fea0003800000 */
.L_x_15297:
[----:B------:R0:W-:Y:S01]  /*50e0*/  STG.E.U16 desc[UR36][R8.64], R3 ;  /* 0x0000000308007986 */ /* 0x0001e2000c101524 */
[----:B------:R-:W-:Y:S01]  /*50f0*/  IMAD.MOV.U32 R25, RZ, RZ, R23 ;  /* 0x000000ffff197224 */ /* 0x000fe200078e0017 */
[----:B------:R-:W-:Y:S06]  /*5100*/  BRA `(.L_x_15282) ;  /* 0x0000000400c47947 */ /* 0x000fec0003800000 */
.L_x_15294:
        /* <DEDUP_REMOVED lines=13> */
.L_x_15306:
        /* <DEDUP_REMOVED lines=17> */
.L_x_15309:
[----:B------:R-:W-:-:S04]  /*52f0*/  LOP3.LUT R3, R5, 0x80000000, RZ, 0xc0, !PT ;  /* 0x8000000005037812 */ /* 0x000fc800078ec0ff */
[----:B------:R-:W-:-:S04]  /*5300*/  SHF.R.U32.HI R3, RZ, 0x18, R3 ;  /* 0x00000018ff037819 */ /* 0x000fc80000011603 */
[----:B------:R-:W-:-:S04]  /*5310*/  LOP3.LUT R0, R0, R3, RZ, 0xfc, !PT ;  /* 0x0000000300007212 */ /* 0x000fc800078efcff */
[----:B------:R-:W-:-:S07]  /*5320*/  PRMT R4, R0, 0x7610, R4 ;  /* 0x0000761000047816 */ /* 0x000fce0000000004 */
.L_x_15308:
[----:B------:R-:W-:Y:S05]  /*5330*/  BSYNC B0 ;  /* 0x0000000000007941 */ /* 0x000fea0003800000 */
.L_x_15307:
[----:B------:R0:W-:Y:S01]  /*5340*/  STG.E.U8 desc[UR36][R8.64], R4 ;  /* 0x0000000408007986 */ /* 0x0001e2000c101124 */
[----:B------:R-:W-:Y:S01]  /*5350*/  IMAD.MOV.U32 R25, RZ, RZ, R23 ;  /* 0x000000ffff197224 */ /* 0x000fe200078e0017 */
[----:B------:R-:W-:Y:S06]  /*5360*/  BRA `(.L_x_15282) ;  /* 0x00000004002c7947 */ /* 0x000fec0003800000 */
.L_x_15305:
        /* <DEDUP_REMOVED lines=17> */
.L_x_15312:
[----:B------:R-:W-:-:S04]  /*5480*/  LOP3.LUT R3, R5, 0x80000000, RZ, 0xc0, !PT ;  /* 0x8000000005037812 */ /* 0x000fc800078ec0ff */
[----:B------:R-:W-:-:S04]  /*5490*/  SHF.R.U32.HI R3, RZ, 0x18, R3 ;  /* 0x00000018ff037819 */ /* 0x000fc80000011603 */
[----:B------:R-:W-:-:S04]  /*54a0*/  LOP3.LUT R0, R0, R3, RZ, 0xfc, !PT ;  /* 0x0000000300007212 */ /* 0x000fc800078efcff */
[----:B------:R-:W-:-:S07]  /*54b0*/  PRMT R4, R0, 0x7610, R4 ;  /* 0x0000761000047816 */ /* 0x000fce0000000004 */
.L_x_15311:
[----:B------:R-:W-:Y:S05]  /*54c0*/  BSYNC B0 ;  /* 0x0000000000007941 */ /* 0x000fea0003800000 */
.L_x_15310:
[----:B------:R0:W-:Y:S01]  /*54d0*/  STG.E.U8 desc[UR36][R8.64], R4 ;  /* 0x0000000408007986 */ /* 0x0001e2000c101124 */
[----:B------:R-:W-:Y:S01]  /*54e0*/  IMAD.MOV.U32 R25, RZ, RZ, R23 ;  /* 0x000000ffff197224 */ /* 0x000fe200078e0017 */
[----:B------:R-:W-:Y:S06]  /*54f0*/  BRA `(.L_x_15282) ;  /* 0x0000000000c87947 */ /* 0x000fec0003800000 */
.L_x_15304:
        /* <DEDUP_REMOVED lines=23> */
.L_x_15287:
        /* <DEDUP_REMOVED lines=15> */
[----:B0---4-:R-:W-:Y:S05]  /*5760*/  CALL.ABS.NOINC R14 ;  /* 0x000000000e007343 */ /* 0x011fea0003c00000 */
.L_x_15315:
[----:B------:R-:W-:Y:S01]  /*5770*/  IMAD.MOV.U32 R25, RZ, RZ, R23 ;  /* 0x000000ffff197224 */ /* 0x000fe200078e0017 */
[----:B------:R-:W-:Y:S06]  /*5780*/  BRA `(.L_x_15282) ;  /* 0x0000000000247947 */ /* 0x000fec0003800000 */
.L_x_15314:
[----:B------:R-:W-:Y:S02]  /*5790*/  IMAD.U32 R4, R3, 0x10000, RZ ;  /* 0x0001000003047824 */ /* 0x000fe400078e00ff */
[----:B------:R-:W-:-:S04]  /*57a0*/  IMAD.MOV.U32 R25, RZ, RZ, R23 ;  /* 0x000000ffff197224 */ /* 0x000fc800078e0017 */
[----:B------:R-:W0:Y:S02]  /*57b0*/  F2I.U64.TRUNC R4, R4 ;  /* 0x0000000400047311 */ /* 0x000e24000020d800 */
[----:B0-----:R3:W-:Y:S01]  /*57c0*/  STG.E.64 desc[UR36][R8.64], R4 ;  /* 0x0000000408007986 */ /* 0x0017e2000c101b24 */
[----:B------:R-:W-:Y:S05]  /*57d0*/  BRA `(.L_x_15282) ;  /* 0x0000000000107947 */ /* 0x000fea0003800000 */
.L_x_15313:
[----:B------:R-:W-:Y:S02]  /*57e0*/  IMAD.U32 R3, R3, 0x10000, RZ ;  /* 0x0001000003037824 */ /* 0x000fe400078e00ff */
[----:B------:R-:W-:-:S04]  /*57f0*/  IMAD.MOV.U32 R25, RZ, RZ, R23 ;  /* 0x000000ffff197224 */ /* 0x000fc800078e0017 */
[----:B------:R-:W0:Y:S02]  /*5800*/  F2I.FTZ.U32.TRUNC.NTZ R3, R3 ;  /* 0x0000000300037305 */ /* 0x000e24000021f000 */
[----:B0-----:R1:W-:Y:S02]  /*5810*/  STG.E desc[UR36][R8.64], R3 ;  /* 0x0000000308007986 */ /* 0x0013e4000c101924 */
.L_x_15282:
[----:B------:R-:W-:Y:S05]  /*5820*/  BSYNC B6 ;  /* 0x0000000000067941 */ /* 0x000fea0003800000 */
.L_x_15281:
[----:B------:R-:W-:Y:S01]  /*5830*/  ISETP.GE.AND P0, PT, R25, R16, PT ;  /* 0x000000101900720c */ /* 0x000fe20003f06270 */
[----:B------:R-:W-:-:S12]  /*5840*/  BSSY B6, `(.L_x_15316) ;  /* 0x00001fc000067945 */ /* 0x000fd80003800000 */
[----:B------:R-:W-:Y:S05]  /*5850*/  @P0 BRA `(.L_x_15317) ;  /* 0x0000001c00e80947 */ /* 0x000fea0003800000 */
[----:B0123--:R-:W0:Y:S01]  /*5860*/  LDC.64 R8, c[0x0][0x218] ;  /* 0x00008600ff087b82 */ /* 0x00fe220000000a00 */
        /* <DEDUP_REMOVED lines=21> */
.L_x_15321:
[----:B------:R-:W-:-:S06]  /*59c0*/  IMAD.U32 R5, R22, 0x10000, RZ ;  /* 0x0001000016057824 */ /* 0x000fcc00078e00ff */
[----:B------:R-:W0:Y:S02]  /*59d0*/  F2I.S64.TRUNC R4, R5 ;  /* 0x0000000500047311 */ /* 0x000e24000020d900 */
[----:B0-----:R0:W-:Y:S01]  /*59e0*/  STG.E.U8 desc[UR36][R8.64], R4 ;  /* 0x0000000408007986 */ /* 0x0011e2000c101124 */
[----:B------:R-:W-:Y:S05]  /*59f0*/  BRA `(.L_x_15323) ;  /* 0x0000000c00847947 */ /* 0x000fea0003800000 */
.L_x_15320:
        /* <DEDUP_REMOVED lines=10> */
.L_x_15325:
[----:B------:R-:W-:-:S04]  /*5aa0*/  IMAD.U32 R22, R22, 0x10000, RZ ;  /* 0x0001000016167824 */ /* 0x000fc800078e00ff */
[----:B------:R-:W0:Y:S02]  /*5ab0*/  F2I.FTZ.TRUNC.NTZ R3, R22 ;  /* 0x0000001600037305 */ /* 0x000e24000021f100 */
[----:B0-----:R0:W-:Y:S01]  /*5ac0*/  STG.E desc[UR36][R8.64], R3 ;  /* 0x0000000308007986 */ /* 0x0011e2000c101924 */
[----:B------:R-:W-:Y:S05]  /*5ad0*/  BRA `(.L_x_15323) ;  /* 0x0000000c004c7947 */ /* 0x000fea0003800000 */
.L_x_15324:
[----:B------:R-:W-:-:S04]  /*5ae0*/  IMAD.U32 R22, R22, 0x10000, RZ ;  /* 0x0001000016167824 */ /* 0x000fc800078e00ff */
[----:B------:R-:W0:Y:S02]  /*5af0*/  F2I.FTZ.TRUNC.NTZ R3, R22 ;  /* 0x0000001600037305 */ /* 0x000e24000021f100 */
[----:B0-----:R0:W-:Y:S01]  /*5b00*/  STG.E.U16 desc[UR36][R8.64], R3 ;  /* 0x0000000308007986 */ /* 0x0011e2000c101524 */
[----:B------:R-:W-:Y:S05]  /*5b10*/  BRA `(.L_x_15323) ;  /* 0x0000000c003c7947 */ /* 0x000fea0003800000 */
.L_x_15319:
        /* <DEDUP_REMOVED lines=9> */
.L_x_15327:
[----:B------:R-:W-:-:S05]  /*5bb0*/  IMAD.U32 R0, R22, 0x10000, RZ ;  /* 0x0001000016007824 */ /* 0x000fca00078e00ff */
[----:B------:R-:W-:-:S05]  /*5bc0*/  F2FP.F16.F32.PACK_AB R0, RZ, R0 ;  /* 0x00000000ff00723e */ /* 0x000fca00000000ff */
[----:B------:R0:W-:Y:S01]  /*5bd0*/  STG.E.U16 desc[UR36][R8.64], R0 ;  /* 0x0000000008007986 */ /* 0x0001e2000c101524 */
[----:B------:R-:W-:Y:S05]  /*5be0*/  BRA `(.L_x_15323) ;  /* 0x0000000c00087947 */ /* 0x000fea0003800000 */
.L_x_15326:
        /* <DEDUP_REMOVED lines=10> */
.L_x_15329:
[----:B------:R-:W-:-:S05]  /*5c90*/  IMAD.U32 R22, R22, 0x10000, RZ ;  /* 0x0001000016167824 */ /* 0x000fca00078e00ff */
[----:B------:R-:W-:-:S04]  /*5ca0*/  F2FP.F16.F32.PACK_AB R3, RZ, R22 ;  /* 0x00000016ff03723e */ /* 0x000fc800000000ff */
[----:B------:R-:W-:-:S05]  /*5cb0*/  PRMT R3, R3, 0x5410, RZ ;  /* 0x0000541003037816 */ /* 0x000fca00000000ff */
[----:B------:R0:W-:Y:S01]  /*5cc0*/  STG.E desc[UR36][R8.64], R3 ;  /* 0x0000000308007986 */ /* 0x0001e2000c101924 */
[----:B------:R-:W-:Y:S05]  /*5cd0*/  BRA `(.L_x_15323) ;  /* 0x0000000800cc7947 */ /* 0x000fea0003800000 */
.L_x_15328:
[----:B------:R-:W-:-:S04]  /*5ce0*/  IMAD.U32 R4, R22, 0x10000, RZ ;  /* 0x0001000016047824 */ /* 0x000fc800078e00ff */
[----:B------:R-:W-:-:S06]  /*5cf0*/  FMUL.FTZ R4, R4, 1 ;  /* 0x3f80000004047820 */ /* 0x000fcc0000410000 */
[----:B------:R-:W0:Y:S02]  /*5d00*/  F2F.F64.F32 R4, R4 ;  /* 0x0000000400047310 */ /* 0x000e240000201800 */
[----:B0-----:R0:W-:Y:S01]  /*5d10*/  STG.E.64 desc[UR36][R8.64], R4 ;  /* 0x0000000408007986 */ /* 0x0011e2000c101b24 */
[----:B------:R-:W-:Y:S05]  /*5d20*/  BRA `(.L_x_15323) ;  /* 0x0000000800b87947 */ /* 0x000fea0003800000 */
.L_x_15318:
        /* <DEDUP_REMOVED lines=13> */
.L_x_15332:
[----:B------:R-:W-:Y:S01]  /*5e00*/  IMAD.U32 R22, R22, 0x10000, RZ ;  /* 0x0001000016167824 */ /* 0x000fe200078e00ff */
[----:B------:R-:W-:-:S03]  /*5e10*/  CS2R R6, SRZ ;  /* 0x0000000000067805 */ /* 0x000fc6000001ff00 */
[----:B------:R-:W-:-:S06]  /*5e20*/  FMUL.FTZ R4, R22, 1 ;  /* 0x3f80000016047820 */ /* 0x000fcc0000410000 */
[----:B------:R-:W0:Y:S02]  /*5e30*/  F2F.F64.F32 R4, R4 ;  /* 0x0000000400047310 */ /* 0x000e240000201800 */
[----:B0-----:R0:W-:Y:S01]  /*5e40*/  STG.E.128 desc[UR36][R8.64], R4 ;  /* 0x0000000408007986 */ /* 0x0011e2000c101d24 */
[----:B------:R-:W-:Y:S05]  /*5e50*/  BRA `(.L_x_15323) ;  /* 0x00000008006c7947 */ /* 0x000fea0003800000 */
.L_x_15331:
        /* <DEDUP_REMOVED lines=21> */
.L_x_15336:
[----:B------:R-:W-:Y:S05]  /*5fb0*/  BSYNC B0 ;  /* 0x0000000000007941 */ /* 0x000fea0003800000 */
.L_x_15335:
[----:B------:R-:W-:-:S05]  /*5fc0*/  LOP3.LUT R5, R0, R5, RZ, 0xfc, !PT ;  /* 0x0000000500057212 */ /* 0x000fca00078efcff */
[----:B------:R0:W-:Y:S01]  /*5fd0*/  STG.E.U8 desc[UR36][R8.64], R5 ;  /* 0x0000000508007986 */ /* 0x0001e2000c101124 */
[----:B------:R-:W-:Y:S05]  /*5fe0*/  BRA `(.L_x_15323) ;  /* 0x0000000800087947 */ /* 0x000fea0003800000 */
.L_x_15334:
        /* <DEDUP_REMOVED lines=13> */
.L_x_15338:
[----:B------:R-:W-:Y:S01]  /*60c0*/  IMAD.MOV.U32 R0, RZ, RZ, 0x7f ;  /* 0x0000007fff007424 */ /* 0x000fe200078e00ff */
[----:B------:R-:W-:-:S04]  /*60d0*/  ISETP.GT.U32.AND P0, PT, R3, 0x7f800000, PT ;  /* 0x7f8000000300780c */ /* 0x000fc80003f04070 */
[----:B------:R-:W-:-:S09]  /*60e0*/  SEL R0, R0, 0x7c, P0 ;  /* 0x0000007c00007807 */ /* 0x000fd20000000000 */
.L_x_15339:
[----:B------:R-:W-:Y:S05]  /*60f0*/  BSYNC B0 ;  /* 0x0000000000007941 */ /* 0x000fea0003800000 */
.L_x_15337:
[----:B------:R-:W-:-:S04]  /*6100*/  LOP3.LUT R3, R5, 0x80000000, RZ, 0xc0, !PT ;  /* 0x8000000005037812 */ /* 0x000fc800078ec0ff */
[----:B------:R-:W-:-:S04]  /*6110*/  SHF.R.U32.HI R3, RZ, 0x18, R3 ;  /* 0x00000018ff037819 */ /* 0x000fc80000011603 */
[----:B------:R-:W-:-:S05]  /*6120*/  LOP3.LUT R3, R0, R3, RZ, 0xfc, !PT ;  /* 0x0000000300037212 */ /* 0x000fca00078efcff */
[----:B------:R0:W-:Y:S01]  /*6130*/  STG.E.U8 desc[UR36][R8.64], R3 ;  /* 0x0000000308007986 */ /* 0x0001e2000c101124 */
[----:B------:R-:W-:Y:S05]  /*6140*/  BRA `(.L_x_15323) ;  /* 0x0000000400b07947 */ /* 0x000fea0003800000 */
.L_x_15333:
[----:B------:R0:W-:Y:S01]  /*6150*/  STG.E.U16 desc[UR36][R8.64], R22 ;  /* 0x0000001608007986 */ /* 0x0001e2000c101524 */
[----:B------:R-:W-:Y:S05]  /*6160*/  BRA `(.L_x_15323) ;  /* 0x0000000400a87947 */ /* 0x000fea0003800000 */
.L_x_15330:
        /* <DEDUP_REMOVED lines=12> */
.L_x_15342:
        /* <DEDUP_REMOVED lines=17> */
.L_x_15345:
[----:B------:R-:W-:-:S04]  /*6340*/  LOP3.LUT R3, R5, 0x80000000, RZ, 0xc0, !PT ;  /* 0x8000000005037812 */ /* 0x000fc800078ec0ff */
[----:B------:R-:W-:-:S04]  /*6350*/  SHF.R.U32.HI R3, RZ, 0x18, R3 ;  /* 0x00000018ff037819 */ /* 0x000fc80000011603 */
[----:B------:R-:W-:-:S04]  /*6360*/  LOP3.LUT R0, R0, R3, RZ, 0xfc, !PT ;  /* 0x0000000300007212 */ /* 0x000fc800078efcff */
[----:B------:R-:W-:-:S07]  /*6370*/  PRMT R4, R0, 0x7610, R4 ;  /* 0x0000761000047816 */ /* 0x000fce0000000004 */
.L_x_15344:
[----:B------:R-:W-:Y:S05]  /*6380*/  BSYNC B0 ;  /* 0x0000000000007941 */ /* 0x000fea0003800000 */
.L_x_15343:
[----:B------:R3:W-:Y:S01]  /*6390*/  STG.E.U8 desc[UR36][R8.64], R4 ;  /* 0x0000000408007986 */ /* 0x0007e2000c101124 */
[----:B------:R-:W-:Y:S05]  /*63a0*/  BRA `(.L_x_15323) ;  /* 0x0000000400187947 */ /* 0x000fea0003800000 */
.L_x_15341:
        /* <DEDUP_REMOVED lines=17> */
.L_x_15348:
[----:B------:R-:W-:-:S04]  /*64c0*/  LOP3.LUT R3, R5, 0x80000000, RZ, 0xc0, !PT ;  /* 0x8000000005037812 */ /* 0x000fc800078ec0ff */
[----:B------:R-:W-:-:S04]  /*64d0*/  SHF.R.U32.HI R3, RZ, 0x18, R3 ;  /* 0x00000018ff037819 */ /* 0x000fc80000011603 */
[----:B------:R-:W-:-:S04]  /*64e0*/  LOP3.LUT R0, R0, R3, RZ, 0xfc, !PT ;  /* 0x0000000300007212 */ /* 0x000fc800078efcff */
[----:B------:R-:W-:-:S07]  /*64f0*/  PRMT R4, R0, 0x7610, R4 ;  /* 0x0000761000047816 */ /* 0x000fce0000000004 */
.L_x_15347:
[----:B------:R-:W-:Y:S05]  /*6500*/  BSYNC B0 ;  /* 0x0000000000007941 */ /* 0x000fea0003800000 */
.L_x_15346:
[----:B------:R0:W-:Y:S01]  /*6510*/  STG.E.U8 desc[UR36][R8.64], R4 ;  /* 0x0000000408007986 */ /* 0x0001e2000c101124 */
[----:B------:R-:W-:Y:S05]  /*6520*/  BRA `(.L_x_15323) ;  /* 0x0000000000b87947 */ /* 0x000fea0003800000 */
.L_x_15340:
        /* <DEDUP_REMOVED lines=22> */
.L_x_15322:
        /* <DEDUP_REMOVED lines=16> */
.L_x_15351:
[----:B------:R-:W-:Y:S05]  /*6790*/  BRA `(.L_x_15323) ;  /* 0x00000000001c7947 */ /* 0x000fea0003800000 */
.L_x_15350:
[----:B------:R-:W-:-:S06]  /*67a0*/  IMAD.U32 R4, R22, 0x10000, RZ ;  /* 0x0001000016047824 */ /* 0x000fcc00078e00ff */
[----:B------:R-:W0:Y:S02]  /*67b0*/  F2I.U64.TRUNC R4, R4 ;  /* 0x0000000400047311 */ /* 0x000e24000020d800 */
[----:B0-----:R2:W-:Y:S01]  /*67c0*/  STG.E.64 desc[UR36][R8.64], R4 ;  /* 0x0000000408007986 */ /* 0x0015e2000c101b24 */
[----:B------:R-:W-:Y:S05]  /*67d0*/  BRA `(.L_x_15323) ;  /* 0x00000000000c7947 */ /* 0x000fea0003800000 */
.L_x_15349:
[----:B------:R-:W-:-:S04]  /*67e0*/  IMAD.U32 R22, R22, 0x10000, RZ ;  /* 0x0001000016167824 */ /* 0x000fc800078e00ff */
[----:B------:R-:W0:Y:S02]  /*67f0*/  F2I.FTZ.U32.TRUNC.NTZ R3, R22 ;  /* 0x0000001600037305 */ /* 0x000e24000021f000 */
[----:B0-----:R0:W-:Y:S02]  /*6800*/  STG.E desc[UR36][R8.64], R3 ;  /* 0x0000000308007986 */ /* 0x0011e4000c101924 */
.L_x_15323:
[----:B------:R-:W-:-:S05]  /*6810*/  VIADD R25, R25, 0x80 ;  /* 0x0000008019197836 */ /* 0x000fca0000000000 */
[----:B------:R-:W-:-:S13]  /*6820*/  ISETP.GE.AND P0, PT, R25, R16, PT ;  /* 0x000000101900720c */ /* 0x000fda0003f06270 */
        /* <DEDUP_REMOVED lines=23> */
.L_x_15355:
[----:B------:R-:W-:-:S06]  /*69a0*/  IMAD.U32 R5, R17, 0x10000, RZ ;  /* 0x0001000011057824 */ /* 0x000fcc00078e00ff */
[----:B------:R-:W0:Y:S02]  /*69b0*/  F2I.S64.TRUNC R4, R5 ;  /* 0x0000000500047311 */ /* 0x000e24000020d900 */
[----:B0-----:R3:W-:Y:S01]  /*69c0*/  STG.E.U8 desc[UR36][R8.64], R4 ;  /* 0x0000000408007986 */ /* 0x0017e2000c101124 */
[----:B------:R-:W-:Y:S05]  /*69d0*/  BRA `(.L_x_15357) ;  /* 0x0000000c00847947 */ /* 0x000fea0003800000 */
.L_x_15354:
        /* <DEDUP_REMOVED lines=10> */
.L_x_15359:
[----:B------:R-:W-:-:S06]  /*6a80*/  IMAD.U32 R17, R17, 0x10000, RZ ;  /* 0x0001000011117824 */ /* 0x000fcc00078e00ff */
[----:B------:R-:W0:Y:S02]  /*6a90*/  F2I.FTZ.TRUNC.NTZ R17, R17 ;  /* 0x0000001100117305 */ /* 0x000e24000021f100 */
[----:B0-----:R2:W-:Y:S01]  /*6aa0*/  STG.E desc[UR36][R8.64], R17 ;  /* 0x0000001108007986 */ /* 0x0015e2000c101924 */
[----:B------:R-:W-:Y:S05]  /*6ab0*/  BRA `(.L_x_15357) ;  /* 0x0000000c004c7947 */ /* 0x000fea0003800000 */
.L_x_15358:
[----:B------:R-:W-:-:S06]  /*6ac0*/  IMAD.U32 R17, R17, 0x10000, RZ ;  /* 0x0001000011117824 */ /* 0x000fcc00078e00ff */
[----:B------:R-:W0:Y:S02]  /*6ad0*/  F2I.FTZ.TRUNC.NTZ R17, R17 ;  /* 0x0000001100117305 */ /* 0x000e24000021f100 */
[----:B0-----:R0:W-:Y:S01]  /*6ae0*/  STG.E.U16 desc[UR36][R8.64], R17 ;  /* 0x0000001108007986 */ /* 0x0011e2000c101524 */
[----:B------:R-:W-:Y:S05]  /*6af0*/  BRA `(.L_x_15357) ;  /* 0x0000000c003c7947 */ /* 0x000fea0003800000 */
.L_x_15353:
        /* <DEDUP_REMOVED lines=9> */
.L_x_15361:
[----:B------:R-:W-:-:S05]  /*6b90*/  IMAD.U32 R0, R17, 0x10000, RZ ;  /* 0x0001000011007824 */ /* 0x000fca00078e00ff */
[----:B------:R-:W-:-:S05]  /*6ba0*/  F2FP.F16.F32.PACK_AB R0, RZ, R0 ;  /* 0x00000000ff00723e */ /* 0x000fca00000000ff */
[----:B------:R0:W-:Y:S01]  /*6bb0*/  STG.E.U16 desc[UR36][R8.64], R0 ;  /* 0x0000000008007986 */ /* 0x0001e2000c101524 */
[----:B------:R-:W-:Y:S05]  /*6bc0*/  BRA `(.L_x_15357) ;  /* 0x0000000c00087947 */ /* 0x000fea0003800000 */
.L_x_15360:
        /* <DEDUP_REMOVED lines=10> */
.L_x_15363:
[----:B------:R-:W-:-:S05]  /*6c70*/  IMAD.U32 R17, R17, 0x10000, RZ ;  /* 0x0001000011117824 */ /* 0x000fca00078e00ff */
[----:B------:R-:W-:-:S04]  /*6c80*/  F2FP.F16.F32.PACK_AB R3, RZ, R17 ;  /* 0x00000011ff03723e */ /* 0x000fc800000000ff */
[----:B------:R-:W-:-:S05]  /*6c90*/  PRMT R3, R3, 0x5410, RZ ;  /* 0x0000541003037816 */ /* 0x000fca00000000ff */
[----:B------:R0:W-:Y:S01]  /*6ca0*/  STG.E desc[UR36][R8.64], R3 ;  /* 0x0000000308007986 */ /* 0x0001e2000c101924 */
[----:B------:R-:W-:Y:S05]  /*6cb0*/  BRA `(.L_x_15357) ;  /* 0x0000000800cc7947 */ /* 0x000fea0003800000 */
.L_x_15362:
[----:B------:R-:W-:-:S04]  /*6cc0*/  IMAD.U32 R4, R17, 0x10000, RZ ;  /* 0x0001000011047824 */ /* 0x000fc800078e00ff */
[----:B------:R-:W-:-:S06]  /*6cd0*/  FMUL.FTZ R4, R4, 1 ;  /* 0x3f80000004047820 */ /* 0x000fcc0000410000 */
[----:B------:R-:W0:Y:S02]  /*6ce0*/  F2F.F64.F32 R4, R4 ;  /* 0x0000000400047310 */ /* 0x000e240000201800 */
[----:B0-----:R0:W-:Y:S01]  /*6cf0*/  STG.E.64 desc[UR36][R8.64], R4 ;  /* 0x0000000408007986 */ /* 0x0011e2000c101b24 */
[----:B------:R-:W-:Y:S05]  /*6d00*/  BRA `(.L_x_15357) ;  /* 0x0000000800b87947 */ /* 0x000fea0003800000 */
.L_x_15352:
        /* <DEDUP_REMOVED lines=13> */
.L_x_15366:
[----:B------:R-:W-:Y:S01]  /*6de0*/  IMAD.U32 R17, R17, 0x10000, RZ ;  /* 0x0001000011117824 */ /* 0x000fe200078e00ff */
[----:B------:R-:W-:-:S03]  /*6df0*/  CS2R R6, SRZ ;  /* 0x0000000000067805 */ /* 0x000fc6000001ff00 */
[----:B------:R-:W-:-:S06]  /*6e00*/  FMUL.FTZ R4, R17, 1 ;  /* 0x3f80000011047820 */ /* 0x000fcc0000410000 */
[----:B------:R-:W0:Y:S02]  /*6e10*/  F2F.F64.F32 R4, R4 ;  /* 0x0000000400047310 */ /* 0x000e240000201800 */
[----:B0-----:R0:W-:Y:S01]  /*6e20*/  STG.E.128 desc[UR36][R8.64], R4 ;  /* 0x0000000408007986 */ /* 0x0011e2000c101d24 */
[----:B------:R-:W-:Y:S05]  /*6e30*/  BRA `(.L_x_15357) ;  /* 0x00000008006c7947 */ /* 0x000fea0003800000 */
.L_x_15365:
        /* <DEDUP_REMOVED lines=21> */
.L_x_15370:
[----:B------:R-:W-:Y:S05]  /*6f90*/  BSYNC B0 ;  /* 0x0000000000007941 */ /* 0x000fea0003800000 */
.L_x_15369:
[----:B------:R-:W-:-:S05]  /*6fa0*/  LOP3.LUT R5, R0, R5, RZ, 0xfc, !PT ;  /* 0x0000000500057212 */ /* 0x000fca00078efcff */
[----:B------:R0:W-:Y:S01]  /*6fb0*/  STG.E.U8 desc[UR36][R8.64], R5 ;  /* 0x0000000508007986 */ /* 0x0001e2000c101124 */
[----:B------:R-:W-:Y:S05]  /*6fc0*/  BRA `(.L_x_15357) ;  /* 0x0000000800087947 */ /* 0x000fea0003800000 */
.L_x_15368:
        /* <DEDUP_REMOVED lines=13> */
.L_x_15372:
[----:B------:R-:W-:Y:S01]  /*70a0*/  IMAD.MOV.U32 R0, RZ, RZ, 0x7f ;  /* 0x0000007fff007424 */ /* 0x000fe200078e00ff */
[----:B------:R-:W-:-:S04]  /*70b0*/  ISETP.GT.U32.AND P0, PT, R3, 0x7f800000, PT ;  /* 0x7f8000000300780c */ /* 0x000fc80003f04070 */
[----:B------:R-:W-:-:S09]  /*70c0*/  SEL R0, R0, 0x7c, P0 ;  /* 0x0000007c00007807 */ /* 0x000fd20000000000 */
.L_x_15373:
[----:B------:R-:W-:Y:S05]  /*70d0*/  BSYNC B0 ;  /* 0x0000000000007941 */ /* 0x000fea0003800000 */
.L_x_15371:
[----:B------:R-:W-:-:S04]  /*70e0*/  LOP3.LUT R3, R17, 0x80000000, RZ, 0xc0, !PT ;  /* 0x8000000011037812 */ /* 0x000fc800078ec0ff */
[----:B------:R-:W-:-:S04]  /*70f0*/  SHF.R.U32.HI R3, RZ, 0x18, R3 ;  /* 0x00000018ff037819 */ /* 0x000fc80000011603 */
[----:B------:R-:W-:-:S05]  /*7100*/  LOP3.LUT R3, R0, R3, RZ, 0xfc, !PT ;  /* 0x0000000300037212 */ /* 0x000fca00078efcff */
[----:B------:R0:W-:Y:S01]  /*7110*/  STG.E.U8 desc[UR36][R8.64], R3 ;  /* 0x0000000308007986 */ /* 0x0001e2000c101124 */
[----:B------:R-:W-:Y:S05]  /*7120*/  BRA `(.L_x_15357) ;  /* 0x0000000400b07947 */ /* 0x000fea0003800000 */
.L_x_15367:
[----:B------:R0:W-:Y:S01]  /*7130*/  STG.E.U16 desc[UR36][R8.64], R17 ;  /* 0x0000001108007986 */ /* 0x0001e2000c101524 */
[----:B------:R-:W-:Y:S05]  /*7140*/  BRA `(.L_x_15357) ;  /* 0x0000000400a87947 */ /* 0x000fea0003800000 */
.L_x_15364:
        /* <DEDUP_REMOVED lines=12> */
.L_x_15376:
        /* <DEDUP_REMOVED lines=17> */
.L_x_15379:
[----:B------:R-:W-:-:S04]  /*7320*/  LOP3.LUT R3, R17, 0x80000000, RZ, 0xc0, !PT ;  /* 0x8000000011037812 */ /* 0x000fc800078ec0ff */
[----:B------:R-:W-:-:S04]  /*7330*/  SHF.R.U32.HI R3, RZ, 0x18, R3 ;  /* 0x00000018ff037819 */ /* 0x000fc80000011603 */
[----:B------:R-:W-:-:S04]  /*7340*/  LOP3.LUT R0, R0, R3, RZ, 0xfc, !PT ;  /* 0x0000000300007212 */ /* 0x000fc800078efcff */
[----:B------:R-:W-:-:S07]  /*7350*/  PRMT R4, R0, 0x7610, R4 ;  /* 0x0000761000047816 */ /* 0x000fce0000000004 */
.L_x_15378:
[----:B------:R-:W-:Y:S05]  /*7360*/  BSYNC B0 ;  /* 0x0000000000007941 */ /* 0x000fea0003800000 */
.L_x_15377:
[----:B------:R0:W-:Y:S01]  /*7370*/  STG.E.U8 desc[UR36][R8.64], R4 ;  /* 0x0000000408007986 */ /* 0x0001e2000c101124 */
[----:B------:R-:W-:Y:S05]  /*7380*/  BRA `(.L_x_15357) ;  /* 0x0000000400187947 */ /* 0x000fea0003800000 */
.L_x_15375:
        /* <DEDUP_REMOVED lines=17> */
.L_x_15382:
[----:B------:R-:W-:-:S04]  /*74a0*/  LOP3.LUT R3, R17, 0x80000000, RZ, 0xc0, !PT ;  /* 0x8000000011037812 */ /* 0x000fc800078ec0ff */
[----:B------:R-:W-:-:S04]  /*74b0*/  SHF.R.U32.HI R3, RZ, 0x18, R3 ;  /* 0x00000018ff037819 */ /* 0x000fc80000011603 */
[----:B------:R-:W-:-:S04]  /*74c0*/  LOP3.LUT R0, R0, R3, RZ, 0xfc, !PT ;  /* 0x0000000300007212 */ /* 0x000fc800078efcff */
[----:B------:R-:W-:-:S07]  /*74d0*/  PRMT R4, R0, 0x7610, R4 ;  /* 0x0000761000047816 */ /* 0x000fce0000000004 */
.L_x_15381:
[----:B------:R-:W-:Y:S05]  /*74e0*/  BSYNC B0 ;  /* 0x0000000000007941 */ /* 0x000fea0003800000 */
.L_x_15380:
[----:B------:R0:W-:Y:S01]  /*74f0*/  STG.E.U8 desc[UR36][R8.64], R4 ;  /* 0x0000000408007986 */ /* 0x0001e2000c101124 */
[----:B------:R-:W-:Y:S05]  /*7500*/  BRA `(.L_x_15357) ;  /* 0x0000000000b87947 */ /* 0x000fea0003800000 */
.L_x_15374:
        /* <DEDUP_REMOVED lines=22> */
.L_x_15356:
        /* <DEDUP_REMOVED lines=16> */
.L_x_15385:
[----:B------:R-:W-:Y:S05]  /*7770*/  BRA `(.L_x_15357) ;  /* 0x00000000001c7947 */ /* 0x000fea0003800000 */
.L_x_15384:
[----:B------:R-:W-:-:S06]  /*7780*/  IMAD.U32 R4, R17, 0x10000, RZ ;  /* 0x0001000011047824 */ /* 0x000fcc00078e00ff */
[----:B------:R-:W0:Y:S02]  /*7790*/  F2I.U64.TRUNC R4, R4 ;  /* 0x0000000400047311 */ /* 0x000e24000020d800 */
[----:B0-----:R0:W-:Y:S01]  /*77a0*/  STG.E.64 desc[UR36][R8.64], R4 ;  /* 0x0000000408007986 */ /* 0x0011e2000c101b24 */
[----:B------:R-:W-:Y:S05]  /*77b0*/  BRA `(.L_x_15357) ;  /* 0x00000000000c7947 */ /* 0x000fea0003800000 */
.L_x_15383:
[----:B------:R-:W-:-:S06]  /*77c0*/  IMAD.U32 R17, R17, 0x10000, RZ ;  /* 0x0001000011117824 */ /* 0x000fcc00078e00ff */
[----:B------:R-:W0:Y:S02]  /*77d0*/  F2I.FTZ.U32.TRUNC.NTZ R17, R17 ;  /* 0x0000001100117305 */ /* 0x000e24000021f000 */
[----:B0-----:R0:W-:Y:S02]  /*77e0*/  STG.E desc[UR36][R8.64], R17 ;  /* 0x0000001108007986 */ /* 0x0011e4000c101924 */
.L_x_15357:
[----:B------:R-:W-:-:S07]  /*77f0*/  VIADD R25, R25, 0x80 ;  /* 0x0000008019197836 */ /* 0x000fce0000000000 */
.L_x_15317:
[----:B------:R-:W-:Y:S05]  /*7800*/  BSYNC B6 ;  /* 0x0000000000067941 */ /* 0x000fea0003800000 */
.L_x_15316:
        /* <DEDUP_REMOVED lines=19> */
[----:B----4-:R-:W-:-:S06]  /*7940*/  IMAD.U32 R19, R19, 0x10000, RZ ;  /* 0x0001000013137824 */ /* 0x010fcc00078e00ff */
[----:B------:R-:W0:Y:S02]  /*7950*/  F2I.FTZ.TRUNC.NTZ R19, R19 ;  /* 0x0000001300137305 */ /* 0x000e24000021f100 */
[----:B0-----:R-:W-:Y:S01]  /*7960*/  STG.E.U8 desc[UR36][R2.64], R19 ;  /* 0x0000001302007986 */ /* 0x001fe2000c101124 */
[----:B------:R-:W-:Y:S05]  /*7970*/  EXIT ;  /* 0x000000000000794d */ /* 0x000fea0003800000 */
.L_x_15389:
[----:B----4-:R-:W-:-:S06]  /*7980*/  IMAD.U32 R5, R19, 0x10000, RZ ;  /* 0x0001000013057824 */ /* 0x010fcc00078e00ff */
[----:B------:R-:W0:Y:S02]  /*7990*/  F2I.S64.TRUNC R4, R5 ;  /* 0x0000000500047311 */ /* 0x000e24000020d900 */
[----:B0-----:R-:W-:Y:S01]  /*79a0*/  STG.E.U8 desc[UR36][R2.64], R4 ;  /* 0x0000000402007986 */ /* 0x001fe2000c101124 */
[----:B------:R-:W-:Y:S05]  /*79b0*/  EXIT ;  /* 0x000000000000794d */ /* 0x000fea0003800000 */
.L_x_15388:
        /* <DEDUP_REMOVED lines=8> */
[----:B0-----:R-:W-:Y:S01]  /*7a40*/  STG.E.64 desc[UR36][R2.64], R4 ;  /* 0x0000000402007986 */ /* 0x001fe2000c101b24 */
[----:B------:R-:W-:Y:S05]  /*7a50*/  EXIT ;  /* 0x000000000000794d */ /* 0x000fea0003800000 */
.L_x_15392:
[----:B----4-:R-:W-:-:S06]  /*7a60*/  IMAD.U32 R19, R19, 0x10000, RZ ;  /* 0x0001000013137824 */ /* 0x010fcc00078e00ff */
[----:B------:R-:W0:Y:S02]  /*7a70*/  F2I.FTZ.TRUNC.NTZ R19, R19 ;  /* 0x0000001300137305 */ /* 0x000e24000021f100 */
[----:B0-----:R-:W-:Y:S01]  /*7a80*/  STG.E desc[UR36][R2.64], R19 ;  /* 0x0000001302007986 */ /* 0x001fe2000c101924 */
[----:B------:R-:W-:Y:S05]  /*7a90*/  EXIT ;  /* 0x000000000000794d */ /* 0x000fea0003800000 */
.L_x_15391:
[----:B----4-:R-:W-:-:S06]  /*7aa0*/  IMAD.U32 R19, R19, 0x10000, RZ ;  /* 0x0001000013137824 */ /* 0x010fcc00078e00ff */
[----:B------:R-:W0:Y:S02]  /*7ab0*/  F2I.FTZ.TRUNC.NTZ R19, R19 ;  /* 0x0000001300137305 */ /* 0x000e24000021f100 */
[----:B0-----:R-:W-:Y:S01]  /*7ac0*/  STG.E.U16 desc[UR36][R2.64], R19 ;  /* 0x0000001302007986 */ /* 0x001fe2000c101524 */
[----:B------:R-:W-:Y:S05]  /*7ad0*/  EXIT ;  /* 0x000000000000794d */ /* 0x000fea0003800000 */
.L_x_15387:
        /* <DEDUP_REMOVED lines=9> */
.L_x_15394:
[----:B----4-:R-:W-:-:S05]  /*7b70*/  IMAD.U32 R0, R19, 0x10000, RZ ;  /* 0x0001000013007824 */ /* 0x010fca00078e00ff */
[----:B------:R-:W-:-:S05]  /*7b80*/  F2FP.F16.F32.PACK_AB R0, RZ, R0 ;  /* 0x00000000ff00723e */ /* 0x000fca00000000ff */
[----:B------:R-:W-:Y:S01]  /*7b90*/  STG.E.U16 desc[UR36][R2.64], R0 ;  /* 0x0000000002007986 */ /* 0x000fe2000c101524 */
[----:B------:R-:W-:Y:S05]  /*7ba0*/  EXIT ;  /* 0x000000000000794d */ /* 0x000fea0003800000 */
.L_x_15393:
        /* <DEDUP_REMOVED lines=8> */
[----:B------:R-:W-:Y:S01]  /*7c30*/  STG.E.64 desc[UR36][R2.64], R4 ;  /* 0x0000000402007986 */ /* 0x000fe2000c101b24 */
[----:B------:R-:W-:Y:S05]  /*7c40*/  EXIT ;  /* 0x000000000000794d */ /* 0x000fea0003800000 */
.L_x_15396:
[----:B----4-:R-:W-:-:S05]  /*7c50*/  IMAD.U32 R19, R19, 0x10000, RZ ;  /* 0x0001000013137824 */ /* 0x010fca00078e00ff */
[----:B------:R-:W-:-:S04]  /*7c60*/  F2FP.F16.F32.PACK_AB R5, RZ, R19 ;  /* 0x00000013ff05723e */ /* 0x000fc800000000ff */
[----:B------:R-:W-:-:S05]  /*7c70*/  PRMT R5, R5, 0x5410, RZ ;  /* 0x0000541005057816 */ /* 0x000fca00000000ff */
[----:B------:R-:W-:Y:S01]  /*7c80*/  STG.E desc[UR36][R2.64], R5 ;  /* 0x0000000502007986 */ /* 0x000fe2000c101924 */
[----:B------:R-:W-:Y:S05]  /*7c90*/  EXIT ;  /* 0x000000000000794d */ /* 0x000fea0003800000 */
.L_x_15395:
[----:B----4-:R-:W-:-:S04]  /*7ca0*/  IMAD.U32 R4, R19, 0x10000, RZ ;  /* 0x0001000013047824 */ /* 0x010fc800078e00ff */
[----:B------:R-:W-:-:S06]  /*7cb0*/  FMUL.FTZ R4, R4, 1 ;  /* 0x3f80000004047820 */ /* 0x000fcc0000410000 */
[----:B------:R-:W0:Y:S02]  /*7cc0*/  F2F.F64.F32 R4, R4 ;  /* 0x0000000400047310 */ /* 0x000e240000201800 */
[----:B0-----:R-:W-:Y:S01]  /*7cd0*/  STG.E.64 desc[UR36][R2.64], R4 ;  /* 0x0000000402007986 */ /* 0x001fe2000c101b24 */
[----:B------:R-:W-:Y:S05]  /*7ce0*/  EXIT ;  /* 0x000000000000794d */ /* 0x000fea0003800000 */
.L_x_15386:
        /* <DEDUP_REMOVED lines=11> */
[----:B------:R-:W-:Y:S01]  /*7da0*/  STG.E.U8 desc[UR36][R2.64], R5 ;  /* 0x0000000502007986 */ /* 0x000fe2000c101124 */
[----:B------:R-:W-:Y:S05]  /*7db0*/  EXIT ;  /* 0x000000000000794d */ /* 0x000fea0003800000 */
.L_x_15399:
[----:B----4-:R-:W-:Y:S01]  /*7dc0*/  IMAD.U32 R19, R19, 0x10000, RZ ;  /* 0x0001000013137824 */ /* 0x010fe200078e00ff */
[----:B------:R-:W-:-:S03]  /*7dd0*/  CS2R R6, SRZ ;  /* 0x0000000000067805 */ /* 0x000fc6000001ff00 */
[----:B------:R-:W-:-:S06]  /*7de0*/  FMUL.FTZ R4, R19, 1 ;  /* 0x3f80000013047820 */ /* 0x000fcc0000410000 */
[----:B------:R-:W0:Y:S02]  /*7df0*/  F2F.F64.F32 R4, R4 ;  /* 0x0000000400047310 */ /* 0x000e240000201800 */
[----:B0-----:R-:W-:Y:S01]  /*7e00*/  STG.E.128 desc[UR36][R2.64], R4 ;  /* 0x0000000402007986 */ /* 0x001fe2000c101d24 */
[----:B------:R-:W-:Y:S05]  /*7e10*/  EXIT ;  /* 0x000000000000794d */ /* 0x000fea0003800000 */
.L_x_15398:
        /* <DEDUP_REMOVED lines=21> */
.L_x_15403:
[----:B------:R-:W-:Y:S05]  /*7f70*/  BSYNC B0 ;  /* 0x0000000000007941 */ /* 0x000fea0003800000 */
.L_x_15402:
[----:B------:R-:W-:-:S05]  /*7f80*/  LOP3.LUT R5, R0, R5, RZ, 0xfc, !PT ;  /* 0x0000000500057212 */ /* 0x000fca00078efcff */
[----:B------:R-:W-:Y:S01]  /*7f90*/  STG.E.U8 desc[UR36][R2.64], R5 ;  /* 0x0000000502007986 */ /* 0x000fe2000c101124 */
[----:B------:R-:W-:Y:S05]  /*7fa0*/  EXIT ;  /* 0x000000000000794d */ /* 0x000fea0003800000 */
.L_x_15401:
        /* <DEDUP_REMOVED lines=13> */
.L_x_15405:
[----:B------:R-:W-:Y:S01]  /*8080*/  IMAD.MOV.U32 R0, RZ, RZ, 0x7f ;  /* 0x0000007fff007424 */ /* 0x000fe200078e00ff */
[----:B------:R-:W-:-:S04]  /*8090*/  ISETP.GT.U32.AND P0, PT, R4, 0x7f800000, PT ;  /* 0x7f8000000400780c */ /* 0x000fc80003f04070 */
[----:B------:R-:W-:-:S09]  /*80a0*/  SEL R0, R0, 0x7c, P0 ;  /* 0x0000007c00007807 */ /* 0x000fd20000000000 */
.L_x_15406:
[----:B------:R-:W-:Y:S05]  /*80b0*/  BSYNC B0 ;  /* 0x0000000000007941 */ /* 0x000fea0003800000 */
.L_x_15404:
[----:B------:R-:W-:-:S04]  /*80c0*/  LOP3.LUT R4, R19, 0x80000000, RZ, 0xc0, !PT ;  /* 0x8000000013047812 */ /* 0x000fc800078ec0ff */
[----:B------:R-:W-:-:S04]  /*80d0*/  SHF.R.U32.HI R5, RZ, 0x18, R4 ;  /* 0x00000018ff057819 */ /* 0x000fc80000011604 */
[----:B------:R-:W-:-:S05]  /*80e0*/  LOP3.LUT R5, R0, R5, RZ, 0xfc, !PT ;  /* 0x0000000500057212 */ /* 0x000fca00078efcff */
[----:B------:R-:W-:Y:S01]  /*80f0*/  STG.E.U8 desc[UR36][R2.64], R5 ;  /* 0x0000000502007986 */ /* 0x000fe2000c101124 */
[----:B------:R-:W-:Y:S05]  /*8100*/  EXIT ;  /* 0x000000000000794d */ /* 0x000fea0003800000 */
.L_x_15400:
[----:B----4-:R-:W-:Y:S01]  /*8110*/  STG.E.U16 desc[UR36][R2.64], R19 ;  /* 0x0000001302007986 */ /* 0x010fe2000c101524 */
[----:B------:R-:W-:Y:S05]  /*8120*/  EXIT ;  /* 0x000000000000794d */ /* 0x000fea0003800000 */
.L_x_15397:
        /* <DEDUP_REMOVED lines=12> */
.L_x_15409:
        /* <DEDUP_REMOVED lines=17> */
.L_x_15412:
[----:B------:R-:W-:-:S04]  /*8300*/  LOP3.LUT R0, R19, 0x80000000, RZ, 0xc0, !PT ;  /* 0x8000000013007812 */ /* 0x000fc800078ec0ff */
[----:B------:R-:W-:-:S04]  /*8310*/  SHF.R.U32.HI R5, RZ, 0x18, R0 ;  /* 0x00000018ff057819 */ /* 0x000fc80000011600 */
[----:B------:R-:W-:-:S04]  /*8320*/  LOP3.LUT R4, R4, R5, RZ, 0xfc, !PT ;  /* 0x0000000504047212 */ /* 0x000fc800078efcff */
[----:B------:R-:W-:-:S07]  /*8330*/  PRMT R0, R4, 0x7610, R0 ;  /* 0x0000761004007816 */ /* 0x000fce0000000000 */
.L_x_15411:
[----:B------:R-:W-:Y:S05]  /*8340*/  BSYNC B0 ;  /* 0x0000000000007941 */ /* 0x000fea0003800000 */
.L_x_15410:
[----:B------:R-:W-:Y:S01]  /*8350*/  STG.E.U8 desc[UR36][R2.64], R0 ;  /* 0x0000000002007986 */ /* 0x000fe2000c101124 */
[----:B------:R-:W-:Y:S05]  /*8360*/  EXIT ;  /* 0x000000000000794d */ /* 0x000fea0003800000 */
.L_x_15408:
        /* <DEDUP_REMOVED lines=17> */
.L_x_15415:
[----:B------:R-:W-:-:S04]  /*8480*/  LOP3.LUT R0, R19, 0x80000000, RZ, 0xc0, !PT ;  /* 0x8000000013007812 */ /* 0x000fc800078ec0ff */
[----:B------:R-:W-:-:S04]  /*8490*/  SHF.R.U32.HI R5, RZ, 0x18, R0 ;  /* 0x00000018ff057819 */ /* 0x000fc80000011600 */
[----:B------:R-:W-:-:S04]  /*84a0*/  LOP3.LUT R4, R4, R5, RZ, 0xfc, !PT ;  /* 0x0000000504047212 */ /* 0x000fc800078efcff */
[----:B------:R-:W-:-:S07]  /*84b0*/  PRMT R0, R4, 0x7610, R0 ;  /* 0x0000761004007816 */ /* 0x000fce0000000000 */
.L_x_15414:
[----:B------:R-:W-:Y:S05]  /*84c0*/  BSYNC B0 ;  /* 0x0000000000007941 */ /* 0x000fea0003800000 */
.L_x_15413:
[----:B------:R-:W-:Y:S01]  /*84d0*/  STG.E.U8 desc[UR36][R2.64], R0 ;  /* 0x0000000002007986 */ /* 0x000fe2000c101124 */
[----:B------:R-:W-:Y:S05]  /*84e0*/  EXIT ;  /* 0x000000000000794d */ /* 0x000fea0003800000 */
.L_x_15407:
[----:B------:R-:W-:-:S13]  /*84f0*/  ISETP.NE.AND P0, PT, R0, 0x1c, PT ;  /* 0x0000001c0000780c */ /* 0x000fda0003f05270 */
[----:B------:R-:W-:Y:S05]  /*8500*/  @!P0 BRA `(.L_x_15416) ;  /* 0x0000000000a48947 */ /* 0x000fea0003800000 */
[----:B------:R-:W-:-:S13]  /*8510*/  ISETP.NE.AND P0, PT, R0, 0x1d, PT ;  /* 0x0000001d0000780c */ /* 0x000fda0003f05270 */
[----:B------:R-:W-:Y:S05]  /*8520*/  @!P0 BRA `(.L_x_15417) ;  /* 0x00000000008c8947 */ /* 0x000fea0003800000 */
[----:B------:R-:W-:-:S13]  /*8530*/  ISETP.NE.AND P0, PT, R0, 0x2c, PT ;  /* 0x0000002c0000780c */ /* 0x000fda0003f05270 */
[----:B------:R-:W-:Y:S05]  /*8540*/  @P0 BRA `(.L_x_15390) ;  /* 0x0000000000400947 */ /* 0x000fea0003800000 */
[----:B----4-:R-:W-:Y:S02]  /*8550*/  IMAD.U32 R19, R19, 0x10000, RZ ;  /* 0x0001000013137824 */ /* 0x010fe400078e00ff */
        /* <DEDUP_REMOVED lines=15> */
.L_x_15390:
        /* <DEDUP_REMOVED lines=15> */
[----:B-1--4-:R-:W-:Y:S05]  /*8740*/  CALL.ABS.NOINC R2 ;  /* 0x0000000002007343 */ /* 0x012fea0003c00000 */
.L_x_15418:
[----:B------:R-:W-:Y:S05]  /*8750*/  EXIT ;  /* 0x000000000000794d */ /* 0x000fea0003800000 */
.L_x_15417:
[----:B----4-:R-:W-:-:S06]  /*8760*/  IMAD.U32 R4, R19, 0x10000, RZ ;  /* 0x0001000013047824 */ /* 0x010fcc00078e00ff */
[----:B------:R-:W0:Y:S02]  /*8770*/  F2I.U64.TRUNC R4, R4 ;  /* 0x0000000400047311 */ /* 0x000e24000020d800 */
[----:B0-----:R-:W-:Y:S01]  /*8780*/  STG.E.64 desc[UR36][R2.64], R4 ;  /* 0x0000000402007986 */ /* 0x001fe2000c101b24 */
[----:B------:R-:W-:Y:S05]  /*8790*/  EXIT ;  /* 0x000000000000794d */ /* 0x000fea0003800000 */
.L_x_15416:
[----:B----4-:R-:W-:-:S06]  /*87a0*/  IMAD.U32 R19, R19, 0x10000, RZ ;  /* 0x0001000013137824 */ /* 0x010fcc00078e00ff */
[----:B------:R-:W0:Y:S02]  /*87b0*/  F2I.FTZ.U32.TRUNC.NTZ R19, R19 ;  /* 0x0000001300137305 */ /* 0x000e24000021f000 */
[----:B0-----:R-:W-:Y:S01]  /*87c0*/  STG.E desc[UR36][R2.64], R19 ;  /* 0x0000001302007986 */ /* 0x001fe2000c101924 */
[----:B------:R-:W-:Y:S05]  /*87d0*/  EXIT ;  /* 0x000000000000794d */ /* 0x000fea0003800000 */
.L_x_15419:
        /* <DEDUP_REMOVED lines=10> */
.L_x_19709:


//--------------------- .text._ZN2at6native18elementwise_kernelILi128ELi4EZNS0_22gpu_kernel_impl_nocastIZZZNS0_16frac_kernel_cudaERNS_18TensorIteratorBaseEENKUlvE_clEvENKUlvE2_clEvEUlN3c108BFloat16EE_EEvS4_RKT_EUliE_EEviT1_ --------------------------
	.section	.text._ZN2at6native18elementwise_kernelILi128ELi4EZNS0_22gpu_kernel_impl_nocastIZZZNS0_16frac_kernel_cudaERNS_18TensorIteratorBaseEENKUlvE_clEvENKUlvE2_clEvEUlN3c108BFloat16EE_EEvS4_RKT_EUliE_EEviT1_,"ax",@progbits
	.align	128
        .global         _ZN2at6native18elementwise_kernelILi128ELi4EZNS0_22gpu_kernel_impl_nocastIZZZNS0_16frac_kernel_cudaERNS_18TensorIteratorBaseEENKUlvE_clEvENKUlvE2_clEvEUlN3c108BFloat16EE_EEvS4_RKT_EUliE_EEviT1_
        .type           _ZN2at6native18elementwise_kernelILi128ELi4EZNS0_22gpu_kernel_impl_nocastIZZZNS0_16frac_kernel_cudaERNS_18TensorIteratorBaseEENKUlvE_clEvENKUlvE2_clEvEUlN3c108BFloat16EE_EEvS4_RKT_EUliE_EEviT1_,@function
        .size           _ZN2at6native18elementwise_kernelILi128ELi4EZNS0_22gpu_kernel_impl_nocastIZZZNS0_16frac_kernel_cudaERNS_18TensorIteratorBaseEENKUlvE_clEvENKUlvE2_clEvEUlN3c108BFloat16EE_EEvS4_RKT_EUliE_EEviT1_,(.L_x_19710 - _ZN2at6native18elementwise_kernelILi128ELi4EZNS0_22gpu_kernel_impl_nocastIZZZNS0_16frac_kernel_cudaERNS_18TensorIteratorBaseEENKUlvE_clEvENKUlvE2_clEvEUlN3c108BFloat16EE_EEvS4_RKT_EUliE_EEviT1_)
        .other          _ZN2at6native18elementwise_kernelILi128ELi4EZNS0_22gpu_kernel_impl_nocastIZZZNS0_16frac_kernel_cudaERNS_18TensorIteratorBaseEENKUlvE_clEvENKUlvE2_clEvEUlN3c108BFloat16EE_EEvS4_RKT_EUliE_EEviT1_,@"STO_CUDA_ENTRY STV_DEFAULT"
_ZN2at6native18elementwise_kernelILi128ELi4EZNS0_22gpu_kernel_impl_nocastIZZZNS0_16frac_kernel_cudaERNS_18TensorIteratorBaseEENKUlvE_clEvENKUlvE2_clEvEUlN3c108BFloat16EE_EEvS4_RKT_EUliE_EEviT1_:
.text._ZN2at6native18elementwise_kernelILi128ELi4EZNS0_22gpu_kernel_impl_nocastIZZZNS0_16frac_kernel_cudaERNS_18TensorIteratorBaseEENKUlvE_clEvENKUlvE2_clEvEUlN3c108BFloat16EE_EEvS4_RKT_EUliE_EEviT1_:
        /* <DEDUP_REMOVED lines=311> */
.L_x_15422:
        /* <DEDUP_REMOVED lines=8> */
[----:B--2---:R-:W-:-:S04]  /*13f0*/  SHF.L.U32 R6, R4, 0x10, RZ ;  /* 0x0000001004067819 */ /* 0x004fc800000006ff */
[----:B------:R-:W0:Y:S02]  /*1400*/  FRND.TRUNC R7, R6 ;  /* 0x0000000600077307 */ /* 0x000e24000020d000 */
[----:B0-----:R-:W-:-:S05]  /*1410*/  FADD.FTZ R7, R6, -R7 ;  /* 0x8000000706077221 */ /* 0x001fca0000010000 */
[----:B------:R-:W-:-:S05]  /*1420*/  F2FP.BF16.F32.PACK_AB R7, RZ, R7 ;  /* 0x00000007ff07723e */ /* 0x000fca00000010ff */
[----:B------:R0:W-:Y:S02]  /*1430*/  STG.E.U16 desc[UR4][R2.64], R7 ;  /* 0x0000000702007986 */ /* 0x0001e4000c101504 */
.L_x_15421:
[----:B------:R-:W-:Y:S05]  /*1440*/  BSYNC B0 ;  /* 0x0000000000007941 */ /* 0x000fea0003800000 */
.L_x_15420:
        /* <DEDUP_REMOVED lines=305> */
.L_x_15425:
        /* <DEDUP_REMOVED lines=9> */
[----:B--2---:R-:W-:-:S04]  /*27f0*/  SHF.L.U32 R6, R4, 0x10, RZ ;  /* 0x0000001004067819 */ /* 0x004fc800000006ff */
[----:B------:R-:W0:Y:S02]  /*2800*/  FRND.TRUNC R7, R6 ;  /* 0x0000000600077307 */ /* 0x000e24000020d000 */
[----:B0-----:R-:W-:-:S05]  /*2810*/  FADD.FTZ R7, R6, -R7 ;  /* 0x8000000706077221 */ /* 0x001fca0000010000 */
        /* <DEDUP_REMOVED lines=305> */
.L_x_15426:
        /* <DEDUP_REMOVED lines=8> */
[----:B--2---:R-:W-:-:S04]  /*3bb0*/  SHF.L.U32 R6, R4, 0x10, RZ ;  /* 0x0000001004067819 */ /* 0x004fc800000006ff */
[----:B------:R-:W0:Y:S02]  /*3bc0*/  FRND.TRUNC R7, R6 ;  /* 0x0000000600077307 */ /* 0x000e24000020d000 */
[----:B0-----:R-:W-:-:S05]  /*3bd0*/  FADD.FTZ R7, R6, -R7 ;  /* 0x8000000706077221 */ /* 0x001fca0000010000 */
[----:B------:R-:W-:-:S05]  /*3be0*/  F2FP.BF16.F32.PACK_AB R7, RZ, R7 ;  /* 0x00000007ff07723e */ /* 0x000fca00000010ff */
[----:B------:R2:W-:Y:S02]  /*3bf0*/  STG.E.U16 desc[UR4][R2.64], R7 ;  /* 0x0000000702007986 */ /* 0x0005e4000c101504 */
.L_x_15424:
[----:B------:R-:W-:Y:S05]  /*3c00*/  BSYNC B0 ;  /* 0x0000000000007941 */ /* 0x000fea0003800000 */
.L_x_15423:
        /* <DEDUP_REMOVED lines=304> */
.L_x_15427:
[----:B------:R-:W-:Y:S02]  /*4f10*/  ULDC.64 UR6, c[0x0][0x418] ;  /* 0x0001060000067ab9 */ /* 0x000fe40000000a00 */
[----:B------:R-:W-:-:S04]  /*4f20*/  IADD3 R4, P0, R2, UR6, RZ ;  /* 0x0000000602047c10 */ /* 0x000fc8000ff1e0ff */
[----:B------:R-:W-:Y:S01]  /*4f30*/  IADD3.X R5, RZ, UR7, RZ, P0, !PT ;  /* 0x00000007ff057c10 */ /* 0x000fe200087fe4ff */
[----:B------:R-:W-:-:S04]  /*4f40*/  ULDC.64 UR6, c[0x0][0x410] ;  /* 0x0001040000067ab9 */ /* 0x000fc80000000a00 */
[----:B------:R-:W2:Y:S01]  /*4f50*/  LDG.E.U16 R4, desc[UR4][R4.64] ;  /* 0x0000000404047981 */ /* 0x000ea2000c1e1500 */
[----:B------:R-:W-:-:S04]  /*4f60*/  IADD3 R2, P0, R3, UR6, RZ ;  /* 0x0000000603027c10 */ /* 0x000fc8000ff1e0ff */
[----:B------:R-:W-:Y:S02]  /*4f70*/  IADD3.X R3, RZ, UR7, RZ, P0, !PT ;  /* 0x00000007ff037c10 */ /* 0x000fe400087fe4ff */
[----:B--2---:R-:W-:-:S04]  /*4f80*/  SHF.L.U32 R0, R4, 0x10, RZ ;  /* 0x0000001004007819 */ /* 0x004fc800000006ff */
[----:B------:R-:W0:Y:S02]  /*4f90*/  FRND.TRUNC R7, R0 ;  /* 0x0000000000077307 */ /* 0x000e24000020d000 */
[----:B0-----:R-:W-:-:S05]  /*4fa0*/  FADD.FTZ R7, R0, -R7 ;  /* 0x8000000700077221 */ /* 0x001fca0000010000 */
[----:B------:R-:W-:-:S05]  /*4fb0*/  F2FP.BF16.F32.PACK_AB R7, RZ, R7 ;  /* 0x00000007ff07723e */ /* 0x000fca00000010ff */
[----:B------:R-:W-:Y:S01]  /*4fc0*/  STG.E.U16 desc[UR4][R2.64], R7 ;  /* 0x0000000702007986 */ /* 0x000fe2000c101504 */
[----:B------:R-:W-:Y:S05]  /*4fd0*/  EXIT ;  /* 0x000000000000794d */ /* 0x000fea0003800000 */
.L_x_15428:
        /* <DEDUP_REMOVED lines=10> */
.L_x_19710:


//--------------------- .text._ZN2at6native27unrolled_elementwise_kernelIZZZNS0_16frac_kernel_cudaERNS_18TensorIteratorBaseEENKUlvE_clEvENKUlvE2_clEvEUlN3c108BFloat16EE_St5arrayIPcLm2EELi4E23TrivialOffsetCalculatorILi1EjESD_NS0_6memory15LoadWithoutCastENSE_16StoreWithoutCastEEEviT_T0_T2_T3_T4_T5_ --------------------------
	.section	.text._ZN2at6native27unrolled_elementwise_kernelIZZZNS0_16frac_kernel_cudaERNS_18TensorIteratorBaseEENKUlvE_clEvENKUlvE2_clEvEUlN3c108BFloat16EE_St5arrayIPcLm2EELi4E23TrivialOffsetCalculatorILi1EjESD_NS0_6memory15LoadWithoutCastENSE_16StoreWithoutCastEEEviT_T0_T2_T3_T4_T5_,"ax",@progbits
	.align	128
        .global         _ZN2at6native27unrolled_elementwise_kernelIZZZNS0_16frac_kernel_cudaERNS_18TensorIteratorBaseEENKUlvE_clEvENKUlvE2_clEvEUlN3c108BFloat16EE_St5arrayIPcLm2EELi4E23TrivialOffsetCalculatorILi1EjESD_NS0_6memory15LoadWithoutCastENSE_16StoreWithoutCastEEEviT_T0_T2_T3_T4_T5_
        .type           _ZN2at6native27unrolled_elementwise_kernelIZZZNS0_16frac_kernel_cudaERNS_18TensorIteratorBaseEENKUlvE_clEvENKUlvE2_clEvEUlN3c108BFloat16EE_St5arrayIPcLm2EELi4E23TrivialOffsetCalculatorILi1EjESD_NS0_6memory15LoadWithoutCastENSE_16StoreWithoutCastEEEviT_T0_T2_T3_T4_T5_,@function
        .size           _ZN2at6native27unrolled_elementwise_kernelIZZZNS0_16frac_kernel_cudaERNS_18TensorIteratorBaseEENKUlvE_clEvENKUlvE2_clEvEUlN3c108BFloat16EE_St5arrayIPcLm2EELi4E23TrivialOffsetCalculatorILi1EjESD_NS0_6memory15LoadWithoutCastENSE_16StoreWithoutCastEEEviT_T0_T2_T3_T4_T5_,(.L_x_19711 - _ZN2at6native27unrolled_elementwise_kernelIZZZNS0_16frac_kernel_cudaERNS_18TensorIteratorBaseEENKUlvE_clEvENKUlvE2_clEvEUlN3c108BFloat16EE_St5arrayIPcLm2EELi4E23TrivialOffsetCalculatorILi1EjESD_NS0_6memory15LoadWithoutCastENSE_16StoreWithoutCastEEEviT_T0_T2_T3_T4_T5_)
        .other          _ZN2at6native27unrolled_elementwise_kernelIZZZNS0_16frac_kernel_cudaERNS_18TensorIteratorBaseEENKUlvE_clEvENKUlvE2_clEvEUlN3c108BFloat16EE_St5arrayIPcLm2EELi4E23TrivialOffsetCalculatorILi1EjESD_NS0_6memory15LoadWithoutCastENSE_16StoreWithoutCastEEEviT_T0_T2_T3_T4_T5_,@"STO_CUDA_ENTRY STV_DEFAULT"
_ZN2at6native27unrolled_elementwise_kernelIZZZNS0_16frac_kernel_cudaERNS_18TensorIteratorBaseEENKUlvE_clEvENKUlvE2_clEvEUlN3c108BFloat16EE_St5arrayIPcLm2EELi4E23TrivialOffsetCalculatorILi1EjESD_NS0_6memory15LoadWithoutCastENSE_16StoreWithoutCastEEEviT_T0_T2_T3_T4_T5_:
.text._ZN2at6native27unrolled_elementwise_kernelIZZZNS0_16frac_kernel_cudaERNS_18TensorIteratorBaseEENKUlvE_clEvENKUlvE2_clEvEUlN3c108BFloat16EE_St5arrayIPcLm2EELi4E23TrivialOffsetCalculatorILi1EjESD_NS0_6memory15LoadWithoutCastENSE_16StoreWithoutCastEEEviT_T0_T2_T3_T4_T5_:
[----:B------:R-:W-:Y:S01]  /*0000*/  LDC R1, c[0x0][0x28] ;  /* 0x00000a00ff017b82 */ /* 0x000fe20000000800 */
[----:B------:R-:W0:Y:S07]  /*0010*/  S2R R0, SR_CTAID.X ;  /* 0x0000000000007919 */ /* 0x000e2e0000002500 */
[----:B------:R-:W0:Y:S01]  /*0020*/  LDC R7, c[0x0][0x210] ;  /* 0x00008400ff077b82 */ /* 0x000e220000000800 */
[----:B------:R-:W-:Y:S01]  /*0030*/  PRMT R18, RZ, 0x7610, R18 ;  /* 0x00007610ff127816 */ /* 0x000fe20000000012 */
[----:B------:R-:W-:Y:S01]  /*0040*/  ULDC.64 UR4, c[0x0][0x208] ;  /* 0x0000820000047ab9 */ /* 0x000fe20000000a00 */
[----:B------:R-:W1:Y:S01]  /*0050*/  S2R R9, SR_TID.X ;  /* 0x0000000000097919 */ /* 0x000e620000002100 */
[----:B------:R-:W-:Y:S01]  /*0060*/  PRMT R10, RZ, 0x7610, R10 ;  /* 0x00007610ff0a7816 */ /* 0x000fe2000000000a */
        /* <DEDUP_REMOVED lines=12> */
[----:B------:R-:W2:Y:S07]  /*0130*/  @!P0 LDG.E.U16 R18, desc[UR4][R12.64] ;  /* 0x000000040c128981 */ /* 0x000eae000c1e1500 */
[----:B------:R-:W0:Y:S01]  /*0140*/  @!P3 LDC.64 R6, c[0x0][0x220] ;  /* 0x00008800ff06bb82 */ /* 0x000e220000000a00 */
[----:B------:R-:W-:Y:S01]  /*0150*/  @!P3 LEA R17, R0, R11, 0x9 ;  /* 0x0000000b0011b211 */ /* 0x000fe200078e48ff */
[----:B------:R-:W-:Y:S02]  /*0160*/  @!P3 VIADD R11, R11, 0x80 ;  /* 0x000000800b0bb836 */ /* 0x000fe40000000000 */
[----:B-1----:R-:W-:Y:S01]  /*0170*/  @!P1 IMAD.WIDE.U32 R14, R19, 0x2, R14 ;  /* 0x00000002130e9825 */ /* 0x002fe200078e000e */
[----:B------:R-:W-:-:S04]  /*0180*/  PRMT R19, RZ, 0x7610, R19 ;  /* 0x00007610ff137816 */ /* 0x000fc80000000013 */
[----:B------:R-:W3:Y:S01]  /*0190*/  @!P1 LDG.E.U16 R10, desc[UR4][R14.64] ;  /* 0x000000040e0a9981 */ /* 0x000ee2000c1e1500 */
[----:B0-----:R-:W-:-:S05]  /*01a0*/  @!P3 IMAD.WIDE.U32 R6, R17, 0x2, R6 ;  /* 0x000000021106b825 */ /* 0x001fca00078e0006 */
[----:B------:R0:W4:Y:S01]  /*01b0*/  @!P3 LDG.E.U16 R19, desc[UR4][R6.64] ;  /* 0x000000040613b981 */ /* 0x000122000c1e1500 */
[----:B------:R-:W-:Y:S02]  /*01c0*/  ISETP.GE.AND P2, PT, R11, R2, PT ;  /* 0x000000020b00720c */ /* 0x000fe40003f46270 */
[----:B------:R-:W-:Y:S01]  /*01d0*/  PRMT R8, RZ, 0x7610, R8 ;  /* 0x00007610ff087816 */ /* 0x000fe20000000008 */
[----:B0-----:R-:W0:Y:S10]  /*01e0*/  @!P0 LDC.64 R6, c[0x0][0x218] ;  /* 0x00008600ff068b82 */ /* 0x001e340000000a00 */
[----:B------:R-:W1:Y:S01]  /*01f0*/  @!P2 LDC.64 R16, c[0x0][0x220] ;  /* 0x00008800ff10ab82 */ /* 0x000e620000000a00 */
[----:B------:R-:W-:Y:S01]  /*0200*/  @!P2 IMAD R11, R0, 0x200, R11 ;  /* 0x00000200000ba824 */ /* 0x000fe200078e020b */
[----:B------:R-:W-:-:S03]  /*0210*/  IADD3 R21, R9, 0x80, RZ ;  /* 0x0000008009157810 */ /* 0x000fc60007ffe0ff */
[----:B-1----:R-:W-:-:S04]  /*0220*/  @!P2 IMAD.WIDE.U32 R16, R11, 0x2, R16 ;  /* 0x000000020b10a825 */ /* 0x002fc800078e0010 */
[----:B------:R-:W-:Y:S01]  /*0230*/  VIADD R11, R9, 0x100 ;  /* 0x00000100090b7836 */ /* 0x000fe20000000000 */
[----:B------:R1:W5:Y:S04]  /*0240*/  @!P2 LDG.E.U16 R8, desc[UR4][R16.64] ;  /* 0x000000041008a981 */ /* 0x000368000c1e1500 */
[-C--:B------:R-:W-:Y:S02]  /*0250*/  ISETP.GE.AND P3, PT, R11, R2.reuse, PT ;  /* 0x000000020b00720c */ /* 0x080fe40003f66270 */
[----:B------:R-:W-:Y:S01]  /*0260*/  ISETP.GE.AND P2, PT, R21, R2, PT ;  /* 0x000000021500720c */ /* 0x000fe20003f46270 */
[----:B-1----:R-:W-:-:S04]  /*0270*/  @!P0 IMAD R17, R0, 0x200, R9 ;  /* 0x0000020000118824 */ /* 0x002fc800078e0209 */
[----:B0-----:R-:W-:Y:S01]  /*0280*/  @!P0 IMAD.WIDE.U32 R6, R17, 0x2, R6 ;  /* 0x0000000211068825 */ /* 0x001fe200078e0006 */
[----:B------:R-:W-:Y:S02]  /*0290*/  IADD3 R15, R9, 0x180, RZ ;  /* 0x00000180090f7810 */ /* 0x000fe40007ffe0ff */
[----:B------:R-:W-:-:S04]  /*02a0*/  @!P0 MOV R9, R21 ;  /* 0x0000001500098202 */ /* 0x000fc80000000f00 */
[-C--:B------:R-:W-:Y:S01]  /*02b0*/  ISETP.GE.AND P4, PT, R9, R2.reuse, PT ;  /* 0x000000020900720c */ /* 0x080fe20003f86270 */
[----:B------:R-:W-:Y:S01]  /*02c0*/  BSSY B0, `(.L_x_15429) ;  /* 0x000001b000007945 */ /* 0x000fe20003800000 */
[----:B------:R-:W-:Y:S01]  /*02d0*/  ISETP.GE.AND P1, PT, R15, R2, PT ;  /* 0x000000020f00720c */ /* 0x000fe20003f26270 */
[----:B--2---:R-:W-:-:S04]  /*02e0*/  @!P0 IMAD.U32 R18, R18, 0x10000, RZ ;  /* 0x0001000012128824 */ /* 0x004fc800078e00ff */
[----:B------:R-:W0:Y:S02]  /*02f0*/  @!P0 FRND.TRUNC R11, R18 ;  /* 0x00000012000b8307 */ /* 0x000e24000020d000 */
[----:B0-----:R-:W-:Y:S01]  /*0300*/  @!P0 FADD.FTZ R11, R18, -R11 ;  /* 0x8000000b120b8221 */ /* 0x001fe20000010000 */
[----:B---3--:R-:W-:-:S04]  /*0310*/  @!P2 SHF.L.U32 R10, R10, 0x10, RZ ;  /* 0x000000100a0aa819 */ /* 0x008fc800000006ff */
[----:B------:R-:W-:Y:S01]  /*0320*/  @!P0 F2FP.BF16.F32.PACK_AB R5, RZ, R11 ;  /* 0x0000000bff05823e */ /* 0x000fe200000010ff */
[----:B------:R-:W0:Y:S04]  /*0330*/  @!P2 FRND.TRUNC R13, R10 ;  /* 0x0000000a000da307 */ /* 0x000e28000020d000 */
[----:B------:R1:W-:Y:S01]  /*0340*/  @!P0 STG.E.U16 desc[UR4][R6.64], R5 ;  /* 0x0000000506008986 */ /* 0x0003e2000c101504 */
[----:B----4-:R-:W-:-:S04]  /*0350*/  @!P3 IMAD.U32 R19, R19, 0x10000, RZ ;  /* 0x000100001313b824 */ /* 0x010fc800078e00ff */
[----:B------:R-:W2:Y:S01]  /*0360*/  @!P3 FRND.TRUNC R12, R19 ;  /* 0x00000013000cb307 */ /* 0x000ea2000020d000 */
[----:B0-----:R-:W-:-:S05]  /*0370*/  @!P2 FADD.FTZ R13, R10, -R13 ;  /* 0x8000000d0a0da221 */ /* 0x001fca0000010000 */
[----:B------:R-:W-:Y:S01]  /*0380*/  @!P2 F2FP.BF16.F32.PACK_AB R4, RZ, R13 ;  /* 0x0000000dff04a23e */ /* 0x000fe200000010ff */
[----:B--2---:R-:W-:-:S05]  /*0390*/  @!P3 FADD.FTZ R12, R19, -R12 ;  /* 0x8000000c130cb221 */ /* 0x004fca0000010000 */
[----:B------:R-:W-:Y:S01]  /*03a0*/  @!P3 F2FP.BF16.F32.PACK_AB R3, RZ, R12 ;  /* 0x0000000cff03b23e */ /* 0x000fe200000010ff */
[----:B-1----:R-:W-:Y:S06]  /*03b0*/  @P4 BRA `(.L_x_15430) ;  /* 0x00000000002c4947 */ /* 0x002fec0003800000 */
        /* <DEDUP_REMOVED lines=11> */
.L_x_15430:
[----:B------:R-:W-:Y:S05]  /*0470*/  BSYNC B0 ;  /* 0x0000000000007941 */ /* 0x000fea0003800000 */
.L_x_15429:
[----:B-----5:R-:W-:Y:S01]  /*0480*/  @!P1 IMAD.U32 R8, R8, 0x10000, RZ ;  /* 0x0001000008089824 */ /* 0x020fe200078e00ff */
[----:B------:R-:W-:-:S03]  /*0490*/  ISETP.GE.AND P0, PT, R9, R2, PT ;  /* 0x000000020900720c */ /* 0x000fc60003f06270 */
[----:B0-----:R0:W1:Y:S10]  /*04a0*/  @!P1 FRND.TRUNC R5, R8 ;  /* 0x0000000800059307 */ /* 0x001074000020d000 */
[----:B0-----:R-:W-:Y:S05]  /*04b0*/  @P0 EXIT ;  /* 0x000000000000094d */ /* 0x001fea0003800000 */
[----:B------:R-:W0:Y:S01]  /*04c0*/  LDC.64 R2, c[0x0][0x218] ;  /* 0x00008600ff027b82 */ /* 0x000e220000000a00 */
[----:B-1----:R-:W-:Y:S01]  /*04d0*/  @!P1 FADD.FTZ R5, R8, -R5 ;  /* 0x8000000508059221 */ /* 0x002fe20000010000 */
[----:B------:R-:W-:-:S04]  /*04e0*/  LEA R9, R0, R9, 0x9 ;  /* 0x0000000900097211 */ /* 0x000fc800078e48ff */
[----:B------:R-:W-:Y:S01]  /*04f0*/  @!P1 F2FP.BF16.F32.PACK_AB R4, RZ, R5 ;  /* 0x00000005ff04923e */ /* 0x000fe200000010ff */
[----:B0-----:R-:W-:-:S05]  /*0500*/  IMAD.WIDE.U32 R2, R9, 0x2, R2 ;  /* 0x0000000209027825 */ /* 0x001fca00078e0002 */
[----:B------:R-:W-:Y:S01]  /*0510*/  STG.E.U16 desc[UR4][R2.64], R4 ;  /* 0x0000000402007986 */ /* 0x000fe2000c101504 */
[----:B------:R-:W-:Y:S05]  /*0520*/  EXIT ;  /* 0x000000000000794d */ /* 0x000fea0003800000 */
.L_x_15431:
        /* <DEDUP_REMOVED lines=13> */
.L_x_19711:


//--------------------- .text._ZN2at6native29vectorized_elementwise_kernelILi2EZZZNS0_16frac_kernel_cudaERNS_18TensorIteratorBaseEENKUlvE_clEvENKUlvE2_clEvEUlN3c108BFloat16EE_St5arrayIPcLm2EEEEviT0_T1_ --------------------------
	.section	.text._ZN2at6native29vectorized_elementwise_kernelILi2EZZZNS0_16frac_kernel_cudaERNS_18TensorIteratorBaseEENKUlvE_clEvENKUlvE2_clEvEUlN3c108BFloat16EE_St5arrayIPcLm2EEEEviT0_T1_,"ax",@progbits
	.align	128
        .global         _ZN2at6native29vectorized_elementwise_kernelILi2EZZZNS0_16frac_kernel_cudaERNS_18TensorIteratorBaseEENKUlvE_clEvENKUlvE2_clEvEUlN3c108BFloat16EE_St5arrayIPcLm2EEEEviT0_T1_
        .type           _ZN2at6native29vectorized_elementwise_kernelILi2EZZZNS0_16frac_kernel_cudaERNS_18TensorIteratorBaseEENKUlvE_clEvENKUlvE2_clEvEUlN3c108BFloat16EE_St5arrayIPcLm2EEEEviT0_T1_,@function
        .size           _ZN2at6native29vectorized_elementwise_kernelILi2EZZZNS0_16frac_kernel_cudaERNS_18TensorIteratorBaseEENKUlvE_clEvENKUlvE2_clEvEUlN3c108BFloat16EE_St5arrayIPcLm2EEEEviT0_T1_,(.L_x_19712 - _ZN2at6native29vectorized_elementwise_kernelILi2EZZZNS0_16frac_kernel_cudaERNS_18TensorIteratorBaseEENKUlvE_clEvENKUlvE2_clEvEUlN3c108BFloat16EE_St5arrayIPcLm2EEEEviT0_T1_)
        .other          _ZN2at6native29vectorized_elementwise_kernelILi2EZZZNS0_16frac_kernel_cudaERNS_18TensorIteratorBaseEENKUlvE_clEvENKUlvE2_clEvEUlN3c108BFloat16EE_St5arrayIPcLm2EEEEviT0_T1_,@"STO_CUDA_ENTRY STV_DEFAULT"
_ZN2at6native29vectorized_elementwise_kernelILi2EZZZNS0_16frac_kernel_cudaERNS_18TensorIteratorBaseEENKUlvE_clEvENKUlvE2_clEvEUlN3c108BFloat16EE_St5arrayIPcLm2EEEEviT0_T1_:
.text._ZN2at6native29vectorized_elementwise_kernelILi2EZZZNS0_16frac_kernel_cudaERNS_18TensorIteratorBaseEENKUlvE_clEvENKUlvE2_clEvEUlN3c108BFloat16EE_St5arrayIPcLm2EEEEviT0_T1_:
        /* <DEDUP_REMOVED lines=21> */
[C---:B---3--:R-:W-:Y:S01]  /*0150*/  SHF.L.U32 R8, R15.reuse, 0x10, RZ ;  /* 0x000000100f087819 */ /* 0x048fe200000006ff */
[----:B------:R-:W0:Y:S01]  /*0160*/  FRND.TRUNC R13, R12 ;  /* 0x0000000c000d7307 */ /* 0x000e22000020d000 */
[----:B------:R-:W-:Y:S02]  /*0170*/  SHF.L.U32 R14, R10, 0x10, RZ ;  /* 0x000000100a0e7819 */ /* 0x000fe400000006ff */
[----:B------:R-:W-:Y:S01]  /*0180*/  PRMT R10, R15, 0x7632, R10 ;  /* 0x000076320f0a7816 */ /* 0x000fe2000000000a */
[----:B----4-:R-:W-:Y:S02]  /*0190*/  IMAD.U32 R9, R17, 0x10000, RZ ;  /* 0x0001000011097824 */ /* 0x010fe400078e00ff */
[----:B-----5:R-:W-:-:S02]  /*01a0*/  IMAD.U32 R2, R19, 0x10000, RZ ;  /* 0x0001000013027824 */ /* 0x020fc400078e00ff */
[----:B------:R-:W1:Y:S01]  /*01b0*/  FRND.TRUNC R11, R8 ;  /* 0x00000008000b7307 */ /* 0x000e62000020d000 */
[----:B------:R-:W-:Y:S01]  /*01c0*/  IMAD.U32 R16, R10, 0x10000, RZ ;  /* 0x000100000a107824 */ /* 0x000fe200078e00ff */
[----:B------:R-:W-:-:S05]  /*01d0*/  PRMT R10, R17, 0x7632, R10 ;  /* 0x00007632110a7816 */ /* 0x000fca000000000a */
[----:B------:R-:W-:Y:S01]  /*01e0*/  IMAD.U32 R18, R10, 0x10000, RZ ;  /* 0x000100000a127824 */ /* 0x000fe200078e00ff */
[----:B------:R-:W-:Y:S01]  /*01f0*/  PRMT R10, R19, 0x7632, R10 ;  /* 0x00007632130a7816 */ /* 0x000fe2000000000a */
[----:B------:R-:W2:Y:S01]  /*0200*/  FRND.TRUNC R7, R2 ;  /* 0x0000000200077307 */ /* 0x000ea2000020d000 */
[----:B0-----:R-:W-:Y:S02]  /*0210*/  FADD.FTZ R13, R12, -R13 ;  /* 0x8000000d0c0d7221 */ /* 0x001fe40000010000 */
[----:B------:R-:W-:Y:S01]  /*0220*/  SHF.L.U32 R10, R10, 0x10, RZ ;  /* 0x000000100a0a7819 */ /* 0x000fe200000006ff */
[----:B-1----:R-:W-:-:S04]  /*0230*/  FADD.FTZ R11, R8, -R11 ;  /* 0x8000000b080b7221 */ /* 0x002fc80000010000 */
[----:B------:R-:W0:Y:S01]  /*0240*/  FRND.TRUNC R6, R9 ;  /* 0x0000000900067307 */ /* 0x000e22000020d000 */
[----:B--2---:R-:W-:-:S07]  /*0250*/  FADD.FTZ R7, R2, -R7 ;  /* 0x8000000702077221 */ /* 0x004fce0000010000 */
[----:B------:R-:W1:Y:S01]  /*0260*/  FRND.TRUNC R15, R14 ;  /* 0x0000000e000f7307 */ /* 0x000e62000020d000 */
[----:B0-----:R-:W-:-:S07]  /*0270*/  FADD.FTZ R6, R9, -R6 ;  /* 0x8000000609067221 */ /* 0x001fce0000010000 */
[----:B------:R-:W0:Y:S01]  /*0280*/  FRND.TRUNC R17, R16 ;  /* 0x0000001000117307 */ /* 0x000e22000020d000 */
[----:B-1----:R-:W-:-:S07]  /*0290*/  FADD.FTZ R14, R14, -R15 ;  /* 0x8000000f0e0e7221 */ /* 0x002fce0000010000 */
[----:B------:R-:W1:Y:S01]  /*02a0*/  FRND.TRUNC R19, R18 ;  /* 0x0000001200137307 */ /* 0x000e62000020d000 */
[----:B------:R-:W-:Y:S01]  /*02b0*/  F2FP.BF16.F32.PACK_AB R13, R14, R13 ;  /* 0x0000000d0e0d723e */ /* 0x000fe200000010ff */
[----:B0-----:R-:W-:-:S06]  /*02c0*/  FADD.FTZ R8, R16, -R17 ;  /* 0x8000001110087221 */ /* 0x001fcc0000010000 */
[----:B------:R-:W0:Y:S01]  /*02d0*/  FRND.TRUNC R21, R10 ;  /* 0x0000000a00157307 */ /* 0x000e22000020d000 */
[----:B------:R-:W-:Y:S01]  /*02e0*/  STG.E desc[UR4][R4.64], R13 ;  /* 0x0000000d04007986 */ /* 0x000fe2000c101904 */
[----:B------:R-:W-:Y:S01]  /*02f0*/  F2FP.BF16.F32.PACK_AB R11, R8, R11 ;  /* 0x0000000b080b723e */ /* 0x000fe200000010ff */
[----:B-1----:R-:W-:-:S04]  /*0300*/  FADD.FTZ R19, R18, -R19 ;  /* 0x8000001312137221 */ /* 0x002fc80000010000 */
[----:B------:R-:W-:Y:S01]  /*0310*/  STG.E desc[UR4][R4.64+0x200], R11 ;  /* 0x0002000b04007986 */ /* 0x000fe2000c101904 */
[----:B------:R-:W-:Y:S01]  /*0320*/  F2FP.BF16.F32.PACK_AB R19, R19, R6 ;  /* 0x000000061313723e */ /* 0x000fe200000010ff */
[----:B0-----:R-:W-:-:S04]  /*0330*/  FADD.FTZ R2, R10, -R21 ;  /* 0x800000150a027221 */ /* 0x001fc80000010000 */
[----:B------:R-:W-:Y:S01]  /*0340*/  STG.E desc[UR4][R4.64+0x400], R19 ;  /* 0x0004001304007986 */ /* 0x000fe2000c101904 */
[----:B------:R-:W-:-:S05]  /*0350*/  F2FP.BF16.F32.PACK_AB R7, R2, R7 ;  /* 0x000000070207723e */ /* 0x000fca00000010ff */
[----:B------:R-:W-:Y:S01]  /*0360*/  STG.E desc[UR4][R4.64+0x600], R7 ;  /* 0x0006000704007986 */ /* 0x000fe2000c101904 */
[----:B------:R-:W-:Y:S05]  /*0370*/  EXIT ;  /* 0x000000000000794d */ /* 0x000fea0003800000 */
.L_x_15432:
        /* <DEDUP_REMOVED lines=13> */
[----:B------:R-:W-:Y:S02]  /*0450*/  PRMT R27, RZ, 0x7610, R27 ;  /* 0x00007610ff1b7816 */ /* 0x000fe4000000001b */
[----:B------:R-:W-:-:S02]  /*0460*/  PRMT R28, RZ, 0x7610, R28 ;  /* 0x00007610ff1c7816 */ /* 0x000fc4000000001c */
        /* <DEDUP_REMOVED lines=10> */
[----:B------:R-:W-:Y:S01]  /*0510*/  ISETP.GE.AND P3, PT, R0, R5, PT ;  /* 0x000000050000720c */ /* 0x000fe20003f66270 */
[----:B0-----:R-:W-:-:S05]  /*0520*/  @!P5 IMAD.WIDE.U32 R18, R15, 0x2, R18 ;  /* 0x000000020f12d825 */ /* 0x001fca00078e0012 */
[----:B------:R-:W5:Y:S07]  /*0530*/  @!P5 LDG.E.U16 R28, desc[UR4][R18.64] ;  /* 0x00000004121cd981 */ /* 0x000f6e000c1e1500 */
[----:B------:R-:W-:Y:S01]  /*0540*/  @!P3 IADD3 R23, R3, R0, RZ ;  /* 0x000000000317b210 */ /* 0x000fe20007ffe0ff */
[----:B------:R-:W-:Y:S01]  /*0550*/  @!P3 VIADD R0, R0, 0x80 ;  /* 0x000000800000b836 */ /* 0x000fe20000000000 */
[----:B------:R-:W0:Y:S04]  /*0560*/  @!P3 LDC.64 R14, c[0x0][0x220] ;  /* 0x00008800ff0ebb82 */ /* 0x000e280000000a00 */
[----:B------:R-:W-:-:S13]  /*0570*/  ISETP.GE.AND P2, PT, R0, R5, PT ;  /* 0x000000050000720c */ /* 0x000fda0003f46270 */
[----:B------:R-:W-:Y:S01]  /*0580*/  @!P2 IMAD.IADD R25, R3, 0x1, R0 ;  /* 0x000000010319a824 */ /* 0x000fe200078e0200 */
[----:B------:R-:W-:Y:S01]  /*0590*/  @!P2 IADD3 R0, R0, 0x80, RZ ;  /* 0x000000800000a810 */ /* 0x000fe20007ffe0ff */
[----:B----4-:R-:W-:Y:S01]  /*05a0*/  @!P4 IMAD.WIDE.U32 R16, R4, 0x2, R16 ;  /* 0x000000020410c825 */ /* 0x010fe200078e0010 */
[----:B-1----:R-:W1:Y:S02]  /*05b0*/  @!P2 LDC.64 R12, c[0x0][0x220] ;  /* 0x00008800ff0cab82 */ /* 0x002e640000000a00 */
[----:B------:R-:W-:Y:S02]  /*05c0*/  ISETP.GE.AND P1, PT, R0, R5, PT ;  /* 0x000000050000720c */ /* 0x000fe40003f26270 */
[----:B------:R-:W-:-:S06]  /*05d0*/  PRMT R4, RZ, 0x7610, R4 ;  /* 0x00007610ff047816 */ /* 0x000fcc0000000004 */
[----:B------:R4:W3:Y:S05]  /*05e0*/  @!P4 LDG.E.U16 R4, desc[UR4][R16.64] ;  /* 0x000000041004c981 */ /* 0x0008ea000c1e1500 */
[----:B------:R-:W-:Y:S01]  /*05f0*/  @!P1 IMAD.IADD R29, R3, 0x1, R0 ;  /* 0x00000001031d9824 */ /* 0x000fe200078e0200 */
[----:B------:R-:W-:Y:S01]  /*0600*/  @!P1 IADD3 R0, R0, 0x80, RZ ;  /* 0x0000008000009810 */ /* 0x000fe20007ffe0ff */
[----:B------:R-:W1:Y:S03]  /*0610*/  @!P1 LDC.64 R20, c[0x0][0x220] ;  /* 0x00008800ff149b82 */ /* 0x000e660000000a00 */
[----:B------:R-:W-:-:S13]  /*0620*/  ISETP.GE.AND P6, PT, R0, R5, PT ;  /* 0x000000050000720c */ /* 0x000fda0003fc6270 */
[----:B----4-:R-:W4:Y:S01]  /*0630*/  @!P6 LDC.64 R16, c[0x0][0x220] ;  /* 0x00008800ff10eb82 */ /* 0x010f220000000a00 */
[----:B------:R-:W-:Y:S01]  /*0640*/  @!P6 IMAD.IADD R19, R3, 0x1, R0 ;  /* 0x000000010313e824 */ /* 0x000fe200078e0200 */
[----:B------:R-:W-:Y:S01]  /*0650*/  PRMT R18, RZ, 0x7610, R18 ;  /* 0x00007610ff127816 */ /* 0x000fe20000000012 */
[----:B0-----:R-:W-:Y:S01]  /*0660*/  @!P3 IMAD.WIDE.U32 R14, R23, 0x2, R14 ;  /* 0x00000002170eb825 */ /* 0x001fe200078e000e */
[----:B------:R-:W-:-:S03]  /*0670*/  PRMT R23, RZ, 0x7610, R23 ;  /* 0x00007610ff177816 */ /* 0x000fc60000000017 */
[----:B-1----:R-:W-:Y:S01]  /*0680*/  @!P2 IMAD.WIDE.U32 R12, R25, 0x2, R12 ;  /* 0x00000002190ca825 */ /* 0x002fe200078e000c */
[----:B------:R-:W-:Y:S02]  /*0690*/  PRMT R25, RZ, 0x7610, R25 ;  /* 0x00007610ff197816 */ /* 0x000fe40000000019 */
[----:B------:R-:W3:Y:S01]  /*06a0*/  @!P3 LDG.E.U16 R23, desc[UR4][R14.64] ;  /* 0x000000040e17b981 */ /* 0x000ee2000c1e1500 */
[----:B------:R-:W-:-:S03]  /*06b0*/  @!P1 IMAD.WIDE.U32 R20, R29, 0x2, R20 ;  /* 0x000000021d149825 */ /* 0x000fc600078e0014 */
[----:B------:R0:W3:Y:S04]  /*06c0*/  @!P2 LDG.E.U16 R25, desc[UR4][R12.64] ;  /* 0x000000040c19a981 */ /* 0x0000e8000c1e1500 */
[----:B------:R-:W3:Y:S01]  /*06d0*/  @!P1 LDG.E.U16 R18, desc[UR4][R20.64] ;  /* 0x0000000414129981 */ /* 0x000ee2000c1e1500 */
[----:B----4-:R-:W-:Y:S01]  /*06e0*/  @!P6 IMAD.WIDE.U32 R16, R19, 0x2, R16 ;  /* 0x000000021310e825 */ /* 0x010fe200078e0010 */
[----:B------:R-:W-:-:S06]  /*06f0*/  PRMT R19, RZ, 0x7610, R19 ;  /* 0x00007610ff137816 */ /* 0x000fcc0000000013 */
[----:B------:R1:W4:Y:S01]  /*0700*/  @!P6 LDG.E.U16 R19, desc[UR4][R16.64] ;  /* 0x000000041013e981 */ /* 0x000322000c1e1500 */
[----:B------:R-:W-:-:S05]  /*0710*/  VIADD R0, R26, 0x100 ;  /* 0x000001001a007836 */ /* 0x000fca0000000000 */
[----:B------:R-:W-:Y:S02]  /*0720*/  ISETP.GE.AND P6, PT, R0, R5, PT ;  /* 0x000000050000720c */ /* 0x000fe40003fc6270 */
[----:B0-----:R-:W-:-:S04]  /*0730*/  IADD3 R12, R26, 0x180, RZ ;  /* 0x000001801a0c7810 */ /* 0x001fc80007ffe0ff */
[----:B------:R-:W-:Y:S02]  /*0740*/  ISETP.GE.AND P2, PT, R12, R5, PT ;  /* 0x000000050c00720c */ /* 0x000fe40003f46270 */
[----:B------:R-:W-:-:S04]  /*0750*/  IADD3 R12, R26, 0x200, RZ ;  /* 0x000002001a0c7810 */ /* 0x000fc80007ffe0ff */
[----:B------:R-:W-:Y:S02]  /*0760*/  ISETP.GE.AND P3, PT, R12, R5, PT ;  /* 0x000000050c00720c */ /* 0x000fe40003f66270 */
[----:B------:R-:W-:-:S04]  /*0770*/  IADD3 R12, R26, 0x280, RZ ;  /* 0x000002801a0c7810 */ /* 0x000fc80007ffe0ff */
[-C--:B------:R-:W-:Y:S02]  /*0780*/  ISETP.GE.AND P4, PT, R12, R5.reuse, PT ;  /* 0x000000050c00720c */ /* 0x080fe40003f86270 */
[----:B------:R-:W0:Y:S01]  /*0790*/  @!P0 LDC.64 R12, c[0x0][0x218] ;  /* 0x00008600ff0c8b82 */ /* 0x000e220000000a00 */
[C---:B------:R-:W-:Y:S02]  /*07a0*/  IADD3 R0, R26.reuse, 0x80, RZ ;  /* 0x000000801a007810 */ /* 0x040fe40007ffe0ff */
[C---:B-1----:R-:W-:Y:S02]  /*07b0*/  IADD3 R16, R26.reuse, 0x300, RZ ;  /* 0x000003001a107810 */ /* 0x042fe40007ffe0ff */
[----:B------:R-:W-:Y:S02]  /*07c0*/  IADD3 R20, R26, 0x380, RZ ;  /* 0x000003801a147810 */ /* 0x000fe40007ffe0ff */
[-C--:B------:R-:W-:Y:S02]  /*07d0*/  ISETP.GE.AND P1, PT, R0, R5.reuse, PT ;  /* 0x000000050000720c */ /* 0x080fe40003f26270 */
[----:B------:R-:W-:Y:S01]  /*07e0*/  ISETP.GE.AND P5, PT, R16, R5, PT ;  /* 0x000000051000720c */ /* 0x000fe20003fa6270 */
[----:B------:R-:W-:Y:S04]  /*07f0*/  BSSY B0, `(.L_x_15433) ;  /* 0x0000052000007945 */ /* 0x000fe80003800000 */
[----:B------:R-:W-:Y:S01]  /*0800*/  BSSY B1, `(.L_x_15434) ;  /* 0x000004a000017945 */ /* 0x000fe20003800000 */
[----:B--2---:R-:W-:-:S04]  /*0810*/  @!P0 IMAD.U32 R15, R2, 0x10000, RZ ;  /* 0x00010000020f8824 */ /* 0x004fc800078e00ff */
[----:B------:R-:W-:Y:S01]  /*0820*/  @!P0 FRND.TRUNC R2, R15 ;  /* 0x0000000f00028307 */ /* 0x000fe2000020d000 */
[----:B-----5:R-:W-:-:S07]  /*0830*/  @!P6 IMAD.U32 R28, R28, 0x10000, RZ ;  /* 0x000100001c1ce824 */ /* 0x020fce00078e00ff */
[----:B------:R-:W1:Y:S02]  /*0840*/  @!P6 FRND.TRUNC R21, R28 ;  /* 0x0000001c0015e307 */ /* 0x000e64000020d000 */
[----:B-1----:R-:W-:-:S05]  /*0850*/  @!P6 FADD.FTZ R21, R28, -R21 ;  /* 0x800000151c15e221 */ /* 0x002fca0000010000 */
[----:B------:R-:W-:Y:S02]  /*0860*/  @!P6 F2FP.BF16.F32.PACK_AB R6, RZ, R21 ;  /* 0x00000015ff06e23e */ /* 0x000fe400000010ff */
[----:B------:R-:W-:Y:S01]  /*0870*/  ISETP.GE.AND P6, PT, R20, R5, PT ;  /* 0x000000051400720c */ /* 0x000fe20003fc6270 */
[----:B------:R-:W-:Y:S01]  /*0880*/  @!P0 FADD.FTZ R2, R15, -R2 ;  /* 0x800000020f028221 */ /* 0x000fe20000010000 */
[----:B------:R-:W-:Y:S02]  /*0890*/  @!P0 IMAD.IADD R21, R3, 0x1, R26 ;  /* 0x0000000103158824 */ /* 0x000fe400078e021a */
[----:B---3--:R-:W-:Y:S02]  /*08a0*/  @!P1 IMAD.U32 R27, R27, 0x10000, RZ ;  /* 0x000100001b1b9824 */ /* 0x008fe400078e00ff */
[----:B------:R-:W-:Y:S01]  /*08b0*/  @!P0 F2FP.BF16.F32.PACK_AB R24, RZ, R2 ;  /* 0x00000002ff18823e */ /* 0x000fe200000010ff */
[----:B0-----:R-:W-:Y:S01]  /*08c0*/  @!P0 IMAD.WIDE.U32 R12, R21, 0x2, R12 ;  /* 0x00000002150c8825 */ /* 0x001fe200078e000c */
[----:B------:R-:W0:Y:S03]  /*08d0*/  @!P1 FRND.TRUNC R14, R27 ;  /* 0x0000001b000e9307 */ /* 0x000e26000020d000 */
[----:B------:R-:W-:-:S02]  /*08e0*/  @!P2 IMAD.U32 R17, R4, 0x10000, RZ ;  /* 0x000100000411a824 */ /* 0x000fc400078e00ff */
[----:B------:R-:W-:-:S03]  /*08f0*/  @!P0 IMAD.MOV.U32 R26, RZ, RZ, R0 ;  /* 0x000000ffff1a8224 */ /* 0x000fc600078e0000 */
[----:B------:R-:W1:Y:S01]  /*0900*/  @!P2 FRND.TRUNC R4, R17 ;  /* 0x000000110004a307 */ /* 0x000e62000020d000 */
[----:B------:R2:W-:Y:S01]  /*0910*/  @!P0 STG.E.U16 desc[UR4][R12.64], R24 ;  /* 0x000000180c008986 */ /* 0x0005e2000c101504 */
[----:B------:R-:W-:Y:S01]  /*0920*/  ISETP.GE.AND P0, PT, R26, R5, PT ;  /* 0x000000051a00720c */ /* 0x000fe20003f06270 */
[----:B0-----:R-:W-:Y:S01]  /*0930*/  @!P1 FADD.FTZ R14, R27, -R14 ;  /* 0x8000000e1b0e9221 */ /* 0x001fe20000010000 */
[----:B------:R-:W-:Y:S02]  /*0940*/  @!P3 IMAD.U32 R23, R23, 0x10000, RZ ;  /* 0x000100001717b824 */ /* 0x000fe400078e00ff */
[----:B------:R-:W-:Y:S01]  /*0950*/  @!P4 IMAD.U32 R25, R25, 0x10000, RZ ;  /* 0x000100001919c824 */ /* 0x000fe200078e00ff */
[----:B------:R-:W-:Y:S01]  /*0960*/  @!P5 SHF.L.U32 R18, R18, 0x10, RZ ;  /* 0x000000101212d819 */ /* 0x000fe200000006ff */
[----:B------:R-:W0:Y:S08]  /*0970*/  @!P3 FRND.TRUNC R16, R23 ;  /* 0x000000170010b307 */ /* 0x000e30000020d000 */
[----:B------:R-:W3:Y:S01]  /*0980*/  @!P4 FRND.TRUNC R20, R25 ;  /* 0x000000190014c307 */ /* 0x000ee2000020d000 */
[----:B----4-:R-:W-:-:S07]  /*0990*/  @!P6 SHF.L.U32 R19, R19, 0x10, RZ ;  /* 0x000000101313e819 */ /* 0x010fce00000006ff */
[----:B------:R-:W4:Y:S08]  /*09a0*/  @!P5 FRND.TRUNC R15, R18 ;  /* 0x00000012000fd307 */ /* 0x000f30000020d000 */
[----:B------:R-:W5:Y:S01]  /*09b0*/  @!P6 FRND.TRUNC R2, R19 ;  /* 0x000000130002e307 */ /* 0x000f62000020d000 */
[----:B-1----:R-:W-:Y:S01]  /*09c0*/  @!P2 FADD.FTZ R4, R17, -R4 ;  /* 0x800000041104a221 */ /* 0x002fe20000010000 */
[----:B0-----:R-:W-:Y:S01]  /*09d0*/  @!P3 FADD.FTZ R16, R23, -R16 ;  /* 0x800000101710b221 */ /* 0x001fe20000010000 */
[----:B---3--:R-:W-:Y:S01]  /*09e0*/  @!P4 FADD.FTZ R20, R25, -R20 ;  /* 0x800000141914c221 */ /* 0x008fe20000010000 */
[----:B----4-:R-:W-:Y:S01]  /*09f0*/  @!P5 FADD.FTZ R15, R18, -R15 ;  /* 0x8000000f120fd221 */ /* 0x010fe20000010000 */
[----:B------:R-:W-:-:S02]  /*0a00*/  @!P1 F2FP.BF16.F32.PACK_AB R7, RZ, R14 ;  /* 0x0000000eff07923e */ /* 0x000fc400000010ff */
[----:B------:R-:W-:Y:S01]  /*0a10*/  @!P2 F2FP.BF16.F32.PACK_AB R8, RZ, R4 ;  /* 0x00000004ff08a23e */ /* 0x000fe200000010ff */
[----:B-----5:R-:W-:Y:S01]  /*0a20*/  @!P6 FADD.FTZ R2, R19, -R2 ;  /* 0x800000021302e221 */ /* 0x020fe20000010000 */
[----:B------:R-:W-:Y:S02]  /*0a30*/  @!P3 F2FP.BF16.F32.PACK_AB R9, RZ, R16 ;  /* 0x00000010ff09b23e */ /* 0x000fe400000010ff */
        /* <DEDUP_REMOVED lines=16> */
.L_x_15435:
[----:B------:R-:W-:-:S13]  /*0b40*/  ISETP.GE.AND P0, PT, R26, R5, PT ;  /* 0x000000051a00720c */ /* 0x000fda0003f06270 */
[----:B------:R-:W-:Y:S05]  /*0b50*/  @P0 BRA `(.L_x_15437) ;  /* 0x0000000000300947 */ /* 0x000fea0003800000 */
[----:B0-----:R-:W0:Y:S01]  /*0b60*/  LDC.64 R6, c[0x0][0x218] ;  /* 0x00008600ff067b82 */ /* 0x001e220000000a00 */
[----:B------:R-:W-:Y:S01]  /*0b70*/  IADD3 R13, R3, R26, RZ ;  /* 0x0000001a030d7210 */ /* 0x000fe20007ffe0ff */
[----:B------:R-:W-:-:S04]  /*0b80*/  VIADD R26, R26, 0x80 ;  /* 0x000000801a1a7836 */ /* 0x000fc80000000000 */
[----:B0-----:R-:W-:-:S05]  /*0b90*/  IMAD.WIDE.U32 R6, R13, 0x2, R6 ;  /* 0x000000020d067825 */ /* 0x001fca00078e0006 */
[----:B------:R1:W-:Y:S02]  /*0ba0*/  STG.E.U16 desc[UR4][R6.64], R8 ;  /* 0x0000000806007986 */ /* 0x0003e4000c101504 */
.L_x_15436:
[----:B------:R-:W-:-:S13]  /*0bb0*/  ISETP.GE.AND P0, PT, R26, R5, PT ;  /* 0x000000051a00720c */ /* 0x000fda0003f06270 */
[----:B------:R-:W-:Y:S05]  /*0bc0*/  @P0 BRA `(.L_x_15438) ;  /* 0x0000000000340947 */ /* 0x000fea0003800000 */
[----:B01----:R-:W0:Y:S01]  /*0bd0*/  LDC.64 R6, c[0x0][0x218] ;  /* 0x00008600ff067b82 */ /* 0x003e220000000a00 */
[----:B------:R-:W-:Y:S01]  /*0be0*/  IADD3 R13, R3, R26, RZ ;  /* 0x0000001a030d7210 */ /* 0x000fe20007ffe0ff */
[----:B------:R-:W-:-:S04]  /*0bf0*/  VIADD R26, R26, 0x80 ;  /* 0x000000801a1a7836 */ /* 0x000fc80000000000 */
[----:B0-----:R-:W-:-:S05]  /*0c00*/  IMAD.WIDE.U32 R6, R13, 0x2, R6 ;  /* 0x000000020d067825 */ /* 0x001fca00078e0006 */
[----:B------:R1:W-:Y:S02]  /*0c10*/  STG.E.U16 desc[UR4][R6.64], R9 ;  /* 0x0000000906007986 */ /* 0x0003e4000c101504 */
.L_x_15437:
        /* <DEDUP_REMOVED lines=8> */
.L_x_15438:
[----:B------:R-:W-:Y:S05]  /*0ca0*/  BSYNC B1 ;  /* 0x0000000000017941 */ /* 0x000fea0003800000 */
.L_x_15434:
[----:B------:R-:W-:-:S13]  /*0cb0*/  ISETP.GE.AND P0, PT, R26, R5, PT ;  /* 0x000000051a00720c */ /* 0x000fda0003f06270 */
[----:B012---:R-:W0:Y:S01]  /*0cc0*/  @!P0 LDC.64 R6, c[0x0][0x218] ;  /* 0x00008600ff068b82 */ /* 0x007e220000000a00 */
[----:B------:R-:W-:Y:S01]  /*0cd0*/  @!P0 IADD3 R9, R3, R26, RZ ;  /* 0x0000001a03098210 */ /* 0x000fe20007ffe0ff */
[----:B------:R-:W-:-:S04]  /*0ce0*/  @!P0 VIADD R26, R26, 0x80 ;  /* 0x000000801a1a8836 */ /* 0x000fc80000000000 */
[----:B0-----:R-:W-:-:S05]  /*0cf0*/  @!P0 IMAD.WIDE.U32 R6, R9, 0x2, R6 ;  /* 0x0000000209068825 */ /* 0x001fca00078e0006 */
[----:B------:R2:W-:Y:S02]  /*0d00*/  @!P0 STG.E.U16 desc[UR4][R6.64], R11 ;  /* 0x0000000b06008986 */ /* 0x0005e4000c101504 */
.L_x_15439:
[----:B------:R-:W-:Y:S05]  /*0d10*/  BSYNC B0 ;  /* 0x0000000000007941 */ /* 0x000fea0003800000 */
.L_x_15433:
        /* <DEDUP_REMOVED lines=8> */
.L_x_15440:
        /* <DEDUP_REMOVED lines=14> */
.L_x_19712:


//--------------------- .text._ZN2at6native29vectorized_elementwise_kernelILi4EZZZNS0_16frac_kernel_cudaERNS_18TensorIteratorBaseEENKUlvE_clEvENKUlvE2_clEvEUlN3c108BFloat16EE_St5arrayIPcLm2EEEEviT0_T1_ --------------------------
	.section	.text._ZN2at6native29vectorized_elementwise_kernelILi4EZZZNS0_16frac_kernel_cudaERNS_18TensorIteratorBaseEENKUlvE_clEvENKUlvE2_clEvEUlN3c108BFloat16EE_St5arrayIPcLm2EEEEviT0_T1_,"ax",@progbits
	.align	128
        .global         _ZN2at6native29vectorized_elementwise_kernelILi4EZZZNS0_16frac_kernel_cudaERNS_18TensorIteratorBaseEENKUlvE_clEvENKUlvE2_clEvEUlN3c108BFloat16EE_St5arrayIPcLm2EEEEviT0_T1_
        .type           _ZN2at6native29vectorized_elementwise_kernelILi4EZZZNS0_16frac_kernel_cudaERNS_18TensorIteratorBaseEENKUlvE_clEvENKUlvE2_clEvEUlN3c108BFloat16EE_St5arrayIPcLm2EEEEviT0_T1_,@function
        .size           _ZN2at6native29vectorized_elementwise_kernelILi4EZZZNS0_16frac_kernel_cudaERNS_18TensorIteratorBaseEENKUlvE_clEvENKUlvE2_clEvEUlN3c108BFloat16EE_St5arrayIPcLm2EEEEviT0_T1_,(.L_x_19713 - _ZN2at6native29vectorized_elementwise_kernelILi4EZZZNS0_16frac_kernel_cudaERNS_18TensorIteratorBaseEENKUlvE_clEvENKUlvE2_clEvEUlN3c108BFloat16EE_St5arrayIPcLm2EEEEviT0_T1_)
        .other          _ZN2at6native29vectorized_elementwise_kernelILi4EZZZNS0_16frac_kernel_cudaERNS_18TensorIteratorBaseEENKUlvE_clEvENKUlvE2_clEvEUlN3c108BFloat16EE_St5arrayIPcLm2EEEEviT0_T1_,@"STO_CUDA_ENTRY STV_DEFAULT"
_ZN2at6native29vectorized_elementwise_kernelILi4EZZZNS0_16frac_kernel_cudaERNS_18TensorIteratorBaseEENKUlvE_clEvENKUlvE2_clEvEUlN3c108BFloat16EE_St5arrayIPcLm2EEEEviT0_T1_:
.text._ZN2at6native29vectorized_elementwise_kernelILi4EZZZNS0_16frac_kernel_cudaERNS_18TensorIteratorBaseEENKUlvE_clEvENKUlvE2_clEvEUlN3c108BFloat16EE_St5arrayIPcLm2EEEEviT0_T1_:
        /* <DEDUP_REMOVED lines=16> */
[----:B------:R-:W-:-:S04]  /*0100*/  IMAD.WIDE R4, R0, 0x8, R4 ;  /* 0x0000000800047825 */ /* 0x000fc800078e0204 */
[----:B--2---:R-:W-:Y:S01]  /*0110*/  IMAD.U32 R11, R6, 0x10000, RZ ;  /* 0x00010000060b7824 */ /* 0x004fe200078e00ff */
[----:B---3--:R-:W-:-:S04]  /*0120*/  PRMT R6, R18, 0x7632, R6 ;  /* 0x0000763212067816 */ /* 0x008fc80000000006 */
[----:B------:R-:W-:Y:S02]  /*0130*/  SHF.L.U32 R12, R6, 0x10, RZ ;  /* 0x00000010060c7819 */ /* 0x000fe400000006ff */
[----:B------:R-:W-:Y:S01]  /*0140*/  PRMT R6, R19, 0x7632, R6 ;  /* 0x0000763213067816 */ /* 0x000fe20000000006 */
[C---:B------:R-:W-:Y:S01]  /*0150*/  IMAD.U32 R2, R7.reuse, 0x10000, RZ ;  /* 0x0001000007027824 */ /* 0x040fe200078e00ff */
[----:B------:R-:W-:-:S03]  /*0160*/  PRMT R7, R7, 0x7632, R7 ;  /* 0x0000763207077816 */ /* 0x000fc60000000007 */
[C---:B------:R-:W-:Y:S01]  /*0170*/  IMAD.U32 R16, R6.reuse, 0x10000, RZ ;  /* 0x0001000006107824 */ /* 0x040fe200078e00ff */
[----:B------:R-:W-:Y:S01]  /*0180*/  PRMT R6, R6, 0x7632, R6 ;  /* 0x0000763206067816 */ /* 0x000fe20000000006 */
[----:B------:R-:W-:Y:S01]  /*0190*/  IMAD.U32 R10, R18, 0x10000, RZ ;  /* 0x00010000120a7824 */ /* 0x000fe200078e00ff */
[----:B------:R-:W-:Y:S02]  /*01a0*/  SHF.L.U32 R14, R19, 0x10, RZ ;  /* 0x00000010130e7819 */ /* 0x000fe400000006ff */
[----:B------:R-:W-:Y:S01]  /*01b0*/  SHF.L.U32 R18, R7, 0x10, RZ ;  /* 0x0000001007127819 */ /* 0x000fe200000006ff */
[----:B------:R-:W-:Y:S01]  /*01c0*/  IMAD.U32 R6, R6, 0x10000, RZ ;  /* 0x0001000006067824 */ /* 0x000fe200078e00ff */
[----:B------:R-:W0:Y:S08]  /*01d0*/  FRND.TRUNC R13, R10 ;  /* 0x0000000a000d7307 */ /* 0x000e30000020d000 */
[----:B------:R-:W1:Y:S08]  /*01e0*/  FRND.TRUNC R9, R2 ;  /* 0x0000000200097307 */ /* 0x000e70000020d000 */
[----:B------:R-:W2:Y:S08]  /*01f0*/  FRND.TRUNC R17, R14 ;  /* 0x0000000e00117307 */ /* 0x000eb0000020d000 */
[----:B------:R-:W-:Y:S08]  /*0200*/  FRND.TRUNC R8, R11 ;  /* 0x0000000b00087307 */ /* 0x000ff0000020d000 */
[----:B------:R-:W3:Y:S08]  /*0210*/  FRND.TRUNC R15, R12 ;  /* 0x0000000c000f7307 */ /* 0x000ef0000020d000 */
[----:B------:R-:W4:Y:S08]  /*0220*/  FRND.TRUNC R19, R16 ;  /* 0x0000001000137307 */ /* 0x000f30000020d000 */
[----:B------:R-:W5:Y:S08]  /*0230*/  FRND.TRUNC R21, R6 ;  /* 0x0000000600157307 */ /* 0x000f70000020d000 */
[----:B------:R-:W5:Y:S01]  /*0240*/  FRND.TRUNC R23, R18 ;  /* 0x0000001200177307 */ /* 0x000f62000020d000 */
[----:B0-----:R-:W-:Y:S01]  /*0250*/  FADD.FTZ R7, R10, -R13 ;  /* 0x8000000d0a077221 */ /* 0x001fe20000010000 */
[----:B-1----:R-:W-:Y:S01]  /*0260*/  FADD.FTZ R9, R2, -R9 ;  /* 0x8000000902097221 */ /* 0x002fe20000010000 */
[----:B--2---:R-:W-:Y:S01]  /*0270*/  FADD.FTZ R17, R14, -R17 ;  /* 0x800000110e117221 */ /* 0x004fe20000010000 */
[----:B---3--:R-:W-:Y:S01]  /*0280*/  FADD.FTZ R12, R12, -R15 ;  /* 0x8000000f0c0c7221 */ /* 0x008fe20000010000 */
[----:B----4-:R-:W-:Y:S01]  /*0290*/  FADD.FTZ R10, R16, -R19 ;  /* 0x80000013100a7221 */ /* 0x010fe20000010000 */
[----:B------:R-:W-:Y:S01]  /*02a0*/  FADD.FTZ R8, R11, -R8 ;  /* 0x800000080b087221 */ /* 0x000fe20000010000 */
[----:B-----5:R-:W-:-:S02]  /*02b0*/  FADD.FTZ R21, R6, -R21 ;  /* 0x8000001506157221 */ /* 0x020fc40000010000 */
[----:B------:R-:W-:Y:S01]  /*02c0*/  F2FP.BF16.F32.PACK_AB R12, R12, R7 ;  /* 0x000000070c0c723e */ /* 0x000fe200000010ff */
[----:B------:R-:W-:Y:S01]  /*02d0*/  FADD.FTZ R2, R18, -R23 ;  /* 0x8000001712027221 */ /* 0x000fe20000010000 */
[----:B------:R-:W-:Y:S02]  /*02e0*/  F2FP.BF16.F32.PACK_AB R13, R10, R17 ;  /* 0x000000110a0d723e */ /* 0x000fe400000010ff */
[----:B------:R-:W-:Y:S02]  /*02f0*/  F2FP.BF16.F32.PACK_AB R8, R21, R8 ;  /* 0x000000081508723e */ /* 0x000fe400000010ff */
[----:B------:R-:W-:Y:S01]  /*0300*/  F2FP.BF16.F32.PACK_AB R9, R2, R9 ;  /* 0x000000090209723e */ /* 0x000fe200000010ff */
[----:B------:R-:W-:Y:S04]  /*0310*/  STG.E.64 desc[UR4][R4.64], R12 ;  /* 0x0000000c04007986 */ /* 0x000fe8000c101b04 */
[----:B------:R-:W-:Y:S01]  /*0320*/  STG.E.64 desc[UR4][R4.64+0x400], R8 ;  /* 0x0004000804007986 */ /* 0x000fe2000c101b04 */
[----:B------:R-:W-:Y:S05]  /*0330*/  EXIT ;  /* 0x000000000000794d */ /* 0x000fea0003800000 */
.L_x_15441:
        /* <DEDUP_REMOVED lines=124> */
.L_x_15444:
[----:B------:R-:W-:-:S13]  /*0b00*/  ISETP.GE.AND P0, PT, R26, R5, PT ;  /* 0x000000051a00720c */ /* 0x000fda0003f06270 */
[----:B------:R-:W-:Y:S05]  /*0b10*/  @P0 BRA `(.L_x_15446) ;  /* 0x0000000000300947 */ /* 0x000fea0003800000 */
[----:B0-----:R-:W0:Y:S01]  /*0b20*/  LDC.64 R6, c[0x0][0x218] ;  /* 0x00008600ff067b82 */ /* 0x001e220000000a00 */
[----:B------:R-:W-:Y:S01]  /*0b30*/  IADD3 R13, R3, R26, RZ ;  /* 0x0000001a030d7210 */ /* 0x000fe20007ffe0ff */
[----:B------:R-:W-:-:S04]  /*0b40*/  VIADD R26, R26, 0x80 ;  /* 0x000000801a1a7836 */ /* 0x000fc80000000000 */
[----:B0-----:R-:W-:-:S05]  /*0b50*/  IMAD.WIDE.U32 R6, R13, 0x2, R6 ;  /* 0x000000020d067825 */ /* 0x001fca00078e0006 */
[----:B------:R1:W-:Y:S02]  /*0b60*/  STG.E.U16 desc[UR4][R6.64], R8 ;  /* 0x0000000806007986 */ /* 0x0003e4000c101504 */
.L_x_15445:
[----:B------:R-:W-:-:S13]  /*0b70*/  ISETP.GE.AND P0, PT, R26, R5, PT ;  /* 0x000000051a00720c */ /* 0x000fda0003f06270 */
[----:B------:R-:W-:Y:S05]  /*0b80*/  @P0 BRA `(.L_x_15447) ;  /* 0x0000000000340947 */ /* 0x000fea0003800000 */
[----:B01----:R-:W0:Y:S01]  /*0b90*/  LDC.64 R6, c[0x0][0x218] ;  /* 0x00008600ff067b82 */ /* 0x003e220000000a00 */
[----:B------:R-:W-:Y:S01]  /*0ba0*/  IADD3 R13, R3, R26, RZ ;  /* 0x0000001a030d7210 */ /* 0x000fe20007ffe0ff */
[----:B------:R-:W-:-:S04]  /*0bb0*/  VIADD R26, R26, 0x80 ;  /* 0x000000801a1a7836 */ /* 0x000fc80000000000 */
[----:B0-----:R-:W-:-:S05]  /*0bc0*/  IMAD.WIDE.U32 R6, R13, 0x2, R6 ;  /* 0x000000020d067825 */ /* 0x001fca00078e0006 */
[----:B------:R1:W-:Y:S02]  /*0bd0*/  STG.E.U16 desc[UR4][R6.64], R9 ;  /* 0x0000000906007986 */ /* 0x0003e4000c101504 */
.L_x_15446:
        /* <DEDUP_REMOVED lines=8> */
.L_x_15447:
[----:B------:R-:W-:Y:S05]  /*0c60*/  BSYNC B1 ;  /* 0x0000000000017941 */ /* 0x000fea0003800000 */
.L_x_15443:
[----:B------:R-:W-:-:S13]  /*0c70*/  ISETP.GE.AND P0, PT, R26, R5, PT ;  /* 0x000000051a00720c */ /* 0x000fda0003f06270 */
[----:B012---:R-:W0:Y:S01]  /*0c80*/  @!P0 LDC.64 R6, c[0x0][0x218] ;  /* 0x00008600ff068b82 */ /* 0x007e220000000a00 */
[----:B------:R-:W-:Y:S01]  /*0c90*/  @!P0 IADD3 R9, R3, R26, RZ ;  /* 0x0000001a03098210 */ /* 0x000fe20007ffe0ff */
[----:B------:R-:W-:-:S04]  /*0ca0*/  @!P0 VIADD R26, R26, 0x80 ;  /* 0x000000801a1a8836 */ /* 0x000fc80000000000 */
[----:B0-----:R-:W-:-:S05]  /*0cb0*/  @!P0 IMAD.WIDE.U32 R6, R9, 0x2, R6 ;  /* 0x0000000209068825 */ /* 0x001fca00078e0006 */
[----:B------:R2:W-:Y:S02]  /*0cc0*/  @!P0 STG.E.U16 desc[UR4][R6.64], R11 ;  /* 0x0000000b06008986 */ /* 0x0005e4000c101504 */
.L_x_15448:
[----:B------:R-:W-:Y:S05]  /*0cd0*/  BSYNC B0 ;  /* 0x0000000000007941 */ /* 0x000fea0003800000 */
.L_x_15442:
        /* <DEDUP_REMOVED lines=8> */
.L_x_15449:
        /* <DEDUP_REMOVED lines=10> */
.L_x_19713:


//--------------------- .text._ZN2at6native29vectorized_elementwise_kernelILi8EZZZNS0_16frac_kernel_cudaERNS_18TensorIteratorBaseEENKUlvE_clEvENKUlvE2_clEvEUlN3c108BFloat16EE_St5arrayIPcLm2EEEEviT0_T1_ --------------------------
	.section	.text._ZN2at6native29vectorized_elementwise_kernelILi8EZZZNS0_16frac_kernel_cudaERNS_18TensorIteratorBaseEENKUlvE_clEvENKUlvE2_clEvEUlN3c108BFloat16EE_St5arrayIPcLm2EEEEviT0_T1_,"ax",@progbits
	.align	128
        .global         _ZN2at6native29vectorized_elementwise_kernelILi8EZZZNS0_16frac_kernel_cudaERNS_18TensorIteratorBaseEENKUlvE_clEvENKUlvE2_clEvEUlN3c108BFloat16EE_St5arrayIPcLm2EEEEviT0_T1_
        .type           _ZN2at6native29vectorized_elementwise_kernelILi8EZZZNS0_16frac_kernel_cudaERNS_18TensorIteratorBaseEENKUlvE_clEvENKUlvE2_clEvEUlN3c108BFloat16EE_St5arrayIPcLm2EEEEviT0_T1_,@function
        .size           _ZN2at6native29vectorized_elementwise_kernelILi8EZZZNS0_16frac_kernel_cudaERNS_18TensorIteratorBaseEENKUlvE_clEvENKUlvE2_clEvEUlN3c108BFloat16EE_St5arrayIPcLm2EEEEviT0_T1_,(.L_x_19714 - _ZN2at6native29vectorized_elementwise_kernelILi8EZZZNS0_16frac_kernel_cudaERNS_18TensorIteratorBaseEENKUlvE_clEvENKUlvE2_clEvEUlN3c108BFloat16EE_St5arrayIPcLm2EEEEviT0_T1_)
        .other          _ZN2at6native29vectorized_elementwise_kernelILi8EZZZNS0_16frac_kernel_cudaERNS_18TensorIteratorBaseEENKUlvE_clEvENKUlvE2_clEvEUlN3c108BFloat16EE_St5arrayIPcLm2EEEEviT0_T1_,@"STO_CUDA_ENTRY STV_DEFAULT"
_ZN2at6native29vectorized_elementwise_kernelILi8EZZZNS0_16frac_kernel_cudaERNS_18TensorIteratorBaseEENKUlvE_clEvENKUlvE2_clEvEUlN3c108BFloat16EE_St5arrayIPcLm2EEEEviT0_T1_:
.text._ZN2at6native29vectorized_elementwise_kernelILi8EZZZNS0_16frac_kernel_cudaERNS_18TensorIteratorBaseEENKUlvE_clEvENKUlvE2_clEvEUlN3c108BFloat16EE_St5arrayIPcLm2EEEEviT0_T1_:
        /* <DEDUP_REMOVED lines=13> */
[----:B--2---:R-:W-:Y:S01]  /*00d0*/  IMAD.U32 R14, R4, 0x10000, RZ ;  /* 0x00010000040e7824 */ /* 0x004fe200078e00ff */
[----:B------:R-:W-:Y:S01]  /*00e0*/  SHF.L.U32 R16, R5, 0x10, RZ ;  /* 0x0000001005107819 */ /* 0x000fe200000006ff */
[----:B------:R-:W-:Y:S01]  /*00f0*/  IMAD.U32 R15, R6, 0x10000, RZ ;  /* 0x00010000060f7824 */ /* 0x000fe200078e00ff */
[----:B------:R-:W-:Y:S01]  /*0100*/  PRMT R8, R4, 0x7632, R8 ;  /* 0x0000763204087816 */ /* 0x000fe20000000008 */
[----:B------:R-:W-:Y:S01]  /*0110*/  IMAD.U32 R2, R7, 0x10000, RZ ;  /* 0x0001000007027824 */ /* 0x000fe200078e00ff */
[----:B------:R-:W-:Y:S01]  /*0120*/  PRMT R10, R5, 0x7632, R10 ;  /* 0x00007632050a7816 */ /* 0x000fe2000000000a */
[----:B------:R-:W0:Y:S01]  /*0130*/  FRND.TRUNC R17, R14 ;  /* 0x0000000e00117307 */ /* 0x000e22000020d000 */
[----:B------:R-:W1:Y:S01]  /*0140*/  LDC.64 R4, c[0x0][0x218] ;  /* 0x00008600ff047b82 */ /* 0x000e620000000a00 */
[----:B------:R-:W-:-:S02]  /*0150*/  PRMT R6, R6, 0x7632, R6 ;  /* 0x0000763206067816 */ /* 0x000fc40000000006 */
[----:B------:R-:W-:Y:S01]  /*0160*/  PRMT R7, R7, 0x7632, R7 ;  /* 0x0000763207077816 */ /* 0x000fe20000000007 */
[----:B------:R-:W-:Y:S01]  /*0170*/  IMAD.U32 R10, R10, 0x10000, RZ ;  /* 0x000100000a0a7824 */ /* 0x000fe200078e00ff */
[----:B------:R-:W-:Y:S01]  /*0180*/  SHF.L.U32 R8, R8, 0x10, RZ ;  /* 0x0000001008087819 */ /* 0x000fe200000006ff */
[----:B------:R-:W-:Y:S01]  /*0190*/  IMAD.U32 R6, R6, 0x10000, RZ ;  /* 0x0001000006067824 */ /* 0x000fe200078e00ff */
[----:B------:R-:W-:Y:S01]  /*01a0*/  SHF.L.U32 R18, R7, 0x10, RZ ;  /* 0x0000001007127819 */ /* 0x000fe200000006ff */
[----:B------:R-:W2:Y:S01]  /*01b0*/  FRND.TRUNC R19, R16 ;  /* 0x0000001000137307 */ /* 0x000ea2000020d000 */
[----:B0-----:R-:W-:-:S07]  /*01c0*/  FADD.FTZ R7, R14, -R17 ;  /* 0x800000110e077221 */ /* 0x001fce0000010000 */
[----:B------:R-:W0:Y:S01]  /*01d0*/  FRND.TRUNC R11, R8 ;  /* 0x00000008000b7307 */ /* 0x000e22000020d000 */
[----:B--2---:R-:W-:-:S07]  /*01e0*/  FADD.FTZ R19, R16, -R19 ;  /* 0x8000001310137221 */ /* 0x004fce0000010000 */
[----:B------:R-:W2:Y:S01]  /*01f0*/  FRND.TRUNC R12, R15 ;  /* 0x0000000f000c7307 */ /* 0x000ea2000020d000 */
[----:B-1----:R-:W-:-:S04]  /*0200*/  IMAD.WIDE.U32 R4, R3, 0x2, R4 ;  /* 0x0000000203047825 */ /* 0x002fc800078e0004 */
[----:B0-----:R-:W-:-:S03]  /*0210*/  FADD.FTZ R8, R8, -R11 ;  /* 0x8000000b08087221 */ /* 0x001fc60000010000 */
[----:B------:R-:W0:Y:S01]  /*0220*/  FRND.TRUNC R9, R2 ;  /* 0x0000000200097307 */ /* 0x000e22000020d000 */
[----:B--2---:R-:W-:-:S07]  /*0230*/  FADD.FTZ R12, R15, -R12 ;  /* 0x8000000c0f0c7221 */ /* 0x004fce0000010000 */
[----:B------:R-:W1:Y:S01]  /*0240*/  FRND.TRUNC R13, R10 ;  /* 0x0000000a000d7307 */ /* 0x000e62000020d000 */
[----:B0-----:R-:W-:-:S07]  /*0250*/  FADD.FTZ R9, R2, -R9 ;  /* 0x8000000902097221 */ /* 0x001fce0000010000 */
[----:B------:R-:W0:Y:S01]  /*0260*/  FRND.TRUNC R21, R6 ;  /* 0x0000000600157307 */ /* 0x000e22000020d000 */
[----:B------:R-:W-:Y:S01]  /*0270*/  IMAD.WIDE R2, R0, 0x10, R4 ;  /* 0x0000001000027825 */ /* 0x000fe200078e0204 */
[----:B------:R-:W-:-:S03]  /*0280*/  F2FP.BF16.F32.PACK_AB R4, R8, R7 ;  /* 0x000000070804723e */ /* 0x000fc600000010ff */
[----:B-1----:R-:W-:-:S03]  /*0290*/  FADD.FTZ R10, R10, -R13 ;  /* 0x8000000d0a0a7221 */ /* 0x002fc60000010000 */
[----:B------:R-:W1:Y:S02]  /*02a0*/  FRND.TRUNC R23, R18 ;  /* 0x0000001200177307 */ /* 0x000e64000020d000 */
[----:B------:R-:W-:Y:S01]  /*02b0*/  F2FP.BF16.F32.PACK_AB R5, R10, R19 ;  /* 0x000000130a05723e */ /* 0x000fe200000010ff */
[----:B0-----:R-:W-:-:S05]  /*02c0*/  FADD.FTZ R21, R6, -R21 ;  /* 0x8000001506157221 */ /* 0x001fca0000010000 */
[----:B------:R-:W-:Y:S01]  /*02d0*/  F2FP.BF16.F32.PACK_AB R6, R21, R12 ;  /* 0x0000000c1506723e */ /* 0x000fe200000010ff */
[----:B-1----:R-:W-:-:S05]  /*02e0*/  FADD.FTZ R14, R18, -R23 ;  /* 0x80000017120e7221 */ /* 0x002fca0000010000 */
[----:B------:R-:W-:-:S05]  /*02f0*/  F2FP.BF16.F32.PACK_AB R7, R14, R9 ;  /* 0x000000090e07723e */ /* 0x000fca00000010ff */
[----:B------:R-:W-:Y:S01]  /*0300*/  STG.E.128 desc[UR4][R2.64], R4 ;  /* 0x0000000402007986 */ /* 0x000fe2000c101d04 */
[----:B------:R-:W-:Y:S05]  /*0310*/  EXIT ;  /* 0x000000000000794d */ /* 0x000fea0003800000 */
.L_x_15450:
        /* <DEDUP_REMOVED lines=124> */
.L_x_15453:
[----:B------:R-:W-:-:S13]  /*0ae0*/  ISETP.GE.AND P0, PT, R26, R5, PT ;  /* 0x000000051a00720c */ /* 0x000fda0003f06270 */
[----:B------:R-:W-:Y:S05]  /*0af0*/  @P0 BRA `(.L_x_15455) ;  /* 0x0000000000300947 */ /* 0x000fea0003800000 */
[----:B0-----:R-:W0:Y:S01]  /*0b00*/  LDC.64 R6, c[0x0][0x218] ;  /* 0x00008600ff067b82 */ /* 0x001e220000000a00 */
[----:B------:R-:W-:Y:S01]  /*0b10*/  IADD3 R13, R3, R26, RZ ;  /* 0x0000001a030d7210 */ /* 0x000fe20007ffe0ff */
[----:B------:R-:W-:-:S04]  /*0b20*/  VIADD R26, R26, 0x80 ;  /* 0x000000801a1a7836 */ /* 0x000fc80000000000 */
[----:B0-----:R-:W-:-:S05]  /*0b30*/  IMAD.WIDE.U32 R6, R13, 0x2, R6 ;  /* 0x000000020d067825 */ /* 0x001fca00078e0006 */
[----:B------:R1:W-:Y:S02]  /*0b40*/  STG.E.U16 desc[UR4][R6.64], R8 ;  /* 0x0000000806007986 */ /* 0x0003e4000c101504 */
.L_x_15454:
[----:B------:R-:W-:-:S13]  /*0b50*/  ISETP.GE.AND P0, PT, R26, R5, PT ;  /* 0x000000051a00720c */ /* 0x000fda0003f06270 */
[----:B------:R-:W-:Y:S05]  /*0b60*/  @P0 BRA `(.L_x_15456) ;  /* 0x0000000000340947 */ /* 0x000fea0003800000 */
[----:B01----:R-:W0:Y:S01]  /*0b70*/  LDC.64 R6, c[0x0][0x218] ;  /* 0x00008600ff067b82 */ /* 0x003e220000000a00 */
[----:B------:R-:W-:Y:S01]  /*0b80*/  IADD3 R13, R3, R26, RZ ;  /* 0x0000001a030d7210 */ /* 0x000fe20007ffe0ff */
[----:B------:R-:W-:-:S04]  /*0b90*/  VIADD R26, R26, 0x80 ;  /* 0x000000801a1a7836 */ /* 0x000fc80000000000 */
[----:B0-----:R-:W-:-:S05]  /*0ba0*/  IMAD.WIDE.U32 R6, R13, 0x2, R6 ;  /* 0x000000020d067825 */ /* 0x001fca00078e0006 */
[----:B------:R1:W-:Y:S02]  /*0bb0*/  STG.E.U16 desc[UR4][R6.64], R9 ;  /* 0x0000000906007986 */ /* 0x0003e4000c101504 */
.L_x_15455:
        /* <DEDUP_REMOVED lines=8> */
.L_x_15456:
[----:B------:R-:W-:Y:S05]  /*0c40*/  BSYNC B1 ;  /* 0x0000000000017941 */ /* 0x000fea0003800000 */
.L_x_15452:
[----:B------:R-:W-:-:S13]  /*0c50*/  ISETP.GE.AND P0, PT, R26, R5, PT ;  /* 0x000000051a00720c */ /* 0x000fda0003f06270 */
[----:B012---:R-:W0:Y:S01]  /*0c60*/  @!P0 LDC.64 R6, c[0x0][0x218] ;  /* 0x00008600ff068b82 */ /* 0x007e220000000a00 */
[----:B------:R-:W-:Y:S01]  /*0c70*/  @!P0 IADD3 R9, R3, R26, RZ ;  /* 0x0000001a03098210 */ /* 0x000fe20007ffe0ff */
[----:B------:R-:W-:-:S04]  /*0c80*/  @!P0 VIADD R26, R26, 0x80 ;  /* 0x000000801a1a8836 */ /* 0x000fc80000000000 */
[----:B0-----:R-:W-:-:S05]  /*0c90*/  @!P0 IMAD.WIDE.U32 R6, R9, 0x2, R6 ;  /* 0x0000000209068825 */ /* 0x001fca00078e0006 */
[----:B------:R2:W-:Y:S02]  /*0ca0*/  @!P0 STG.E.U16 desc[UR4][R6.64], R11 ;  /* 0x0000000b06008986 */ /* 0x0005e4000c101504 */
.L_x_15457:
[----:B------:R-:W-:Y:S05]  /*0cb0*/  BSYNC B0 ;  /* 0x0000000000007941 */ /* 0x000fea0003800000 */
.L_x_15451:
        /* <DEDUP_REMOVED lines=8> */
.L_x_15458:
        /* <DEDUP_REMOVED lines=12> */
.L_x_19714:


//--------------------- .text._ZN2at6native18elementwise_kernelILi128ELi4EZNS0_15gpu_kernel_implIZZZNS0_16frac_kernel_cudaERNS_18TensorIteratorBaseEENKUlvE_clEvENKUlvE1_clEvEUlN3c104HalfEE_EEvS4_RKT_EUliE_EEviT1_ --------------------------
	.section	.text._ZN2at6native18elementwise_kernelILi128ELi4EZNS0_15gpu_kernel_implIZZZNS0_16frac_kernel_cudaERNS_18TensorIteratorBaseEENKUlvE_clEvENKUlvE1_clEvEUlN3c104HalfEE_EEvS4_RKT_EUliE_EEviT1_,"ax",@progbits
	.align	128
        .global         _ZN2at6native18elementwise_kernelILi128ELi4EZNS0_15gpu_kernel_implIZZZNS0_16frac_kernel_cudaERNS_18TensorIteratorBaseEENKUlvE_clEvENKUlvE1_clEvEUlN3c104HalfEE_EEvS4_RKT_EUliE_EEviT1_
        .type           _ZN2at6native18elementwise_kernelILi128ELi4EZNS0_15gpu_kernel_implIZZZNS0_16frac_kernel_cudaERNS_18TensorIteratorBaseEENKUlvE_clEvENKUlvE1_clEvEUlN3c104HalfEE_EEvS4_RKT_EUliE_EEviT1_,@function
        .size           _ZN2at6native18elementwise_kernelILi128ELi4EZNS0_15gpu_kernel_implIZZZNS0_16frac_kernel_cudaERNS_18TensorIteratorBaseEENKUlvE_clEvENKUlvE1_clEvEUlN3c104HalfEE_EEvS4_RKT_EUliE_EEviT1_,(.L_x_19715 - _ZN2at6native18elementwise_kernelILi128ELi4EZNS0_15gpu_kernel_implIZZZNS0_16frac_kernel_cudaERNS_18TensorIteratorBaseEENKUlvE_clEvENKUlvE1_clEvEUlN3c104HalfEE_EEvS4_RKT_EUliE_EEviT1_)
        .other          _ZN2at6native18elementwise_kernelILi128ELi4EZNS0_15gpu_kernel_implIZZZNS0_16frac_kernel_cudaERNS_18TensorIteratorBaseEENKUlvE_clEvENKUlvE1_clEvEUlN3c104HalfEE_EEvS4_RKT_EUliE_EEviT1_,@"STO_CUDA_ENTRY STV_DEFAULT"
_ZN2at6native18elementwise_kernelILi128ELi4EZNS0_15gpu_kernel_implIZZZNS0_16frac_kernel_cudaERNS_18TensorIteratorBaseEENKUlvE_clEvENKUlvE1_clEvEUlN3c104HalfEE_EEvS4_RKT_EUliE_EEviT1_:
.text._ZN2at6native18elementwise_kernelILi128ELi4EZNS0_15gpu_kernel_implIZZZNS0_16frac_kernel_cudaERNS_18TensorIteratorBaseEENKUlvE_clEvENKUlvE1_clEvEUlN3c104HalfEE_EEvS4_RKT_EUliE_EEviT1_:
        /* <DEDUP_REMOVED lines=313> */
.L_x_15461:
        /* <DEDUP_REMOVED lines=22> */
.L_x_15465:
[----:B------:R-:W2:Y:S02]  /*14f0*/  LDG.E.U8 R2, desc[UR36][R2.64] ;  /* 0x0000002402027981 */ /* 0x000ea4000c1e1100 */
[----:B--2---:R-:W-:-:S04]  /*1500*/  I2FP.F32.U32 R0, R2 ;  /* 0x0000000200007245 */ /* 0x004fc80000201000 */
[----:B------:R-:W-:Y:S01]  /*1510*/  F2FP.F16.F32.PACK_AB R0, RZ, R0 ;  /* 0x00000000ff00723e */ /* 0x000fe200000000ff */
[----:B------:R-:W-:Y:S06]  /*1520*/  BRA `(.L_x_15467) ;  /* 0x0000000c00887947 */ /* 0x000fec0003800000 */
.L_x_15464:
        /* <DEDUP_REMOVED lines=10> */
.L_x_15469:
[----:B------:R-:W2:Y:S02]  /*15d0*/  LDG.E R2, desc[UR36][R2.64] ;  /* 0x0000002402027981 */ /* 0x000ea4000c1e1900 */
[----:B--2---:R-:W-:-:S04]  /*15e0*/  I2FP.F32.S32 R0, R2 ;  /* 0x0000000200007245 */ /* 0x004fc80000201400 */
[----:B------:R-:W-:Y:S01]  /*15f0*/  F2FP.F16.F32.PACK_AB R0, RZ, R0 ;  /* 0x00000000ff00723e */ /* 0x000fe200000000ff */
[----:B------:R-:W-:Y:S06]  /*1600*/  BRA `(.L_x_15467) ;  /* 0x0000000c00507947 */ /* 0x000fec0003800000 */
.L_x_15468:
[----:B------:R-:W2:Y:S02]  /*1610*/  LDG.E.U16 R2, desc[UR36][R2.64] ;  /* 0x0000002402027981 */ /* 0x000ea4000c1e1500 */
[----:B--2---:R-:W0:Y:S02]  /*1620*/  I2F.S16 R0, R2 ;  /* 0x0000000200007306 */ /* 0x004e240000101400 */
[----:B0-----:R-:W-:Y:S01]  /*1630*/  F2FP.F16.F32.PACK_AB R0, RZ, R0 ;  /* 0x00000000ff00723e */ /* 0x001fe200000000ff */
[----:B------:R-:W-:Y:S06]  /*1640*/  BRA `(.L_x_15467) ;  /* 0x0000000c00407947 */ /* 0x000fec0003800000 */
.L_x_15463:
        /* <DEDUP_REMOVED lines=9> */
.L_x_15471:
[----:B------:R0:W5:Y:S01]  /*16e0*/  LDG.E.U16 R0, desc[UR36][R2.64] ;  /* 0x0000002402007981 */ /* 0x000162000c1e1500 */
[----:B------:R-:W-:Y:S05]  /*16f0*/  BRA `(.L_x_15467) ;  /* 0x0000000c00147947 */ /* 0x000fea0003800000 */
.L_x_15470:
        /* <DEDUP_REMOVED lines=9> */
.L_x_15473:
[----:B------:R1:W5:Y:S01]  /*1790*/  LDG.E.U16 R0, desc[UR36][R2.64] ;  /* 0x0000002402007981 */ /* 0x000362000c1e1500 */
[----:B------:R-:W-:Y:S05]  /*17a0*/  BRA `(.L_x_15467) ;  /* 0x0000000800e87947 */ /* 0x000fea0003800000 */
.L_x_15472:
        /* <DEDUP_REMOVED lines=8> */
.L_x_15462:
        /* <DEDUP_REMOVED lines=13> */
.L_x_15476:
        /* <DEDUP_REMOVED lines=8> */
.L_x_15475:
        /* <DEDUP_REMOVED lines=28> */
.L_x_15478:
        /* <DEDUP_REMOVED lines=15> */
.L_x_15477:
[----:B------:R-:W2:Y:S02]  /*1c30*/  LDG.E.U16 R0, desc[UR36][R2.64] ;  /* 0x0000002402007981 */ /* 0x000ea4000c1e1500 */
[----:B--2---:R-:W-:-:S05]  /*1c40*/  IMAD.U32 R0, R0, 0x10000, RZ ;  /* 0x0001000000007824 */ /* 0x004fca00078e00ff */
[----:B------:R-:W-:Y:S01]  /*1c50*/  F2FP.F16.F32.PACK_AB R0, RZ, R0 ;  /* 0x00000000ff00723e */ /* 0x000fe200000000ff */
[----:B------:R-:W-:Y:S06]  /*1c60*/  BRA `(.L_x_15467) ;  /* 0x0000000400b87947 */ /* 0x000fec0003800000 */
.L_x_15474:
        /* <DEDUP_REMOVED lines=12> */
.L_x_15481:
        /* <DEDUP_REMOVED lines=21> */
.L_x_15485:
[----:B------:R-:W-:Y:S05]  /*1e80*/  BSYNC B1 ;  /* 0x0000000000017941 */ /* 0x000fea0003800000 */
.L_x_15484:
[----:B------:R-:W-:Y:S01]  /*1e90*/  LEA R3, R0, 0x3b800000, 0x17 ;  /* 0x3b80000000037811 */ /* 0x000fe200078eb8ff */
[----:B------:R-:W-:-:S05]  /*1ea0*/  IMAD.SHL.U32 R0, R2, 0x100000, RZ ;  /* 0x0010000002007824 */ /* 0x000fca00078e00ff */
[----:B------:R-:W-:-:S07]  /*1eb0*/  LOP3.LUT R0, R3, R0, R4, 0xfe, !PT ;  /* 0x0000000003007212 */ /* 0x000fce00078efe04 */
.L_x_15483:
[----:B------:R-:W-:Y:S05]  /*1ec0*/  BSYNC B0 ;  /* 0x0000000000007941 */ /* 0x000fea0003800000 */
.L_x_15482:
[----:B------:R-:W-:Y:S01]  /*1ed0*/  F2FP.F16.F32.PACK_AB R0, RZ, R0 ;  /* 0x00000000ff00723e */ /* 0x000fe200000000ff */
[----:B------:R-:W-:Y:S06]  /*1ee0*/  BRA `(.L_x_15467) ;  /* 0x0000000400187947 */ /* 0x000fec0003800000 */
.L_x_15480:
        /* <DEDUP_REMOVED lines=21> */
.L_x_15489:
[----:B------:R-:W-:Y:S05]  /*2040*/  BSYNC B1 ;  /* 0x0000000000017941 */ /* 0x000fea0003800000 */
.L_x_15488:
[----:B------:R-:W-:Y:S01]  /*2050*/  LEA R3, R0, 0x37800000, 0x17 ;  /* 0x3780000000037811 */ /* 0x000fe200078eb8ff */
[----:B------:R-:W-:-:S05]  /*2060*/  IMAD.SHL.U32 R0, R2, 0x200000, RZ ;  /* 0x0020000002007824 */ /* 0x000fca00078e00ff */
[----:B------:R-:W-:-:S07]  /*2070*/  LOP3.LUT R0, R3, R0, R4, 0xfe, !PT ;  /* 0x0000000003007212 */ /* 0x000fce00078efe04 */
.L_x_15487:
[----:B------:R-:W-:Y:S05]  /*2080*/  BSYNC B0 ;  /* 0x0000000000007941 */ /* 0x000fea0003800000 */
.L_x_15486:
[----:B------:R-:W-:Y:S01]  /*2090*/  F2FP.F16.F32.PACK_AB R0, RZ, R0 ;  /* 0x00000000ff00723e */ /* 0x000fe200000000ff */
[----:B------:R-:W-:Y:S06]  /*20a0*/  BRA `(.L_x_15467) ;  /* 0x0000000000a87947 */ /* 0x000fec0003800000 */
.L_x_15479:
        /* <DEDUP_REMOVED lines=14> */
.L_x_15493:
[----:B------:R-:W-:Y:S05]  /*2190*/  BSYNC B0 ;  /* 0x0000000000007941 */ /* 0x000fea0003800000 */
.L_x_15492:
[----:B------:R-:W-:Y:S01]  /*21a0*/  F2FP.F16.F32.PACK_AB R0, RZ, R0 ;  /* 0x00000000ff00723e */ /* 0x000fe200000000ff */
[----:B------:R-:W-:Y:S06]  /*21b0*/  BRA `(.L_x_15467) ;  /* 0x0000000000647947 */ /* 0x000fec0003800000 */
.L_x_15466:
        /* <DEDUP_REMOVED lines=16> */
.L_x_15494:
[----:B------:R-:W-:Y:S01]  /*22c0*/  PRMT R0, RZ, 0x7610, R0 ;  /* 0x00007610ff007816 */ /* 0x000fe20000000000 */
[----:B------:R-:W-:Y:S06]  /*22d0*/  BRA `(.L_x_15467) ;  /* 0x00000000001c7947 */ /* 0x000fec0003800000 */
.L_x_15491:
[----:B------:R-:W2:Y:S02]  /*22e0*/  LDG.E.64 R2, desc[UR36][R2.64] ;  /* 0x0000002402027981 */ /* 0x000ea4000c1e1b00 */
[----:B--2---:R-:W0:Y:S02]  /*22f0*/  I2F.U64 R0, R2 ;  /* 0x0000000200007312 */ /* 0x004e240000301000 */
[----:B0-----:R-:W-:Y:S01]  /*2300*/  F2FP.F16.F32.PACK_AB R0, RZ, R0 ;  /* 0x00000000ff00723e */ /* 0x001fe200000000ff */
[----:B------:R-:W-:Y:S06]  /*2310*/  BRA `(.L_x_15467) ;  /* 0x00000000000c7947 */ /* 0x000fec0003800000 */
.L_x_15490:
[----:B------:R-:W2:Y:S02]  /*2320*/  LDG.E R2, desc[UR36][R2.64] ;  /* 0x0000002402027981 */ /* 0x000ea4000c1e1900 */
[----:B--2---:R-:W-:-:S04]  /*2330*/  I2FP.F32.U32 R0, R2 ;  /* 0x0000000200007245 */ /* 0x004fc80000201000 */
[----:B------:R-:W-:-:S07]  /*2340*/  F2FP.F16.F32.PACK_AB R0, RZ, R0 ;  /* 0x00000000ff00723e */ /* 0x000fce00000000ff */
.L_x_15467:
[----:B------:R-:W2:Y:S01]  /*2350*/  LDC.U8 R4, c[0x0][0x421] ;  /* 0x00010840ff047b82 */ /* 0x000ea20000000000 */
[----:B-----5:R-:W-:-:S04]  /*2360*/  HADD2.F32 R0, -RZ, R0.H0_H0 ;  /* 0x20000000ff007230 */ /* 0x020fc80000004100 */
[----:B01----:R-:W0:Y:S02]  /*2370*/  FRND.TRUNC R3, R0 ;  /* 0x0000000000037307 */ /* 0x003e24000020d000 */
[----:B0-----:R-:W-:Y:S01]  /*2380*/  FADD.FTZ R3, R0, -R3 ;  /* 0x8000000300037221 */ /* 0x001fe20000010000 */
[----:B--2---:R-:W-:-:S04]  /*2390*/  PRMT R2, R4, 0x9910, RZ ;  /* 0x0000991004027816 */ /* 0x004fc800000000ff */
[----:B------:R-:W-:Y:S02]  /*23a0*/  F2FP.F16.F32.PACK_AB R3, RZ, R3 ;  /* 0x00000003ff03723e */ /* 0x000fe400000000ff */
        /* <DEDUP_REMOVED lines=14> */
.L_x_15498:
[----:B------:R-:W-:-:S06]  /*2490*/  HADD2.F32 R3, -RZ, R3.H0_H0 ;  /* 0x20000003ff037230 */ /* 0x000fcc0000004100 */
[----:B------:R-:W0:Y:S02]  /*24a0*/  F2I.S64.TRUNC R2, R3 ;  /* 0x0000000300027311 */ /* 0x000e24000020d900 */
[----:B0-----:R3:W-:Y:S01]  /*24b0*/  STG.E.U8 desc[UR36][R16.64], R2 ;  /* 0x0000000210007986 */ /* 0x0017e2000c101124 */
[----:B------:R-:W-:Y:S05]  /*24c0*/  BRA `(.L_x_15500) ;  /* 0x0000000c00847947 */ /* 0x000fea0003800000 */
.L_x_15497:
        /* <DEDUP_REMOVED lines=10> */
.L_x_15502:
[----:B------:R-:W-:-:S06]  /*2570*/  HADD2.F32 R3, -RZ, R3.H0_H0 ;  /* 0x20000003ff037230 */ /* 0x000fcc0000004100 */
[----:B------:R-:W0:Y:S02]  /*2580*/  F2I.FTZ.TRUNC.NTZ R3, R3 ;  /* 0x0000000300037305 */ /* 0x000e24000021f100 */
[----:B0-----:R1:W-:Y:S01]  /*2590*/  STG.E desc[UR36][R16.64], R3 ;  /* 0x0000000310007986 */ /* 0x0013e2000c101924 */
[----:B------:R-:W-:Y:S05]  /*25a0*/  BRA `(.L_x_15500) ;  /* 0x0000000c004c7947 */ /* 0x000fea0003800000 */
.L_x_15501:
[----:B------:R-:W-:-:S06]  /*25b0*/  HADD2.F32 R3, -RZ, R3.H0_H0 ;  /* 0x20000003ff037230 */ /* 0x000fcc0000004100 */
[----:B------:R-:W0:Y:S02]  /*25c0*/  F2I.FTZ.TRUNC.NTZ R3, R3 ;  /* 0x0000000300037305 */ /* 0x000e24000021f100 */
[----:B0-----:R2:W-:Y:S01]  /*25d0*/  STG.E.U16 desc[UR36][R16.64], R3 ;  /* 0x0000000310007986 */ /* 0x0015e2000c101524 */
[----:B------:R-:W-:Y:S05]  /*25e0*/  BRA `(.L_x_15500) ;  /* 0x0000000c003c7947 */ /* 0x000fea0003800000 */
.L_x_15496:
        /* <DEDUP_REMOVED lines=9> */
.L_x_15504:
[----:B------:R0:W-:Y:S01]  /*2680*/  STG.E.U16 desc[UR36][R16.64], R3 ;  /* 0x0000000310007986 */ /* 0x0001e2000c101524 */
[----:B------:R-:W-:Y:S05]  /*2690*/  BRA `(.L_x_15500) ;  /* 0x0000000c00107947 */ /* 0x000fea0003800000 */
.L_x_15503:
        /* <DEDUP_REMOVED lines=10> */
.L_x_15506:
[----:B------:R-:W-:-:S05]  /*2740*/  HADD2.F32 R0, -RZ, R3.H0_H0 ;  /* 0x20000003ff007230 */ /* 0x000fca0000004100 */
[----:B------:R-:W-:-:S04]  /*2750*/  F2FP.F16.F32.PACK_AB R0, RZ, R0 ;  /* 0x00000000ff00723e */ /* 0x000fc800000000ff */
[----:B------:R-:W-:-:S05]  /*2760*/  PRMT R0, R0, 0x5410, RZ ;  /* 0x0000541000007816 */ /* 0x000fca00000000ff */
[----:B------:R0:W-:Y:S01]  /*2770*/  STG.E desc[UR36][R16.64], R0 ;  /* 0x0000000010007986 */ /* 0x0001e2000c101924 */
[----:B------:R-:W-:Y:S05]  /*2780*/  BRA `(.L_x_15500) ;  /* 0x0000000800d47947 */ /* 0x000fea0003800000 */
.L_x_15505:
[----:B------:R-:W-:-:S05]  /*2790*/  HADD2.F32 R2, -RZ, R3.H0_H0 ;  /* 0x20000003ff027230 */ /* 0x000fca0000004100 */
[----:B------:R-:W-:-:S06]  /*27a0*/  FMUL.FTZ R2, R2, 1 ;  /* 0x3f80000002027820 */ /* 0x000fcc0000410000 */
[----:B------:R-:W0:Y:S02]  /*27b0*/  F2F.F64.F32 R2, R2 ;  /* 0x0000000200027310 */ /* 0x000e240000201800 */
[----:B0-----:R0:W-:Y:S01]  /*27c0*/  STG.E.64 desc[UR36][R16.64], R2 ;  /* 0x0000000210007986 */ /* 0x0011e2000c101b24 */
[----:B------:R-:W-:Y:S05]  /*27d0*/  BRA `(.L_x_15500) ;  /* 0x0000000800c07947 */ /* 0x000fea0003800000 */
.L_x_15495:
        /* <DEDUP_REMOVED lines=13> */
.L_x_15509:
[----:B------:R-:W-:Y:S01]  /*28b0*/  HADD2.F32 R3, -RZ, R3.H0_H0 ;  /* 0x20000003ff037230 */ /* 0x000fe20000004100 */
[----:B------:R-:W-:-:S04]  /*28c0*/  CS2R R6, SRZ ;  /* 0x0000000000067805 */ /* 0x000fc8000001ff00 */
[----:B------:R-:W-:-:S04]  /*28d0*/  FMUL.FTZ R3, R3, 1 ;  /* 0x3f80000003037820 */ /* 0x000fc80000410000 */
[----:B------:R-:W0:Y:S02]  /*28e0*/  F2F.F64.F32 R4, R3 ;  /* 0x0000000300047310 */ /* 0x000e240000201800 */
[----:B0-----:R0:W-:Y:S01]  /*28f0*/  STG.E.128 desc[UR36][R16.64], R4 ;  /* 0x0000000410007986 */ /* 0x0011e2000c101d24 */
[----:B------:R-:W-:Y:S05]  /*2900*/  BRA `(.L_x_15500) ;  /* 0x0000000800747947 */ /* 0x000fea0003800000 */
.L_x_15508:
        /* <DEDUP_REMOVED lines=21> */
.L_x_15513:
[----:B------:R-:W-:Y:S05]  /*2a60*/  BSYNC B0 ;  /* 0x0000000000007941 */ /* 0x000fea0003800000 */
.L_x_15512:
[----:B------:R-:W-:-:S05]  /*2a70*/  LOP3.LUT R3, R0, R3, RZ, 0xfc, !PT ;  /* 0x0000000300037212 */ /* 0x000fca00078efcff */
[----:B------:R0:W-:Y:S01]  /*2a80*/  STG.E.U8 desc[UR36][R16.64], R3 ;  /* 0x0000000310007986 */ /* 0x0001e2000c101124 */
[----:B------:R-:W-:Y:S05]  /*2a90*/  BRA `(.L_x_15500) ;  /* 0x0000000800107947 */ /* 0x000fea0003800000 */
.L_x_15511:
        /* <DEDUP_REMOVED lines=13> */
.L_x_15515:
[----:B------:R-:W-:Y:S01]  /*2b70*/  IMAD.MOV.U32 R0, RZ, RZ, 0x7f ;  /* 0x0000007fff007424 */ /* 0x000fe200078e00ff */
[----:B------:R-:W-:-:S04]  /*2b80*/  ISETP.GT.U32.AND P0, PT, R2, 0x7f800000, PT ;  /* 0x7f8000000200780c */ /* 0x000fc80003f04070 */
[----:B------:R-:W-:-:S09]  /*2b90*/  SEL R0, R0, 0x7c, P0 ;  /* 0x0000007c00007807 */ /* 0x000fd20000000000 */
.L_x_15516:
[----:B------:R-:W-:Y:S05]  /*2ba0*/  BSYNC B0 ;  /* 0x0000000000007941 */ /* 0x000fea0003800000 */
.L_x_15514:
[----:B------:R-:W-:-:S04]  /*2bb0*/  LOP3.LUT R2, R3, 0x80000000, RZ, 0xc0, !PT ;  /* 0x8000000003027812 */ /* 0x000fc800078ec0ff */
[----:B------:R-:W-:-:S04]  /*2bc0*/  SHF.R.U32.HI R3, RZ, 0x18, R2 ;  /* 0x00000018ff037819 */ /* 0x000fc80000011602 */
[----:B------:R-:W-:-:S05]  /*2bd0*/  LOP3.LUT R3, R0, R3, RZ, 0xfc, !PT ;  /* 0x0000000300037212 */ /* 0x000fca00078efcff */
[----:B------:R0:W-:Y:S01]  /*2be0*/  STG.E.U8 desc[UR36][R16.64], R3 ;  /* 0x0000000310007986 */ /* 0x0001e2000c101124 */
[----:B------:R-:W-:Y:S05]  /*2bf0*/  BRA `(.L_x_15500) ;  /* 0x0000000400b87947 */ /* 0x000fea0003800000 */
.L_x_15510:
[----:B------:R-:W-:-:S05]  /*2c00*/  HADD2.F32 R0, -RZ, R3.H0_H0 ;  /* 0x20000003ff007230 */ /* 0x000fca0000004100 */
[----:B------:R-:W-:-:S05]  /*2c10*/  F2FP.BF16.F32.PACK_AB R0, RZ, R0 ;  /* 0x00000000ff00723e */ /* 0x000fca00000010ff */
[----:B------:R0:W-:Y:S01]  /*2c20*/  STG.E.U16 desc[UR36][R16.64], R0 ;  /* 0x0000000010007986 */ /* 0x0001e2000c101524 */
[----:B------:R-:W-:Y:S05]  /*2c30*/  BRA `(.L_x_15500) ;  /* 0x0000000400a87947 */ /* 0x000fea0003800000 */
.L_x_15507:
        /* <DEDUP_REMOVED lines=12> */
.L_x_15519:
        /* <DEDUP_REMOVED lines=17> */
.L_x_15522:
[----:B------:R-:W-:-:S04]  /*2e10*/  LOP3.LUT R2, R3, 0x80000000, RZ, 0xc0, !PT ;  /* 0x8000000003027812 */ /* 0x000fc800078ec0ff */
[----:B------:R-:W-:-:S04]  /*2e20*/  SHF.R.U32.HI R3, RZ, 0x18, R2 ;  /* 0x00000018ff037819 */ /* 0x000fc80000011602 */
[----:B------:R-:W-:-:S04]  /*2e30*/  LOP3.LUT R0, R0, R3, RZ, 0xfc, !PT ;  /* 0x0000000300007212 */ /* 0x000fc800078efcff */
[----:B------:R-:W-:-:S07]  /*2e40*/  PRMT R8, R0, 0x7610, R8 ;  /* 0x0000761000087816 */ /* 0x000fce0000000008 */
.L_x_15521:
[----:B------:R-:W-:Y:S05]  /*2e50*/  BSYNC B0 ;  /* 0x0000000000007941 */ /* 0x000fea0003800000 */
.L_x_15520:
[----:B------:R0:W-:Y:S01]  /*2e60*/  STG.E.U8 desc[UR36][R16.64], R8 ;  /* 0x0000000810007986 */ /* 0x0001e2000c101124 */
[----:B------:R-:W-:Y:S05]  /*2e70*/  BRA `(.L_x_15500) ;  /* 0x0000000400187947 */ /* 0x000fea0003800000 */
.L_x_15518:
        /* <DEDUP_REMOVED lines=17> */
.L_x_15525:
[----:B------:R-:W-:-:S04]  /*2f90*/  LOP3.LUT R2, R3, 0x80000000, RZ, 0xc0, !PT ;  /* 0x8000000003027812 */ /* 0x000fc800078ec0ff */
[----:B------:R-:W-:-:S04]  /*2fa0*/  SHF.R.U32.HI R3, RZ, 0x18, R2 ;  /* 0x00000018ff037819 */ /* 0x000fc80000011602 */
[----:B------:R-:W-:-:S04]  /*2fb0*/  LOP3.LUT R0, R0, R3, RZ, 0xfc, !PT ;  /* 0x0000000300007212 */ /* 0x000fc800078efcff */
[----:B------:R-:W-:-:S07]  /*2fc0*/  PRMT R8, R0, 0x7610, R8 ;  /* 0x0000761000087816 */ /* 0x000fce0000000008 */
.L_x_15524:
[----:B------:R-:W-:Y:S05]  /*2fd0*/  BSYNC B0 ;  /* 0x0000000000007941 */ /* 0x000fea0003800000 */
.L_x_15523:
[----:B------:R0:W-:Y:S01]  /*2fe0*/  STG.E.U8 desc[UR36][R16.64], R8 ;  /* 0x0000000810007986 */ /* 0x0001e2000c101124 */
[----:B------:R-:W-:Y:S05]  /*2ff0*/  BRA `(.L_x_15500) ;  /* 0x0000000000b87947 */ /* 0x000fea0003800000 */
.L_x_15517:
        /* <DEDUP_REMOVED lines=22> */
.L_x_15499:
        /* <DEDUP_REMOVED lines=16> */
.L_x_15528:
[----:B------:R-:W-:Y:S05]  /*3260*/  BRA `(.L_x_15500) ;  /* 0x00000000001c7947 */ /* 0x000fea0003800000 */
.L_x_15527:
[----:B------:R-:W-:-:S06]  /*3270*/  HADD2.F32 R3, -RZ, R3.H0_H0 ;  /* 0x20000003ff037230 */ /* 0x000fcc0000004100 */
[----:B------:R-:W0:Y:S02]  /*3280*/  F2I.U64.TRUNC R2, R3 ;  /* 0x0000000300027311 */ /* 0x000e24000020d800 */
[----:B0-----:R0:W-:Y:S01]  /*3290*/  STG.E.64 desc[UR36][R16.64], R2 ;  /* 0x0000000210007986 */ /* 0x0011e2000c101b24 */
[----:B------:R-:W-:Y:S05]  /*32a0*/  BRA `(.L_x_15500) ;  /* 0x00000000000c7947 */ /* 0x000fea0003800000 */
.L_x_15526:
[----:B------:R-:W-:-:S06]  /*32b0*/  HADD2.F32 R3, -RZ, R3.H0_H0 ;  /* 0x20000003ff037230 */ /* 0x000fcc0000004100 */
[----:B------:R-:W0:Y:S02]  /*32c0*/  F2I.FTZ.U32.TRUNC.NTZ R3, R3 ;  /* 0x0000000300037305 */ /* 0x000e24000021f000 */
[----:B0-----:R0:W-:Y:S02]  /*32d0*/  STG.E desc[UR36][R16.64], R3 ;  /* 0x0000000310007986 */ /* 0x0011e4000c101924 */
.L_x_15500:
[----:B------:R-:W-:-:S04]  /*32e0*/  IMAD R18, R23, 0x200, R18 ;  /* 0x0000020017127824 */ /* 0x000fc800078e0212 */
[----:B------:R-:W-:-:S07]  /*32f0*/  VIADD R19, R18, 0x80 ;  /* 0x0000008012137836 */ /* 0x000fce0000000000 */
.L_x_15460:
[----:B------:R-:W-:Y:S05]  /*3300*/  BSYNC B6 ;  /* 0x0000000000067941 */ /* 0x000fea0003800000 */
.L_x_15459:
        /* <DEDUP_REMOVED lines=307> */
.L_x_15531:
        /* <DEDUP_REMOVED lines=22> */
.L_x_15535:
[----:B------:R-:W2:Y:S02]  /*47a0*/  LDG.E.U8 R2, desc[UR36][R2.64] ;  /* 0x0000002402027981 */ /* 0x000ea4000c1e1100 */
[----:B--2---:R-:W-:-:S04]  /*47b0*/  I2FP.F32.U32 R0, R2 ;  /* 0x0000000200007245 */ /* 0x004fc80000201000 */
[----:B------:R-:W-:Y:S01]  /*47c0*/  F2FP.F16.F32.PACK_AB R0, RZ, R0 ;  /* 0x00000000ff00723e */ /* 0x000fe200000000ff */
[----:B------:R-:W-:Y:S06]  /*47d0*/  BRA `(.L_x_15537) ;  /* 0x0000000c00887947 */ /* 0x000fec0003800000 */
.L_x_15534:
        /* <DEDUP_REMOVED lines=10> */
.L_x_15539:
[----:B------:R-:W2:Y:S02]  /*4880*/  LDG.E R2, desc[UR36][R2.64] ;  /* 0x0000002402027981 */ /* 0x000ea4000c1e1900 */
[----:B--2---:R-:W-:-:S04]  /*4890*/  I2FP.F32.S32 R0, R2 ;  /* 0x0000000200007245 */ /* 0x004fc80000201400 */
[----:B------:R-:W-:Y:S01]  /*48a0*/  F2FP.F16.F32.PACK_AB R0, RZ, R0 ;  /* 0x00000000ff00723e */ /* 0x000fe200000000ff */
[----:B------:R-:W-:Y:S06]  /*48b0*/  BRA `(.L_x_15537) ;  /* 0x0000000c00507947 */ /* 0x000fec0003800000 */
.L_x_15538:
[----:B------:R-:W2:Y:S02]  /*48c0*/  LDG.E.U16 R2, desc[UR36][R2.64] ;  /* 0x0000002402027981 */ /* 0x000ea4000c1e1500 */
[----:B--2---:R-:W0:Y:S02]  /*48d0*/  I2F.S16 R0, R2 ;  /* 0x0000000200007306 */ /* 0x004e240000101400 */
[----:B0-----:R-:W-:Y:S01]  /*48e0*/  F2FP.F16.F32.PACK_AB R0, RZ, R0 ;  /* 0x00000000ff00723e */ /* 0x001fe200000000ff */
[----:B------:R-:W-:Y:S06]  /*48f0*/  BRA `(.L_x_15537) ;  /* 0x0000000c00407947 */ /* 0x000fec0003800000 */
.L_x_15533:
        /* <DEDUP_REMOVED lines=9> */
.L_x_15541:
[----:B------:R0:W5:Y:S01]  /*4990*/  LDG.E.U16 R0, desc[UR36][R2.64] ;  /* 0x0000002402007981 */ /* 0x000162000c1e1500 */
[----:B------:R-:W-:Y:S05]  /*49a0*/  BRA `(.L_x_15537) ;  /* 0x0000000c00147947 */ /* 0x000fea0003800000 */
.L_x_15540:
        /* <DEDUP_REMOVED lines=9> */
.L_x_15543:
[----:B------:R1:W5:Y:S01]  /*4a40*/  LDG.E.U16 R0, desc[UR36][R2.64] ;  /* 0x0000002402007981 */ /* 0x000362000c1e1500 */
[----:B------:R-:W-:Y:S05]  /*4a50*/  BRA `(.L_x_15537) ;  /* 0x0000000800e87947 */ /* 0x000fea0003800000 */
.L_x_15542:
        /* <DEDUP_REMOVED lines=8> */
.L_x_15532:
        /* <DEDUP_REMOVED lines=13> */
.L_x_15546:
        /* <DEDUP_REMOVED lines=8> */
.L_x_15545:
        /* <DEDUP_REMOVED lines=28> */
.L_x_15548:
        /* <DEDUP_REMOVED lines=15> */
.L_x_15547:
[----:B------:R-:W2:Y:S02]  /*4ee0*/  LDG.E.U16 R0, desc[UR36][R2.64] ;  /* 0x0000002402007981 */ /* 0x000ea4000c1e1500 */
[----:B--2---:R-:W-:-:S05]  /*4ef0*/  IMAD.U32 R0, R0, 0x10000, RZ ;  /* 0x0001000000007824 */ /* 0x004fca00078e00ff */
[----:B------:R-:W-:Y:S01]  /*4f00*/  F2FP.F16.F32.PACK_AB R0, RZ, R0 ;  /* 0x00000000ff00723e */ /* 0x000fe200000000ff */
[----:B------:R-:W-:Y:S06]  /*4f10*/  BRA `(.L_x_15537) ;  /* 0x0000000400b87947 */ /* 0x000fec0003800000 */
.L_x_15544:
        /* <DEDUP_REMOVED lines=12> */
.L_x_15551:
        /* <DEDUP_REMOVED lines=21> */
.L_x_15555:
[----:B------:R-:W-:Y:S05]  /*5130*/  BSYNC B1 ;  /* 0x0000000000017941 */ /* 0x000fea0003800000 */
.L_x_15554:
[----:B------:R-:W-:Y:S01]  /*5140*/  LEA R3, R0, 0x3b800000, 0x17 ;  /* 0x3b80000000037811 */ /* 0x000fe200078eb8ff */
[----:B------:R-:W-:-:S05]  /*5150*/  IMAD.SHL.U32 R0, R2, 0x100000, RZ ;  /* 0x0010000002007824 */ /* 0x000fca00078e00ff */
[----:B------:R-:W-:-:S07]  /*5160*/  LOP3.LUT R0, R3, R0, R4, 0xfe, !PT ;  /* 0x0000000003007212 */ /* 0x000fce00078efe04 */
.L_x_15553:
[----:B------:R-:W-:Y:S05]  /*5170*/  BSYNC B0 ;  /* 0x0000000000007941 */ /* 0x000fea0003800000 */
.L_x_15552:
[----:B------:R-:W-:Y:S01]  /*5180*/  F2FP.F16.F32.PACK_AB R0, RZ, R0 ;  /* 0x00000000ff00723e */ /* 0x000fe200000000ff */
[----:B------:R-:W-:Y:S06]  /*5190*/  BRA `(.L_x_15537) ;  /* 0x0000000400187947 */ /* 0x000fec0003800000 */
.L_x_15550:
        /* <DEDUP_REMOVED lines=21> */
.L_x_15559:
[----:B------:R-:W-:Y:S05]  /*52f0*/  BSYNC B1 ;  /* 0x0000000000017941 */ /* 0x000fea0003800000 */
.L_x_15558:
[----:B------:R-:W-:Y:S01]  /*5300*/  LEA R3, R0, 0x37800000, 0x17 ;  /* 0x3780000000037811 */ /* 0x000fe200078eb8ff */
[----:B------:R-:W-:-:S05]  /*5310*/  IMAD.SHL.U32 R0, R2, 0x200000, RZ ;  /* 0x0020000002007824 */ /* 0x000fca00078e00ff */
[----:B------:R-:W-:-:S07]  /*5320*/  LOP3.LUT R0, R3, R0, R4, 0xfe, !PT ;  /* 0x0000000003007212 */ /* 0x000fce00078efe04 */
.L_x_15557:
[----:B------:R-:W-:Y:S05]  /*5330*/  BSYNC B0 ;  /* 0x0000000000007941 */ /* 0x000fea0003800000 */
.L_x_15556:
[----:B------:R-:W-:Y:S01]  /*5340*/  F2FP.F16.F32.PACK_AB R0, RZ, R0 ;  /* 0x00000000ff00723e */ /* 0x000fe200000000ff */
[----:B------:R-:W-:Y:S06]  /*5350*/  BRA `(.L_x_15537) ;  /* 0x0000000000a87947 */ /* 0x000fec0003800000 */
.L_x_15549:
        /* <DEDUP_REMOVED lines=14> */
.L_x_15563:
[----:B------:R-:W-:Y:S05]  /*5440*/  BSYNC B0 ;  /* 0x0000000000007941 */ /* 0x000fea0003800000 */
.L_x_15562:
[----:B------:R-:W-:Y:S01]  /*5450*/  F2FP.F16.F32.PACK_AB R0, RZ, R0 ;  /* 0x00000000ff00723e */ /* 0x000fe200000000ff */
[----:B------:R-:W-:Y:S06]  /*5460*/  BRA `(.L_x_15537) ;  /* 0x0000000000647947 */ /* 0x000fec0003800000 */
.L_x_15536:
        /* <DEDUP_REMOVED lines=16> */
.L_x_15564:
[----:B------:R-:W-:Y:S01]  /*5570*/  PRMT R0, RZ, 0x7610, R0 ;  /* 0x00007610ff007816 */ /* 0x000fe20000000000 */
[----:B------:R-:W-:Y:S06]  /*5580*/  BRA `(.L_x_15537) ;  /* 0x00000000001c7947 */ /* 0x000fec0003800000 */
.L_x_15561:
[----:B------:R-:W2:Y:S02]  /*5590*/  LDG.E.64 R2, desc[UR36][R2.64] ;  /* 0x0000002402027981 */ /* 0x000ea4000c1e1b00 */
[----:B--2---:R-:W0:Y:S02]  /*55a0*/  I2F.U64 R0, R2 ;  /* 0x0000000200007312 */ /* 0x004e240000301000 */
[----:B0-----:R-:W-:Y:S01]  /*55b0*/  F2FP.F16.F32.PACK_AB R0, RZ, R0 ;  /* 0x00000000ff00723e */ /* 0x001fe200000000ff */
[----:B------:R-:W-:Y:S06]  /*55c0*/  BRA `(.L_x_15537) ;  /* 0x00000000000c7947 */ /* 0x000fec0003800000 */
.L_x_15560:
[----:B------:R-:W2:Y:S02]  /*55d0*/  LDG.E R2, desc[UR36][R2.64] ;  /* 0x0000002402027981 */ /* 0x000ea4000c1e1900 */
[----:B--2---:R-:W-:-:S04]  /*55e0*/  I2FP.F32.U32 R0, R2 ;  /* 0x0000000200007245 */ /* 0x004fc80000201000 */
[----:B------:R-:W-:-:S07]  /*55f0*/  F2FP.F16.F32.PACK_AB R0, RZ, R0 ;  /* 0x00000000ff00723e */ /* 0x000fce00000000ff */
.L_x_15537:
        /* <DEDUP_REMOVED lines=20> */
.L_x_15568:
[----:B------:R-:W-:-:S06]  /*5740*/  HADD2.F32 R3, -RZ, R3.H0_H0 ;  /* 0x20000003ff037230 */ /* 0x000fcc0000004100 */
[----:B------:R-:W0:Y:S02]  /*5750*/  F2I.S64.TRUNC R2, R3 ;  /* 0x0000000300027311 */ /* 0x000e24000020d900 */
[----:B0-----:R0:W-:Y:S01]  /*5760*/  STG.E.U8 desc[UR36][R16.64], R2 ;  /* 0x0000000210007986 */ /* 0x0011e2000c101124 */
[----:B------:R-:W-:Y:S05]  /*5770*/  BRA `(.L_x_15570) ;  /* 0x0000000c00847947 */ /* 0x000fea0003800000 */
.L_x_15567:
        /* <DEDUP_REMOVED lines=10> */
.L_x_15572:
[----:B------:R-:W-:-:S06]  /*5820*/  HADD2.F32 R3, -RZ, R3.H0_H0 ;  /* 0x20000003ff037230 */ /* 0x000fcc0000004100 */
[----:B------:R-:W0:Y:S02]  /*5830*/  F2I.FTZ.TRUNC.NTZ R3, R3 ;  /* 0x0000000300037305 */ /* 0x000e24000021f100 */
[----:B0-----:R0:W-:Y:S01]  /*5840*/  STG.E desc[UR36][R16.64], R3 ;  /* 0x0000000310007986 */ /* 0x0011e2000c101924 */
[----:B------:R-:W-:Y:S05]  /*5850*/  BRA `(.L_x_15570) ;  /* 0x0000000c004c7947 */ /* 0x000fea0003800000 */
.L_x_15571:
[----:B------:R-:W-:-:S06]  /*5860*/  HADD2.F32 R3, -RZ, R3.H0_H0 ;  /* 0x20000003ff037230 */ /* 0x000fcc0000004100 */
[----:B------:R-:W0:Y:S02]  /*5870*/  F2I.FTZ.TRUNC.NTZ R3, R3 ;  /* 0x0000000300037305 */ /* 0x000e24000021f100 */
[----:B0-----:R0:W-:Y:S01]  /*5880*/  STG.E.U16 desc[UR36][R16.64], R3 ;  /* 0x0000000310007986 */ /* 0x0011e2000c101524 */
[----:B------:R-:W-:Y:S05]  /*5890*/  BRA `(.L_x_15570) ;  /* 0x0000000c003c7947 */ /* 0x000fea0003800000 */
.L_x_15566:
        /* <DEDUP_REMOVED lines=9> */
.L_x_15574:
[----:B------:R0:W-:Y:S01]  /*5930*/  STG.E.U16 desc[UR36][R16.64], R3 ;  /* 0x0000000310007986 */ /* 0x0001e2000c101524 */
[----:B------:R-:W-:Y:S05]  /*5940*/  BRA `(.L_x_15570) ;  /* 0x0000000c00107947 */ /* 0x000fea0003800000 */
.L_x_15573:
        /* <DEDUP_REMOVED lines=10> */
.L_x_15576:
[----:B------:R-:W-:-:S05]  /*59f0*/  HADD2.F32 R0, -RZ, R3.H0_H0 ;  /* 0x20000003ff007230 */ /* 0x000fca0000004100 */
[----:B------:R-:W-:-:S04]  /*5a00*/  F2FP.F16.F32.PACK_AB R0, RZ, R0 ;  /* 0x00000000ff00723e */ /* 0x000fc800000000ff */
[----:B------:R-:W-:-:S05]  /*5a10*/  PRMT R0, R0, 0x5410, RZ ;  /* 0x0000541000007816 */ /* 0x000fca00000000ff */
[----:B------:R0:W-:Y:S01]  /*5a20*/  STG.E desc[UR36][R16.64], R0 ;  /* 0x0000000010007986 */ /* 0x0001e2000c101924 */
[----:B------:R-:W-:Y:S05]  /*5a30*/  BRA `(.L_x_15570) ;  /* 0x0000000800d47947 */ /* 0x000fea0003800000 */
.L_x_15575:
[----:B------:R-:W-:-:S05]  /*5a40*/  HADD2.F32 R2, -RZ, R3.H0_H0 ;  /* 0x20000003ff027230 */ /* 0x000fca0000004100 */
[----:B------:R-:W-:-:S06]  /*5a50*/  FMUL.FTZ R2, R2, 1 ;  /* 0x3f80000002027820 */ /* 0x000fcc0000410000 */
[----:B------:R-:W0:Y:S02]  /*5a60*/  F2F.F64.F32 R2, R2 ;  /* 0x0000000200027310 */ /* 0x000e240000201800 */
[----:B0-----:R0:W-:Y:S01]  /*5a70*/  STG.E.64 desc[UR36][R16.64], R2 ;  /* 0x0000000210007986 */ /* 0x0011e2000c101b24 */
[----:B------:R-:W-:Y:S05]  /*5a80*/  BRA `(.L_x_15570) ;  /* 0x0000000800c07947 */ /* 0x000fea0003800000 */
.L_x_15565:
        /* <DEDUP_REMOVED lines=13> */
.L_x_15579:
[----:B------:R-:W-:Y:S01]  /*5b60*/  HADD2.F32 R3, -RZ, R3.H0_H0 ;  /* 0x20000003ff037230 */ /* 0x000fe20000004100 */
[----:B------:R-:W-:-:S04]  /*5b70*/  CS2R R6, SRZ ;  /* 0x0000000000067805 */ /* 0x000fc8000001ff00 */
[----:B------:R-:W-:-:S04]  /*5b80*/  FMUL.FTZ R3, R3, 1 ;  /* 0x3f80000003037820 */ /* 0x000fc80000410000 */
[----:B------:R-:W0:Y:S02]  /*5b90*/  F2F.F64.F32 R4, R3 ;  /* 0x0000000300047310 */ /* 0x000e240000201800 */
[----:B0-----:R0:W-:Y:S01]  /*5ba0*/  STG.E.128 desc[UR36][R16.64], R4 ;  /* 0x0000000410007986 */ /* 0x0011e2000c101d24 */
[----:B------:R-:W-:Y:S05]  /*5bb0*/  BRA `(.L_x_15570) ;  /* 0x0000000800747947 */ /* 0x000fea0003800000 */
.L_x_15578:
        /* <DEDUP_REMOVED lines=21> */
.L_x_15583:
[----:B------:R-:W-:Y:S05]  /*5d10*/  BSYNC B0 ;  /* 0x0000000000007941 */ /* 0x000fea0003800000 */
.L_x_15582:
[----:B------:R-:W-:-:S05]  /*5d20*/  LOP3.LUT R3, R0, R3, RZ, 0xfc, !PT ;  /* 0x0000000300037212 */ /* 0x000fca00078efcff */
[----:B------:R0:W-:Y:S01]  /*5d30*/  STG.E.U8 desc[UR36][R16.64], R3 ;  /* 0x0000000310007986 */ /* 0x0001e2000c101124 */
[----:B------:R-:W-:Y:S05]  /*5d40*/  BRA `(.L_x_15570) ;  /* 0x0000000800107947 */ /* 0x000fea0003800000 */
.L_x_15581:
        /* <DEDUP_REMOVED lines=13> */
.L_x_15585:
[----:B------:R-:W-:Y:S01]  /*5e20*/  IMAD.MOV.U32 R0, RZ, RZ, 0x7f ;  /* 0x0000007fff007424 */ /* 0x000fe200078e00ff */
[----:B------:R-:W-:-:S04]  /*5e30*/  ISETP.GT.U32.AND P0, PT, R2, 0x7f800000, PT ;  /* 0x7f8000000200780c */ /* 0x000fc80003f04070 */
[----:B------:R-:W-:-:S09]  /*5e40*/  SEL R0, R0, 0x7c, P0 ;  /* 0x0000007c00007807 */ /* 0x000fd20000000000 */
.L_x_15586:
[----:B------:R-:W-:Y:S05]  /*5e50*/  BSYNC B0 ;  /* 0x0000000000007941 */ /* 0x000fea0003800000 */
.L_x_15584:
[----:B------:R-:W-:-:S04]  /*5e60*/  LOP3.LUT R2, R3, 0x80000000, RZ, 0xc0, !PT ;  /* 0x8000000003027812 */ /* 0x000fc800078ec0ff */
[----:B------:R-:W-:-:S04]  /*5e70*/  SHF.R.U32.HI R3, RZ, 0x18, R2 ;  /* 0x00000018ff037819 */ /* 0x000fc80000011602 */
[----:B------:R-:W-:-:S05]  /*5e80*/  LOP3.LUT R3, R0, R3, RZ, 0xfc, !PT ;  /* 0x0000000300037212 */ /* 0x000fca00078efcff */
[----:B------:R0:W-:Y:S01]  /*5e90*/  STG.E.U8 desc[UR36][R16.64], R3 ;  /* 0x0000000310007986 */ /* 0x0001e2000c101124 */
[----:B------:R-:W-:Y:S05]  /*5ea0*/  BRA `(.L_x_15570) ;  /* 0x0000000400b87947 */ /* 0x000fea0003800000 */
.L_x_15580:
[----:B------:R-:W-:-:S05]  /*5eb0*/  HADD2.F32 R0, -RZ, R3.H0_H0 ;  /* 0x20000003ff007230 */ /* 0x000fca0000004100 */
[----:B------:R-:W-:-:S05]  /*5ec0*/  F2FP.BF16.F32.PACK_AB R0, RZ, R0 ;  /* 0x00000000ff00723e */ /* 0x000fca00000010ff */
[----:B------:R0:W-:Y:S01]  /*5ed0*/  STG.E.U16 desc[UR36][R16.64], R0 ;  /* 0x0000000010007986 */ /* 0x0001e2000c101524 */
[----:B------:R-:W-:Y:S05]  /*5ee0*/  BRA `(.L_x_15570) ;  /* 0x0000000400a87947 */ /* 0x000fea0003800000 */
.L_x_15577:
        /* <DEDUP_REMOVED lines=12> */
.L_x_15589:
        /* <DEDUP_REMOVED lines=17> */
.L_x_15592:
[----:B------:R-:W-:-:S04]  /*60c0*/  LOP3.LUT R2, R3, 0x80000000, RZ, 0xc0, !PT ;  /* 0x8000000003027812 */ /* 0x000fc800078ec0ff */
[----:B------:R-:W-:-:S04]  /*60d0*/  SHF.R.U32.HI R3, RZ, 0x18, R2 ;  /* 0x00000018ff037819 */ /* 0x000fc80000011602 */
[----:B------:R-:W-:-:S04]  /*60e0*/  LOP3.LUT R0, R0, R3, RZ, 0xfc, !PT ;  /* 0x0000000300007212 */ /* 0x000fc800078efcff */
[----:B------:R-:W-:-:S07]  /*60f0*/  PRMT R8, R0, 0x7610, R8 ;  /* 0x0000761000087816 */ /* 0x000fce0000000008 */
.L_x_15591:
[----:B------:R-:W-:Y:S05]  /*6100*/  BSYNC B0 ;  /* 0x0000000000007941 */ /* 0x000fea0003800000 */
.L_x_15590:
[----:B------:R3:W-:Y:S01]  /*6110*/  STG.E.U8 desc[UR36][R16.64], R8 ;  /* 0x0000000810007986 */ /* 0x0007e2000c101124 */
[----:B------:R-:W-:Y:S05]  /*6120*/  BRA `(.L_x_15570) ;  /* 0x0000000400187947 */ /* 0x000fea0003800000 */
.L_x_15588:
        /* <DEDUP_REMOVED lines=17> */
.L_x_15595:
[----:B------:R-:W-:-:S04]  /*6240*/  LOP3.LUT R2, R3, 0x80000000, RZ, 0xc0, !PT ;  /* 0x8000000003027812 */ /* 0x000fc800078ec0ff */
[----:B------:R-:W-:-:S04]  /*6250*/  SHF.R.U32.HI R3, RZ, 0x18, R2 ;  /* 0x00000018ff037819 */ /* 0x000fc80000011602 */
[----:B------:R-:W-:-:S04]  /*6260*/  LOP3.LUT R0, R0, R3, RZ, 0xfc, !PT ;  /* 0x0000000300007212 */ /* 0x000fc800078efcff */
[----:B------:R-:W-:-:S07]  /*6270*/  PRMT R8, R0, 0x7610, R8 ;  /* 0x0000761000087816 */ /* 0x000fce0000000008 */
.L_x_15594:
[----:B------:R-:W-:Y:S05]  /*6280*/  BSYNC B0 ;  /* 0x0000000000007941 */ /* 0x000fea0003800000 */
.L_x_15593:
[----:B------:R0:W-:Y:S01]  /*6290*/  STG.E.U8 desc[UR36][R16.64], R8 ;  /* 0x0000000810007986 */ /* 0x0001e2000c101124 */
[----:B------:R-:W-:Y:S05]  /*62a0*/  BRA `(.L_x_15570) ;  /* 0x0000000000b87947 */ /* 0x000fea0003800000 */
.L_x_15587:
        /* <DEDUP_REMOVED lines=22> */
.L_x_15569:
        /* <DEDUP_REMOVED lines=16> */
.L_x_15598:
[----:B------:R-:W-:Y:S05]  /*6510*/  BRA `(.L_x_15570) ;  /* 0x00000000001c7947 */ /* 0x000fea0003800000 */
.L_x_15597:
[----:B------:R-:W-:-:S06]  /*6520*/  HADD2.F32 R3, -RZ, R3.H0_H0 ;  /* 0x20000003ff037230 */ /* 0x000fcc0000004100 */
[----:B------:R-:W0:Y:S02]  /*6530*/  F2I.U64.TRUNC R2, R3 ;  /* 0x0000000300027311 */ /* 0x000e24000020d800 */
[----:B0-----:R2:W-:Y:S01]  /*6540*/  STG.E.64 desc[UR36][R16.64], R2 ;  /* 0x0000000210007986 */ /* 0x0015e2000c101b24 */
[----:B------:R-:W-:Y:S05]  /*6550*/  BRA `(.L_x_15570) ;  /* 0x00000000000c7947 */ /* 0x000fea0003800000 */
.L_x_15596:
[----:B------:R-:W-:-:S06]  /*6560*/  HADD2.F32 R3, -RZ, R3.H0_H0 ;  /* 0x20000003ff037230 */ /* 0x000fcc0000004100 */
[----:B------:R-:W0:Y:S02]  /*6570*/  F2I.FTZ.U32.TRUNC.NTZ R3, R3 ;  /* 0x0000000300037305 */ /* 0x000e24000021f000 */
[----:B0-----:R0:W-:Y:S02]  /*6580*/  STG.E desc[UR36][R16.64], R3 ;  /* 0x0000000310007986 */ /* 0x0011e4000c101924 */
.L_x_15570:
[----:B------:R-:W-:-:S07]  /*6590*/  VIADD R19, R19, 0x80 ;  /* 0x0000008013137836 */ /* 0x000fce0000000000 */
.L_x_15530:
[----:B------:R-:W-:Y:S05]  /*65a0*/  BSYNC B6 ;  /* 0x0000000000067941 */ /* 0x000fea0003800000 */
.L_x_15529:
        /* <DEDUP_REMOVED lines=307> */
.L_x_15601:
        /* <DEDUP_REMOVED lines=22> */
.L_x_15605:
[----:B------:R-:W2:Y:S02]  /*7a40*/  LDG.E.U8 R2, desc[UR36][R2.64] ;  /* 0x0000002402027981 */ /* 0x000ea4000c1e1100 */
[----:B--2---:R-:W-:-:S04]  /*7a50*/  I2FP.F32.U32 R0, R2 ;  /* 0x0000000200007245 */ /* 0x004fc80000201000 */
[----:B------:R-:W-:Y:S01]  /*7a60*/  F2FP.F16.F32.PACK_AB R0, RZ, R0 ;  /* 0x00000000ff00723e */ /* 0x000fe200000000ff */
[----:B------:R-:W-:Y:S06]  /*7a70*/  BRA `(.L_x_15607) ;  /* 0x0000000c00887947 */ /* 0x000fec0003800000 */
.L_x_15604:
        /* <DEDUP_REMOVED lines=10> */
.L_x_15609:
[----:B------:R-:W2:Y:S02]  /*7b20*/  LDG.E R2, desc[UR36][R2.64] ;  /* 0x0000002402027981 */ /* 0x000ea4000c1e1900 */
[----:B--2---:R-:W-:-:S04]  /*7b30*/  I2FP.F32.S32 R0, R2 ;  /* 0x0000000200007245 */ /* 0x004fc80000201400 */
[----:B------:R-:W-:Y:S01]  /*7b40*/  F2FP.F16.F32.PACK_AB R0, RZ, R0 ;  /* 0x00000000ff00723e */ /* 0x000fe200000000ff */
[----:B------:R-:W-:Y:S06]  /*7b50*/  BRA `(.L_x_15607) ;  /* 0x0000000c00507947 */ /* 0x000fec0003800000 */
.L_x_15608:
[----:B------:R-:W2:Y:S02]  /*7b60*/  LDG.E.U16 R2, desc[UR36][R2.64] ;  /* 0x0000002402027981 */ /* 0x000ea4000c1e1500 */
[----:B--2---:R-:W0:Y:S02]  /*7b70*/  I2F.S16 R0, R2 ;  /* 0x0000000200007306 */ /* 0x004e240000101400 */
[----:B0-----:R-:W-:Y:S01]  /*7b80*/  F2FP.F16.F32.PACK_AB R0, RZ, R0 ;  /* 0x00000000ff00723e */ /* 0x001fe200000000ff */
[----:B------:R-:W-:Y:S06]  /*7b90*/  BRA `(.L_x_15607) ;  /* 0x0000000c00407947 */ /* 0x000fec0003800000 */
.L_x_15603:
        /* <DEDUP_REMOVED lines=9> */
.L_x_15611:
[----:B------:R1:W5:Y:S01]  /*7c30*/  LDG.E.U16 R0, desc[UR36][R2.64] ;  /* 0x0000002402007981 */ /* 0x000362000c1e1500 */
[----:B------:R-:W-:Y:S05]  /*7c40*/  BRA `(.L_x_15607) ;  /* 0x0000000c00147947 */ /* 0x000fea0003800000 */
.L_x_15610:
        /* <DEDUP_REMOVED lines=9> */
.L_x_15613:
[----:B------:R0:W5:Y:S01]  /*7ce0*/  LDG.E.U16 R0, desc[UR36][R2.64] ;  /* 0x0000002402007981 */ /* 0x000162000c1e1500 */
[----:B------:R-:W-:Y:S05]  /*7cf0*/  BRA `(.L_x_15607) ;  /* 0x0000000800e87947 */ /* 0x000fea0003800000 */
.L_x_15612:
        /* <DEDUP_REMOVED lines=8> */
.L_x_15602:
        /* <DEDUP_REMOVED lines=13> */
.L_x_15616:
        /* <DEDUP_REMOVED lines=8> */
.L_x_15615:
        /* <DEDUP_REMOVED lines=28> */
.L_x_15618:
        /* <DEDUP_REMOVED lines=15> */
.L_x_15617:
[----:B------:R-:W2:Y:S02]  /*8180*/  LDG.E.U16 R0, desc[UR36][R2.64] ;  /* 0x0000002402007981 */ /* 0x000ea4000c1e1500 */
[----:B--2---:R-:W-:-:S05]  /*8190*/  IMAD.U32 R0, R0, 0x10000, RZ ;  /* 0x0001000000007824 */ /* 0x004fca00078e00ff */
[----:B------:R-:W-:Y:S01]  /*81a0*/  F2FP.F16.F32.PACK_AB R0, RZ, R0 ;  /* 0x00000000ff00723e */ /* 0x000fe200000000ff */
[----:B------:R-:W-:Y:S06]  /*81b0*/  BRA `(.L_x_15607) ;  /* 0x0000000400b87947 */ /* 0x000fec0003800000 */
.L_x_15614:
        /* <DEDUP_REMOVED lines=12> */
.L_x_15621:
        /* <DEDUP_REMOVED lines=21> */
.L_x_15625:
[----:B------:R-:W-:Y:S05]  /*83d0*/  BSYNC B1 ;  /* 0x0000000000017941 */ /* 0x000fea0003800000 */
.L_x_15624:
[----:B------:R-:W-:Y:S01]  /*83e0*/  LEA R3, R0, 0x3b800000, 0x17 ;  /* 0x3b80000000037811 */ /* 0x000fe200078eb8ff */
[----:B------:R-:W-:-:S05]  /*83f0*/  IMAD.SHL.U32 R0, R2, 0x100000, RZ ;  /* 0x0010000002007824 */ /* 0x000fca00078e00ff */
[----:B------:R-:W-:-:S07]  /*8400*/  LOP3.LUT R0, R3, R0, R4, 0xfe, !PT ;  /* 0x0000000003007212 */ /* 0x000fce00078efe04 */
.L_x_15623:
[----:B------:R-:W-:Y:S05]  /*8410*/  BSYNC B0 ;  /* 0x0000000000007941 */ /* 0x000fea0003800000 */
.L_x_15622:
[----:B------:R-:W-:Y:S01]  /*8420*/  F2FP.F16.F32.PACK_AB R0, RZ, R0 ;  /* 0x00000000ff00723e */ /* 0x000fe200000000ff */
[----:B------:R-:W-:Y:S06]  /*8430*/  BRA `(.L_x_15607) ;  /* 0x0000000400187947 */ /* 0x000fec0003800000 */
.L_x_15620:
        /* <DEDUP_REMOVED lines=21> */
.L_x_15629:
[----:B------:R-:W-:Y:S05]  /*8590*/  BSYNC B1 ;  /* 0x0000000000017941 */ /* 0x000fea0003800000 */
.L_x_15628:
[----:B------:R-:W-:Y:S01]  /*85a0*/  LEA R3, R0, 0x37800000, 0x17 ;  /* 0x3780000000037811 */ /* 0x000fe200078eb8ff */
[----:B------:R-:W-:-:S05]  /*85b0*/  IMAD.SHL.U32 R0, R2, 0x200000, RZ ;  /* 0x0020000002007824 */ /* 0x000fca00078e00ff */
[----:B------:R-:W-:-:S07]  /*85c0*/  LOP3.LUT R0, R3, R0, R4, 0xfe, !PT ;  /* 0x0000000003007212 */ /* 0x000fce00078efe04 */
.L_x_15627:
[----:B------:R-:W-:Y:S05]  /*85d0*/  BSYNC B0 ;  /* 0x0000000000007941 */ /* 0x000fea0003800000 */
.L_x_15626:
[----:B------:R-:W-:Y:S01]  /*85e0*/  F2FP.F16.F32.PACK_AB R0, RZ, R0 ;  /* 0x00000000ff00723e */ /* 0x000fe200000000ff */
[----:B------:R-:W-:Y:S06]  /*85f0*/  BRA `(.L_x_15607) ;  /* 0x0000000000a87947 */ /* 0x000fec0003800000 */
.L_x_15619:
        /* <DEDUP_REMOVED lines=14> */
.L_x_15633:
[----:B------:R-:W-:Y:S05]  /*86e0*/  BSYNC B0 ;  /* 0x0000000000007941 */ /* 0x000fea0003800000 */
.L_x_15632:
[----:B------:R-:W-:Y:S01]  /*86f0*/  F2FP.F16.F32.PACK_AB R0, RZ, R0 ;  /* 0x00000000ff00723e */ /* 0x000fe200000000ff */
[----:B------:R-:W-:Y:S06]  /*8700*/  BRA `(.L_x_15607) ;  /* 0x0000000000647947 */ /* 0x000fec0003800000 */
.L_x_15606:
        /* <DEDUP_REMOVED lines=16> */
.L_x_15634:
[----:B------:R-:W-:Y:S01]  /*8810*/  PRMT R0, RZ, 0x7610, R0 ;  /* 0x00007610ff007816 */ /* 0x000fe20000000000 */
[----:B------:R-:W-:Y:S06]  /*8820*/  BRA `(.L_x_15607) ;  /* 0x00000000001c7947 */ /* 0x000fec0003800000 */
.L_x_15631:
[----:B------:R-:W2:Y:S02]  /*8830*/  LDG.E.64 R2, desc[UR36][R2.64] ;  /* 0x0000002402027981 */ /* 0x000ea4000c1e1b00 */
[----:B--2---:R-:W0:Y:S02]  /*8840*/  I2F.U64 R0, R2 ;  /* 0x0000000200007312 */ /* 0x004e240000301000 */
[----:B0-----:R-:W-:Y:S01]  /*8850*/  F2FP.F16.F32.PACK_AB R0, RZ, R0 ;  /* 0x00000000ff00723e */ /* 0x001fe200000000ff */
[----:B------:R-:W-:Y:S06]  /*8860*/  BRA `(.L_x_15607) ;  /* 0x00000000000c7947 */ /* 0x000fec0003800000 */
.L_x_15630:
[----:B------:R-:W2:Y:S02]  /*8870*/  LDG.E R2, desc[UR36][R2.64] ;  /* 0x0000002402027981 */ /* 0x000ea4000c1e1900 */
[----:B--2---:R-:W-:-:S04]  /*8880*/  I2FP.F32.U32 R0, R2 ;  /* 0x0000000200007245 */ /* 0x004fc80000201000 */
[----:B------:R-:W-:-:S07]  /*8890*/  F2FP.F16.F32.PACK_AB R0, RZ, R0 ;  /* 0x00000000ff00723e */ /* 0x000fce00000000ff */
.L_x_15607:
        /* <DEDUP_REMOVED lines=20> */
.L_x_15638:
[----:B------:R-:W-:-:S06]  /*89e0*/  HADD2.F32 R3, -RZ, R3.H0_H0 ;  /* 0x20000003ff037230 */ /* 0x000fcc0000004100 */
[----:B------:R-:W0:Y:S02]  /*89f0*/  F2I.S64.TRUNC R2, R3 ;  /* 0x0000000300027311 */ /* 0x000e24000020d900 */
[----:B0-----:R3:W-:Y:S01]  /*8a00*/  STG.E.U8 desc[UR36][R16.64], R2 ;  /* 0x0000000210007986 */ /* 0x0017e2000c101124 */
[----:B------:R-:W-:Y:S05]  /*8a10*/  BRA `(.L_x_15640) ;  /* 0x0000000c00847947 */ /* 0x000fea0003800000 */
.L_x_15637:
        /* <DEDUP_REMOVED lines=10> */
.L_x_15642:
[----:B------:R-:W-:-:S06]  /*8ac0*/  HADD2.F32 R3, -RZ, R3.H0_H0 ;  /* 0x20000003ff037230 */ /* 0x000fcc0000004100 */
[----:B------:R-:W0:Y:S02]  /*8ad0*/  F2I.FTZ.TRUNC.NTZ R3, R3 ;  /* 0x0000000300037305 */ /* 0x000e24000021f100 */
[----:B0-----:R2:W-:Y:S01]  /*8ae0*/  STG.E desc[UR36][R16.64], R3 ;  /* 0x0000000310007986 */ /* 0x0015e2000c101924 */
[----:B------:R-:W-:Y:S05]  /*8af0*/  BRA `(.L_x_15640) ;  /* 0x0000000c004c7947 */ /* 0x000fea0003800000 */
.L_x_15641:
[----:B------:R-:W-:-:S06]  /*8b00*/  HADD2.F32 R3, -RZ, R3.H0_H0 ;  /* 0x20000003ff037230 */ /* 0x000fcc0000004100 */
[----:B------:R-:W0:Y:S02]  /*8b10*/  F2I.FTZ.TRUNC.NTZ R3, R3 ;  /* 0x0000000300037305 */ /* 0x000e24000021f100 */
[----:B0-----:R0:W-:Y:S01]  /*8b20*/  STG.E.U16 desc[UR36][R16.64], R3 ;  /* 0x0000000310007986 */ /* 0x0011e2000c101524 */
[----:B------:R-:W-:Y:S05]  /*8b30*/  BRA `(.L_x_15640) ;  /* 0x0000000c003c7947 */ /* 0x000fea0003800000 */
.L_x_15636:
        /* <DEDUP_REMOVED lines=9> */
.L_x_15644:
[----:B------:R0:W-:Y:S01]  /*8bd0*/  STG.E.U16 desc[UR36][R16.64], R3 ;  /* 0x0000000310007986 */ /* 0x0001e2000c101524 */
[----:B------:R-:W-:Y:S05]  /*8be0*/  BRA `(.L_x_15640) ;  /* 0x0000000c00107947 */ /* 0x000fea0003800000 */
.L_x_15643:
        /* <DEDUP_REMOVED lines=10> */
.L_x_15646:
[----:B------:R-:W-:-:S05]  /*8c90*/  HADD2.F32 R0, -RZ, R3.H0_H0 ;  /* 0x20000003ff007230 */ /* 0x000fca0000004100 */
[----:B------:R-:W-:-:S04]  /*8ca0*/  F2FP.F16.F32.PACK_AB R0, RZ, R0 ;  /* 0x00000000ff00723e */ /* 0x000fc800000000ff */
[----:B------:R-:W-:-:S05]  /*8cb0*/  PRMT R0, R0, 0x5410, RZ ;  /* 0x0000541000007816 */ /* 0x000fca00000000ff */
[----:B------:R0:W-:Y:S01]  /*8cc0*/  STG.E desc[UR36][R16.64], R0 ;  /* 0x0000000010007986 */ /* 0x0001e2000c101924 */
[----:B------:R-:W-:Y:S05]  /*8cd0*/  BRA `(.L_x_15640) ;  /* 0x0000000800d47947 */ /* 0x000fea0003800000 */
.L_x_15645:
[----:B------:R-:W-:-:S05]  /*8ce0*/  HADD2.F32 R2, -RZ, R3.H0_H0 ;  /* 0x20000003ff027230 */ /* 0x000fca0000004100 */
[----:B------:R-:W-:-:S06]  /*8cf0*/  FMUL.FTZ R2, R2, 1 ;  /* 0x3f80000002027820 */ /* 0x000fcc0000410000 */
[----:B------:R-:W0:Y:S02]  /*8d00*/  F2F.F64.F32 R2, R2 ;  /* 0x0000000200027310 */ /* 0x000e240000201800 */
[----:B0-----:R0:W-:Y:S01]  /*8d10*/  STG.E.64 desc[UR36][R16.64], R2 ;  /* 0x0000000210007986 */ /* 0x0011e2000c101b24 */
[----:B------:R-:W-:Y:S05]  /*8d20*/  BRA `(.L_x_15640) ;  /* 0x0000000800c07947 */ /* 0x000fea0003800000 */
.L_x_15635:
        /* <DEDUP_REMOVED lines=13> */
.L_x_15649:
[----:B------:R-:W-:Y:S01]  /*8e00*/  HADD2.F32 R3, -RZ, R3.H0_H0 ;  /* 0x20000003ff037230 */ /* 0x000fe20000004100 */
[----:B------:R-:W-:-:S04]  /*8e10*/  CS2R R6, SRZ ;  /* 0x0000000000067805 */ /* 0x000fc8000001ff00 */
[----:B------:R-:W-:-:S04]  /*8e20*/  FMUL.FTZ R3, R3, 1 ;  /* 0x3f80000003037820 */ /* 0x000fc80000410000 */
[----:B------:R-:W0:Y:S02]  /*8e30*/  F2F.F64.F32 R4, R3 ;  /* 0x0000000300047310 */ /* 0x000e240000201800 */
[----:B0-----:R0:W-:Y:S01]  /*8e40*/  STG.E.128 desc[UR36][R16.64], R4 ;  /* 0x0000000410007986 */ /* 0x0011e2000c101d24 */
[----:B------:R-:W-:Y:S05]  /*8e50*/  BRA `(.L_x_15640) ;  /* 0x0000000800747947 */ /* 0x000fea0003800000 */
.L_x_15648:
        /* <DEDUP_REMOVED lines=21> */
.L_x_15653:
[----:B------:R-:W-:Y:S05]  /*8fb0*/  BSYNC B0 ;  /* 0x0000000000007941 */ /* 0x000fea0003800000 */
.L_x_15652:
[----:B------:R-:W-:-:S05]  /*8fc0*/  LOP3.LUT R3, R0, R3, RZ, 0xfc, !PT ;  /* 0x0000000300037212 */ /* 0x000fca00078efcff */
[----:B------:R0:W-:Y:S01]  /*8fd0*/  STG.E.U8 desc[UR36][R16.64], R3 ;  /* 0x0000000310007986 */ /* 0x0001e2000c101124 */
[----:B------:R-:W-:Y:S05]  /*8fe0*/  BRA `(.L_x_15640) ;  /* 0x0000000800107947 */ /* 0x000fea0003800000 */
.L_x_15651:
        /* <DEDUP_REMOVED lines=13> */
.L_x_15655:
[----:B------:R-:W-:Y:S01]  /*90c0*/  IMAD.MOV.U32 R0, RZ, RZ, 0x7f ;  /* 0x0000007fff007424 */ /* 0x000fe200078e00ff */
[----:B------:R-:W-:-:S04]  /*90d0*/  ISETP.GT.U32.AND P0, PT, R2, 0x7f800000, PT ;  /* 0x7f8000000200780c */ /* 0x000fc80003f04070 */
[----:B------:R-:W-:-:S09]  /*90e0*/  SEL R0, R0, 0x7c, P0 ;  /* 0x0000007c00007807 */ /* 0x000fd20000000000 */
.L_x_15656:
[----:B------:R-:W-:Y:S05]  /*90f0*/  BSYNC B0 ;  /* 0x0000000000007941 */ /* 0x000fea0003800000 */
.L_x_15654:
[----:B------:R-:W-:-:S04]  /*9100*/  LOP3.LUT R2, R3, 0x80000000, RZ, 0xc0, !PT ;  /* 0x8000000003027812 */ /* 0x000fc800078ec0ff */
[----:B------:R-:W-:-:S04]  /*9110*/  SHF.R.U32.HI R3, RZ, 0x18, R2 ;  /* 0x00000018ff037819 */ /* 0x000fc80000011602 */
[----:B------:R-:W-:-:S05]  /*9120*/  LOP3.LUT R3, R0, R3, RZ, 0xfc, !PT ;  /* 0x0000000300037212 */ /* 0x000fca00078efcff */
[----:B------:R0:W-:Y:S01]  /*9130*/  STG.E.U8 desc[UR36][R16.64], R3 ;  /* 0x0000000310007986 */ /* 0x0001e2000c101124 */
[----:B------:R-:W-:Y:S05]  /*9140*/  BRA `(.L_x_15640) ;  /* 0x0000000400b87947 */ /* 0x000fea0003800000 */
.L_x_15650:
[----:B------:R-:W-:-:S05]  /*9150*/  HADD2.F32 R0, -RZ, R3.H0_H0 ;  /* 0x20000003ff007230 */ /* 0x000fca0000004100 */
[----:B------:R-:W-:-:S05]  /*9160*/  F2FP.BF16.F32.PACK_AB R0, RZ, R0 ;  /* 0x00000000ff00723e */ /* 0x000fca00000010ff */
[----:B------:R0:W-:Y:S01]  /*9170*/  STG.E.U16 desc[UR36][R16.64], R0 ;  /* 0x0000000010007986 */ /* 0x0001e2000c101524 */
[----:B------:R-:W-:Y:S05]  /*9180*/  BRA `(.L_x_15640) ;  /* 0x0000000400a87947 */ /* 0x000fea0003800000 */
.L_x_15647:
        /* <DEDUP_REMOVED lines=12> */
.L_x_15659:
        /* <DEDUP_REMOVED lines=17> */
.L_x_15662:
[----:B------:R-:W-:-:S04]  /*9360*/  LOP3.LUT R2, R3, 0x80000000, RZ, 0xc0, !PT ;  /* 0x8000000003027812 */ /* 0x000fc800078ec0ff */
[----:B------:R-:W-:-:S04]  /*9370*/  SHF.R.U32.HI R3, RZ, 0x18, R2 ;  /* 0x00000018ff037819 */ /* 0x000fc80000011602 */
[----:B------:R-:W-:-:S04]  /*9380*/  LOP3.LUT R0, R0, R3, RZ, 0xfc, !PT ;  /* 0x0000000300007212 */ /* 0x000fc800078efcff */
[----:B------:R-:W-:-:S07]  /*9390*/  PRMT R8, R0, 0x7610, R8 ;  /* 0x0000761000087816 */ /* 0x000fce0000000008 */
.L_x_15661:
[----:B------:R-:W-:Y:S05]  /*93a0*/  BSYNC B0 ;  /* 0x0000000000007941 */ /* 0x000fea0003800000 */
.L_x_15660:
[----:B------:R0:W-:Y:S01]  /*93b0*/  STG.E.U8 desc[UR36][R16.64], R8 ;  /* 0x0000000810007986 */ /* 0x0001e2000c101124 */
[----:B------:R-:W-:Y:S05]  /*93c0*/  BRA `(.L_x_15640) ;  /* 0x0000000400187947 */ /* 0x000fea0003800000 */
.L_x_15658:
        /* <DEDUP_REMOVED lines=17> */
.L_x_15665:
[----:B------:R-:W-:-:S04]  /*94e0*/  LOP3.LUT R2, R3, 0x80000000, RZ, 0xc0, !PT ;  /* 0x8000000003027812 */ /* 0x000fc800078ec0ff */
[----:B------:R-:W-:-:S04]  /*94f0*/  SHF.R.U32.HI R3, RZ, 0x18, R2 ;  /* 0x00000018ff037819 */ /* 0x000fc80000011602 */
[----:B------:R-:W-:-:S04]  /*9500*/  LOP3.LUT R0, R0, R3, RZ, 0xfc, !PT ;  /* 0x0000000300007212 */ /* 0x000fc800078efcff */
[----:B------:R-:W-:-:S07]  /*9510*/  PRMT R8, R0, 0x7610, R8 ;  /* 0x0000761000087816 */ /* 0x000fce0000000008 */
.L_x_15664:
[----:B------:R-:W-:Y:S05]  /*9520*/  BSYNC B0 ;  /* 0x0000000000007941 */ /* 0x000fea0003800000 */
.L_x_15663:
[----:B------:R0:W-:Y:S01]  /*9530*/  STG.E.U8 desc[UR36][R16.64], R8 ;  /* 0x0000000810007986 */ /* 0x0001e2000c101124 */
[----:B------:R-:W-:Y:S05]  /*9540*/  BRA `(.L_x_15640) ;  /* 0x0000000000b87947 */ /* 0x000fea0003800000 */
.L_x_15657:
        /* <DEDUP_REMOVED lines=22> */
.L_x_15639:
        /* <DEDUP_REMOVED lines=16> */
.L_x_15668:
[----:B------:R-:W-:Y:S05]  /*97b0*/  BRA `(.L_x_15640) ;  /* 0x00000000001c7947 */ /* 0x000fea0003800000 */
.L_x_15667:
[----:B------:R-:W-:-:S06]  /*97c0*/  HADD2.F32 R3, -RZ, R3.H0_H0 ;  /* 0x20000003ff037230 */ /* 0x000fcc0000004100 */
[----:B------:R-:W0:Y:S02]  /*97d0*/  F2I.U64.TRUNC R2, R3 ;  /* 0x0000000300027311 */ /* 0x000e24000020d800 */
[----:B0-----:R0:W-:Y:S01]  /*97e0*/  STG.E.64 desc[UR36][R16.64], R2 ;  /* 0x0000000210007986 */ /* 0x0011e2000c101b24 */
[----:B------:R-:W-:Y:S05]  /*97f0*/  BRA `(.L_x_15640) ;  /* 0x00000000000c7947 */ /* 0x000fea0003800000 */
.L_x_15666:
[----:B------:R-:W-:-:S06]  /*9800*/  HADD2.F32 R3, -RZ, R3.H0_H0 ;  /* 0x20000003ff037230 */ /* 0x000fcc0000004100 */
[----:B------:R-:W0:Y:S02]  /*9810*/  F2I.FTZ.U32.TRUNC.NTZ R3, R3 ;  /* 0x0000000300037305 */ /* 0x000e24000021f000 */
[----:B0-----:R0:W-:Y:S02]  /*9820*/  STG.E desc[UR36][R16.64], R3 ;  /* 0x0000000310007986 */ /* 0x0011e4000c101924 */
.L_x_15640:
[----:B------:R-:W-:-:S07]  /*9830*/  VIADD R19, R19, 0x80 ;  /* 0x0000008013137836 */ /* 0x000fce0000000000 */
.L_x_15600:
[----:B------:R-:W-:Y:S05]  /*9840*/  BSYNC B6 ;  /* 0x0000000000067941 */ /* 0x000fea0003800000 */
.L_x_15599:
        /* <DEDUP_REMOVED lines=306> */
.L_x_15669:
        /* <DEDUP_REMOVED lines=22> */
.L_x_15673:
[----:B------:R-:W2:Y:S02]  /*acd0*/  LDG.E.U8 R2, desc[UR36][R2.64] ;  /* 0x0000002402027981 */ /* 0x000ea4000c1e1100 */
[----:B--2---:R-:W-:-:S04]  /*ace0*/  I2FP.F32.U32 R0, R2 ;  /* 0x0000000200007245 */ /* 0x004fc80000201000 */
[----:B------:R-:W-:Y:S01]  /*acf0*/  F2FP.F16.F32.PACK_AB R0, RZ, R0 ;  /* 0x00000000ff00723e */ /* 0x000fe200000000ff */
[----:B------:R-:W-:Y:S06]  /*ad00*/  BRA `(.L_x_15675) ;  /* 0x0000000c00887947 */ /* 0x000fec0003800000 */
.L_x_15672:
        /* <DEDUP_REMOVED lines=10> */
.L_x_15677:
[----:B------:R-:W2:Y:S02]  /*adb0*/  LDG.E R2, desc[UR36][R2.64] ;  /* 0x0000002402027981 */ /* 0x000ea4000c1e1900 */
[----:B--2---:R-:W-:-:S04]  /*adc0*/  I2FP.F32.S32 R0, R2 ;  /* 0x0000000200007245 */ /* 0x004fc80000201400 */
[----:B------:R-:W-:Y:S01]  /*add0*/  F2FP.F16.F32.PACK_AB R0, RZ, R0 ;  /* 0x00000000ff00723e */ /* 0x000fe200000000ff */
[----:B------:R-:W-:Y:S06]  /*ade0*/  BRA `(.L_x_15675) ;  /* 0x0000000c00507947 */ /* 0x000fec0003800000 */
.L_x_15676:
[----:B------:R-:W2:Y:S02]  /*adf0*/  LDG.E.U16 R2, desc[UR36][R2.64] ;  /* 0x0000002402027981 */ /* 0x000ea4000c1e1500 */
[----:B--2---:R-:W0:Y:S02]  /*ae00*/  I2F.S16 R0, R2 ;  /* 0x0000000200007306 */ /* 0x004e240000101400 */
[----:B0-----:R-:W-:Y:S01]  /*ae10*/  F2FP.F16.F32.PACK_AB R0, RZ, R0 ;  /* 0x00000000ff00723e */ /* 0x001fe200000000ff */
[----:B------:R-:W-:Y:S06]  /*ae20*/  BRA `(.L_x_15675) ;  /* 0x0000000c00407947 */ /* 0x000fec0003800000 */
.L_x_15671:
        /* <DEDUP_REMOVED lines=9> */
.L_x_15679:
[----:B------:R1:W5:Y:S01]  /*aec0*/  LDG.E.U16 R0, desc[UR36][R2.64] ;  /* 0x0000002402007981 */ /* 0x000362000c1e1500 */
[----:B------:R-:W-:Y:S05]  /*aed0*/  BRA `(.L_x_15675) ;  /* 0x0000000c00147947 */ /* 0x000fea0003800000 */
.L_x_15678:
        /* <DEDUP_REMOVED lines=9> */
.L_x_15681:
[----:B------:R0:W5:Y:S01]  /*af70*/  LDG.E.U16 R0, desc[UR36][R2.64] ;  /* 0x0000002402007981 */ /* 0x000162000c1e1500 */
[----:B------:R-:W-:Y:S05]  /*af80*/  BRA `(.L_x_15675) ;  /* 0x0000000800e87947 */ /* 0x000fea0003800000 */
.L_x_15680:
        /* <DEDUP_REMOVED lines=8> */
.L_x_15670:
        /* <DEDUP_REMOVED lines=13> */
.L_x_15684:
        /* <DEDUP_REMOVED lines=8> */
.L_x_15683:
        /* <DEDUP_REMOVED lines=28> */
.L_x_15686:
        /* <DEDUP_REMOVED lines=15> */
.L_x_15685:
[----:B------:R-:W2:Y:S02]  /*b410*/  LDG.E.U16 R0, desc[UR36][R2.64] ;  /* 0x0000002402007981 */ /* 0x000ea4000c1e1500 */
[----:B--2---:R-:W-:-:S05]  /*b420*/  IMAD.U32 R0, R0, 0x10000, RZ ;  /* 0x0001000000007824 */ /* 0x004fca00078e00ff */
[----:B------:R-:W-:Y:S01]  /*b430*/  F2FP.F16.F32.PACK_AB R0, RZ, R0 ;  /* 0x00000000ff00723e */ /* 0x000fe200000000ff */
[----:B------:R-:W-:Y:S06]  /*b440*/  BRA `(.L_x_15675) ;  /* 0x0000000400b87947 */ /* 0x000fec0003800000 */
.L_x_15682:
        /* <DEDUP_REMOVED lines=12> */
.L_x_15689:
        /* <DEDUP_REMOVED lines=21> */
.L_x_15693:
[----:B------:R-:W-:Y:S05]  /*b660*/  BSYNC B1 ;  /* 0x0000000000017941 */ /* 0x000fea0003800000 */
.L_x_15692:
[----:B------:R-:W-:Y:S01]  /*b670*/  LEA R3, R0, 0x3b800000, 0x17 ;  /* 0x3b80000000037811 */ /* 0x000fe200078eb8ff */
[----:B------:R-:W-:-:S05]  /*b680*/  IMAD.SHL.U32 R0, R2, 0x100000, RZ ;  /* 0x0010000002007824 */ /* 0x000fca00078e00ff */
[----:B------:R-:W-:-:S07]  /*b690*/  LOP3.LUT R0, R3, R0, R4, 0xfe, !PT ;  /* 0x0000000003007212 */ /* 0x000fce00078efe04 */
.L_x_15691:
[----:B------:R-:W-:Y:S05]  /*b6a0*/  BSYNC B0 ;  /* 0x0000000000007941 */ /* 0x000fea0003800000 */
.L_x_15690:
[----:B------:R-:W-:Y:S01]  /*b6b0*/  F2FP.F16.F32.PACK_AB R0, RZ, R0 ;  /* 0x00000000ff00723e */ /* 0x000fe200000000ff */
[----:B------:R-:W-:Y:S06]  /*b6c0*/  BRA `(.L_x_15675) ;  /* 0x0000000400187947 */ /* 0x000fec0003800000 */
.L_x_15688:
        /* <DEDUP_REMOVED lines=21> */
.L_x_15697:
[----:B------:R-:W-:Y:S05]  /*b820*/  BSYNC B1 ;  /* 0x0000000000017941 */ /* 0x000fea0003800000 */
.L_x_15696:
[----:B------:R-:W-:Y:S01]  /*b830*/  LEA R3, R0, 0x37800000, 0x17 ;  /* 0x3780000000037811 */ /* 0x000fe200078eb8ff */
[----:B------:R-:W-:-:S05]  /*b840*/  IMAD.SHL.U32 R0, R2, 0x200000, RZ ;  /* 0x0020000002007824 */ /* 0x000fca00078e00ff */
[----:B------:R-:W-:-:S07]  /*b850*/  LOP3.LUT R0, R3, R0, R4, 0xfe, !PT ;  /* 0x0000000003007212 */ /* 0x000fce00078efe04 */
.L_x_15695:
[----:B------:R-:W-:Y:S05]  /*b860*/  BSYNC B0 ;  /* 0x0000000000007941 */ /* 0x000fea0003800000 */
.L_x_15694:
[----:B------:R-:W-:Y:S01]  /*b870*/  F2FP.F16.F32.PACK_AB R0, RZ, R0 ;  /* 0x00000000ff00723e */ /* 0x000fe200000000ff */
[----:B------:R-:W-:Y:S06]  /*b880*/  BRA `(.L_x_15675) ;  /* 0x0000000000a87947 */ /* 0x000fec0003800000 */
.L_x_15687:
        /* <DEDUP_REMOVED lines=14> */
.L_x_15701:
[----:B------:R-:W-:Y:S05]  /*b970*/  BSYNC B0 ;  /* 0x0000000000007941 */ /* 0x000fea0003800000 */
.L_x_15700:
[----:B------:R-:W-:Y:S01]  /*b980*/  F2FP.F16.F32.PACK_AB R0, RZ, R0 ;  /* 0x00000000ff00723e */ /* 0x000fe200000000ff */
[----:B------:R-:W-:Y:S06]  /*b990*/  BRA `(.L_x_15675) ;  /* 0x0000000000647947 */ /* 0x000fec0003800000 */
.L_x_15674:
        /* <DEDUP_REMOVED lines=16> */
.L_x_15702:
[----:B------:R-:W-:Y:S01]  /*baa0*/  PRMT R0, RZ, 0x7610, R0 ;  /* 0x00007610ff007816 */ /* 0x000fe20000000000 */
[----:B------:R-:W-:Y:S06]  /*bab0*/  BRA `(.L_x_15675) ;  /* 0x00000000001c7947 */ /* 0x000fec0003800000 */
.L_x_15699:
[----:B------:R-:W2:Y:S02]  /*bac0*/  LDG.E.64 R2, desc[UR36][R2.64] ;  /* 0x0000002402027981 */ /* 0x000ea4000c1e1b00 */
[----:B--2---:R-:W0:Y:S02]  /*bad0*/  I2F.U64 R0, R2 ;  /* 0x0000000200007312 */ /* 0x004e240000301000 */
[----:B0-----:R-:W-:Y:S01]  /*bae0*/  F2FP.F16.F32.PACK_AB R0, RZ, R0 ;  /* 0x00000000ff00723e */ /* 0x001fe200000000ff */
[----:B------:R-:W-:Y:S06]  /*baf0*/  BRA `(.L_x_15675) ;  /* 0x00000000000c7947 */ /* 0x000fec0003800000 */
.L_x_15698:
[----:B------:R-:W2:Y:S02]  /*bb00*/  LDG.E R2, desc[UR36][R2.64] ;  /* 0x0000002402027981 */ /* 0x000ea4000c1e1900 */
[----:B--2---:R-:W-:-:S04]  /*bb10*/  I2FP.F32.U32 R0, R2 ;  /* 0x0000000200007245 */ /* 0x004fc80000201000 */
[----:B------:R-:W-:-:S07]  /*bb20*/  F2FP.F16.F32.PACK_AB R0, RZ, R0 ;  /* 0x00000000ff00723e */ /* 0x000fce00000000ff */
.L_x_15675:
        /* <DEDUP_REMOVED lines=20> */
.L_x_15706:
[----:B------:R-:W-:-:S06]  /*bc70*/  HADD2.F32 R3, -RZ, R3.H0_H0 ;  /* 0x20000003ff037230 */ /* 0x000fcc0000004100 */
[----:B------:R-:W0:Y:S02]  /*bc80*/  F2I.S64.TRUNC R2, R3 ;  /* 0x0000000300027311 */ /* 0x000e24000020d900 */
[----:B0-----:R-:W-:Y:S01]  /*bc90*/  STG.E.U8 desc[UR36][R16.64], R2 ;  /* 0x0000000210007986 */ /* 0x001fe2000c101124 */
[----:B------:R-:W-:Y:S05]  /*bca0*/  EXIT ;  /* 0x000000000000794d */ /* 0x000fea0003800000 */
.L_x_15705:
        /* <DEDUP_REMOVED lines=10> */
.L_x_15709:
[----:B------:R-:W-:-:S06]  /*bd50*/  HADD2.F32 R3, -RZ, R3.H0_H0 ;  /* 0x20000003ff037230 */ /* 0x000fcc0000004100 */
[----:B------:R-:W0:Y:S02]  /*bd60*/  F2I.FTZ.TRUNC.NTZ R3, R3 ;  /* 0x0000000300037305 */ /* 0x000e24000021f100 */
[----:B0-----:R-:W-:Y:S01]  /*bd70*/  STG.E desc[UR36][R16.64], R3 ;  /* 0x0000000310007986 */ /* 0x001fe2000c101924 */
[----:B------:R-:W-:Y:S05]  /*bd80*/  EXIT ;  /* 0x000000000000794d */ /* 0x000fea0003800000 */
.L_x_15708:
[----:B------:R-:W-:-:S06]  /*bd90*/  HADD2.F32 R3, -RZ, R3.H0_H0 ;  /* 0x20000003ff037230 */ /* 0x000fcc0000004100 */
[----:B------:R-:W0:Y:S02]  /*bda0*/  F2I.FTZ.TRUNC.NTZ R3, R3 ;  /* 0x0000000300037305 */ /* 0x000e24000021f100 */
[----:B0-----:R-:W-:Y:S01]  /*bdb0*/  STG.E.U16 desc[UR36][R16.64], R3 ;  /* 0x0000000310007986 */ /* 0x001fe2000c101524 */
[----:B------:R-:W-:Y:S05]  /*bdc0*/  EXIT ;  /* 0x000000000000794d */ /* 0x000fea0003800000 */
.L_x_15704:
        /* <DEDUP_REMOVED lines=9> */
.L_x_15711:
[----:B------:R-:W-:Y:S01]  /*be60*/  STG.E.U16 desc[UR36][R16.64], R3 ;  /* 0x0000000310007986 */ /* 0x000fe2000c101524 */
[----:B------:R-:W-:Y:S05]  /*be70*/  EXIT ;  /* 0x000000000000794d */ /* 0x000fea0003800000 */
.L_x_15710:
        /* <DEDUP_REMOVED lines=10> */
.L_x_15713:
[----:B------:R-:W-:-:S05]  /*bf20*/  HADD2.F32 R0, -RZ, R3.H0_H0 ;  /* 0x20000003ff007230 */ /* 0x000fca0000004100 */
[----:B------:R-:W-:-:S04]  /*bf30*/  F2FP.F16.F32.PACK_AB R0, RZ, R0 ;  /* 0x00000000ff00723e */ /* 0x000fc800000000ff */
[----:B------:R-:W-:-:S05]  /*bf40*/  PRMT R0, R0, 0x5410, RZ ;  /* 0x0000541000007816 */ /* 0x000fca00000000ff */
[----:B------:R-:W-:Y:S01]  /*bf50*/  STG.E desc[UR36][R16.64], R0 ;  /* 0x0000000010007986 */ /* 0x000fe2000c101924 */
[----:B------:R-:W-:Y:S05]  /*bf60*/  EXIT ;  /* 0x000000000000794d */ /* 0x000fea0003800000 */
.L_x_15712:
[----:B------:R-:W-:-:S05]  /*bf70*/  HADD2.F32 R2, -RZ, R3.H0_H0 ;  /* 0x20000003ff027230 */ /* 0x000fca0000004100 */
[----:B------:R-:W-:-:S06]  /*bf80*/  FMUL.FTZ R2, R2, 1 ;  /* 0x3f80000002027820 */ /* 0x000fcc0000410000 */
[----:B------:R-:W0:Y:S02]  /*bf90*/  F2F.F64.F32 R2, R2 ;  /* 0x0000000200027310 */ /* 0x000e240000201800 */
[----:B0-----:R-:W-:Y:S01]  /*bfa0*/  STG.E.64 desc[UR36][R16.64], R2 ;  /* 0x0000000210007986 */ /* 0x001fe2000c101b24 */
[----:B------:R-:W-:Y:S05]  /*bfb0*/  EXIT ;  /* 0x000000000000794d */ /* 0x000fea0003800000 */
.L_x_15703:
        /* <DEDUP_REMOVED lines=13> */
.L_x_15716:
[----:B------:R-:W-:Y:S01]  /*c090*/  HADD2.F32 R3, -RZ, R3.H0_H0 ;  /* 0x20000003ff037230 */ /* 0x000fe20000004100 */
[----:B------:R-:W-:-:S04]  /*c0a0*/  CS2R R6, SRZ ;  /* 0x0000000000067805 */ /* 0x000fc8000001ff00 */
[----:B------:R-:W-:-:S04]  /*c0b0*/  FMUL.FTZ R3, R3, 1 ;  /* 0x3f80000003037820 */ /* 0x000fc80000410000 */
[----:B------:R-:W0:Y:S02]  /*c0c0*/  F2F.F64.F32 R4, R3 ;  /* 0x0000000300047310 */ /* 0x000e240000201800 */
[----:B0-----:R-:W-:Y:S01]  /*c0d0*/  STG.E.128 desc[UR36][R16.64], R4 ;  /* 0x0000000410007986 */ /* 0x001fe2000c101d24 */
[----:B------:R-:W-:Y:S05]  /*c0e0*/  EXIT ;  /* 0x000000000000794d */ /* 0x000fea0003800000 */
.L_x_15715:
        /* <DEDUP_REMOVED lines=21> */
.L_x_15720:
[----:B------:R-:W-:Y:S05]  /*c240*/  BSYNC B0 ;  /* 0x0000000000007941 */ /* 0x000fea0003800000 */
.L_x_15719:
[----:B------:R-:W-:-:S05]  /*c250*/  LOP3.LUT R3, R0, R3, RZ, 0xfc, !PT ;  /* 0x0000000300037212 */ /* 0x000fca00078efcff */
[----:B------:R-:W-:Y:S01]  /*c260*/  STG.E.U8 desc[UR36][R16.64], R3 ;  /* 0x0000000310007986 */ /* 0x000fe2000c101124 */
[----:B------:R-:W-:Y:S05]  /*c270*/  EXIT ;  /* 0x000000000000794d */ /* 0x000fea0003800000 */
.L_x_15718:
        /* <DEDUP_REMOVED lines=13> */
.L_x_15722:
[----:B------:R-:W-:Y:S01]  /*c350*/  IMAD.MOV.U32 R0, RZ, RZ, 0x7f ;  /* 0x0000007fff007424 */ /* 0x000fe200078e00ff */
[----:B------:R-:W-:-:S04]  /*c360*/  ISETP.GT.U32.AND P0, PT, R2, 0x7f800000, PT ;  /* 0x7f8000000200780c */ /* 0x000fc80003f04070 */
[----:B------:R-:W-:-:S09]  /*c370*/  SEL R0, R0, 0x7c, P0 ;  /* 0x0000007c00007807 */ /* 0x000fd20000000000 */
.L_x_15723:
[----:B------:R-:W-:Y:S05]  /*c380*/  BSYNC B0 ;  /* 0x0000000000007941 */ /* 0x000fea0003800000 */
.L_x_15721:
[----:B------:R-:W-:-:S04]  /*c390*/  LOP3.LUT R2, R3, 0x80000000, RZ, 0xc0, !PT ;  /* 0x8000000003027812 */ /* 0x000fc800078ec0ff */
[----:B------:R-:W-:-:S04]  /*c3a0*/  SHF.R.U32.HI R3, RZ, 0x18, R2 ;  /* 0x00000018ff037819 */ /* 0x000fc80000011602 */
[----:B------:R-:W-:-:S05]  /*c3b0*/  LOP3.LUT R3, R0, R3, RZ, 0xfc, !PT ;  /* 0x0000000300037212 */ /* 0x000fca00078efcff */
[----:B------:R-:W-:Y:S01]  /*c3c0*/  STG.E.U8 desc[UR36][R16.64], R3 ;  /* 0x0000000310007986 */ /* 0x000fe2000c101124 */
[----:B------:R-:W-:Y:S05]  /*c3d0*/  EXIT ;  /* 0x000000000000794d */ /* 0x000fea0003800000 */
.L_x_15717:
[----:B------:R-:W-:-:S05]  /*c3e0*/  HADD2.F32 R0, -RZ, R3.H0_H0 ;  /* 0x20000003ff007230 */ /* 0x000fca0000004100 */
[----:B------:R-:W-:-:S05]  /*c3f0*/  F2FP.BF16.F32.PACK_AB R0, RZ, R0 ;  /* 0x00000000ff00723e */ /* 0x000fca00000010ff */
[----:B------:R-:W-:Y:S01]  /*c400*/  STG.E.U16 desc[UR36][R16.64], R0 ;  /* 0x0000000010007986 */ /* 0x000fe2000c101524 */
[----:B------:R-:W-:Y:S05]  /*c410*/  EXIT ;  /* 0x000000000000794d */ /* 0x000fea0003800000 */
.L_x_15714:
        /* <DEDUP_REMOVED lines=12> */
.L_x_15726:
        /* <DEDUP_REMOVED lines=17> */
.L_x_15729:
[----:B------:R-:W-:-:S04]  /*c5f0*/  LOP3.LUT R2, R3, 0x80000000, RZ, 0xc0, !PT ;  /* 0x8000000003027812 */ /* 0x000fc800078ec0ff */
[----:B------:R-:W-:-:S04]  /*c600*/  SHF.R.U32.HI R3, RZ, 0x18, R2 ;  /* 0x00000018ff037819 */ /* 0x000fc80000011602 */
[----:B------:R-:W-:-:S04]  /*c610*/  LOP3.LUT R0, R0, R3, RZ, 0xfc, !PT ;  /* 0x0000000300007212 */ /* 0x000fc800078efcff */
[----:B------:R-:W-:-:S07]  /*c620*/  PRMT R8, R0, 0x7610, R8 ;  /* 0x0000761000087816 */ /* 0x000fce0000000008 */
.L_x_15728:
[----:B------:R-:W-:Y:S05]  /*c630*/  BSYNC B0 ;  /* 0x0000000000007941 */ /* 0x000fea0003800000 */
.L_x_15727:
[----:B------:R-:W-:Y:S01]  /*c640*/  STG.E.U8 desc[UR36][R16.64], R8 ;  /* 0x0000000810007986 */ /* 0x000fe2000c101124 */
[----:B------:R-:W-:Y:S05]  /*c650*/  EXIT ;  /* 0x000000000000794d */ /* 0x000fea0003800000 */
.L_x_15725:
        /* <DEDUP_REMOVED lines=17> */
.L_x_15732:
[----:B------:R-:W-:-:S04]  /*c770*/  LOP3.LUT R2, R3, 0x80000000, RZ, 0xc0, !PT ;  /* 0x8000000003027812 */ /* 0x000fc800078ec0ff */
[----:B------:R-:W-:-:S04]  /*c780*/  SHF.R.U32.HI R3, RZ, 0x18, R2 ;  /* 0x00000018ff037819 */ /* 0x000fc80000011602 */
[----:B------:R-:W-:-:S04]  /*c790*/  LOP3.LUT R0, R0, R3, RZ, 0xfc, !PT ;  /* 0x0000000300007212 */ /* 0x000fc800078efcff */
[----:B------:R-:W-:-:S07]  /*c7a0*/  PRMT R8, R0, 0x7610, R8 ;  /* 0x0000761000087816 */ /* 0x000fce0000000008 */
.L_x_15731:
[----:B------:R-:W-:Y:S05]  /*c7b0*/  BSYNC B0 ;  /* 0x0000000000007941 */ /* 0x000fea0003800000 */
.L_x_15730:
[----:B------:R-:W-:Y:S01]  /*c7c0*/  STG.E.U8 desc[UR36][R16.64], R8 ;  /* 0x0000000810007986 */ /* 0x000fe2000c101124 */
[----:B------:R-:W-:Y:S05]  /*c7d0*/  EXIT ;  /* 0x000000000000794d */ /* 0x000fea0003800000 */
.L_x_15724:
        /* <DEDUP_REMOVED lines=22> */
.L_x_15707:
        /* <DEDUP_REMOVED lines=16> */
.L_x_15735:
[----:B------:R-:W-:Y:S05]  /*ca40*/  EXIT ;  /* 0x000000000000794d */ /* 0x000fea0003800000 */
.L_x_15734:
[----:B------:R-:W-:-:S06]  /*ca50*/  HADD2.F32 R3, -RZ, R3.H0_H0 ;  /* 0x20000003ff037230 */ /* 0x000fcc0000004100 */
[----:B------:R-:W0:Y:S02]  /*ca60*/  F2I.U64.TRUNC R2, R3 ;  /* 0x0000000300027311 */ /* 0x000e24000020d800 */
[----:B0-----:R-:W-:Y:S01]  /*ca70*/  STG.E.64 desc[UR36][R16.64], R2 ;  /* 0x0000000210007986 */ /* 0x001fe2000c101b24 */
[----:B------:R-:W-:Y:S05]  /*ca80*/  EXIT ;  /* 0x000000000000794d */ /* 0x000fea0003800000 */
.L_x_15733:
[----:B------:R-:W-:-:S06]  /*ca90*/  HADD2.F32 R3, -RZ, R3.H0_H0 ;  /* 0x20000003ff037230 */ /* 0x000fcc0000004100 */
[----:B------:R-:W0:Y:S02]  /*caa0*/  F2I.FTZ.U32.TRUNC.NTZ R3, R3 ;  /* 0x0000000300037305 */ /* 0x000e24000021f000 */
[----:B0-----:R-:W-:Y:S01]  /*cab0*/  STG.E desc[UR36][R16.64], R3 ;  /* 0x0000000310007986 */ /* 0x001fe2000c101924 */
[----:B------:R-:W-:Y:S05]  /*cac0*/  EXIT ;  /* 0x000000000000794d */ /* 0x000fea0003800000 */
.L_x_15736:
        /* <DEDUP_REMOVED lines=11> */
.L_x_19715:


//--------------------- .text._ZN2at6native27unrolled_elementwise_kernelIZZZNS0_16frac_kernel_cudaERNS_18TensorIteratorBaseEENKUlvE_clEvENKUlvE1_clEvEUlN3c104HalfEE_St5arrayIPcLm2EELi4E23TrivialOffsetCalculatorILi1EjESD_NS0_6memory12LoadWithCastILi1EEENSE_13StoreWithCastILi1EEEEEviT_T0_T2_T3_T4_T5_ --------------------------
	.section	.text._ZN2at6native27unrolled_elementwise_kernelIZZZNS0_16frac_kernel_cudaERNS_18TensorIteratorBaseEENKUlvE_clEvENKUlvE1_clEvEUlN3c104HalfEE_St5arrayIPcLm2EELi4E23TrivialOffsetCalculatorILi1EjESD_NS0_6memory12LoadWithCastILi1EEENSE_13StoreWithCastILi1EEEEEviT_T0_T2_T3_T4_T5_,"ax",@progbits
	.align	128
        .global         _ZN2at6native27unrolled_elementwise_kernelIZZZNS0_16frac_kernel_cudaERNS_18TensorIteratorBaseEENKUlvE_clEvENKUlvE1_clEvEUlN3c104HalfEE_St5arrayIPcLm2EELi4E23TrivialOffsetCalculatorILi1EjESD_NS0_6memory12LoadWithCastILi1EEENSE_13StoreWithCastILi1EEEEEviT_T0_T2_T3_T4_T5_
        .type           _ZN2at6native27unrolled_elementwise_kernelIZZZNS0_16frac_kernel_cudaERNS_18TensorIteratorBaseEENKUlvE_clEvENKUlvE1_clEvEUlN3c104HalfEE_St5arrayIPcLm2EELi4E23TrivialOffsetCalculatorILi1EjESD_NS0_6memory12LoadWithCastILi1EEENSE_13StoreWithCastILi1EEEEEviT_T0_T2_T3_T4_T5_,@function
        .size           _ZN2at6native27unrolled_elementwise_kernelIZZZNS0_16frac_kernel_cudaERNS_18TensorIteratorBaseEENKUlvE_clEvENKUlvE1_clEvEUlN3c104HalfEE_St5arrayIPcLm2EELi4E23TrivialOffsetCalculatorILi1EjESD_NS0_6memory12LoadWithCastILi1EEENSE_13StoreWithCastILi1EEEEEviT_T0_T2_T3_T4_T5_,(.L_x_19716 - _ZN2at6native27unrolled_elementwise_kernelIZZZNS0_16frac_kernel_cudaERNS_18TensorIteratorBaseEENKUlvE_clEvENKUlvE1_clEvEUlN3c104HalfEE_St5arrayIPcLm2EELi4E23TrivialOffsetCalculatorILi1EjESD_NS0_6memory12LoadWithCastILi1EEENSE_13StoreWithCastILi1EEEEEviT_T0_T2_T3_T4_T5_)
        .other          _ZN2at6native27unrolled_elementwise_kernelIZZZNS0_16frac_kernel_cudaERNS_18TensorIteratorBaseEENKUlvE_clEvENKUlvE1_clEvEUlN3c104HalfEE_St5arrayIPcLm2EELi4E23TrivialOffsetCalculatorILi1EjESD_NS0_6memory12LoadWithCastILi1EEENSE_13StoreWithCastILi1EEEEEviT_T0_T2_T3_T4_T5_,@"STO_CUDA_ENTRY STV_DEFAULT"
_ZN2at6native27unrolled_elementwise_kernelIZZZNS0_16frac_kernel_cudaERNS_18TensorIteratorBaseEENKUlvE_clEvENKUlvE1_clEvEUlN3c104HalfEE_St5arrayIPcLm2EELi4E23TrivialOffsetCalculatorILi1EjESD_NS0_6memory12LoadWithCastILi1EEENSE_13StoreWithCastILi1EEEEEviT_T0_T2_T3_T4_T5_:
.text._ZN2at6native27unrolled_elementwise_kernelIZZZNS0_16frac_kernel_cudaERNS_18TensorIteratorBaseEENKUlvE_clEvENKUlvE1_clEvEUlN3c104HalfEE_St5arrayIPcLm2EELi4E23TrivialOffsetCalculatorILi1EjESD_NS0_6memory12LoadWithCastILi1EEENSE_13StoreWithCastILi1EEEEEviT_T0_T2_T3_T4_T5_:
        /* <DEDUP_REMOVED lines=34> */
.L_x_15742:
[----:B------:R-:W2:Y:S02]  /*0220*/  LDG.E.U8 R2, desc[UR36][R2.64] ;  /* 0x0000002402027981 */ /* 0x000ea4000c1e1100 */
[----:B--2---:R-:W-:-:S04]  /*0230*/  I2FP.F32.U32 R0, R2 ;  /* 0x0000000200007245 */ /* 0x004fc80000201000 */
[----:B------:R-:W-:-:S04]  /*0240*/  F2FP.F16.F32.PACK_AB R0, RZ, R0 ;  /* 0x00000000ff00723e */ /* 0x000fc800000000ff */
[----:B------:R-:W-:Y:S01]  /*0250*/  PRMT R22, R0, 0x7610, R22 ;  /* 0x0000761000167816 */ /* 0x000fe20000000016 */
[----:B------:R-:W-:Y:S06]  /*0260*/  BRA `(.L_x_15744) ;  /* 0x0000000c00c07947 */ /* 0x000fec0003800000 */
.L_x_15741:
        /* <DEDUP_REMOVED lines=11> */
.L_x_15746:
[----:B------:R-:W2:Y:S02]  /*0320*/  LDG.E R2, desc[UR36][R2.64] ;  /* 0x0000002402027981 */ /* 0x000ea4000c1e1900 */
[----:B--2---:R-:W-:-:S04]  /*0330*/  I2FP.F32.S32 R0, R2 ;  /* 0x0000000200007245 */ /* 0x004fc80000201400 */
[----:B------:R-:W-:-:S04]  /*0340*/  F2FP.F16.F32.PACK_AB R0, RZ, R0 ;  /* 0x00000000ff00723e */ /* 0x000fc800000000ff */
[----:B------:R-:W-:Y:S01]  /*0350*/  PRMT R22, R0, 0x7610, R22 ;  /* 0x0000761000167816 */ /* 0x000fe20000000016 */
[----:B------:R-:W-:Y:S06]  /*0360*/  BRA `(.L_x_15744) ;  /* 0x0000000c00807947 */ /* 0x000fec0003800000 */
.L_x_15745:
[----:B------:R-:W2:Y:S02]  /*0370*/  LDG.E.U16 R2, desc[UR36][R2.64] ;  /* 0x0000002402027981 */ /* 0x000ea4000c1e1500 */
[----:B--2---:R-:W0:Y:S02]  /*0380*/  I2F.S16 R0, R2 ;  /* 0x0000000200007306 */ /* 0x004e240000101400 */
[----:B0-----:R-:W-:-:S04]  /*0390*/  F2FP.F16.F32.PACK_AB R0, RZ, R0 ;  /* 0x00000000ff00723e */ /* 0x001fc800000000ff */
[----:B------:R-:W-:Y:S01]  /*03a0*/  PRMT R22, R0, 0x7610, R22 ;  /* 0x0000761000167816 */ /* 0x000fe20000000016 */
[----:B------:R-:W-:Y:S06]  /*03b0*/  BRA `(.L_x_15744) ;  /* 0x0000000c006c7947 */ /* 0x000fec0003800000 */
.L_x_15740:
        /* <DEDUP_REMOVED lines=9> */
.L_x_15748:
[----:B------:R1:W5:Y:S01]  /*0450*/  LDG.E.U16 R22, desc[UR36][R2.64] ;  /* 0x0000002402167981 */ /* 0x000362000c1e1500 */
[----:B------:R-:W-:Y:S05]  /*0460*/  BRA `(.L_x_15744) ;  /* 0x0000000c00407947 */ /* 0x000fea0003800000 */
.L_x_15747:
        /* <DEDUP_REMOVED lines=9> */
.L_x_15750:
[----:B------:R0:W5:Y:S01]  /*0500*/  LDG.E.U16 R22, desc[UR36][R2.64] ;  /* 0x0000002402167981 */ /* 0x000162000c1e1500 */
[----:B------:R-:W-:Y:S05]  /*0510*/  BRA `(.L_x_15744) ;  /* 0x0000000c00147947 */ /* 0x000fea0003800000 */
.L_x_15749:
        /* <DEDUP_REMOVED lines=9> */
.L_x_15739:
        /* <DEDUP_REMOVED lines=14> */
.L_x_15753:
        /* <DEDUP_REMOVED lines=9> */
.L_x_15752:
        /* <DEDUP_REMOVED lines=28> */
.L_x_15755:
        /* <DEDUP_REMOVED lines=16> */
.L_x_15754:
[----:B------:R-:W2:Y:S02]  /*09e0*/  LDG.E.U16 R0, desc[UR36][R2.64] ;  /* 0x0000002402007981 */ /* 0x000ea4000c1e1500 */
[----:B--2---:R-:W-:-:S05]  /*09f0*/  IMAD.U32 R0, R0, 0x10000, RZ ;  /* 0x0001000000007824 */ /* 0x004fca00078e00ff */
[----:B------:R-:W-:-:S04]  /*0a00*/  F2FP.F16.F32.PACK_AB R0, RZ, R0 ;  /* 0x00000000ff00723e */ /* 0x000fc800000000ff */
[----:B------:R-:W-:Y:S01]  /*0a10*/  PRMT R22, R0, 0x7610, R22 ;  /* 0x0000761000167816 */ /* 0x000fe20000000016 */
[----:B------:R-:W-:Y:S06]  /*0a20*/  BRA `(.L_x_15744) ;  /* 0x0000000400d07947 */ /* 0x000fec0003800000 */
.L_x_15751:
        /* <DEDUP_REMOVED lines=13> */
.L_x_15758:
        /* <DEDUP_REMOVED lines=21> */
.L_x_15762:
[----:B------:R-:W-:Y:S05]  /*0c50*/  BSYNC B1 ;  /* 0x0000000000017941 */ /* 0x000fea0003800000 */
.L_x_15761:
[----:B------:R-:W-:Y:S01]  /*0c60*/  LEA R3, R0, 0x3b800000, 0x17 ;  /* 0x3b80000000037811 */ /* 0x000fe200078eb8ff */
[----:B------:R-:W-:-:S05]  /*0c70*/  IMAD.SHL.U32 R0, R2, 0x100000, RZ ;  /* 0x0010000002007824 */ /* 0x000fca00078e00ff */
[----:B------:R-:W-:-:S07]  /*0c80*/  LOP3.LUT R0, R3, R0, R4, 0xfe, !PT ;  /* 0x0000000003007212 */ /* 0x000fce00078efe04 */
.L_x_15760:
[----:B------:R-:W-:Y:S05]  /*0c90*/  BSYNC B0 ;  /* 0x0000000000007941 */ /* 0x000fea0003800000 */
.L_x_15759:
[----:B------:R-:W-:-:S04]  /*0ca0*/  F2FP.F16.F32.PACK_AB R0, RZ, R0 ;  /* 0x00000000ff00723e */ /* 0x000fc800000000ff */
[----:B------:R-:W-:Y:S01]  /*0cb0*/  PRMT R22, R0, 0x7610, R22 ;  /* 0x0000761000167816 */ /* 0x000fe20000000016 */
[----:B------:R-:W-:Y:S06]  /*0cc0*/  BRA `(.L_x_15744) ;  /* 0x0000000400287947 */ /* 0x000fec0003800000 */
.L_x_15757:
        /* <DEDUP_REMOVED lines=21> */
.L_x_15766:
[----:B------:R-:W-:Y:S05]  /*0e20*/  BSYNC B1 ;  /* 0x0000000000017941 */ /* 0x000fea0003800000 */
.L_x_15765:
[----:B------:R-:W-:Y:S01]  /*0e30*/  LEA R3, R0, 0x37800000, 0x17 ;  /* 0x3780000000037811 */ /* 0x000fe200078eb8ff */
[----:B------:R-:W-:-:S05]  /*0e40*/  IMAD.SHL.U32 R0, R2, 0x200000, RZ ;  /* 0x0020000002007824 */ /* 0x000fca00078e00ff */
[----:B------:R-:W-:-:S07]  /*0e50*/  LOP3.LUT R0, R3, R0, R4, 0xfe, !PT ;  /* 0x0000000003007212 */ /* 0x000fce00078efe04 */
.L_x_15764:
[----:B------:R-:W-:Y:S05]  /*0e60*/  BSYNC B0 ;  /* 0x0000000000007941 */ /* 0x000fea0003800000 */
.L_x_15763:
[----:B------:R-:W-:-:S04]  /*0e70*/  F2FP.F16.F32.PACK_AB R0, RZ, R0 ;  /* 0x00000000ff00723e */ /* 0x000fc800000000ff */
[----:B------:R-:W-:Y:S01]  /*0e80*/  PRMT R22, R0, 0x7610, R22 ;  /* 0x0000761000167816 */ /* 0x000fe20000000016 */
[----:B------:R-:W-:Y:S06]  /*0e90*/  BRA `(.L_x_15744) ;  /* 0x0000000000b47947 */ /* 0x000fec0003800000 */
.L_x_15756:
        /* <DEDUP_REMOVED lines=14> */
.L_x_15770:
[----:B------:R-:W-:Y:S05]  /*0f80*/  BSYNC B0 ;  /* 0x0000000000007941 */ /* 0x000fea0003800000 */
.L_x_15769:
[----:B------:R-:W-:-:S04]  /*0f90*/  F2FP.F16.F32.PACK_AB R0, RZ, R0 ;  /* 0x00000000ff00723e */ /* 0x000fc800000000ff */
[----:B------:R-:W-:Y:S01]  /*0fa0*/  PRMT R22, R0, 0x7610, R22 ;  /* 0x0000761000167816 */ /* 0x000fe20000000016 */
[----:B------:R-:W-:Y:S06]  /*0fb0*/  BRA `(.L_x_15744) ;  /* 0x00000000006c7947 */ /* 0x000fec0003800000 */
.L_x_15743:
        /* <DEDUP_REMOVED lines=16> */
.L_x_15771:
[----:B------:R-:W-:Y:S01]  /*10c0*/  PRMT R22, RZ, 0x7610, R22 ;  /* 0x00007610ff167816 */ /* 0x000fe20000000016 */
[----:B------:R-:W-:Y:S06]  /*10d0*/  BRA `(.L_x_15744) ;  /* 0x0000000000247947 */ /* 0x000fec0003800000 */
.L_x_15768:
[----:B------:R-:W2:Y:S02]  /*10e0*/  LDG.E.64 R2, desc[UR36][R2.64] ;  /* 0x0000002402027981 */ /* 0x000ea4000c1e1b00 */
[----:B--2---:R-:W0:Y:S02]  /*10f0*/  I2F.U64 R0, R2 ;  /* 0x0000000200007312 */ /* 0x004e240000301000 */
[----:B0-----:R-:W-:-:S04]  /*1100*/  F2FP.F16.F32.PACK_AB R0, RZ, R0 ;  /* 0x00000000ff00723e */ /* 0x001fc800000000ff */
[----:B------:R-:W-:Y:S01]  /*1110*/  PRMT R22, R0, 0x7610, R22 ;  /* 0x0000761000167816 */ /* 0x000fe20000000016 */
[----:B------:R-:W-:Y:S06]  /*1120*/  BRA `(.L_x_15744) ;  /* 0x0000000000107947 */ /* 0x000fec0003800000 */
.L_x_15767:
[----:B------:R-:W2:Y:S02]  /*1130*/  LDG.E R2, desc[UR36][R2.64] ;  /* 0x0000002402027981 */ /* 0x000ea4000c1e1900 */
[----:B--2---:R-:W-:-:S04]  /*1140*/  I2FP.F32.U32 R0, R2 ;  /* 0x0000000200007245 */ /* 0x004fc80000201000 */
[----:B------:R-:W-:-:S04]  /*1150*/  F2FP.F16.F32.PACK_AB R0, RZ, R0 ;  /* 0x00000000ff00723e */ /* 0x000fc800000000ff */
[----:B------:R-:W-:-:S07]  /*1160*/  PRMT R22, R0, 0x7610, R22 ;  /* 0x0000761000167816 */ /* 0x000fce0000000016 */
.L_x_15744:
[----:B------:R-:W2:Y:S02]  /*1170*/  S2R R19, SR_TID.X ;  /* 0x0000000000137919 */ /* 0x000ea40000002100 */
[----:B--2---:R-:W-:-:S07]  /*1180*/  VIADD R19, R19, 0x80 ;  /* 0x0000008013137836 */ /* 0x004fce0000000000 */
.L_x_15738:
[----:B------:R-:W-:Y:S05]  /*1190*/  BSYNC B6 ;  /* 0x0000000000067941 */ /* 0x000fea0003800000 */
.L_x_15737:
        /* <DEDUP_REMOVED lines=26> */
.L_x_15777:
[----:B------:R-:W2:Y:S02]  /*1340*/  LDG.E.U8 R2, desc[UR36][R2.64] ;  /* 0x0000002402027981 */ /* 0x000ea4000c1e1100 */
[----:B--2---:R-:W-:-:S04]  /*1350*/  I2FP.F32.U32 R0, R2 ;  /* 0x0000000200007245 */ /* 0x004fc80000201000 */
[----:B------:R-:W-:-:S04]  /*1360*/  F2FP.F16.F32.PACK_AB R0, RZ, R0 ;  /* 0x00000000ff00723e */ /* 0x000fc800000000ff */
[----:B------:R-:W-:Y:S01]  /*1370*/  PRMT R23, R0, 0x7610, R23 ;  /* 0x0000761000177816 */ /* 0x000fe20000000017 */
[----:B------:R-:W-:Y:S06]  /*1380*/  BRA `(.L_x_15779) ;  /* 0x0000000c00bc7947 */ /* 0x000fec0003800000 */
.L_x_15776:
        /* <DEDUP_REMOVED lines=11> */
.L_x_15781:
[----:B------:R-:W2:Y:S02]  /*1440*/  LDG.E R2, desc[UR36][R2.64] ;  /* 0x0000002402027981 */ /* 0x000ea4000c1e1900 */
[----:B--2---:R-:W-:-:S04]  /*1450*/  I2FP.F32.S32 R0, R2 ;  /* 0x0000000200007245 */ /* 0x004fc80000201400 */
[----:B------:R-:W-:-:S04]  /*1460*/  F2FP.F16.F32.PACK_AB R0, RZ, R0 ;  /* 0x00000000ff00723e */ /* 0x000fc800000000ff */
[----:B------:R-:W-:Y:S01]  /*1470*/  PRMT R23, R0, 0x7610, R23 ;  /* 0x0000761000177816 */ /* 0x000fe20000000017 */
[----:B------:R-:W-:Y:S06]  /*1480*/  BRA `(.L_x_15779) ;  /* 0x0000000c007c7947 */ /* 0x000fec0003800000 */
.L_x_15780:
[----:B------:R-:W2:Y:S02]  /*1490*/  LDG.E.U16 R2, desc[UR36][R2.64] ;  /* 0x0000002402027981 */ /* 0x000ea4000c1e1500 */
[----:B--2---:R-:W0:Y:S02]  /*14a0*/  I2F.S16 R0, R2 ;  /* 0x0000000200007306 */ /* 0x004e240000101400 */
[----:B0-----:R-:W-:-:S04]  /*14b0*/  F2FP.F16.F32.PACK_AB R0, RZ, R0 ;  /* 0x00000000ff00723e */ /* 0x001fc800000000ff */
[----:B------:R-:W-:Y:S01]  /*14c0*/  PRMT R23, R0, 0x7610, R23 ;  /* 0x0000761000177816 */ /* 0x000fe20000000017 */
[----:B------:R-:W-:Y:S06]  /*14d0*/  BRA `(.L_x_15779) ;  /* 0x0000000c00687947 */ /* 0x000fec0003800000 */
.L_x_15775:
        /* <DEDUP_REMOVED lines=9> */
.L_x_15783:
[----:B------:R0:W5:Y:S01]  /*1570*/  LDG.E.U16 R23, desc[UR36][R2.64] ;  /* 0x0000002402177981 */ /* 0x000162000c1e1500 */
[----:B------:R-:W-:Y:S05]  /*1580*/  BRA `(.L_x_15779) ;  /* 0x0000000c003c7947 */ /* 0x000fea0003800000 */
.L_x_15782:
        /* <DEDUP_REMOVED lines=9> */
.L_x_15785:
[----:B------:R1:W5:Y:S01]  /*1620*/  LDG.E.U16 R23, desc[UR36][R2.64] ;  /* 0x0000002402177981 */ /* 0x000362000c1e1500 */
[----:B------:R-:W-:Y:S05]  /*1630*/  BRA `(.L_x_15779) ;  /* 0x0000000c00107947 */ /* 0x000fea0003800000 */
.L_x_15784:
        /* <DEDUP_REMOVED lines=9> */
.L_x_15774:
        /* <DEDUP_REMOVED lines=14> */
.L_x_15788:
        /* <DEDUP_REMOVED lines=9> */
.L_x_15787:
        /* <DEDUP_REMOVED lines=28> */
.L_x_15790:
        /* <DEDUP_REMOVED lines=15> */
.L_x_15789:
[----:B------:R-:W2:Y:S02]  /*1af0*/  LDG.E.U16 R0, desc[UR36][R2.64] ;  /* 0x0000002402007981 */ /* 0x000ea4000c1e1500 */
[----:B--2---:R-:W-:-:S05]  /*1b00*/  IMAD.U32 R0, R0, 0x10000, RZ ;  /* 0x0001000000007824 */ /* 0x004fca00078e00ff */
[----:B------:R-:W-:-:S04]  /*1b10*/  F2FP.F16.F32.PACK_AB R0, RZ, R0 ;  /* 0x00000000ff00723e */ /* 0x000fc800000000ff */
[----:B------:R-:W-:Y:S01]  /*1b20*/  PRMT R23, R0, 0x7610, R23 ;  /* 0x0000761000177816 */ /* 0x000fe20000000017 */
[----:B------:R-:W-:Y:S06]  /*1b30*/  BRA `(.L_x_15779) ;  /* 0x0000000400d07947 */ /* 0x000fec0003800000 */
.L_x_15786:
        /* <DEDUP_REMOVED lines=13> */
.L_x_15793:
        /* <DEDUP_REMOVED lines=21> */
.L_x_15797:
[----:B------:R-:W-:Y:S05]  /*1d60*/  BSYNC B1 ;  /* 0x0000000000017941 */ /* 0x000fea0003800000 */
.L_x_15796:
[----:B------:R-:W-:Y:S01]  /*1d70*/  LEA R3, R0, 0x3b800000, 0x17 ;  /* 0x3b80000000037811 */ /* 0x000fe200078eb8ff */
[----:B------:R-:W-:-:S05]  /*1d80*/  IMAD.SHL.U32 R0, R2, 0x100000, RZ ;  /* 0x0010000002007824 */ /* 0x000fca00078e00ff */
[----:B------:R-:W-:-:S07]  /*1d90*/  LOP3.LUT R0, R3, R0, R4, 0xfe, !PT ;  /* 0x0000000003007212 */ /* 0x000fce00078efe04 */
.L_x_15795:
[----:B------:R-:W-:Y:S05]  /*1da0*/  BSYNC B0 ;  /* 0x0000000000007941 */ /* 0x000fea0003800000 */
.L_x_15794:
[----:B------:R-:W-:-:S04]  /*1db0*/  F2FP.F16.F32.PACK_AB R0, RZ, R0 ;  /* 0x00000000ff00723e */ /* 0x000fc800000000ff */
[----:B------:R-:W-:Y:S01]  /*1dc0*/  PRMT R23, R0, 0x7610, R23 ;  /* 0x0000761000177816 */ /* 0x000fe20000000017 */
[----:B------:R-:W-:Y:S06]  /*1dd0*/  BRA `(.L_x_15779) ;  /* 0x0000000400287947 */ /* 0x000fec0003800000 */
.L_x_15792:
        /* <DEDUP_REMOVED lines=21> */
.L_x_15801:
[----:B------:R-:W-:Y:S05]  /*1f30*/  BSYNC B1 ;  /* 0x0000000000017941 */ /* 0x000fea0003800000 */
.L_x_15800:
[----:B------:R-:W-:Y:S01]  /*1f40*/  LEA R3, R0, 0x37800000, 0x17 ;  /* 0x3780000000037811 */ /* 0x000fe200078eb8ff */
[----:B------:R-:W-:-:S05]  /*1f50*/  IMAD.SHL.U32 R0, R2, 0x200000, RZ ;  /* 0x0020000002007824 */ /* 0x000fca00078e00ff */
[----:B------:R-:W-:-:S07]  /*1f60*/  LOP3.LUT R0, R3, R0, R4, 0xfe, !PT ;  /* 0x0000000003007212 */ /* 0x000fce00078efe04 */
.L_x_15799:
[----:B------:R-:W-:Y:S05]  /*1f70*/  BSYNC B0 ;  /* 0x0000000000007941 */ /* 0x000fea0003800000 */
.L_x_15798:
[----:B------:R-:W-:-:S04]  /*1f80*/  F2FP.F16.F32.PACK_AB R0, RZ, R0 ;  /* 0x00000000ff00723e */ /* 0x000fc800000000ff */
[----:B------:R-:W-:Y:S01]  /*1f90*/  PRMT R23, R0, 0x7610, R23 ;  /* 0x0000761000177816 */ /* 0x000fe20000000017 */
[----:B------:R-:W-:Y:S06]  /*1fa0*/  BRA `(.L_x_15779) ;  /* 0x0000000000b47947 */ /* 0x000fec0003800000 */
.L_x_15791:
        /* <DEDUP_REMOVED lines=14> */
.L_x_15805:
[----:B------:R-:W-:Y:S05]  /*2090*/  BSYNC B0 ;  /* 0x0000000000007941 */ /* 0x000fea0003800000 */
.L_x_15804:
[----:B------:R-:W-:-:S04]  /*20a0*/  F2FP.F16.F32.PACK_AB R0, RZ, R0 ;  /* 0x00000000ff00723e */ /* 0x000fc800000000ff */
[----:B------:R-:W-:Y:S01]  /*20b0*/  PRMT R23, R0, 0x7610, R23 ;  /* 0x0000761000177816 */ /* 0x000fe20000000017 */
[----:B------:R-:W-:Y:S06]  /*20c0*/  BRA `(.L_x_15779) ;  /* 0x00000000006c7947 */ /* 0x000fec0003800000 */
.L_x_15778:
        /* <DEDUP_REMOVED lines=16> */
.L_x_15806:
[----:B------:R-:W-:Y:S01]  /*21d0*/  PRMT R23, RZ, 0x7610, R23 ;  /* 0x00007610ff177816 */ /* 0x000fe20000000017 */
[----:B------:R-:W-:Y:S06]  /*21e0*/  BRA `(.L_x_15779) ;  /* 0x0000000000247947 */ /* 0x000fec0003800000 */
.L_x_15803:
[----:B------:R-:W2:Y:S02]  /*21f0*/  LDG.E.64 R2, desc[UR36][R2.64] ;  /* 0x0000002402027981 */ /* 0x000ea4000c1e1b00 */
[----:B--2---:R-:W0:Y:S02]  /*2200*/  I2F.U64 R0, R2 ;  /* 0x0000000200007312 */ /* 0x004e240000301000 */
[----:B0-----:R-:W-:-:S04]  /*2210*/  F2FP.F16.F32.PACK_AB R0, RZ, R0 ;  /* 0x00000000ff00723e */ /* 0x001fc800000000ff */
[----:B------:R-:W-:Y:S01]  /*2220*/  PRMT R23, R0, 0x7610, R23 ;  /* 0x0000761000177816 */ /* 0x000fe20000000017 */
[----:B------:R-:W-:Y:S06]  /*2230*/  BRA `(.L_x_15779) ;  /* 0x0000000000107947 */ /* 0x000fec0003800000 */
.L_x_15802:
[----:B------:R-:W2:Y:S02]  /*2240*/  LDG.E R2, desc[UR36][R2.64] ;  /* 0x0000002402027981 */ /* 0x000ea4000c1e1900 */
[----:B--2---:R-:W-:-:S04]  /*2250*/  I2FP.F32.U32 R0, R2 ;  /* 0x0000000200007245 */ /* 0x004fc80000201000 */
[----:B------:R-:W-:-:S04]  /*2260*/  F2FP.F16.F32.PACK_AB R0, RZ, R0 ;  /* 0x00000000ff00723e */ /* 0x000fc800000000ff */
[----:B------:R-:W-:-:S07]  /*2270*/  PRMT R23, R0, 0x7610, R23 ;  /* 0x0000761000177816 */ /* 0x000fce0000000017 */
.L_x_15779:
[----:B------:R-:W-:-:S07]  /*2280*/  VIADD R19, R19, 0x80 ;  /* 0x0000008013137836 */ /* 0x000fce0000000000 */
.L_x_15773:
[----:B------:R-:W-:Y:S05]  /*2290*/  BSYNC B6 ;  /* 0x0000000000067941 */ /* 0x000fea0003800000 */
.L_x_15772:
        /* <DEDUP_REMOVED lines=28> */
.L_x_15812:
[----:B------:R-:W2:Y:S02]  /*2460*/  LDG.E.U8 R2, desc[UR36][R2.64] ;  /* 0x0000002402027981 */ /* 0x000ea4000c1e1100 */
[----:B--2---:R-:W-:-:S04]  /*2470*/  I2FP.F32.U32 R0, R2 ;  /* 0x0000000200007245 */ /* 0x004fc80000201000 */
[----:B------:R-:W-:-:S04]  /*2480*/  F2FP.F16.F32.PACK_AB R0, RZ, R0 ;  /* 0x00000000ff00723e */ /* 0x000fc800000000ff */
[----:B------:R-:W-:Y:S01]  /*2490*/  PRMT R25, R0, 0x7610, R25 ;  /* 0x0000761000197816 */ /* 0x000fe20000000019 */
[----:B------:R-:W-:Y:S06]  /*24a0*/  BRA `(.L_x_15814) ;  /* 0x0000000c00bc7947 */ /* 0x000fec0003800000 */
.L_x_15811:
        /* <DEDUP_REMOVED lines=11> */
.L_x_15816:
[----:B------:R-:W2:Y:S02]  /*2560*/  LDG.E R2, desc[UR36][R2.64] ;  /* 0x0000002402027981 */ /* 0x000ea4000c1e1900 */
[----:B--2---:R-:W-:-:S04]  /*2570*/  I2FP.F32.S32 R0, R2 ;  /* 0x0000000200007245 */ /* 0x004fc80000201400 */
[----:B------:R-:W-:-:S04]  /*2580*/  F2FP.F16.F32.PACK_AB R0, RZ, R0 ;  /* 0x00000000ff00723e */ /* 0x000fc800000000ff */
[----:B------:R-:W-:Y:S01]  /*2590*/  PRMT R25, R0, 0x7610, R25 ;  /* 0x0000761000197816 */ /* 0x000fe20000000019 */
[----:B------:R-:W-:Y:S06]  /*25a0*/  BRA `(.L_x_15814) ;  /* 0x0000000c007c7947 */ /* 0x000fec0003800000 */
.L_x_15815:
[----:B------:R-:W2:Y:S02]  /*25b0*/  LDG.E.U16 R2, desc[UR36][R2.64] ;  /* 0x0000002402027981 */ /* 0x000ea4000c1e1500 */
[----:B--2---:R-:W0:Y:S02]  /*25c0*/  I2F.S16 R0, R2 ;  /* 0x0000000200007306 */ /* 0x004e240000101400 */
[----:B0-----:R-:W-:-:S04]  /*25d0*/  F2FP.F16.F32.PACK_AB R0, RZ, R0 ;  /* 0x00000000ff00723e */ /* 0x001fc800000000ff */
[----:B------:R-:W-:Y:S01]  /*25e0*/  PRMT R25, R0, 0x7610, R25 ;  /* 0x0000761000197816 */ /* 0x000fe20000000019 */
[----:B------:R-:W-:Y:S06]  /*25f0*/  BRA `(.L_x_15814) ;  /* 0x0000000c00687947 */ /* 0x000fec0003800000 */
.L_x_15810:
        /* <DEDUP_REMOVED lines=9> */
.L_x_15818:
[----:B------:R0:W5:Y:S01]  /*2690*/  LDG.E.U16 R25, desc[UR36][R2.64] ;  /* 0x0000002402197981 */ /* 0x000162000c1e1500 */
[----:B------:R-:W-:Y:S05]  /*26a0*/  BRA `(.L_x_15814) ;  /* 0x0000000c003c7947 */ /* 0x000fea0003800000 */
.L_x_15817:
        /* <DEDUP_REMOVED lines=9> */
.L_x_15820:
[----:B------:R1:W5:Y:S01]  /*2740*/  LDG.E.U16 R25, desc[UR36][R2.64] ;  /* 0x0000002402197981 */ /* 0x000362000c1e1500 */
[----:B------:R-:W-:Y:S05]  /*2750*/  BRA `(.L_x_15814) ;  /* 0x0000000c00107947 */ /* 0x000fea0003800000 */
.L_x_15819:
        /* <DEDUP_REMOVED lines=9> */
.L_x_15809:
        /* <DEDUP_REMOVED lines=14> */
.L_x_15823:
        /* <DEDUP_REMOVED lines=9> */
.L_x_15822:
        /* <DEDUP_REMOVED lines=28> */
.L_x_15825:
        /* <DEDUP_REMOVED lines=15> */
.L_x_15824:
[----:B------:R-:W2:Y:S02]  /*2c10*/  LDG.E.U16 R0, desc[UR36][R2.64] ;  /* 0x0000002402007981 */ /* 0x000ea4000c1e1500 */
[----:B--2---:R-:W-:-:S05]  /*2c20*/  IMAD.U32 R0, R0, 0x10000, RZ ;  /* 0x0001000000007824 */ /* 0x004fca00078e00ff */
[----:B------:R-:W-:-:S04]  /*2c30*/  F2FP.F16.F32.PACK_AB R0, RZ, R0 ;  /* 0x00000000ff00723e */ /* 0x000fc800000000ff */
[----:B------:R-:W-:Y:S01]  /*2c40*/  PRMT R25, R0, 0x7610, R25 ;  /* 0x0000761000197816 */ /* 0x000fe20000000019 */
[----:B------:R-:W-:Y:S06]  /*2c50*/  BRA `(.L_x_15814) ;  /* 0x0000000400d07947 */ /* 0x000fec0003800000 */
.L_x_15821:
        /* <DEDUP_REMOVED lines=13> */
.L_x_15828:
        /* <DEDUP_REMOVED lines=21> */
.L_x_15832:
[----:B------:R-:W-:Y:S05]  /*2e80*/  BSYNC B1 ;  /* 0x0000000000017941 */ /* 0x000fea0003800000 */
.L_x_15831:
[----:B------:R-:W-:Y:S01]  /*2e90*/  LEA R3, R0, 0x3b800000, 0x17 ;  /* 0x3b80000000037811 */ /* 0x000fe200078eb8ff */
[----:B------:R-:W-:-:S05]  /*2ea0*/  IMAD.SHL.U32 R0, R2, 0x100000, RZ ;  /* 0x0010000002007824 */ /* 0x000fca00078e00ff */
[----:B------:R-:W-:-:S07]  /*2eb0*/  LOP3.LUT R0, R3, R0, R4, 0xfe, !PT ;  /* 0x0000000003007212 */ /* 0x000fce00078efe04 */
.L_x_15830:
[----:B------:R-:W-:Y:S05]  /*2ec0*/  BSYNC B0 ;  /* 0x0000000000007941 */ /* 0x000fea0003800000 */
.L_x_15829:
[----:B------:R-:W-:-:S04]  /*2ed0*/  F2FP.F16.F32.PACK_AB R0, RZ, R0 ;  /* 0x00000000ff00723e */ /* 0x000fc800000000ff */
[----:B------:R-:W-:Y:S01]  /*2ee0*/  PRMT R25, R0, 0x7610, R25 ;  /* 0x0000761000197816 */ /* 0x000fe20000000019 */
[----:B------:R-:W-:Y:S06]  /*2ef0*/  BRA `(.L_x_15814) ;  /* 0x0000000400287947 */ /* 0x000fec0003800000 */
.L_x_15827:
        /* <DEDUP_REMOVED lines=21> */
.L_x_15836:
[----:B------:R-:W-:Y:S05]  /*3050*/  BSYNC B1 ;  /* 0x0000000000017941 */ /* 0x000fea0003800000 */
.L_x_15835:
[----:B------:R-:W-:Y:S01]  /*3060*/  LEA R3, R0, 0x37800000, 0x17 ;  /* 0x3780000000037811 */ /* 0x000fe200078eb8ff */
[----:B------:R-:W-:-:S05]  /*3070*/  IMAD.SHL.U32 R0, R2, 0x200000, RZ ;  /* 0x0020000002007824 */ /* 0x000fca00078e00ff */
[----:B------:R-:W-:-:S07]  /*3080*/  LOP3.LUT R0, R3, R0, R4, 0xfe, !PT ;  /* 0x0000000003007212 */ /* 0x000fce00078efe04 */
.L_x_15834:
[----:B------:R-:W-:Y:S05]  /*3090*/  BSYNC B0 ;  /* 0x0000000000007941 */ /* 0x000fea0003800000 */
.L_x_15833:
[----:B------:R-:W-:-:S04]  /*30a0*/  F2FP.F16.F32.PACK_AB R0, RZ, R0 ;  /* 0x00000000ff00723e */ /* 0x000fc800000000ff */
[----:B------:R-:W-:Y:S01]  /*30b0*/  PRMT R25, R0, 0x7610, R25 ;  /* 0x0000761000197816 */ /* 0x000fe20000000019 */
[----:B------:R-:W-:Y:S06]  /*30c0*/  BRA `(.L_x_15814) ;  /* 0x0000000000b47947 */ /* 0x000fec0003800000 */
.L_x_15826:
        /* <DEDUP_REMOVED lines=14> */
.L_x_15840:
[----:B------:R-:W-:Y:S05]  /*31b0*/  BSYNC B0 ;  /* 0x0000000000007941 */ /* 0x000fea0003800000 */
.L_x_15839:
[----:B------:R-:W-:-:S04]  /*31c0*/  F2FP.F16.F32.PACK_AB R0, RZ, R0 ;  /* 0x00000000ff00723e */ /* 0x000fc800000000ff */
[----:B------:R-:W-:Y:S01]  /*31d0*/  PRMT R25, R0, 0x7610, R25 ;  /* 0x0000761000197816 */ /* 0x000fe20000000019 */
[----:B------:R-:W-:Y:S06]  /*31e0*/  BRA `(.L_x_15814) ;  /* 0x00000000006c7947 */ /* 0x000fec0003800000 */
.L_x_15813:
        /* <DEDUP_REMOVED lines=16> */
.L_x_15841:
[----:B------:R-:W-:Y:S01]  /*32f0*/  PRMT R25, RZ, 0x7610, R25 ;  /* 0x00007610ff197816 */ /* 0x000fe20000000019 */
[----:B------:R-:W-:Y:S06]  /*3300*/  BRA `(.L_x_15814) ;  /* 0x0000000000247947 */ /* 0x000fec0003800000 */
.L_x_15838:
[----:B------:R-:W2:Y:S02]  /*3310*/  LDG.E.64 R2, desc[UR36][R2.64] ;  /* 0x0000002402027981 */ /* 0x000ea4000c1e1b00 */
[----:B--2---:R-:W0:Y:S02]  /*3320*/  I2F.U64 R0, R2 ;  /* 0x0000000200007312 */ /* 0x004e240000301000 */
[----:B0-----:R-:W-:-:S04]  /*3330*/  F2FP.F16.F32.PACK_AB R0, RZ, R0 ;  /* 0x00000000ff00723e */ /* 0x001fc800000000ff */
[----:B------:R-:W-:Y:S01]  /*3340*/  PRMT R25, R0, 0x7610, R25 ;  /* 0x0000761000197816 */ /* 0x000fe20000000019 */
[----:B------:R-:W-:Y:S06]  /*3350*/  BRA `(.L_x_15814) ;  /* 0x0000000000107947 */ /* 0x000fec0003800000 */
.L_x_15837:
[----:B------:R-:W2:Y:S02]  /*3360*/  LDG.E R2, desc[UR36][R2.64] ;  /* 0x0000002402027981 */ /* 0x000ea4000c1e1900 */
[----:B--2---:R-:W-:-:S04]  /*3370*/  I2FP.F32.U32 R0, R2 ;  /* 0x0000000200007245 */ /* 0x004fc80000201000 */
[----:B------:R-:W-:-:S04]  /*3380*/  F2FP.F16.F32.PACK_AB R0, RZ, R0 ;  /* 0x00000000ff00723e */ /* 0x000fc800000000ff */
[----:B------:R-:W-:-:S07]  /*3390*/  PRMT R25, R0, 0x7610, R25 ;  /* 0x0000761000197816 */ /* 0x000fce0000000019 */
.L_x_15814:
[----:B------:R-:W-:-:S07]  /*33a0*/  VIADD R19, R19, 0x80 ;  /* 0x0000008013137836 */ /* 0x000fce0000000000 */
.L_x_15808:
[----:B------:R-:W-:Y:S05]  /*33b0*/  BSYNC B6 ;  /* 0x0000000000067941 */ /* 0x000fea0003800000 */
.L_x_15807:
        /* <DEDUP_REMOVED lines=25> */
.L_x_15847:
[----:B------:R-:W2:Y:S02]  /*3550*/  LDG.E.U8 R2, desc[UR36][R2.64] ;  /* 0x0000002402027981 */ /* 0x000ea4000c1e1100 */
[----:B--2---:R-:W-:-:S04]  /*3560*/  I2FP.F32.U32 R0, R2 ;  /* 0x0000000200007245 */ /* 0x004fc80000201000 */
[----:B------:R-:W-:-:S04]  /*3570*/  F2FP.F16.F32.PACK_AB R0, RZ, R0 ;  /* 0x00000000ff00723e */ /* 0x000fc800000000ff */
[----:B------:R-:W-:Y:S01]  /*3580*/  PRMT R24, R0, 0x7610, R24 ;  /* 0x0000761000187816 */ /* 0x000fe20000000018 */
[----:B------:R-:W-:Y:S06]  /*3590*/  BRA `(.L_x_15843) ;  /* 0x0000000c00bc7947 */ /* 0x000fec0003800000 */
.L_x_15846:
        /* <DEDUP_REMOVED lines=11> */
.L_x_15850:
[----:B------:R-:W2:Y:S02]  /*3650*/  LDG.E R2, desc[UR36][R2.64] ;  /* 0x0000002402027981 */ /* 0x000ea4000c1e1900 */
[----:B--2---:R-:W-:-:S04]  /*3660*/  I2FP.F32.S32 R0, R2 ;  /* 0x0000000200007245 */ /* 0x004fc80000201400 */
[----:B------:R-:W-:-:S04]  /*3670*/  F2FP.F16.F32.PACK_AB R0, RZ, R0 ;  /* 0x00000000ff00723e */ /* 0x000fc800000000ff */
[----:B------:R-:W-:Y:S01]  /*3680*/  PRMT R24, R0, 0x7610, R24 ;  /* 0x0000761000187816 */ /* 0x000fe20000000018 */
[----:B------:R-:W-:Y:S06]  /*3690*/  BRA `(.L_x_15843) ;  /* 0x0000000c007c7947 */ /* 0x000fec0003800000 */
.L_x_15849:
[----:B------:R-:W2:Y:S02]  /*36a0*/  LDG.E.U16 R2, desc[UR36][R2.64] ;  /* 0x0000002402027981 */ /* 0x000ea4000c1e1500 */
[----:B--2---:R-:W0:Y:S02]  /*36b0*/  I2F.S16 R0, R2 ;  /* 0x0000000200007306 */ /* 0x004e240000101400 */
[----:B0-----:R-:W-:-:S04]  /*36c0*/  F2FP.F16.F32.PACK_AB R0, RZ, R0 ;  /* 0x00000000ff00723e */ /* 0x001fc800000000ff */
[----:B------:R-:W-:Y:S01]  /*36d0*/  PRMT R24, R0, 0x7610, R24 ;  /* 0x0000761000187816 */ /* 0x000fe20000000018 */
[----:B------:R-:W-:Y:S06]  /*36e0*/  BRA `(.L_x_15843) ;  /* 0x0000000c00687947 */ /* 0x000fec0003800000 */
.L_x_15845:
        /* <DEDUP_REMOVED lines=9> */
.L_x_15852:
[----:B------:R2:W5:Y:S01]  /*3780*/  LDG.E.U16 R24, desc[UR36][R2.64] ;  /* 0x0000002402187981 */ /* 0x000562000c1e1500 */
[----:B------:R-:W-:Y:S05]  /*3790*/  BRA `(.L_x_15843) ;  /* 0x0000000c003c7947 */ /* 0x000fea0003800000 */
.L_x_15851:
        /* <DEDUP_REMOVED lines=9> */
.L_x_15854:
[----:B------:R3:W5:Y:S01]  /*3830*/  LDG.E.U16 R24, desc[UR36][R2.64] ;  /* 0x0000002402187981 */ /* 0x000762000c1e1500 */
[----:B------:R-:W-:Y:S05]  /*3840*/  BRA `(.L_x_15843) ;  /* 0x0000000c00107947 */ /* 0x000fea0003800000 */
.L_x_15853:
        /* <DEDUP_REMOVED lines=9> */
.L_x_15844:
        /* <DEDUP_REMOVED lines=14> */
.L_x_15857:
        /* <DEDUP_REMOVED lines=9> */
.L_x_15856:
        /* <DEDUP_REMOVED lines=28> */
.L_x_15859:
        /* <DEDUP_REMOVED lines=15> */
.L_x_15858:
[----:B------:R-:W2:Y:S02]  /*3d00*/  LDG.E.U16 R0, desc[UR36][R2.64] ;  /* 0x0000002402007981 */ /* 0x000ea4000c1e1500 */
[----:B--2---:R-:W-:-:S05]  /*3d10*/  IMAD.U32 R0, R0, 0x10000, RZ ;  /* 0x0001000000007824 */ /* 0x004fca00078e00ff */
[----:B------:R-:W-:-:S04]  /*3d20*/  F2FP.F16.F32.PACK_AB R0, RZ, R0 ;  /* 0x00000000ff00723e */ /* 0x000fc800000000ff */
[----:B------:R-:W-:Y:S01]  /*3d30*/  PRMT R24, R0, 0x7610, R24 ;  /* 0x0000761000187816 */ /* 0x000fe20000000018 */
[----:B------:R-:W-:Y:S06]  /*3d40*/  BRA `(.L_x_15843) ;  /* 0x0000000400d07947 */ /* 0x000fec0003800000 */
.L_x_15855:
        /* <DEDUP_REMOVED lines=13> */
.L_x_15862:
        /* <DEDUP_REMOVED lines=21> */
.L_x_15866:
[----:B------:R-:W-:Y:S05]  /*3f70*/  BSYNC B1 ;  /* 0x0000000000017941 */ /* 0x000fea0003800000 */
.L_x_15865:
[----:B------:R-:W-:Y:S01]  /*3f80*/  LEA R3, R0, 0x3b800000, 0x17 ;  /* 0x3b80000000037811 */ /* 0x000fe200078eb8ff */
[----:B------:R-:W-:-:S05]  /*3f90*/  IMAD.SHL.U32 R0, R2, 0x100000, RZ ;  /* 0x0010000002007824 */ /* 0x000fca00078e00ff */
[----:B------:R-:W-:-:S07]  /*3fa0*/  LOP3.LUT R0, R3, R0, R4, 0xfe, !PT ;  /* 0x0000000003007212 */ /* 0x000fce00078efe04 */
.L_x_15864:
[----:B------:R-:W-:Y:S05]  /*3fb0*/  BSYNC B0 ;  /* 0x0000000000007941 */ /* 0x000fea0003800000 */
.L_x_15863:
[----:B------:R-:W-:-:S04]  /*3fc0*/  F2FP.F16.F32.PACK_AB R0, RZ, R0 ;  /* 0x00000000ff00723e */ /* 0x000fc800000000ff */
[----:B------:R-:W-:Y:S01]  /*3fd0*/  PRMT R24, R0, 0x7610, R24 ;  /* 0x0000761000187816 */ /* 0x000fe20000000018 */
[----:B------:R-:W-:Y:S06]  /*3fe0*/  BRA `(.L_x_15843) ;  /* 0x0000000400287947 */ /* 0x000fec0003800000 */
.L_x_15861:
        /* <DEDUP_REMOVED lines=21> */
.L_x_15870:
[----:B------:R-:W-:Y:S05]  /*4140*/  BSYNC B1 ;  /* 0x0000000000017941 */ /* 0x000fea0003800000 */
.L_x_15869:
[----:B------:R-:W-:Y:S01]  /*4150*/  LEA R3, R0, 0x37800000, 0x17 ;  /* 0x3780000000037811 */ /* 0x000fe200078eb8ff */
[----:B------:R-:W-:-:S05]  /*4160*/  IMAD.SHL.U32 R0, R2, 0x200000, RZ ;  /* 0x0020000002007824 */ /* 0x000fca00078e00ff */
[----:B------:R-:W-:-:S07]  /*4170*/  LOP3.LUT R0, R3, R0, R4, 0xfe, !PT ;  /* 0x0000000003007212 */ /* 0x000fce00078efe04 */
.L_x_15868:
[----:B------:R-:W-:Y:S05]  /*4180*/  BSYNC B0 ;  /* 0x0000000000007941 */ /* 0x000fea0003800000 */
.L_x_15867:
[----:B------:R-:W-:-:S04]  /*4190*/  F2FP.F16.F32.PACK_AB R0, RZ, R0 ;  /* 0x00000000ff00723e */ /* 0x000fc800000000ff */
[----:B------:R-:W-:Y:S01]  /*41a0*/  PRMT R24, R0, 0x7610, R24 ;  /* 0x0000761000187816 */ /* 0x000fe20000000018 */
[----:B------:R-:W-:Y:S06]  /*41b0*/  BRA `(.L_x_15843) ;  /* 0x0000000000b47947 */ /* 0x000fec0003800000 */
.L_x_15860:
        /* <DEDUP_REMOVED lines=14> */
.L_x_15874:
[----:B------:R-:W-:Y:S05]  /*42a0*/  BSYNC B0 ;  /* 0x0000000000007941 */ /* 0x000fea0003800000 */
.L_x_15873:
[----:B------:R-:W-:-:S04]  /*42b0*/  F2FP.F16.F32.PACK_AB R0, RZ, R0 ;  /* 0x00000000ff00723e */ /* 0x000fc800000000ff */
[----:B------:R-:W-:Y:S01]  /*42c0*/  PRMT R24, R0, 0x7610, R24 ;  /* 0x0000761000187816 */ /* 0x000fe20000000018 */
[----:B------:R-:W-:Y:S06]  /*42d0*/  BRA `(.L_x_15843) ;  /* 0x00000000006c7947 */ /* 0x000fec0003800000 */
.L_x_15848:
        /* <DEDUP_REMOVED lines=16> */
.L_x_15875:
[----:B------:R-:W-:Y:S01]  /*43e0*/  PRMT R24, RZ, 0x7610, R24 ;  /* 0x00007610ff187816 */ /* 0x000fe20000000018 */
[----:B------:R-:W-:Y:S06]  /*43f0*/  BRA `(.L_x_15843) ;  /* 0x0000000000247947 */ /* 0x000fec0003800000 */
.L_x_15872:
[----:B------:R-:W2:Y:S02]  /*4400*/  LDG.E.64 R2, desc[UR36][R2.64] ;  /* 0x0000002402027981 */ /* 0x000ea4000c1e1b00 */
[----:B--2---:R-:W0:Y:S02]  /*4410*/  I2F.U64 R0, R2 ;  /* 0x0000000200007312 */ /* 0x004e240000301000 */
[----:B0-----:R-:W-:-:S04]  /*4420*/  F2FP.F16.F32.PACK_AB R0, RZ, R0 ;  /* 0x00000000ff00723e */ /* 0x001fc800000000ff */
[----:B------:R-:W-:Y:S01]  /*4430*/  PRMT R24, R0, 0x7610, R24 ;  /* 0x0000761000187816 */ /* 0x000fe20000000018 */
[----:B------:R-:W-:Y:S06]  /*4440*/  BRA `(.L_x_15843) ;  /* 0x0000000000107947 */ /* 0x000fec0003800000 */
.L_x_15871:
[----:B------:R-:W2:Y:S02]  /*4450*/  LDG.E R2, desc[UR36][R2.64] ;  /* 0x0000002402027981 */ /* 0x000ea4000c1e1900 */
[----:B--2---:R-:W-:-:S04]  /*4460*/  I2FP.F32.U32 R0, R2 ;  /* 0x0000000200007245 */ /* 0x004fc80000201000 */
[----:B------:R-:W-:-:S04]  /*4470*/  F2FP.F16.F32.PACK_AB R0, RZ, R0 ;  /* 0x00000000ff00723e */ /* 0x000fc800000000ff */
[----:B------:R-:W-:-:S07]  /*4480*/  PRMT R24, R0, 0x7610, R24 ;  /* 0x0000761000187816 */ /* 0x000fce0000000018 */
.L_x_15843:
[----:B------:R-:W-:Y:S05]  /*4490*/  BSYNC B6 ;  /* 0x0000000000067941 */ /* 0x000fea0003800000 */
.L_x_15842:
        /* <DEDUP_REMOVED lines=11> */
[----:B------:R-:W-:Y:S01]  /*4550*/  @!P1 HADD2.F32 R25, -RZ, R25.H0_H0 ;  /* 0x20000019ff199230 */ /* 0x000fe20000004100 */
[----:B------:R-:W0:Y:S01]  /*4560*/  @!P3 FRND.TRUNC R3, R2 ;  /* 0x000000020003b307 */ /* 0x000e22000020d000 */
[----:B------:R-:W-:-:S04]  /*4570*/  @!P0 HADD2.F32 R4, -RZ, R23.H0_H0 ;  /* 0x20000017ff048230 */ /* 0x000fc80000004100 */
[----:B------:R-:W-:-:S03]  /*4580*/  @!P2 HADD2.F32 R7, -RZ, R24.H0_H0 ;  /* 0x20000018ff07a230 */ /* 0x000fc60000004100 */
[----:B------:R-:W1:Y:S01]  /*4590*/  @!P1 FRND.TRUNC R6, R25 ;  /* 0x0000001900069307 */ /* 0x000e62000020d000 */
[----:B0-----:R-:W-:-:S07]  /*45a0*/  @!P3 FADD.FTZ R3, R2, -R3 ;  /* 0x800000030203b221 */ /* 0x001fce0000010000 */
[----:B------:R-:W0:Y:S01]  /*45b0*/  @!P2 FRND.TRUNC R8, R7 ;  /* 0x000000070008a307 */ /* 0x000e22000020d000 */
[----:B------:R-:W-:Y:S01]  /*45c0*/  @!P3 F2FP.F16.F32.PACK_AB R0, RZ, R3 ;  /* 0x00000003ff00b23e */ /* 0x000fe200000000ff */
[----:B-1----:R-:W-:-:S06]  /*45d0*/  @!P1 FADD.FTZ R6, R25, -R6 ;  /* 0x8000000619069221 */ /* 0x002fcc0000010000 */
[----:B------:R-:W1:Y:S01]  /*45e0*/  @!P0 FRND.TRUNC R5, R4 ;  /* 0x0000000400058307 */ /* 0x000e62000020d000 */
[----:B------:R-:W-:Y:S01]  /*45f0*/  @!P1 F2FP.F16.F32.PACK_AB R23, RZ, R6 ;  /* 0x00000006ff17923e */ /* 0x000fe200000000ff */
[----:B0-----:R-:W-:-:S05]  /*4600*/  @!P2 FADD.FTZ R8, R7, -R8 ;  /* 0x800000080708a221 */ /* 0x001fca0000010000 */
[----:B------:R-:W-:Y:S01]  /*4610*/  @!P2 F2FP.F16.F32.PACK_AB R22, RZ, R8 ;  /* 0x00000008ff16a23e */ /* 0x000fe200000000ff */
[----:B-1----:R-:W-:-:S05]  /*4620*/  @!P0 FADD.FTZ R5, R4, -R5 ;  /* 0x8000000504058221 */ /* 0x002fca0000010000 */
        /* <DEDUP_REMOVED lines=25> */
.L_x_15881:
[----:B------:R-:W-:Y:S02]  /*47c0*/  HADD2.F32 R5, -RZ, R0.H0_H0 ;  /* 0x20000000ff057230 */ /* 0x000fe40000004100 */
[----:B------:R-:W-:-:S04]  /*47d0*/  IMAD.MOV.U32 R17, RZ, RZ, R27 ;  /* 0x000000ffff117224 */ /* 0x000fc800078e001b */
[----:B------:R-:W0:Y:S02]  /*47e0*/  F2I.S64.TRUNC R4, R5 ;  /* 0x0000000500047311 */ /* 0x000e24000020d900 */
[----:B0-----:R0:W-:Y:S01]  /*47f0*/  STG.E.U8 desc[UR36][R2.64], R4 ;  /* 0x0000000402007986 */ /* 0x0011e2000c101124 */
[----:B------:R-:W-:Y:S05]  /*4800*/  BRA `(.L_x_15877) ;  /* 0x0000000c00d47947 */ /* 0x000fea0003800000 */
.L_x_15880:
        /* <DEDUP_REMOVED lines=11> */
.L_x_15884:
[----:B------:R-:W-:Y:S02]  /*48c0*/  HADD2.F32 R0, -RZ, R0.H0_H0 ;  /* 0x20000000ff007230 */ /* 0x000fe40000004100 */
[----:B------:R-:W-:Y:S02]  /*48d0*/  IMAD.MOV.U32 R17, RZ, RZ, R27 ;  /* 0x000000ffff117224 */ /* 0x000fe400078e001b */
[----:B------:R-:W0:Y:S02]  /*48e0*/  F2I.FTZ.TRUNC.NTZ R5, R0 ;  /* 0x0000000000057305 */ /* 0x000e24000021f100 */
[----:B0-----:R0:W-:Y:S01]  /*48f0*/  STG.E desc[UR36][R2.64], R5 ;  /* 0x0000000502007986 */ /* 0x0011e2000c101924 */
[----:B------:R-:W-:Y:S05]  /*4900*/  BRA `(.L_x_15877) ;  /* 0x0000000c00947947 */ /* 0x000fea0003800000 */
.L_x_15883:
[----:B------:R-:W-:Y:S02]  /*4910*/  HADD2.F32 R0, -RZ, R0.H0_H0 ;  /* 0x20000000ff007230 */ /* 0x000fe40000004100 */
[----:B------:R-:W-:Y:S02]  /*4920*/  IMAD.MOV.U32 R17, RZ, RZ, R27 ;  /* 0x000000ffff117224 */ /* 0x000fe400078e001b */
[----:B------:R-:W0:Y:S02]  /*4930*/  F2I.FTZ.TRUNC.NTZ R5, R0 ;  /* 0x0000000000057305 */ /* 0x000e24000021f100 */
[----:B0-----:R0:W-:Y:S01]  /*4940*/  STG.E.U16 desc[UR36][R2.64], R5 ;  /* 0x0000000502007986 */ /* 0x0011e2000c101524 */
[----:B------:R-:W-:Y:S05]  /*4950*/  BRA `(.L_x_15877) ;  /* 0x0000000c00807947 */ /* 0x000fea0003800000 */
.L_x_15879:
        /* <DEDUP_REMOVED lines=10> */
.L_x_15886:
[----:B------:R0:W-:Y:S01]  /*4a00*/  STG.E.U16 desc[UR36][R2.64], R0 ;  /* 0x0000000002007986 */ /* 0x0001e2000c101524 */
[----:B------:R-:W-:Y:S01]  /*4a10*/  IMAD.MOV.U32 R17, RZ, RZ, R27 ;  /* 0x000000ffff117224 */ /* 0x000fe200078e001b */
[----:B------:R-:W-:Y:S06]  /*4a20*/  BRA `(.L_x_15877) ;  /* 0x0000000c004c7947 */ /* 0x000fec0003800000 */
.L_x_15885:
        /* <DEDUP_REMOVED lines=11> */
.L_x_15888:
[----:B------:R-:W-:Y:S02]  /*4ae0*/  HADD2.F32 R0, -RZ, R0.H0_H0 ;  /* 0x20000000ff007230 */ /* 0x000fe40000004100 */
[----:B------:R-:W-:-:S03]  /*4af0*/  IMAD.MOV.U32 R17, RZ, RZ, R27 ;  /* 0x000000ffff117224 */ /* 0x000fc600078e001b */
[----:B------:R-:W-:-:S04]  /*4b00*/  F2FP.F16.F32.PACK_AB R0, RZ, R0 ;  /* 0x00000000ff00723e */ /* 0x000fc800000000ff */
[----:B------:R-:W-:-:S05]  /*4b10*/  PRMT R0, R0, 0x5410, RZ ;  /* 0x0000541000007816 */ /* 0x000fca00000000ff */
[----:B------:R0:W-:Y:S01]  /*4b20*/  STG.E desc[UR36][R2.64], R0 ;  /* 0x0000000002007986 */ /* 0x0001e2000c101924 */
[----:B------:R-:W-:Y:S05]  /*4b30*/  BRA `(.L_x_15877) ;  /* 0x0000000c00087947 */ /* 0x000fea0003800000 */
.L_x_15887:
[----:B------:R-:W-:Y:S02]  /*4b40*/  HADD2.F32 R4, -RZ, R0.H0_H0 ;  /* 0x20000000ff047230 */ /* 0x000fe40000004100 */
[----:B------:R-:W-:-:S03]  /*4b50*/  IMAD.MOV.U32 R17, RZ, RZ, R27 ;  /* 0x000000ffff117224 */ /* 0x000fc600078e001b */
[----:B------:R-:W-:-:S06]  /*4b60*/  FMUL.FTZ R4, R4, 1 ;  /* 0x3f80000004047820 */ /* 0x000fcc0000410000 */
[----:B------:R-:W0:Y:S02]  /*4b70*/  F2F.F64.F32 R4, R4 ;  /* 0x0000000400047310 */ /* 0x000e240000201800 */
[----:B0-----:R0:W-:Y:S01]  /*4b80*/  STG.E.64 desc[UR36][R2.64], R4 ;  /* 0x0000000402007986 */ /* 0x0011e2000c101b24 */
[----:B------:R-:W-:Y:S05]  /*4b90*/  BRA `(.L_x_15877) ;  /* 0x0000000800f07947 */ /* 0x000fea0003800000 */
.L_x_15878:
        /* <DEDUP_REMOVED lines=14> */
.L_x_15891:
[----:B------:R-:W-:Y:S01]  /*4c80*/  HADD2.F32 R0, -RZ, R0.H0_H0 ;  /* 0x20000000ff007230 */ /* 0x000fe20000004100 */
[----:B------:R-:W-:Y:S01]  /*4c90*/  CS2R R6, SRZ ;  /* 0x0000000000067805 */ /* 0x000fe2000001ff00 */
[----:B------:R-:W-:-:S03]  /*4ca0*/  IMAD.MOV.U32 R17, RZ, RZ, R27 ;  /* 0x000000ffff117224 */ /* 0x000fc600078e001b */
[----:B------:R-:W-:-:S04]  /*4cb0*/  FMUL.FTZ R0, R0, 1 ;  /* 0x3f80000000007820 */ /* 0x000fc80000410000 */
[----:B------:R-:W0:Y:S02]  /*4cc0*/  F2F.F64.F32 R4, R0 ;  /* 0x0000000000047310 */ /* 0x000e240000201800 */
[----:B0-----:R0:W-:Y:S01]  /*4cd0*/  STG.E.128 desc[UR36][R2.64], R4 ;  /* 0x0000000402007986 */ /* 0x0011e2000c101d24 */
[----:B------:R-:W-:Y:S05]  /*4ce0*/  BRA `(.L_x_15877) ;  /* 0x00000008009c7947 */ /* 0x000fea0003800000 */
.L_x_15890:
        /* <DEDUP_REMOVED lines=21> */
.L_x_15895:
[----:B------:R-:W-:Y:S05]  /*4e40*/  BSYNC B0 ;  /* 0x0000000000007941 */ /* 0x000fea0003800000 */
.L_x_15894:
[----:B------:R-:W-:Y:S01]  /*4e50*/  LOP3.LUT R5, R0, R5, RZ, 0xfc, !PT ;  /* 0x0000000500057212 */ /* 0x000fe200078efcff */
[----:B------:R-:W-:-:S04]  /*4e60*/  IMAD.MOV.U32 R17, RZ, RZ, R27 ;  /* 0x000000ffff117224 */ /* 0x000fc800078e001b */
[----:B------:R0:W-:Y:S01]  /*4e70*/  STG.E.U8 desc[UR36][R2.64], R5 ;  /* 0x0000000502007986 */ /* 0x0001e2000c101124 */
[----:B------:R-:W-:Y:S05]  /*4e80*/  BRA `(.L_x_15877) ;  /* 0x0000000800347947 */ /* 0x000fea0003800000 */
.L_x_15893:
        /* <DEDUP_REMOVED lines=13> */
.L_x_15897:
[----:B------:R-:W-:Y:S01]  /*4f60*/  IMAD.MOV.U32 R0, RZ, RZ, 0x7f ;  /* 0x0000007fff007424 */ /* 0x000fe200078e00ff */
[----:B------:R-:W-:-:S04]  /*4f70*/  ISETP.GT.U32.AND P0, PT, R4, 0x7f800000, PT ;  /* 0x7f8000000400780c */ /* 0x000fc80003f04070 */
[----:B------:R-:W-:-:S09]  /*4f80*/  SEL R0, R0, 0x7c, P0 ;  /* 0x0000007c00007807 */ /* 0x000fd20000000000 */
.L_x_15898:
[----:B------:R-:W-:Y:S05]  /*4f90*/  BSYNC B0 ;  /* 0x0000000000007941 */ /* 0x000fea0003800000 */
.L_x_15896:
[----:B------:R-:W-:Y:S01]  /*4fa0*/  LOP3.LUT R4, R5, 0x80000000, RZ, 0xc0, !PT ;  /* 0x8000000005047812 */ /* 0x000fe200078ec0ff */
[----:B------:R-:W-:-:S03]  /*4fb0*/  IMAD.MOV.U32 R17, RZ, RZ, R27 ;  /* 0x000000ffff117224 */ /* 0x000fc600078e001b */
[----:B------:R-:W-:-:S04]  /*4fc0*/  SHF.R.U32.HI R5, RZ, 0x18, R4 ;  /* 0x00000018ff057819 */ /* 0x000fc80000011604 */
[----:B------:R-:W-:-:S05]  /*4fd0*/  LOP3.LUT R5, R0, R5, RZ, 0xfc, !PT ;  /* 0x0000000500057212 */ /* 0x000fca00078efcff */
[----:B------:R0:W-:Y:S01]  /*4fe0*/  STG.E.U8 desc[UR36][R2.64], R5 ;  /* 0x0000000502007986 */ /* 0x0001e2000c101124 */
[----:B------:R-:W-:Y:S05]  /*4ff0*/  BRA `(.L_x_15877) ;  /* 0x0000000400d87947 */ /* 0x000fea0003800000 */
.L_x_15892:
[----:B------:R-:W-:Y:S02]  /*5000*/  HADD2.F32 R0, -RZ, R0.H0_H0 ;  /* 0x20000000ff007230 */ /* 0x000fe40000004100 */
[----:B------:R-:W-:-:S03]  /*5010*/  IMAD.MOV.U32 R17, RZ, RZ, R27 ;  /* 0x000000ffff117224 */ /* 0x000fc600078e001b */
[----:B------:R-:W-:-:S05]  /*5020*/  F2FP.BF16.F32.PACK_AB R0, RZ, R0 ;  /* 0x00000000ff00723e */ /* 0x000fca00000010ff */
[----:B------:R0:W-:Y:S01]  /*5030*/  STG.E.U16 desc[UR36][R2.64], R0 ;  /* 0x0000000002007986 */ /* 0x0001e2000c101524 */
[----:B------:R-:W-:Y:S05]  /*5040*/  BRA `(.L_x_15877) ;  /* 0x0000000400c47947 */ /* 0x000fea0003800000 */
.L_x_15889:
        /* <DEDUP_REMOVED lines=13> */
.L_x_15901:
        /* <DEDUP_REMOVED lines=17> */
.L_x_15904:
[----:B------:R-:W-:-:S04]  /*5230*/  LOP3.LUT R0, R7, 0x80000000, RZ, 0xc0, !PT ;  /* 0x8000000007007812 */ /* 0x000fc800078ec0ff */
[----:B------:R-:W-:-:S04]  /*5240*/  SHF.R.U32.HI R5, RZ, 0x18, R0 ;  /* 0x00000018ff057819 */ /* 0x000fc80000011600 */
[----:B------:R-:W-:-:S04]  /*5250*/  LOP3.LUT R4, R4, R5, RZ, 0xfc, !PT ;  /* 0x0000000504047212 */ /* 0x000fc800078efcff */
[----:B------:R-:W-:-:S07]  /*5260*/  PRMT R0, R4, 0x7610, R0 ;  /* 0x0000761004007816 */ /* 0x000fce0000000000 */
.L_x_15903:
[----:B------:R-:W-:Y:S05]  /*5270*/  BSYNC B0 ;  /* 0x0000000000007941 */ /* 0x000fea0003800000 */
.L_x_15902:
[----:B------:R3:W-:Y:S01]  /*5280*/  STG.E.U8 desc[UR36][R2.64], R0 ;  /* 0x0000000002007986 */ /* 0x0007e2000c101124 */
[----:B------:R-:W-:Y:S01]  /*5290*/  IMAD.MOV.U32 R17, RZ, RZ, R27 ;  /* 0x000000ffff117224 */ /* 0x000fe200078e001b */
[----:B------:R-:W-:Y:S06]  /*52a0*/  BRA `(.L_x_15877) ;  /* 0x00000004002c7947 */ /* 0x000fec0003800000 */
.L_x_15900:
        /* <DEDUP_REMOVED lines=17> */
.L_x_15907:
[----:B------:R-:W-:-:S04]  /*53c0*/  LOP3.LUT R0, R7, 0x80000000, RZ, 0xc0, !PT ;  /* 0x8000000007007812 */ /* 0x000fc800078ec0ff */
[----:B------:R-:W-:-:S04]  /*53d0*/  SHF.R.U32.HI R5, RZ, 0x18, R0 ;  /* 0x00000018ff057819 */ /* 0x000fc80000011600 */
[----:B------:R-:W-:-:S04]  /*53e0*/  LOP3.LUT R4, R4, R5, RZ, 0xfc, !PT ;  /* 0x0000000504047212 */ /* 0x000fc800078efcff */
[----:B------:R-:W-:-:S07]  /*53f0*/  PRMT R0, R4, 0x7610, R0 ;  /* 0x0000761004007816 */ /* 0x000fce0000000000 */
.L_x_15906:
[----:B------:R-:W-:Y:S05]  /*5400*/  BSYNC B0 ;  /* 0x0000000000007941 */ /* 0x000fea0003800000 */
.L_x_15905:
[----:B------:R0:W-:Y:S01]  /*5410*/  STG.E.U8 desc[UR36][R2.64], R0 ;  /* 0x0000000002007986 */ /* 0x0001e2000c101124 */
[----:B------:R-:W-:Y:S01]  /*5420*/  IMAD.MOV.U32 R17, RZ, RZ, R27 ;  /* 0x000000ffff117224 */ /* 0x000fe200078e001b */
[----:B------:R-:W-:Y:S06]  /*5430*/  BRA `(.L_x_15877) ;  /* 0x0000000000c87947 */ /* 0x000fec0003800000 */
.L_x_15899:
        /* <DEDUP_REMOVED lines=23> */
.L_x_15882:
        /* <DEDUP_REMOVED lines=16> */
.L_x_15910:
[----:B------:R-:W-:Y:S01]  /*56b0*/  IMAD.MOV.U32 R17, RZ, RZ, R27 ;  /* 0x000000ffff117224 */ /* 0x000fe200078e001b */
[----:B------:R-:W-:Y:S06]  /*56c0*/  BRA `(.L_x_15877) ;  /* 0x0000000000247947 */ /* 0x000fec0003800000 */
.L_x_15909:
[----:B------:R-:W-:Y:S02]  /*56d0*/  HADD2.F32 R4, -RZ, R0.H0_H0 ;  /* 0x20000000ff047230 */ /* 0x000fe40000004100 */
[----:B------:R-:W-:-:S04]  /*56e0*/  IMAD.MOV.U32 R17, RZ, RZ, R27 ;  /* 0x000000ffff117224 */ /* 0x000fc800078e001b */
[----:B------:R-:W0:Y:S02]  /*56f0*/  F2I.U64.TRUNC R4, R4 ;  /* 0x0000000400047311 */ /* 0x000e24000020d800 */
[----:B0-----:R2:W-:Y:S01]  /*5700*/  STG.E.64 desc[UR36][R2.64], R4 ;  /* 0x0000000402007986 */ /* 0x0015e2000c101b24 */
[----:B------:R-:W-:Y:S05]  /*5710*/  BRA `(.L_x_15877) ;  /* 0x0000000000107947 */ /* 0x000fea0003800000 */
.L_x_15908:
[----:B------:R-:W-:Y:S02]  /*5720*/  HADD2.F32 R0, -RZ, R0.H0_H0 ;  /* 0x20000000ff007230 */ /* 0x000fe40000004100 */
[----:B------:R-:W-:Y:S02]  /*5730*/  IMAD.MOV.U32 R17, RZ, RZ, R27 ;  /* 0x000000ffff117224 */ /* 0x000fe400078e001b */
[----:B------:R-:W0:Y:S02]  /*5740*/  F2I.FTZ.U32.TRUNC.NTZ R5, R0 ;  /* 0x0000000000057305 */ /* 0x000e24000021f000 */
[----:B0-----:R0:W-:Y:S03]  /*5750*/  STG.E desc[UR36][R2.64], R5 ;  /* 0x0000000502007986 */ /* 0x0011e6000c101924 */
.L_x_15877:
[----:B------:R-:W-:Y:S05]  /*5760*/  BSYNC B6 ;  /* 0x0000000000067941 */ /* 0x000fea0003800000 */
.L_x_15876:
        /* <DEDUP_REMOVED lines=25> */
.L_x_15916:
[----:B------:R-:W-:-:S06]  /*5900*/  HADD2.F32 R5, -RZ, R24.H0_H0 ;  /* 0x20000018ff057230 */ /* 0x000fcc0000004100 */
[----:B------:R-:W0:Y:S02]  /*5910*/  F2I.S64.TRUNC R4, R5 ;  /* 0x0000000500047311 */ /* 0x000e24000020d900 */
[----:B0-----:R0:W-:Y:S01]  /*5920*/  STG.E.U8 desc[UR36][R2.64], R4 ;  /* 0x0000000402007986 */ /* 0x0011e2000c101124 */
[----:B------:R-:W-:Y:S05]  /*5930*/  BRA `(.L_x_15918) ;  /* 0x0000000c00847947 */ /* 0x000fea0003800000 */
.L_x_15915:
        /* <DEDUP_REMOVED lines=10> */
.L_x_15920:
[----:B------:R-:W-:-:S04]  /*59e0*/  HADD2.F32 R24, -RZ, R24.H0_H0 ;  /* 0x20000018ff187230 */ /* 0x000fc80000004100 */
[----:B------:R-:W0:Y:S02]  /*59f0*/  F2I.FTZ.TRUNC.NTZ R5, R24 ;  /* 0x0000001800057305 */ /* 0x000e24000021f100 */
[----:B0-----:R0:W-:Y:S01]  /*5a00*/  STG.E desc[UR36][R2.64], R5 ;  /* 0x0000000502007986 */ /* 0x0011e2000c101924 */
[----:B------:R-:W-:Y:S05]  /*5a10*/  BRA `(.L_x_15918) ;  /* 0x0000000c004c7947 */ /* 0x000fea0003800000 */
.L_x_15919:
[----:B------:R-:W-:-:S04]  /*5a20*/  HADD2.F32 R24, -RZ, R24.H0_H0 ;  /* 0x20000018ff187230 */ /* 0x000fc80000004100 */
[----:B------:R-:W0:Y:S02]  /*5a30*/  F2I.FTZ.TRUNC.NTZ R5, R24 ;  /* 0x0000001800057305 */ /* 0x000e24000021f100 */
[----:B0-----:R0:W-:Y:S01]  /*5a40*/  STG.E.U16 desc[UR36][R2.64], R5 ;  /* 0x0000000502007986 */ /* 0x0011e2000c101524 */
[----:B------:R-:W-:Y:S05]  /*5a50*/  BRA `(.L_x_15918) ;  /* 0x0000000c003c7947 */ /* 0x000fea0003800000 */
.L_x_15914:
        /* <DEDUP_REMOVED lines=9> */
.L_x_15922:
[----:B------:R0:W-:Y:S01]  /*5af0*/  STG.E.U16 desc[UR36][R2.64], R24 ;  /* 0x0000001802007986 */ /* 0x0001e2000c101524 */
[----:B------:R-:W-:Y:S05]  /*5b00*/  BRA `(.L_x_15918) ;  /* 0x0000000c00107947 */ /* 0x000fea0003800000 */
.L_x_15921:
        /* <DEDUP_REMOVED lines=10> */
.L_x_15924:
[----:B------:R-:W-:-:S05]  /*5bb0*/  HADD2.F32 R0, -RZ, R24.H0_H0 ;  /* 0x20000018ff007230 */ /* 0x000fca0000004100 */
[----:B------:R-:W-:-:S04]  /*5bc0*/  F2FP.F16.F32.PACK_AB R0, RZ, R0 ;  /* 0x00000000ff00723e */ /* 0x000fc800000000ff */
[----:B------:R-:W-:-:S05]  /*5bd0*/  PRMT R0, R0, 0x5410, RZ ;  /* 0x0000541000007816 */ /* 0x000fca00000000ff */
[----:B------:R0:W-:Y:S01]  /*5be0*/  STG.E desc[UR36][R2.64], R0 ;  /* 0x0000000002007986 */ /* 0x0001e2000c101924 */
[----:B------:R-:W-:Y:S05]  /*5bf0*/  BRA `(.L_x_15918) ;  /* 0x0000000800d47947 */ /* 0x000fea0003800000 */
.L_x_15923:
[----:B------:R-:W-:-:S05]  /*5c00*/  HADD2.F32 R4, -RZ, R24.H0_H0 ;  /* 0x20000018ff047230 */ /* 0x000fca0000004100 */
[----:B------:R-:W-:-:S06]  /*5c10*/  FMUL.FTZ R4, R4, 1 ;  /* 0x3f80000004047820 */ /* 0x000fcc0000410000 */
[----:B------:R-:W0:Y:S02]  /*5c20*/  F2F.F64.F32 R4, R4 ;  /* 0x0000000400047310 */ /* 0x000e240000201800 */
[----:B0-----:R0:W-:Y:S01]  /*5c30*/  STG.E.64 desc[UR36][R2.64], R4 ;  /* 0x0000000402007986 */ /* 0x0011e2000c101b24 */
[----:B------:R-:W-:Y:S05]  /*5c40*/  BRA `(.L_x_15918) ;  /* 0x0000000800c07947 */ /* 0x000fea0003800000 */
.L_x_15913:
        /* <DEDUP_REMOVED lines=13> */
.L_x_15927:
[----:B------:R-:W-:Y:S01]  /*5d20*/  HADD2.F32 R24, -RZ, R24.H0_H0 ;  /* 0x20000018ff187230 */ /* 0x000fe20000004100 */
[----:B------:R-:W-:-:S04]  /*5d30*/  CS2R R6, SRZ ;  /* 0x0000000000067805 */ /* 0x000fc8000001ff00 */
[----:B------:R-:W-:-:S06]  /*5d40*/  FMUL.FTZ R4, R24, 1 ;  /* 0x3f80000018047820 */ /* 0x000fcc0000410000 */
[----:B------:R-:W0:Y:S02]  /*5d50*/  F2F.F64.F32 R4, R4 ;  /* 0x0000000400047310 */ /* 0x000e240000201800 */
[----:B0-----:R0:W-:Y:S01]  /*5d60*/  STG.E.128 desc[UR36][R2.64], R4 ;  /* 0x0000000402007986 */ /* 0x0011e2000c101d24 */
[----:B------:R-:W-:Y:S05]  /*5d70*/  BRA `(.L_x_15918) ;  /* 0x0000000800747947 */ /* 0x000fea0003800000 */
.L_x_15926:
        /* <DEDUP_REMOVED lines=21> */
.L_x_15931:
[----:B------:R-:W-:Y:S05]  /*5ed0*/  BSYNC B0 ;  /* 0x0000000000007941 */ /* 0x000fea0003800000 */
.L_x_15930:
[----:B------:R-:W-:-:S05]  /*5ee0*/  LOP3.LUT R5, R0, R5, RZ, 0xfc, !PT ;  /* 0x0000000500057212 */ /* 0x000fca00078efcff */
[----:B------:R0:W-:Y:S01]  /*5ef0*/  STG.E.U8 desc[UR36][R2.64], R5 ;  /* 0x0000000502007986 */ /* 0x0001e2000c101124 */
[----:B------:R-:W-:Y:S05]  /*5f00*/  BRA `(.L_x_15918) ;  /* 0x0000000800107947 */ /* 0x000fea0003800000 */
.L_x_15929:
        /* <DEDUP_REMOVED lines=13> */
.L_x_15933:
[----:B------:R-:W-:Y:S01]  /*5fe0*/  IMAD.MOV.U32 R0, RZ, RZ, 0x7f ;  /* 0x0000007fff007424 */ /* 0x000fe200078e00ff */
[----:B------:R-:W-:-:S04]  /*5ff0*/  ISETP.GT.U32.AND P0, PT, R4, 0x7f800000, PT ;  /* 0x7f8000000400780c */ /* 0x000fc80003f04070 */
[----:B------:R-:W-:-:S09]  /*6000*/  SEL R0, R0, 0x7c, P0 ;  /* 0x0000007c00007807 */ /* 0x000fd20000000000 */
.L_x_15934:
[----:B------:R-:W-:Y:S05]  /*6010*/  BSYNC B0 ;  /* 0x0000000000007941 */ /* 0x000fea0003800000 */
.L_x_15932:
[----:B------:R-:W-:-:S04]  /*6020*/  LOP3.LUT R4, R5, 0x80000000, RZ, 0xc0, !PT ;  /* 0x8000000005047812 */ /* 0x000fc800078ec0ff */
[----:B------:R-:W-:-:S04]  /*6030*/  SHF.R.U32.HI R5, RZ, 0x18, R4 ;  /* 0x00000018ff057819 */ /* 0x000fc80000011604 */
[----:B------:R-:W-:-:S05]  /*6040*/  LOP3.LUT R5, R0, R5, RZ, 0xfc, !PT ;  /* 0x0000000500057212 */ /* 0x000fca00078efcff */
[----:B------:R0:W-:Y:S01]  /*6050*/  STG.E.U8 desc[UR36][R2.64], R5 ;  /* 0x0000000502007986 */ /* 0x0001e2000c101124 */
[----:B------:R-:W-:Y:S05]  /*6060*/  BRA `(.L_x_15918) ;  /* 0x0000000400b87947 */ /* 0x000fea0003800000 */
.L_x_15928:
[----:B------:R-:W-:-:S05]  /*6070*/  HADD2.F32 R0, -RZ, R24.H0_H0 ;  /* 0x20000018ff007230 */ /* 0x000fca0000004100 */
[----:B------:R-:W-:-:S05]  /*6080*/  F2FP.BF16.F32.PACK_AB R0, RZ, R0 ;  /* 0x00000000ff00723e */ /* 0x000fca00000010ff */
[----:B------:R0:W-:Y:S01]  /*6090*/  STG.E.U16 desc[UR36][R2.64], R0 ;  /* 0x0000000002007986 */ /* 0x0001e2000c101524 */
[----:B------:R-:W-:Y:S05]  /*60a0*/  BRA `(.L_x_15918) ;  /* 0x0000000400a87947 */ /* 0x000fea0003800000 */
.L_x_15925:
        /* <DEDUP_REMOVED lines=12> */
.L_x_15937:
        /* <DEDUP_REMOVED lines=17> */
.L_x_15940:
[----:B------:R-:W-:-:S04]  /*6280*/  LOP3.LUT R0, R7, 0x80000000, RZ, 0xc0, !PT ;  /* 0x8000000007007812 */ /* 0x000fc800078ec0ff */
[----:B------:R-:W-:-:S04]  /*6290*/  SHF.R.U32.HI R5, RZ, 0x18, R0 ;  /* 0x00000018ff057819 */ /* 0x000fc80000011600 */
[----:B------:R-:W-:-:S04]  /*62a0*/  LOP3.LUT R4, R4, R5, RZ, 0xfc, !PT ;  /* 0x0000000504047212 */ /* 0x000fc800078efcff */
[----:B------:R-:W-:-:S07]  /*62b0*/  PRMT R0, R4, 0x7610, R0 ;  /* 0x0000761004007816 */ /* 0x000fce0000000000 */
.L_x_15939:
[----:B------:R-:W-:Y:S05]  /*62c0*/  BSYNC B0 ;  /* 0x0000000000007941 */ /* 0x000fea0003800000 */
.L_x_15938:
[----:B------:R3:W-:Y:S01]  /*62d0*/  STG.E.U8 desc[UR36][R2.64], R0 ;  /* 0x0000000002007986 */ /* 0x0007e2000c101124 */
[----:B------:R-:W-:Y:S05]  /*62e0*/  BRA `(.L_x_15918) ;  /* 0x0000000400187947 */ /* 0x000fea0003800000 */
.L_x_15936:
        /* <DEDUP_REMOVED lines=17> */
.L_x_15943:
[----:B------:R-:W-:-:S04]  /*6400*/  LOP3.LUT R0, R7, 0x80000000, RZ, 0xc0, !PT ;  /* 0x8000000007007812 */ /* 0x000fc800078ec0ff */
[----:B------:R-:W-:-:S04]  /*6410*/  SHF.R.U32.HI R5, RZ, 0x18, R0 ;  /* 0x00000018ff057819 */ /* 0x000fc80000011600 */
[----:B------:R-:W-:-:S04]  /*6420*/  LOP3.LUT R4, R4, R5, RZ, 0xfc, !PT ;  /* 0x0000000504047212 */ /* 0x000fc800078efcff */
[----:B------:R-:W-:-:S07]  /*6430*/  PRMT R0, R4, 0x7610, R0 ;  /* 0x0000761004007816 */ /* 0x000fce0000000000 */
.L_x_15942:
[----:B------:R-:W-:Y:S05]  /*6440*/  BSYNC B0 ;  /* 0x0000000000007941 */ /* 0x000fea0003800000 */
.L_x_15941:
[----:B------:R0:W-:Y:S01]  /*6450*/  STG.E.U8 desc[UR36][R2.64], R0 ;  /* 0x0000000002007986 */ /* 0x0001e2000c101124 */
[----:B------:R-:W-:Y:S05]  /*6460*/  BRA `(.L_x_15918) ;  /* 0x0000000000b87947 */ /* 0x000fea0003800000 */
.L_x_15935:
        /* <DEDUP_REMOVED lines=22> */
.L_x_15917:
        /* <DEDUP_REMOVED lines=16> */
.L_x_15946:
[----:B------:R-:W-:Y:S05]  /*66d0*/  BRA `(.L_x_15918) ;  /* 0x00000000001c7947 */ /* 0x000fea0003800000 */
.L_x_15945:
[----:B------:R-:W-:-:S06]  /*66e0*/  HADD2.F32 R4, -RZ, R24.H0_H0 ;  /* 0x20000018ff047230 */ /* 0x000fcc0000004100 */
[----:B------:R-:W0:Y:S02]  /*66f0*/  F2I.U64.TRUNC R4, R4 ;  /* 0x0000000400047311 */ /* 0x000e24000020d800 */
[----:B0-----:R2:W-:Y:S01]  /*6700*/  STG.E.64 desc[UR36][R2.64], R4 ;  /* 0x0000000402007986 */ /* 0x0015e2000c101b24 */
[----:B------:R-:W-:Y:S05]  /*6710*/  BRA `(.L_x_15918) ;  /* 0x00000000000c7947 */ /* 0x000fea0003800000 */
.L_x_15944:
[----:B------:R-:W-:-:S04]  /*6720*/  HADD2.F32 R24, -RZ, R24.H0_H0 ;  /* 0x20000018ff187230 */ /* 0x000fc80000004100 */
[----:B------:R-:W0:Y:S02]  /*6730*/  F2I.FTZ.U32.TRUNC.NTZ R5, R24 ;  /* 0x0000001800057305 */ /* 0x000e24000021f000 */
[----:B0-----:R0:W-:Y:S02]  /*6740*/  STG.E desc[UR36][R2.64], R5 ;  /* 0x0000000502007986 */ /* 0x0011e4000c101924 */
.L_x_15918:
        /* <DEDUP_REMOVED lines=25> */
.L_x_15950:
[----:B------:R-:W-:-:S06]  /*68e0*/  HADD2.F32 R5, -RZ, R23.H0_H0 ;  /* 0x20000017ff057230 */ /* 0x000fcc0000004100 */
[----:B------:R-:W0:Y:S02]  /*68f0*/  F2I.S64.TRUNC R4, R5 ;  /* 0x0000000500047311 */ /* 0x000e24000020d900 */
[----:B0-----:R3:W-:Y:S01]  /*6900*/  STG.E.U8 desc[UR36][R2.64], R4 ;  /* 0x0000000402007986 */ /* 0x0017e2000c101124 */
[----:B------:R-:W-:Y:S05]  /*6910*/  BRA `(.L_x_15952) ;  /* 0x0000000c00847947 */ /* 0x000fea0003800000 */
.L_x_15949:
        /* <DEDUP_REMOVED lines=10> */
.L_x_15954:
[----:B------:R-:W-:-:S06]  /*69c0*/  HADD2.F32 R23, -RZ, R23.H0_H0 ;  /* 0x20000017ff177230 */ /* 0x000fcc0000004100 */
[----:B------:R-:W0:Y:S02]  /*69d0*/  F2I.FTZ.TRUNC.NTZ R23, R23 ;  /* 0x0000001700177305 */ /* 0x000e24000021f100 */
[----:B0-----:R2:W-:Y:S01]  /*69e0*/  STG.E desc[UR36][R2.64], R23 ;  /* 0x0000001702007986 */ /* 0x0015e2000c101924 */
[----:B------:R-:W-:Y:S05]  /*69f0*/  BRA `(.L_x_15952) ;  /* 0x0000000c004c7947 */ /* 0x000fea0003800000 */
.L_x_15953:
[----:B------:R-:W-:-:S06]  /*6a00*/  HADD2.F32 R23, -RZ, R23.H0_H0 ;  /* 0x20000017ff177230 */ /* 0x000fcc0000004100 */
[----:B------:R-:W0:Y:S02]  /*6a10*/  F2I.FTZ.TRUNC.NTZ R23, R23 ;  /* 0x0000001700177305 */ /* 0x000e24000021f100 */
[----:B0-----:R0:W-:Y:S01]  /*6a20*/  STG.E.U16 desc[UR36][R2.64], R23 ;  /* 0x0000001702007986 */ /* 0x0011e2000c101524 */
[----:B------:R-:W-:Y:S05]  /*6a30*/  BRA `(.L_x_15952) ;  /* 0x0000000c003c7947 */ /* 0x000fea0003800000 */
.L_x_15948:
        /* <DEDUP_REMOVED lines=9> */
.L_x_15956:
[----:B------:R0:W-:Y:S01]  /*6ad0*/  STG.E.U16 desc[UR36][R2.64], R23 ;  /* 0x0000001702007986 */ /* 0x0001e2000c101524 */
[----:B------:R-:W-:Y:S05]  /*6ae0*/  BRA `(.L_x_15952) ;  /* 0x0000000c00107947 */ /* 0x000fea0003800000 */
.L_x_15955:
        /* <DEDUP_REMOVED lines=10> */
.L_x_15958:
[----:B------:R-:W-:-:S05]  /*6b90*/  HADD2.F32 R0, -RZ, R23.H0_H0 ;  /* 0x20000017ff007230 */ /* 0x000fca0000004100 */
[----:B------:R-:W-:-:S04]  /*6ba0*/  F2FP.F16.F32.PACK_AB R0, RZ, R0 ;  /* 0x00000000ff00723e */ /* 0x000fc800000000ff */
[----:B------:R-:W-:-:S05]  /*6bb0*/  PRMT R0, R0, 0x5410, RZ ;  /* 0x0000541000007816 */ /* 0x000fca00000000ff */
[----:B------:R0:W-:Y:S01]  /*6bc0*/  STG.E desc[UR36][R2.64], R0 ;  /* 0x0000000002007986 */ /* 0x0001e2000c101924 */
[----:B------:R-:W-:Y:S05]  /*6bd0*/  BRA `(.L_x_15952) ;  /* 0x0000000800d47947 */ /* 0x000fea0003800000 */
.L_x_15957:
[----:B------:R-:W-:-:S05]  /*6be0*/  HADD2.F32 R4, -RZ, R23.H0_H0 ;  /* 0x20000017ff047230 */ /* 0x000fca0000004100 */
[----:B------:R-:W-:-:S06]  /*6bf0*/  FMUL.FTZ R4, R4, 1 ;  /* 0x3f80000004047820 */ /* 0x000fcc0000410000 */
[----:B------:R-:W0:Y:S02]  /*6c00*/  F2F.F64.F32 R4, R4 ;  /* 0x0000000400047310 */ /* 0x000e240000201800 */
[----:B0-----:R0:W-:Y:S01]  /*6c10*/  STG.E.64 desc[UR36][R2.64], R4 ;  /* 0x0000000402007986 */ /* 0x0011e2000c101b24 */
[----:B------:R-:W-:Y:S05]  /*6c20*/  BRA `(.L_x_15952) ;  /* 0x0000000800c07947 */ /* 0x000fea0003800000 */
.L_x_15947:
        /* <DEDUP_REMOVED lines=13> */
.L_x_15961:
[----:B------:R-:W-:Y:S01]  /*6d00*/  HADD2.F32 R23, -RZ, R23.H0_H0 ;  /* 0x20000017ff177230 */ /* 0x000fe20000004100 */
[----:B------:R-:W-:-:S04]  /*6d10*/  CS2R R6, SRZ ;  /* 0x0000000000067805 */ /* 0x000fc8000001ff00 */
[----:B------:R-:W-:-:S06]  /*6d20*/  FMUL.FTZ R4, R23, 1 ;  /* 0x3f80000017047820 */ /* 0x000fcc0000410000 */
[----:B------:R-:W0:Y:S02]  /*6d30*/  F2F.F64.F32 R4, R4 ;  /* 0x0000000400047310 */ /* 0x000e240000201800 */
[----:B0-----:R0:W-:Y:S01]  /*6d40*/  STG.E.128 desc[UR36][R2.64], R4 ;  /* 0x0000000402007986 */ /* 0x0011e2000c101d24 */
[----:B------:R-:W-:Y:S05]  /*6d50*/  BRA `(.L_x_15952) ;  /* 0x0000000800747947 */ /* 0x000fea0003800000 */
.L_x_15960:
        /* <DEDUP_REMOVED lines=21> */
.L_x_15965:
[----:B------:R-:W-:Y:S05]  /*6eb0*/  BSYNC B0 ;  /* 0x0000000000007941 */ /* 0x000fea0003800000 */
.L_x_15964:
[----:B------:R-:W-:-:S05]  /*6ec0*/  LOP3.LUT R5, R0, R5, RZ, 0xfc, !PT ;  /* 0x0000000500057212 */ /* 0x000fca00078efcff */
[----:B------:R0:W-:Y:S01]  /*6ed0*/  STG.E.U8 desc[UR36][R2.64], R5 ;  /* 0x0000000502007986 */ /* 0x0001e2000c101124 */
[----:B------:R-:W-:Y:S05]  /*6ee0*/  BRA `(.L_x_15952) ;  /* 0x0000000800107947 */ /* 0x000fea0003800000 */
.L_x_15963:
        /* <DEDUP_REMOVED lines=13> */
.L_x_15967:
[----:B------:R-:W-:Y:S01]  /*6fc0*/  IMAD.MOV.U32 R0, RZ, RZ, 0x7f ;  /* 0x0000007fff007424 */ /* 0x000fe200078e00ff */
[----:B------:R-:W-:-:S04]  /*6fd0*/  ISETP.GT.U32.AND P0, PT, R4, 0x7f800000, PT ;  /* 0x7f8000000400780c */ /* 0x000fc80003f04070 */
[----:B------:R-:W-:-:S09]  /*6fe0*/  SEL R0, R0, 0x7c, P0 ;  /* 0x0000007c00007807 */ /* 0x000fd20000000000 */
.L_x_15968:
[----:B------:R-:W-:Y:S05]  /*6ff0*/  BSYNC B0 ;  /* 0x0000000000007941 */ /* 0x000fea0003800000 */
.L_x_15966:
[----:B------:R-:W-:-:S04]  /*7000*/  LOP3.LUT R4, R23, 0x80000000, RZ, 0xc0, !PT ;  /* 0x8000000017047812 */ /* 0x000fc800078ec0ff */
[----:B------:R-:W-:-:S04]  /*7010*/  SHF.R.U32.HI R5, RZ, 0x18, R4 ;  /* 0x00000018ff057819 */ /* 0x000fc80000011604 */
[----:B------:R-:W-:-:S05]  /*7020*/  LOP3.LUT R5, R0, R5, RZ, 0xfc, !PT ;  /* 0x0000000500057212 */ /* 0x000fca00078efcff */
[----:B------:R0:W-:Y:S01]  /*7030*/  STG.E.U8 desc[UR36][R2.64], R5 ;  /* 0x0000000502007986 */ /* 0x0001e2000c101124 */
[----:B------:R-:W-:Y:S05]  /*7040*/  BRA `(.L_x_15952) ;  /* 0x0000000400b87947 */ /* 0x000fea0003800000 */
.L_x_15962:
[----:B------:R-:W-:-:S05]  /*7050*/  HADD2.F32 R0, -RZ, R23.H0_H0 ;  /* 0x20000017ff007230 */ /* 0x000fca0000004100 */
[----:B------:R-:W-:-:S05]  /*7060*/  F2FP.BF16.F32.PACK_AB R0, RZ, R0 ;  /* 0x00000000ff00723e */ /* 0x000fca00000010ff */
[----:B------:R0:W-:Y:S01]  /*7070*/  STG.E.U16 desc[UR36][R2.64], R0 ;  /* 0x0000000002007986 */ /* 0x0001e2000c101524 */
[----:B------:R-:W-:Y:S05]  /*7080*/  BRA `(.L_x_15952) ;  /* 0x0000000400a87947 */ /* 0x000fea0003800000 */
.L_x_15959:
        /* <DEDUP_REMOVED lines=12> */
.L_x_15971:
        /* <DEDUP_REMOVED lines=17> */
.L_x_15974:
[----:B------:R-:W-:-:S04]  /*7260*/  LOP3.LUT R0, R23, 0x80000000, RZ, 0xc0, !PT ;  /* 0x8000000017007812 */ /* 0x000fc800078ec0ff */
[----:B------:R-:W-:-:S04]  /*7270*/  SHF.R.U32.HI R5, RZ, 0x18, R0 ;  /* 0x00000018ff057819 */ /* 0x000fc80000011600 */
[----:B------:R-:W-:-:S04]  /*7280*/  LOP3.LUT R4, R4, R5, RZ, 0xfc, !PT ;  /* 0x0000000504047212 */ /* 0x000fc800078efcff */
[----:B------:R-:W-:-:S07]  /*7290*/  PRMT R0, R4, 0x7610, R0 ;  /* 0x0000761004007816 */ /* 0x000fce0000000000 */
.L_x_15973:
[----:B------:R-:W-:Y:S05]  /*72a0*/  BSYNC B0 ;  /* 0x0000000000007941 */ /* 0x000fea0003800000 */
.L_x_15972:
[----:B------:R0:W-:Y:S01]  /*72b0*/  STG.E.U8 desc[UR36][R2.64], R0 ;  /* 0x0000000002007986 */ /* 0x0001e2000c101124 */
[----:B------:R-:W-:Y:S05]  /*72c0*/  BRA `(.L_x_15952) ;  /* 0x0000000400187947 */ /* 0x000fea0003800000 */
.L_x_15970:
        /* <DEDUP_REMOVED lines=17> */
.L_x_15977:
[----:B------:R-:W-:-:S04]  /*73e0*/  LOP3.LUT R0, R23, 0x80000000, RZ, 0xc0, !PT ;  /* 0x8000000017007812 */ /* 0x000fc800078ec0ff */
[----:B------:R-:W-:-:S04]  /*73f0*/  SHF.R.U32.HI R5, RZ, 0x18, R0 ;  /* 0x00000018ff057819 */ /* 0x000fc80000011600 */
[----:B------:R-:W-:-:S04]  /*7400*/  LOP3.LUT R4, R4, R5, RZ, 0xfc, !PT ;  /* 0x0000000504047212 */ /* 0x000fc800078efcff */
[----:B------:R-:W-:-:S07]  /*7410*/  PRMT R0, R4, 0x7610, R0 ;  /* 0x0000761004007816 */ /* 0x000fce0000000000 */
.L_x_15976:
[----:B------:R-:W-:Y:S05]  /*7420*/  BSYNC B0 ;  /* 0x0000000000007941 */ /* 0x000fea0003800000 */
.L_x_15975:
[----:B------:R0:W-:Y:S01]  /*7430*/  STG.E.U8 desc[UR36][R2.64], R0 ;  /* 0x0000000002007986 */ /* 0x0001e2000c101124 */
[----:B------:R-:W-:Y:S05]  /*7440*/  BRA `(.L_x_15952) ;  /* 0x0000000000b87947 */ /* 0x000fea0003800000 */
.L_x_15969:
        /* <DEDUP_REMOVED lines=22> */
.L_x_15951:
        /* <DEDUP_REMOVED lines=16> */
.L_x_15980:
[----:B------:R-:W-:Y:S05]  /*76b0*/  BRA `(.L_x_15952) ;  /* 0x00000000001c7947 */ /* 0x000fea0003800000 */
.L_x_15979:
[----:B------:R-:W-:-:S06]  /*76c0*/  HADD2.F32 R4, -RZ, R23.H0_H0 ;  /* 0x20000017ff047230 */ /* 0x000fcc0000004100 */
[----:B------:R-:W0:Y:S02]  /*76d0*/  F2I.U64.TRUNC R4, R4 ;  /* 0x0000000400047311 */ /* 0x000e24000020d800 */
[----:B0-----:R0:W-:Y:S01]  /*76e0*/  STG.E.64 desc[UR36][R2.64], R4 ;  /* 0x0000000402007986 */ /* 0x0011e2000c101b24 */
[----:B------:R-:W-:Y:S05]  /*76f0*/  BRA `(.L_x_15952) ;  /* 0x00000000000c7947 */ /* 0x000fea0003800000 */
.L_x_15978:
[----:B------:R-:W-:-:S06]  /*7700*/  HADD2.F32 R23, -RZ, R23.H0_H0 ;  /* 0x20000017ff177230 */ /* 0x000fcc0000004100 */
[----:B------:R-:W0:Y:S02]  /*7710*/  F2I.FTZ.U32.TRUNC.NTZ R23, R23 ;  /* 0x0000001700177305 */ /* 0x000e24000021f000 */
[----:B0-----:R0:W-:Y:S02]  /*7720*/  STG.E desc[UR36][R2.64], R23 ;  /* 0x0000001702007986 */ /* 0x0011e4000c101924 */
.L_x_15952:
[----:B------:R-:W-:-:S07]  /*7730*/  VIADD R17, R17, 0x80 ;  /* 0x0000008011117836 */ /* 0x000fce0000000000 */
.L_x_15912:
[----:B------:R-:W-:Y:S05]  /*7740*/  BSYNC B6 ;  /* 0x0000000000067941 */ /* 0x000fea0003800000 */
.L_x_15911:
        /* <DEDUP_REMOVED lines=23> */
.L_x_15984:
[----:B------:R-:W-:-:S06]  /*78c0*/  HADD2.F32 R5, -RZ, R22.H0_H0 ;  /* 0x20000016ff057230 */ /* 0x000fcc0000004100 */
[----:B------:R-:W0:Y:S02]  /*78d0*/  F2I.S64.TRUNC R4, R5 ;  /* 0x0000000500047311 */ /* 0x000e24000020d900 */
[----:B0-----:R-:W-:Y:S01]  /*78e0*/  STG.E.U8 desc[UR36][R2.64], R4 ;  /* 0x0000000402007986 */ /* 0x001fe2000c101124 */
[----:B------:R-:W-:Y:S05]  /*78f0*/  EXIT ;  /* 0x000000000000794d */ /* 0x000fea0003800000 */
.L_x_15983:
        /* <DEDUP_REMOVED lines=10> */
.L_x_15987:
[----:B------:R-:W-:-:S04]  /*79a0*/  HADD2.F32 R22, -RZ, R22.H0_H0 ;  /* 0x20000016ff167230 */ /* 0x000fc80000004100 */
[----:B------:R-:W0:Y:S02]  /*79b0*/  F2I.FTZ.TRUNC.NTZ R5, R22 ;  /* 0x0000001600057305 */ /* 0x000e24000021f100 */
[----:B0-----:R-:W-:Y:S01]  /*79c0*/  STG.E desc[UR36][R2.64], R5 ;  /* 0x0000000502007986 */ /* 0x001fe2000c101924 */
[----:B------:R-:W-:Y:S05]  /*79d0*/  EXIT ;  /* 0x000000000000794d */ /* 0x000fea0003800000 */
.L_x_15986:
[----:B------:R-:W-:-:S04]  /*79e0*/  HADD2.F32 R22, -RZ, R22.H0_H0 ;  /* 0x20000016ff167230 */ /* 0x000fc80000004100 */
[----:B------:R-:W0:Y:S02]  /*79f0*/  F2I.FTZ.TRUNC.NTZ R5, R22 ;  /* 0x0000001600057305 */ /* 0x000e24000021f100 */
[----:B0-----:R-:W-:Y:S01]  /*7a00*/  STG.E.U16 desc[UR36][R2.64], R5 ;  /* 0x0000000502007986 */ /* 0x001fe2000c101524 */
[----:B------:R-:W-:Y:S05]  /*7a10*/  EXIT ;  /* 0x000000000000794d */ /* 0x000fea0003800000 */
.L_x_15982:
        /* <DEDUP_REMOVED lines=9> */
.L_x_15989:
[----:B------:R-:W-:Y:S01]  /*7ab0*/  STG.E.U16 desc[UR36][R2.64], R22 ;  /* 0x0000001602007986 */ /* 0x000fe2000c101524 */
[----:B------:R-:W-:Y:S05]  /*7ac0*/  EXIT ;  /* 0x000000000000794d */ /* 0x000fea0003800000 */
.L_x_15988:
        /* <DEDUP_REMOVED lines=10> */
.L_x_15991:
[----:B------:R-:W-:-:S05]  /*7b70*/  HADD2.F32 R0, -RZ, R22.H0_H0 ;  /* 0x20000016ff007230 */ /* 0x000fca0000004100 */
[----:B------:R-:W-:-:S04]  /*7b80*/  F2FP.F16.F32.PACK_AB R0, RZ, R0 ;  /* 0x00000000ff00723e */ /* 0x000fc800000000ff */
[----:B------:R-:W-:-:S05]  /*7b90*/  PRMT R0, R0, 0x5410, RZ ;  /* 0x0000541000007816 */ /* 0x000fca00000000ff */
[----:B------:R-:W-:Y:S01]  /*7ba0*/  STG.E desc[UR36][R2.64], R0 ;  /* 0x0000000002007986 */ /* 0x000fe2000c101924 */
[----:B------:R-:W-:Y:S05]  /*7bb0*/  EXIT ;  /* 0x000000000000794d */ /* 0x000fea0003800000 */
.L_x_15990:
[----:B------:R-:W-:-:S05]  /*7bc0*/  HADD2.F32 R4, -RZ, R22.H0_H0 ;  /* 0x20000016ff047230 */ /* 0x000fca0000004100 */
[----:B------:R-:W-:-:S06]  /*7bd0*/  FMUL.FTZ R4, R4, 1 ;  /* 0x3f80000004047820 */ /* 0x000fcc0000410000 */
[----:B------:R-:W0:Y:S02]  /*7be0*/  F2F.F64.F32 R4, R4 ;  /* 0x0000000400047310 */ /* 0x000e240000201800 */
[----:B0-----:R-:W-:Y:S01]  /*7bf0*/  STG.E.64 desc[UR36][R2.64], R4 ;  /* 0x0000000402007986 */ /* 0x001fe2000c101b24 */
[----:B------:R-:W-:Y:S05]  /*7c00*/  EXIT ;  /* 0x000000000000794d */ /* 0x000fea0003800000 */
.L_x_15981:
        /* <DEDUP_REMOVED lines=13> */
.L_x_15994:
[----:B------:R-:W-:Y:S01]  /*7ce0*/  HADD2.F32 R22, -RZ, R22.H0_H0 ;  /* 0x20000016ff167230 */ /* 0x000fe20000004100 */
[----:B------:R-:W-:-:S04]  /*7cf0*/  CS2R R6, SRZ ;  /* 0x0000000000067805 */ /* 0x000fc8000001ff00 */
[----:B------:R-:W-:-:S06]  /*7d00*/  FMUL.FTZ R4, R22, 1 ;  /* 0x3f80000016047820 */ /* 0x000fcc0000410000 */
[----:B------:R-:W0:Y:S02]  /*7d10*/  F2F.F64.F32 R4, R4 ;  /* 0x0000000400047310 */ /* 0x000e240000201800 */
[----:B0-----:R-:W-:Y:S01]  /*7d20*/  STG.E.128 desc[UR36][R2.64], R4 ;  /* 0x0000000402007986 */ /* 0x001fe2000c101d24 */
[----:B------:R-:W-:Y:S05]  /*7d30*/  EXIT ;  /* 0x000000000000794d */ /* 0x000fea0003800000 */
.L_x_15993:
        /* <DEDUP_REMOVED lines=21> */
.L_x_15998:
[----:B------:R-:W-:Y:S05]  /*7e90*/  BSYNC B0 ;  /* 0x0000000000007941 */ /* 0x000fea0003800000 */
.L_x_15997:
[----:B------:R-:W-:-:S05]  /*7ea0*/  LOP3.LUT R5, R0, R5, RZ, 0xfc, !PT ;  /* 0x0000000500057212 */ /* 0x000fca00078efcff */
[----:B------:R-:W-:Y:S01]  /*7eb0*/  STG.E.U8 desc[UR36][R2.64], R5 ;  /* 0x0000000502007986 */ /* 0x000fe2000c101124 */
[----:B------:R-:W-:Y:S05]  /*7ec0*/  EXIT ;  /* 0x000000000000794d */ /* 0x000fea0003800000 */
.L_x_15996:
        /* <DEDUP_REMOVED lines=13> */
.L_x_16000:
[----:B------:R-:W-:Y:S01]  /*7fa0*/  IMAD.MOV.U32 R0, RZ, RZ, 0x7f ;  /* 0x0000007fff007424 */ /* 0x000fe200078e00ff */
[----:B------:R-:W-:-:S04]  /*7fb0*/  ISETP.GT.U32.AND P0, PT, R4, 0x7f800000, PT ;  /* 0x7f8000000400780c */ /* 0x000fc80003f04070 */
[----:B------:R-:W-:-:S09]  /*7fc0*/  SEL R0, R0, 0x7c, P0 ;  /* 0x0000007c00007807 */ /* 0x000fd20000000000 */
.L_x_16001:
[----:B------:R-:W-:Y:S05]  /*7fd0*/  BSYNC B0 ;  /* 0x0000000000007941 */ /* 0x000fea0003800000 */
.L_x_15999:
[----:B------:R-:W-:-:S04]  /*7fe0*/  LOP3.LUT R4, R5, 0x80000000, RZ, 0xc0, !PT ;  /* 0x8000000005047812 */ /* 0x000fc800078ec0ff */
[----:B------:R-:W-:-:S04]  /*7ff0*/  SHF.R.U32.HI R5, RZ, 0x18, R4 ;  /* 0x00000018ff057819 */ /* 0x000fc80000011604 */
[----:B------:R-:W-:-:S05]  /*8000*/  LOP3.LUT R5, R0, R5, RZ, 0xfc, !PT ;  /* 0x0000000500057212 */ /* 0x000fca00078efcff */
[----:B------:R-:W-:Y:S01]  /*8010*/  STG.E.U8 desc[UR36][R2.64], R5 ;  /* 0x0000000502007986 */ /* 0x000fe2000c101124 */
[----:B------:R-:W-:Y:S05]  /*8020*/  EXIT ;  /* 0x000000000000794d */ /* 0x000fea0003800000 */
.L_x_15995:
[----:B------:R-:W-:-:S05]  /*8030*/  HADD2.F32 R0, -RZ, R22.H0_H0 ;  /* 0x20000016ff007230 */ /* 0x000fca0000004100 */
[----:B------:R-:W-:-:S05]  /*8040*/  F2FP.BF16.F32.PACK_AB R0, RZ, R0 ;  /* 0x00000000ff00723e */ /* 0x000fca00000010ff */
[----:B------:R-:W-:Y:S01]  /*8050*/  STG.E.U16 desc[UR36][R2.64], R0 ;  /* 0x0000000002007986 */ /* 0x000fe2000c101524 */
[----:B------:R-:W-:Y:S05]  /*8060*/  EXIT ;  /* 0x000000000000794d */ /* 0x000fea0003800000 */
.L_x_15992:
        /* <DEDUP_REMOVED lines=12> */
.L_x_16004:
        /* <DEDUP_REMOVED lines=17> */
.L_x_16007:
[----:B------:R-:W-:-:S04]  /*8240*/  LOP3.LUT R0, R7, 0x80000000, RZ, 0xc0, !PT ;  /* 0x8000000007007812 */ /* 0x000fc800078ec0ff */
[----:B------:R-:W-:-:S04]  /*8250*/  SHF.R.U32.HI R5, RZ, 0x18, R0 ;  /* 0x00000018ff057819 */ /* 0x000fc80000011600 */
[----:B------:R-:W-:-:S04]  /*8260*/  LOP3.LUT R4, R4, R5, RZ, 0xfc, !PT ;  /* 0x0000000504047212 */ /* 0x000fc800078efcff */
[----:B------:R-:W-:-:S07]  /*8270*/  PRMT R0, R4, 0x7610, R0 ;  /* 0x0000761004007816 */ /* 0x000fce0000000000 */
.L_x_16006:
[----:B------:R-:W-:Y:S05]  /*8280*/  BSYNC B0 ;  /* 0x0000000000007941 */ /* 0x000fea0003800000 */
.L_x_16005:
[----:B------:R-:W-:Y:S01]  /*8290*/  STG.E.U8 desc[UR36][R2.64], R0 ;  /* 0x0000000002007986 */ /* 0x000fe2000c101124 */
[----:B------:R-:W-:Y:S05]  /*82a0*/  EXIT ;  /* 0x000000000000794d */ /* 0x000fea0003800000 */
.L_x_16003:
        /* <DEDUP_REMOVED lines=17> */
.L_x_16010:
[----:B------:R-:W-:-:S04]  /*83c0*/  LOP3.LUT R0, R7, 0x80000000, RZ, 0xc0, !PT ;  /* 0x8000000007007812 */ /* 0x000fc800078ec0ff */
[----:B------:R-:W-:-:S04]  /*83d0*/  SHF.R.U32.HI R5, RZ, 0x18, R0 ;  /* 0x00000018ff057819 */ /* 0x000fc80000011600 */
[----:B------:R-:W-:-:S04]  /*83e0*/  LOP3.LUT R4, R4, R5, RZ, 0xfc, !PT ;  /* 0x0000000504047212 */ /* 0x000fc800078efcff */
[----:B------:R-:W-:-:S07]  /*83f0*/  PRMT R0, R4, 0x7610, R0 ;  /* 0x0000761004007816 */ /* 0x000fce0000000000 */
.L_x_16009:
[----:B------:R-:W-:Y:S05]  /*8400*/  BSYNC B0 ;  /* 0x0000000000007941 */ /* 0x000fea0003800000 */
.L_x_16008:
[----:B------:R-:W-:Y:S01]  /*8410*/  STG.E.U8 desc[UR36][R2.64], R0 ;  /* 0x0000000002007986 */ /* 0x000fe2000c101124 */
[----:B------:R-:W-:Y:S05]  /*8420*/  EXIT ;  /* 0x000000000000794d */ /* 0x000fea0003800000 */
.L_x_16002:
        /* <DEDUP_REMOVED lines=22> */
.L_x_15985:
        /* <DEDUP_REMOVED lines=16> */
.L_x_16013:
[----:B------:R-:W-:Y:S05]  /*8690*/  EXIT ;  /* 0x000000000000794d */ /* 0x000fea0003800000 */
.L_x_16012:
[----:B------:R-:W-:-:S06]  /*86a0*/  HADD2.F32 R4, -RZ, R22.H0_H0 ;  /* 0x20000016ff047230 */ /* 0x000fcc0000004100 */
[----:B------:R-:W0:Y:S02]  /*86b0*/  F2I.U64.TRUNC R4, R4 ;  /* 0x0000000400047311 */ /* 0x000e24000020d800 */
[----:B0-----:R-:W-:Y:S01]  /*86c0*/  STG.E.64 desc[UR36][R2.64], R4 ;  /* 0x0000000402007986 */ /* 0x001fe2000c101b24 */
[----:B------:R-:W-:Y:S05]  /*86d0*/  EXIT ;  /* 0x000000000000794d */ /* 0x000fea0003800000 */
.L_x_16011:
[----:B------:R-:W-:-:S04]  /*86e0*/  HADD2.F32 R22, -RZ, R22.H0_H0 ;  /* 0x20000016ff167230 */ /* 0x000fc80000004100 */
[----:B------:R-:W0:Y:S02]  /*86f0*/  F2I.FTZ.U32.TRUNC.NTZ R5, R22 ;  /* 0x0000001600057305 */ /* 0x000e24000021f000 */
[----:B0-----:R-:W-:Y:S01]  /*8700*/  STG.E desc[UR36][R2.64], R5 ;  /* 0x0000000502007986 */ /* 0x001fe2000c101924 */
[----:B------:R-:W-:Y:S05]  /*8710*/  EXIT ;  /* 0x000000000000794d */ /* 0x000fea0003800000 */
.L_x_16014:
        /* <DEDUP_REMOVED lines=14> */
.L_x_19716:


//--------------------- .text._ZN2at6native18elementwise_kernelILi128ELi4EZNS0_22gpu_kernel_impl_nocastIZZZNS0_16frac_kernel_cudaERNS_18TensorIteratorBaseEENKUlvE_clEvENKUlvE1_clEvEUlN3c104HalfEE_EEvS4_RKT_EUliE_EEviT1_ --------------------------
	.section	.text._ZN2at6native18elementwise_kernelILi128ELi4EZNS0_22gpu_kernel_impl_nocastIZZZNS0_16frac_kernel_cudaERNS_18TensorIteratorBaseEENKUlvE_clEvENKUlvE1_clEvEUlN3c104HalfEE_EEvS4_RKT_EUliE_EEviT1_,"ax",@progbits
	.align	128
        .global         _ZN2at6native18elementwise_kernelILi128ELi4EZNS0_22gpu_kernel_impl_nocastIZZZNS0_16frac_kernel_cudaERNS_18TensorIteratorBaseEENKUlvE_clEvENKUlvE1_clEvEUlN3c104HalfEE_EEvS4_RKT_EUliE_EEviT1_
        .type           _ZN2at6native18elementwise_kernelILi128ELi4EZNS0_22gpu_kernel_impl_nocastIZZZNS0_16frac_kernel_cudaERNS_18TensorIteratorBaseEENKUlvE_clEvENKUlvE1_clEvEUlN3c104HalfEE_EEvS4_RKT_EUliE_EEviT1_,@function
        .size           _ZN2at6native18elementwise_kernelILi128ELi4EZNS0_22gpu_kernel_impl_nocastIZZZNS0_16frac_kernel_cudaERNS_18TensorIteratorBaseEENKUlvE_clEvENKUlvE1_clEvEUlN3c104HalfEE_EEvS4_RKT_EUliE_EEviT1_,(.L_x_19717 - _ZN2at6native18elementwise_kernelILi128ELi4EZNS0_22gpu_kernel_impl_nocastIZZZNS0_16frac_kernel_cudaERNS_18TensorIteratorBaseEENKUlvE_clEvENKUlvE1_clEvEUlN3c104HalfEE_EEvS4_RKT_EUliE_EEviT1_)
        .other          _ZN2at6native18elementwise_kernelILi128ELi4EZNS0_22gpu_kernel_impl_nocastIZZZNS0_16frac_kernel_cudaERNS_18TensorIteratorBaseEENKUlvE_clEvENKUlvE1_clEvEUlN3c104HalfEE_EEvS4_RKT_EUliE_EEviT1_,@"STO_CUDA_ENTRY STV_DEFAULT"
_ZN2at6native18elementwise_kernelILi128ELi4EZNS0_22gpu_kernel_impl_nocastIZZZNS0_16frac_kernel_cudaERNS_18TensorIteratorBaseEENKUlvE_clEvENKUlvE1_clEvEUlN3c104HalfEE_EEvS4_RKT_EUliE_EEviT1_:
.text._ZN2at6native18elementwise_kernelILi128ELi4EZNS0_22gpu_kernel_impl_nocastIZZZNS0_16frac_kernel_cudaERNS_18TensorIteratorBaseEENKUlvE_clEvENKUlvE1_clEvEUlN3c104HalfEE_EEvS4_RKT_EUliE_EEviT1_:
        /* <DEDUP_REMOVED lines=311> */
.L_x_16017:
        /* <DEDUP_REMOVED lines=8> */
[----:B--2---:R-:W-:-:S04]  /*13f0*/  HADD2.F32 R6, -RZ, R4.H0_H0 ;  /* 0x20000004ff067230 */ /* 0x004fc80000004100 */
[----:B------:R-:W0:Y:S02]  /*1400*/  FRND.TRUNC R7, R6 ;  /* 0x0000000600077307 */ /* 0x000e24000020d000 */
[----:B0-----:R-:W-:-:S05]  /*1410*/  FADD.FTZ R7, R6, -R7 ;  /* 0x8000000706077221 */ /* 0x001fca0000010000 */
[----:B------:R-:W-:-:S05]  /*1420*/  F2FP.F16.F32.PACK_AB R7, RZ, R7 ;  /* 0x00000007ff07723e */ /* 0x000fca00000000ff */
[----:B------:R0:W-:Y:S02]  /*1430*/  STG.E.U16 desc[UR4][R2.64], R7 ;  /* 0x0000000702007986 */ /* 0x0001e4000c101504 */
.L_x_16016:
[----:B------:R-:W-:Y:S05]  /*1440*/  BSYNC B0 ;  /* 0x0000000000007941 */ /* 0x000fea0003800000 */
.L_x_16015:
        /* <DEDUP_REMOVED lines=305> */
.L_x_16020:
        /* <DEDUP_REMOVED lines=9> */
[----:B--2---:R-:W-:-:S04]  /*27f0*/  HADD2.F32 R6, -RZ, R4.H0_H0 ;  /* 0x20000004ff067230 */ /* 0x004fc80000004100 */
[----:B------:R-:W0:Y:S02]  /*2800*/  FRND.TRUNC R7, R6 ;  /* 0x0000000600077307 */ /* 0x000e24000020d000 */
[----:B0-----:R-:W-:-:S05]  /*2810*/  FADD.FTZ R7, R6, -R7 ;  /* 0x8000000706077221 */ /* 0x001fca0000010000 */
        /* <DEDUP_REMOVED lines=305> */
.L_x_16021:
        /* <DEDUP_REMOVED lines=13> */
.L_x_16019:
[----:B------:R-:W-:Y:S05]  /*3c00*/  BSYNC B0 ;  /* 0x0000000000007941 */ /* 0x000fea0003800000 */
.L_x_16018:
        /* <DEDUP_REMOVED lines=304> */
.L_x_16022:
[----:B------:R-:W-:Y:S02]  /*4f10*/  ULDC.64 UR6, c[0x0][0x418] ;  /* 0x0001060000067ab9 */ /* 0x000fe40000000a00 */
[----:B------:R-:W-:-:S04]  /*4f20*/  IADD3 R4, P0, R2, UR6, RZ ;  /* 0x0000000602047c10 */ /* 0x000fc8000ff1e0ff */
[----:B------:R-:W-:Y:S01]  /*4f30*/  IADD3.X R5, RZ, UR7, RZ, P0, !PT ;  /* 0x00000007ff057c10 */ /* 0x000fe200087fe4ff */
[----:B------:R-:W-:-:S04]  /*4f40*/  ULDC.64 UR6, c[0x0][0x410] ;  /* 0x0001040000067ab9 */ /* 0x000fc80000000a00 */
[----:B------:R-:W2:Y:S01]  /*4f50*/  LDG.E.U16 R4, desc[UR4][R4.64] ;  /* 0x0000000404047981 */ /* 0x000ea2000c1e1500 */
[----:B------:R-:W-:-:S04]  /*4f60*/  IADD3 R2, P0, R3, UR6, RZ ;  /* 0x0000000603027c10 */ /* 0x000fc8000ff1e0ff */
[----:B------:R-:W-:Y:S01]  /*4f70*/  IADD3.X R3, RZ, UR7, RZ, P0, !PT ;  /* 0x00000007ff037c10 */ /* 0x000fe200087fe4ff */
[----:B--2---:R-:W-:-:S04]  /*4f80*/  HADD2.F32 R0, -RZ, R4.H0_H0 ;  /* 0x20000004ff007230 */ /* 0x004fc80000004100 */
[----:B------:R-:W0:Y:S02]  /*4f90*/  FRND.TRUNC R7, R0 ;  /* 0x0000000000077307 */ /* 0x000e24000020d000 */
[----:B0-----:R-:W-:-:S05]  /*4fa0*/  FADD.FTZ R7, R0, -R7 ;  /* 0x8000000700077221 */ /* 0x001fca0000010000 */
[----:B------:R-:W-:-:S05]  /*4fb0*/  F2FP.F16.F32.PACK_AB R7, RZ, R7 ;  /* 0x00000007ff07723e */ /* 0x000fca00000000ff */
[----:B------:R-:W-:Y:S01]  /*4fc0*/  STG.E.U16 desc[UR4][R2.64], R7 ;  /* 0x0000000702007986 */ /* 0x000fe2000c101504 */
[----:B------:R-:W-:Y:S05]  /*4fd0*/  EXIT ;  /* 0x000000000000794d */ /* 0x000fea0003800000 */
.L_x_16023:
        /* <DEDUP_REMOVED lines=10> */
.L_x_19717:


//--------------------- .text._ZN2at6native27unrolled_elementwise_kernelIZZZNS0_16frac_kernel_cudaERNS_18TensorIteratorBaseEENKUlvE_clEvENKUlvE1_clEvEUlN3c104HalfEE_St5arrayIPcLm2EELi4E23TrivialOffsetCalculatorILi1EjESD_NS0_6memory15LoadWithoutCastENSE_16StoreWithoutCastEEEviT_T0_T2_T3_T4_T5_ --------------------------
	.section	.text._ZN2at6native27unrolled_elementwise_kernelIZZZNS0_16frac_kernel_cudaERNS_18TensorIteratorBaseEENKUlvE_clEvENKUlvE1_clEvEUlN3c104HalfEE_St5arrayIPcLm2EELi4E23TrivialOffsetCalculatorILi1EjESD_NS0_6memory15LoadWithoutCastENSE_16StoreWithoutCastEEEviT_T0_T2_T3_T4_T5_,"ax",@progbits
	.align	128
        .global         _ZN2at6native27unrolled_elementwise_kernelIZZZNS0_16frac_kernel_cudaERNS_18TensorIteratorBaseEENKUlvE_clEvENKUlvE1_clEvEUlN3c104HalfEE_St5arrayIPcLm2EELi4E23TrivialOffsetCalculatorILi1EjESD_NS0_6memory15LoadWithoutCastENSE_16StoreWithoutCastEEEviT_T0_T2_T3_T4_T5_
        .type           _ZN2at6native27unrolled_elementwise_kernelIZZZNS0_16frac_kernel_cudaERNS_18TensorIteratorBaseEENKUlvE_clEvENKUlvE1_clEvEUlN3c104HalfEE_St5arrayIPcLm2EELi4E23TrivialOffsetCalculatorILi1EjESD_NS0_6memory15LoadWithoutCastENSE_16StoreWithoutCastEEEviT_T0_T2_T3_T4_T5_,@function
        .size           _ZN2at6native27unrolled_elementwise_kernelIZZZNS0_16frac_kernel_cudaERNS_18TensorIteratorBaseEENKUlvE_clEvENKUlvE1_clEvEUlN3c104HalfEE_St5arrayIPcLm2EELi4E23TrivialOffsetCalculatorILi1EjESD_NS0_6memory15LoadWithoutCastENSE_16StoreWithoutCastEEEviT_T0_T2_T3_T4_T5_,(.L_x_19718 - _ZN2at6native27unrolled_elementwise_kernelIZZZNS0_16frac_kernel_cudaERNS_18TensorIteratorBaseEENKUlvE_clEvENKUlvE1_clEvEUlN3c104HalfEE_St5arrayIPcLm2EELi4E23TrivialOffsetCalculatorILi1EjESD_NS0_6memory15LoadWithoutCastENSE_16StoreWithoutCastEEEviT_T0_T2_T3_T4_T5_)
        .other          _ZN2at6native27unrolled_elementwise_kernelIZZZNS0_16frac_kernel_cudaERNS_18TensorIteratorBaseEENKUlvE_clEvENKUlvE1_clEvEUlN3c104HalfEE_St5arrayIPcLm2EELi4E23TrivialOffsetCalculatorILi1EjESD_NS0_6memory15LoadWithoutCastENSE_16StoreWithoutCastEEEviT_T0_T2_T3_T4_T5_,@"STO_CUDA_ENTRY STV_DEFAULT"
_ZN2at6native27unrolled_elementwise_kernelIZZZNS0_16frac_kernel_cudaERNS_18TensorIteratorBaseEENKUlvE_clEvENKUlvE1_clEvEUlN3c104HalfEE_St5arrayIPcLm2EELi4E23TrivialOffsetCalculatorILi1EjESD_NS0_6memory15LoadWithoutCastENSE_16StoreWithoutCastEEEviT_T0_T2_T3_T4_T5_:
.text._ZN2at6native27unrolled_elementwise_kernelIZZZNS0_16frac_kernel_cudaERNS_18TensorIteratorBaseEENKUlvE_clEvENKUlvE1_clEvEUlN3c104HalfEE_St5arrayIPcLm2EELi4E23TrivialOffsetCalculatorILi1EjESD_NS0_6memory15LoadWithoutCastENSE_16StoreWithoutCastEEEviT_T0_T2_T3_T4_T5_:
        /* <DEDUP_REMOVED lines=21> */
[----:B------:R-:W-:Y:S01]  /*0150*/  @!P3 IMAD R17, R0, 0x200, R11 ;  /* 0x000002000011b824 */ /* 0x000fe200078e020b */
[----:B------:R-:W-:Y:S01]  /*0160*/  @!P3 IADD3 R11, R11, 0x80, RZ ;  /* 0x000000800b0bb810 */ /* 0x000fe20007ffe0ff */
        /* <DEDUP_REMOVED lines=23> */
[----:B--2---:R-:W-:-:S04]  /*02e0*/  @!P0 HADD2.F32 R18, -RZ, R18.H0_H0 ;  /* 0x20000012ff128230 */ /* 0x004fc80000004100 */
[----:B------:R-:W0:Y:S02]  /*02f0*/  @!P0 FRND.TRUNC R11, R18 ;  /* 0x00000012000b8307 */ /* 0x000e24000020d000 */
[----:B0-----:R-:W-:Y:S01]  /*0300*/  @!P0 FADD.FTZ R11, R18, -R11 ;  /* 0x8000000b120b8221 */ /* 0x001fe20000010000 */
[----:B---3--:R-:W-:-:S04]  /*0310*/  @!P2 HADD2.F32 R10, -RZ, R10.H0_H0 ;  /* 0x2000000aff0aa230 */ /* 0x008fc80000004100 */
[----:B------:R-:W-:Y:S01]  /*0320*/  @!P0 F2FP.F16.F32.PACK_AB R5, RZ, R11 ;  /* 0x0000000bff05823e */ /* 0x000fe200000000ff */
[----:B------:R-:W0:Y:S04]  /*0330*/  @!P2 FRND.TRUNC R13, R10 ;  /* 0x0000000a000da307 */ /* 0x000e28000020d000 */
[----:B------:R1:W-:Y:S01]  /*0340*/  @!P0 STG.E.U16 desc[UR4][R6.64], R5 ;  /* 0x0000000506008986 */ /* 0x0003e2000c101504 */
[----:B----4-:R-:W-:-:S04]  /*0350*/  @!P3 HADD2.F32 R19, -RZ, R19.H0_H0 ;  /* 0x20000013ff13b230 */ /* 0x010fc80000004100 */
[----:B------:R-:W2:Y:S01]  /*0360*/  @!P3 FRND.TRUNC R12, R19 ;  /* 0x00000013000cb307 */ /* 0x000ea2000020d000 */
[----:B0-----:R-:W-:-:S05]  /*0370*/  @!P2 FADD.FTZ R13, R10, -R13 ;  /* 0x8000000d0a0da221 */ /* 0x001fca0000010000 */
[----:B------:R-:W-:Y:S01]  /*0380*/  @!P2 F2FP.F16.F32.PACK_AB R4, RZ, R13 ;  /* 0x0000000dff04a23e */ /* 0x000fe200000000ff */
[----:B--2---:R-:W-:-:S05]  /*0390*/  @!P3 FADD.FTZ R12, R19, -R12 ;  /* 0x8000000c130cb221 */ /* 0x004fca0000010000 */
[----:B------:R-:W-:Y:S01]  /*03a0*/  @!P3 F2FP.F16.F32.PACK_AB R3, RZ, R12 ;  /* 0x0000000cff03b23e */ /* 0x000fe200000000ff */
        /* <DEDUP_REMOVED lines=12> */
.L_x_16025:
[----:B------:R-:W-:Y:S05]  /*0470*/  BSYNC B0 ;  /* 0x0000000000007941 */ /* 0x000fea0003800000 */
.L_x_16024:
[----:B-----5:R-:W-:Y:S01]  /*0480*/  @!P1 HADD2.F32 R8, -RZ, R8.H0_H0 ;  /* 0x20000008ff089230 */ /* 0x020fe20000004100 */
[----:B------:R-:W-:-:S03]  /*0490*/  ISETP.GE.AND P0, PT, R9, R2, PT ;  /* 0x000000020900720c */ /* 0x000fc60003f06270 */
[----:B0-----:R0:W1:Y:S10]  /*04a0*/  @!P1 FRND.TRUNC R5, R8 ;  /* 0x0000000800059307 */ /* 0x001074000020d000 */
[----:B0-----:R-:W-:Y:S05]  /*04b0*/  @P0 EXIT ;  /* 0x000000000000094d */ /* 0x001fea0003800000 */
[----:B------:R-:W0:Y:S01]  /*04c0*/  LDC.64 R2, c[0x0][0x218] ;  /* 0x00008600ff027b82 */ /* 0x000e220000000a00 */
[----:B-1----:R-:W-:Y:S01]  /*04d0*/  @!P1 FADD.FTZ R5, R8, -R5 ;  /* 0x8000000508059221 */ /* 0x002fe20000010000 */
[----:B------:R-:W-:-:S04]  /*04e0*/  IMAD R9, R0, 0x200, R9 ;  /* 0x0000020000097824 */ /* 0x000fc800078e0209 */
[----:B------:R-:W-:Y:S01]  /*04f0*/  @!P1 F2FP.F16.F32.PACK_AB R4, RZ, R5 ;  /* 0x00000005ff04923e */ /* 0x000fe200000000ff */
[----:B0-----:R-:W-:-:S05]  /*0500*/  IMAD.WIDE.U32 R2, R9, 0x2, R2 ;  /* 0x0000000209027825 */ /* 0x001fca00078e0002 */
[----:B------:R-:W-:Y:S01]  /*0510*/  STG.E.U16 desc[UR4][R2.64], R4 ;  /* 0x0000000402007986 */ /* 0x000fe2000c101504 */
[----:B------:R-:W-:Y:S05]  /*0520*/  EXIT ;  /* 0x000000000000794d */ /* 0x000fea0003800000 */
.L_x_16026:
        /* <DEDUP_REMOVED lines=13> */
.L_x_19718:


//--------------------- .text._ZN2at6native29vectorized_elementwise_kernelILi2EZZZNS0_16frac_kernel_cudaERNS_18TensorIteratorBaseEENKUlvE_clEvENKUlvE1_clEvEUlN3c104HalfEE_St5arrayIPcLm2EEEEviT0_T1_ --------------------------
	.section	.text._ZN2at6native29vectorized_elementwise_kernelILi2EZZZNS0_16frac_kernel_cudaERNS_18TensorIteratorBaseEENKUlvE_clEvENKUlvE1_clEvEUlN3c104HalfEE_St5arrayIPcLm2EEEEviT0_T1_,"ax",@progbits
	.align	128
        .global         _ZN2at6native29vectorized_elementwise_kernelILi2EZZZNS0_16frac_kernel_cudaERNS_18TensorIteratorBaseEENKUlvE_clEvENKUlvE1_clEvEUlN3c104HalfEE_St5arrayIPcLm2EEEEviT0_T1_
        .type           _ZN2at6native29vectorized_elementwise_kernelILi2EZZZNS0_16frac_kernel_cudaERNS_18TensorIteratorBaseEENKUlvE_clEvENKUlvE1_clEvEUlN3c104HalfEE_St5arrayIPcLm2EEEEviT0_T1_,@function
        .size           _ZN2at6native29vectorized_elementwise_kernelILi2EZZZNS0_16frac_kernel_cudaERNS_18TensorIteratorBaseEENKUlvE_clEvENKUlvE1_clEvEUlN3c104HalfEE_St5arrayIPcLm2EEEEviT0_T1_,(.L_x_19719 - _ZN2at6native29vectorized_elementwise_kernelILi2EZZZNS0_16frac_kernel_cudaERNS_18TensorIteratorBaseEENKUlvE_clEvENKUlvE1_clEvEUlN3c104HalfEE_St5arrayIPcLm2EEEEviT0_T1_)
        .other          _ZN2at6native29vectorized_elementwise_kernelILi2EZZZNS0_16frac_kernel_cudaERNS_18TensorIteratorBaseEENKUlvE_clEvENKUlvE1_clEvEUlN3c104HalfEE_St5arrayIPcLm2EEEEviT0_T1_,@"STO_CUDA_ENTRY STV_DEFAULT"
_ZN2at6native29vectorized_elementwise_kernelILi2EZZZNS0_16frac_kernel_cudaERNS_18TensorIteratorBaseEENKUlvE_clEvENKUlvE1_clEvEUlN3c104HalfEE_St5arrayIPcLm2EEEEviT0_T1_:
.text._ZN2at6native29vectorized_elementwise_kernelILi2EZZZNS0_16frac_kernel_cudaERNS_18TensorIteratorBaseEENKUlvE_clEvENKUlvE1_clEvEUlN3c104HalfEE_St5arrayIPcLm2EEEEviT0_T1_:
        /* <DEDUP_REMOVED lines=21> */
[--C-:B---3--:R-:W-:Y:S01]  /*0150*/  HADD2.F32 R6, -RZ, R8.reuse.H0_H0 ;  /* 0x20000008ff067230 */ /* 0x108fe20000004100 */
[----:B------:R-:W0:Y:S01]  /*0160*/  FRND.TRUNC R9, R0 ;  /* 0x0000000000097307 */ /* 0x000e22000020d000 */
[----:B------:R-:W-:Y:S02]  /*0170*/  HADD2.F32 R8, -RZ, R8.H1_H1 ;  /* 0x30000008ff087230 */ /* 0x000fe40000004100 */
[--C-:B----4-:R-:W-:Y:S02]  /*0180*/  HADD2.F32 R10, -RZ, R12.reuse.H0_H0 ;  /* 0x2000000cff0a7230 */ /* 0x110fe40000004100 */
[----:B------:R-:W-:-:S02]  /*0190*/  HADD2.F32 R12, -RZ, R12.H1_H1 ;  /* 0x3000000cff0c7230 */ /* 0x000fc40000004100 */
[--C-:B-----5:R-:W-:Y:S01]  /*01a0*/  HADD2.F32 R14, -RZ, R16.reuse.H0_H0 ;  /* 0x20000010ff0e7230 */ /* 0x120fe20000004100 */
[----:B------:R-:W1:Y:S01]  /*01b0*/  FRND.TRUNC R11, R2 ;  /* 0x00000002000b7307 */ /* 0x000e62000020d000 */
[----:B------:R-:W-:Y:S02]  /*01c0*/  HADD2.F32 R16, -RZ, R16.H1_H1 ;  /* 0x30000010ff107230 */ /* 0x000fe40000004100 */
[----:B0-----:R-:W-:-:S05]  /*01d0*/  FADD.FTZ R9, R0, -R9 ;  /* 0x8000000900097221 */ /* 0x001fca0000010000 */
[----:B------:R-:W0:Y:S01]  /*01e0*/  FRND.TRUNC R13, R6 ;  /* 0x00000006000d7307 */ /* 0x000e22000020d000 */
[----:B-1----:R-:W-:-:S07]  /*01f0*/  FADD.FTZ R2, R2, -R11 ;  /* 0x8000000b02027221 */ /* 0x002fce0000010000 */
[----:B------:R-:W1:Y:S01]  /*0200*/  FRND.TRUNC R15, R8 ;  /* 0x00000008000f7307 */ /* 0x000e62000020d000 */
[----:B------:R-:W-:Y:S01]  /*0210*/  F2FP.F16.F32.PACK_AB R9, R2, R9 ;  /* 0x000000090209723e */ /* 0x000fe200000000ff */
[----:B0-----:R-:W-:-:S06]  /*0220*/  FADD.FTZ R13, R6, -R13 ;  /* 0x8000000d060d7221 */ /* 0x001fcc0000010000 */
[----:B------:R-:W0:Y:S01]  /*0230*/  FRND.TRUNC R17, R10 ;  /* 0x0000000a00117307 */ /* 0x000e22000020d000 */
[----:B------:R-:W-:Y:S01]  /*0240*/  STG.E desc[UR4][R4.64], R9 ;  /* 0x0000000904007986 */ /* 0x000fe2000c101904 */
[----:B-1----:R-:W-:-:S06]  /*0250*/  FADD.FTZ R8, R8, -R15 ;  /* 0x8000000f08087221 */ /* 0x002fcc0000010000 */
        /* <DEDUP_REMOVED lines=8> */
[----:B0-----:R-:W-:-:S04]  /*02e0*/  FADD.FTZ R21, R14, -R21 ;  /* 0x800000150e157221 */ /* 0x001fc80000010000 */
[----:B------:R-:W-:Y:S01]  /*02f0*/  STG.E desc[UR4][R4.64+0x400], R17 ;  /* 0x0004001104007986 */ /* 0x000fe2000c101904 */
[----:B-1----:R-:W-:-:S05]  /*0300*/  FADD.FTZ R0, R16, -R23 ;  /* 0x8000001710007221 */ /* 0x002fca0000010000 */
[----:B------:R-:W-:-:S05]  /*0310*/  F2FP.F16.F32.PACK_AB R21, R0, R21 ;  /* 0x000000150015723e */ /* 0x000fca00000000ff */
[----:B------:R-:W-:Y:S01]  /*0320*/  STG.E desc[UR4][R4.64+0x600], R21 ;  /* 0x0006001504007986 */ /* 0x000fe2000c101904 */
[----:B------:R-:W-:Y:S05]  /*0330*/  EXIT ;  /* 0x000000000000794d */ /* 0x000fea0003800000 */
.L_x_16027:
        /* <DEDUP_REMOVED lines=11> */
[CC--:B------:R-:W-:Y:S01]  /*03f0*/  ISETP.GE.AND P5, PT, R0.reuse, R5.reuse, PT ;  /* 0x000000050000720c */ /* 0x0c0fe20003fa6270 */
[----:B0-----:R-:W-:Y:S01]  /*0400*/  @!P0 IMAD.WIDE.U32 R20, R27, 0x2, R20 ;  /* 0x000000021b148825 */ /* 0x001fe200078e0014 */
[----:B------:R-:W-:Y:S02]  /*0410*/  PRMT R27, RZ, 0x7610, R27 ;  /* 0x00007610ff1b7816 */ /* 0x000fe4000000001b */
[----:B------:R-:W-:Y:S02]  /*0420*/  PRMT R28, RZ, 0x7610, R28 ;  /* 0x00007610ff1c7816 */ /* 0x000fe4000000001c */
        /* <DEDUP_REMOVED lines=10> */
[----:B------:R-:W-:Y:S01]  /*04d0*/  ISETP.GE.AND P3, PT, R0, R5, PT ;  /* 0x000000050000720c */ /* 0x000fe20003f66270 */
[----:B0-----:R-:W-:-:S05]  /*04e0*/  @!P5 IMAD.WIDE.U32 R18, R15, 0x2, R18 ;  /* 0x000000020f12d825 */ /* 0x001fca00078e0012 */
[----:B------:R-:W5:Y:S07]  /*04f0*/  @!P5 LDG.E.U16 R28, desc[UR4][R18.64] ;  /* 0x00000004121cd981 */ /* 0x000f6e000c1e1500 */
[----:B------:R-:W-:Y:S01]  /*0500*/  @!P3 IMAD.IADD R23, R3, 0x1, R0 ;  /* 0x000000010317b824 */ /* 0x000fe200078e0200 */
[----:B------:R-:W-:Y:S01]  /*0510*/  @!P3 IADD3 R0, R0, 0x80, RZ ;  /* 0x000000800000b810 */ /* 0x000fe20007ffe0ff */
[----:B------:R-:W0:Y:S03]  /*0520*/  @!P3 LDC.64 R14, c[0x0][0x220] ;  /* 0x00008800ff0ebb82 */ /* 0x000e260000000a00 */
[----:B------:R-:W-:-:S13]  /*0530*/  ISETP.GE.AND P2, PT, R0, R5, PT ;  /* 0x000000050000720c */ /* 0x000fda0003f46270 */
[----:B------:R-:W-:Y:S01]  /*0540*/  @!P2 IMAD.IADD R25, R3, 0x1, R0 ;  /* 0x000000010319a824 */ /* 0x000fe200078e0200 */
[----:B------:R-:W-:Y:S01]  /*0550*/  @!P2 IADD3 R0, R0, 0x80, RZ ;  /* 0x000000800000a810 */ /* 0x000fe20007ffe0ff */
[----:B----4-:R-:W-:Y:S01]  /*0560*/  @!P4 IMAD.WIDE.U32 R16, R4, 0x2, R16 ;  /* 0x000000020410c825 */ /* 0x010fe200078e0010 */
[----:B-1----:R-:W1:Y:S02]  /*0570*/  @!P2 LDC.64 R12, c[0x0][0x220] ;  /* 0x00008800ff0cab82 */ /* 0x002e640000000a00 */
[----:B------:R-:W-:-:S13]  /*0580*/  ISETP.GE.AND P1, PT, R0, R5, PT ;  /* 0x000000050000720c */ /* 0x000fda0003f26270 */
[C---:B------:R-:W-:Y:S01]  /*0590*/  @!P1 IADD3 R29, R3.reuse, R0, RZ ;  /* 0x00000000031d9210 */ /* 0x040fe20007ffe0ff */
[----:B------:R-:W-:Y:S01]  /*05a0*/  @!P1 VIADD R0, R0, 0x80 ;  /* 0x0000008000009836 */ /* 0x000fe20000000000 */
[----:B------:R-:W-:Y:S01]  /*05b0*/  PRMT R4, RZ, 0x7610, R4 ;  /* 0x00007610ff047816 */ /* 0x000fe20000000004 */
[----:B------:R-:W4:Y:S03]  /*05c0*/  @!P1 LDC.64 R20, c[0x0][0x220] ;  /* 0x00008800ff149b82 */ /* 0x000f260000000a00 */
[----:B------:R-:W-:Y:S02]  /*05d0*/  ISETP.GE.AND P6, PT, R0, R5, PT ;  /* 0x000000050000720c */ /* 0x000fe40003fc6270 */
[----:B------:R0:W3:Y:S11]  /*05e0*/  @!P4 LDG.E.U16 R4, desc[UR4][R16.64] ;  /* 0x000000041004c981 */ /* 0x0000f6000c1e1500 */
[----:B0-----:R-:W0:Y:S01]  /*05f0*/  @!P6 LDC.64 R16, c[0x0][0x220] ;  /* 0x00008800ff10eb82 */ /* 0x001e220000000a00 */
[----:B------:R-:W-:Y:S01]  /*0600*/  @!P6 IADD3 R19, R3, R0, RZ ;  /* 0x000000000313e210 */ /* 0x000fe20007ffe0ff */
[----:B------:R-:W-:Y:S01]  /*0610*/  @!P3 IMAD.WIDE.U32 R14, R23, 0x2, R14 ;  /* 0x00000002170eb825 */ /* 0x000fe200078e000e */
[----:B------:R-:W-:-:S02]  /*0620*/  PRMT R23, RZ, 0x7610, R23 ;  /* 0x00007610ff177816 */ /* 0x000fc40000000017 */
[----:B------:R-:W-:Y:S01]  /*0630*/  PRMT R18, RZ, 0x7610, R18 ;  /* 0x00007610ff127816 */ /* 0x000fe20000000012 */
[----:B-1----:R-:W-:Y:S01]  /*0640*/  @!P2 IMAD.WIDE.U32 R12, R25, 0x2, R12 ;  /* 0x00000002190ca825 */ /* 0x002fe200078e000c */
[----:B------:R-:W-:Y:S02]  /*0650*/  PRMT R25, RZ, 0x7610, R25 ;  /* 0x00007610ff197816 */ /* 0x000fe40000000019 */
[----:B------:R-:W3:Y:S01]  /*0660*/  @!P3 LDG.E.U16 R23, desc[UR4][R14.64] ;  /* 0x000000040e17b981 */ /* 0x000ee2000c1e1500 */
[----:B----4-:R-:W-:-:S03]  /*0670*/  @!P1 IMAD.WIDE.U32 R20, R29, 0x2, R20 ;  /* 0x000000021d149825 */ /* 0x010fc600078e0014 */
[----:B------:R1:W4:Y:S04]  /*0680*/  @!P2 LDG.E.U16 R25, desc[UR4][R12.64] ;  /* 0x000000040c19a981 */ /* 0x000328000c1e1500 */
[----:B------:R-:W4:Y:S01]  /*0690*/  @!P1 LDG.E.U16 R18, desc[UR4][R20.64] ;  /* 0x0000000414129981 */ /* 0x000f22000c1e1500 */
[----:B0-----:R-:W-:Y:S01]  /*06a0*/  @!P6 IMAD.WIDE.U32 R16, R19, 0x2, R16 ;  /* 0x000000021310e825 */ /* 0x001fe200078e0010 */
[----:B------:R-:W-:-:S06]  /*06b0*/  PRMT R19, RZ, 0x7610, R19 ;  /* 0x00007610ff137816 */ /* 0x000fcc0000000013 */
[----:B------:R0:W4:Y:S01]  /*06c0*/  @!P6 LDG.E.U16 R19, desc[UR4][R16.64] ;  /* 0x000000041013e981 */ /* 0x000122000c1e1500 */
[----:B------:R-:W-:-:S04]  /*06d0*/  IADD3 R0, R26, 0x100, RZ ;  /* 0x000001001a007810 */ /* 0x000fc80007ffe0ff */
[----:B------:R-:W-:Y:S02]  /*06e0*/  ISETP.GE.AND P6, PT, R0, R5, PT ;  /* 0x000000050000720c */ /* 0x000fe40003fc6270 */
[----:B-1----:R-:W-:-:S04]  /*06f0*/  IADD3 R12, R26, 0x180, RZ ;  /* 0x000001801a0c7810 */ /* 0x002fc80007ffe0ff */
[----:B------:R-:W-:Y:S02]  /*0700*/  ISETP.GE.AND P2, PT, R12, R5, PT ;  /* 0x000000050c00720c */ /* 0x000fe40003f46270 */
[----:B------:R-:W-:-:S04]  /*0710*/  IADD3 R12, R26, 0x200, RZ ;  /* 0x000002001a0c7810 */ /* 0x000fc80007ffe0ff */
[----:B------:R-:W-:Y:S01]  /*0720*/  ISETP.GE.AND P3, PT, R12, R5, PT ;  /* 0x000000050c00720c */ /* 0x000fe20003f66270 */
[----:B------:R-:W-:-:S05]  /*0730*/  VIADD R12, R26, 0x280 ;  /* 0x000002801a0c7836 */ /* 0x000fca0000000000 */
[-C--:B------:R-:W-:Y:S02]  /*0740*/  ISETP.GE.AND P4, PT, R12, R5.reuse, PT ;  /* 0x000000050c00720c */ /* 0x080fe40003f86270 */
[----:B------:R-:W1:Y:S01]  /*0750*/  @!P0 LDC.64 R12, c[0x0][0x218] ;  /* 0x00008600ff0c8b82 */ /* 0x000e620000000a00 */
[C---:B------:R-:W-:Y:S01]  /*0760*/  VIADD R0, R26.reuse, 0x80 ;  /* 0x000000801a007836 */ /* 0x040fe20000000000 */
[C---:B0-----:R-:W-:Y:S02]  /*0770*/  IADD3 R16, R26.reuse, 0x300, RZ ;  /* 0x000003001a107810 */ /* 0x041fe40007ffe0ff */
[----:B------:R-:W-:Y:S02]  /*0780*/  IADD3 R20, R26, 0x380, RZ ;  /* 0x000003801a147810 */ /* 0x000fe40007ffe0ff */
[-C--:B------:R-:W-:Y:S02]  /*0790*/  ISETP.GE.AND P1, PT, R0, R5.reuse, PT ;  /* 0x000000050000720c */ /* 0x080fe40003f26270 */
[----:B------:R-:W-:Y:S01]  /*07a0*/  ISETP.GE.AND P5, PT, R16, R5, PT ;  /* 0x000000051000720c */ /* 0x000fe20003fa6270 */
[----:B------:R-:W-:Y:S04]  /*07b0*/  BSSY B0, `(.L_x_16028) ;  /* 0x0000052000007945 */ /* 0x000fe80003800000 */
[----:B------:R-:W-:Y:S01]  /*07c0*/  BSSY B1, `(.L_x_16029) ;  /* 0x000004a000017945 */ /* 0x000fe20003800000 */
[----:B--2---:R-:W-:-:S04]  /*07d0*/  @!P0 HADD2.F32 R15, -RZ, R2.H0_H0 ;  /* 0x20000002ff0f8230 */ /* 0x004fc80000004100 */
[----:B------:R-:W-:Y:S01]  /*07e0*/  @!P0 FRND.TRUNC R2, R15 ;  /* 0x0000000f00028307 */ /* 0x000fe2000020d000 */
[----:B-----5:R-:W-:-:S07]  /*07f0*/  @!P6 HADD2.F32 R28, -RZ, R28.H0_H0 ;  /* 0x2000001cff1ce230 */ /* 0x020fce0000004100 */
[----:B------:R-:W0:Y:S02]  /*0800*/  @!P6 FRND.TRUNC R21, R28 ;  /* 0x0000001c0015e307 */ /* 0x000e24000020d000 */
[----:B0-----:R-:W-:-:S05]  /*0810*/  @!P6 FADD.FTZ R21, R28, -R21 ;  /* 0x800000151c15e221 */ /* 0x001fca0000010000 */
[----:B------:R-:W-:Y:S02]  /*0820*/  @!P6 F2FP.F16.F32.PACK_AB R6, RZ, R21 ;  /* 0x00000015ff06e23e */ /* 0x000fe400000000ff */
[----:B------:R-:W-:Y:S01]  /*0830*/  ISETP.GE.AND P6, PT, R20, R5, PT ;  /* 0x000000051400720c */ /* 0x000fe20003fc6270 */
[----:B------:R-:W-:Y:S01]  /*0840*/  @!P0 FADD.FTZ R2, R15, -R2 ;  /* 0x800000020f028221 */ /* 0x000fe20000010000 */
[----:B------:R-:W-:Y:S02]  /*0850*/  @!P0 IMAD.IADD R21, R3, 0x1, R26 ;  /* 0x0000000103158824 */ /* 0x000fe400078e021a */
[----:B---3--:R-:W-:Y:S02]  /*0860*/  @!P1 HADD2.F32 R27, -RZ, R27.H0_H0 ;  /* 0x2000001bff1b9230 */ /* 0x008fe40000004100 */
[----:B------:R-:W-:Y:S01]  /*0870*/  @!P0 F2FP.F16.F32.PACK_AB R24, RZ, R2 ;  /* 0x00000002ff18823e */ /* 0x000fe200000000ff */
[----:B-1----:R-:W-:Y:S01]  /*0880*/  @!P0 IMAD.WIDE.U32 R12, R21, 0x2, R12 ;  /* 0x00000002150c8825 */ /* 0x002fe200078e000c */
[----:B------:R-:W0:Y:S01]  /*0890*/  @!P1 FRND.TRUNC R14, R27 ;  /* 0x0000001b000e9307 */ /* 0x000e22000020d000 */
[----:B------:R-:W-:-:S03]  /*08a0*/  @!P0 MOV R26, R0 ;  /* 0x00000000001a8202 */ /* 0x000fc60000000f00 */
[----:B------:R1:W-:Y:S01]  /*08b0*/  @!P0 STG.E.U16 desc[UR4][R12.64], R24 ;  /* 0x000000180c008986 */ /* 0x0003e2000c101504 */
[----:B------:R-:W-:Y:S01]  /*08c0*/  ISETP.GE.AND P0, PT, R26, R5, PT ;  /* 0x000000051a00720c */ /* 0x000fe20003f06270 */
[----:B------:R-:W-:-:S04]  /*08d0*/  @!P2 HADD2.F32 R17, -RZ, R4.H0_H0 ;  /* 0x20000004ff11a230 */ /* 0x000fc80000004100 */
[----:B------:R-:W2:Y:S01]  /*08e0*/  @!P2 FRND.TRUNC R4, R17 ;  /* 0x000000110004a307 */ /* 0x000ea2000020d000 */
[----:B------:R-:W-:Y:S02]  /*08f0*/  @!P3 HADD2.F32 R23, -RZ, R23.H0_H0 ;  /* 0x20000017ff17b230 */ /* 0x000fe40000004100 */
[----:B----4-:R-:W-:Y:S02]  /*0900*/  @!P4 HADD2.F32 R25, -RZ, R25.H0_H0 ;  /* 0x20000019ff19c230 */ /* 0x010fe40000004100 */
[----:B------:R-:W-:-:S03]  /*0910*/  @!P5 HADD2.F32 R18, -RZ, R18.H0_H0 ;  /* 0x20000012ff12d230 */ /* 0x000fc60000004100 */
[----:B------:R-:W3:Y:S08]  /*0920*/  @!P3 FRND.TRUNC R16, R23 ;  /* 0x000000170010b307 */ /* 0x000ef0000020d000 */
[----:B------:R-:W4:Y:S01]  /*0930*/  @!P4 FRND.TRUNC R20, R25 ;  /* 0x000000190014c307 */ /* 0x000f22000020d000 */
[----:B------:R-:W-:-:S07]  /*0940*/  @!P6 HADD2.F32 R19, -RZ, R19.H0_H0 ;  /* 0x20000013ff13e230 */ /* 0x000fce0000004100 */
[----:B------:R-:W5:Y:S08]  /*0950*/  @!P5 FRND.TRUNC R15, R18 ;  /* 0x00000012000fd307 */ /* 0x000f70000020d000 */
[----:B------:R-:W1:Y:S01]  /*0960*/  @!P6 FRND.TRUNC R2, R19 ;  /* 0x000000130002e307 */ /* 0x000e62000020d000 */
[----:B0-----:R-:W-:Y:S01]  /*0970*/  @!P1 FADD.FTZ R14, R27, -R14 ;  /* 0x8000000e1b0e9221 */ /* 0x001fe20000010000 */
[----:B--2---:R-:W-:Y:S01]  /*0980*/  @!P2 FADD.FTZ R4, R17, -R4 ;  /* 0x800000041104a221 */ /* 0x004fe20000010000 */
[----:B---3--:R-:W-:Y:S01]  /*0990*/  @!P3 FADD.FTZ R16, R23, -R16 ;  /* 0x800000101710b221 */ /* 0x008fe20000010000 */
[----:B----4-:R-:W-:Y:S01]  /*09a0*/  @!P4 FADD.FTZ R20, R25, -R20 ;  /* 0x800000141914c221 */ /* 0x010fe20000010000 */
[----:B-----5:R-:W-:Y:S01]  /*09b0*/  @!P5 FADD.FTZ R15, R18, -R15 ;  /* 0x8000000f120fd221 */ /* 0x020fe20000010000 */
[----:B------:R-:W-:-:S02]  /*09c0*/  @!P1 F2FP.F16.F32.PACK_AB R7, RZ, R14 ;  /* 0x0000000eff07923e */ /* 0x000fc400000000ff */
[----:B------:R-:W-:Y:S01]  /*09d0*/  @!P2 F2FP.F16.F32.PACK_AB R8, RZ, R4 ;  /* 0x00000004ff08a23e */ /* 0x000fe200000000ff */
[----:B-1----:R-:W-:Y:S01]  /*09e0*/  @!P6 FADD.FTZ R2, R19, -R2 ;  /* 0x800000021302e221 */ /* 0x002fe20000010000 */
[----:B------:R-:W-:Y:S02]  /*09f0*/  @!P3 F2FP.F16.F32.PACK_AB R9, RZ, R16 ;  /* 0x00000010ff09b23e */ /* 0x000fe400000000ff */
[----:B------:R-:W-:Y:S02]  /*0a00*/  @!P4 F2FP.F16.F32.PACK_AB R10, RZ, R20 ;  /* 0x00000014ff0ac23e */ /* 0x000fe400000000ff */
[----:B------:R-:W-:Y:S02]  /*0a10*/  @!P5 F2FP.F16.F32.PACK_AB R11, RZ, R15 ;  /* 0x0000000fff0bd23e */ /* 0x000fe400000000ff */
[----:B------:R-:W-:Y:S01]  /*0a20*/  @!P6 F2FP.F16.F32.PACK_AB R22, RZ, R2 ;  /* 0x00000002ff16e23e */ /* 0x000fe200000000ff */
[----:B------:R-:W-:Y:S06]  /*0a30*/  @P0 BRA `(.L_x_16030) ;  /* 0x0000000000300947 */ /* 0x000fec0003800000 */
        /* <DEDUP_REMOVED lines=12> */
.L_x_16030:
[----:B------:R-:W-:-:S13]  /*0b00*/  ISETP.GE.AND P0, PT, R26, R5, PT ;  /* 0x000000051a00720c */ /* 0x000fda0003f06270 */
[----:B------:R-:W-:Y:S05]  /*0b10*/  @P0 BRA `(.L_x_16032) ;  /* 0x0000000000300947 */ /* 0x000fea0003800000 */
[----:B0-----:R-:W0:Y:S01]  /*0b20*/  LDC.64 R6, c[0x0][0x218] ;  /* 0x00008600ff067b82 */ /* 0x001e220000000a00 */
[----:B------:R-:W-:Y:S01]  /*0b30*/  IMAD.IADD R13, R3, 0x1, R26 ;  /* 0x00000001030d7824 */ /* 0x000fe200078e021a */
[----:B------:R-:W-:-:S03]  /*0b40*/  IADD3 R26, R26, 0x80, RZ ;  /* 0x000000801a1a7810 */ /* 0x000fc60007ffe0ff */
[----:B0-----:R-:W-:-:S05]  /*0b50*/  IMAD.WIDE.U32 R6, R13, 0x2, R6 ;  /* 0x000000020d067825 */ /* 0x001fca00078e0006 */
[----:B------:R1:W-:Y:S02]  /*0b60*/  STG.E.U16 desc[UR4][R6.64], R8 ;  /* 0x0000000806007986 */ /* 0x0003e4000c101504 */
.L_x_16031:
[----:B------:R-:W-:-:S13]  /*0b70*/  ISETP.GE.AND P0, PT, R26, R5, PT ;  /* 0x000000051a00720c */ /* 0x000fda0003f06270 */
[----:B------:R-:W-:Y:S05]  /*0b80*/  @P0 BRA `(.L_x_16033) ;  /* 0x0000000000340947 */ /* 0x000fea0003800000 */
[----:B01----:R-:W0:Y:S01]  /*0b90*/  LDC.64 R6, c[0x0][0x218] ;  /* 0x00008600ff067b82 */ /* 0x003e220000000a00 */
[----:B------:R-:W-:Y:S01]  /*0ba0*/  IADD3 R13, R3, R26, RZ ;  /* 0x0000001a030d7210 */ /* 0x000fe20007ffe0ff */
[----:B------:R-:W-:-:S04]  /*0bb0*/  VIADD R26, R26, 0x80 ;  /* 0x000000801a1a7836 */ /* 0x000fc80000000000 */
[----:B0-----:R-:W-:-:S05]  /*0bc0*/  IMAD.WIDE.U32 R6, R13, 0x2, R6 ;  /* 0x000000020d067825 */ /* 0x001fca00078e0006 */
[----:B------:R1:W-:Y:S02]  /*0bd0*/  STG.E.U16 desc[UR4][R6.64], R9 ;  /* 0x0000000906007986 */ /* 0x0003e4000c101504 */
.L_x_16032:
        /* <DEDUP_REMOVED lines=8> */
.L_x_16033:
[----:B------:R-:W-:Y:S05]  /*0c60*/  BSYNC B1 ;  /* 0x0000000000017941 */ /* 0x000fea0003800000 */
.L_x_16029:
[----:B------:R-:W-:-:S13]  /*0c70*/  ISETP.GE.AND P0, PT, R26, R5, PT ;  /* 0x000000051a00720c */ /* 0x000fda0003f06270 */
[----:B012---:R-:W0:Y:S01]  /*0c80*/  @!P0 LDC.64 R6, c[0x0][0x218] ;  /* 0x00008600ff068b82 */ /* 0x007e220000000a00 */
[----:B------:R-:W-:Y:S01]  /*0c90*/  @!P0 IMAD.IADD R9, R3, 0x1, R26 ;  /* 0x0000000103098824 */ /* 0x000fe200078e021a */
[----:B------:R-:W-:-:S03]  /*0ca0*/  @!P0 IADD3 R26, R26, 0x80, RZ ;  /* 0x000000801a1a8810 */ /* 0x000fc60007ffe0ff */
[----:B0-----:R-:W-:-:S05]  /*0cb0*/  @!P0 IMAD.WIDE.U32 R6, R9, 0x2, R6 ;  /* 0x0000000209068825 */ /* 0x001fca00078e0006 */
[----:B------:R2:W-:Y:S02]  /*0cc0*/  @!P0 STG.E.U16 desc[UR4][R6.64], R11 ;  /* 0x0000000b06008986 */ /* 0x0005e4000c101504 */
.L_x_16034:
[----:B------:R-:W-:Y:S05]  /*0cd0*/  BSYNC B0 ;  /* 0x0000000000007941 */ /* 0x000fea0003800000 */
.L_x_16028:
        /* <DEDUP_REMOVED lines=8> */
.L_x_16035:
        /* <DEDUP_REMOVED lines=10> */
.L_x_19719:


//--------------------- .text._ZN2at6native29vectorized_elementwise_kernelILi4EZZZNS0_16frac_kernel_cudaERNS_18TensorIteratorBaseEENKUlvE_clEvENKUlvE1_clEvEUlN3c104HalfEE_St5arrayIPcLm2EEEEviT0_T1_ --------------------------
	.section	.text._ZN2at6native29vectorized_elementwise_kernelILi4EZZZNS0_16frac_kernel_cudaERNS_18TensorIteratorBaseEENKUlvE_clEvENKUlvE1_clEvEUlN3c104HalfEE_St5arrayIPcLm2EEEEviT0_T1_,"ax",@progbits
	.align	128
        .global         _ZN2at6native29vectorized_elementwise_kernelILi4EZZZNS0_16frac_kernel_cudaERNS_18TensorIteratorBaseEENKUlvE_clEvENKUlvE1_clEvEUlN3c104HalfEE_St5arrayIPcLm2EEEEviT0_T1_
        .type           _ZN2at6native29vectorized_elementwise_kernelILi4EZZZNS0_16frac_kernel_cudaERNS_18TensorIteratorBaseEENKUlvE_clEvENKUlvE1_clEvEUlN3c104HalfEE_St5arrayIPcLm2EEEEviT0_T1_,@function
        .size           _ZN2at6native29vectorized_elementwise_kernelILi4EZZZNS0_16frac_kernel_cudaERNS_18TensorIteratorBaseEENKUlvE_clEvENKUlvE1_clEvEUlN3c104HalfEE_St5arrayIPcLm2EEEEviT0_T1_,(.L_x_19720 - _ZN2at6native29vectorized_elementwise_kernelILi4EZZZNS0_16frac_kernel_cudaERNS_18TensorIteratorBaseEENKUlvE_clEvENKUlvE1_clEvEUlN3c104HalfEE_St5arrayIPcLm2EEEEviT0_T1_)
        .other          _ZN2at6native29vectorized_elementwise_kernelILi4EZZZNS0_16frac_kernel_cudaERNS_18TensorIteratorBaseEENKUlvE_clEvENKUlvE1_clEvEUlN3c104HalfEE_St5arrayIPcLm2EEEEviT0_T1_,@"STO_CUDA_ENTRY STV_DEFAULT"
_ZN2at6native29vectorized_elementwise_kernelILi4EZZZNS0_16frac_kernel_cudaERNS_18TensorIteratorBaseEENKUlvE_clEvENKUlvE1_clEvEUlN3c104HalfEE_St5arrayIPcLm2EEEEviT0_T1_:
.text._ZN2at6native29vectorized_elementwise_kernelILi4EZZZNS0_16frac_kernel_cudaERNS_18TensorIteratorBaseEENKUlvE_clEvENKUlvE1_clEvEUlN3c104HalfEE_St5arrayIPcLm2EEEEviT0_T1_:
        /* <DEDUP_REMOVED lines=17> */
[--C-:B--2---:R-:W-:Y:S02]  /*0110*/  HADD2.F32 R2, -RZ, R14.reuse.H0_H0 ;  /* 0x2000000eff027230 */ /* 0x104fe40000004100 */
[----:B------:R-:W-:Y:S02]  /*0120*/  HADD2.F32 R8, -RZ, R14.H1_H1 ;  /* 0x3000000eff087230 */ /* 0x000fe40000004100 */
[----:B---3--:R-:W-:Y:S01]  /*0130*/  HADD2.F32 R14, -RZ, R6.H0_H0 ;  /* 0x20000006ff0e7230 */ /* 0x008fe20000004100 */
[----:B------:R-:W0:Y:S01]  /*0140*/  FRND.TRUNC R9, R2 ;  /* 0x0000000200097307 */ /* 0x000e22000020d000 */
[----:B------:R-:W-:Y:S02]  /*0150*/  HADD2.F32 R16, -RZ, R7.H0_H0 ;  /* 0x20000007ff107230 */ /* 0x000fe40000004100 */
[--C-:B------:R-:W-:Y:S02]  /*0160*/  HADD2.F32 R10, -RZ, R15.reuse.H0_H0 ;  /* 0x2000000fff0a7230 */ /* 0x100fe40000004100 */
[----:B------:R-:W-:-:S02]  /*0170*/  HADD2.F32 R12, -RZ, R15.H1_H1 ;  /* 0x3000000fff0c7230 */ /* 0x000fc40000004100 */
[----:B------:R-:W-:Y:S01]  /*0180*/  HADD2.F32 R6, -RZ, R6.H1_H1 ;  /* 0x30000006ff067230 */ /* 0x000fe20000004100 */
        /* <DEDUP_REMOVED lines=9> */
[----:B-1----:R-:W-:-:S07]  /*0220*/  FADD.FTZ R12, R12, -R15 ;  /* 0x8000000f0c0c7221 */ /* 0x002fce0000010000 */
[----:B------:R-:W1:Y:S01]  /*0230*/  FRND.TRUNC R19, R6 ;  /* 0x0000000600137307 */ /* 0x000e62000020d000 */
[----:B------:R-:W-:Y:S01]  /*0240*/  F2FP.F16.F32.PACK_AB R3, R12, R13 ;  /* 0x0000000d0c03723e */ /* 0x000fe200000000ff */
[----:B0-----:R-:W-:-:S06]  /*0250*/  FADD.FTZ R17, R14, -R17 ;  /* 0x800000110e117221 */ /* 0x001fcc0000010000 */
[----:B------:R-:W0:Y:S01]  /*0260*/  FRND.TRUNC R21, R16 ;  /* 0x0000001000157307 */ /* 0x000e22000020d000 */
[----:B------:R-:W-:Y:S01]  /*0270*/  STG.E.64 desc[UR4][R4.64], R2 ;  /* 0x0000000204007986 */ /* 0x000fe2000c101b04 */
[----:B-1----:R-:W-:-:S06]  /*0280*/  FADD.FTZ R6, R6, -R19 ;  /* 0x8000001306067221 */ /* 0x002fcc0000010000 */
[----:B------:R-:W1:Y:S01]  /*0290*/  FRND.TRUNC R18, R7 ;  /* 0x0000000700127307 */ /* 0x000e62000020d000 */
[----:B------:R-:W-:Y:S01]  /*02a0*/  F2FP.F16.F32.PACK_AB R6, R6, R17 ;  /* 0x000000110606723e */ /* 0x000fe200000000ff */
[----:B0-----:R-:W-:Y:S01]  /*02b0*/  FADD.FTZ R21, R16, -R21 ;  /* 0x8000001510157221 */ /* 0x001fe20000010000 */
[----:B-1----:R-:W-:-:S05]  /*02c0*/  FADD.FTZ R18, R7, -R18 ;  /* 0x8000001207127221 */ /* 0x002fca0000010000 */
[----:B------:R-:W-:-:S05]  /*02d0*/  F2FP.F16.F32.PACK_AB R7, R18, R21 ;  /* 0x000000151207723e */ /* 0x000fca00000000ff */
[----:B------:R-:W-:Y:S01]  /*02e0*/  STG.E.64 desc[UR4][R4.64+0x400], R6 ;  /* 0x0004000604007986 */ /* 0x000fe2000c101b04 */
[----:B------:R-:W-:Y:S05]  /*02f0*/  EXIT ;  /* 0x000000000000794d */ /* 0x000fea0003800000 */
.L_x_16036:
        /* <DEDUP_REMOVED lines=124> */
.L_x_16039:
[----:B------:R-:W-:-:S13]  /*0ac0*/  ISETP.GE.AND P0, PT, R26, R5, PT ;  /* 0x000000051a00720c */ /* 0x000fda0003f06270 */
[----:B------:R-:W-:Y:S05]  /*0ad0*/  @P0 BRA `(.L_x_16041) ;  /* 0x0000000000300947 */ /* 0x000fea0003800000 */
[----:B0-----:R-:W0:Y:S01]  /*0ae0*/  LDC.64 R6, c[0x0][0x218] ;  /* 0x00008600ff067b82 */ /* 0x001e220000000a00 */
[----:B------:R-:W-:Y:S01]  /*0af0*/  IMAD.IADD R13, R3, 0x1, R26 ;  /* 0x00000001030d7824 */ /* 0x000fe200078e021a */
[----:B------:R-:W-:-:S03]  /*0b00*/  IADD3 R26, R26, 0x80, RZ ;  /* 0x000000801a1a7810 */ /* 0x000fc60007ffe0ff */
[----:B0-----:R-:W-:-:S05]  /*0b10*/  IMAD.WIDE.U32 R6, R13, 0x2, R6 ;  /* 0x000000020d067825 */ /* 0x001fca00078e0006 */
[----:B------:R1:W-:Y:S02]  /*0b20*/  STG.E.U16 desc[UR4][R6.64], R8 ;  /* 0x0000000806007986 */ /* 0x0003e4000c101504 */
.L_x_16040:
[----:B------:R-:W-:-:S13]  /*0b30*/  ISETP.GE.AND P0, PT, R26, R5, PT ;  /* 0x000000051a00720c */ /* 0x000fda0003f06270 */
[----:B------:R-:W-:Y:S05]  /*0b40*/  @P0 BRA `(.L_x_16042) ;  /* 0x0000000000340947 */ /* 0x000fea0003800000 */
[----:B01----:R-:W0:Y:S01]  /*0b50*/  LDC.64 R6, c[0x0][0x218] ;  /* 0x00008600ff067b82 */ /* 0x003e220000000a00 */
[----:B------:R-:W-:Y:S01]  /*0b60*/  IADD3 R13, R3, R26, RZ ;  /* 0x0000001a030d7210 */ /* 0x000fe20007ffe0ff */
[----:B------:R-:W-:-:S04]  /*0b70*/  VIADD R26, R26, 0x80 ;  /* 0x000000801a1a7836 */ /* 0x000fc80000000000 */
[----:B0-----:R-:W-:-:S05]  /*0b80*/  IMAD.WIDE.U32 R6, R13, 0x2, R6 ;  /* 0x000000020d067825 */ /* 0x001fca00078e0006 */
[----:B------:R1:W-:Y:S02]  /*0b90*/  STG.E.U16 desc[UR4][R6.64], R9 ;  /* 0x0000000906007986 */ /* 0x0003e4000c101504 */
.L_x_16041:
        /* <DEDUP_REMOVED lines=8> */
.L_x_16042:
[----:B------:R-:W-:Y:S05]  /*0c20*/  BSYNC B1 ;  /* 0x0000000000017941 */ /* 0x000fea0003800000 */
.L_x_16038:
[----:B------:R-:W-:-:S13]  /*0c30*/  ISETP.GE.AND P0, PT, R26, R5, PT ;  /* 0x000000051a00720c */ /* 0x000fda0003f06270 */
[----:B012---:R-:W0:Y:S01]  /*0c40*/  @!P0 LDC.64 R6, c[0x0][0x218] ;  /* 0x00008600ff068b82 */ /* 0x007e220000000a00 */
[----:B------:R-:W-:Y:S01]  /*0c50*/  @!P0 IMAD.IADD R9, R3, 0x1, R26 ;  /* 0x0000000103098824 */ /* 0x000fe200078e021a */
[----:B------:R-:W-:-:S03]  /*0c60*/  @!P0 IADD3 R26, R26, 0x80, RZ ;  /* 0x000000801a1a8810 */ /* 0x000fc60007ffe0ff */
[----:B0-----:R-:W-:-:S05]  /*0c70*/  @!P0 IMAD.WIDE.U32 R6, R9, 0x2, R6 ;  /* 0x0000000209068825 */ /* 0x001fca00078e0006 */
[----:B------:R2:W-:Y:S02]  /*0c80*/  @!P0 STG.E.U16 desc[UR4][R6.64], R11 ;  /* 0x0000000b06008986 */ /* 0x0005e4000c101504 */
.L_x_16043:
[----:B------:R-:W-:Y:S05]  /*0c90*/  BSYNC B0 ;  /* 0x0000000000007941 */ /* 0x000fea0003800000 */
.L_x_16037:
        /* <DEDUP_REMOVED lines=8> */
.L_x_16044:
        /* <DEDUP_REMOVED lines=14> */
.L_x_19720:


//--------------------- .text._ZN2at6native29vectorized_elementwise_kernelILi8EZZZNS0_16frac_kernel_cudaERNS_18TensorIteratorBaseEENKUlvE_clEvENKUlvE1_clEvEUlN3c104HalfEE_St5arrayIPcLm2EEEEviT0_T1_ --------------------------
	.section	.text._ZN2at6native29vectorized_elementwise_kernelILi8EZZZNS0_16frac_kernel_cudaERNS_18TensorIteratorBaseEENKUlvE_clEvENKUlvE1_clEvEUlN3c104HalfEE_St5arrayIPcLm2EEEEviT0_T1_,"ax",@progbits
	.align	128
        .global         _ZN2at6native29vectorized_elementwise_kernelILi8EZZZNS0_16frac_kernel_cudaERNS_18TensorIteratorBaseEENKUlvE_clEvENKUlvE1_clEvEUlN3c104HalfEE_St5arrayIPcLm2EEEEviT0_T1_
        .type           _ZN2at6native29vectorized_elementwise_kernelILi8EZZZNS0_16frac_kernel_cudaERNS_18TensorIteratorBaseEENKUlvE_clEvENKUlvE1_clEvEUlN3c104HalfEE_St5arrayIPcLm2EEEEviT0_T1_,@function
        .size           _ZN2at6native29vectorized_elementwise_kernelILi8EZZZNS0_16frac_kernel_cudaERNS_18TensorIteratorBaseEENKUlvE_clEvENKUlvE1_clEvEUlN3c104HalfEE_St5arrayIPcLm2EEEEviT0_T1_,(.L_x_19721 - _ZN2at6native29vectorized_elementwise_kernelILi8EZZZNS0_16frac_kernel_cudaERNS_18TensorIteratorBaseEENKUlvE_clEvENKUlvE1_clEvEUlN3c104HalfEE_St5arrayIPcLm2EEEEviT0_T1_)
        .other          _ZN2at6native29vectorized_elementwise_kernelILi8EZZZNS0_16frac_kernel_cudaERNS_18TensorIteratorBaseEENKUlvE_clEvENKUlvE1_clEvEUlN3c104HalfEE_St5arrayIPcLm2EEEEviT0_T1_,@"STO_CUDA_ENTRY STV_DEFAULT"
_ZN2at6native29vectorized_elementwise_kernelILi8EZZZNS0_16frac_kernel_cudaERNS_18TensorIteratorBaseEENKUlvE_clEvENKUlvE1_clEvEUlN3c104HalfEE_St5arrayIPcLm2EEEEviT0_T1_:
.text._ZN2at6native29vectorized_elementwise_kernelILi8EZZZNS0_16frac_kernel_cudaERNS_18TensorIteratorBaseEENKUlvE_clEvENKUlvE1_clEvEUlN3c104HalfEE_St5arrayIPcLm2EEEEviT0_T1_:
        /* <DEDUP_REMOVED lines=16> */
[----:B------:R-:W0:Y:S01]  /*0100*/  FRND.TRUNC R9, R2 ;  /* 0x0000000200097307 */ /* 0x000e22000020d000 */
[----:B------:R-:W-:Y:S02]  /*0110*/  HADD2.F32 R12, -RZ, R5.H1_H1 ;  /* 0x30000005ff0c7230 */ /* 0x000fe40000004100 */
[----:B------:R-:W1:Y:S01]  /*0120*/  LDC.64 R4, c[0x0][0x218] ;  /* 0x00008600ff047b82 */ /* 0x000e620000000a00 */
[----:B------:R-:W-:-:S02]  /*0130*/  HADD2.F32 R14, -RZ, R6.H0_H0 ;  /* 0x20000006ff0e7230 */ /* 0x000fc40000004100 */
[----:B------:R-:W-:Y:S02]  /*0140*/  HADD2.F32 R16, -RZ, R6.H1_H1 ;  /* 0x30000006ff107230 */ /* 0x000fe40000004100 */
[--C-:B------:R-:W-:Y:S01]  /*0150*/  HADD2.F32 R18, -RZ, R7.reuse.H0_H0 ;  /* 0x20000007ff127230 */ /* 0x100fe20000004100 */
[----:B------:R-:W2:Y:S01]  /*0160*/  FRND.TRUNC R13, R10 ;  /* 0x0000000a000d7307 */ /* 0x000ea2000020d000 */
[----:B------:R-:W-:Y:S02]  /*0170*/  HADD2.F32 R20, -RZ, R7.H1_H1 ;  /* 0x30000007ff147230 */ /* 0x000fe40000004100 */
[----:B0-----:R-:W-:-:S05]  /*0180*/  FADD.FTZ R2, R2, -R9 ;  /* 0x8000000902027221 */ /* 0x001fca0000010000 */
[----:B------:R-:W0:Y:S01]  /*0190*/  FRND.TRUNC R11, R8 ;  /* 0x00000008000b7307 */ /* 0x000e22000020d000 */
[----:B--2---:R-:W-:-:S07]  /*01a0*/  FADD.FTZ R13, R10, -R13 ;  /* 0x8000000d0a0d7221 */ /* 0x004fce0000010000 */
[----:B------:R-:W2:Y:S01]  /*01b0*/  FRND.TRUNC R15, R12 ;  /* 0x0000000c000f7307 */ /* 0x000ea2000020d000 */
[----:B-1----:R-:W-:-:S04]  /*01c0*/  IMAD.WIDE.U32 R4, R3, 0x2, R4 ;  /* 0x0000000203047825 */ /* 0x002fc800078e0004 */
[----:B0-----:R-:W-:-:S03]  /*01d0*/  FADD.FTZ R11, R8, -R11 ;  /* 0x8000000b080b7221 */ /* 0x001fc60000010000 */
[----:B------:R-:W0:Y:S01]  /*01e0*/  FRND.TRUNC R17, R14 ;  /* 0x0000000e00117307 */ /* 0x000e22000020d000 */
[----:B------:R-:W-:Y:S01]  /*01f0*/  IMAD.WIDE R8, R0, 0x10, R4 ;  /* 0x0000001000087825 */ /* 0x000fe200078e0204 */
[----:B------:R-:W-:-:S03]  /*0200*/  F2FP.F16.F32.PACK_AB R4, R11, R2 ;  /* 0x000000020b04723e */ /* 0x000fc600000000ff */
[----:B--2---:R-:W-:-:S03]  /*0210*/  FADD.FTZ R12, R12, -R15 ;  /* 0x8000000f0c0c7221 */ /* 0x004fc60000010000 */
[----:B------:R-:W1:Y:S02]  /*0220*/  FRND.TRUNC R19, R16 ;  /* 0x0000001000137307 */ /* 0x000e64000020d000 */
[----:B------:R-:W-:Y:S01]  /*0230*/  F2FP.F16.F32.PACK_AB R5, R12, R13 ;  /* 0x0000000d0c05723e */ /* 0x000fe200000000ff */
[----:B0-----:R-:W-:-:S05]  /*0240*/  FADD.FTZ R6, R14, -R17 ;  /* 0x800000110e067221 */ /* 0x001fca0000010000 */
[----:B------:R-:W0:Y:S01]  /*0250*/  FRND.TRUNC R21, R18 ;  /* 0x0000001200157307 */ /* 0x000e22000020d000 */
[----:B-1----:R-:W-:-:S07]  /*0260*/  FADD.FTZ R19, R16, -R19 ;  /* 0x8000001310137221 */ /* 0x002fce0000010000 */
[----:B------:R-:W1:Y:S01]  /*0270*/  FRND.TRUNC R23, R20 ;  /* 0x0000001400177307 */ /* 0x000e62000020d000 */
[----:B------:R-:W-:Y:S01]  /*0280*/  F2FP.F16.F32.PACK_AB R6, R19, R6 ;  /* 0x000000061306723e */ /* 0x000fe200000000ff */
[----:B0-----:R-:W-:Y:S01]  /*0290*/  FADD.FTZ R7, R18, -R21 ;  /* 0x8000001512077221 */ /* 0x001fe20000010000 */
[----:B-1----:R-:W-:-:S05]  /*02a0*/  FADD.FTZ R10, R20, -R23 ;  /* 0x80000017140a7221 */ /* 0x002fca0000010000 */
[----:B------:R-:W-:-:S05]  /*02b0*/  F2FP.F16.F32.PACK_AB R7, R10, R7 ;  /* 0x000000070a07723e */ /* 0x000fca00000000ff */
[----:B------:R-:W-:Y:S01]  /*02c0*/  STG.E.128 desc[UR4][R8.64], R4 ;  /* 0x0000000408007986 */ /* 0x000fe2000c101d04 */
[----:B------:R-:W-:Y:S05]  /*02d0*/  EXIT ;  /* 0x000000000000794d */ /* 0x000fea0003800000 */
.L_x_16045:
        /* <DEDUP_REMOVED lines=124> */
.L_x_16048:
[----:B------:R-:W-:-:S13]  /*0aa0*/  ISETP.GE.AND P0, PT, R26, R5, PT ;  /* 0x000000051a00720c */ /* 0x000fda0003f06270 */
[----:B------:R-:W-:Y:S05]  /*0ab0*/  @P0 BRA `(.L_x_16050) ;  /* 0x0000000000300947 */ /* 0x000fea0003800000 */
[----:B0-----:R-:W0:Y:S01]  /*0ac0*/  LDC.64 R6, c[0x0][0x218] ;  /* 0x00008600ff067b82 */ /* 0x001e220000000a00 */
[----:B------:R-:W-:Y:S01]  /*0ad0*/  IMAD.IADD R13, R3, 0x1, R26 ;  /* 0x00000001030d7824 */ /* 0x000fe200078e021a */
[----:B------:R-:W-:-:S03]  /*0ae0*/  IADD3 R26, R26, 0x80, RZ ;  /* 0x000000801a1a7810 */ /* 0x000fc60007ffe0ff */
[----:B0-----:R-:W-:-:S05]  /*0af0*/  IMAD.WIDE.U32 R6, R13, 0x2, R6 ;  /* 0x000000020d067825 */ /* 0x001fca00078e0006 */
[----:B------:R1:W-:Y:S02]  /*0b00*/  STG.E.U16 desc[UR4][R6.64], R8 ;  /* 0x0000000806007986 */ /* 0x0003e4000c101504 */
.L_x_16049:
[----:B------:R-:W-:-:S13]  /*0b10*/  ISETP.GE.AND P0, PT, R26, R5, PT ;  /* 0x000000051a00720c */ /* 0x000fda0003f06270 */
[----:B------:R-:W-:Y:S05]  /*0b20*/  @P0 BRA `(.L_x_16051) ;  /* 0x0000000000340947 */ /* 0x000fea0003800000 */
[----:B01----:R-:W0:Y:S01]  /*0b30*/  LDC.64 R6, c[0x0][0x218] ;  /* 0x00008600ff067b82 */ /* 0x003e220000000a00 */
[----:B------:R-:W-:Y:S01]  /*0b40*/  IADD3 R13, R3, R26, RZ ;  /* 0x0000001a030d7210 */ /* 0x000fe20007ffe0ff */
[----:B------:R-:W-:-:S04]  /*0b50*/  VIADD R26, R26, 0x80 ;  /* 0x000000801a1a7836 */ /* 0x000fc80000000000 */
[----:B0-----:R-:W-:-:S05]  /*0b60*/  IMAD.WIDE.U32 R6, R13, 0x2, R6 ;  /* 0x000000020d067825 */ /* 0x001fca00078e0006 */
[----:B------:R1:W-:Y:S02]  /*0b70*/  STG.E.U16 desc[UR4][R6.64], R9 ;  /* 0x0000000906007986 */ /* 0x0003e4000c101504 */
.L_x_16050:
        /* <DEDUP_REMOVED lines=8> */
.L_x_16051:
[----:B------:R-:W-:Y:S05]  /*0c00*/  BSYNC B1 ;  /* 0x0000000000017941 */ /* 0x000fea0003800000 */
.L_x_16047:
[----:B------:R-:W-:-:S13]  /*0c10*/  ISETP.GE.AND P0, PT, R26, R5, PT ;  /* 0x000000051a00720c */ /* 0x000fda0003f06270 */
[----:B012---:R-:W0:Y:S01]  /*0c20*/  @!P0 LDC.64 R6, c[0x0][0x218] ;  /* 0x00008600ff068b82 */ /* 0x007e220000000a00 */
[----:B------:R-:W-:Y:S01]  /*0c30*/  @!P0 IMAD.IADD R9, R3, 0x1, R26 ;  /* 0x0000000103098824 */ /* 0x000fe200078e021a */
[----:B------:R-:W-:-:S03]  /*0c40*/  @!P0 IADD3 R26, R26, 0x80, RZ ;  /* 0x000000801a1a8810 */ /* 0x000fc60007ffe0ff */
[----:B0-----:R-:W-:-:S05]  /*0c50*/  @!P0 IMAD.WIDE.U32 R6, R9, 0x2, R6 ;  /* 0x0000000209068825 */ /* 0x001fca00078e0006 */
[----:B------:R2:W-:Y:S02]  /*0c60*/  @!P0 STG.E.U16 desc[UR4][R6.64], R11 ;  /* 0x0000000b06008986 */ /* 0x0005e4000c101504 */
.L_x_16052:
[----:B------:R-:W-:Y:S05]  /*0c70*/  BSYNC B0 ;  /* 0x0000000000007941 */ /* 0x000fea0003800000 */
.L_x_16046:
        /* <DEDUP_REMOVED lines=8> */
.L_x_16053:
        /* <DEDUP_REMOVED lines=16> */
.L_x_19721:


//--------------------- .text._ZN2at6native18elementwise_kernelILi128ELi4EZNS0_15gpu_kernel_implIZZZNS0_16frac_kernel_cudaERNS_18TensorIteratorBaseEENKUlvE_clEvENKUlvE0_clEvEUlfE_EEvS4_RKT_EUliE_EEviT1_ --------------------------
	.section	.text._ZN2at6native18elementwise_kernelILi128ELi4EZNS0_15gpu_kernel_implIZZZNS0_16frac_kernel_cudaERNS_18TensorIteratorBaseEENKUlvE_clEvENKUlvE0_clEvEUlfE_EEvS4_RKT_EUliE_EEviT1_,"ax",@progbits
	.align	128
        .global         _ZN2at6native18elementwise_kernelILi128ELi4EZNS0_15gpu_kernel_implIZZZNS0_16frac_kernel_cudaERNS_18TensorIteratorBaseEENKUlvE_clEvENKUlvE0_clEvEUlfE_EEvS4_RKT_EUliE_EEviT1_
        .type           _ZN2at6native18elementwise_kernelILi128ELi4EZNS0_15gpu_kernel_implIZZZNS0_16frac_kernel_cudaERNS_18TensorIteratorBaseEENKUlvE_clEvENKUlvE0_clEvEUlfE_EEvS4_RKT_EUliE_EEviT1_,@function
        .size           _ZN2at6native18elementwise_kernelILi128ELi4EZNS0_15gpu_kernel_implIZZZNS0_16frac_kernel_cudaERNS_18TensorIteratorBaseEENKUlvE_clEvENKUlvE0_clEvEUlfE_EEvS4_RKT_EUliE_EEviT1_,(.L_x_19722 - _ZN2at6native18elementwise_kernelILi128ELi4EZNS0_15gpu_kernel_implIZZZNS0_16frac_kernel_cudaERNS_18TensorIteratorBaseEENKUlvE_clEvENKUlvE0_clEvEUlfE_EEvS4_RKT_EUliE_EEviT1_)
        .other          _ZN2at6native18elementwise_kernelILi128ELi4EZNS0_15gpu_kernel_implIZZZNS0_16frac_kernel_cudaERNS_18TensorIteratorBaseEENKUlvE_clEvENKUlvE0_clEvEUlfE_EEvS4_RKT_EUliE_EEviT1_,@"STO_CUDA_ENTRY STV_DEFAULT"
_ZN2at6native18elementwise_kernelILi128ELi4EZNS0_15gpu_kernel_implIZZZNS0_16frac_kernel_cudaERNS_18TensorIteratorBaseEENKUlvE_clEvENKUlvE0_clEvEUlfE_EEvS4_RKT_EUliE_EEviT1_:
.text._ZN2at6native18elementwise_kernelILi128ELi4EZNS0_15gpu_kernel_implIZZZNS0_16frac_kernel_cudaERNS_18TensorIteratorBaseEENKUlvE_clEvENKUlvE0_clEvEUlfE_EEvS4_RKT_EUliE_EEviT1_:
        /* <DEDUP_REMOVED lines=313> */
.L_x_16056:
        /* <DEDUP_REMOVED lines=22> */
.L_x_16061:
[----:B------:R-:W2:Y:S02]  /*14f0*/  LDG.E.U8 R0, desc[UR36][R2.64] ;  /* 0x0000002402007981 */ /* 0x000ea4000c1e1100 */
[----:B--2---:R-:W-:Y:S01]  /*1500*/  I2FP.F32.U32 R0, R0 ;  /* 0x0000000000007245 */ /* 0x004fe20000201000 */
[----:B------:R-:W-:Y:S06]  /*1510*/  BRA `(.L_x_16063) ;  /* 0x0000000c002c7947 */ /* 0x000fec0003800000 */
.L_x_16060:
        /* <DEDUP_REMOVED lines=9> */
.L_x_16065:
[----:B------:R-:W2:Y:S02]  /*15b0*/  LDG.E R0, desc[UR36][R2.64] ;  /* 0x0000002402007981 */ /* 0x000ea4000c1e1900 */
[----:B--2---:R-:W-:Y:S01]  /*15c0*/  I2FP.F32.S32 R0, R0 ;  /* 0x0000000000007245 */ /* 0x004fe20000201400 */
[----:B------:R-:W-:Y:S06]  /*15d0*/  BRA `(.L_x_16063) ;  /* 0x0000000800fc7947 */ /* 0x000fec0003800000 */
.L_x_16064:
[----:B------:R-:W2:Y:S02]  /*15e0*/  LDG.E.U16 R0, desc[UR36][R2.64] ;  /* 0x0000002402007981 */ /* 0x000ea4000c1e1500 */
[----:B--2---:R-:W0:Y:S01]  /*15f0*/  I2F.S16 R0, R0 ;  /* 0x0000000000007306 */ /* 0x004e220000101400 */
[----:B------:R-:W-:Y:S05]  /*1600*/  BRA `(.L_x_16063) ;  /* 0x0000000800f07947 */ /* 0x000fea0003800000 */
.L_x_16059:
        /* <DEDUP_REMOVED lines=8> */
.L_x_16067:
[----:B------:R-:W2:Y:S02]  /*1690*/  LDG.E.U16 R0, desc[UR36][R2.64] ;  /* 0x0000002402007981 */ /* 0x000ea4000c1e1500 */
[----:B--2---:R-:W-:Y:S01]  /*16a0*/  HADD2.F32 R0, -RZ, R0.H0_H0 ;  /* 0x20000000ff007230 */ /* 0x004fe20000004100 */
[----:B------:R-:W-:Y:S06]  /*16b0*/  BRA `(.L_x_16063) ;  /* 0x0000000800c47947 */ /* 0x000fec0003800000 */
.L_x_16066:
        /* <DEDUP_REMOVED lines=8> */
.L_x_16069:
[----:B------:R-:W2:Y:S02]  /*1740*/  LDG.E.U16 R0, desc[UR36][R2.64] ;  /* 0x0000002402007981 */ /* 0x000ea4000c1e1500 */
[----:B--2---:R-:W-:Y:S01]  /*1750*/  HADD2.F32 R0, -RZ, R0.H0_H0 ;  /* 0x20000000ff007230 */ /* 0x004fe20000004100 */
[----:B------:R-:W-:Y:S06]  /*1760*/  BRA `(.L_x_16063) ;  /* 0x0000000800987947 */ /* 0x000fec0003800000 */
.L_x_16068:
[----:B------:R-:W2:Y:S01]  /*1770*/  LDG.E.64 R2, desc[UR36][R2.64] ;  /* 0x0000002402027981 */ /* 0x000ea2000c1e1b00 */
[----:B------:R-:W-:Y:S01]  /*1780*/  UMOV UR4, 0xf0000000 ;  /* 0xf000000000047882 */ /* 0x000fe20000000000 */
[----:B------:R-:W-:Y:S01]  /*1790*/  UMOV UR5, 0x380fffff ;  /* 0x380fffff00057882 */ /* 0x000fe20000000000 */
[----:B--2---:R-:W0:Y:S01]  /*17a0*/  F2F.F32.F64 R0, R2 ;  /* 0x0000000200007310 */ /* 0x004e220000301000 */
[----:B------:R-:W-:-:S14]  /*17b0*/  DSETP.GEU.AND P0, PT, |R2|, UR4, PT ;  /* 0x0000000402007e2a */ /* 0x000fdc000bf0e200 */
[----:B0-----:R-:W-:Y:S01]  /*17c0*/  @!P0 FMUL R0, R0, 1.175494350822287508e-38 ;  /* 0x0080000000008820 */ /* 0x001fe20000400000 */
[----:B------:R-:W-:Y:S06]  /*17d0*/  BRA `(.L_x_16063) ;  /* 0x00000008007c7947 */ /* 0x000fec0003800000 */
.L_x_16058:
        /* <DEDUP_REMOVED lines=12> */
.L_x_16072:
[----:B------:R-:W2:Y:S01]  /*18a0*/  LDG.E.64 R2, desc[UR36][R2.64] ;  /* 0x0000002402027981 */ /* 0x000ea2000c1e1b00 */
[----:B------:R-:W-:Y:S01]  /*18b0*/  UMOV UR4, 0xf0000000 ;  /* 0xf000000000047882 */ /* 0x000fe20000000000 */
[----:B------:R-:W-:Y:S01]  /*18c0*/  UMOV UR5, 0x380fffff ;  /* 0x380fffff00057882 */ /* 0x000fe20000000000 */
[----:B--2---:R-:W0:Y:S01]  /*18d0*/  F2F.F32.F64 R0, R2 ;  /* 0x0000000200007310 */ /* 0x004e220000301000 */
[----:B------:R-:W-:-:S14]  /*18e0*/  DSETP.GEU.AND P0, PT, |R2|, UR4, PT ;  /* 0x0000000402007e2a */ /* 0x000fdc000bf0e200 */
[----:B0-----:R-:W-:Y:S01]  /*18f0*/  @!P0 FMUL R0, R0, 1.175494350822287508e-38 ;  /* 0x0080000000008820 */ /* 0x001fe20000400000 */
[----:B------:R-:W-:Y:S06]  /*1900*/  BRA `(.L_x_16063) ;  /* 0x0000000800307947 */ /* 0x000fec0003800000 */
.L_x_16071:
        /* <DEDUP_REMOVED lines=26> */
.L_x_16074:
        /* <DEDUP_REMOVED lines=13> */
.L_x_16073:
[----:B------:R-:W2:Y:S02]  /*1b80*/  LDG.E.U16 R0, desc[UR36][R2.64] ;  /* 0x0000002402007981 */ /* 0x000ea4000c1e1500 */
[----:B--2---:R-:W-:Y:S01]  /*1b90*/  IMAD.U32 R0, R0, 0x10000, RZ ;  /* 0x0001000000007824 */ /* 0x004fe200078e00ff */
[----:B------:R-:W-:Y:S06]  /*1ba0*/  BRA `(.L_x_16063) ;  /* 0x0000000400887947 */ /* 0x000fec0003800000 */
.L_x_16070:
        /* <DEDUP_REMOVED lines=11> */
.L_x_16077:
        /* <DEDUP_REMOVED lines=20> */
.L_x_16079:
[----:B------:R-:W-:Y:S05]  /*1da0*/  BSYNC B0 ;  /* 0x0000000000007941 */ /* 0x000fea0003800000 */
.L_x_16078:
[----:B------:R-:W-:Y:S01]  /*1db0*/  LEA R3, R0, 0x3b800000, 0x17 ;  /* 0x3b80000000037811 */ /* 0x000fe200078eb8ff */
[----:B------:R-:W-:-:S05]  /*1dc0*/  IMAD.SHL.U32 R0, R2, 0x100000, RZ ;  /* 0x0010000002007824 */ /* 0x000fca00078e00ff */
[----:B------:R-:W-:Y:S01]  /*1dd0*/  LOP3.LUT R0, R3, R0, R4, 0xfe, !PT ;  /* 0x0000000003007212 */ /* 0x000fe200078efe04 */
[----:B------:R-:W-:Y:S06]  /*1de0*/  BRA `(.L_x_16063) ;  /* 0x0000000000f87947 */ /* 0x000fec0003800000 */
.L_x_16076:
        /* <DEDUP_REMOVED lines=20> */
.L_x_16081:
[----:B------:R-:W-:Y:S05]  /*1f30*/  BSYNC B0 ;  /* 0x0000000000007941 */ /* 0x000fea0003800000 */
.L_x_16080:
[----:B------:R-:W-:Y:S01]  /*1f40*/  LEA R3, R0, 0x37800000, 0x17 ;  /* 0x3780000000037811 */ /* 0x000fe200078eb8ff */
[----:B------:R-:W-:-:S05]  /*1f50*/  IMAD.SHL.U32 R0, R2, 0x200000, RZ ;  /* 0x0020000002007824 */ /* 0x000fca00078e00ff */
[----:B------:R-:W-:Y:S01]  /*1f60*/  LOP3.LUT R0, R3, R0, R4, 0xfe, !PT ;  /* 0x0000000003007212 */ /* 0x000fe200078efe04 */
[----:B------:R-:W-:Y:S06]  /*1f70*/  BRA `(.L_x_16063) ;  /* 0x0000000000947947 */ /* 0x000fec0003800000 */
.L_x_16075:
        /* <DEDUP_REMOVED lines=14> */
.L_x_16062:
        /* <DEDUP_REMOVED lines=16> */
.L_x_16084:
[----:B------:R-:W-:Y:S01]  /*2160*/  IMAD.MOV.U32 R0, RZ, RZ, RZ ;  /* 0x000000ffff007224 */ /* 0x000fe200078e00ff */
[----:B------:R-:W-:Y:S06]  /*2170*/  BRA `(.L_x_16063) ;  /* 0x0000000000147947 */ /* 0x000fec0003800000 */
.L_x_16083:
[----:B------:R-:W2:Y:S02]  /*2180*/  LDG.E.64 R2, desc[UR36][R2.64] ;  /* 0x0000002402027981 */ /* 0x000ea4000c1e1b00 */
[----:B--2---:R0:W1:Y:S01]  /*2190*/  I2F.U64 R0, R2 ;  /* 0x0000000200007312 */ /* 0x0040620000301000 */
[----:B------:R-:W-:Y:S05]  /*21a0*/  BRA `(.L_x_16063) ;  /* 0x0000000000087947 */ /* 0x000fea0003800000 */
.L_x_16082:
[----:B------:R-:W2:Y:S02]  /*21b0*/  LDG.E R0, desc[UR36][R2.64] ;  /* 0x0000002402007981 */ /* 0x000ea4000c1e1900 */
[----:B--2---:R-:W-:-:S07]  /*21c0*/  I2FP.F32.U32 R0, R0 ;  /* 0x0000000000007245 */ /* 0x004fce0000201000 */
.L_x_16063:
[----:B------:R-:W-:Y:S05]  /*21d0*/  BSYNC B6 ;  /* 0x0000000000067941 */ /* 0x000fea0003800000 */
.L_x_16057:
[----:B------:R-:W0:Y:S02]  /*21e0*/  LDC.U8 R5, c[0x0][0x421] ;  /* 0x00010840ff057b82 */ /* 0x000e240000000000 */
[----:B012345:R-:W0:Y:S02]  /*21f0*/  FRND.TRUNC R3, R0 ;  /* 0x0000000000037307 */ /* 0x03fe24000020d000 */
[----:B0-----:R-:W-:Y:S01]  /*2200*/  FADD.FTZ R2, -R3, R0 ;  /* 0x0000000003027221 */ /* 0x001fe20000010100 */
[----:B------:R-:W-:-:S04]  /*2210*/  PRMT R4, R5, 0x9910, RZ ;  /* 0x0000991005047816 */ /* 0x000fc800000000ff */
        /* <DEDUP_REMOVED lines=13> */
.L_x_16088:
[----:B------:R-:W0:Y:S02]  /*22f0*/  F2I.S64.TRUNC R2, R2 ;  /* 0x0000000200027311 */ /* 0x000e24000020d900 */
[----:B0-----:R-:W-:-:S05]  /*2300*/  IMAD.MOV.U32 R5, RZ, RZ, R2 ;  /* 0x000000ffff057224 */ /* 0x001fca00078e0002 */
[----:B------:R0:W-:Y:S01]  /*2310*/  STG.E.U8 desc[UR36][R16.64], R5 ;  /* 0x0000000510007986 */ /* 0x0001e2000c101124 */
[----:B------:R-:W-:Y:S05]  /*2320*/  BRA `(.L_x_16090) ;  /* 0x0000000c00407947 */ /* 0x000fea0003800000 */
.L_x_16087:
        /* <DEDUP_REMOVED lines=9> */
.L_x_16092:
[----:B------:R-:W0:Y:S02]  /*23c0*/  F2I.FTZ.TRUNC.NTZ R3, R2 ;  /* 0x0000000200037305 */ /* 0x000e24000021f100 */
[----:B0-----:R0:W-:Y:S01]  /*23d0*/  STG.E desc[UR36][R16.64], R3 ;  /* 0x0000000310007986 */ /* 0x0011e2000c101924 */
[----:B------:R-:W-:Y:S05]  /*23e0*/  BRA `(.L_x_16090) ;  /* 0x0000000c00107947 */ /* 0x000fea0003800000 */
.L_x_16091:
[----:B------:R-:W0:Y:S02]  /*23f0*/  F2I.FTZ.TRUNC.NTZ R3, R2 ;  /* 0x0000000200037305 */ /* 0x000e24000021f100 */
[----:B0-----:R0:W-:Y:S01]  /*2400*/  STG.E.U16 desc[UR36][R16.64], R3 ;  /* 0x0000000310007986 */ /* 0x0011e2000c101524 */
[----:B------:R-:W-:Y:S05]  /*2410*/  BRA `(.L_x_16090) ;  /* 0x0000000c00047947 */ /* 0x000fea0003800000 */
.L_x_16086:
        /* <DEDUP_REMOVED lines=8> */
.L_x_16094:
[----:B------:R-:W-:-:S05]  /*24a0*/  F2FP.F16.F32.PACK_AB R2, RZ, R2 ;  /* 0x00000002ff02723e */ /* 0x000fca00000000ff */
[----:B------:R0:W-:Y:S01]  /*24b0*/  STG.E.U16 desc[UR36][R16.64], R2 ;  /* 0x0000000210007986 */ /* 0x0001e2000c101524 */
[----:B------:R-:W-:Y:S05]  /*24c0*/  BRA `(.L_x_16090) ;  /* 0x0000000800d87947 */ /* 0x000fea0003800000 */
.L_x_16093:
        /* <DEDUP_REMOVED lines=9> */
.L_x_16096:
[----:B------:R-:W-:-:S04]  /*2560*/  F2FP.F16.F32.PACK_AB R3, RZ, R2 ;  /* 0x00000002ff03723e */ /* 0x000fc800000000ff */
[----:B------:R-:W-:-:S05]  /*2570*/  PRMT R3, R3, 0x5410, RZ ;  /* 0x0000541003037816 */ /* 0x000fca00000000ff */
[----:B------:R0:W-:Y:S01]  /*2580*/  STG.E desc[UR36][R16.64], R3 ;  /* 0x0000000310007986 */ /* 0x0001e2000c101924 */
[----:B------:R-:W-:Y:S05]  /*2590*/  BRA `(.L_x_16090) ;  /* 0x0000000800a47947 */ /* 0x000fea0003800000 */
.L_x_16095:
[----:B------:R-:W-:-:S06]  /*25a0*/  FMUL.FTZ R2, R2, 1 ;  /* 0x3f80000002027820 */ /* 0x000fcc0000410000 */
[----:B------:R-:W0:Y:S02]  /*25b0*/  F2F.F64.F32 R2, R2 ;  /* 0x0000000200027310 */ /* 0x000e240000201800 */
[----:B0-----:R0:W-:Y:S01]  /*25c0*/  STG.E.64 desc[UR36][R16.64], R2 ;  /* 0x0000000210007986 */ /* 0x0011e2000c101b24 */
[----:B------:R-:W-:Y:S05]  /*25d0*/  BRA `(.L_x_16090) ;  /* 0x0000000800947947 */ /* 0x000fea0003800000 */
.L_x_16085:
        /* <DEDUP_REMOVED lines=12> */
.L_x_16099:
[----:B------:R-:W-:Y:S01]  /*26a0*/  FMUL.FTZ R4, R2, 1 ;  /* 0x3f80000002047820 */ /* 0x000fe20000410000 */
[----:B------:R-:W-:-:S05]  /*26b0*/  CS2R R6, SRZ ;  /* 0x0000000000067805 */ /* 0x000fca000001ff00 */
[----:B------:R-:W0:Y:S02]  /*26c0*/  F2F.F64.F32 R4, R4 ;  /* 0x0000000400047310 */ /* 0x000e240000201800 */
[----:B0-----:R0:W-:Y:S01]  /*26d0*/  STG.E.128 desc[UR36][R16.64], R4 ;  /* 0x0000000410007986 */ /* 0x0011e2000c101d24 */
[----:B------:R-:W-:Y:S05]  /*26e0*/  BRA `(.L_x_16090) ;  /* 0x0000000800507947 */ /* 0x000fea0003800000 */
.L_x_16098:
        /* <DEDUP_REMOVED lines=20> */
.L_x_16103:
[----:B------:R-:W-:Y:S05]  /*2830*/  BSYNC B0 ;  /* 0x0000000000007941 */ /* 0x000fea0003800000 */
.L_x_16102:
[----:B------:R-:W-:-:S05]  /*2840*/  LOP3.LUT R5, R0, R5, RZ, 0xfc, !PT ;  /* 0x0000000500057212 */ /* 0x000fca00078efcff */
[----:B------:R0:W-:Y:S01]  /*2850*/  STG.E.U8 desc[UR36][R16.64], R5 ;  /* 0x0000000510007986 */ /* 0x0001e2000c101124 */
[----:B------:R-:W-:Y:S05]  /*2860*/  BRA `(.L_x_16090) ;  /* 0x0000000400f07947 */ /* 0x000fea0003800000 */
.L_x_16101:
        /* <DEDUP_REMOVED lines=12> */
.L_x_16105:
[----:B------:R-:W-:Y:S01]  /*2930*/  IMAD.MOV.U32 R0, RZ, RZ, 0x7f ;  /* 0x0000007fff007424 */ /* 0x000fe200078e00ff */
[----:B------:R-:W-:-:S04]  /*2940*/  ISETP.GT.U32.AND P0, PT, R4, 0x7f800000, PT ;  /* 0x7f8000000400780c */ /* 0x000fc80003f04070 */
[----:B------:R-:W-:-:S09]  /*2950*/  SEL R0, R0, 0x7c, P0 ;  /* 0x0000007c00007807 */ /* 0x000fd20000000000 */
.L_x_16106:
[----:B------:R-:W-:Y:S05]  /*2960*/  BSYNC B0 ;  /* 0x0000000000007941 */ /* 0x000fea0003800000 */
.L_x_16104:
[----:B------:R-:W-:-:S04]  /*2970*/  LOP3.LUT R2, R2, 0x80000000, RZ, 0xc0, !PT ;  /* 0x8000000002027812 */ /* 0x000fc800078ec0ff */
[----:B------:R-:W-:-:S04]  /*2980*/  SHF.R.U32.HI R3, RZ, 0x18, R2 ;  /* 0x00000018ff037819 */ /* 0x000fc80000011602 */
[----:B------:R-:W-:-:S05]  /*2990*/  LOP3.LUT R3, R0, R3, RZ, 0xfc, !PT ;  /* 0x0000000300037212 */ /* 0x000fca00078efcff */
[----:B------:R0:W-:Y:S01]  /*29a0*/  STG.E.U8 desc[UR36][R16.64], R3 ;  /* 0x0000000310007986 */ /* 0x0001e2000c101124 */
[----:B------:R-:W-:Y:S05]  /*29b0*/  BRA `(.L_x_16090) ;  /* 0x00000004009c7947 */ /* 0x000fea0003800000 */
.L_x_16100:
[----:B------:R-:W-:-:S05]  /*29c0*/  F2FP.BF16.F32.PACK_AB R2, RZ, R2 ;  /* 0x00000002ff02723e */ /* 0x000fca00000010ff */
[----:B------:R0:W-:Y:S01]  /*29d0*/  STG.E.U16 desc[UR36][R16.64], R2 ;  /* 0x0000000210007986 */ /* 0x0001e2000c101524 */
[----:B------:R-:W-:Y:S05]  /*29e0*/  BRA `(.L_x_16090) ;  /* 0x0000000400907947 */ /* 0x000fea0003800000 */
.L_x_16097:
        /* <DEDUP_REMOVED lines=11> */
.L_x_16109:
        /* <DEDUP_REMOVED lines=16> */
.L_x_16112:
[----:B------:R-:W-:-:S04]  /*2ba0*/  LOP3.LUT R2, R2, 0x80000000, RZ, 0xc0, !PT ;  /* 0x8000000002027812 */ /* 0x000fc800078ec0ff */
[----:B------:R-:W-:-:S04]  /*2bb0*/  SHF.R.U32.HI R3, RZ, 0x18, R2 ;  /* 0x00000018ff037819 */ /* 0x000fc80000011602 */
[----:B------:R-:W-:-:S04]  /*2bc0*/  LOP3.LUT R0, R0, R3, RZ, 0xfc, !PT ;  /* 0x0000000300007212 */ /* 0x000fc800078efcff */
[----:B------:R-:W-:-:S07]  /*2bd0*/  PRMT R8, R0, 0x7610, R8 ;  /* 0x0000761000087816 */ /* 0x000fce0000000008 */
.L_x_16111:
[----:B------:R-:W-:Y:S05]  /*2be0*/  BSYNC B0 ;  /* 0x0000000000007941 */ /* 0x000fea0003800000 */
.L_x_16110:
[----:B------:R0:W-:Y:S01]  /*2bf0*/  STG.E.U8 desc[UR36][R16.64], R8 ;  /* 0x0000000810007986 */ /* 0x0001e2000c101124 */
[----:B------:R-:W-:Y:S05]  /*2c00*/  BRA `(.L_x_16090) ;  /* 0x0000000400087947 */ /* 0x000fea0003800000 */
.L_x_16108:
        /* <DEDUP_REMOVED lines=16> */
.L_x_16115:
[----:B------:R-:W-:-:S04]  /*2d10*/  LOP3.LUT R2, R2, 0x80000000, RZ, 0xc0, !PT ;  /* 0x8000000002027812 */ /* 0x000fc800078ec0ff */
[----:B------:R-:W-:-:S04]  /*2d20*/  SHF.R.U32.HI R3, RZ, 0x18, R2 ;  /* 0x00000018ff037819 */ /* 0x000fc80000011602 */
[----:B------:R-:W-:-:S04]  /*2d30*/  LOP3.LUT R0, R0, R3, RZ, 0xfc, !PT ;  /* 0x0000000300007212 */ /* 0x000fc800078efcff */
[----:B------:R-:W-:-:S07]  /*2d40*/  PRMT R8, R0, 0x7610, R8 ;  /* 0x0000761000087816 */ /* 0x000fce0000000008 */
.L_x_16114:
[----:B------:R-:W-:Y:S05]  /*2d50*/  BSYNC B0 ;  /* 0x0000000000007941 */ /* 0x000fea0003800000 */
.L_x_16113:
[----:B------:R3:W-:Y:S01]  /*2d60*/  STG.E.U8 desc[UR36][R16.64], R8 ;  /* 0x0000000810007986 */ /* 0x0007e2000c101124 */
[----:B------:R-:W-:Y:S05]  /*2d70*/  BRA `(.L_x_16090) ;  /* 0x0000000000ac7947 */ /* 0x000fea0003800000 */
.L_x_16107:
        /* <DEDUP_REMOVED lines=21> */
.L_x_16089:
        /* <DEDUP_REMOVED lines=16> */
.L_x_16118:
[----:B------:R-:W-:Y:S05]  /*2fd0*/  BRA `(.L_x_16090) ;  /* 0x0000000000147947 */ /* 0x000fea0003800000 */
.L_x_16117:
[----:B------:R-:W0:Y:S02]  /*2fe0*/  F2I.U64.TRUNC R2, R2 ;  /* 0x0000000200027311 */ /* 0x000e24000020d800 */
[----:B0-----:R2:W-:Y:S01]  /*2ff0*/  STG.E.64 desc[UR36][R16.64], R2 ;  /* 0x0000000210007986 */ /* 0x0015e2000c101b24 */
[----:B------:R-:W-:Y:S05]  /*3000*/  BRA `(.L_x_16090) ;  /* 0x0000000000087947 */ /* 0x000fea0003800000 */
.L_x_16116:
[----:B------:R-:W0:Y:S02]  /*3010*/  F2I.FTZ.U32.TRUNC.NTZ R3, R2 ;  /* 0x0000000200037305 */ /* 0x000e24000021f000 */
[----:B0-----:R0:W-:Y:S02]  /*3020*/  STG.E desc[UR36][R16.64], R3 ;  /* 0x0000000310007986 */ /* 0x0011e4000c101924 */
.L_x_16090:
[----:B------:R-:W-:-:S04]  /*3030*/  IMAD R18, R23, 0x200, R18 ;  /* 0x0000020017127824 */ /* 0x000fc800078e0212 */
[----:B------:R-:W-:-:S07]  /*3040*/  VIADD R19, R18, 0x80 ;  /* 0x0000008012137836 */ /* 0x000fce0000000000 */
.L_x_16055:
[----:B------:R-:W-:Y:S05]  /*3050*/  BSYNC B7 ;  /* 0x0000000000077941 */ /* 0x000fea0003800000 */
.L_x_16054:
        /* <DEDUP_REMOVED lines=307> */
.L_x_16121:
        /* <DEDUP_REMOVED lines=22> */
.L_x_16126:
[----:B------:R-:W2:Y:S02]  /*44f0*/  LDG.E.U8 R0, desc[UR36][R2.64] ;  /* 0x0000002402007981 */ /* 0x000ea4000c1e1100 */
[----:B--2---:R-:W-:Y:S01]  /*4500*/  I2FP.F32.U32 R0, R0 ;  /* 0x0000000000007245 */ /* 0x004fe20000201000 */
[----:B------:R-:W-:Y:S06]  /*4510*/  BRA `(.L_x_16128) ;  /* 0x0000000c002c7947 */ /* 0x000fec0003800000 */
.L_x_16125:
        /* <DEDUP_REMOVED lines=9> */
.L_x_16130:
[----:B------:R-:W2:Y:S02]  /*45b0*/  LDG.E R0, desc[UR36][R2.64] ;  /* 0x0000002402007981 */ /* 0x000ea4000c1e1900 */
[----:B--2---:R-:W-:Y:S01]  /*45c0*/  I2FP.F32.S32 R0, R0 ;  /* 0x0000000000007245 */ /* 0x004fe20000201400 */
[----:B------:R-:W-:Y:S06]  /*45d0*/  BRA `(.L_x_16128) ;  /* 0x0000000800fc7947 */ /* 0x000fec0003800000 */
.L_x_16129:
[----:B------:R-:W2:Y:S02]  /*45e0*/  LDG.E.U16 R0, desc[UR36][R2.64] ;  /* 0x0000002402007981 */ /* 0x000ea4000c1e1500 */
[----:B--2---:R-:W1:Y:S01]  /*45f0*/  I2F.S16 R0, R0 ;  /* 0x0000000000007306 */ /* 0x004e620000101400 */
[----:B------:R-:W-:Y:S05]  /*4600*/  BRA `(.L_x_16128) ;  /* 0x0000000800f07947 */ /* 0x000fea0003800000 */
.L_x_16124:
        /* <DEDUP_REMOVED lines=8> */
.L_x_16132:
[----:B------:R-:W2:Y:S02]  /*4690*/  LDG.E.U16 R0, desc[UR36][R2.64] ;  /* 0x0000002402007981 */ /* 0x000ea4000c1e1500 */
[----:B--2---:R-:W-:Y:S01]  /*46a0*/  HADD2.F32 R0, -RZ, R0.H0_H0 ;  /* 0x20000000ff007230 */ /* 0x004fe20000004100 */
[----:B------:R-:W-:Y:S06]  /*46b0*/  BRA `(.L_x_16128) ;  /* 0x0000000800c47947 */ /* 0x000fec0003800000 */
.L_x_16131:
        /* <DEDUP_REMOVED lines=8> */
.L_x_16134:
[----:B------:R-:W2:Y:S02]  /*4740*/  LDG.E.U16 R0, desc[UR36][R2.64] ;  /* 0x0000002402007981 */ /* 0x000ea4000c1e1500 */
[----:B--2---:R-:W-:Y:S01]  /*4750*/  HADD2.F32 R0, -RZ, R0.H0_H0 ;  /* 0x20000000ff007230 */ /* 0x004fe20000004100 */
[----:B------:R-:W-:Y:S06]  /*4760*/  BRA `(.L_x_16128) ;  /* 0x0000000800987947 */ /* 0x000fec0003800000 */
.L_x_16133:
[----:B------:R-:W2:Y:S01]  /*4770*/  LDG.E.64 R2, desc[UR36][R2.64] ;  /* 0x0000002402027981 */ /* 0x000ea2000c1e1b00 */
[----:B------:R-:W-:Y:S01]  /*4780*/  UMOV UR4, 0xf0000000 ;  /* 0xf000000000047882 */ /* 0x000fe20000000000 */
[----:B------:R-:W-:Y:S01]  /*4790*/  UMOV UR5, 0x380fffff ;  /* 0x380fffff00057882 */ /* 0x000fe20000000000 */
[----:B--2---:R-:W0:Y:S01]  /*47a0*/  F2F.F32.F64 R0, R2 ;  /* 0x0000000200007310 */ /* 0x004e220000301000 */
[----:B------:R-:W-:-:S14]  /*47b0*/  DSETP.GEU.AND P0, PT, |R2|, UR4, PT ;  /* 0x0000000402007e2a */ /* 0x000fdc000bf0e200 */
[----:B0-----:R-:W-:Y:S01]  /*47c0*/  @!P0 FMUL R0, R0, 1.175494350822287508e-38 ;  /* 0x0080000000008820 */ /* 0x001fe20000400000 */
[----:B------:R-:W-:Y:S06]  /*47d0*/  BRA `(.L_x_16128) ;  /* 0x00000008007c7947 */ /* 0x000fec0003800000 */
.L_x_16123:
        /* <DEDUP_REMOVED lines=12> */
.L_x_16137:
[----:B------:R-:W2:Y:S01]  /*48a0*/  LDG.E.64 R2, desc[UR36][R2.64] ;  /* 0x0000002402027981 */ /* 0x000ea2000c1e1b00 */
[----:B------:R-:W-:Y:S01]  /*48b0*/  UMOV UR4, 0xf0000000 ;  /* 0xf000000000047882 */ /* 0x000fe20000000000 */
[----:B------:R-:W-:Y:S01]  /*48c0*/  UMOV UR5, 0x380fffff ;  /* 0x380fffff00057882 */ /* 0x000fe20000000000 */
[----:B--2---:R-:W0:Y:S01]  /*48d0*/  F2F.F32.F64 R0, R2 ;  /* 0x0000000200007310 */ /* 0x004e220000301000 */
[----:B------:R-:W-:-:S14]  /*48e0*/  DSETP.GEU.AND P0, PT, |R2|, UR4, PT ;  /* 0x0000000402007e2a */ /* 0x000fdc000bf0e200 */
[----:B0-----:R-:W-:Y:S01]  /*48f0*/  @!P0 FMUL R0, R0, 1.175494350822287508e-38 ;  /* 0x0080000000008820 */ /* 0x001fe20000400000 */
[----:B------:R-:W-:Y:S06]  /*4900*/  BRA `(.L_x_16128) ;  /* 0x0000000800307947 */ /* 0x000fec0003800000 */
.L_x_16136:
        /* <DEDUP_REMOVED lines=26> */
.L_x_16139:
        /* <DEDUP_REMOVED lines=13> */
.L_x_16138:
[----:B------:R-:W2:Y:S02]  /*4b80*/  LDG.E.U16 R0, desc[UR36][R2.64] ;  /* 0x0000002402007981 */ /* 0x000ea4000c1e1500 */
[----:B--2---:R-:W-:Y:S01]  /*4b90*/  IMAD.U32 R0, R0, 0x10000, RZ ;  /* 0x0001000000007824 */ /* 0x004fe200078e00ff */
[----:B------:R-:W-:Y:S06]  /*4ba0*/  BRA `(.L_x_16128) ;  /* 0x0000000400887947 */ /* 0x000fec0003800000 */
.L_x_16135:
        /* <DEDUP_REMOVED lines=11> */
.L_x_16142:
        /* <DEDUP_REMOVED lines=20> */
.L_x_16144:
[----:B------:R-:W-:Y:S05]  /*4da0*/  BSYNC B0 ;  /* 0x0000000000007941 */ /* 0x000fea0003800000 */
.L_x_16143:
[----:B------:R-:W-:Y:S01]  /*4db0*/  LEA R3, R0, 0x3b800000, 0x17 ;  /* 0x3b80000000037811 */ /* 0x000fe200078eb8ff */
[----:B------:R-:W-:-:S05]  /*4dc0*/  IMAD.SHL.U32 R0, R2, 0x100000, RZ ;  /* 0x0010000002007824 */ /* 0x000fca00078e00ff */
[----:B------:R-:W-:Y:S01]  /*4dd0*/  LOP3.LUT R0, R3, R0, R4, 0xfe, !PT ;  /* 0x0000000003007212 */ /* 0x000fe200078efe04 */
[----:B------:R-:W-:Y:S06]  /*4de0*/  BRA `(.L_x_16128) ;  /* 0x0000000000f87947 */ /* 0x000fec0003800000 */
.L_x_16141:
        /* <DEDUP_REMOVED lines=20> */
.L_x_16146:
[----:B------:R-:W-:Y:S05]  /*4f30*/  BSYNC B0 ;  /* 0x0000000000007941 */ /* 0x000fea0003800000 */
.L_x_16145:
[----:B------:R-:W-:Y:S01]  /*4f40*/  LEA R3, R0, 0x37800000, 0x17 ;  /* 0x3780000000037811 */ /* 0x000fe200078eb8ff */
[----:B------:R-:W-:-:S05]  /*4f50*/  IMAD.SHL.U32 R0, R2, 0x200000, RZ ;  /* 0x0020000002007824 */ /* 0x000fca00078e00ff */
[----:B------:R-:W-:Y:S01]  /*4f60*/  LOP3.LUT R0, R3, R0, R4, 0xfe, !PT ;  /* 0x0000000003007212 */ /* 0x000fe200078efe04 */
[----:B------:R-:W-:Y:S06]  /*4f70*/  BRA `(.L_x_16128) ;  /* 0x0000000000947947 */ /* 0x000fec0003800000 */
.L_x_16140:
        /* <DEDUP_REMOVED lines=14> */
.L_x_16127:
        /* <DEDUP_REMOVED lines=16> */
.L_x_16149:
[----:B------:R-:W-:Y:S01]  /*5160*/  IMAD.MOV.U32 R0, RZ, RZ, RZ ;  /* 0x000000ffff007224 */ /* 0x000fe200078e00ff */
[----:B------:R-:W-:Y:S06]  /*5170*/  BRA `(.L_x_16128) ;  /* 0x0000000000147947 */ /* 0x000fec0003800000 */
.L_x_16148:
[----:B------:R-:W2:Y:S02]  /*5180*/  LDG.E.64 R2, desc[UR36][R2.64] ;  /* 0x0000002402027981 */ /* 0x000ea4000c1e1b00 */
[----:B--2---:R0:W1:Y:S01]  /*5190*/  I2F.U64 R0, R2 ;  /* 0x0000000200007312 */ /* 0x0040620000301000 */
[----:B------:R-:W-:Y:S05]  /*51a0*/  BRA `(.L_x_16128) ;  /* 0x0000000000087947 */ /* 0x000fea0003800000 */
.L_x_16147:
[----:B------:R-:W2:Y:S02]  /*51b0*/  LDG.E R0, desc[UR36][R2.64] ;  /* 0x0000002402007981 */ /* 0x000ea4000c1e1900 */
[----:B--2---:R-:W-:-:S07]  /*51c0*/  I2FP.F32.U32 R0, R0 ;  /* 0x0000000000007245 */ /* 0x004fce0000201000 */
.L_x_16128:
[----:B------:R-:W-:Y:S05]  /*51d0*/  BSYNC B6 ;  /* 0x0000000000067941 */ /* 0x000fea0003800000 */
.L_x_16122:
        /* <DEDUP_REMOVED lines=17> */
.L_x_16153:
[----:B------:R-:W0:Y:S02]  /*52f0*/  F2I.S64.TRUNC R2, R2 ;  /* 0x0000000200027311 */ /* 0x000e24000020d900 */
[----:B0-----:R-:W-:-:S05]  /*5300*/  IMAD.MOV.U32 R5, RZ, RZ, R2 ;  /* 0x000000ffff057224 */ /* 0x001fca00078e0002 */
[----:B------:R4:W-:Y:S01]  /*5310*/  STG.E.U8 desc[UR36][R16.64], R5 ;  /* 0x0000000510007986 */ /* 0x0009e2000c101124 */
[----:B------:R-:W-:Y:S05]  /*5320*/  BRA `(.L_x_16155) ;  /* 0x0000000c00407947 */ /* 0x000fea0003800000 */
.L_x_16152:
        /* <DEDUP_REMOVED lines=9> */
.L_x_16157:
[----:B------:R-:W0:Y:S02]  /*53c0*/  F2I.FTZ.TRUNC.NTZ R3, R2 ;  /* 0x0000000200037305 */ /* 0x000e24000021f100 */
[----:B0-----:R2:W-:Y:S01]  /*53d0*/  STG.E desc[UR36][R16.64], R3 ;  /* 0x0000000310007986 */ /* 0x0015e2000c101924 */
[----:B------:R-:W-:Y:S05]  /*53e0*/  BRA `(.L_x_16155) ;  /* 0x0000000c00107947 */ /* 0x000fea0003800000 */
.L_x_16156:
[----:B------:R-:W0:Y:S02]  /*53f0*/  F2I.FTZ.TRUNC.NTZ R3, R2 ;  /* 0x0000000200037305 */ /* 0x000e24000021f100 */
[----:B0-----:R0:W-:Y:S01]  /*5400*/  STG.E.U16 desc[UR36][R16.64], R3 ;  /* 0x0000000310007986 */ /* 0x0011e2000c101524 */
[----:B------:R-:W-:Y:S05]  /*5410*/  BRA `(.L_x_16155) ;  /* 0x0000000c00047947 */ /* 0x000fea0003800000 */
.L_x_16151:
        /* <DEDUP_REMOVED lines=8> */
.L_x_16159:
[----:B------:R-:W-:-:S05]  /*54a0*/  F2FP.F16.F32.PACK_AB R2, RZ, R2 ;  /* 0x00000002ff02723e */ /* 0x000fca00000000ff */
[----:B------:R0:W-:Y:S01]  /*54b0*/  STG.E.U16 desc[UR36][R16.64], R2 ;  /* 0x0000000210007986 */ /* 0x0001e2000c101524 */
[----:B------:R-:W-:Y:S05]  /*54c0*/  BRA `(.L_x_16155) ;  /* 0x0000000800d87947 */ /* 0x000fea0003800000 */
.L_x_16158:
        /* <DEDUP_REMOVED lines=9> */
.L_x_16161:
[----:B------:R-:W-:-:S04]  /*5560*/  F2FP.F16.F32.PACK_AB R3, RZ, R2 ;  /* 0x00000002ff03723e */ /* 0x000fc800000000ff */
[----:B------:R-:W-:-:S05]  /*5570*/  PRMT R3, R3, 0x5410, RZ ;  /* 0x0000541003037816 */ /* 0x000fca00000000ff */
[----:B------:R0:W-:Y:S01]  /*5580*/  STG.E desc[UR36][R16.64], R3 ;  /* 0x0000000310007986 */ /* 0x0001e2000c101924 */
[----:B------:R-:W-:Y:S05]  /*5590*/  BRA `(.L_x_16155) ;  /* 0x0000000800a47947 */ /* 0x000fea0003800000 */
.L_x_16160:
[----:B------:R-:W-:-:S06]  /*55a0*/  FMUL.FTZ R2, R2, 1 ;  /* 0x3f80000002027820 */ /* 0x000fcc0000410000 */
[----:B------:R-:W0:Y:S02]  /*55b0*/  F2F.F64.F32 R2, R2 ;  /* 0x0000000200027310 */ /* 0x000e240000201800 */
[----:B0-----:R0:W-:Y:S01]  /*55c0*/  STG.E.64 desc[UR36][R16.64], R2 ;  /* 0x0000000210007986 */ /* 0x0011e2000c101b24 */
[----:B------:R-:W-:Y:S05]  /*55d0*/  BRA `(.L_x_16155) ;  /* 0x0000000800947947 */ /* 0x000fea0003800000 */
.L_x_16150:
        /* <DEDUP_REMOVED lines=12> */
.L_x_16164:
[----:B------:R-:W-:Y:S01]  /*56a0*/  FMUL.FTZ R4, R2, 1 ;  /* 0x3f80000002047820 */ /* 0x000fe20000410000 */
[----:B------:R-:W-:-:S05]  /*56b0*/  CS2R R6, SRZ ;  /* 0x0000000000067805 */ /* 0x000fca000001ff00 */
[----:B------:R-:W0:Y:S02]  /*56c0*/  F2F.F64.F32 R4, R4 ;  /* 0x0000000400047310 */ /* 0x000e240000201800 */
[----:B0-----:R0:W-:Y:S01]  /*56d0*/  STG.E.128 desc[UR36][R16.64], R4 ;  /* 0x0000000410007986 */ /* 0x0011e2000c101d24 */
[----:B------:R-:W-:Y:S05]  /*56e0*/  BRA `(.L_x_16155) ;  /* 0x0000000800507947 */ /* 0x000fea0003800000 */
.L_x_16163:
        /* <DEDUP_REMOVED lines=20> */
.L_x_16168:
[----:B------:R-:W-:Y:S05]  /*5830*/  BSYNC B0 ;  /* 0x0000000000007941 */ /* 0x000fea0003800000 */
.L_x_16167:
[----:B------:R-:W-:-:S05]  /*5840*/  LOP3.LUT R5, R0, R5, RZ, 0xfc, !PT ;  /* 0x0000000500057212 */ /* 0x000fca00078efcff */
[----:B------:R0:W-:Y:S01]  /*5850*/  STG.E.U8 desc[UR36][R16.64], R5 ;  /* 0x0000000510007986 */ /* 0x0001e2000c101124 */
[----:B------:R-:W-:Y:S05]  /*5860*/  BRA `(.L_x_16155) ;  /* 0x0000000400f07947 */ /* 0x000fea0003800000 */
.L_x_16166:
        /* <DEDUP_REMOVED lines=12> */
.L_x_16170:
[----:B------:R-:W-:Y:S01]  /*5930*/  IMAD.MOV.U32 R0, RZ, RZ, 0x7f ;  /* 0x0000007fff007424 */ /* 0x000fe200078e00ff */
[----:B------:R-:W-:-:S04]  /*5940*/  ISETP.GT.U32.AND P0, PT, R4, 0x7f800000, PT ;  /* 0x7f8000000400780c */ /* 0x000fc80003f04070 */
[----:B------:R-:W-:-:S09]  /*5950*/  SEL R0, R0, 0x7c, P0 ;  /* 0x0000007c00007807 */ /* 0x000fd20000000000 */
.L_x_16171:
[----:B------:R-:W-:Y:S05]  /*5960*/  BSYNC B0 ;  /* 0x0000000000007941 */ /* 0x000fea0003800000 */
.L_x_16169:
[----:B------:R-:W-:-:S04]  /*5970*/  LOP3.LUT R2, R2, 0x80000000, RZ, 0xc0, !PT ;  /* 0x8000000002027812 */ /* 0x000fc800078ec0ff */
[----:B------:R-:W-:-:S04]  /*5980*/  SHF.R.U32.HI R3, RZ, 0x18, R2 ;  /* 0x00000018ff037819 */ /* 0x000fc80000011602 */
[----:B------:R-:W-:-:S05]  /*5990*/  LOP3.LUT R3, R0, R3, RZ, 0xfc, !PT ;  /* 0x0000000300037212 */ /* 0x000fca00078efcff */
[----:B------:R0:W-:Y:S01]  /*59a0*/  STG.E.U8 desc[UR36][R16.64], R3 ;  /* 0x0000000310007986 */ /* 0x0001e2000c101124 */
[----:B------:R-:W-:Y:S05]  /*59b0*/  BRA `(.L_x_16155) ;  /* 0x00000004009c7947 */ /* 0x000fea0003800000 */
.L_x_16165:
[----:B------:R-:W-:-:S05]  /*59c0*/  F2FP.BF16.F32.PACK_AB R2, RZ, R2 ;  /* 0x00000002ff02723e */ /* 0x000fca00000010ff */
[----:B------:R0:W-:Y:S01]  /*59d0*/  STG.E.U16 desc[UR36][R16.64], R2 ;  /* 0x0000000210007986 */ /* 0x0001e2000c101524 */
[----:B------:R-:W-:Y:S05]  /*59e0*/  BRA `(.L_x_16155) ;  /* 0x0000000400907947 */ /* 0x000fea0003800000 */
.L_x_16162:
        /* <DEDUP_REMOVED lines=11> */
.L_x_16174:
        /* <DEDUP_REMOVED lines=16> */
.L_x_16177:
[----:B------:R-:W-:-:S04]  /*5ba0*/  LOP3.LUT R2, R2, 0x80000000, RZ, 0xc0, !PT ;  /* 0x8000000002027812 */ /* 0x000fc800078ec0ff */
[----:B------:R-:W-:-:S04]  /*5bb0*/  SHF.R.U32.HI R3, RZ, 0x18, R2 ;  /* 0x00000018ff037819 */ /* 0x000fc80000011602 */
[----:B------:R-:W-:-:S04]  /*5bc0*/  LOP3.LUT R0, R0, R3, RZ, 0xfc, !PT ;  /* 0x0000000300007212 */ /* 0x000fc800078efcff */
[----:B------:R-:W-:-:S07]  /*5bd0*/  PRMT R8, R0, 0x7610, R8 ;  /* 0x0000761000087816 */ /* 0x000fce0000000008 */
.L_x_16176:
[----:B------:R-:W-:Y:S05]  /*5be0*/  BSYNC B0 ;  /* 0x0000000000007941 */ /* 0x000fea0003800000 */
.L_x_16175:
[----:B------:R0:W-:Y:S01]  /*5bf0*/  STG.E.U8 desc[UR36][R16.64], R8 ;  /* 0x0000000810007986 */ /* 0x0001e2000c101124 */
[----:B------:R-:W-:Y:S05]  /*5c00*/  BRA `(.L_x_16155) ;  /* 0x0000000400087947 */ /* 0x000fea0003800000 */
.L_x_16173:
        /* <DEDUP_REMOVED lines=16> */
.L_x_16180:
[----:B------:R-:W-:-:S04]  /*5d10*/  LOP3.LUT R2, R2, 0x80000000, RZ, 0xc0, !PT ;  /* 0x8000000002027812 */ /* 0x000fc800078ec0ff */
[----:B------:R-:W-:-:S04]  /*5d20*/  SHF.R.U32.HI R3, RZ, 0x18, R2 ;  /* 0x00000018ff037819 */ /* 0x000fc80000011602 */
[----:B------:R-:W-:-:S04]  /*5d30*/  LOP3.LUT R0, R0, R3, RZ, 0xfc, !PT ;  /* 0x0000000300007212 */ /* 0x000fc800078efcff */
[----:B------:R-:W-:-:S07]  /*5d40*/  PRMT R8, R0, 0x7610, R8 ;  /* 0x0000761000087816 */ /* 0x000fce0000000008 */
.L_x_16179:
[----:B------:R-:W-:Y:S05]  /*5d50*/  BSYNC B0 ;  /* 0x0000000000007941 */ /* 0x000fea0003800000 */
.L_x_16178:
[----:B------:R0:W-:Y:S01]  /*5d60*/  STG.E.U8 desc[UR36][R16.64], R8 ;  /* 0x0000000810007986 */ /* 0x0001e2000c101124 */
[----:B------:R-:W-:Y:S05]  /*5d70*/  BRA `(.L_x_16155) ;  /* 0x0000000000ac7947 */ /* 0x000fea0003800000 */
.L_x_16172:
        /* <DEDUP_REMOVED lines=21> */
.L_x_16154:
        /* <DEDUP_REMOVED lines=16> */
.L_x_16183:
[----:B------:R-:W-:Y:S05]  /*5fd0*/  BRA `(.L_x_16155) ;  /* 0x0000000000147947 */ /* 0x000fea0003800000 */
.L_x_16182:
[----:B------:R-:W0:Y:S02]  /*5fe0*/  F2I.U64.TRUNC R2, R2 ;  /* 0x0000000200027311 */ /* 0x000e24000020d800 */
[----:B0-----:R0:W-:Y:S01]  /*5ff0*/  STG.E.64 desc[UR36][R16.64], R2 ;  /* 0x0000000210007986 */ /* 0x0011e2000c101b24 */
[----:B------:R-:W-:Y:S05]  /*6000*/  BRA `(.L_x_16155) ;  /* 0x0000000000087947 */ /* 0x000fea0003800000 */
.L_x_16181:
[----:B------:R-:W0:Y:S02]  /*6010*/  F2I.FTZ.U32.TRUNC.NTZ R3, R2 ;  /* 0x0000000200037305 */ /* 0x000e24000021f000 */
[----:B0-----:R0:W-:Y:S02]  /*6020*/  STG.E desc[UR36][R16.64], R3 ;  /* 0x0000000310007986 */ /* 0x0011e4000c101924 */
.L_x_16155:
[----:B------:R-:W-:-:S07]  /*6030*/  VIADD R19, R19, 0x80 ;  /* 0x0000008013137836 */ /* 0x000fce0000000000 */
.L_x_16120:
[----:B------:R-:W-:Y:S05]  /*6040*/  BSYNC B7 ;  /* 0x0000000000077941 */ /* 0x000fea0003800000 */
.L_x_16119:
        /* <DEDUP_REMOVED lines=307> */
.L_x_16186:
        /* <DEDUP_REMOVED lines=22> */
.L_x_16191:
[----:B------:R-:W2:Y:S02]  /*74e0*/  LDG.E.U8 R0, desc[UR36][R2.64] ;  /* 0x0000002402007981 */ /* 0x000ea4000c1e1100 */
[----:B--2---:R-:W-:Y:S01]  /*74f0*/  I2FP.F32.U32 R0, R0 ;  /* 0x0000000000007245 */ /* 0x004fe20000201000 */
[----:B------:R-:W-:Y:S06]  /*7500*/  BRA `(.L_x_16193) ;  /* 0x0000000c002c7947 */ /* 0x000fec0003800000 */
.L_x_16190:
        /* <DEDUP_REMOVED lines=9> */
.L_x_16195:
[----:B------:R-:W2:Y:S02]  /*75a0*/  LDG.E R0, desc[UR36][R2.64] ;  /* 0x0000002402007981 */ /* 0x000ea4000c1e1900 */
[----:B--2---:R-:W-:Y:S01]  /*75b0*/  I2FP.F32.S32 R0, R0 ;  /* 0x0000000000007245 */ /* 0x004fe20000201400 */
[----:B------:R-:W-:Y:S06]  /*75c0*/  BRA `(.L_x_16193) ;  /* 0x0000000800fc7947 */ /* 0x000fec0003800000 */
.L_x_16194:
[----:B------:R-:W2:Y:S02]  /*75d0*/  LDG.E.U16 R0, desc[UR36][R2.64] ;  /* 0x0000002402007981 */ /* 0x000ea4000c1e1500 */
[----:B--2---:R-:W0:Y:S01]  /*75e0*/  I2F.S16 R0, R0 ;  /* 0x0000000000007306 */ /* 0x004e220000101400 */
[----:B------:R-:W-:Y:S05]  /*75f0*/  BRA `(.L_x_16193) ;  /* 0x0000000800f07947 */ /* 0x000fea0003800000 */
.L_x_16189:
        /* <DEDUP_REMOVED lines=8> */
.L_x_16197:
[----:B------:R-:W2:Y:S02]  /*7680*/  LDG.E.U16 R0, desc[UR36][R2.64] ;  /* 0x0000002402007981 */ /* 0x000ea4000c1e1500 */
[----:B--2---:R-:W-:Y:S01]  /*7690*/  HADD2.F32 R0, -RZ, R0.H0_H0 ;  /* 0x20000000ff007230 */ /* 0x004fe20000004100 */
[----:B------:R-:W-:Y:S06]  /*76a0*/  BRA `(.L_x_16193) ;  /* 0x0000000800c47947 */ /* 0x000fec0003800000 */
.L_x_16196:
        /* <DEDUP_REMOVED lines=8> */
.L_x_16199:
[----:B------:R-:W2:Y:S02]  /*7730*/  LDG.E.U16 R0, desc[UR36][R2.64] ;  /* 0x0000002402007981 */ /* 0x000ea4000c1e1500 */
[----:B--2---:R-:W-:Y:S01]  /*7740*/  HADD2.F32 R0, -RZ, R0.H0_H0 ;  /* 0x20000000ff007230 */ /* 0x004fe20000004100 */
[----:B------:R-:W-:Y:S06]  /*7750*/  BRA `(.L_x_16193) ;  /* 0x0000000800987947 */ /* 0x000fec0003800000 */
.L_x_16198:
[----:B------:R-:W2:Y:S01]  /*7760*/  LDG.E.64 R2, desc[UR36][R2.64] ;  /* 0x0000002402027981 */ /* 0x000ea2000c1e1b00 */
[----:B------:R-:W-:Y:S01]  /*7770*/  UMOV UR4, 0xf0000000 ;  /* 0xf000000000047882 */ /* 0x000fe20000000000 */
[----:B------:R-:W-:Y:S01]  /*7780*/  UMOV UR5, 0x380fffff ;  /* 0x380fffff00057882 */ /* 0x000fe20000000000 */
[----:B--2---:R-:W0:Y:S01]  /*7790*/  F2F.F32.F64 R0, R2 ;  /* 0x0000000200007310 */ /* 0x004e220000301000 */
[----:B------:R-:W-:-:S14]  /*77a0*/  DSETP.GEU.AND P0, PT, |R2|, UR4, PT ;  /* 0x0000000402007e2a */ /* 0x000fdc000bf0e200 */
[----:B0-----:R-:W-:Y:S01]  /*77b0*/  @!P0 FMUL R0, R0, 1.175494350822287508e-38 ;  /* 0x0080000000008820 */ /* 0x001fe20000400000 */
[----:B------:R-:W-:Y:S06]  /*77c0*/  BRA `(.L_x_16193) ;  /* 0x00000008007c7947 */ /* 0x000fec0003800000 */
.L_x_16188:
        /* <DEDUP_REMOVED lines=12> */
.L_x_16202:
[----:B------:R-:W2:Y:S01]  /*7890*/  LDG.E.64 R2, desc[UR36][R2.64] ;  /* 0x0000002402027981 */ /* 0x000ea2000c1e1b00 */
[----:B------:R-:W-:Y:S01]  /*78a0*/  UMOV UR4, 0xf0000000 ;  /* 0xf000000000047882 */ /* 0x000fe20000000000 */
[----:B------:R-:W-:Y:S01]  /*78b0*/  UMOV UR5, 0x380fffff ;  /* 0x380fffff00057882 */ /* 0x000fe20000000000 */
[----:B--2---:R-:W0:Y:S01]  /*78c0*/  F2F.F32.F64 R0, R2 ;  /* 0x0000000200007310 */ /* 0x004e220000301000 */
[----:B------:R-:W-:-:S14]  /*78d0*/  DSETP.GEU.AND P0, PT, |R2|, UR4, PT ;  /* 0x0000000402007e2a */ /* 0x000fdc000bf0e200 */
[----:B0-----:R-:W-:Y:S01]  /*78e0*/  @!P0 FMUL R0, R0, 1.175494350822287508e-38 ;  /* 0x0080000000008820 */ /* 0x001fe20000400000 */
[----:B------:R-:W-:Y:S06]  /*78f0*/  BRA `(.L_x_16193) ;  /* 0x0000000800307947 */ /* 0x000fec0003800000 */
.L_x_16201:
        /* <DEDUP_REMOVED lines=26> */
.L_x_16204:
        /* <DEDUP_REMOVED lines=13> */
.L_x_16203:
[----:B------:R-:W2:Y:S02]  /*7b70*/  LDG.E.U16 R0, desc[UR36][R2.64] ;  /* 0x0000002402007981 */ /* 0x000ea4000c1e1500 */
[----:B--2---:R-:W-:Y:S01]  /*7b80*/  IMAD.U32 R0, R0, 0x10000, RZ ;  /* 0x0001000000007824 */ /* 0x004fe200078e00ff */
[----:B------:R-:W-:Y:S06]  /*7b90*/  BRA `(.L_x_16193) ;  /* 0x0000000400887947 */ /* 0x000fec0003800000 */
.L_x_16200:
        /* <DEDUP_REMOVED lines=11> */
.L_x_16207:
        /* <DEDUP_REMOVED lines=20> */
.L_x_16209:
[----:B------:R-:W-:Y:S05]  /*7d90*/  BSYNC B0 ;  /* 0x0000000000007941 */ /* 0x000fea0003800000 */
.L_x_16208:
[----:B------:R-:W-:Y:S01]  /*7da0*/  LEA R3, R0, 0x3b800000, 0x17 ;  /* 0x3b80000000037811 */ /* 0x000fe200078eb8ff */
[----:B------:R-:W-:-:S05]  /*7db0*/  IMAD.SHL.U32 R0, R2, 0x100000, RZ ;  /* 0x0010000002007824 */ /* 0x000fca00078e00ff */
[----:B------:R-:W-:Y:S01]  /*7dc0*/  LOP3.LUT R0, R3, R0, R4, 0xfe, !PT ;  /* 0x0000000003007212 */ /* 0x000fe200078efe04 */
[----:B------:R-:W-:Y:S06]  /*7dd0*/  BRA `(.L_x_16193) ;  /* 0x0000000000f87947 */ /* 0x000fec0003800000 */
.L_x_16206:
        /* <DEDUP_REMOVED lines=20> */
.L_x_16211:
[----:B------:R-:W-:Y:S05]  /*7f20*/  BSYNC B0 ;  /* 0x0000000000007941 */ /* 0x000fea0003800000 */
.L_x_16210:
[----:B------:R-:W-:Y:S01]  /*7f30*/  LEA R3, R0, 0x37800000, 0x17 ;  /* 0x3780000000037811 */ /* 0x000fe200078eb8ff */
[----:B------:R-:W-:-:S05]  /*7f40*/  IMAD.SHL.U32 R0, R2, 0x200000, RZ ;  /* 0x0020000002007824 */ /* 0x000fca00078e00ff */
[----:B------:R-:W-:Y:S01]  /*7f50*/  LOP3.LUT R0, R3, R0, R4, 0xfe, !PT ;  /* 0x0000000003007212 */ /* 0x000fe200078efe04 */
[----:B------:R-:W-:Y:S06]  /*7f60*/  BRA `(.L_x_16193) ;  /* 0x0000000000947947 */ /* 0x000fec0003800000 */
.L_x_16205:
        /* <DEDUP_REMOVED lines=14> */
.L_x_16192:
        /* <DEDUP_REMOVED lines=16> */
.L_x_16214:
[----:B------:R-:W-:Y:S01]  /*8150*/  IMAD.MOV.U32 R0, RZ, RZ, RZ ;  /* 0x000000ffff007224 */ /* 0x000fe200078e00ff */
[----:B------:R-:W-:Y:S06]  /*8160*/  BRA `(.L_x_16193) ;  /* 0x0000000000147947 */ /* 0x000fec0003800000 */
.L_x_16213:
[----:B------:R-:W2:Y:S02]  /*8170*/  LDG.E.64 R2, desc[UR36][R2.64] ;  /* 0x0000002402027981 */ /* 0x000ea4000c1e1b00 */
[----:B--2---:R0:W1:Y:S01]  /*8180*/  I2F.U64 R0, R2 ;  /* 0x0000000200007312 */ /* 0x0040620000301000 */
[----:B------:R-:W-:Y:S05]  /*8190*/  BRA `(.L_x_16193) ;  /* 0x0000000000087947 */ /* 0x000fea0003800000 */
.L_x_16212:
[----:B------:R-:W2:Y:S02]  /*81a0*/  LDG.E R0, desc[UR36][R2.64] ;  /* 0x0000002402007981 */ /* 0x000ea4000c1e1900 */
[----:B--2---:R-:W-:-:S07]  /*81b0*/  I2FP.F32.U32 R0, R0 ;  /* 0x0000000000007245 */ /* 0x004fce0000201000 */
.L_x_16193:
[----:B------:R-:W-:Y:S05]  /*81c0*/  BSYNC B6 ;  /* 0x0000000000067941 */ /* 0x000fea0003800000 */
.L_x_16187:
        /* <DEDUP_REMOVED lines=17> */
.L_x_16218:
[----:B------:R-:W0:Y:S02]  /*82e0*/  F2I.S64.TRUNC R2, R2 ;  /* 0x0000000200027311 */ /* 0x000e24000020d900 */
[----:B0-----:R-:W-:-:S05]  /*82f0*/  IMAD.MOV.U32 R5, RZ, RZ, R2 ;  /* 0x000000ffff057224 */ /* 0x001fca00078e0002 */
[----:B------:R0:W-:Y:S01]  /*8300*/  STG.E.U8 desc[UR36][R16.64], R5 ;  /* 0x0000000510007986 */ /* 0x0001e2000c101124 */
[----:B------:R-:W-:Y:S05]  /*8310*/  BRA `(.L_x_16220) ;  /* 0x0000000c00407947 */ /* 0x000fea0003800000 */
.L_x_16217:
        /* <DEDUP_REMOVED lines=9> */
.L_x_16222:
[----:B------:R-:W0:Y:S02]  /*83b0*/  F2I.FTZ.TRUNC.NTZ R3, R2 ;  /* 0x0000000200037305 */ /* 0x000e24000021f100 */
[----:B0-----:R0:W-:Y:S01]  /*83c0*/  STG.E desc[UR36][R16.64], R3 ;  /* 0x0000000310007986 */ /* 0x0011e2000c101924 */
[----:B------:R-:W-:Y:S05]  /*83d0*/  BRA `(.L_x_16220) ;  /* 0x0000000c00107947 */ /* 0x000fea0003800000 */
.L_x_16221:
[----:B------:R-:W0:Y:S02]  /*83e0*/  F2I.FTZ.TRUNC.NTZ R3, R2 ;  /* 0x0000000200037305 */ /* 0x000e24000021f100 */
[----:B0-----:R0:W-:Y:S01]  /*83f0*/  STG.E.U16 desc[UR36][R16.64], R3 ;  /* 0x0000000310007986 */ /* 0x0011e2000c101524 */
[----:B------:R-:W-:Y:S05]  /*8400*/  BRA `(.L_x_16220) ;  /* 0x0000000c00047947 */ /* 0x000fea0003800000 */
.L_x_16216:
        /* <DEDUP_REMOVED lines=8> */
.L_x_16224:
[----:B------:R-:W-:-:S05]  /*8490*/  F2FP.F16.F32.PACK_AB R2, RZ, R2 ;  /* 0x00000002ff02723e */ /* 0x000fca00000000ff */
[----:B------:R0:W-:Y:S01]  /*84a0*/  STG.E.U16 desc[UR36][R16.64], R2 ;  /* 0x0000000210007986 */ /* 0x0001e2000c101524 */
[----:B------:R-:W-:Y:S05]  /*84b0*/  BRA `(.L_x_16220) ;  /* 0x0000000800d87947 */ /* 0x000fea0003800000 */
.L_x_16223:
        /* <DEDUP_REMOVED lines=9> */
.L_x_16226:
[----:B------:R-:W-:-:S04]  /*8550*/  F2FP.F16.F32.PACK_AB R3, RZ, R2 ;  /* 0x00000002ff03723e */ /* 0x000fc800000000ff */
[----:B------:R-:W-:-:S05]  /*8560*/  PRMT R3, R3, 0x5410, RZ ;  /* 0x0000541003037816 */ /* 0x000fca00000000ff */
[----:B------:R0:W-:Y:S01]  /*8570*/  STG.E desc[UR36][R16.64], R3 ;  /* 0x0000000310007986 */ /* 0x0001e2000c101924 */
[----:B------:R-:W-:Y:S05]  /*8580*/  BRA `(.L_x_16220) ;  /* 0x0000000800a47947 */ /* 0x000fea0003800000 */
.L_x_16225:
[----:B------:R-:W-:-:S06]  /*8590*/  FMUL.FTZ R2, R2, 1 ;  /* 0x3f80000002027820 */ /* 0x000fcc0000410000 */
[----:B------:R-:W0:Y:S02]  /*85a0*/  F2F.F64.F32 R2, R2 ;  /* 0x0000000200027310 */ /* 0x000e240000201800 */
[----:B0-----:R0:W-:Y:S01]  /*85b0*/  STG.E.64 desc[UR36][R16.64], R2 ;  /* 0x0000000210007986 */ /* 0x0011e2000c101b24 */
[----:B------:R-:W-:Y:S05]  /*85c0*/  BRA `(.L_x_16220) ;  /* 0x0000000800947947 */ /* 0x000fea0003800000 */
.L_x_16215:
        /* <DEDUP_REMOVED lines=12> */
.L_x_16229:
[----:B------:R-:W-:Y:S01]  /*8690*/  FMUL.FTZ R4, R2, 1 ;  /* 0x3f80000002047820 */ /* 0x000fe20000410000 */
[----:B------:R-:W-:-:S05]  /*86a0*/  CS2R R6, SRZ ;  /* 0x0000000000067805 */ /* 0x000fca000001ff00 */
[----:B------:R-:W0:Y:S02]  /*86b0*/  F2F.F64.F32 R4, R4 ;  /* 0x0000000400047310 */ /* 0x000e240000201800 */
[----:B0-----:R0:W-:Y:S01]  /*86c0*/  STG.E.128 desc[UR36][R16.64], R4 ;  /* 0x0000000410007986 */ /* 0x0011e2000c101d24 */
[----:B------:R-:W-:Y:S05]  /*86d0*/  BRA `(.L_x_16220) ;  /* 0x0000000800507947 */ /* 0x000fea0003800000 */
.L_x_16228:
        /* <DEDUP_REMOVED lines=20> */
.L_x_16233:
[----:B------:R-:W-:Y:S05]  /*8820*/  BSYNC B0 ;  /* 0x0000000000007941 */ /* 0x000fea0003800000 */
.L_x_16232:
[----:B------:R-:W-:-:S05]  /*8830*/  LOP3.LUT R5, R0, R5, RZ, 0xfc, !PT ;  /* 0x0000000500057212 */ /* 0x000fca00078efcff */
[----:B------:R0:W-:Y:S01]  /*8840*/  STG.E.U8 desc[UR36][R16.64], R5 ;  /* 0x0000000510007986 */ /* 0x0001e2000c101124 */
[----:B------:R-:W-:Y:S05]  /*8850*/  BRA `(.L_x_16220) ;  /* 0x0000000400f07947 */ /* 0x000fea0003800000 */
.L_x_16231:
        /* <DEDUP_REMOVED lines=12> */
.L_x_16235:
[----:B------:R-:W-:Y:S01]  /*8920*/  IMAD.MOV.U32 R0, RZ, RZ, 0x7f ;  /* 0x0000007fff007424 */ /* 0x000fe200078e00ff */
[----:B------:R-:W-:-:S04]  /*8930*/  ISETP.GT.U32.AND P0, PT, R4, 0x7f800000, PT ;  /* 0x7f8000000400780c */ /* 0x000fc80003f04070 */
[----:B------:R-:W-:-:S09]  /*8940*/  SEL R0, R0, 0x7c, P0 ;  /* 0x0000007c00007807 */ /* 0x000fd20000000000 */
.L_x_16236:
[----:B------:R-:W-:Y:S05]  /*8950*/  BSYNC B0 ;  /* 0x0000000000007941 */ /* 0x000fea0003800000 */
.L_x_16234:
[----:B------:R-:W-:-:S04]  /*8960*/  LOP3.LUT R2, R2, 0x80000000, RZ, 0xc0, !PT ;  /* 0x8000000002027812 */ /* 0x000fc800078ec0ff */
[----:B------:R-:W-:-:S04]  /*8970*/  SHF.R.U32.HI R3, RZ, 0x18, R2 ;  /* 0x00000018ff037819 */ /* 0x000fc80000011602 */
[----:B------:R-:W-:-:S05]  /*8980*/  LOP3.LUT R3, R0, R3, RZ, 0xfc, !PT ;  /* 0x0000000300037212 */ /* 0x000fca00078efcff */
[----:B------:R0:W-:Y:S01]  /*8990*/  STG.E.U8 desc[UR36][R16.64], R3 ;  /* 0x0000000310007986 */ /* 0x0001e2000c101124 */
[----:B------:R-:W-:Y:S05]  /*89a0*/  BRA `(.L_x_16220) ;  /* 0x00000004009c7947 */ /* 0x000fea0003800000 */
.L_x_16230:
[----:B------:R-:W-:-:S05]  /*89b0*/  F2FP.BF16.F32.PACK_AB R2, RZ, R2 ;  /* 0x00000002ff02723e */ /* 0x000fca00000010ff */
[----:B------:R0:W-:Y:S01]  /*89c0*/  STG.E.U16 desc[UR36][R16.64], R2 ;  /* 0x0000000210007986 */ /* 0x0001e2000c101524 */
[----:B------:R-:W-:Y:S05]  /*89d0*/  BRA `(.L_x_16220) ;  /* 0x0000000400907947 */ /* 0x000fea0003800000 */
.L_x_16227:
        /* <DEDUP_REMOVED lines=11> */
.L_x_16239:
        /* <DEDUP_REMOVED lines=16> */
.L_x_16242:
[----:B------:R-:W-:-:S04]  /*8b90*/  LOP3.LUT R2, R2, 0x80000000, RZ, 0xc0, !PT ;  /* 0x8000000002027812 */ /* 0x000fc800078ec0ff */
[----:B------:R-:W-:-:S04]  /*8ba0*/  SHF.R.U32.HI R3, RZ, 0x18, R2 ;  /* 0x00000018ff037819 */ /* 0x000fc80000011602 */
[----:B------:R-:W-:-:S04]  /*8bb0*/  LOP3.LUT R0, R0, R3, RZ, 0xfc, !PT ;  /* 0x0000000300007212 */ /* 0x000fc800078efcff */
[----:B------:R-:W-:-:S07]  /*8bc0*/  PRMT R8, R0, 0x7610, R8 ;  /* 0x0000761000087816 */ /* 0x000fce0000000008 */
.L_x_16241:
[----:B------:R-:W-:Y:S05]  /*8bd0*/  BSYNC B0 ;  /* 0x0000000000007941 */ /* 0x000fea0003800000 */
.L_x_16240:
[----:B------:R3:W-:Y:S01]  /*8be0*/  STG.E.U8 desc[UR36][R16.64], R8 ;  /* 0x0000000810007986 */ /* 0x0007e2000c101124 */
[----:B------:R-:W-:Y:S05]  /*8bf0*/  BRA `(.L_x_16220) ;  /* 0x0000000400087947 */ /* 0x000fea0003800000 */
.L_x_16238:
        /* <DEDUP_REMOVED lines=16> */
.L_x_16245:
[----:B------:R-:W-:-:S04]  /*8d00*/  LOP3.LUT R2, R2, 0x80000000, RZ, 0xc0, !PT ;  /* 0x8000000002027812 */ /* 0x000fc800078ec0ff */
[----:B------:R-:W-:-:S04]  /*8d10*/  SHF.R.U32.HI R3, RZ, 0x18, R2 ;  /* 0x00000018ff037819 */ /* 0x000fc80000011602 */
[----:B------:R-:W-:-:S04]  /*8d20*/  LOP3.LUT R0, R0, R3, RZ, 0xfc, !PT ;  /* 0x0000000300007212 */ /* 0x000fc800078efcff */
[----:B------:R-:W-:-:S07]  /*8d30*/  PRMT R8, R0, 0x7610, R8 ;  /* 0x0000761000087816 */ /* 0x000fce0000000008 */
.L_x_16244:
[----:B------:R-:W-:Y:S05]  /*8d40*/  BSYNC B0 ;  /* 0x0000000000007941 */ /* 0x000fea0003800000 */
.L_x_16243:
[----:B------:R0:W-:Y:S01]  /*8d50*/  STG.E.U8 desc[UR36][R16.64], R8 ;  /* 0x0000000810007986 */ /* 0x0001e2000c101124 */
[----:B------:R-:W-:Y:S05]  /*8d60*/  BRA `(.L_x_16220) ;  /* 0x0000000000ac7947 */ /* 0x000fea0003800000 */
.L_x_16237:
        /* <DEDUP_REMOVED lines=21> */
.L_x_16219:
        /* <DEDUP_REMOVED lines=16> */
.L_x_16248:
[----:B------:R-:W-:Y:S05]  /*8fc0*/  BRA `(.L_x_16220) ;  /* 0x0000000000147947 */ /* 0x000fea0003800000 */
.L_x_16247:
[----:B------:R-:W0:Y:S02]  /*8fd0*/  F2I.U64.TRUNC R2, R2 ;  /* 0x0000000200027311 */ /* 0x000e24000020d800 */
[----:B0-----:R2:W-:Y:S01]  /*8fe0*/  STG.E.64 desc[UR36][R16.64], R2 ;  /* 0x0000000210007986 */ /* 0x0015e2000c101b24 */
[----:B------:R-:W-:Y:S05]  /*8ff0*/  BRA `(.L_x_16220) ;  /* 0x0000000000087947 */ /* 0x000fea0003800000 */
.L_x_16246:
[----:B------:R-:W0:Y:S02]  /*9000*/  F2I.FTZ.U32.TRUNC.NTZ R3, R2 ;  /* 0x0000000200037305 */ /* 0x000e24000021f000 */
[----:B0-----:R0:W-:Y:S02]  /*9010*/  STG.E desc[UR36][R16.64], R3 ;  /* 0x0000000310007986 */ /* 0x0011e4000c101924 */
.L_x_16220:
[----:B------:R-:W-:-:S07]  /*9020*/  VIADD R19, R19, 0x80 ;  /* 0x0000008013137836 */ /* 0x000fce0000000000 */
.L_x_16185:
[----:B------:R-:W-:Y:S05]  /*9030*/  BSYNC B7 ;  /* 0x0000000000077941 */ /* 0x000fea0003800000 */
.L_x_16184:
        /* <DEDUP_REMOVED lines=306> */
.L_x_16249:
        /* <DEDUP_REMOVED lines=22> */
.L_x_16254:
[----:B------:R-:W2:Y:S02]  /*a4c0*/  LDG.E.U8 R0, desc[UR36][R2.64] ;  /* 0x0000002402007981 */ /* 0x000ea4000c1e1100 */
[----:B--2---:R-:W-:Y:S01]  /*a4d0*/  I2FP.F32.U32 R0, R0 ;  /* 0x0000000000007245 */ /* 0x004fe20000201000 */
[----:B------:R-:W-:Y:S06]  /*a4e0*/  BRA `(.L_x_16256) ;  /* 0x0000000c002c7947 */ /* 0x000fec0003800000 */
.L_x_16253:
        /* <DEDUP_REMOVED lines=9> */
.L_x_16258:
[----:B------:R-:W2:Y:S02]  /*a580*/  LDG.E R0, desc[UR36][R2.64] ;  /* 0x0000002402007981 */ /* 0x000ea4000c1e1900 */
[----:B--2---:R-:W-:Y:S01]  /*a590*/  I2FP.F32.S32 R0, R0 ;  /* 0x0000000000007245 */ /* 0x004fe20000201400 */
[----:B------:R-:W-:Y:S06]  /*a5a0*/  BRA `(.L_x_16256) ;  /* 0x0000000800fc7947 */ /* 0x000fec0003800000 */
.L_x_16257:
[----:B------:R-:W2:Y:S02]  /*a5b0*/  LDG.E.U16 R0, desc[UR36][R2.64] ;  /* 0x0000002402007981 */ /* 0x000ea4000c1e1500 */
[----:B--2---:R-:W0:Y:S01]  /*a5c0*/  I2F.S16 R0, R0 ;  /* 0x0000000000007306 */ /* 0x004e220000101400 */
[----:B------:R-:W-:Y:S05]  /*a5d0*/  BRA `(.L_x_16256) ;  /* 0x0000000800f07947 */ /* 0x000fea0003800000 */
.L_x_16252:
        /* <DEDUP_REMOVED lines=8> */
.L_x_16260:
[----:B------:R-:W2:Y:S02]  /*a660*/  LDG.E.U16 R0, desc[UR36][R2.64] ;  /* 0x0000002402007981 */ /* 0x000ea4000c1e1500 */
[----:B--2---:R-:W-:Y:S01]  /*a670*/  HADD2.F32 R0, -RZ, R0.H0_H0 ;  /* 0x20000000ff007230 */ /* 0x004fe20000004100 */
[----:B------:R-:W-:Y:S06]  /*a680*/  BRA `(.L_x_16256) ;  /* 0x0000000800c47947 */ /* 0x000fec0003800000 */
.L_x_16259:
        /* <DEDUP_REMOVED lines=8> */
.L_x_16262:
[----:B------:R-:W2:Y:S02]  /*a710*/  LDG.E.U16 R0, desc[UR36][R2.64] ;  /* 0x0000002402007981 */ /* 0x000ea4000c1e1500 */
[----:B--2---:R-:W-:Y:S01]  /*a720*/  HADD2.F32 R0, -RZ, R0.H0_H0 ;  /* 0x20000000ff007230 */ /* 0x004fe20000004100 */
[----:B------:R-:W-:Y:S06]  /*a730*/  BRA `(.L_x_16256) ;  /* 0x0000000800987947 */ /* 0x000fec0003800000 */
.L_x_16261:
[----:B------:R-:W2:Y:S01]  /*a740*/  LDG.E.64 R2, desc[UR36][R2.64] ;  /* 0x0000002402027981 */ /* 0x000ea2000c1e1b00 */
[----:B------:R-:W-:Y:S01]  /*a750*/  UMOV UR4, 0xf0000000 ;  /* 0xf000000000047882 */ /* 0x000fe20000000000 */
[----:B------:R-:W-:Y:S01]  /*a760*/  UMOV UR5, 0x380fffff ;  /* 0x380fffff00057882 */ /* 0x000fe20000000000 */
[----:B--2---:R-:W0:Y:S01]  /*a770*/  F2F.F32.F64 R0, R2 ;  /* 0x0000000200007310 */ /* 0x004e220000301000 */
[----:B------:R-:W-:-:S14]  /*a780*/  DSETP.GEU.AND P0, PT, |R2|, UR4, PT ;  /* 0x0000000402007e2a */ /* 0x000fdc000bf0e200 */
[----:B0-----:R-:W-:Y:S01]  /*a790*/  @!P0 FMUL R0, R0, 1.175494350822287508e-38 ;  /* 0x0080000000008820 */ /* 0x001fe20000400000 */
[----:B------:R-:W-:Y:S06]  /*a7a0*/  BRA `(.L_x_16256) ;  /* 0x00000008007c7947 */ /* 0x000fec0003800000 */
.L_x_16251:
        /* <DEDUP_REMOVED lines=12> */
.L_x_16265:
[----:B------:R-:W2:Y:S01]  /*a870*/  LDG.E.64 R2, desc[UR36][R2.64] ;  /* 0x0000002402027981 */ /* 0x000ea2000c1e1b00 */
[----:B------:R-:W-:Y:S01]  /*a880*/  UMOV UR4, 0xf0000000 ;  /* 0xf000000000047882 */ /* 0x000fe20000000000 */
[----:B------:R-:W-:Y:S01]  /*a890*/  UMOV UR5, 0x380fffff ;  /* 0x380fffff00057882 */ /* 0x000fe20000000000 */
[----:B--2---:R-:W0:Y:S01]  /*a8a0*/  F2F.F32.F64 R0, R2 ;  /* 0x0000000200007310 */ /* 0x004e220000301000 */
[----:B------:R-:W-:-:S14]  /*a8b0*/  DSETP.GEU.AND P0, PT, |R2|, UR4, PT ;  /* 0x0000000402007e2a */ /* 0x000fdc000bf0e200 */
[----:B0-----:R-:W-:Y:S01]  /*a8c0*/  @!P0 FMUL R0, R0, 1.175494350822287508e-38 ;  /* 0x0080000000008820 */ /* 0x001fe20000400000 */
[----:B------:R-:W-:Y:S06]  /*a8d0*/  BRA `(.L_x_16256) ;  /* 0x0000000800307947 */ /* 0x000fec0003800000 */
.L_x_16264:
        /* <DEDUP_REMOVED lines=26> */
.L_x_16267:
        /* <DEDUP_REMOVED lines=13> */
.L_x_16266:
[----:B------:R-:W2:Y:S02]  /*ab50*/  LDG.E.U16 R0, desc[UR36][R2.64] ;  /* 0x0000002402007981 */ /* 0x000ea4000c1e1500 */
[----:B--2---:R-:W-:Y:S01]  /*ab60*/  IMAD.U32 R0, R0, 0x10000, RZ ;  /* 0x0001000000007824 */ /* 0x004fe200078e00ff */
[----:B------:R-:W-:Y:S06]  /*ab70*/  BRA `(.L_x_16256) ;  /* 0x0000000400887947 */ /* 0x000fec0003800000 */
.L_x_16263:
        /* <DEDUP_REMOVED lines=11> */
.L_x_16270:
        /* <DEDUP_REMOVED lines=20> */
.L_x_16272:
[----:B------:R-:W-:Y:S05]  /*ad70*/  BSYNC B0 ;  /* 0x0000000000007941 */ /* 0x000fea0003800000 */
.L_x_16271:
[----:B------:R-:W-:Y:S01]  /*ad80*/  LEA R3, R0, 0x3b800000, 0x17 ;  /* 0x3b80000000037811 */ /* 0x000fe200078eb8ff */
[----:B------:R-:W-:-:S05]  /*ad90*/  IMAD.SHL.U32 R0, R2, 0x100000, RZ ;  /* 0x0010000002007824 */ /* 0x000fca00078e00ff */
[----:B------:R-:W-:Y:S01]  /*ada0*/  LOP3.LUT R0, R3, R0, R4, 0xfe, !PT ;  /* 0x0000000003007212 */ /* 0x000fe200078efe04 */
[----:B------:R-:W-:Y:S06]  /*adb0*/  BRA `(.L_x_16256) ;  /* 0x0000000000f87947 */ /* 0x000fec0003800000 */
.L_x_16269:
        /* <DEDUP_REMOVED lines=20> */
.L_x_16274:
[----:B------:R-:W-:Y:S05]  /*af00*/  BSYNC B0 ;  /* 0x0000000000007941 */ /* 0x000fea0003800000 */
.L_x_16273:
[----:B------:R-:W-:Y:S01]  /*af10*/  LEA R3, R0, 0x37800000, 0x17 ;  /* 0x3780000000037811 */ /* 0x000fe200078eb8ff */
[----:B------:R-:W-:-:S05]  /*af20*/  IMAD.SHL.U32 R0, R2, 0x200000, RZ ;  /* 0x0020000002007824 */ /* 0x000fca00078e00ff */
[----:B------:R-:W-:Y:S01]  /*af30*/  LOP3.LUT R0, R3, R0, R4, 0xfe, !PT ;  /* 0x0000000003007212 */ /* 0x000fe200078efe04 */
[----:B------:R-:W-:Y:S06]  /*af40*/  BRA `(.L_x_16256) ;  /* 0x0000000000947947 */ /* 0x000fec0003800000 */
.L_x_16268:
        /* <DEDUP_REMOVED lines=14> */
.L_x_16255:
        /* <DEDUP_REMOVED lines=16> */
.L_x_16277:
[----:B------:R-:W-:Y:S01]  /*b130*/  IMAD.MOV.U32 R0, RZ, RZ, RZ ;  /* 0x000000ffff007224 */ /* 0x000fe200078e00ff */
[----:B------:R-:W-:Y:S06]  /*b140*/  BRA `(.L_x_16256) ;  /* 0x0000000000147947 */ /* 0x000fec0003800000 */
.L_x_16276:
[----:B------:R-:W2:Y:S02]  /*b150*/  LDG.E.64 R2, desc[UR36][R2.64] ;  /* 0x0000002402027981 */ /* 0x000ea4000c1e1b00 */
[----:B--2---:R0:W1:Y:S01]  /*b160*/  I2F.U64 R0, R2 ;  /* 0x0000000200007312 */ /* 0x0040620000301000 */
[----:B------:R-:W-:Y:S05]  /*b170*/  BRA `(.L_x_16256) ;  /* 0x0000000000087947 */ /* 0x000fea0003800000 */
.L_x_16275:
[----:B------:R-:W2:Y:S02]  /*b180*/  LDG.E R0, desc[UR36][R2.64] ;  /* 0x0000002402007981 */ /* 0x000ea4000c1e1900 */
[----:B--2---:R-:W-:-:S07]  /*b190*/  I2FP.F32.U32 R0, R0 ;  /* 0x0000000000007245 */ /* 0x004fce0000201000 */
.L_x_16256:
[----:B------:R-:W-:Y:S05]  /*b1a0*/  BSYNC B6 ;  /* 0x0000000000067941 */ /* 0x000fea0003800000 */
.L_x_16250:
        /* <DEDUP_REMOVED lines=17> */
.L_x_16281:
[----:B------:R-:W0:Y:S02]  /*b2c0*/  F2I.S64.TRUNC R2, R2 ;  /* 0x0000000200027311 */ /* 0x000e24000020d900 */
[----:B0-----:R-:W-:-:S05]  /*b2d0*/  IMAD.MOV.U32 R5, RZ, RZ, R2 ;  /* 0x000000ffff057224 */ /* 0x001fca00078e0002 */
[----:B------:R-:W-:Y:S01]  /*b2e0*/  STG.E.U8 desc[UR36][R16.64], R5 ;  /* 0x0000000510007986 */ /* 0x000fe2000c101124 */
[----:B------:R-:W-:Y:S05]  /*b2f0*/  EXIT ;  /* 0x000000000000794d */ /* 0x000fea0003800000 */
.L_x_16280:
        /* <DEDUP_REMOVED lines=9> */
.L_x_16284:
[----:B------:R-:W0:Y:S02]  /*b390*/  F2I.FTZ.TRUNC.NTZ R3, R2 ;  /* 0x0000000200037305 */ /* 0x000e24000021f100 */
[----:B0-----:R-:W-:Y:S01]  /*b3a0*/  STG.E desc[UR36][R16.64], R3 ;  /* 0x0000000310007986 */ /* 0x001fe2000c101924 */
[----:B------:R-:W-:Y:S05]  /*b3b0*/  EXIT ;  /* 0x000000000000794d */ /* 0x000fea0003800000 */
.L_x_16283:
[----:B------:R-:W0:Y:S02]  /*b3c0*/  F2I.FTZ.TRUNC.NTZ R3, R2 ;  /* 0x0000000200037305 */ /* 0x000e24000021f100 */
[----:B0-----:R-:W-:Y:S01]  /*b3d0*/  STG.E.U16 desc[UR36][R16.64], R3 ;  /* 0x0000000310007986 */ /* 0x001fe2000c101524 */
[----:B------:R-:W-:Y:S05]  /*b3e0*/  EXIT ;  /* 0x000000000000794d */ /* 0x000fea0003800000 */
.L_x_16279:
        /* <DEDUP_REMOVED lines=8> */
.L_x_16286:
[----:B------:R-:W-:-:S05]  /*b470*/  F2FP.F16.F32.PACK_AB R2, RZ, R2 ;  /* 0x00000002ff02723e */ /* 0x000fca00000000ff */
[----:B------:R-:W-:Y:S01]  /*b480*/  STG.E.U16 desc[UR36][R16.64], R2 ;  /* 0x0000000210007986 */ /* 0x000fe2000c101524 */
[----:B------:R-:W-:Y:S05]  /*b490*/  EXIT ;  /* 0x000000000000794d */ /* 0x000fea0003800000 */
.L_x_16285:
        /* <DEDUP_REMOVED lines=9> */
.L_x_16288:
[----:B------:R-:W-:-:S04]  /*b530*/  F2FP.F16.F32.PACK_AB R3, RZ, R2 ;  /* 0x00000002ff03723e */ /* 0x000fc800000000ff */
[----:B------:R-:W-:-:S05]  /*b540*/  PRMT R3, R3, 0x5410, RZ ;  /* 0x0000541003037816 */ /* 0x000fca00000000ff */
[----:B------:R-:W-:Y:S01]  /*b550*/  STG.E desc[UR36][R16.64], R3 ;  /* 0x0000000310007986 */ /* 0x000fe2000c101924 */
[----:B------:R-:W-:Y:S05]  /*b560*/  EXIT ;  /* 0x000000000000794d */ /* 0x000fea0003800000 */
.L_x_16287:
[----:B------:R-:W-:-:S06]  /*b570*/  FMUL.FTZ R2, R2, 1 ;  /* 0x3f80000002027820 */ /* 0x000fcc0000410000 */
[----:B------:R-:W0:Y:S02]  /*b580*/  F2F.F64.F32 R2, R2 ;  /* 0x0000000200027310 */ /* 0x000e240000201800 */
[----:B0-----:R-:W-:Y:S01]  /*b590*/  STG.E.64 desc[UR36][R16.64], R2 ;  /* 0x0000000210007986 */ /* 0x001fe2000c101b24 */
[----:B------:R-:W-:Y:S05]  /*b5a0*/  EXIT ;  /* 0x000000000000794d */ /* 0x000fea0003800000 */
.L_x_16278:
        /* <DEDUP_REMOVED lines=12> */
.L_x_16291:
[----:B------:R-:W-:Y:S01]  /*b670*/  FMUL.FTZ R4, R2, 1 ;  /* 0x3f80000002047820 */ /* 0x000fe20000410000 */
[----:B------:R-:W-:-:S05]  /*b680*/  CS2R R6, SRZ ;  /* 0x0000000000067805 */ /* 0x000fca000001ff00 */
[----:B------:R-:W0:Y:S02]  /*b690*/  F2F.F64.F32 R4, R4 ;  /* 0x0000000400047310 */ /* 0x000e240000201800 */
[----:B0-----:R-:W-:Y:S01]  /*b6a0*/  STG.E.128 desc[UR36][R16.64], R4 ;  /* 0x0000000410007986 */ /* 0x001fe2000c101d24 */
[----:B------:R-:W-:Y:S05]  /*b6b0*/  EXIT ;  /* 0x000000000000794d */ /* 0x000fea0003800000 */
.L_x_16290:
        /* <DEDUP_REMOVED lines=20> */
.L_x_16295:
[----:B------:R-:W-:Y:S05]  /*b800*/  BSYNC B0 ;  /* 0x0000000000007941 */ /* 0x000fea0003800000 */
.L_x_16294:
[----:B------:R-:W-:-:S05]  /*b810*/  LOP3.LUT R5, R0, R5, RZ, 0xfc, !PT ;  /* 0x0000000500057212 */ /* 0x000fca00078efcff */
[----:B------:R-:W-:Y:S01]  /*b820*/  STG.E.U8 desc[UR36][R16.64], R5 ;  /* 0x0000000510007986 */ /* 0x000fe2000c101124 */
[----:B------:R-:W-:Y:S05]  /*b830*/  EXIT ;  /* 0x000000000000794d */ /* 0x000fea0003800000 */
.L_x_16293:
        /* <DEDUP_REMOVED lines=12> */
.L_x_16297:
[----:B------:R-:W-:Y:S01]  /*b900*/  IMAD.MOV.U32 R0, RZ, RZ, 0x7f ;  /* 0x0000007fff007424 */ /* 0x000fe200078e00ff */
[----:B------:R-:W-:-:S04]  /*b910*/  ISETP.GT.U32.AND P0, PT, R4, 0x7f800000, PT ;  /* 0x7f8000000400780c */ /* 0x000fc80003f04070 */
[----:B------:R-:W-:-:S09]  /*b920*/  SEL R0, R0, 0x7c, P0 ;  /* 0x0000007c00007807 */ /* 0x000fd20000000000 */
.L_x_16298:
[----:B------:R-:W-:Y:S05]  /*b930*/  BSYNC B0 ;  /* 0x0000000000007941 */ /* 0x000fea0003800000 */
.L_x_16296:
[----:B------:R-:W-:-:S04]  /*b940*/  LOP3.LUT R2, R2, 0x80000000, RZ, 0xc0, !PT ;  /* 0x8000000002027812 */ /* 0x000fc800078ec0ff */
[----:B------:R-:W-:-:S04]  /*b950*/  SHF.R.U32.HI R3, RZ, 0x18, R2 ;  /* 0x00000018ff037819 */ /* 0x000fc80000011602 */
[----:B------:R-:W-:-:S05]  /*b960*/  LOP3.LUT R3, R0, R3, RZ, 0xfc, !PT ;  /* 0x0000000300037212 */ /* 0x000fca00078efcff */
[----:B------:R-:W-:Y:S01]  /*b970*/  STG.E.U8 desc[UR36][R16.64], R3 ;  /* 0x0000000310007986 */ /* 0x000fe2000c101124 */
[----:B------:R-:W-:Y:S05]  /*b980*/  EXIT ;  /* 0x000000000000794d */ /* 0x000fea0003800000 */
.L_x_16292:
[----:B------:R-:W-:-:S05]  /*b990*/  F2FP.BF16.F32.PACK_AB R2, RZ, R2 ;  /* 0x00000002ff02723e */ /* 0x000fca00000010ff */
[----:B------:R-:W-:Y:S01]  /*b9a0*/  STG.E.U16 desc[UR36][R16.64], R2 ;  /* 0x0000000210007986 */ /* 0x000fe2000c101524 */
[----:B------:R-:W-:Y:S05]  /*b9b0*/  EXIT ;  /* 0x000000000000794d */ /* 0x000fea0003800000 */
.L_x_16289:
        /* <DEDUP_REMOVED lines=11> */
.L_x_16301:
        /* <DEDUP_REMOVED lines=16> */
.L_x_16304:
[----:B------:R-:W-:-:S04]  /*bb70*/  LOP3.LUT R2, R2, 0x80000000, RZ, 0xc0, !PT ;  /* 0x8000000002027812 */ /* 0x000fc800078ec0ff */
[----:B------:R-:W-:-:S04]  /*bb80*/  SHF.R.U32.HI R3, RZ, 0x18, R2 ;  /* 0x00000018ff037819 */ /* 0x000fc80000011602 */
[----:B------:R-:W-:-:S04]  /*bb90*/  LOP3.LUT R0, R0, R3, RZ, 0xfc, !PT ;  /* 0x0000000300007212 */ /* 0x000fc800078efcff */
[----:B------:R-:W-:-:S07]  /*bba0*/  PRMT R8, R0, 0x7610, R8 ;  /* 0x0000761000087816 */ /* 0x000fce0000000008 */
.L_x_16303:
[----:B------:R-:W-:Y:S05]  /*bbb0*/  BSYNC B0 ;  /* 0x0000000000007941 */ /* 0x000fea0003800000 */
.L_x_16302:
[----:B------:R-:W-:Y:S01]  /*bbc0*/  STG.E.U8 desc[UR36][R16.64], R8 ;  /* 0x0000000810007986 */ /* 0x000fe2000c101124 */
[----:B------:R-:W-:Y:S05]  /*bbd0*/  EXIT ;  /* 0x000000000000794d */ /* 0x000fea0003800000 */
.L_x_16300:
        /* <DEDUP_REMOVED lines=16> */
.L_x_16307:
[----:B------:R-:W-:-:S04]  /*bce0*/  LOP3.LUT R2, R2, 0x80000000, RZ, 0xc0, !PT ;  /* 0x8000000002027812 */ /* 0x000fc800078ec0ff */
[----:B------:R-:W-:-:S04]  /*bcf0*/  SHF.R.U32.HI R3, RZ, 0x18, R2 ;  /* 0x00000018ff037819 */ /* 0x000fc80000011602 */
[----:B------:R-:W-:-:S04]  /*bd00*/  LOP3.LUT R0, R0, R3, RZ, 0xfc, !PT ;  /* 0x0000000300007212 */ /* 0x000fc800078efcff */
[----:B------:R-:W-:-:S07]  /*bd10*/  PRMT R8, R0, 0x7610, R8 ;  /* 0x0000761000087816 */ /* 0x000fce0000000008 */
.L_x_16306:
[----:B------:R-:W-:Y:S05]  /*bd20*/  BSYNC B0 ;  /* 0x0000000000007941 */ /* 0x000fea0003800000 */
.L_x_16305:
[----:B------:R-:W-:Y:S01]  /*bd30*/  STG.E.U8 desc[UR36][R16.64], R8 ;  /* 0x0000000810007986 */ /* 0x000fe2000c101124 */
[----:B------:R-:W-:Y:S05]  /*bd40*/  EXIT ;  /* 0x000000000000794d */ /* 0x000fea0003800000 */
.L_x_16299:
        /* <DEDUP_REMOVED lines=21> */
.L_x_16282:
        /* <DEDUP_REMOVED lines=16> */
.L_x_16310:
[----:B------:R-:W-:Y:S05]  /*bfa0*/  EXIT ;  /* 0x000000000000794d */ /* 0x000fea0003800000 */
.L_x_16309:
[----:B------:R-:W0:Y:S02]  /*bfb0*/  F2I.U64.TRUNC R2, R2 ;  /* 0x0000000200027311 */ /* 0x000e24000020d800 */
[----:B0-----:R-:W-:Y:S01]  /*bfc0*/  STG.E.64 desc[UR36][R16.64], R2 ;  /* 0x0000000210007986 */ /* 0x001fe2000c101b24 */
[----:B------:R-:W-:Y:S05]  /*bfd0*/  EXIT ;  /* 0x000000000000794d */ /* 0x000fea0003800000 */
.L_x_16308:
[----:B------:R-:W0:Y:S02]  /*bfe0*/  F2I.FTZ.U32.TRUNC.NTZ R3, R2 ;  /* 0x0000000200037305 */ /* 0x000e24000021f000 */
[----:B0-----:R-:W-:Y:S01]  /*bff0*/  STG.E desc[UR36][R16.64], R3 ;  /* 0x0000000310007986 */ /* 0x001fe2000c101924 */
[----:B------:R-:W-:Y:S05]  /*c000*/  EXIT ;  /* 0x000000000000794d */ /* 0x000fea0003800000 */
.L_x_16311:
        /* <DEDUP_REMOVED lines=15> */
.L_x_19722:


//--------------------- .text._ZN2at6native27unrolled_elementwise_kernelIZZZNS0_16frac_kernel_cudaERNS_18TensorIteratorBaseEENKUlvE_clEvENKUlvE0_clEvEUlfE_St5arrayIPcLm2EELi4E23TrivialOffsetCalculatorILi1EjESB_NS0_6memory12LoadWithCastILi1EEENSC_13StoreWithCastILi1EEEEEviT_T0_T2_T3_T4_T5_ --------------------------
	.section	.text._ZN2at6native27unrolled_elementwise_kernelIZZZNS0_16frac_kernel_cudaERNS_18TensorIteratorBaseEENKUlvE_clEvENKUlvE0_clEvEUlfE_St5arrayIPcLm2EELi4E23TrivialOffsetCalculatorILi1EjESB_NS0_6memory12LoadWithCastILi1EEENSC_13StoreWithCastILi1EEEEEviT_T0_T2_T3_T4_T5_,"ax",@progbits
	.align	128
        .global         _ZN2at6native27unrolled_elementwise_kernelIZZZNS0_16frac_kernel_cudaERNS_18TensorIteratorBaseEENKUlvE_clEvENKUlvE0_clEvEUlfE_St5arrayIPcLm2EELi4E23TrivialOffsetCalculatorILi1EjESB_NS0_6memory12LoadWithCastILi1EEENSC_13StoreWithCastILi1EEEEEviT_T0_T2_T3_T4_T5_
        .type           _ZN2at6native27unrolled_elementwise_kernelIZZZNS0_16frac_kernel_cudaERNS_18TensorIteratorBaseEENKUlvE_clEvENKUlvE0_clEvEUlfE_St5arrayIPcLm2EELi4E23TrivialOffsetCalculatorILi1EjESB_NS0_6memory12LoadWithCastILi1EEENSC_13StoreWithCastILi1EEEEEviT_T0_T2_T3_T4_T5_,@function
        .size           _ZN2at6native27unrolled_elementwise_kernelIZZZNS0_16frac_kernel_cudaERNS_18TensorIteratorBaseEENKUlvE_clEvENKUlvE0_clEvEUlfE_St5arrayIPcLm2EELi4E23TrivialOffsetCalculatorILi1EjESB_NS0_6memory12LoadWithCastILi1EEENSC_13StoreWithCastILi1EEEEEviT_T0_T2_T3_T4_T5_,(.L_x_19723 - _ZN2at6native27unrolled_elementwise_kernelIZZZNS0_16frac_kernel_cudaERNS_18TensorIteratorBaseEENKUlvE_clEvENKUlvE0_clEvEUlfE_St5arrayIPcLm2EELi4E23TrivialOffsetCalculatorILi1EjESB_NS0_6memory12LoadWithCastILi1EEENSC_13StoreWithCastILi1EEEEEviT_T0_T2_T3_T4_T5_)
        .other          _ZN2at6native27unrolled_elementwise_kernelIZZZNS0_16frac_kernel_cudaERNS_18TensorIteratorBaseEENKUlvE_clEvENKUlvE0_clEvEUlfE_St5arrayIPcLm2EELi4E23TrivialOffsetCalculatorILi1EjESB_NS0_6memory12LoadWithCastILi1EEENSC_13StoreWithCastILi1EEEEEviT_T0_T2_T3_T4_T5_,@"STO_CUDA_ENTRY STV_DEFAULT"
_ZN2at6native27unrolled_elementwise_kernelIZZZNS0_16frac_kernel_cudaERNS_18TensorIteratorBaseEENKUlvE_clEvENKUlvE0_clEvEUlfE_St5arrayIPcLm2EELi4E23TrivialOffsetCalculatorILi1EjESB_NS0_6memory12LoadWithCastILi1EEENSC_13StoreWithCastILi1EEEEEviT_T0_T2_T3_T4_T5_:
.text._ZN2at6native27unrolled_elementwise_kernelIZZZNS0_16frac_kernel_cudaERNS_18TensorIteratorBaseEENKUlvE_clEvENKUlvE0_clEvEUlfE_St5arrayIPcLm2EELi4E23TrivialOffsetCalculatorILi1EjESB_NS0_6memory12LoadWithCastILi1EEENSC_13StoreWithCastILi1EEEEEviT_T0_T2_T3_T4_T5_:
        /* <DEDUP_REMOVED lines=33> */
.L_x_16318:
[----:B------:R-:W2:Y:S02]  /*0210*/  LDG.E.U8 R4, desc[UR36][R4.64] ;  /* 0x0000002404047981 */ /* 0x000ea4000c1e1100 */
[----:B--2---:R-:W-:Y:S01]  /*0220*/  I2FP.F32.U32 R27, R4 ;  /* 0x00000004001b7245 */ /* 0x004fe20000201000 */
[----:B------:R-:W-:Y:S06]  /*0230*/  BRA `(.L_x_16320) ;  /* 0x0000000c00307947 */ /* 0x000fec0003800000 */
.L_x_16317:
        /* <DEDUP_REMOVED lines=9> */
.L_x_16322:
[----:B------:R-:W2:Y:S02]  /*02d0*/  LDG.E R4, desc[UR36][R4.64] ;  /* 0x0000002404047981 */ /* 0x000ea4000c1e1900 */
[----:B--2---:R-:W-:Y:S01]  /*02e0*/  I2FP.F32.S32 R27, R4 ;  /* 0x00000004001b7245 */ /* 0x004fe20000201400 */
[----:B------:R-:W-:Y:S06]  /*02f0*/  BRA `(.L_x_16320) ;  /* 0x0000000c00007947 */ /* 0x000fec0003800000 */
.L_x_16321:
[----:B------:R-:W2:Y:S02]  /*0300*/  LDG.E.U16 R4, desc[UR36][R4.64] ;  /* 0x0000002404047981 */ /* 0x000ea4000c1e1500 */
[----:B--2---:R2:W3:Y:S01]  /*0310*/  I2F.S16 R27, R4 ;  /* 0x00000004001b7306 */ /* 0x0044e20000101400 */
[----:B------:R-:W-:Y:S05]  /*0320*/  BRA `(.L_x_16320) ;  /* 0x0000000800f47947 */ /* 0x000fea0003800000 */
.L_x_16316:
        /* <DEDUP_REMOVED lines=8> */
.L_x_16324:
[----:B------:R-:W2:Y:S02]  /*03b0*/  LDG.E.U16 R4, desc[UR36][R4.64] ;  /* 0x0000002404047981 */ /* 0x000ea4000c1e1500 */
[----:B--2---:R-:W-:Y:S01]  /*03c0*/  HADD2.F32 R27, -RZ, R4.H0_H0 ;  /* 0x20000004ff1b7230 */ /* 0x004fe20000004100 */
[----:B------:R-:W-:Y:S06]  /*03d0*/  BRA `(.L_x_16320) ;  /* 0x0000000800c87947 */ /* 0x000fec0003800000 */
.L_x_16323:
        /* <DEDUP_REMOVED lines=8> */
.L_x_16326:
[----:B------:R-:W2:Y:S02]  /*0460*/  LDG.E.U16 R4, desc[UR36][R4.64] ;  /* 0x0000002404047981 */ /* 0x000ea4000c1e1500 */
[----:B--2---:R-:W-:Y:S01]  /*0470*/  HADD2.F32 R27, -RZ, R4.H0_H0 ;  /* 0x20000004ff1b7230 */ /* 0x004fe20000004100 */
[----:B------:R-:W-:Y:S06]  /*0480*/  BRA `(.L_x_16320) ;  /* 0x00000008009c7947 */ /* 0x000fec0003800000 */
.L_x_16325:
[----:B------:R-:W2:Y:S01]  /*0490*/  LDG.E.64 R4, desc[UR36][R4.64] ;  /* 0x0000002404047981 */ /* 0x000ea2000c1e1b00 */
[----:B------:R-:W-:Y:S01]  /*04a0*/  UMOV UR4, 0xf0000000 ;  /* 0xf000000000047882 */ /* 0x000fe20000000000 */
[----:B------:R-:W-:Y:S01]  /*04b0*/  UMOV UR5, 0x380fffff ;  /* 0x380fffff00057882 */ /* 0x000fe20000000000 */
[----:B--2---:R-:W0:Y:S01]  /*04c0*/  F2F.F32.F64 R27, R4 ;  /* 0x00000004001b7310 */ /* 0x004e220000301000 */
[----:B------:R-:W-:-:S14]  /*04d0*/  DSETP.GEU.AND P0, PT, |R4|, UR4, PT ;  /* 0x0000000404007e2a */ /* 0x000fdc000bf0e200 */
[----:B0-----:R-:W-:Y:S01]  /*04e0*/  @!P0 FMUL R27, R27, 1.175494350822287508e-38 ;  /* 0x008000001b1b8820 */ /* 0x001fe20000400000 */
[----:B------:R-:W-:Y:S06]  /*04f0*/  BRA `(.L_x_16320) ;  /* 0x0000000800807947 */ /* 0x000fec0003800000 */
.L_x_16315:
        /* <DEDUP_REMOVED lines=12> */
.L_x_16329:
[----:B------:R-:W2:Y:S01]  /*05c0*/  LDG.E.64 R4, desc[UR36][R4.64] ;  /* 0x0000002404047981 */ /* 0x000ea2000c1e1b00 */
[----:B------:R-:W-:Y:S01]  /*05d0*/  UMOV UR4, 0xf0000000 ;  /* 0xf000000000047882 */ /* 0x000fe20000000000 */
[----:B------:R-:W-:Y:S01]  /*05e0*/  UMOV UR5, 0x380fffff ;  /* 0x380fffff00057882 */ /* 0x000fe20000000000 */
[----:B--2---:R-:W0:Y:S01]  /*05f0*/  F2F.F32.F64 R27, R4 ;  /* 0x00000004001b7310 */ /* 0x004e220000301000 */
[----:B------:R-:W-:-:S14]  /*0600*/  DSETP.GEU.AND P0, PT, |R4|, UR4, PT ;  /* 0x0000000404007e2a */ /* 0x000fdc000bf0e200 */
[----:B0-----:R-:W-:Y:S01]  /*0610*/  @!P0 FMUL R27, R27, 1.175494350822287508e-38 ;  /* 0x008000001b1b8820 */ /* 0x001fe20000400000 */
[----:B------:R-:W-:Y:S06]  /*0620*/  BRA `(.L_x_16320) ;  /* 0x0000000800347947 */ /* 0x000fec0003800000 */
.L_x_16328:
        /* <DEDUP_REMOVED lines=26> */
.L_x_16331:
        /* <DEDUP_REMOVED lines=14> */
.L_x_16330:
[----:B------:R-:W2:Y:S02]  /*08b0*/  LDG.E.U16 R4, desc[UR36][R4.64] ;  /* 0x0000002404047981 */ /* 0x000ea4000c1e1500 */
[----:B--2---:R-:W-:Y:S01]  /*08c0*/  IMAD.U32 R27, R4, 0x10000, RZ ;  /* 0x00010000041b7824 */ /* 0x004fe200078e00ff */
[----:B------:R-:W-:Y:S06]  /*08d0*/  BRA `(.L_x_16320) ;  /* 0x0000000400887947 */ /* 0x000fec0003800000 */
.L_x_16327:
        /* <DEDUP_REMOVED lines=11> */
.L_x_16334:
        /* <DEDUP_REMOVED lines=20> */
.L_x_16336:
[----:B------:R-:W-:Y:S05]  /*0ad0*/  BSYNC B0 ;  /* 0x0000000000007941 */ /* 0x000fea0003800000 */
.L_x_16335:
[----:B------:R-:W-:Y:S01]  /*0ae0*/  IMAD.SHL.U32 R3, R3, 0x100000, RZ ;  /* 0x0010000003037824 */ /* 0x000fe200078e00ff */
[----:B------:R-:W-:-:S04]  /*0af0*/  LEA R0, R0, 0x3b800000, 0x17 ;  /* 0x3b80000000007811 */ /* 0x000fc800078eb8ff */
[----:B------:R-:W-:Y:S01]  /*0b00*/  LOP3.LUT R27, R0, R3, R27, 0xfe, !PT ;  /* 0x00000003001b7212 */ /* 0x000fe200078efe1b */
[----:B------:R-:W-:Y:S06]  /*0b10*/  BRA `(.L_x_16320) ;  /* 0x0000000000f87947 */ /* 0x000fec0003800000 */
.L_x_16333:
        /* <DEDUP_REMOVED lines=20> */
.L_x_16338:
[----:B------:R-:W-:Y:S05]  /*0c60*/  BSYNC B0 ;  /* 0x0000000000007941 */ /* 0x000fea0003800000 */
.L_x_16337:
[----:B------:R-:W-:Y:S01]  /*0c70*/  IMAD.SHL.U32 R3, R3, 0x200000, RZ ;  /* 0x0020000003037824 */ /* 0x000fe200078e00ff */
[----:B------:R-:W-:-:S04]  /*0c80*/  LEA R0, R0, 0x37800000, 0x17 ;  /* 0x3780000000007811 */ /* 0x000fc800078eb8ff */
[----:B------:R-:W-:Y:S01]  /*0c90*/  LOP3.LUT R27, R0, R3, R27, 0xfe, !PT ;  /* 0x00000003001b7212 */ /* 0x000fe200078efe1b */
[----:B------:R-:W-:Y:S06]  /*0ca0*/  BRA `(.L_x_16320) ;  /* 0x0000000000947947 */ /* 0x000fec0003800000 */
.L_x_16332:
        /* <DEDUP_REMOVED lines=14> */
.L_x_16319:
        /* <DEDUP_REMOVED lines=16> */
.L_x_16341:
[----:B------:R-:W-:Y:S01]  /*0e90*/  IMAD.MOV.U32 R27, RZ, RZ, RZ ;  /* 0x000000ffff1b7224 */ /* 0x000fe200078e00ff */
[----:B------:R-:W-:Y:S06]  /*0ea0*/  BRA `(.L_x_16320) ;  /* 0x0000000000147947 */ /* 0x000fec0003800000 */
.L_x_16340:
[----:B------:R-:W2:Y:S02]  /*0eb0*/  LDG.E.64 R4, desc[UR36][R4.64] ;  /* 0x0000002404047981 */ /* 0x000ea4000c1e1b00 */
[----:B--2---:R0:W1:Y:S01]  /*0ec0*/  I2F.U64 R27, R4 ;  /* 0x00000004001b7312 */ /* 0x0040620000301000 */
[----:B------:R-:W-:Y:S05]  /*0ed0*/  BRA `(.L_x_16320) ;  /* 0x0000000000087947 */ /* 0x000fea0003800000 */
.L_x_16339:
[----:B------:R-:W2:Y:S02]  /*0ee0*/  LDG.E R4, desc[UR36][R4.64] ;  /* 0x0000002404047981 */ /* 0x000ea4000c1e1900 */
[----:B--2---:R-:W-:-:S07]  /*0ef0*/  I2FP.F32.U32 R27, R4 ;  /* 0x00000004001b7245 */ /* 0x004fce0000201000 */
.L_x_16320:
[----:B------:R-:W-:Y:S05]  /*0f00*/  BSYNC B6 ;  /* 0x0000000000067941 */ /* 0x000fea0003800000 */
.L_x_16314:
[----:B------:R-:W2:Y:S02]  /*0f10*/  S2R R16, SR_TID.X ;  /* 0x0000000000107919 */ /* 0x000ea40000002100 */
[----:B--2---:R-:W-:-:S07]  /*0f20*/  VIADD R16, R16, 0x80 ;  /* 0x0000008010107836 */ /* 0x004fce0000000000 */
.L_x_16313:
[----:B------:R-:W-:Y:S05]  /*0f30*/  BSYNC B7 ;  /* 0x0000000000077941 */ /* 0x000fea0003800000 */
.L_x_16312:
        /* <DEDUP_REMOVED lines=25> */
.L_x_16348:
[----:B------:R-:W2:Y:S02]  /*10d0*/  LDG.E.U8 R4, desc[UR36][R4.64] ;  /* 0x0000002404047981 */ /* 0x000ea4000c1e1100 */
[----:B--2---:R-:W-:Y:S01]  /*10e0*/  I2FP.F32.U32 R19, R4 ;  /* 0x0000000400137245 */ /* 0x004fe20000201000 */
[----:B------:R-:W-:Y:S06]  /*10f0*/  BRA `(.L_x_16350) ;  /* 0x0000000c002c7947 */ /* 0x000fec0003800000 */
.L_x_16347:
        /* <DEDUP_REMOVED lines=9> */
.L_x_16352:
[----:B------:R-:W2:Y:S02]  /*1190*/  LDG.E R4, desc[UR36][R4.64] ;  /* 0x0000002404047981 */ /* 0x000ea4000c1e1900 */
[----:B--2---:R-:W-:Y:S01]  /*11a0*/  I2FP.F32.S32 R19, R4 ;  /* 0x0000000400137245 */ /* 0x004fe20000201400 */
[----:B------:R-:W-:Y:S06]  /*11b0*/  BRA `(.L_x_16350) ;  /* 0x0000000800fc7947 */ /* 0x000fec0003800000 */
.L_x_16351:
[----:B------:R-:W2:Y:S02]  /*11c0*/  LDG.E.U16 R4, desc[UR36][R4.64] ;  /* 0x0000002404047981 */ /* 0x000ea4000c1e1500 */
[----:B--2---:R0:W2:Y:S01]  /*11d0*/  I2F.S16 R19, R4 ;  /* 0x0000000400137306 */ /* 0x0040a20000101400 */
[----:B------:R-:W-:Y:S05]  /*11e0*/  BRA `(.L_x_16350) ;  /* 0x0000000800f07947 */ /* 0x000fea0003800000 */
.L_x_16346:
        /* <DEDUP_REMOVED lines=8> */
.L_x_16354:
[----:B------:R-:W2:Y:S02]  /*1270*/  LDG.E.U16 R4, desc[UR36][R4.64] ;  /* 0x0000002404047981 */ /* 0x000ea4000c1e1500 */
[----:B--2---:R-:W-:Y:S01]  /*1280*/  HADD2.F32 R19, -RZ, R4.H0_H0 ;  /* 0x20000004ff137230 */ /* 0x004fe20000004100 */
[----:B------:R-:W-:Y:S06]  /*1290*/  BRA `(.L_x_16350) ;  /* 0x0000000800c47947 */ /* 0x000fec0003800000 */
.L_x_16353:
        /* <DEDUP_REMOVED lines=8> */
.L_x_16356:
[----:B------:R-:W2:Y:S02]  /*1320*/  LDG.E.U16 R4, desc[UR36][R4.64] ;  /* 0x0000002404047981 */ /* 0x000ea4000c1e1500 */
[----:B--2---:R-:W-:Y:S01]  /*1330*/  HADD2.F32 R19, -RZ, R4.H0_H0 ;  /* 0x20000004ff137230 */ /* 0x004fe20000004100 */
[----:B------:R-:W-:Y:S06]  /*1340*/  BRA `(.L_x_16350) ;  /* 0x0000000800987947 */ /* 0x000fec0003800000 */
.L_x_16355:
[----:B------:R-:W2:Y:S01]  /*1350*/  LDG.E.64 R4, desc[UR36][R4.64] ;  /* 0x0000002404047981 */ /* 0x000ea2000c1e1b00 */
[----:B------:R-:W-:Y:S01]  /*1360*/  UMOV UR4, 0xf0000000 ;  /* 0xf000000000047882 */ /* 0x000fe20000000000 */
[----:B------:R-:W-:Y:S01]  /*1370*/  UMOV UR5, 0x380fffff ;  /* 0x380fffff00057882 */ /* 0x000fe20000000000 */
[----:B--2---:R-:W0:Y:S01]  /*1380*/  F2F.F32.F64 R19, R4 ;  /* 0x0000000400137310 */ /* 0x004e220000301000 */
[----:B------:R-:W-:-:S14]  /*1390*/  DSETP.GEU.AND P0, PT, |R4|, UR4, PT ;  /* 0x0000000404007e2a */ /* 0x000fdc000bf0e200 */
[----:B0-----:R-:W-:Y:S01]  /*13a0*/  @!P0 FMUL R19, R19, 1.175494350822287508e-38 ;  /* 0x0080000013138820 */ /* 0x001fe20000400000 */
[----:B------:R-:W-:Y:S06]  /*13b0*/  BRA `(.L_x_16350) ;  /* 0x00000008007c7947 */ /* 0x000fec0003800000 */
.L_x_16345:
        /* <DEDUP_REMOVED lines=12> */
.L_x_16359:
[----:B------:R-:W2:Y:S01]  /*1480*/  LDG.E.64 R4, desc[UR36][R4.64] ;  /* 0x0000002404047981 */ /* 0x000ea2000c1e1b00 */
[----:B------:R-:W-:Y:S01]  /*1490*/  UMOV UR4, 0xf0000000 ;  /* 0xf000000000047882 */ /* 0x000fe20000000000 */
[----:B------:R-:W-:Y:S01]  /*14a0*/  UMOV UR5, 0x380fffff ;  /* 0x380fffff00057882 */ /* 0x000fe20000000000 */
[----:B--2---:R-:W0:Y:S01]  /*14b0*/  F2F.F32.F64 R19, R4 ;  /* 0x0000000400137310 */ /* 0x004e220000301000 */
[----:B------:R-:W-:-:S14]  /*14c0*/  DSETP.GEU.AND P0, PT, |R4|, UR4, PT ;  /* 0x0000000404007e2a */ /* 0x000fdc000bf0e200 */
[----:B0-----:R-:W-:Y:S01]  /*14d0*/  @!P0 FMUL R19, R19, 1.175494350822287508e-38 ;  /* 0x0080000013138820 */ /* 0x001fe20000400000 */
[----:B------:R-:W-:Y:S06]  /*14e0*/  BRA `(.L_x_16350) ;  /* 0x0000000800307947 */ /* 0x000fec0003800000 */
.L_x_16358:
        /* <DEDUP_REMOVED lines=26> */
.L_x_16361:
        /* <DEDUP_REMOVED lines=13> */
.L_x_16360:
[----:B------:R-:W2:Y:S02]  /*1760*/  LDG.E.U16 R4, desc[UR36][R4.64] ;  /* 0x0000002404047981 */ /* 0x000ea4000c1e1500 */
[----:B--2---:R-:W-:Y:S01]  /*1770*/  IMAD.U32 R19, R4, 0x10000, RZ ;  /* 0x0001000004137824 */ /* 0x004fe200078e00ff */
[----:B------:R-:W-:Y:S06]  /*1780*/  BRA `(.L_x_16350) ;  /* 0x0000000400887947 */ /* 0x000fec0003800000 */
.L_x_16357:
        /* <DEDUP_REMOVED lines=11> */
.L_x_16364:
        /* <DEDUP_REMOVED lines=20> */
.L_x_16366:
[----:B------:R-:W-:Y:S05]  /*1980*/  BSYNC B0 ;  /* 0x0000000000007941 */ /* 0x000fea0003800000 */
.L_x_16365:
[----:B------:R-:W-:Y:S01]  /*1990*/  IMAD.SHL.U32 R3, R3, 0x100000, RZ ;  /* 0x0010000003037824 */ /* 0x000fe200078e00ff */
[----:B------:R-:W-:-:S04]  /*19a0*/  LEA R0, R0, 0x3b800000, 0x17 ;  /* 0x3b80000000007811 */ /* 0x000fc800078eb8ff */
[----:B------:R-:W-:Y:S01]  /*19b0*/  LOP3.LUT R19, R0, R3, R19, 0xfe, !PT ;  /* 0x0000000300137212 */ /* 0x000fe200078efe13 */
[----:B------:R-:W-:Y:S06]  /*19c0*/  BRA `(.L_x_16350) ;  /* 0x0000000000f87947 */ /* 0x000fec0003800000 */
.L_x_16363:
        /* <DEDUP_REMOVED lines=20> */
.L_x_16368:
[----:B------:R-:W-:Y:S05]  /*1b10*/  BSYNC B0 ;  /* 0x0000000000007941 */ /* 0x000fea0003800000 */
.L_x_16367:
[----:B------:R-:W-:Y:S01]  /*1b20*/  IMAD.SHL.U32 R3, R3, 0x200000, RZ ;  /* 0x0020000003037824 */ /* 0x000fe200078e00ff */
[----:B------:R-:W-:-:S04]  /*1b30*/  LEA R0, R0, 0x37800000, 0x17 ;  /* 0x3780000000007811 */ /* 0x000fc800078eb8ff */
[----:B------:R-:W-:Y:S01]  /*1b40*/  LOP3.LUT R19, R0, R3, R19, 0xfe, !PT ;  /* 0x0000000300137212 */ /* 0x000fe200078efe13 */
[----:B------:R-:W-:Y:S06]  /*1b50*/  BRA `(.L_x_16350) ;  /* 0x0000000000947947 */ /* 0x000fec0003800000 */
.L_x_16362:
        /* <DEDUP_REMOVED lines=14> */
.L_x_16349:
        /* <DEDUP_REMOVED lines=16> */
.L_x_16371:
[----:B------:R-:W-:Y:S01]  /*1d40*/  IMAD.MOV.U32 R19, RZ, RZ, RZ ;  /* 0x000000ffff137224 */ /* 0x000fe200078e00ff */
[----:B------:R-:W-:Y:S06]  /*1d50*/  BRA `(.L_x_16350) ;  /* 0x0000000000147947 */ /* 0x000fec0003800000 */
.L_x_16370:
[----:B------:R-:W2:Y:S02]  /*1d60*/  LDG.E.64 R4, desc[UR36][R4.64] ;  /* 0x0000002404047981 */ /* 0x000ea4000c1e1b00 */
[----:B--2---:R0:W2:Y:S01]  /*1d70*/  I2F.U64 R19, R4 ;  /* 0x0000000400137312 */ /* 0x0040a20000301000 */
[----:B------:R-:W-:Y:S05]  /*1d80*/  BRA `(.L_x_16350) ;  /* 0x0000000000087947 */ /* 0x000fea0003800000 */
.L_x_16369:
[----:B------:R-:W2:Y:S02]  /*1d90*/  LDG.E R4, desc[UR36][R4.64] ;  /* 0x0000002404047981 */ /* 0x000ea4000c1e1900 */
[----:B--2---:R-:W-:-:S07]  /*1da0*/  I2FP.F32.U32 R19, R4 ;  /* 0x0000000400137245 */ /* 0x004fce0000201000 */
.L_x_16350:
[----:B------:R-:W-:Y:S05]  /*1db0*/  BSYNC B6 ;  /* 0x0000000000067941 */ /* 0x000fea0003800000 */
.L_x_16344:
[----:B------:R-:W-:-:S07]  /*1dc0*/  VIADD R16, R16, 0x80 ;  /* 0x0000008010107836 */ /* 0x000fce0000000000 */
.L_x_16343:
[----:B------:R-:W-:Y:S05]  /*1dd0*/  BSYNC B7 ;  /* 0x0000000000077941 */ /* 0x000fea0003800000 */
.L_x_16342:
        /* <DEDUP_REMOVED lines=27> */
.L_x_16378:
[----:B------:R-:W2:Y:S02]  /*1f90*/  LDG.E.U8 R4, desc[UR36][R4.64] ;  /* 0x0000002404047981 */ /* 0x000ea4000c1e1100 */
[----:B--2---:R-:W-:Y:S01]  /*1fa0*/  I2FP.F32.U32 R28, R4 ;  /* 0x00000004001c7245 */ /* 0x004fe20000201000 */
[----:B------:R-:W-:Y:S06]  /*1fb0*/  BRA `(.L_x_16380) ;  /* 0x0000000c002c7947 */ /* 0x000fec0003800000 */
.L_x_16377:
        /* <DEDUP_REMOVED lines=9> */
.L_x_16382:
[----:B------:R-:W2:Y:S02]  /*2050*/  LDG.E R4, desc[UR36][R4.64] ;  /* 0x0000002404047981 */ /* 0x000ea4000c1e1900 */
[----:B--2---:R-:W-:Y:S01]  /*2060*/  I2FP.F32.S32 R28, R4 ;  /* 0x00000004001c7245 */ /* 0x004fe20000201400 */
[----:B------:R-:W-:Y:S06]  /*2070*/  BRA `(.L_x_16380) ;  /* 0x0000000800fc7947 */ /* 0x000fec0003800000 */
.L_x_16381:
[----:B------:R-:W2:Y:S02]  /*2080*/  LDG.E.U16 R4, desc[UR36][R4.64] ;  /* 0x0000002404047981 */ /* 0x000ea4000c1e1500 */
[----:B--2---:R4:W0:Y:S01]  /*2090*/  I2F.S16 R28, R4 ;  /* 0x00000004001c7306 */ /* 0x0048220000101400 */
[----:B------:R-:W-:Y:S05]  /*20a0*/  BRA `(.L_x_16380) ;  /* 0x0000000800f07947 */ /* 0x000fea0003800000 */
.L_x_16376:
        /* <DEDUP_REMOVED lines=8> */
.L_x_16384:
[----:B------:R-:W2:Y:S02]  /*2130*/  LDG.E.U16 R4, desc[UR36][R4.64] ;  /* 0x0000002404047981 */ /* 0x000ea4000c1e1500 */
[----:B--2---:R-:W-:Y:S01]  /*2140*/  HADD2.F32 R28, -RZ, R4.H0_H0 ;  /* 0x20000004ff1c7230 */ /* 0x004fe20000004100 */
[----:B------:R-:W-:Y:S06]  /*2150*/  BRA `(.L_x_16380) ;  /* 0x0000000800c47947 */ /* 0x000fec0003800000 */
.L_x_16383:
        /* <DEDUP_REMOVED lines=8> */
.L_x_16386:
[----:B------:R-:W2:Y:S02]  /*21e0*/  LDG.E.U16 R4, desc[UR36][R4.64] ;  /* 0x0000002404047981 */ /* 0x000ea4000c1e1500 */
[----:B--2---:R-:W-:Y:S01]  /*21f0*/  HADD2.F32 R28, -RZ, R4.H0_H0 ;  /* 0x20000004ff1c7230 */ /* 0x004fe20000004100 */
[----:B------:R-:W-:Y:S06]  /*2200*/  BRA `(.L_x_16380) ;  /* 0x0000000800987947 */ /* 0x000fec0003800000 */
.L_x_16385:
[----:B------:R-:W2:Y:S01]  /*2210*/  LDG.E.64 R4, desc[UR36][R4.64] ;  /* 0x0000002404047981 */ /* 0x000ea2000c1e1b00 */
[----:B------:R-:W-:Y:S01]  /*2220*/  UMOV UR4, 0xf0000000 ;  /* 0xf000000000047882 */ /* 0x000fe20000000000 */
[----:B------:R-:W-:Y:S01]  /*2230*/  UMOV UR5, 0x380fffff ;  /* 0x380fffff00057882 */ /* 0x000fe20000000000 */
[----:B--2---:R-:W0:Y:S01]  /*2240*/  F2F.F32.F64 R28, R4 ;  /* 0x00000004001c7310 */ /* 0x004e220000301000 */
[----:B------:R-:W-:-:S14]  /*2250*/  DSETP.GEU.AND P0, PT, |R4|, UR4, PT ;  /* 0x0000000404007e2a */ /* 0x000fdc000bf0e200 */
[----:B0-----:R-:W-:Y:S01]  /*2260*/  @!P0 FMUL R28, R28, 1.175494350822287508e-38 ;  /* 0x008000001c1c8820 */ /* 0x001fe20000400000 */
[----:B------:R-:W-:Y:S06]  /*2270*/  BRA `(.L_x_16380) ;  /* 0x00000008007c7947 */ /* 0x000fec0003800000 */
.L_x_16375:
        /* <DEDUP_REMOVED lines=12> */
.L_x_16389:
[----:B------:R-:W2:Y:S01]  /*2340*/  LDG.E.64 R4, desc[UR36][R4.64] ;  /* 0x0000002404047981 */ /* 0x000ea2000c1e1b00 */
[----:B------:R-:W-:Y:S01]  /*2350*/  UMOV UR4, 0xf0000000 ;  /* 0xf000000000047882 */ /* 0x000fe20000000000 */
[----:B------:R-:W-:Y:S01]  /*2360*/  UMOV UR5, 0x380fffff ;  /* 0x380fffff00057882 */ /* 0x000fe20000000000 */
[----:B--2---:R-:W0:Y:S01]  /*2370*/  F2F.F32.F64 R28, R4 ;  /* 0x00000004001c7310 */ /* 0x004e220000301000 */
[----:B------:R-:W-:-:S14]  /*2380*/  DSETP.GEU.AND P0, PT, |R4|, UR4, PT ;  /* 0x0000000404007e2a */ /* 0x000fdc000bf0e200 */
[----:B0-----:R-:W-:Y:S01]  /*2390*/  @!P0 FMUL R28, R28, 1.175494350822287508e-38 ;  /* 0x008000001c1c8820 */ /* 0x001fe20000400000 */
[----:B------:R-:W-:Y:S06]  /*23a0*/  BRA `(.L_x_16380) ;  /* 0x0000000800307947 */ /* 0x000fec0003800000 */
.L_x_16388:
        /* <DEDUP_REMOVED lines=26> */
.L_x_16391:
        /* <DEDUP_REMOVED lines=13> */
.L_x_16390:
[----:B------:R-:W2:Y:S02]  /*2620*/  LDG.E.U16 R4, desc[UR36][R4.64] ;  /* 0x0000002404047981 */ /* 0x000ea4000c1e1500 */
[----:B--2---:R-:W-:Y:S01]  /*2630*/  IMAD.U32 R28, R4, 0x10000, RZ ;  /* 0x00010000041c7824 */ /* 0x004fe200078e00ff */
[----:B------:R-:W-:Y:S06]  /*2640*/  BRA `(.L_x_16380) ;  /* 0x0000000400887947 */ /* 0x000fec0003800000 */
.L_x_16387:
        /* <DEDUP_REMOVED lines=11> */
.L_x_16394:
        /* <DEDUP_REMOVED lines=20> */
.L_x_16396:
[----:B------:R-:W-:Y:S05]  /*2840*/  BSYNC B0 ;  /* 0x0000000000007941 */ /* 0x000fea0003800000 */
.L_x_16395:
[----:B------:R-:W-:Y:S01]  /*2850*/  IMAD.SHL.U32 R3, R3, 0x100000, RZ ;  /* 0x0010000003037824 */ /* 0x000fe200078e00ff */
[----:B------:R-:W-:-:S04]  /*2860*/  LEA R5, R0, 0x3b800000, 0x17 ;  /* 0x3b80000000057811 */ /* 0x000fc800078eb8ff */
[----:B------:R-:W-:Y:S01]  /*2870*/  LOP3.LUT R28, R5, R3, R28, 0xfe, !PT ;  /* 0x00000003051c7212 */ /* 0x000fe200078efe1c */
[----:B------:R-:W-:Y:S06]  /*2880*/  BRA `(.L_x_16380) ;  /* 0x0000000000f87947 */ /* 0x000fec0003800000 */
.L_x_16393:
        /* <DEDUP_REMOVED lines=20> */
.L_x_16398:
[----:B------:R-:W-:Y:S05]  /*29d0*/  BSYNC B0 ;  /* 0x0000000000007941 */ /* 0x000fea0003800000 */
.L_x_16397:
[----:B------:R-:W-:Y:S01]  /*29e0*/  IMAD.SHL.U32 R3, R3, 0x200000, RZ ;  /* 0x0020000003037824 */ /* 0x000fe200078e00ff */
[----:B------:R-:W-:-:S04]  /*29f0*/  LEA R5, R0, 0x37800000, 0x17 ;  /* 0x3780000000057811 */ /* 0x000fc800078eb8ff */
[----:B------:R-:W-:Y:S01]  /*2a00*/  LOP3.LUT R28, R5, R3, R28, 0xfe, !PT ;  /* 0x00000003051c7212 */ /* 0x000fe200078efe1c */
[----:B------:R-:W-:Y:S06]  /*2a10*/  BRA `(.L_x_16380) ;  /* 0x0000000000947947 */ /* 0x000fec0003800000 */
.L_x_16392:
        /* <DEDUP_REMOVED lines=14> */
.L_x_16379:
        /* <DEDUP_REMOVED lines=16> */
.L_x_16401:
[----:B------:R-:W-:Y:S01]  /*2c00*/  IMAD.MOV.U32 R28, RZ, RZ, RZ ;  /* 0x000000ffff1c7224 */ /* 0x000fe200078e00ff */
[----:B------:R-:W-:Y:S06]  /*2c10*/  BRA `(.L_x_16380) ;  /* 0x0000000000147947 */ /* 0x000fec0003800000 */
.L_x_16400:
[----:B------:R-:W2:Y:S02]  /*2c20*/  LDG.E.64 R28, desc[UR36][R4.64] ;  /* 0x00000024041c7981 */ /* 0x000ea4000c1e1b00 */
[----:B--2---:R0:W2:Y:S01]  /*2c30*/  I2F.U64 R28, R28 ;  /* 0x0000001c001c7312 */ /* 0x0040a20000301000 */
[----:B------:R-:W-:Y:S05]  /*2c40*/  BRA `(.L_x_16380) ;  /* 0x0000000000087947 */ /* 0x000fea0003800000 */
.L_x_16399:
[----:B------:R-:W2:Y:S02]  /*2c50*/  LDG.E R4, desc[UR36][R4.64] ;  /* 0x0000002404047981 */ /* 0x000ea4000c1e1900 */
[----:B--2---:R-:W-:-:S07]  /*2c60*/  I2FP.F32.U32 R28, R4 ;  /* 0x00000004001c7245 */ /* 0x004fce0000201000 */
.L_x_16380:
[----:B------:R-:W-:Y:S05]  /*2c70*/  BSYNC B6 ;  /* 0x0000000000067941 */ /* 0x000fea0003800000 */
.L_x_16374:
[----:B------:R-:W-:-:S07]  /*2c80*/  VIADD R16, R16, 0x80 ;  /* 0x0000008010107836 */ /* 0x000fce0000000000 */
.L_x_16373:
[----:B------:R-:W-:Y:S05]  /*2c90*/  BSYNC B7 ;  /* 0x0000000000077941 */ /* 0x000fea0003800000 */
.L_x_16372:
        /* <DEDUP_REMOVED lines=23> */
.L_x_16407:
[----:B------:R-:W2:Y:S02]  /*2e10*/  LDG.E.U8 R4, desc[UR36][R4.64] ;  /* 0x0000002404047981 */ /* 0x000ea4000c1e1100 */
[----:B--2---:R-:W-:Y:S01]  /*2e20*/  I2FP.F32.U32 R23, R4 ;  /* 0x0000000400177245 */ /* 0x004fe20000201000 */
[----:B------:R-:W-:Y:S06]  /*2e30*/  BRA `(.L_x_16403) ;  /* 0x0000000c00207947 */ /* 0x000fec0003800000 */
.L_x_16406:
        /* <DEDUP_REMOVED lines=9> */
.L_x_16410:
[----:B------:R-:W2:Y:S02]  /*2ed0*/  LDG.E R4, desc[UR36][R4.64] ;  /* 0x0000002404047981 */ /* 0x000ea4000c1e1900 */
[----:B--2---:R-:W-:Y:S01]  /*2ee0*/  I2FP.F32.S32 R23, R4 ;  /* 0x0000000400177245 */ /* 0x004fe20000201400 */
[----:B------:R-:W-:Y:S06]  /*2ef0*/  BRA `(.L_x_16403) ;  /* 0x0000000800f07947 */ /* 0x000fec0003800000 */
.L_x_16409:
[----:B------:R-:W2:Y:S02]  /*2f00*/  LDG.E.U16 R4, desc[UR36][R4.64] ;  /* 0x0000002404047981 */ /* 0x000ea4000c1e1500 */
[----:B--2---:R0:W2:Y:S01]  /*2f10*/  I2F.S16 R23, R4 ;  /* 0x0000000400177306 */ /* 0x0040a20000101400 */
[----:B------:R-:W-:Y:S05]  /*2f20*/  BRA `(.L_x_16403) ;  /* 0x0000000800e47947 */ /* 0x000fea0003800000 */
.L_x_16405:
        /* <DEDUP_REMOVED lines=8> */
.L_x_16412:
[----:B------:R-:W2:Y:S02]  /*2fb0*/  LDG.E.U16 R4, desc[UR36][R4.64] ;  /* 0x0000002404047981 */ /* 0x000ea4000c1e1500 */
[----:B--2---:R-:W-:Y:S01]  /*2fc0*/  HADD2.F32 R23, -RZ, R4.H0_H0 ;  /* 0x20000004ff177230 */ /* 0x004fe20000004100 */
[----:B------:R-:W-:Y:S06]  /*2fd0*/  BRA `(.L_x_16403) ;  /* 0x0000000800b87947 */ /* 0x000fec0003800000 */
.L_x_16411:
        /* <DEDUP_REMOVED lines=8> */
.L_x_16414:
[----:B------:R-:W2:Y:S02]  /*3060*/  LDG.E.U16 R4, desc[UR36][R4.64] ;  /* 0x0000002404047981 */ /* 0x000ea4000c1e1500 */
[----:B--2---:R-:W-:Y:S01]  /*3070*/  HADD2.F32 R23, -RZ, R4.H0_H0 ;  /* 0x20000004ff177230 */ /* 0x004fe20000004100 */
[----:B------:R-:W-:Y:S06]  /*3080*/  BRA `(.L_x_16403) ;  /* 0x00000008008c7947 */ /* 0x000fec0003800000 */
.L_x_16413:
[----:B------:R-:W2:Y:S01]  /*3090*/  LDG.E.64 R4, desc[UR36][R4.64] ;  /* 0x0000002404047981 */ /* 0x000ea2000c1e1b00 */
[----:B------:R-:W-:Y:S01]  /*30a0*/  UMOV UR4, 0xf0000000 ;  /* 0xf000000000047882 */ /* 0x000fe20000000000 */
[----:B------:R-:W-:Y:S01]  /*30b0*/  UMOV UR5, 0x380fffff ;  /* 0x380fffff00057882 */ /* 0x000fe20000000000 */
[----:B--2---:R-:W0:Y:S01]  /*30c0*/  F2F.F32.F64 R23, R4 ;  /* 0x0000000400177310 */ /* 0x004e220000301000 */
[----:B------:R-:W-:-:S14]  /*30d0*/  DSETP.GEU.AND P0, PT, |R4|, UR4, PT ;  /* 0x0000000404007e2a */ /* 0x000fdc000bf0e200 */
[----:B0-----:R-:W-:Y:S01]  /*30e0*/  @!P0 FMUL R23, R23, 1.175494350822287508e-38 ;  /* 0x0080000017178820 */ /* 0x001fe20000400000 */
[----:B------:R-:W-:Y:S06]  /*30f0*/  BRA `(.L_x_16403) ;  /* 0x0000000800707947 */ /* 0x000fec0003800000 */
.L_x_16404:
        /* <DEDUP_REMOVED lines=12> */
.L_x_16417:
[----:B------:R-:W2:Y:S01]  /*31c0*/  LDG.E.64 R4, desc[UR36][R4.64] ;  /* 0x0000002404047981 */ /* 0x000ea2000c1e1b00 */
[----:B------:R-:W-:Y:S01]  /*31d0*/  UMOV UR4, 0xf0000000 ;  /* 0xf000000000047882 */ /* 0x000fe20000000000 */
[----:B------:R-:W-:Y:S01]  /*31e0*/  UMOV UR5, 0x380fffff ;  /* 0x380fffff00057882 */ /* 0x000fe20000000000 */
[----:B--2---:R-:W0:Y:S01]  /*31f0*/  F2F.F32.F64 R23, R4 ;  /* 0x0000000400177310 */ /* 0x004e220000301000 */
[----:B------:R-:W-:-:S14]  /*3200*/  DSETP.GEU.AND P0, PT, |R4|, UR4, PT ;  /* 0x0000000404007e2a */ /* 0x000fdc000bf0e200 */
[----:B0-----:R-:W-:Y:S01]  /*3210*/  @!P0 FMUL R23, R23, 1.175494350822287508e-38 ;  /* 0x0080000017178820 */ /* 0x001fe20000400000 */
[----:B------:R-:W-:Y:S06]  /*3220*/  BRA `(.L_x_16403) ;  /* 0x0000000800247947 */ /* 0x000fec0003800000 */
.L_x_16416:
        /* <DEDUP_REMOVED lines=26> */
.L_x_16419:
        /* <DEDUP_REMOVED lines=13> */
.L_x_16418:
[----:B------:R-:W2:Y:S02]  /*34a0*/  LDG.E.U16 R4, desc[UR36][R4.64] ;  /* 0x0000002404047981 */ /* 0x000ea4000c1e1500 */
[----:B--2---:R-:W-:Y:S01]  /*34b0*/  IMAD.U32 R23, R4, 0x10000, RZ ;  /* 0x0001000004177824 */ /* 0x004fe200078e00ff */
[----:B------:R-:W-:Y:S06]  /*34c0*/  BRA `(.L_x_16403) ;  /* 0x00000004007c7947 */ /* 0x000fec0003800000 */
.L_x_16415:
        /* <DEDUP_REMOVED lines=11> */
.L_x_16422:
        /* <DEDUP_REMOVED lines=19> */
.L_x_16424:
[----:B------:R-:W-:Y:S05]  /*36b0*/  BSYNC B0 ;  /* 0x0000000000007941 */ /* 0x000fea0003800000 */
.L_x_16423:
[----:B------:R-:W-:Y:S01]  /*36c0*/  IMAD.SHL.U32 R3, R3, 0x100000, RZ ;  /* 0x0010000003037824 */ /* 0x000fe200078e00ff */
[----:B------:R-:W-:-:S04]  /*36d0*/  LEA R0, R0, 0x3b800000, 0x17 ;  /* 0x3b80000000007811 */ /* 0x000fc800078eb8ff */
[----:B------:R-:W-:Y:S01]  /*36e0*/  LOP3.LUT R23, R0, R3, R23, 0xfe, !PT ;  /* 0x0000000300177212 */ /* 0x000fe200078efe17 */
[----:B------:R-:W-:Y:S06]  /*36f0*/  BRA `(.L_x_16403) ;  /* 0x0000000000f07947 */ /* 0x000fec0003800000 */
.L_x_16421:
        /* <DEDUP_REMOVED lines=19> */
.L_x_16426:
[----:B------:R-:W-:Y:S05]  /*3830*/  BSYNC B0 ;  /* 0x0000000000007941 */ /* 0x000fea0003800000 */
.L_x_16425:
[----:B------:R-:W-:Y:S01]  /*3840*/  IMAD.SHL.U32 R3, R3, 0x200000, RZ ;  /* 0x0020000003037824 */ /* 0x000fe200078e00ff */
[----:B------:R-:W-:-:S04]  /*3850*/  LEA R0, R0, 0x37800000, 0x17 ;  /* 0x3780000000007811 */ /* 0x000fc800078eb8ff */
[----:B------:R-:W-:Y:S01]  /*3860*/  LOP3.LUT R23, R0, R3, R23, 0xfe, !PT ;  /* 0x0000000300177212 */ /* 0x000fe200078efe17 */
[----:B------:R-:W-:Y:S06]  /*3870*/  BRA `(.L_x_16403) ;  /* 0x0000000000907947 */ /* 0x000fec0003800000 */
.L_x_16420:
        /* <DEDUP_REMOVED lines=14> */
.L_x_16408:
        /* <DEDUP_REMOVED lines=16> */
.L_x_16429:
[----:B------:R-:W-:Y:S05]  /*3a60*/  BRA `(.L_x_16403) ;  /* 0x0000000000147947 */ /* 0x000fea0003800000 */
.L_x_16428:
[----:B------:R-:W2:Y:S02]  /*3a70*/  LDG.E.64 R4, desc[UR36][R4.64] ;  /* 0x0000002404047981 */ /* 0x000ea4000c1e1b00 */
[----:B--2---:R0:W2:Y:S01]  /*3a80*/  I2F.U64 R23, R4 ;  /* 0x0000000400177312 */ /* 0x0040a20000301000 */
[----:B------:R-:W-:Y:S05]  /*3a90*/  BRA `(.L_x_16403) ;  /* 0x0000000000087947 */ /* 0x000fea0003800000 */
.L_x_16427:
[----:B------:R-:W2:Y:S02]  /*3aa0*/  LDG.E R4, desc[UR36][R4.64] ;  /* 0x0000002404047981 */ /* 0x000ea4000c1e1900 */
[----:B--2---:R-:W-:-:S07]  /*3ab0*/  I2FP.F32.U32 R23, R4 ;  /* 0x0000000400177245 */ /* 0x004fce0000201000 */
.L_x_16403:
[----:B------:R-:W-:Y:S05]  /*3ac0*/  BSYNC B6 ;  /* 0x0000000000067941 */ /* 0x000fea0003800000 */
.L_x_16402:
[----:B------:R-:W0:Y:S01]  /*3ad0*/  S2R R25, SR_TID.X ;  /* 0x0000000000197919 */ /* 0x000e220000002100 */
[----:B------:R-:W2:Y:S01]  /*3ae0*/  LDC.U8 R16, c[0x0][0x234] ;  /* 0x00008d00ff107b82 */ /* 0x000ea20000000000 */
        /* <DEDUP_REMOVED lines=8> */
[----:B-1-3-5:R-:W4:Y:S08]  /*3b70*/  @!P3 FRND.TRUNC R0, R27 ;  /* 0x0000001b0000b307 */ /* 0x02af30000020d000 */
[----:B--2---:R-:W0:Y:S01]  /*3b80*/  @!P1 FRND.TRUNC R3, R28 ;  /* 0x0000001c00039307 */ /* 0x004e22000020d000 */
[----:B----4-:R-:W-:-:S07]  /*3b90*/  @!P3 FADD.FTZ R4, -R0, R27 ;  /* 0x0000001b0004b221 */ /* 0x010fce0000010100 */
[----:B------:R-:W1:Y:S01]  /*3ba0*/  @!P2 FRND.TRUNC R8, R23 ;  /* 0x000000170008a307 */ /* 0x000e62000020d000 */
[----:B0-----:R-:W-:-:S07]  /*3bb0*/  @!P1 FADD.FTZ R22, -R3, R28 ;  /* 0x0000001c03169221 */ /* 0x001fce0000010100 */
[----:B------:R-:W0:Y:S01]  /*3bc0*/  @!P0 FRND.TRUNC R6, R19 ;  /* 0x0000001300068307 */ /* 0x000e22000020d000 */
[----:B-1----:R-:W-:Y:S01]  /*3bd0*/  @!P2 FADD.FTZ R24, -R8, R23 ;  /* 0x000000170818a221 */ /* 0x002fe20000010100 */
[----:B0-----:R-:W-:Y:S01]  /*3be0*/  @!P0 FADD.FTZ R18, -R6, R19 ;  /* 0x0000001306128221 */ /* 0x001fe20000010100 */
[----:B------:R-:W-:Y:S06]  /*3bf0*/  @P3 BRA `(.L_x_16431) ;  /* 0x0000000c00fc3947 */ /* 0x000fec0003800000 */
        /* <DEDUP_REMOVED lines=22> */
.L_x_16435:
[----:B------:R-:W0:Y:S01]  /*3d60*/  F2I.S64.TRUNC R4, R4 ;  /* 0x0000000400047311 */ /* 0x000e22000020d900 */
[----:B------:R-:W-:Y:S02]  /*3d70*/  IMAD.MOV.U32 R25, RZ, RZ, R26 ;  /* 0x000000ffff197224 */ /* 0x000fe400078e001a */
[----:B0-----:R-:W-:-:S05]  /*3d80*/  IMAD.MOV.U32 R3, RZ, RZ, R4 ;  /* 0x000000ffff037224 */ /* 0x001fca00078e0004 */
[----:B------:R0:W-:Y:S01]  /*3d90*/  STG.E.U8 desc[UR36][R8.64], R3 ;  /* 0x0000000308007986 */ /* 0x0001e2000c101124 */
[----:B------:R-:W-:Y:S05]  /*3da0*/  BRA `(.L_x_16431) ;  /* 0x0000000c00907947 */ /* 0x000fea0003800000 */
.L_x_16434:
        /* <DEDUP_REMOVED lines=10> */
.L_x_16438:
[----:B------:R-:W0:Y:S01]  /*3e50*/  F2I.FTZ.TRUNC.NTZ R3, R4 ;  /* 0x0000000400037305 */ /* 0x000e22000021f100 */
[----:B------:R-:W-:Y:S01]  /*3e60*/  IMAD.MOV.U32 R25, RZ, RZ, R26 ;  /* 0x000000ffff197224 */ /* 0x000fe200078e001a */
[----:B0-----:R0:W-:Y:S01]  /*3e70*/  STG.E desc[UR36][R8.64], R3 ;  /* 0x0000000308007986 */ /* 0x0011e2000c101924 */
[----:B------:R-:W-:Y:S05]  /*3e80*/  BRA `(.L_x_16431) ;  /* 0x0000000c00587947 */ /* 0x000fea0003800000 */
.L_x_16437:
[----:B------:R-:W0:Y:S01]  /*3e90*/  F2I.FTZ.TRUNC.NTZ R3, R4 ;  /* 0x0000000400037305 */ /* 0x000e22000021f100 */
[----:B------:R-:W-:Y:S01]  /*3ea0*/  IMAD.MOV.U32 R25, RZ, RZ, R26 ;  /* 0x000000ffff197224 */ /* 0x000fe200078e001a */
[----:B0-----:R0:W-:Y:S01]  /*3eb0*/  STG.E.U16 desc[UR36][R8.64], R3 ;  /* 0x0000000308007986 */ /* 0x0011e2000c101524 */
[----:B------:R-:W-:Y:S05]  /*3ec0*/  BRA `(.L_x_16431) ;  /* 0x0000000c00487947 */ /* 0x000fea0003800000 */
.L_x_16433:
        /* <DEDUP_REMOVED lines=9> */
.L_x_16440:
[----:B------:R-:W-:Y:S01]  /*3f60*/  F2FP.F16.F32.PACK_AB R4, RZ, R4 ;  /* 0x00000004ff04723e */ /* 0x000fe200000000ff */
[----:B------:R-:W-:-:S04]  /*3f70*/  IMAD.MOV.U32 R25, RZ, RZ, R26 ;  /* 0x000000ffff197224 */ /* 0x000fc800078e001a */
[----:B------:R0:W-:Y:S01]  /*3f80*/  STG.E.U16 desc[UR36][R8.64], R4 ;  /* 0x0000000408007986 */ /* 0x0001e2000c101524 */
[----:B------:R-:W-:Y:S05]  /*3f90*/  BRA `(.L_x_16431) ;  /* 0x0000000c00147947 */ /* 0x000fea0003800000 */
.L_x_16439:
        /* <DEDUP_REMOVED lines=10> */
.L_x_16442:
[----:B------:R-:W-:Y:S01]  /*4040*/  F2FP.F16.F32.PACK_AB R3, RZ, R4 ;  /* 0x00000004ff03723e */ /* 0x000fe200000000ff */
[----:B------:R-:W-:-:S03]  /*4050*/  IMAD.MOV.U32 R25, RZ, RZ, R26 ;  /* 0x000000ffff197224 */ /* 0x000fc600078e001a */
[----:B------:R-:W-:-:S05]  /*4060*/  PRMT R3, R3, 0x5410, RZ ;  /* 0x0000541003037816 */ /* 0x000fca00000000ff */
[----:B------:R0:W-:Y:S01]  /*4070*/  STG.E desc[UR36][R8.64], R3 ;  /* 0x0000000308007986 */ /* 0x0001e2000c101924 */
[----:B------:R-:W-:Y:S05]  /*4080*/  BRA `(.L_x_16431) ;  /* 0x0000000800d87947 */ /* 0x000fea0003800000 */
.L_x_16441:
[----:B------:R-:W-:Y:S01]  /*4090*/  FMUL.FTZ R4, R4, 1 ;  /* 0x3f80000004047820 */ /* 0x000fe20000410000 */
[----:B------:R-:W-:-:S05]  /*40a0*/  IMAD.MOV.U32 R25, RZ, RZ, R26 ;  /* 0x000000ffff197224 */ /* 0x000fca00078e001a */
[----:B------:R-:W0:Y:S02]  /*40b0*/  F2F.F64.F32 R4, R4 ;  /* 0x0000000400047310 */ /* 0x000e240000201800 */
[----:B0-----:R0:W-:Y:S01]  /*40c0*/  STG.E.64 desc[UR36][R8.64], R4 ;  /* 0x0000000408007986 */ /* 0x0011e2000c101b24 */
[----:B------:R-:W-:Y:S05]  /*40d0*/  BRA `(.L_x_16431) ;  /* 0x0000000800c47947 */ /* 0x000fea0003800000 */
.L_x_16432:
        /* <DEDUP_REMOVED lines=13> */
.L_x_16445:
[----:B------:R-:W-:Y:S01]  /*41b0*/  FMUL.FTZ R4, R4, 1 ;  /* 0x3f80000004047820 */ /* 0x000fe20000410000 */
[----:B------:R-:W-:Y:S01]  /*41c0*/  CS2R R6, SRZ ;  /* 0x0000000000067805 */ /* 0x000fe2000001ff00 */
[----:B------:R-:W-:-:S04]  /*41d0*/  IMAD.MOV.U32 R25, RZ, RZ, R26 ;  /* 0x000000ffff197224 */ /* 0x000fc800078e001a */
[----:B------:R-:W0:Y:S02]  /*41e0*/  F2F.F64.F32 R4, R4 ;  /* 0x0000000400047310 */ /* 0x000e240000201800 */
[----:B0-----:R0:W-:Y:S01]  /*41f0*/  STG.E.128 desc[UR36][R8.64], R4 ;  /* 0x0000000408007986 */ /* 0x0011e2000c101d24 */
[----:B------:R-:W-:Y:S05]  /*4200*/  BRA `(.L_x_16431) ;  /* 0x0000000800787947 */ /* 0x000fea0003800000 */
.L_x_16444:
        /* <DEDUP_REMOVED lines=20> */
.L_x_16449:
[----:B------:R-:W-:Y:S05]  /*4350*/  BSYNC B0 ;  /* 0x0000000000007941 */ /* 0x000fea0003800000 */
.L_x_16448:
[----:B------:R-:W-:Y:S01]  /*4360*/  LOP3.LUT R5, R0, R5, RZ, 0xfc, !PT ;  /* 0x0000000500057212 */ /* 0x000fe200078efcff */
[----:B------:R-:W-:-:S04]  /*4370*/  IMAD.MOV.U32 R25, RZ, RZ, R26 ;  /* 0x000000ffff197224 */ /* 0x000fc800078e001a */
[----:B------:R0:W-:Y:S01]  /*4380*/  STG.E.U8 desc[UR36][R8.64], R5 ;  /* 0x0000000508007986 */ /* 0x0001e2000c101124 */
[----:B------:R-:W-:Y:S05]  /*4390*/  BRA `(.L_x_16431) ;  /* 0x0000000800147947 */ /* 0x000fea0003800000 */
.L_x_16447:
        /* <DEDUP_REMOVED lines=12> */
.L_x_16451:
[----:B------:R-:W-:Y:S01]  /*4460*/  IMAD.MOV.U32 R0, RZ, RZ, 0x7f ;  /* 0x0000007fff007424 */ /* 0x000fe200078e00ff */
[----:B------:R-:W-:-:S04]  /*4470*/  ISETP.GT.U32.AND P0, PT, R5, 0x7f800000, PT ;  /* 0x7f8000000500780c */ /* 0x000fc80003f04070 */
[----:B------:R-:W-:-:S09]  /*4480*/  SEL R0, R0, 0x7c, P0 ;  /* 0x0000007c00007807 */ /* 0x000fd20000000000 */
.L_x_16452:
[----:B------:R-:W-:Y:S05]  /*4490*/  BSYNC B0 ;  /* 0x0000000000007941 */ /* 0x000fea0003800000 */
.L_x_16450:
[----:B------:R-:W-:Y:S01]  /*44a0*/  LOP3.LUT R4, R4, 0x80000000, RZ, 0xc0, !PT ;  /* 0x8000000004047812 */ /* 0x000fe200078ec0ff */
[----:B------:R-:W-:-:S03]  /*44b0*/  IMAD.MOV.U32 R25, RZ, RZ, R26 ;  /* 0x000000ffff197224 */ /* 0x000fc600078e001a */
[----:B------:R-:W-:-:S04]  /*44c0*/  SHF.R.U32.HI R3, RZ, 0x18, R4 ;  /* 0x00000018ff037819 */ /* 0x000fc80000011604 */
[----:B------:R-:W-:-:S05]  /*44d0*/  LOP3.LUT R3, R0, R3, RZ, 0xfc, !PT ;  /* 0x0000000300037212 */ /* 0x000fca00078efcff */
[----:B------:R0:W-:Y:S01]  /*44e0*/  STG.E.U8 desc[UR36][R8.64], R3 ;  /* 0x0000000308007986 */ /* 0x0001e2000c101124 */
[----:B------:R-:W-:Y:S05]  /*44f0*/  BRA `(.L_x_16431) ;  /* 0x0000000400bc7947 */ /* 0x000fea0003800000 */
.L_x_16446:
[----:B------:R-:W-:Y:S01]  /*4500*/  F2FP.BF16.F32.PACK_AB R4, RZ, R4 ;  /* 0x00000004ff04723e */ /* 0x000fe200000010ff */
[----:B------:R-:W-:-:S04]  /*4510*/  IMAD.MOV.U32 R25, RZ, RZ, R26 ;  /* 0x000000ffff197224 */ /* 0x000fc800078e001a */
[----:B------:R0:W-:Y:S01]  /*4520*/  STG.E.U16 desc[UR36][R8.64], R4 ;  /* 0x0000000408007986 */ /* 0x0001e2000c101524 */
[----:B------:R-:W-:Y:S05]  /*4530*/  BRA `(.L_x_16431) ;  /* 0x0000000400ac7947 */ /* 0x000fea0003800000 */
.L_x_16443:
        /* <DEDUP_REMOVED lines=12> */
.L_x_16455:
        /* <DEDUP_REMOVED lines=16> */
.L_x_16458:
[----:B------:R-:W-:-:S04]  /*4700*/  LOP3.LUT R4, R4, 0x80000000, RZ, 0xc0, !PT ;  /* 0x8000000004047812 */ /* 0x000fc800078ec0ff */
[----:B------:R-:W-:-:S04]  /*4710*/  SHF.R.U32.HI R4, RZ, 0x18, R4 ;  /* 0x00000018ff047819 */ /* 0x000fc80000011604 */
[----:B------:R-:W-:-:S04]  /*4720*/  LOP3.LUT R3, R3, R4, RZ, 0xfc, !PT ;  /* 0x0000000403037212 */ /* 0x000fc800078efcff */
[----:B------:R-:W-:-:S07]  /*4730*/  PRMT R0, R3, 0x7610, R0 ;  /* 0x0000761003007816 */ /* 0x000fce0000000000 */
.L_x_16457:
[----:B------:R-:W-:Y:S05]  /*4740*/  BSYNC B0 ;  /* 0x0000000000007941 */ /* 0x000fea0003800000 */
.L_x_16456:
[----:B------:R3:W-:Y:S01]  /*4750*/  STG.E.U8 desc[UR36][R8.64], R0 ;  /* 0x0000000008007986 */ /* 0x0007e2000c101124 */
[----:B------:R-:W-:Y:S01]  /*4760*/  IMAD.MOV.U32 R25, RZ, RZ, R26 ;  /* 0x000000ffff197224 */ /* 0x000fe200078e001a */
[----:B------:R-:W-:Y:S06]  /*4770*/  BRA `(.L_x_16431) ;  /* 0x00000004001c7947 */ /* 0x000fec0003800000 */
.L_x_16454:
        /* <DEDUP_REMOVED lines=16> */
.L_x_16461:
[----:B------:R-:W-:-:S04]  /*4880*/  LOP3.LUT R4, R4, 0x80000000, RZ, 0xc0, !PT ;  /* 0x8000000004047812 */ /* 0x000fc800078ec0ff */
[----:B------:R-:W-:-:S04]  /*4890*/  SHF.R.U32.HI R4, RZ, 0x18, R4 ;  /* 0x00000018ff047819 */ /* 0x000fc80000011604 */
[----:B------:R-:W-:-:S04]  /*48a0*/  LOP3.LUT R3, R3, R4, RZ, 0xfc, !PT ;  /* 0x0000000403037212 */ /* 0x000fc800078efcff */
[----:B------:R-:W-:-:S07]  /*48b0*/  PRMT R0, R3, 0x7610, R0 ;  /* 0x0000761003007816 */ /* 0x000fce0000000000 */
.L_x_16460:
[----:B------:R-:W-:Y:S05]  /*48c0*/  BSYNC B0 ;  /* 0x0000000000007941 */ /* 0x000fea0003800000 */
.L_x_16459:
[----:B------:R0:W-:Y:S01]  /*48d0*/  STG.E.U8 desc[UR36][R8.64], R0 ;  /* 0x0000000008007986 */ /* 0x0001e2000c101124 */
[----:B------:R-:W-:Y:S01]  /*48e0*/  IMAD.MOV.U32 R25, RZ, RZ, R26 ;  /* 0x000000ffff197224 */ /* 0x000fe200078e001a */
[----:B------:R-:W-:Y:S06]  /*48f0*/  BRA `(.L_x_16431) ;  /* 0x0000000000bc7947 */ /* 0x000fec0003800000 */
.L_x_16453:
        /* <DEDUP_REMOVED lines=22> */
.L_x_16436:
        /* <DEDUP_REMOVED lines=16> */
.L_x_16464:
[----:B------:R-:W-:Y:S01]  /*4b60*/  IMAD.MOV.U32 R25, RZ, RZ, R26 ;  /* 0x000000ffff197224 */ /* 0x000fe200078e001a */
[----:B------:R-:W-:Y:S06]  /*4b70*/  BRA `(.L_x_16431) ;  /* 0x00000000001c7947 */ /* 0x000fec0003800000 */
.L_x_16463:
[----:B------:R-:W0:Y:S01]  /*4b80*/  F2I.U64.TRUNC R4, R4 ;  /* 0x0000000400047311 */ /* 0x000e22000020d800 */
[----:B------:R-:W-:Y:S01]  /*4b90*/  IMAD.MOV.U32 R25, RZ, RZ, R26 ;  /* 0x000000ffff197224 */ /* 0x000fe200078e001a */
[----:B0-----:R2:W-:Y:S01]  /*4ba0*/  STG.E.64 desc[UR36][R8.64], R4 ;  /* 0x0000000408007986 */ /* 0x0015e2000c101b24 */
[----:B------:R-:W-:Y:S05]  /*4bb0*/  BRA `(.L_x_16431) ;  /* 0x00000000000c7947 */ /* 0x000fea0003800000 */
.L_x_16462:
[----:B------:R-:W0:Y:S01]  /*4bc0*/  F2I.FTZ.U32.TRUNC.NTZ R3, R4 ;  /* 0x0000000400037305 */ /* 0x000e22000021f000 */
[----:B------:R-:W-:Y:S01]  /*4bd0*/  IMAD.MOV.U32 R25, RZ, RZ, R26 ;  /* 0x000000ffff197224 */ /* 0x000fe200078e001a */
[----:B0-----:R0:W-:Y:S06]  /*4be0*/  STG.E desc[UR36][R8.64], R3 ;  /* 0x0000000308007986 */ /* 0x0011ec000c101924 */
.L_x_16431:
[----:B------:R-:W-:Y:S05]  /*4bf0*/  BSYNC B6 ;  /* 0x0000000000067941 */ /* 0x000fea0003800000 */
.L_x_16430:
        /* <DEDUP_REMOVED lines=24> */
.L_x_16470:
[----:B------:R-:W0:Y:S02]  /*4d80*/  F2I.S64.TRUNC R18, R18 ;  /* 0x0000001200127311 */ /* 0x000e24000020d900 */
[----:B0-----:R-:W-:-:S05]  /*4d90*/  IMAD.MOV.U32 R3, RZ, RZ, R18 ;  /* 0x000000ffff037224 */ /* 0x001fca00078e0012 */
[----:B------:R0:W-:Y:S01]  /*4da0*/  STG.E.U8 desc[UR36][R8.64], R3 ;  /* 0x0000000308007986 */ /* 0x0001e2000c101124 */
[----:B------:R-:W-:Y:S05]  /*4db0*/  BRA `(.L_x_16472) ;  /* 0x0000000c00407947 */ /* 0x000fea0003800000 */
.L_x_16469:
        /* <DEDUP_REMOVED lines=9> */
.L_x_16474:
[----:B------:R-:W0:Y:S02]  /*4e50*/  F2I.FTZ.TRUNC.NTZ R3, R18 ;  /* 0x0000001200037305 */ /* 0x000e24000021f100 */
[----:B0-----:R0:W-:Y:S01]  /*4e60*/  STG.E desc[UR36][R8.64], R3 ;  /* 0x0000000308007986 */ /* 0x0011e2000c101924 */
[----:B------:R-:W-:Y:S05]  /*4e70*/  BRA `(.L_x_16472) ;  /* 0x0000000c00107947 */ /* 0x000fea0003800000 */
.L_x_16473:
[----:B------:R-:W0:Y:S02]  /*4e80*/  F2I.FTZ.TRUNC.NTZ R3, R18 ;  /* 0x0000001200037305 */ /* 0x000e24000021f100 */
[----:B0-----:R0:W-:Y:S01]  /*4e90*/  STG.E.U16 desc[UR36][R8.64], R3 ;  /* 0x0000000308007986 */ /* 0x0011e2000c101524 */
[----:B------:R-:W-:Y:S05]  /*4ea0*/  BRA `(.L_x_16472) ;  /* 0x0000000c00047947 */ /* 0x000fea0003800000 */
.L_x_16468:
        /* <DEDUP_REMOVED lines=8> */
.L_x_16476:
[----:B------:R-:W-:-:S05]  /*4f30*/  F2FP.F16.F32.PACK_AB R18, RZ, R18 ;  /* 0x00000012ff12723e */ /* 0x000fca00000000ff */
[----:B------:R0:W-:Y:S01]  /*4f40*/  STG.E.U16 desc[UR36][R8.64], R18 ;  /* 0x0000001208007986 */ /* 0x0001e2000c101524 */
[----:B------:R-:W-:Y:S05]  /*4f50*/  BRA `(.L_x_16472) ;  /* 0x0000000800d87947 */ /* 0x000fea0003800000 */
.L_x_16475:
        /* <DEDUP_REMOVED lines=9> */
.L_x_16478:
[----:B------:R-:W-:-:S04]  /*4ff0*/  F2FP.F16.F32.PACK_AB R3, RZ, R18 ;  /* 0x00000012ff03723e */ /* 0x000fc800000000ff */
[----:B------:R-:W-:-:S05]  /*5000*/  PRMT R3, R3, 0x5410, RZ ;  /* 0x0000541003037816 */ /* 0x000fca00000000ff */
[----:B------:R0:W-:Y:S01]  /*5010*/  STG.E desc[UR36][R8.64], R3 ;  /* 0x0000000308007986 */ /* 0x0001e2000c101924 */
[----:B------:R-:W-:Y:S05]  /*5020*/  BRA `(.L_x_16472) ;  /* 0x0000000800a47947 */ /* 0x000fea0003800000 */
.L_x_16477:
[----:B------:R-:W-:-:S06]  /*5030*/  FMUL.FTZ R4, R18, 1 ;  /* 0x3f80000012047820 */ /* 0x000fcc0000410000 */
[----:B------:R-:W0:Y:S02]  /*5040*/  F2F.F64.F32 R4, R4 ;  /* 0x0000000400047310 */ /* 0x000e240000201800 */
[----:B0-----:R0:W-:Y:S01]  /*5050*/  STG.E.64 desc[UR36][R8.64], R4 ;  /* 0x0000000408007986 */ /* 0x0011e2000c101b24 */
[----:B------:R-:W-:Y:S05]  /*5060*/  BRA `(.L_x_16472) ;  /* 0x0000000800947947 */ /* 0x000fea0003800000 */
.L_x_16467:
        /* <DEDUP_REMOVED lines=12> */
.L_x_16481:
[----:B------:R-:W-:Y:S01]  /*5130*/  FMUL.FTZ R4, R18, 1 ;  /* 0x3f80000012047820 */ /* 0x000fe20000410000 */
[----:B------:R-:W-:-:S05]  /*5140*/  CS2R R6, SRZ ;  /* 0x0000000000067805 */ /* 0x000fca000001ff00 */
[----:B------:R-:W0:Y:S02]  /*5150*/  F2F.F64.F32 R4, R4 ;  /* 0x0000000400047310 */ /* 0x000e240000201800 */
[----:B0-----:R0:W-:Y:S01]  /*5160*/  STG.E.128 desc[UR36][R8.64], R4 ;  /* 0x0000000408007986 */ /* 0x0011e2000c101d24 */
[----:B------:R-:W-:Y:S05]  /*5170*/  BRA `(.L_x_16472) ;  /* 0x0000000800507947 */ /* 0x000fea0003800000 */
.L_x_16480:
        /* <DEDUP_REMOVED lines=20> */
.L_x_16485:
[----:B------:R-:W-:Y:S05]  /*52c0*/  BSYNC B0 ;  /* 0x0000000000007941 */ /* 0x000fea0003800000 */
.L_x_16484:
[----:B------:R-:W-:-:S05]  /*52d0*/  LOP3.LUT R5, R0, R5, RZ, 0xfc, !PT ;  /* 0x0000000500057212 */ /* 0x000fca00078efcff */
[----:B------:R0:W-:Y:S01]  /*52e0*/  STG.E.U8 desc[UR36][R8.64], R5 ;  /* 0x0000000508007986 */ /* 0x0001e2000c101124 */
[----:B------:R-:W-:Y:S05]  /*52f0*/  BRA `(.L_x_16472) ;  /* 0x0000000400f07947 */ /* 0x000fea0003800000 */
.L_x_16483:
        /* <DEDUP_REMOVED lines=12> */
.L_x_16487:
[----:B------:R-:W-:Y:S01]  /*53c0*/  IMAD.MOV.U32 R0, RZ, RZ, 0x7f ;  /* 0x0000007fff007424 */ /* 0x000fe200078e00ff */
[----:B------:R-:W-:-:S04]  /*53d0*/  ISETP.GT.U32.AND P0, PT, R4, 0x7f800000, PT ;  /* 0x7f8000000400780c */ /* 0x000fc80003f04070 */
[----:B------:R-:W-:-:S09]  /*53e0*/  SEL R0, R0, 0x7c, P0 ;  /* 0x0000007c00007807 */ /* 0x000fd20000000000 */
.L_x_16488:
[----:B------:R-:W-:Y:S05]  /*53f0*/  BSYNC B0 ;  /* 0x0000000000007941 */ /* 0x000fea0003800000 */
.L_x_16486:
[----:B------:R-:W-:-:S04]  /*5400*/  LOP3.LUT R18, R18, 0x80000000, RZ, 0xc0, !PT ;  /* 0x8000000012127812 */ /* 0x000fc800078ec0ff */
[----:B------:R-:W-:-:S04]  /*5410*/  SHF.R.U32.HI R3, RZ, 0x18, R18 ;  /* 0x00000018ff037819 */ /* 0x000fc80000011612 */
[----:B------:R-:W-:-:S05]  /*5420*/  LOP3.LUT R3, R0, R3, RZ, 0xfc, !PT ;  /* 0x0000000300037212 */ /* 0x000fca00078efcff */
[----:B------:R0:W-:Y:S01]  /*5430*/  STG.E.U8 desc[UR36][R8.64], R3 ;  /* 0x0000000308007986 */ /* 0x0001e2000c101124 */
[----:B------:R-:W-:Y:S05]  /*5440*/  BRA `(.L_x_16472) ;  /* 0x00000004009c7947 */ /* 0x000fea0003800000 */
.L_x_16482:
[----:B------:R-:W-:-:S05]  /*5450*/  F2FP.BF16.F32.PACK_AB R18, RZ, R18 ;  /* 0x00000012ff12723e */ /* 0x000fca00000010ff */
[----:B------:R0:W-:Y:S01]  /*5460*/  STG.E.U16 desc[UR36][R8.64], R18 ;  /* 0x0000001208007986 */ /* 0x0001e2000c101524 */
[----:B------:R-:W-:Y:S05]  /*5470*/  BRA `(.L_x_16472) ;  /* 0x0000000400907947 */ /* 0x000fea0003800000 */
.L_x_16479:
        /* <DEDUP_REMOVED lines=11> */
.L_x_16491:
        /* <DEDUP_REMOVED lines=16> */
.L_x_16494:
[----:B------:R-:W-:-:S04]  /*5630*/  LOP3.LUT R18, R18, 0x80000000, RZ, 0xc0, !PT ;  /* 0x8000000012127812 */ /* 0x000fc800078ec0ff */
[----:B------:R-:W-:-:S04]  /*5640*/  SHF.R.U32.HI R3, RZ, 0x18, R18 ;  /* 0x00000018ff037819 */ /* 0x000fc80000011612 */
[----:B------:R-:W-:-:S04]  /*5650*/  LOP3.LUT R0, R0, R3, RZ, 0xfc, !PT ;  /* 0x0000000300007212 */ /* 0x000fc800078efcff */
[----:B------:R-:W-:-:S07]  /*5660*/  PRMT R4, R0, 0x7610, R4 ;  /* 0x0000761000047816 */ /* 0x000fce0000000004 */
.L_x_16493:
[----:B------:R-:W-:Y:S05]  /*5670*/  BSYNC B0 ;  /* 0x0000000000007941 */ /* 0x000fea0003800000 */
.L_x_16492:
[----:B------:R3:W-:Y:S01]  /*5680*/  STG.E.U8 desc[UR36][R8.64], R4 ;  /* 0x0000000408007986 */ /* 0x0007e2000c101124 */
[----:B------:R-:W-:Y:S05]  /*5690*/  BRA `(.L_x_16472) ;  /* 0x0000000400087947 */ /* 0x000fea0003800000 */
.L_x_16490:
        /* <DEDUP_REMOVED lines=16> */
.L_x_16497:
[----:B------:R-:W-:-:S04]  /*57a0*/  LOP3.LUT R18, R18, 0x80000000, RZ, 0xc0, !PT ;  /* 0x8000000012127812 */ /* 0x000fc800078ec0ff */
[----:B------:R-:W-:-:S04]  /*57b0*/  SHF.R.U32.HI R3, RZ, 0x18, R18 ;  /* 0x00000018ff037819 */ /* 0x000fc80000011612 */
[----:B------:R-:W-:-:S04]  /*57c0*/  LOP3.LUT R0, R0, R3, RZ, 0xfc, !PT ;  /* 0x0000000300007212 */ /* 0x000fc800078efcff */
[----:B------:R-:W-:-:S07]  /*57d0*/  PRMT R4, R0, 0x7610, R4 ;  /* 0x0000761000047816 */ /* 0x000fce0000000004 */
.L_x_16496:
[----:B------:R-:W-:Y:S05]  /*57e0*/  BSYNC B0 ;  /* 0x0000000000007941 */ /* 0x000fea0003800000 */
.L_x_16495:
[----:B------:R0:W-:Y:S01]  /*57f0*/  STG.E.U8 desc[UR36][R8.64], R4 ;  /* 0x0000000408007986 */ /* 0x0001e2000c101124 */
[----:B------:R-:W-:Y:S05]  /*5800*/  BRA `(.L_x_16472) ;  /* 0x0000000000ac7947 */ /* 0x000fea0003800000 */
.L_x_16489:
        /* <DEDUP_REMOVED lines=21> */
.L_x_16471:
        /* <DEDUP_REMOVED lines=16> */
.L_x_16500:
[----:B------:R-:W-:Y:S05]  /*5a60*/  BRA `(.L_x_16472) ;  /* 0x0000000000147947 */ /* 0x000fea0003800000 */
.L_x_16499:
[----:B------:R-:W0:Y:S02]  /*5a70*/  F2I.U64.TRUNC R18, R18 ;  /* 0x0000001200127311 */ /* 0x000e24000020d800 */
[----:B0-----:R2:W-:Y:S01]  /*5a80*/  STG.E.64 desc[UR36][R8.64], R18 ;  /* 0x0000001208007986 */ /* 0x0015e2000c101b24 */
[----:B------:R-:W-:Y:S05]  /*5a90*/  BRA `(.L_x_16472) ;  /* 0x0000000000087947 */ /* 0x000fea0003800000 */
.L_x_16498:
[----:B------:R-:W0:Y:S02]  /*5aa0*/  F2I.FTZ.U32.TRUNC.NTZ R3, R18 ;  /* 0x0000001200037305 */ /* 0x000e24000021f000 */
[----:B0-----:R0:W-:Y:S02]  /*5ab0*/  STG.E desc[UR36][R8.64], R3 ;  /* 0x0000000308007986 */ /* 0x0011e4000c101924 */
.L_x_16472:
        /* <DEDUP_REMOVED lines=24> */
.L_x_16504:
[----:B------:R-:W0:Y:S02]  /*5c40*/  F2I.S64.TRUNC R22, R22 ;  /* 0x0000001600167311 */ /* 0x000e24000020d900 */
[----:B0-----:R-:W-:-:S05]  /*5c50*/  IMAD.MOV.U32 R3, RZ, RZ, R22 ;  /* 0x000000ffff037224 */ /* 0x001fca00078e0016 */
[----:B------:R0:W-:Y:S01]  /*5c60*/  STG.E.U8 desc[UR36][R8.64], R3 ;  /* 0x0000000308007986 */ /* 0x0001e2000c101124 */
[----:B------:R-:W-:Y:S05]  /*5c70*/  BRA `(.L_x_16506) ;  /* 0x0000000c00407947 */ /* 0x000fea0003800000 */
.L_x_16503:
        /* <DEDUP_REMOVED lines=9> */
.L_x_16508:
[----:B------:R-:W0:Y:S02]  /*5d10*/  F2I.FTZ.TRUNC.NTZ R3, R22 ;  /* 0x0000001600037305 */ /* 0x000e24000021f100 */
[----:B0-----:R3:W-:Y:S01]  /*5d20*/  STG.E desc[UR36][R8.64], R3 ;  /* 0x0000000308007986 */ /* 0x0017e2000c101924 */
[----:B------:R-:W-:Y:S05]  /*5d30*/  BRA `(.L_x_16506) ;  /* 0x0000000c00107947 */ /* 0x000fea0003800000 */
.L_x_16507:
[----:B------:R-:W0:Y:S02]  /*5d40*/  F2I.FTZ.TRUNC.NTZ R3, R22 ;  /* 0x0000001600037305 */ /* 0x000e24000021f100 */
[----:B0-----:R2:W-:Y:S01]  /*5d50*/  STG.E.U16 desc[UR36][R8.64], R3 ;  /* 0x0000000308007986 */ /* 0x0015e2000c101524 */
[----:B------:R-:W-:Y:S05]  /*5d60*/  BRA `(.L_x_16506) ;  /* 0x0000000c00047947 */ /* 0x000fea0003800000 */
.L_x_16502:
        /* <DEDUP_REMOVED lines=8> */
.L_x_16510:
[----:B------:R-:W-:-:S05]  /*5df0*/  F2FP.F16.F32.PACK_AB R22, RZ, R22 ;  /* 0x00000016ff16723e */ /* 0x000fca00000000ff */
[----:B------:R0:W-:Y:S01]  /*5e00*/  STG.E.U16 desc[UR36][R8.64], R22 ;  /* 0x0000001608007986 */ /* 0x0001e2000c101524 */
[----:B------:R-:W-:Y:S05]  /*5e10*/  BRA `(.L_x_16506) ;  /* 0x0000000800d87947 */ /* 0x000fea0003800000 */
.L_x_16509:
        /* <DEDUP_REMOVED lines=9> */
.L_x_16512:
[----:B------:R-:W-:-:S04]  /*5eb0*/  F2FP.F16.F32.PACK_AB R3, RZ, R22 ;  /* 0x00000016ff03723e */ /* 0x000fc800000000ff */
[----:B------:R-:W-:-:S05]  /*5ec0*/  PRMT R3, R3, 0x5410, RZ ;  /* 0x0000541003037816 */ /* 0x000fca00000000ff */
[----:B------:R0:W-:Y:S01]  /*5ed0*/  STG.E desc[UR36][R8.64], R3 ;  /* 0x0000000308007986 */ /* 0x0001e2000c101924 */
[----:B------:R-:W-:Y:S05]  /*5ee0*/  BRA `(.L_x_16506) ;  /* 0x0000000800a47947 */ /* 0x000fea0003800000 */
.L_x_16511:
[----:B------:R-:W-:-:S06]  /*5ef0*/  FMUL.FTZ R4, R22, 1 ;  /* 0x3f80000016047820 */ /* 0x000fcc0000410000 */
[----:B------:R-:W0:Y:S02]  /*5f00*/  F2F.F64.F32 R4, R4 ;  /* 0x0000000400047310 */ /* 0x000e240000201800 */
[----:B0-----:R0:W-:Y:S01]  /*5f10*/  STG.E.64 desc[UR36][R8.64], R4 ;  /* 0x0000000408007986 */ /* 0x0011e2000c101b24 */
[----:B------:R-:W-:Y:S05]  /*5f20*/  BRA `(.L_x_16506) ;  /* 0x0000000800947947 */ /* 0x000fea0003800000 */
.L_x_16501:
        /* <DEDUP_REMOVED lines=12> */
.L_x_16515:
[----:B------:R-:W-:Y:S01]  /*5ff0*/  FMUL.FTZ R4, R22, 1 ;  /* 0x3f80000016047820 */ /* 0x000fe20000410000 */
[----:B------:R-:W-:-:S05]  /*6000*/  CS2R R6, SRZ ;  /* 0x0000000000067805 */ /* 0x000fca000001ff00 */
[----:B------:R-:W0:Y:S02]  /*6010*/  F2F.F64.F32 R4, R4 ;  /* 0x0000000400047310 */ /* 0x000e240000201800 */
[----:B0-----:R0:W-:Y:S01]  /*6020*/  STG.E.128 desc[UR36][R8.64], R4 ;  /* 0x0000000408007986 */ /* 0x0011e2000c101d24 */
[----:B------:R-:W-:Y:S05]  /*6030*/  BRA `(.L_x_16506) ;  /* 0x0000000800507947 */ /* 0x000fea0003800000 */
.L_x_16514:
        /* <DEDUP_REMOVED lines=20> */
.L_x_16519:
[----:B------:R-:W-:Y:S05]  /*6180*/  BSYNC B0 ;  /* 0x0000000000007941 */ /* 0x000fea0003800000 */
.L_x_16518:
[----:B------:R-:W-:-:S05]  /*6190*/  LOP3.LUT R5, R0, R5, RZ, 0xfc, !PT ;  /* 0x0000000500057212 */ /* 0x000fca00078efcff */
[----:B------:R0:W-:Y:S01]  /*61a0*/  STG.E.U8 desc[UR36][R8.64], R5 ;  /* 0x0000000508007986 */ /* 0x0001e2000c101124 */
[----:B------:R-:W-:Y:S05]  /*61b0*/  BRA `(.L_x_16506) ;  /* 0x0000000400f07947 */ /* 0x000fea0003800000 */
.L_x_16517:
        /* <DEDUP_REMOVED lines=12> */
.L_x_16521:
[----:B------:R-:W-:Y:S01]  /*6280*/  IMAD.MOV.U32 R0, RZ, RZ, 0x7f ;  /* 0x0000007fff007424 */ /* 0x000fe200078e00ff */
[----:B------:R-:W-:-:S04]  /*6290*/  ISETP.GT.U32.AND P0, PT, R4, 0x7f800000, PT ;  /* 0x7f8000000400780c */ /* 0x000fc80003f04070 */
[----:B------:R-:W-:-:S09]  /*62a0*/  SEL R0, R0, 0x7c, P0 ;  /* 0x0000007c00007807 */ /* 0x000fd20000000000 */
.L_x_16522:
[----:B------:R-:W-:Y:S05]  /*62b0*/  BSYNC B0 ;  /* 0x0000000000007941 */ /* 0x000fea0003800000 */
.L_x_16520:
[----:B------:R-:W-:-:S04]  /*62c0*/  LOP3.LUT R22, R22, 0x80000000, RZ, 0xc0, !PT ;  /* 0x8000000016167812 */ /* 0x000fc800078ec0ff */
[----:B------:R-:W-:-:S04]  /*62d0*/  SHF.R.U32.HI R3, RZ, 0x18, R22 ;  /* 0x00000018ff037819 */ /* 0x000fc80000011616 */
[----:B------:R-:W-:-:S05]  /*62e0*/  LOP3.LUT R3, R0, R3, RZ, 0xfc, !PT ;  /* 0x0000000300037212 */ /* 0x000fca00078efcff */
[----:B------:R0:W-:Y:S01]  /*62f0*/  STG.E.U8 desc[UR36][R8.64], R3 ;  /* 0x0000000308007986 */ /* 0x0001e2000c101124 */
[----:B------:R-:W-:Y:S05]  /*6300*/  BRA `(.L_x_16506) ;  /* 0x00000004009c7947 */ /* 0x000fea0003800000 */
.L_x_16516:
[----:B------:R-:W-:-:S05]  /*6310*/  F2FP.BF16.F32.PACK_AB R22, RZ, R22 ;  /* 0x00000016ff16723e */ /* 0x000fca00000010ff */
[----:B------:R0:W-:Y:S01]  /*6320*/  STG.E.U16 desc[UR36][R8.64], R22 ;  /* 0x0000001608007986 */ /* 0x0001e2000c101524 */
[----:B------:R-:W-:Y:S05]  /*6330*/  BRA `(.L_x_16506) ;  /* 0x0000000400907947 */ /* 0x000fea0003800000 */
.L_x_16513:
        /* <DEDUP_REMOVED lines=11> */
.L_x_16525:
        /* <DEDUP_REMOVED lines=16> */
.L_x_16528:
[----:B------:R-:W-:-:S04]  /*64f0*/  LOP3.LUT R22, R22, 0x80000000, RZ, 0xc0, !PT ;  /* 0x8000000016167812 */ /* 0x000fc800078ec0ff */
[----:B------:R-:W-:-:S04]  /*6500*/  SHF.R.U32.HI R3, RZ, 0x18, R22 ;  /* 0x00000018ff037819 */ /* 0x000fc80000011616 */
[----:B------:R-:W-:-:S04]  /*6510*/  LOP3.LUT R0, R0, R3, RZ, 0xfc, !PT ;  /* 0x0000000300007212 */ /* 0x000fc800078efcff */
[----:B------:R-:W-:-:S07]  /*6520*/  PRMT R4, R0, 0x7610, R4 ;  /* 0x0000761000047816 */ /* 0x000fce0000000004 */
.L_x_16527:
[----:B------:R-:W-:Y:S05]  /*6530*/  BSYNC B0 ;  /* 0x0000000000007941 */ /* 0x000fea0003800000 */
.L_x_16526:
[----:B------:R0:W-:Y:S01]  /*6540*/  STG.E.U8 desc[UR36][R8.64], R4 ;  /* 0x0000000408007986 */ /* 0x0001e2000c101124 */
[----:B------:R-:W-:Y:S05]  /*6550*/  BRA `(.L_x_16506) ;  /* 0x0000000400087947 */ /* 0x000fea0003800000 */
.L_x_16524:
        /* <DEDUP_REMOVED lines=16> */
.L_x_16531:
[----:B------:R-:W-:-:S04]  /*6660*/  LOP3.LUT R22, R22, 0x80000000, RZ, 0xc0, !PT ;  /* 0x8000000016167812 */ /* 0x000fc800078ec0ff */
[----:B------:R-:W-:-:S04]  /*6670*/  SHF.R.U32.HI R3, RZ, 0x18, R22 ;  /* 0x00000018ff037819 */ /* 0x000fc80000011616 */
[----:B------:R-:W-:-:S04]  /*6680*/  LOP3.LUT R0, R0, R3, RZ, 0xfc, !PT ;  /* 0x0000000300007212 */ /* 0x000fc800078efcff */
[----:B------:R-:W-:-:S07]  /*6690*/  PRMT R4, R0, 0x7610, R4 ;  /* 0x0000761000047816 */ /* 0x000fce0000000004 */
.L_x_16530:
[----:B------:R-:W-:Y:S05]  /*66a0*/  BSYNC B0 ;  /* 0x0000000000007941 */ /* 0x000fea0003800000 */
.L_x_16529:
[----:B------:R0:W-:Y:S01]  /*66b0*/  STG.E.U8 desc[UR36][R8.64], R4 ;  /* 0x0000000408007986 */ /* 0x0001e2000c101124 */
[----:B------:R-:W-:Y:S05]  /*66c0*/  BRA `(.L_x_16506) ;  /* 0x0000000000ac7947 */ /* 0x000fea0003800000 */
.L_x_16523:
        /* <DEDUP_REMOVED lines=21> */
.L_x_16505:
        /* <DEDUP_REMOVED lines=16> */
.L_x_16534:
[----:B------:R-:W-:Y:S05]  /*6920*/  BRA `(.L_x_16506) ;  /* 0x0000000000147947 */ /* 0x000fea0003800000 */
.L_x_16533:
[----:B------:R-:W0:Y:S02]  /*6930*/  F2I.U64.TRUNC R22, R22 ;  /* 0x0000001600167311 */ /* 0x000e24000020d800 */
[----:B0-----:R0:W-:Y:S01]  /*6940*/  STG.E.64 desc[UR36][R8.64], R22 ;  /* 0x0000001608007986 */ /* 0x0011e2000c101b24 */
[----:B------:R-:W-:Y:S05]  /*6950*/  BRA `(.L_x_16506) ;  /* 0x0000000000087947 */ /* 0x000fea0003800000 */
.L_x_16532:
[----:B------:R-:W0:Y:S02]  /*6960*/  F2I.FTZ.U32.TRUNC.NTZ R3, R22 ;  /* 0x0000001600037305 */ /* 0x000e24000021f000 */
[----:B0-----:R0:W-:Y:S02]  /*6970*/  STG.E desc[UR36][R8.64], R3 ;  /* 0x0000000308007986 */ /* 0x0011e4000c101924 */
.L_x_16506:
[----:B------:R-:W-:-:S07]  /*6980*/  VIADD R25, R25, 0x80 ;  /* 0x0000008019197836 */ /* 0x000fce0000000000 */
.L_x_16466:
[----:B------:R-:W-:Y:S05]  /*6990*/  BSYNC B6 ;  /* 0x0000000000067941 */ /* 0x000fea0003800000 */
.L_x_16465:
        /* <DEDUP_REMOVED lines=22> */
.L_x_16538:
[----:B------:R-:W0:Y:S02]  /*6b00*/  F2I.S64.TRUNC R24, R24 ;  /* 0x0000001800187311 */ /* 0x000e24000020d900 */
[----:B0-----:R-:W-:-:S05]  /*6b10*/  IMAD.MOV.U32 R5, RZ, RZ, R24 ;  /* 0x000000ffff057224 */ /* 0x001fca00078e0018 */
[----:B------:R-:W-:Y:S01]  /*6b20*/  STG.E.U8 desc[UR36][R2.64], R5 ;  /* 0x0000000502007986 */ /* 0x000fe2000c101124 */
[----:B------:R-:W-:Y:S05]  /*6b30*/  EXIT ;  /* 0x000000000000794d */ /* 0x000fea0003800000 */
.L_x_16537:
        /* <DEDUP_REMOVED lines=9> */
.L_x_16541:
[----:B------:R-:W0:Y:S02]  /*6bd0*/  F2I.FTZ.TRUNC.NTZ R5, R24 ;  /* 0x0000001800057305 */ /* 0x000e24000021f100 */
[----:B0-----:R-:W-:Y:S01]  /*6be0*/  STG.E desc[UR36][R2.64], R5 ;  /* 0x0000000502007986 */ /* 0x001fe2000c101924 */
[----:B------:R-:W-:Y:S05]  /*6bf0*/  EXIT ;  /* 0x000000000000794d */ /* 0x000fea0003800000 */
.L_x_16540:
[----:B------:R-:W0:Y:S02]  /*6c00*/  F2I.FTZ.TRUNC.NTZ R5, R24 ;  /* 0x0000001800057305 */ /* 0x000e24000021f100 */
[----:B0-----:R-:W-:Y:S01]  /*6c10*/  STG.E.U16 desc[UR36][R2.64], R5 ;  /* 0x0000000502007986 */ /* 0x001fe2000c101524 */
[----:B------:R-:W-:Y:S05]  /*6c20*/  EXIT ;  /* 0x000000000000794d */ /* 0x000fea0003800000 */
.L_x_16536:
        /* <DEDUP_REMOVED lines=8> */
.L_x_16543:
[----:B------:R-:W-:-:S05]  /*6cb0*/  F2FP.F16.F32.PACK_AB R24, RZ, R24 ;  /* 0x00000018ff18723e */ /* 0x000fca00000000ff */
[----:B------:R-:W-:Y:S01]  /*6cc0*/  STG.E.U16 desc[UR36][R2.64], R24 ;  /* 0x0000001802007986 */ /* 0x000fe2000c101524 */
[----:B------:R-:W-:Y:S05]  /*6cd0*/  EXIT ;  /* 0x000000000000794d */ /* 0x000fea0003800000 */
.L_x_16542:
        /* <DEDUP_REMOVED lines=9> */
.L_x_16545:
[----:B------:R-:W-:-:S04]  /*6d70*/  F2FP.F16.F32.PACK_AB R5, RZ, R24 ;  /* 0x00000018ff05723e */ /* 0x000fc800000000ff */
[----:B------:R-:W-:-:S05]  /*6d80*/  PRMT R5, R5, 0x5410, RZ ;  /* 0x0000541005057816 */ /* 0x000fca00000000ff */
[----:B------:R-:W-:Y:S01]  /*6d90*/  STG.E desc[UR36][R2.64], R5 ;  /* 0x0000000502007986 */ /* 0x000fe2000c101924 */
[----:B------:R-:W-:Y:S05]  /*6da0*/  EXIT ;  /* 0x000000000000794d */ /* 0x000fea0003800000 */
.L_x_16544:
[----:B------:R-:W-:-:S06]  /*6db0*/  FMUL.FTZ R4, R24, 1 ;  /* 0x3f80000018047820 */ /* 0x000fcc0000410000 */
[----:B------:R-:W0:Y:S02]  /*6dc0*/  F2F.F64.F32 R4, R4 ;  /* 0x0000000400047310 */ /* 0x000e240000201800 */
[----:B0-----:R-:W-:Y:S01]  /*6dd0*/  STG.E.64 desc[UR36][R2.64], R4 ;  /* 0x0000000402007986 */ /* 0x001fe2000c101b24 */
[----:B------:R-:W-:Y:S05]  /*6de0*/  EXIT ;  /* 0x000000000000794d */ /* 0x000fea0003800000 */
.L_x_16535:
        /* <DEDUP_REMOVED lines=12> */
.L_x_16548:
[----:B------:R-:W-:Y:S01]  /*6eb0*/  FMUL.FTZ R4, R24, 1 ;  /* 0x3f80000018047820 */ /* 0x000fe20000410000 */
[----:B------:R-:W-:-:S05]  /*6ec0*/  CS2R R6, SRZ ;  /* 0x0000000000067805 */ /* 0x000fca000001ff00 */
[----:B------:R-:W0:Y:S02]  /*6ed0*/  F2F.F64.F32 R4, R4 ;  /* 0x0000000400047310 */ /* 0x000e240000201800 */
[----:B0-----:R-:W-:Y:S01]  /*6ee0*/  STG.E.128 desc[UR36][R2.64], R4 ;  /* 0x0000000402007986 */ /* 0x001fe2000c101d24 */
[----:B------:R-:W-:Y:S05]  /*6ef0*/  EXIT ;  /* 0x000000000000794d */ /* 0x000fea0003800000 */
.L_x_16547:
        /* <DEDUP_REMOVED lines=20> */
.L_x_16552:
[----:B------:R-:W-:Y:S05]  /*7040*/  BSYNC B0 ;  /* 0x0000000000007941 */ /* 0x000fea0003800000 */
.L_x_16551:
[----:B------:R-:W-:-:S05]  /*7050*/  LOP3.LUT R7, R0, R7, RZ, 0xfc, !PT ;  /* 0x0000000700077212 */ /* 0x000fca00078efcff */
[----:B------:R-:W-:Y:S01]  /*7060*/  STG.E.U8 desc[UR36][R2.64], R7 ;  /* 0x0000000702007986 */ /* 0x000fe2000c101124 */
[----:B------:R-:W-:Y:S05]  /*7070*/  EXIT ;  /* 0x000000000000794d */ /* 0x000fea0003800000 */
.L_x_16550:
        /* <DEDUP_REMOVED lines=12> */
.L_x_16554:
[----:B------:R-:W-:Y:S01]  /*7140*/  IMAD.MOV.U32 R0, RZ, RZ, 0x7f ;  /* 0x0000007fff007424 */ /* 0x000fe200078e00ff */
[----:B------:R-:W-:-:S04]  /*7150*/  ISETP.GT.U32.AND P0, PT, R4, 0x7f800000, PT ;  /* 0x7f8000000400780c */ /* 0x000fc80003f04070 */
[----:B------:R-:W-:-:S09]  /*7160*/  SEL R0, R0, 0x7c, P0 ;  /* 0x0000007c00007807 */ /* 0x000fd20000000000 */
.L_x_16555:
[----:B------:R-:W-:Y:S05]  /*7170*/  BSYNC B0 ;  /* 0x0000000000007941 */ /* 0x000fea0003800000 */
.L_x_16553:
[----:B------:R-:W-:-:S04]  /*7180*/  LOP3.LUT R24, R24, 0x80000000, RZ, 0xc0, !PT ;  /* 0x8000000018187812 */ /* 0x000fc800078ec0ff */
[----:B------:R-:W-:-:S04]  /*7190*/  SHF.R.U32.HI R5, RZ, 0x18, R24 ;  /* 0x00000018ff057819 */ /* 0x000fc80000011618 */
[----:B------:R-:W-:-:S05]  /*71a0*/  LOP3.LUT R5, R0, R5, RZ, 0xfc, !PT ;  /* 0x0000000500057212 */ /* 0x000fca00078efcff */
[----:B------:R-:W-:Y:S01]  /*71b0*/  STG.E.U8 desc[UR36][R2.64], R5 ;  /* 0x0000000502007986 */ /* 0x000fe2000c101124 */
[----:B------:R-:W-:Y:S05]  /*71c0*/  EXIT ;  /* 0x000000000000794d */ /* 0x000fea0003800000 */
.L_x_16549:
[----:B------:R-:W-:-:S05]  /*71d0*/  F2FP.BF16.F32.PACK_AB R24, RZ, R24 ;  /* 0x00000018ff18723e */ /* 0x000fca00000010ff */
[----:B------:R-:W-:Y:S01]  /*71e0*/  STG.E.U16 desc[UR36][R2.64], R24 ;  /* 0x0000001802007986 */ /* 0x000fe2000c101524 */
[----:B------:R-:W-:Y:S05]  /*71f0*/  EXIT ;  /* 0x000000000000794d */ /* 0x000fea0003800000 */
.L_x_16546:
        /* <DEDUP_REMOVED lines=11> */
.L_x_16558:
        /* <DEDUP_REMOVED lines=16> */
.L_x_16561:
[----:B------:R-:W-:-:S04]  /*73b0*/  LOP3.LUT R24, R24, 0x80000000, RZ, 0xc0, !PT ;  /* 0x8000000018187812 */ /* 0x000fc800078ec0ff */
[----:B------:R-:W-:-:S04]  /*73c0*/  SHF.R.U32.HI R5, RZ, 0x18, R24 ;  /* 0x00000018ff057819 */ /* 0x000fc80000011618 */
[----:B------:R-:W-:-:S04]  /*73d0*/  LOP3.LUT R4, R4, R5, RZ, 0xfc, !PT ;  /* 0x0000000504047212 */ /* 0x000fc800078efcff */
[----:B------:R-:W-:-:S07]  /*73e0*/  PRMT R0, R4, 0x7610, R0 ;  /* 0x0000761004007816 */ /* 0x000fce0000000000 */
.L_x_16560:
[----:B------:R-:W-:Y:S05]  /*73f0*/  BSYNC B0 ;  /* 0x0000000000007941 */ /* 0x000fea0003800000 */
.L_x_16559:
[----:B------:R-:W-:Y:S01]  /*7400*/  STG.E.U8 desc[UR36][R2.64], R0 ;  /* 0x0000000002007986 */ /* 0x000fe2000c101124 */
[----:B------:R-:W-:Y:S05]  /*7410*/  EXIT ;  /* 0x000000000000794d */ /* 0x000fea0003800000 */
.L_x_16557:
        /* <DEDUP_REMOVED lines=16> */
.L_x_16564:
[----:B------:R-:W-:-:S04]  /*7520*/  LOP3.LUT R24, R24, 0x80000000, RZ, 0xc0, !PT ;  /* 0x8000000018187812 */ /* 0x000fc800078ec0ff */
[----:B------:R-:W-:-:S04]  /*7530*/  SHF.R.U32.HI R5, RZ, 0x18, R24 ;  /* 0x00000018ff057819 */ /* 0x000fc80000011618 */
[----:B------:R-:W-:-:S04]  /*7540*/  LOP3.LUT R4, R4, R5, RZ, 0xfc, !PT ;  /* 0x0000000504047212 */ /* 0x000fc800078efcff */
[----:B------:R-:W-:-:S07]  /*7550*/  PRMT R0, R4, 0x7610, R0 ;  /* 0x0000761004007816 */ /* 0x000fce0000000000 */
.L_x_16563:
[----:B------:R-:W-:Y:S05]  /*7560*/  BSYNC B0 ;  /* 0x0000000000007941 */ /* 0x000fea0003800000 */
.L_x_16562:
[----:B------:R-:W-:Y:S01]  /*7570*/  STG.E.U8 desc[UR36][R2.64], R0 ;  /* 0x0000000002007986 */ /* 0x000fe2000c101124 */
[----:B------:R-:W-:Y:S05]  /*7580*/  EXIT ;  /* 0x000000000000794d */ /* 0x000fea0003800000 */
.L_x_16556:
        /* <DEDUP_REMOVED lines=21> */
.L_x_16539:
        /* <DEDUP_REMOVED lines=16> */
.L_x_16567:
[----:B------:R-:W-:Y:S05]  /*77e0*/  EXIT ;  /* 0x000000000000794d */ /* 0x000fea0003800000 */
.L_x_16566:
[----:B------:R-:W0:Y:S02]  /*77f0*/  F2I.U64.TRUNC R24, R24 ;  /* 0x0000001800187311 */ /* 0x000e24000020d800 */
[----:B0-----:R-:W-:Y:S01]  /*7800*/  STG.E.64 desc[UR36][R2.64], R24 ;  /* 0x0000001802007986 */ /* 0x001fe2000c101b24 */
[----:B------:R-:W-:Y:S05]  /*7810*/  EXIT ;  /* 0x000000000000794d */ /* 0x000fea0003800000 */
.L_x_16565:
[----:B------:R-:W0:Y:S02]  /*7820*/  F2I.FTZ.U32.TRUNC.NTZ R5, R24 ;  /* 0x0000001800057305 */ /* 0x000e24000021f000 */
[----:B0-----:R-:W-:Y:S01]  /*7830*/  STG.E desc[UR36][R2.64], R5 ;  /* 0x0000000502007986 */ /* 0x001fe2000c101924 */
[----:B------:R-:W-:Y:S05]  /*7840*/  EXIT ;  /* 0x000000000000794d */ /* 0x000fea0003800000 */
.L_x_16568:
        /* <DEDUP_REMOVED lines=11> */
.L_x_19723:


//--------------------- .text._ZN2at6native18elementwise_kernelILi128ELi2EZNS0_22gpu_kernel_impl_nocastIZZZNS0_16frac_kernel_cudaERNS_18TensorIteratorBaseEENKUlvE_clEvENKUlvE0_clEvEUlfE_EEvS4_RKT_EUliE_EEviT1_ --------------------------
	.section	.text._ZN2at6native18elementwise_kernelILi128ELi2EZNS0_22gpu_kernel_impl_nocastIZZZNS0_16frac_kernel_cudaERNS_18TensorIteratorBaseEENKUlvE_clEvENKUlvE0_clEvEUlfE_EEvS4_RKT_EUliE_EEviT1_,"ax",@progbits
	.align	128
        .global         _ZN2at6native18elementwise_kernelILi128ELi2EZNS0_22gpu_kernel_impl_nocastIZZZNS0_16frac_kernel_cudaERNS_18TensorIteratorBaseEENKUlvE_clEvENKUlvE0_clEvEUlfE_EEvS4_RKT_EUliE_EEviT1_
        .type           _ZN2at6native18elementwise_kernelILi128ELi2EZNS0_22gpu_kernel_impl_nocastIZZZNS0_16frac_kernel_cudaERNS_18TensorIteratorBaseEENKUlvE_clEvENKUlvE0_clEvEUlfE_EEvS4_RKT_EUliE_EEviT1_,@function
        .size           _ZN2at6native18elementwise_kernelILi128ELi2EZNS0_22gpu_kernel_impl_nocastIZZZNS0_16frac_kernel_cudaERNS_18TensorIteratorBaseEENKUlvE_clEvENKUlvE0_clEvEUlfE_EEvS4_RKT_EUliE_EEviT1_,(.L_x_19724 - _ZN2at6native18elementwise_kernelILi128ELi2EZNS0_22gpu_kernel_impl_nocastIZZZNS0_16frac_kernel_cudaERNS_18TensorIteratorBaseEENKUlvE_clEvENKUlvE0_clEvEUlfE_EEvS4_RKT_EUliE_EEviT1_)
        .other          _ZN2at6native18elementwise_kernelILi128ELi2EZNS0_22gpu_kernel_impl_nocastIZZZNS0_16frac_kernel_cudaERNS_18TensorIteratorBaseEENKUlvE_clEvENKUlvE0_clEvEUlfE_EEvS4_RKT_EUliE_EEviT1_,@"STO_CUDA_ENTRY STV_DEFAULT"
_ZN2at6native18elementwise_kernelILi128ELi2EZNS0_22gpu_kernel_impl_nocastIZZZNS0_16frac_kernel_cudaERNS_18TensorIteratorBaseEENKUlvE_clEvENKUlvE0_clEvEUlfE_EEvS4_RKT_EUliE_EEviT1_:
.text._ZN2at6native18elementwise_kernelILi128ELi2EZNS0_22gpu_kernel_impl_nocastIZZZNS0_16frac_kernel_cudaERNS_18TensorIteratorBaseEENKUlvE_clEvENKUlvE0_clEvEUlfE_EEvS4_RKT_EUliE_EEviT1_:
        /* <DEDUP_REMOVED lines=312> */
.L_x_16571:
[----:B------:R-:W-:Y:S02]  /*1380*/  ULDC.64 UR8, c[0x0][0x418] ;  /* 0x0001060000087ab9 */ /* 0x000fe40000000a00 */
[----:B------:R-:W-:-:S04]  /*1390*/  IADD3 R4, P0, R2, UR8, RZ ;  /* 0x0000000802047c10 */ /* 0x000fc8000ff1e0ff */
[----:B------:R-:W-:Y:S01]  /*13a0*/  IADD3.X R5, RZ, UR9, RZ, P0, !PT ;  /* 0x00000009ff057c10 */ /* 0x000fe200087fe4ff */
[----:B------:R-:W-:-:S04]  /*13b0*/  ULDC.64 UR8, c[0x0][0x410] ;  /* 0x0001040000087ab9 */ /* 0x000fc80000000a00 */
[----:B------:R-:W2:Y:S01]  /*13c0*/  LDG.E R4, desc[UR4][R4.64] ;  /* 0x0000000404047981 */ /* 0x000ea2000c1e1900 */
[----:B------:R-:W-:-:S04]  /*13d0*/  IADD3 R2, P0, R3, UR8, RZ ;  /* 0x0000000803027c10 */ /* 0x000fc8000ff1e0ff */
[----:B------:R-:W-:Y:S01]  /*13e0*/  IADD3.X R3, RZ, UR9, RZ, P0, !PT ;  /* 0x00000009ff037c10 */ /* 0x000fe200087fe4ff */
[----:B--2---:R-:W0:Y:S02]  /*13f0*/  FRND.TRUNC R7, R4 ;  /* 0x0000000400077307 */ /* 0x004e24000020d000 */
[----:B0-----:R-:W-:Y:S01]  /*1400*/  FADD.FTZ R9, R4, -R7 ;  /* 0x8000000704097221 */ /* 0x001fe20000010000 */
[----:B------:R-:W-:-:S04]  /*1410*/  IADD3 R7, R0, 0x80, RZ ;  /* 0x0000008000077810 */ /* 0x000fc80007ffe0ff */
[----:B------:R0:W-:Y:S03]  /*1420*/  STG.E desc[UR4][R2.64], R9 ;  /* 0x0000000902007986 */ /* 0x0001e6000c101904 */
.L_x_16570:
[----:B------:R-:W-:Y:S05]  /*1430*/  BSYNC B0 ;  /* 0x0000000000007941 */ /* 0x000fea0003800000 */
.L_x_16569:
        /* <DEDUP_REMOVED lines=305> */
.L_x_16572:
        /* <DEDUP_REMOVED lines=8> */
[----:B0-----:R-:W-:-:S05]  /*27d0*/  FADD.FTZ R7, R4, -R7 ;  /* 0x8000000704077221 */ /* 0x001fca0000010000 */
[----:B------:R-:W-:Y:S01]  /*27e0*/  STG.E desc[UR4][R2.64], R7 ;  /* 0x0000000702007986 */ /* 0x000fe2000c101904 */
[----:B------:R-:W-:Y:S05]  /*27f0*/  EXIT ;  /* 0x000000000000794d */ /* 0x000fea0003800000 */
.L_x_16573:
        /* <DEDUP_REMOVED lines=16> */
.L_x_19724:


//--------------------- .text._ZN2at6native27unrolled_elementwise_kernelIZZZNS0_16frac_kernel_cudaERNS_18TensorIteratorBaseEENKUlvE_clEvENKUlvE0_clEvEUlfE_St5arrayIPcLm2EELi4E23TrivialOffsetCalculatorILi1EjESB_NS0_6memory15LoadWithoutCastENSC_16StoreWithoutCastEEEviT_T0_T2_T3_T4_T5_ --------------------------
	.section	.text._ZN2at6native27unrolled_elementwise_kernelIZZZNS0_16frac_kernel_cudaERNS_18TensorIteratorBaseEENKUlvE_clEvENKUlvE0_clEvEUlfE_St5arrayIPcLm2EELi4E23TrivialOffsetCalculatorILi1EjESB_NS0_6memory15LoadWithoutCastENSC_16StoreWithoutCastEEEviT_T0_T2_T3_T4_T5_,"ax",@progbits
	.align	128
        .global         _ZN2at6native27unrolled_elementwise_kernelIZZZNS0_16frac_kernel_cudaERNS_18TensorIteratorBaseEENKUlvE_clEvENKUlvE0_clEvEUlfE_St5arrayIPcLm2EELi4E23TrivialOffsetCalculatorILi1EjESB_NS0_6memory15LoadWithoutCastENSC_16StoreWithoutCastEEEviT_T0_T2_T3_T4_T5_
        .type           _ZN2at6native27unrolled_elementwise_kernelIZZZNS0_16frac_kernel_cudaERNS_18TensorIteratorBaseEENKUlvE_clEvENKUlvE0_clEvEUlfE_St5arrayIPcLm2EELi4E23TrivialOffsetCalculatorILi1EjESB_NS0_6memory15LoadWithoutCastENSC_16StoreWithoutCastEEEviT_T0_T2_T3_T4_T5_,@function
        .size           _ZN2at6native27unrolled_elementwise_kernelIZZZNS0_16frac_kernel_cudaERNS_18TensorIteratorBaseEENKUlvE_clEvENKUlvE0_clEvEUlfE_St5arrayIPcLm2EELi4E23TrivialOffsetCalculatorILi1EjESB_NS0_6memory15LoadWithoutCastENSC_16StoreWithoutCastEEEviT_T0_T2_T3_T4_T5_,(.L_x_19725 - _ZN2at6native27unrolled_elementwise_kernelIZZZNS0_16frac_kernel_cudaERNS_18TensorIteratorBaseEENKUlvE_clEvENKUlvE0_clEvEUlfE_St5arrayIPcLm2EELi4E23TrivialOffsetCalculatorILi1EjESB_NS0_6memory15LoadWithoutCastENSC_16StoreWithoutCastEEEviT_T0_T2_T3_T4_T5_)
        .other          _ZN2at6native27unrolled_elementwise_kernelIZZZNS0_16frac_kernel_cudaERNS_18TensorIteratorBaseEENKUlvE_clEvENKUlvE0_clEvEUlfE_St5arrayIPcLm2EELi4E23TrivialOffsetCalculatorILi1EjESB_NS0_6memory15LoadWithoutCastENSC_16StoreWithoutCastEEEviT_T0_T2_T3_T4_T5_,@"STO_CUDA_ENTRY STV_DEFAULT"
_ZN2at6native27unrolled_elementwise_kernelIZZZNS0_16frac_kernel_cudaERNS_18TensorIteratorBaseEENKUlvE_clEvENKUlvE0_clEvEUlfE_St5arrayIPcLm2EELi4E23TrivialOffsetCalculatorILi1EjESB_NS0_6memory15LoadWithoutCastENSC_16StoreWithoutCastEEEviT_T0_T2_T3_T4_T5_:
.text._ZN2at6native27unrolled_elementwise_kernelIZZZNS0_16frac_kernel_cudaERNS_18TensorIteratorBaseEENKUlvE_clEvENKUlvE0_clEvEUlfE_St5arrayIPcLm2EELi4E23TrivialOffsetCalculatorILi1EjESB_NS0_6memory15LoadWithoutCastENSC_16StoreWithoutCastEEEviT_T0_T2_T3_T4_T5_:
[----:B------:R-:W-:Y:S01]  /*0000*/  LDC R1, c[0x0][0x28] ;  /* 0x00000a00ff017b82 */ /* 0x000fe20000000800 */
[----:B------:R-:W0:Y:S07]  /*0010*/  S2R R0, SR_CTAID.X ;  /* 0x0000000000007919 */ /* 0x000e2e0000002500 */
[----:B------:R-:W0:Y:S01]  /*0020*/  LDC R9, c[0x0][0x210] ;  /* 0x00008400ff097b82 */ /* 0x000e220000000800 */
[----:B------:R-:W-:Y:S01]  /*0030*/  IMAD.MOV.U32 R6, RZ, RZ, RZ ;  /* 0x000000ffff067224 */ /* 0x000fe200078e00ff */
[----:B------:R-:W-:Y:S01]  /*0040*/  ULDC.64 UR4, c[0x0][0x208] ;  /* 0x0000820000047ab9 */ /* 0x000fe20000000a00 */
[----:B------:R-:W1:Y:S01]  /*0050*/  S2R R7, SR_TID.X ;  /* 0x0000000000077919 */ /* 0x000e620000002100 */
[----:B0-----:R-:W-:Y:S01]  /*0060*/  IMAD R2, R0, -0x200, R9 ;  /* 0xfffffe0000027824 */ /* 0x001fe200078e0209 */
[----:B-1----:R-:W-:-:S04]  /*0070*/  MOV R13, R7 ;  /* 0x00000007000d7202 */ /* 0x002fc80000000f00 */
        /* <DEDUP_REMOVED lines=10> */
[----:B------:R-:W2:Y:S07]  /*0120*/  @!P0 LDG.E R6, desc[UR4][R14.64] ;  /* 0x000000040e068981 */ /* 0x000eae000c1e1900 */
[----:B------:R-:W0:Y:S01]  /*0130*/  @!P2 LDC.64 R8, c[0x0][0x220] ;  /* 0x00008800ff08ab82 */ /* 0x000e220000000a00 */
[----:B------:R-:W-:Y:S01]  /*0140*/  @!P2 LEA R21, R0, R13, 0x9 ;  /* 0x0000000d0015a211 */ /* 0x000fe200078e48ff */
[----:B------:R-:W-:Y:S01]  /*0150*/  HFMA2.MMA R12, -RZ, RZ, 0, 0 ;  /* 0x00000000ff0c7435 */ /* 0x000fe200000001ff */
[----:B-1----:R-:W-:-:S04]  /*0160*/  @!P1 IMAD.WIDE.U32 R16, R19, 0x4, R10 ;  /* 0x0000000413109825 */ /* 0x002fc800078e000a */
[----:B------:R-:W-:-:S06]  /*0170*/  IMAD.MOV.U32 R10, RZ, RZ, RZ ;  /* 0x000000ffff0a7224 */ /* 0x000fcc00078e00ff */
[----:B------:R-:W3:Y:S01]  /*0180*/  @!P1 LDG.E R10, desc[UR4][R16.64] ;  /* 0x00000004100a9981 */ /* 0x000ee2000c1e1900 */
[----:B0-----:R-:W-:-:S05]  /*0190*/  @!P2 IMAD.WIDE.U32 R8, R21, 0x4, R8 ;  /* 0x000000041508a825 */ /* 0x001fca00078e0008 */
[----:B------:R0:W4:Y:S01]  /*01a0*/  @!P2 LDG.E R12, desc[UR4][R8.64] ;  /* 0x00000004080ca981 */ /* 0x000122000c1e1900 */
[----:B------:R-:W-:-:S05]  /*01b0*/  @!P2 VIADD R13, R13, 0x80 ;  /* 0x000000800d0da836 */ /* 0x000fca0000000000 */
[----:B------:R-:W-:Y:S01]  /*01c0*/  ISETP.GE.AND P1, PT, R13, R2, PT ;  /* 0x000000020d00720c */ /* 0x000fe20003f26270 */
[----:B0-----:R-:W0:-:S12]  /*01d0*/  @!P0 LDC.64 R8, c[0x0][0x218] ;  /* 0x00008600ff088b82 */ /* 0x001e180000000a00 */
[----:B------:R-:W1:Y:S01]  /*01e0*/  @!P1 LDC.64 R18, c[0x0][0x220] ;  /* 0x00008800ff129b82 */ /* 0x000e620000000a00 */
[C---:B------:R-:W-:Y:S02]  /*01f0*/  @!P1 LEA R11, R0.reuse, R13, 0x9 ;  /* 0x0000000d000b9211 */ /* 0x040fe400078e48ff */
[----:B------:R-:W-:Y:S01]  /*0200*/  MOV R13, R7 ;  /* 0x00000007000d7202 */ /* 0x000fe20000000f00 */
[----:B------:R-:W-:-:S03]  /*0210*/  @!P0 IMAD R7, R0, 0x200, R7 ;  /* 0x0000020000078824 */ /* 0x000fc600078e0207 */
[C---:B------:R-:W-:Y:S01]  /*0220*/  IADD3 R25, R13.reuse, 0x80, RZ ;  /* 0x000000800d197810 */ /* 0x040fe20007ffe0ff */
[----:B------:R-:W-:Y:S02]  /*0230*/  VIADD R23, R13, 0x180 ;  /* 0x000001800d177836 */ /* 0x000fe40000000000 */
[----:B-1----:R-:W-:-:S04]  /*0240*/  @!P1 IMAD.WIDE.U32 R14, R11, 0x4, R18 ;  /* 0x000000040b0e9825 */ /* 0x002fc800078e0012 */
[----:B------:R-:W-:Y:S02]  /*0250*/  IMAD.MOV.U32 R11, RZ, RZ, RZ ;  /* 0x000000ffff0b7224 */ /* 0x000fe400078e00ff */
[----:B------:R-:W-:-:S04]  /*0260*/  VIADD R19, R13, 0x100 ;  /* 0x000001000d137836 */ /* 0x000fc80000000000 */
[----:B------:R1:W5:Y:S01]  /*0270*/  @!P1 LDG.E R11, desc[UR4][R14.64] ;  /* 0x000000040e0b9981 */ /* 0x000362000c1e1900 */
[-C--:B------:R-:W-:Y:S02]  /*0280*/  ISETP.GE.AND P2, PT, R19, R2.reuse, PT ;  /* 0x000000021300720c */ /* 0x080fe40003f46270 */
[----:B------:R-:W-:Y:S01]  /*0290*/  ISETP.GE.AND P1, PT, R25, R2, PT ;  /* 0x000000021900720c */ /* 0x000fe20003f26270 */
[----:B0-----:R-:W-:Y:S01]  /*02a0*/  @!P0 IMAD.WIDE.U32 R8, R7, 0x4, R8 ;  /* 0x0000000407088825 */ /* 0x001fe200078e0008 */
[----:B------:R-:W-:-:S04]  /*02b0*/  @!P0 MOV R13, R25 ;  /* 0x00000019000d8202 */ /* 0x000fc80000000f00 */
[----:B------:R-:W-:Y:S01]  /*02c0*/  ISETP.GE.AND P3, PT, R13, R2, PT ;  /* 0x000000020d00720c */ /* 0x000fe20003f66270 */
[----:B------:R-:W-:Y:S01]  /*02d0*/  BSSY B0, `(.L_x_16574) ;  /* 0x0000013000007945 */ /* 0x000fe20003800000 */
[----:B--2---:R-:W0:Y:S02]  /*02e0*/  @!P0 FRND.TRUNC R17, R6 ;  /* 0x0000000600118307 */ /* 0x004e24000020d000 */
[----:B0-----:R-:W-:-:S05]  /*02f0*/  @!P0 FADD.FTZ R5, -R17, R6 ;  /* 0x0000000611058221 */ /* 0x001fca0000010100 */
[----:B------:R1:W-:Y:S01]  /*0300*/  @!P0 STG.E desc[UR4][R8.64], R5 ;  /* 0x0000000508008986 */ /* 0x0003e2000c101904 */
[----:B---3--:R-:W0:Y:S08]  /*0310*/  @!P1 FRND.TRUNC R19, R10 ;  /* 0x0000000a00139307 */ /* 0x008e30000020d000 */
[----:B----4-:R-:W2:Y:S01]  /*0320*/  @!P2 FRND.TRUNC R21, R12 ;  /* 0x0000000c0015a307 */ /* 0x010ea2000020d000 */
[----:B0-----:R-:W-:Y:S01]  /*0330*/  @!P1 FADD.FTZ R3, -R19, R10 ;  /* 0x0000000a13039221 */ /* 0x001fe20000010100 */
[----:B--2---:R-:W-:Y:S01]  /*0340*/  @!P2 FADD.FTZ R4, -R21, R12 ;  /* 0x0000000c1504a221 */ /* 0x004fe20000010100 */
[----:B-1----:R-:W-:Y:S06]  /*0350*/  @P3 BRA `(.L_x_16575) ;  /* 0x0000000000283947 */ /* 0x002fec0003800000 */
[----:B------:R-:W0:Y:S01]  /*0360*/  LDC.64 R8, c[0x0][0x218] ;  /* 0x00008600ff087b82 */ /* 0x000e220000000a00 */
[----:B------:R-:W-:Y:S02]  /*0370*/  LEA R7, R0, R13, 0x9 ;  /* 0x0000000d00077211 */ /* 0x000fe400078e48ff */
[----:B------:R-:W-:-:S04]  /*0380*/  IADD3 R13, R13, 0x80, RZ ;  /* 0x000000800d0d7810 */ /* 0x000fc80007ffe0ff */
[----:B------:R-:W-:-:S13]  /*0390*/  ISETP.GE.AND P0, PT, R13, R2, PT ;  /* 0x000000020d00720c */ /* 0x000fda0003f06270 */
[----:B------:R-:W-:Y:S01]  /*03a0*/  @!P0 IMAD R5, R0, 0x200, R13 ;  /* 0x0000020000058824 */ /* 0x000fe200078e020d */
[----:B------:R-:W-:Y:S01]  /*03b0*/  @!P0 IADD3 R13, R13, 0x80, RZ ;  /* 0x000000800d0d8810 */ /* 0x000fe20007ffe0ff */
[----:B0-----:R-:W-:-:S04]  /*03c0*/  IMAD.WIDE.U32 R6, R7, 0x4, R8 ;  /* 0x0000000407067825 */ /* 0x001fc800078e0008 */
[----:B------:R-:W-:Y:S01]  /*03d0*/  @!P0 IMAD.WIDE.U32 R8, R5, 0x4, R8 ;  /* 0x0000000405088825 */ /* 0x000fe200078e0008 */
[----:B------:R0:W-:Y:S04]  /*03e0*/  STG.E desc[UR4][R6.64], R3 ;  /* 0x0000000306007986 */ /* 0x0001e8000c101904 */
[----:B------:R0:W-:Y:S02]  /*03f0*/  @!P0 STG.E desc[UR4][R8.64], R4 ;  /* 0x0000000408008986 */ /* 0x0001e4000c101904 */
.L_x_16575:
[----:B------:R-:W-:Y:S05]  /*0400*/  BSYNC B0 ;  /* 0x0000000000007941 */ /* 0x000fea0003800000 */
.L_x_16574:
[-C--:B------:R-:W-:Y:S02]  /*0410*/  ISETP.GE.AND P1, PT, R13, R2.reuse, PT ;  /* 0x000000020d00720c */ /* 0x080fe40003f26270 */
[----:B------:R-:W-:-:S11]  /*0420*/  ISETP.GE.AND P0, PT, R23, R2, PT ;  /* 0x000000021700720c */ /* 0x000fd60003f06270 */
[----:B------:R-:W-:Y:S05]  /*0430*/  @P1 EXIT ;  /* 0x000000000000194d */ /* 0x000fea0003800000 */
[----:B0-----:R-:W0:Y:S01]  /*0440*/  LDC.64 R2, c[0x0][0x218] ;  /* 0x00008600ff027b82 */ /* 0x001e220000000a00 */
[----:B-----5:R-:W1:Y:S01]  /*0450*/  @!P0 FRND.TRUNC R4, R11 ;  /* 0x0000000b00048307 */ /* 0x020e62000020d000 */
[----:B------:R-:W-:Y:S01]  /*0460*/  LEA R13, R0, R13, 0x9 ;  /* 0x0000000d000d7211 */ /* 0x000fe200078e48ff */
[----:B-1----:R-:W-:-:S04]  /*0470*/  @!P0 FADD.FTZ R5, -R4, R11 ;  /* 0x0000000b04058221 */ /* 0x002fc80000010100 */
[----:B0-----:R-:W-:-:S05]  /*0480*/  IMAD.WIDE.U32 R2, R13, 0x4, R2 ;  /* 0x000000040d027825 */ /* 0x001fca00078e0002 */
[----:B------:R-:W-:Y:S01]  /*0490*/  STG.E desc[UR4][R2.64], R5 ;  /* 0x0000000502007986 */ /* 0x000fe2000c101904 */
[----:B------:R-:W-:Y:S05]  /*04a0*/  EXIT ;  /* 0x000000000000794d */ /* 0x000fea0003800000 */
.L_x_16576:
        /* <DEDUP_REMOVED lines=13> */
.L_x_19725:


//--------------------- .text._ZN2at6native29vectorized_elementwise_kernelILi2EZZZNS0_16frac_kernel_cudaERNS_18TensorIteratorBaseEENKUlvE_clEvENKUlvE0_clEvEUlfE_St5arrayIPcLm2EEEEviT0_T1_ --------------------------
	.section	.text._ZN2at6native29vectorized_elementwise_kernelILi2EZZZNS0_16frac_kernel_cudaERNS_18TensorIteratorBaseEENKUlvE_clEvENKUlvE0_clEvEUlfE_St5arrayIPcLm2EEEEviT0_T1_,"ax",@progbits
	.align	128
        .global         _ZN2at6native29vectorized_elementwise_kernelILi2EZZZNS0_16frac_kernel_cudaERNS_18TensorIteratorBaseEENKUlvE_clEvENKUlvE0_clEvEUlfE_St5arrayIPcLm2EEEEviT0_T1_
        .type           _ZN2at6native29vectorized_elementwise_kernelILi2EZZZNS0_16frac_kernel_cudaERNS_18TensorIteratorBaseEENKUlvE_clEvENKUlvE0_clEvEUlfE_St5arrayIPcLm2EEEEviT0_T1_,@function
        .size           _ZN2at6native29vectorized_elementwise_kernelILi2EZZZNS0_16frac_kernel_cudaERNS_18TensorIteratorBaseEENKUlvE_clEvENKUlvE0_clEvEUlfE_St5arrayIPcLm2EEEEviT0_T1_,(.L_x_19726 - _ZN2at6native29vectorized_elementwise_kernelILi2EZZZNS0_16frac_kernel_cudaERNS_18TensorIteratorBaseEENKUlvE_clEvENKUlvE0_clEvEUlfE_St5arrayIPcLm2EEEEviT0_T1_)
        .other          _ZN2at6native29vectorized_elementwise_kernelILi2EZZZNS0_16frac_kernel_cudaERNS_18TensorIteratorBaseEENKUlvE_clEvENKUlvE0_clEvEUlfE_St5arrayIPcLm2EEEEviT0_T1_,@"STO_CUDA_ENTRY STV_DEFAULT"
_ZN2at6native29vectorized_elementwise_kernelILi2EZZZNS0_16frac_kernel_cudaERNS_18TensorIteratorBaseEENKUlvE_clEvENKUlvE0_clEvEUlfE_St5arrayIPcLm2EEEEviT0_T1_:
.text._ZN2at6native29vectorized_elementwise_kernelILi2EZZZNS0_16frac_kernel_cudaERNS_18TensorIteratorBaseEENKUlvE_clEvENKUlvE0_clEvEUlfE_St5arrayIPcLm2EEEEviT0_T1_:
        /* <DEDUP_REMOVED lines=16> */
[----:B------:R0:W5:Y:S01]  /*0100*/  LDG.E.64 R6, desc[UR4][R12.64+0xc00] ;  /* 0x000c00040c067981 */ /* 0x000162000c1e1b00 */
[----:B--2---:R-:W-:-:S04]  /*0110*/  IMAD.WIDE.U32 R10, R0, 0x4, R10 ;  /* 0x00000004000a7825 */ /* 0x004fc800078e000a */
[----:B------:R-:W-:Y:S01]  /*0120*/  IMAD.WIDE R10, R23, 0x8, R10 ;  /* 0x00000008170a7825 */ /* 0x000fe200078e020a */
[----:B---3--:R-:W0:Y:S08]  /*0130*/  FRND.TRUNC R17, R8 ;  /* 0x0000000800117307 */ /* 0x008e30000020d000 */
[----:B------:R-:W1:Y:S01]  /*0140*/  FRND.TRUNC R16, R9 ;  /* 0x0000000900107307 */ /* 0x000e62000020d000 */
[----:B0-----:R-:W-:-:S07]  /*0150*/  FADD.FTZ R12, R8, -R17 ;  /* 0x80000011080c7221 */ /* 0x001fce0000010000 */
[----:B----4-:R-:W0:Y:S01]  /*0160*/  FRND.TRUNC R19, R4 ;  /* 0x0000000400137307 */ /* 0x010e22000020d000 */
[----:B-1----:R-:W-:-:S07]  /*0170*/  FADD.FTZ R13, R9, -R16 ;  /* 0x80000010090d7221 */ /* 0x002fce0000010000 */
[----:B------:R-:W1:Y:S01]  /*0180*/  FRND.TRUNC R18, R5 ;  /* 0x0000000500127307 */ /* 0x000e62000020d000 */
[----:B------:R-:W-:Y:S01]  /*0190*/  STG.E.64 desc[UR4][R10.64], R12 ;  /* 0x0000000c0a007986 */ /* 0x000fe2000c101b04 */
[----:B0-----:R-:W-:-:S06]  /*01a0*/  FADD.FTZ R8, R4, -R19 ;  /* 0x8000001304087221 */ /* 0x001fcc0000010000 */
[----:B-----5:R-:W0:Y:S01]  /*01b0*/  FRND.TRUNC R21, R2 ;  /* 0x0000000200157307 */ /* 0x020e22000020d000 */
[----:B-1----:R-:W-:-:S07]  /*01c0*/  FADD.FTZ R9, R5, -R18 ;  /* 0x8000001205097221 */ /* 0x002fce0000010000 */
[----:B------:R-:W1:Y:S01]  /*01d0*/  FRND.TRUNC R20, R3 ;  /* 0x0000000300147307 */ /* 0x000e62000020d000 */
[----:B------:R-:W-:Y:S01]  /*01e0*/  STG.E.64 desc[UR4][R10.64+0x400], R8 ;  /* 0x000400080a007986 */ /* 0x000fe2000c101b04 */
[----:B0-----:R-:W-:-:S06]  /*01f0*/  FADD.FTZ R4, R2, -R21 ;  /* 0x8000001502047221 */ /* 0x001fcc0000010000 */
[----:B------:R-:W0:Y:S01]  /*0200*/  FRND.TRUNC R15, R6 ;  /* 0x00000006000f7307 */ /* 0x000e22000020d000 */
[----:B-1----:R-:W-:-:S07]  /*0210*/  FADD.FTZ R5, R3, -R20 ;  /* 0x8000001403057221 */ /* 0x002fce0000010000 */
[----:B------:R-:W1:Y:S01]  /*0220*/  FRND.TRUNC R14, R7 ;  /* 0x00000007000e7307 */ /* 0x000e62000020d000 */
[----:B------:R-:W-:Y:S01]  /*0230*/  STG.E.64 desc[UR4][R10.64+0x800], R4 ;  /* 0x000800040a007986 */ /* 0x000fe2000c101b04 */
[----:B0-----:R-:W-:Y:S01]  /*0240*/  FADD.FTZ R2, R6, -R15 ;  /* 0x8000000f06027221 */ /* 0x001fe20000010000 */
[----:B-1----:R-:W-:-:S05]  /*0250*/  FADD.FTZ R3, R7, -R14 ;  /* 0x8000000e07037221 */ /* 0x002fca0000010000 */
[----:B------:R-:W-:Y:S01]  /*0260*/  STG.E.64 desc[UR4][R10.64+0xc00], R2 ;  /* 0x000c00020a007986 */ /* 0x000fe2000c101b04 */
[----:B------:R-:W-:Y:S05]  /*0270*/  EXIT ;  /* 0x000000000000794d */ /* 0x000fea0003800000 */
.L_x_16577:
[----:B------:R-:W0:Y:S01]  /*0280*/  S2R R25, SR_TID.X ;  /* 0x0000000000197919 */ /* 0x000e220000002100 */
[----:B------:R-:W-:Y:S01]  /*0290*/  IMAD.MOV.U32 R10, RZ, RZ, RZ ;  /* 0x000000ffff0a7224 */ /* 0x000fe200078e00ff */
[----:B0-----:R-:W-:Y:S01]  /*02a0*/  ISETP.GE.AND P0, PT, R25, R2, PT ;  /* 0x000000021900720c */ /* 0x001fe20003f06270 */
[----:B------:R-:W-:-:S12]  /*02b0*/  IMAD.MOV.U32 R23, RZ, RZ, R25 ;  /* 0x000000ffff177224 */ /* 0x000fd800078e0019 */
[----:B------:R-:W-:-:S04]  /*02c0*/  @!P0 IADD3 R23, R25, 0x80, RZ ;  /* 0x0000008019178810 */ /* 0x000fc80007ffe0ff */
[----:B------:R-:W-:-:S13]  /*02d0*/  ISETP.GE.AND P3, PT, R23, R2, PT ;  /* 0x000000021700720c */ /* 0x000fda0003f66270 */
[----:B------:R-:W-:Y:S01]  /*02e0*/  @!P3 IMAD.IADD R17, R0, 0x1, R23 ;  /* 0x000000010011b824 */ /* 0x000fe200078e0217 */
[----:B------:R-:W-:Y:S01]  /*02f0*/  @!P3 IADD3 R23, R23, 0x80, RZ ;  /* 0x000000801717b810 */ /* 0x000fe20007ffe0ff */
[----:B------:R-:W0:Y:S03]  /*0300*/  @!P3 LDC.64 R12, c[0x0][0x220] ;  /* 0x00008800ff0cbb82 */ /* 0x000e260000000a00 */
[----:B------:R-:W-:-:S13]  /*0310*/  ISETP.GE.AND P4, PT, R23, R2, PT ;  /* 0x000000021700720c */ /* 0x000fda0003f86270 */
[----:B------:R-:W-:Y:S01]  /*0320*/  @!P4 IMAD.IADD R19, R0, 0x1, R23 ;  /* 0x000000010013c824 */ /* 0x000fe200078e0217 */
[----:B------:R-:W-:Y:S01]  /*0330*/  @!P4 IADD3 R23, R23, 0x80, RZ ;  /* 0x000000801717c810 */ /* 0x000fe20007ffe0ff */
[----:B------:R-:W1:Y:S03]  /*0340*/  @!P4 LDC.64 R20, c[0x0][0x220] ;  /* 0x00008800ff14cb82 */ /* 0x000e660000000a00 */
[----:B------:R-:W-:Y:S01]  /*0350*/  ISETP.GE.AND P5, PT, R23, R2, PT ;  /* 0x000000021700720c */ /* 0x000fe20003fa6270 */
[----:B------:R-:W-:Y:S01]  /*0360*/  HFMA2.MMA R22, -RZ, RZ, 0, 0 ;  /* 0x00000000ff167435 */ /* 0x000fe200000001ff */
[----:B0-----:R-:W-:-:S05]  /*0370*/  @!P3 IMAD.WIDE.U32 R12, R17, 0x4, R12 ;  /* 0x00000004110cb825 */ /* 0x001fca00078e000c */
[----:B------:R0:W2:Y:S06]  /*0380*/  @!P3 LDG.E R10, desc[UR4][R12.64] ;  /* 0x000000040c0ab981 */ /* 0x0000ac000c1e1900 */
[----:B------:R-:W-:Y:S01]  /*0390*/  @!P5 IMAD.IADD R24, R0, 0x1, R23 ;  /* 0x000000010018d824 */ /* 0x000fe200078e0217 */
[----:B------:R-:W-:Y:S01]  /*03a0*/  @!P5 IADD3 R23, R23, 0x80, RZ ;  /* 0x000000801717d810 */ /* 0x000fe20007ffe0ff */
[----:B------:R-:W3:Y:S03]  /*03b0*/  @!P5 LDC.64 R14, c[0x0][0x220] ;  /* 0x00008800ff0edb82 */ /* 0x000ee60000000a00 */
[----:B------:R-:W-:Y:S01]  /*03c0*/  ISETP.GE.AND P1, PT, R23, R2, PT ;  /* 0x000000021700720c */ /* 0x000fe20003f26270 */
[----:B-1----:R-:W-:-:S04]  /*03d0*/  @!P4 IMAD.WIDE.U32 R20, R19, 0x4, R20 ;  /* 0x000000041314c825 */ /* 0x002fc800078e0014 */
[----:B0-----:R-:W0:Y:S01]  /*03e0*/  @!P0 LDC.64 R12, c[0x0][0x220] ;  /* 0x00008800ff0c8b82 */ /* 0x001e220000000a00 */
[----:B------:R-:W4:Y:S07]  /*03f0*/  @!P4 LDG.E R22, desc[UR4][R20.64] ;  /* 0x000000041416c981 */ /* 0x000f2e000c1e1900 */
[----:B------:R-:W-:Y:S01]  /*0400*/  @!P1 IMAD.IADD R29, R0, 0x1, R23 ;  /* 0x00000001001d9824 */ /* 0x000fe200078e0217 */
[----:B------:R-:W-:Y:S01]  /*0410*/  @!P1 IADD3 R23, R23, 0x80, RZ ;  /* 0x0000008017179810 */ /* 0x000fe20007ffe0ff */
[----:B------:R-:W1:Y:S03]  /*0420*/  @!P1 LDC.64 R16, c[0x0][0x220] ;  /* 0x00008800ff109b82 */ /* 0x000e660000000a00 */
[----:B------:R-:W-:-:S13]  /*0430*/  ISETP.GE.AND P2, PT, R23, R2, PT ;  /* 0x000000021700720c */ /* 0x000fda0003f46270 */
[C---:B------:R-:W-:Y:S01]  /*0440*/  @!P2 IADD3 R27, R0.reuse, R23, RZ ;  /* 0x00000017001ba210 */ /* 0x040fe20007ffe0ff */
[----:B------:R-:W-:Y:S01]  /*0450*/  @!P2 VIADD R23, R23, 0x80 ;  /* 0x000000801717a836 */ /* 0x000fe20000000000 */
[----:B------:R-:W-:Y:S01]  /*0460*/  @!P0 IADD3 R28, R0, R25, RZ ;  /* 0x00000019001c8210 */ /* 0x000fe20007ffe0ff */
[----:B---3--:R-:W-:Y:S01]  /*0470*/  @!P5 IMAD.WIDE.U32 R14, R24, 0x4, R14 ;  /* 0x00000004180ed825 */ /* 0x008fe200078e000e */
[----:B------:R-:W3:Y:S02]  /*0480*/  @!P2 LDC.64 R18, c[0x0][0x220] ;  /* 0x00008800ff12ab82 */ /* 0x000ee40000000a00 */
[----:B------:R-:W-:Y:S02]  /*0490*/  ISETP.GE.AND P4, PT, R23, R2, PT ;  /* 0x000000021700720c */ /* 0x000fe40003f86270 */
[----:B------:R-:W-:Y:S01]  /*04a0*/  MOV R24, RZ ;  /* 0x000000ff00187202 */ /* 0x000fe20000000f00 */
[----:B0-----:R-:W-:-:S05]  /*04b0*/  @!P0 IMAD.WIDE.U32 R12, R28, 0x4, R12 ;  /* 0x000000041c0c8825 */ /* 0x001fca00078e000c */
[----:B------:R0:W5:Y:S05]  /*04c0*/  @!P5 LDG.E R24, desc[UR4][R14.64] ;  /* 0x000000040e18d981 */ /* 0x00016a000c1e1900 */
[----:B------:R-:W-:Y:S01]  /*04d0*/  @!P4 IMAD.IADD R26, R0, 0x1, R23 ;  /* 0x00000001001ac824 */ /* 0x000fe200078e0217 */
[----:B------:R-:W-:-:S04]  /*04e0*/  @!P4 IADD3 R23, R23, 0x80, RZ ;  /* 0x000000801717c810 */ /* 0x000fc80007ffe0ff */
[----:B------:R-:W-:Y:S01]  /*04f0*/  ISETP.GE.AND P3, PT, R23, R2, PT ;  /* 0x000000021700720c */ /* 0x000fe20003f66270 */
[----:B0-----:R-:W0:Y:S01]  /*0500*/  @!P4 LDC.64 R14, c[0x0][0x220] ;  /* 0x00008800ff0ecb82 */ /* 0x001e220000000a00 */
[----:B------:R-:W-:-:S10]  /*0510*/  HFMA2.MMA R28, -RZ, RZ, 0, 0 ;  /* 0x00000000ff1c7435 */ /* 0x000fd400000001ff */
[----:B------:R3:W5:Y:S01]  /*0520*/  @!P0 LDG.E R28, desc[UR4][R12.64] ;  /* 0x000000040c1c8981 */ /* 0x000762000c1e1900 */
[----:B------:R-:W0:Y:S01]  /*0530*/  @!P3 LDC.64 R20, c[0x0][0x220] ;  /* 0x00008800ff14bb82 */ /* 0x000e220000000a00 */
[----:B-1----:R-:W-:-:S04]  /*0540*/  @!P1 IMAD.WIDE.U32 R16, R29, 0x4, R16 ;  /* 0x000000041d109825 */ /* 0x002fc800078e0010 */
[----:B---3--:R-:W-:Y:S01]  /*0550*/  @!P2 IMAD.WIDE.U32 R18, R27, 0x4, R18 ;  /* 0x000000041b12a825 */ /* 0x008fe200078e0012 */
[----:B------:R-:W-:-:S03]  /*0560*/  @!P3 IADD3 R13, R0, R23, RZ ;  /* 0x00000017000db210 */ /* 0x000fc60007ffe0ff */
[----:B0-----:R-:W-:Y:S01]  /*0570*/  @!P4 IMAD.WIDE.U32 R14, R26, 0x4, R14 ;  /* 0x000000041a0ec825 */ /* 0x001fe200078e000e */
[----:B------:R-:W-:Y:S01]  /*0580*/  HFMA2.MMA R26, -RZ, RZ, 0, 0 ;  /* 0x00000000ff1a7435 */ /* 0x000fe200000001ff */
[----:B------:R-:W-:Y:S02]  /*0590*/  MOV R27, RZ ;  /* 0x000000ff001b7202 */ /* 0x000fe40000000f00 */
[----:B------:R-:W-:Y:S02]  /*05a0*/  IMAD.MOV.U32 R29, RZ, RZ, RZ ;  /* 0x000000ffff1d7224 */ /* 0x000fe400078e00ff */
[----:B------:R-:W-:Y:S02]  /*05b0*/  IMAD.MOV.U32 R23, RZ, RZ, RZ ;  /* 0x000000ffff177224 */ /* 0x000fe400078e00ff */
[----:B------:R-:W3:Y:S01]  /*05c0*/  @!P2 LDG.E R27, desc[UR4][R18.64] ;  /* 0x00000004121ba981 */ /* 0x000ee2000c1e1900 */
[----:B------:R-:W-:-:S03]  /*05d0*/  @!P3 IMAD.WIDE.U32 R20, R13, 0x4, R20 ;  /* 0x000000040d14b825 */ /* 0x000fc600078e0014 */
[----:B------:R-:W3:Y:S04]  /*05e0*/  @!P1 LDG.E R29, desc[UR4][R16.64] ;  /* 0x00000004101d9981 */ /* 0x000ee8000c1e1900 */
[----:B------:R-:W3:Y:S04]  /*05f0*/  @!P4 LDG.E R23, desc[UR4][R14.64] ;  /* 0x000000040e17c981 */ /* 0x000ee8000c1e1900 */
[----:B------:R0:W3:Y:S01]  /*0600*/  @!P3 LDG.E R26, desc[UR4][R20.64] ;  /* 0x00000004141ab981 */ /* 0x0000e2000c1e1900 */
[----:B------:R-:W-:-:S04]  /*0610*/  IADD3 R13, R25, 0x100, RZ ;  /* 0x00000100190d7810 */ /* 0x000fc80007ffe0ff */
[----:B------:R-:W-:Y:S02]  /*0620*/  ISETP.GE.AND P3, PT, R13, R2, PT ;  /* 0x000000020d00720c */ /* 0x000fe40003f66270 */
[----:B------:R-:W-:-:S04]  /*0630*/  IADD3 R12, R25, 0x180, RZ ;  /* 0x00000180190c7810 */ /* 0x000fc80007ffe0ff */
[----:B------:R-:W-:Y:S02]  /*0640*/  ISETP.GE.AND P2, PT, R12, R2, PT ;  /* 0x000000020c00720c */ /* 0x000fe40003f46270 */
[----:B0-----:R-:W-:-:S04]  /*0650*/  IADD3 R21, R25, 0x200, RZ ;  /* 0x0000020019157810 */ /* 0x001fc80007ffe0ff */
[----:B------:R-:W-:Y:S01]  /*0660*/  ISETP.GE.AND P6, PT, R21, R2, PT ;  /* 0x000000021500720c */ /* 0x000fe20003fc6270 */
[C---:B------:R-:W-:Y:S01]  /*0670*/  VIADD R21, R25.reuse, 0x280 ;  /* 0x0000028019157836 */ /* 0x040fe20000000000 */
[C---:B------:R-:W-:Y:S01]  /*0680*/  IADD3 R16, R25.reuse, 0x380, RZ ;  /* 0x0000038019107810 */ /* 0x040fe20007ffe0ff */
[----:B------:R-:W-:-:S03]  /*0690*/  VIADD R17, R25, 0x80 ;  /* 0x0000008019117836 */ /* 0x000fc60000000000 */
[-C--:B------:R-:W-:Y:S02]  /*06a0*/  ISETP.GE.AND P5, PT, R21, R2.reuse, PT ;  /* 0x000000021500720c */ /* 0x080fe40003fa6270 */
[----:B------:R-:W-:Y:S02]  /*06b0*/  IADD3 R21, R25, 0x300, RZ ;  /* 0x0000030019157810 */ /* 0x000fe40007ffe0ff */
[-C--:B------:R-:W-:Y:S02]  /*06c0*/  ISETP.GE.AND P1, PT, R17, R2.reuse, PT ;  /* 0x000000021100720c */ /* 0x080fe40003f26270 */
[----:B------:R-:W-:Y:S01]  /*06d0*/  ISETP.GE.AND P4, PT, R21, R2, PT ;  /* 0x000000021500720c */ /* 0x000fe20003f86270 */
[----:B------:R-:W-:Y:S01]  /*06e0*/  @!P0 IMAD.IADD R21, R0, 0x1, R25 ;  /* 0x0000000100158824 */ /* 0x000fe200078e0219 */
[----:B------:R-:W-:Y:S01]  /*06f0*/  @!P0 MOV R25, R17 ;  /* 0x0000001100198202 */ /* 0x000fe20000000f00 */
[----:B------:R-:W-:Y:S04]  /*0700*/  BSSY B0, `(.L_x_16578) ;  /* 0x0000041000007945 */ /* 0x000fe80003800000 */
[----:B------:R-:W-:Y:S01]  /*0710*/  BSSY B1, `(.L_x_16579) ;  /* 0x0000039000017945 */ /* 0x000fe20003800000 */
[----:B----4-:R-:W0:Y:S02]  /*0720*/  @!P3 FRND.TRUNC R13, R22 ;  /* 0x00000016000db307 */ /* 0x010e24000020d000 */
[----:B0-----:R-:W-:-:S02]  /*0730*/  @!P3 FADD.FTZ R3, -R13, R22 ;  /* 0x000000160d03b221 */ /* 0x001fc40000010100 */
[----:B------:R-:W0:Y:S01]  /*0740*/  @!P0 LDC.64 R12, c[0x0][0x218] ;  /* 0x00008600ff0c8b82 */ /* 0x000e220000000a00 */
[----:B------:R-:W-:-:S03]  /*0750*/  ISETP.GE.AND P3, PT, R16, R2, PT ;  /* 0x000000021000720c */ /* 0x000fc60003f66270 */
[----:B--2---:R-:W-:Y:S01]  /*0760*/  @!P1 FRND.TRUNC R15, R10 ;  /* 0x0000000a000f9307 */ /* 0x004fe2000020d000 */
[----:B0-----:R-:W-:-:S07]  /*0770*/  @!P0 IMAD.WIDE.U32 R12, R21, 0x4, R12 ;  /* 0x00000004150c8825 */ /* 0x001fce00078e000c */
[----:B-----5:R-:W0:Y:S02]  /*0780*/  @!P0 FRND.TRUNC R19, R28 ;  /* 0x0000001c00138307 */ /* 0x020e24000020d000 */
[----:B0-----:R-:W-:-:S06]  /*0790*/  @!P0 FADD.FTZ R11, -R19, R28 ;  /* 0x0000001c130b8221 */ /* 0x001fcc0000010100 */
[----:B------:R-:W0:Y:S01]  /*07a0*/  @!P2 FRND.TRUNC R19, R24 ;  /* 0x000000180013a307 */ /* 0x000e22000020d000 */
[----:B------:R1:W-:Y:S01]  /*07b0*/  @!P0 STG.E desc[UR4][R12.64], R11 ;  /* 0x0000000b0c008986 */ /* 0x0003e2000c101904 */
[----:B------:R-:W-:-:S06]  /*07c0*/  ISETP.GE.AND P0, PT, R25, R2, PT ;  /* 0x000000021900720c */ /* 0x000fcc0003f06270 */
[----:B---3--:R-:W-:Y:S08]  /*07d0*/  @!P5 FRND.TRUNC R16, R27 ;  /* 0x0000001b0010d307 */ /* 0x008ff0000020d000 */
[----:B------:R-:W2:Y:S08]  /*07e0*/  @!P6 FRND.TRUNC R14, R29 ;  /* 0x0000001d000ee307 */ /* 0x000eb0000020d000 */
[----:B------:R-:W3:Y:S08]  /*07f0*/  @!P4 FRND.TRUNC R18, R23 ;  /* 0x000000170012c307 */ /* 0x000ef0000020d000 */
[----:B------:R-:W4:Y:S01]  /*0800*/  @!P3 FRND.TRUNC R21, R26 ;  /* 0x0000001a0015b307 */ /* 0x000f22000020d000 */
[----:B------:R-:W-:Y:S01]  /*0810*/  @!P1 FADD.FTZ R4, -R15, R10 ;  /* 0x0000000a0f049221 */ /* 0x000fe20000010100 */
[----:B0-----:R-:W-:Y:S01]  /*0820*/  @!P2 FADD.FTZ R5, -R19, R24 ;  /* 0x000000181305a221 */ /* 0x001fe20000010100 */
[----:B--2---:R-:W-:Y:S01]  /*0830*/  @!P6 FADD.FTZ R6, -R14, R29 ;  /* 0x0000001d0e06e221 */ /* 0x004fe20000010100 */
[----:B------:R-:W-:Y:S01]  /*0840*/  @!P5 FADD.FTZ R7, -R16, R27 ;  /* 0x0000001b1007d221 */ /* 0x000fe20000010100 */
[----:B---3--:R-:W-:Y:S01]  /*0850*/  @!P4 FADD.FTZ R8, -R18, R23 ;  /* 0x000000171208c221 */ /* 0x008fe20000010100 */
[----:B----4-:R-:W-:Y:S01]  /*0860*/  @!P3 FADD.FTZ R9, -R21, R26 ;  /* 0x0000001a1509b221 */ /* 0x010fe20000010100 */
[----:B-1----:R-:W-:Y:S06]  /*0870*/  @P0 BRA `(.L_x_16580) ;  /* 0x0000000000300947 */ /* 0x002fec0003800000 */
[----:B------:R-:W0:Y:S01]  /*0880*/  LDC.64 R10, c[0x0][0x218] ;  /* 0x00008600ff0a7b82 */ /* 0x000e220000000a00 */
[----:B------:R-:W-:Y:S01]  /*0890*/  IADD3 R13, R0, R25, RZ ;  /* 0x00000019000d7210 */ /* 0x000fe20007ffe0ff */
[----:B------:R-:W-:-:S05]  /*08a0*/  VIADD R25, R25, 0x80 ;  /* 0x0000008019197836 */ /* 0x000fca0000000000 */
        /* <DEDUP_REMOVED lines=9> */
.L_x_16580:
[----:B------:R-:W-:-:S13]  /*0940*/  ISETP.GE.AND P0, PT, R25, R2, PT ;  /* 0x000000021900720c */ /* 0x000fda0003f06270 */
[----:B------:R-:W-:Y:S05]  /*0950*/  @P0 BRA `(.L_x_16582) ;  /* 0x0000000000300947 */ /* 0x000fea0003800000 */
[----:B0-----:R-:W0:Y:S01]  /*0960*/  LDC.64 R10, c[0x0][0x218] ;  /* 0x00008600ff0a7b82 */ /* 0x001e220000000a00 */
[----:B------:R-:W-:Y:S01]  /*0970*/  IMAD.IADD R3, R0, 0x1, R25 ;  /* 0x0000000100037824 */ /* 0x000fe200078e0219 */
[----:B------:R-:W-:-:S03]  /*0980*/  IADD3 R25, R25, 0x80, RZ ;  /* 0x0000008019197810 */ /* 0x000fc60007ffe0ff */
[----:B0-----:R-:W-:-:S05]  /*0990*/  IMAD.WIDE.U32 R10, R3, 0x4, R10 ;  /* 0x00000004030a7825 */ /* 0x001fca00078e000a */
[----:B------:R1:W-:Y:S02]  /*09a0*/  STG.E desc[UR4][R10.64], R5 ;  /* 0x000000050a007986 */ /* 0x0003e4000c101904 */
.L_x_16581:
[----:B------:R-:W-:-:S13]  /*09b0*/  ISETP.GE.AND P0, PT, R25, R2, PT ;  /* 0x000000021900720c */ /* 0x000fda0003f06270 */
[----:B------:R-:W-:Y:S05]  /*09c0*/  @P0 BRA `(.L_x_16583) ;  /* 0x0000000000340947 */ /* 0x000fea0003800000 */
[----:B01----:R-:W0:Y:S01]  /*09d0*/  LDC.64 R4, c[0x0][0x218] ;  /* 0x00008600ff047b82 */ /* 0x003e220000000a00 */
[----:B------:R-:W-:Y:S01]  /*09e0*/  IADD3 R3, R0, R25, RZ ;  /* 0x0000001900037210 */ /* 0x000fe20007ffe0ff */
[----:B------:R-:W-:-:S04]  /*09f0*/  VIADD R25, R25, 0x80 ;  /* 0x0000008019197836 */ /* 0x000fc80000000000 */
[----:B0-----:R-:W-:-:S05]  /*0a00*/  IMAD.WIDE.U32 R4, R3, 0x4, R4 ;  /* 0x0000000403047825 */ /* 0x001fca00078e0004 */
[----:B------:R1:W-:Y:S02]  /*0a10*/  STG.E desc[UR4][R4.64], R6 ;  /* 0x0000000604007986 */ /* 0x0003e4000c101904 */
.L_x_16582:
[----:B------:R-:W-:-:S13]  /*0a20*/  ISETP.GE.AND P0, PT, R25, R2, PT ;  /* 0x000000021900720c */ /* 0x000fda0003f06270 */
[----:B------:R-:W-:Y:S05]  /*0a30*/  @P0 BREAK B1 ;  /* 0x0000000000010942 */ /* 0x000fea0003800000 */
[----:B------:R-:W-:Y:S05]  /*0a40*/  @P0 BRA `(.L_x_16584) ;  /* 0x0000000000300947 */ /* 0x000fea0003800000 */
[----:B-1----:R-:W1:Y:S01]  /*0a50*/  LDC.64 R4, c[0x0][0x218] ;  /* 0x00008600ff047b82 */ /* 0x002e620000000a00 */
[----:B0-----:R-:W-:Y:S02]  /*0a60*/  IADD3 R3, R0, R25, RZ ;  /* 0x0000001900037210 */ /* 0x001fe40007ffe0ff */
[----:B------:R-:W-:-:S03]  /*0a70*/  IADD3 R25, R25, 0x80, RZ ;  /* 0x0000008019197810 */ /* 0x000fc60007ffe0ff */
[----:B-1----:R-:W-:-:S05]  /*0a80*/  IMAD.WIDE.U32 R4, R3, 0x4, R4 ;  /* 0x0000000403047825 */ /* 0x002fca00078e0004 */
[----:B------:R2:W-:Y:S02]  /*0a90*/  STG.E desc[UR4][R4.64], R7 ;  /* 0x0000000704007986 */ /* 0x0005e4000c101904 */
.L_x_16583:
[----:B------:R-:W-:Y:S05]  /*0aa0*/  BSYNC B1 ;  /* 0x0000000000017941 */ /* 0x000fea0003800000 */
.L_x_16579:
[----:B------:R-:W-:-:S13]  /*0ab0*/  ISETP.GE.AND P0, PT, R25, R2, PT ;  /* 0x000000021900720c */ /* 0x000fda0003f06270 */
[----:B012---:R-:W0:Y:S01]  /*0ac0*/  @!P0 LDC.64 R4, c[0x0][0x218] ;  /* 0x00008600ff048b82 */ /* 0x007e220000000a00 */
[----:B------:R-:W-:Y:S01]  /*0ad0*/  @!P0 IMAD.IADD R3, R0, 0x1, R25 ;  /* 0x0000000100038824 */ /* 0x000fe200078e0219 */
[----:B------:R-:W-:-:S03]  /*0ae0*/  @!P0 IADD3 R25, R25, 0x80, RZ ;  /* 0x0000008019198810 */ /* 0x000fc60007ffe0ff */
[----:B0-----:R-:W-:-:S05]  /*0af0*/  @!P0 IMAD.WIDE.U32 R4, R3, 0x4, R4 ;  /* 0x0000000403048825 */ /* 0x001fca00078e0004 */
[----:B------:R2:W-:Y:S02]  /*0b00*/  @!P0 STG.E desc[UR4][R4.64], R8 ;  /* 0x0000000804008986 */ /* 0x0005e4000c101904 */
.L_x_16584:
[----:B------:R-:W-:Y:S05]  /*0b10*/  BSYNC B0 ;  /* 0x0000000000007941 */ /* 0x000fea0003800000 */
.L_x_16578:
        /* <DEDUP_REMOVED lines=8> */
.L_x_16585:
        /* <DEDUP_REMOVED lines=14> */
.L_x_19726:


//--------------------- .text._ZN2at6native29vectorized_elementwise_kernelILi4EZZZNS0_16frac_kernel_cudaERNS_18TensorIteratorBaseEENKUlvE_clEvENKUlvE0_clEvEUlfE_St5arrayIPcLm2EEEEviT0_T1_ --------------------------
	.section	.text._ZN2at6native29vectorized_elementwise_kernelILi4EZZZNS0_16frac_kernel_cudaERNS_18TensorIteratorBaseEENKUlvE_clEvENKUlvE0_clEvEUlfE_St5arrayIPcLm2EEEEviT0_T1_,"ax",@progbits
	.align	128
        .global         _ZN2at6native29vectorized_elementwise_kernelILi4EZZZNS0_16frac_kernel_cudaERNS_18TensorIteratorBaseEENKUlvE_clEvENKUlvE0_clEvEUlfE_St5arrayIPcLm2EEEEviT0_T1_
        .type           _ZN2at6native29vectorized_elementwise_kernelILi4EZZZNS0_16frac_kernel_cudaERNS_18TensorIteratorBaseEENKUlvE_clEvENKUlvE0_clEvEUlfE_St5arrayIPcLm2EEEEviT0_T1_,@function
        .size           _ZN2at6native29vectorized_elementwise_kernelILi4EZZZNS0_16frac_kernel_cudaERNS_18TensorIteratorBaseEENKUlvE_clEvENKUlvE0_clEvEUlfE_St5arrayIPcLm2EEEEviT0_T1_,(.L_x_19727 - _ZN2at6native29vectorized_elementwise_kernelILi4EZZZNS0_16frac_kernel_cudaERNS_18TensorIteratorBaseEENKUlvE_clEvENKUlvE0_clEvEUlfE_St5arrayIPcLm2EEEEviT0_T1_)
        .other          _ZN2at6native29vectorized_elementwise_kernelILi4EZZZNS0_16frac_kernel_cudaERNS_18TensorIteratorBaseEENKUlvE_clEvENKUlvE0_clEvEUlfE_St5arrayIPcLm2EEEEviT0_T1_,@"STO_CUDA_ENTRY STV_DEFAULT"
_ZN2at6native29vectorized_elementwise_kernelILi4EZZZNS0_16frac_kernel_cudaERNS_18TensorIteratorBaseEENKUlvE_clEvENKUlvE0_clEvEUlfE_St5arrayIPcLm2EEEEviT0_T1_:
.text._ZN2at6native29vectorized_elementwise_kernelILi4EZZZNS0_16frac_kernel_cudaERNS_18TensorIteratorBaseEENKUlvE_clEvENKUlvE0_clEvEUlfE_St5arrayIPcLm2EEEEviT0_T1_:
        /* <DEDUP_REMOVED lines=13> */
[----:B------:R-:W2:Y:S04]  /*00d0*/  LDG.E.128 R8, desc[UR4][R12.64] ;  /* 0x000000040c087981 */ /* 0x000ea8000c1e1d00 */
[----:B------:R1:W3:Y:S01]  /*00e0*/  LDG.E.128 R4, desc[UR4][R12.64+0x800] ;  /* 0x000800040c047981 */ /* 0x0002e2000c1e1d00 */
[----:B0-----:R-:W-:-:S04]  /*00f0*/  IMAD.WIDE.U32 R2, R0, 0x4, R2 ;  /* 0x0000000400027825 */ /* 0x001fc800078e0002 */
[----:B------:R-:W-:Y:S01]  /*0100*/  IMAD.WIDE R2, R23, 0x10, R2 ;  /* 0x0000001017027825 */ /* 0x000fe200078e0202 */
[----:B--2---:R-:W1:Y:S08]  /*0110*/  FRND.TRUNC R15, R8 ;  /* 0x00000008000f7307 */ /* 0x004e70000020d000 */
[----:B------:R-:W0:Y:S01]  /*0120*/  FRND.TRUNC R14, R9 ;  /* 0x00000009000e7307 */ /* 0x000e22000020d000 */
[----:B-1----:R-:W-:-:S07]  /*0130*/  FADD.FTZ R12, R8, -R15 ;  /* 0x8000000f080c7221 */ /* 0x002fce0000010000 */
[----:B------:R-:W1:Y:S01]  /*0140*/  FRND.TRUNC R19, R10 ;  /* 0x0000000a00137307 */ /* 0x000e62000020d000 */
[----:B0-----:R-:W-:-:S07]  /*0150*/  FADD.FTZ R13, R9, -R14 ;  /* 0x8000000e090d7221 */ /* 0x001fce0000010000 */
[----:B------:R-:W0:Y:S01]  /*0160*/  FRND.TRUNC R18, R11 ;  /* 0x0000000b00127307 */ /* 0x000e22000020d000 */
[----:B-1----:R-:W-:-:S07]  /*0170*/  FADD.FTZ R14, R10, -R19 ;  /* 0x800000130a0e7221 */ /* 0x002fce0000010000 */
[----:B---3--:R-:W1:Y:S01]  /*0180*/  FRND.TRUNC R21, R4 ;  /* 0x0000000400157307 */ /* 0x008e62000020d000 */
[----:B0-----:R-:W-:-:S07]  /*0190*/  FADD.FTZ R15, R11, -R18 ;  /* 0x800000120b0f7221 */ /* 0x001fce0000010000 */
[----:B------:R-:W0:Y:S01]  /*01a0*/  FRND.TRUNC R20, R5 ;  /* 0x0000000500147307 */ /* 0x000e22000020d000 */
[----:B------:R-:W-:Y:S01]  /*01b0*/  STG.E.128 desc[UR4][R2.64], R12 ;  /* 0x0000000c02007986 */ /* 0x000fe2000c101d04 */
[----:B-1----:R-:W-:-:S06]  /*01c0*/  FADD.FTZ R8, R4, -R21 ;  /* 0x8000001504087221 */ /* 0x002fcc0000010000 */
[----:B------:R-:W1:Y:S01]  /*01d0*/  FRND.TRUNC R17, R6 ;  /* 0x0000000600117307 */ /* 0x000e62000020d000 */
[----:B0-----:R-:W-:-:S07]  /*01e0*/  FADD.FTZ R9, R5, -R20 ;  /* 0x8000001405097221 */ /* 0x001fce0000010000 */
[----:B------:R-:W0:Y:S01]  /*01f0*/  FRND.TRUNC R16, R7 ;  /* 0x0000000700107307 */ /* 0x000e22000020d000 */
[----:B-1----:R-:W-:Y:S01]  /*0200*/  FADD.FTZ R10, R6, -R17 ;  /* 0x80000011060a7221 */ /* 0x002fe20000010000 */
[----:B0-----:R-:W-:-:S05]  /*0210*/  FADD.FTZ R11, R7, -R16 ;  /* 0x80000010070b7221 */ /* 0x001fca0000010000 */
[----:B------:R-:W-:Y:S01]  /*0220*/  STG.E.128 desc[UR4][R2.64+0x800], R8 ;  /* 0x0008000802007986 */ /* 0x000fe2000c101d04 */
[----:B------:R-:W-:Y:S05]  /*0230*/  EXIT ;  /* 0x000000000000794d */ /* 0x000fea0003800000 */
.L_x_16586:
        /* <DEDUP_REMOVED lines=108> */
.L_x_16589:
[----:B------:R-:W-:-:S13]  /*0900*/  ISETP.GE.AND P0, PT, R25, R2, PT ;  /* 0x000000021900720c */ /* 0x000fda0003f06270 */
[----:B------:R-:W-:Y:S05]  /*0910*/  @P0 BRA `(.L_x_16591) ;  /* 0x0000000000300947 */ /* 0x000fea0003800000 */
[----:B0-----:R-:W0:Y:S01]  /*0920*/  LDC.64 R10, c[0x0][0x218] ;  /* 0x00008600ff0a7b82 */ /* 0x001e220000000a00 */
[----:B------:R-:W-:Y:S01]  /*0930*/  IMAD.IADD R3, R0, 0x1, R25 ;  /* 0x0000000100037824 */ /* 0x000fe200078e0219 */
[----:B------:R-:W-:-:S03]  /*0940*/  IADD3 R25, R25, 0x80, RZ ;  /* 0x0000008019197810 */ /* 0x000fc60007ffe0ff */
[----:B0-----:R-:W-:-:S05]  /*0950*/  IMAD.WIDE.U32 R10, R3, 0x4, R10 ;  /* 0x00000004030a7825 */ /* 0x001fca00078e000a */
[----:B------:R1:W-:Y:S02]  /*0960*/  STG.E desc[UR4][R10.64], R5 ;  /* 0x000000050a007986 */ /* 0x0003e4000c101904 */
.L_x_16590:
[----:B------:R-:W-:-:S13]  /*0970*/  ISETP.GE.AND P0, PT, R25, R2, PT ;  /* 0x000000021900720c */ /* 0x000fda0003f06270 */
[----:B------:R-:W-:Y:S05]  /*0980*/  @P0 BRA `(.L_x_16592) ;  /* 0x0000000000340947 */ /* 0x000fea0003800000 */
[----:B01----:R-:W0:Y:S01]  /*0990*/  LDC.64 R4, c[0x0][0x218] ;  /* 0x00008600ff047b82 */ /* 0x003e220000000a00 */
[----:B------:R-:W-:Y:S01]  /*09a0*/  IADD3 R3, R0, R25, RZ ;  /* 0x0000001900037210 */ /* 0x000fe20007ffe0ff */
[----:B------:R-:W-:-:S04]  /*09b0*/  VIADD R25, R25, 0x80 ;  /* 0x0000008019197836 */ /* 0x000fc80000000000 */
[----:B0-----:R-:W-:-:S05]  /*09c0*/  IMAD.WIDE.U32 R4, R3, 0x4, R4 ;  /* 0x0000000403047825 */ /* 0x001fca00078e0004 */
[----:B------:R1:W-:Y:S02]  /*09d0*/  STG.E desc[UR4][R4.64], R6 ;  /* 0x0000000604007986 */ /* 0x0003e4000c101904 */
.L_x_16591:
        /* <DEDUP_REMOVED lines=8> */
.L_x_16592:
[----:B------:R-:W-:Y:S05]  /*0a60*/  BSYNC B1 ;  /* 0x0000000000017941 */ /* 0x000fea0003800000 */
.L_x_16588:
[----:B------:R-:W-:-:S13]  /*0a70*/  ISETP.GE.AND P0, PT, R25, R2, PT ;  /* 0x000000021900720c */ /* 0x000fda0003f06270 */
[----:B012---:R-:W0:Y:S01]  /*0a80*/  @!P0 LDC.64 R4, c[0x0][0x218] ;  /* 0x00008600ff048b82 */ /* 0x007e220000000a00 */
[----:B------:R-:W-:Y:S01]  /*0a90*/  @!P0 IMAD.IADD R3, R0, 0x1, R25 ;  /* 0x0000000100038824 */ /* 0x000fe200078e0219 */
[----:B------:R-:W-:-:S03]  /*0aa0*/  @!P0 IADD3 R25, R25, 0x80, RZ ;  /* 0x0000008019198810 */ /* 0x000fc60007ffe0ff */
[----:B0-----:R-:W-:-:S05]  /*0ab0*/  @!P0 IMAD.WIDE.U32 R4, R3, 0x4, R4 ;  /* 0x0000000403048825 */ /* 0x001fca00078e0004 */
[----:B------:R2:W-:Y:S02]  /*0ac0*/  @!P0 STG.E desc[UR4][R4.64], R8 ;  /* 0x0000000804008986 */ /* 0x0005e4000c101904 */
.L_x_16593:
[----:B------:R-:W-:Y:S05]  /*0ad0*/  BSYNC B0 ;  /* 0x0000000000007941 */ /* 0x000fea0003800000 */
.L_x_16587:
        /* <DEDUP_REMOVED lines=8> */
.L_x_16594:
        /* <DEDUP_REMOVED lines=10> */
.L_x_19727:


//--------------------- .text._ZN2at6native29vectorized_elementwise_kernelILi8EZZZNS0_16frac_kernel_cudaERNS_18TensorIteratorBaseEENKUlvE_clEvENKUlvE0_clEvEUlfE_St5arrayIPcLm2EEEEviT0_T1_ --------------------------
	.section	.text._ZN2at6native29vectorized_elementwise_kernelILi8EZZZNS0_16frac_kernel_cudaERNS_18TensorIteratorBaseEENKUlvE_clEvENKUlvE0_clEvEUlfE_St5arrayIPcLm2EEEEviT0_T1_,"ax",@progbits
	.align	128
        .global         _ZN2at6native29vectorized_elementwise_kernelILi8EZZZNS0_16frac_kernel_cudaERNS_18TensorIteratorBaseEENKUlvE_clEvENKUlvE0_clEvEUlfE_St5arrayIPcLm2EEEEviT0_T1_
        .type           _ZN2at6native29vectorized_elementwise_kernelILi8EZZZNS0_16frac_kernel_cudaERNS_18TensorIteratorBaseEENKUlvE_clEvENKUlvE0_clEvEUlfE_St5arrayIPcLm2EEEEviT0_T1_,@function
        .size           _ZN2at6native29vectorized_elementwise_kernelILi8EZZZNS0_16frac_kernel_cudaERNS_18TensorIteratorBaseEENKUlvE_clEvENKUlvE0_clEvEUlfE_St5arrayIPcLm2EEEEviT0_T1_,(.L_x_19728 - _ZN2at6native29vectorized_elementwise_kernelILi8EZZZNS0_16frac_kernel_cudaERNS_18TensorIteratorBaseEENKUlvE_clEvENKUlvE0_clEvEUlfE_St5arrayIPcLm2EEEEviT0_T1_)
        .other          _ZN2at6native29vectorized_elementwise_kernelILi8EZZZNS0_16frac_kernel_cudaERNS_18TensorIteratorBaseEENKUlvE_clEvENKUlvE0_clEvEUlfE_St5arrayIPcLm2EEEEviT0_T1_,@"STO_CUDA_ENTRY STV_DEFAULT"
_ZN2at6native29vectorized_elementwise_kernelILi8EZZZNS0_16frac_kernel_cudaERNS_18TensorIteratorBaseEENKUlvE_clEvENKUlvE0_clEvEUlfE_St5arrayIPcLm2EEEEviT0_T1_:
.text._ZN2at6native29vectorized_elementwise_kernelILi8EZZZNS0_16frac_kernel_cudaERNS_18TensorIteratorBaseEENKUlvE_clEvENKUlvE0_clEvEUlfE_St5arrayIPcLm2EEEEviT0_T1_:
        /* <DEDUP_REMOVED lines=36> */
.L_x_16595:
        /* <DEDUP_REMOVED lines=108> */
.L_x_16598:
[----:B------:R-:W-:-:S13]  /*0900*/  ISETP.GE.AND P0, PT, R25, R2, PT ;  /* 0x000000021900720c */ /* 0x000fda0003f06270 */
[----:B------:R-:W-:Y:S05]  /*0910*/  @P0 BRA `(.L_x_16600) ;  /* 0x0000000000300947 */ /* 0x000fea0003800000 */
[----:B0-----:R-:W0:Y:S01]  /*0920*/  LDC.64 R10, c[0x0][0x218] ;  /* 0x00008600ff0a7b82 */ /* 0x001e220000000a00 */
[----:B------:R-:W-:Y:S01]  /*0930*/  IMAD.IADD R3, R0, 0x1, R25 ;  /* 0x0000000100037824 */ /* 0x000fe200078e0219 */
[----:B------:R-:W-:-:S03]  /*0940*/  IADD3 R25, R25, 0x80, RZ ;  /* 0x0000008019197810 */ /* 0x000fc60007ffe0ff */
[----:B0-----:R-:W-:-:S05]  /*0950*/  IMAD.WIDE.U32 R10, R3, 0x4, R10 ;  /* 0x00000004030a7825 */ /* 0x001fca00078e000a */
[----:B------:R1:W-:Y:S02]  /*0960*/  STG.E desc[UR4][R10.64], R5 ;  /* 0x000000050a007986 */ /* 0x0003e4000c101904 */
.L_x_16599:
[----:B------:R-:W-:-:S13]  /*0970*/  ISETP.GE.AND P0, PT, R25, R2, PT ;  /* 0x000000021900720c */ /* 0x000fda0003f06270 */
[----:B------:R-:W-:Y:S05]  /*0980*/  @P0 BRA `(.L_x_16601) ;  /* 0x0000000000340947 */ /* 0x000fea0003800000 */
[----:B01----:R-:W0:Y:S01]  /*0990*/  LDC.64 R4, c[0x0][0x218] ;  /* 0x00008600ff047b82 */ /* 0x003e220000000a00 */
[----:B------:R-:W-:Y:S01]  /*09a0*/  IADD3 R3, R0, R25, RZ ;  /* 0x0000001900037210 */ /* 0x000fe20007ffe0ff */
[----:B------:R-:W-:-:S04]  /*09b0*/  VIADD R25, R25, 0x80 ;  /* 0x0000008019197836 */ /* 0x000fc80000000000 */
[----:B0-----:R-:W-:-:S05]  /*09c0*/  IMAD.WIDE.U32 R4, R3, 0x4, R4 ;  /* 0x0000000403047825 */ /* 0x001fca00078e0004 */
[----:B------:R1:W-:Y:S02]  /*09d0*/  STG.E desc[UR4][R4.64], R6 ;  /* 0x0000000604007986 */ /* 0x0003e4000c101904 */
.L_x_16600:
        /* <DEDUP_REMOVED lines=8> */
.L_x_16601:
[----:B------:R-:W-:Y:S05]  /*0a60*/  BSYNC B1 ;  /* 0x0000000000017941 */ /* 0x000fea0003800000 */
.L_x_16597:
[----:B------:R-:W-:-:S13]  /*0a70*/  ISETP.GE.AND P0, PT, R25, R2, PT ;  /* 0x000000021900720c */ /* 0x000fda0003f06270 */
[----:B012---:R-:W0:Y:S01]  /*0a80*/  @!P0 LDC.64 R4, c[0x0][0x218] ;  /* 0x00008600ff048b82 */ /* 0x007e220000000a00 */
[----:B------:R-:W-:Y:S01]  /*0a90*/  @!P0 IMAD.IADD R3, R0, 0x1, R25 ;  /* 0x0000000100038824 */ /* 0x000fe200078e0219 */
[----:B------:R-:W-:-:S03]  /*0aa0*/  @!P0 IADD3 R25, R25, 0x80, RZ ;  /* 0x0000008019198810 */ /* 0x000fc60007ffe0ff */
[----:B0-----:R-:W-:-:S05]  /*0ab0*/  @!P0 IMAD.WIDE.U32 R4, R3, 0x4, R4 ;  /* 0x0000000403048825 */ /* 0x001fca00078e0004 */
[----:B------:R2:W-:Y:S02]  /*0ac0*/  @!P0 STG.E desc[UR4][R4.64], R8 ;  /* 0x0000000804008986 */ /* 0x0005e4000c101904 */
.L_x_16602:
[----:B------:R-:W-:Y:S05]  /*0ad0*/  BSYNC B0 ;  /* 0x0000000000007941 */ /* 0x000fea0003800000 */
.L_x_16596:
        /* <DEDUP_REMOVED lines=8> */
.L_x_16603:
        /* <DEDUP_REMOVED lines=10> */
.L_x_19728:


//--------------------- .text._ZN2at6native18elementwise_kernelILi128ELi4EZNS0_15gpu_kernel_implIZZZNS0_16frac_kernel_cudaERNS_18TensorIteratorBaseEENKUlvE_clEvENKUlvE_clEvEUldE_EEvS4_RKT_EUliE_EEviT1_ --------------------------
	.section	.text._ZN2at6native18elementwise_kernelILi128ELi4EZNS0_15gpu_kernel_implIZZZNS0_16frac_kernel_cudaERNS_18TensorIteratorBaseEENKUlvE_clEvENKUlvE_clEvEUldE_EEvS4_RKT_EUliE_EEviT1_,"ax",@progbits
	.align	128
        .global         _ZN2at6native18elementwise_kernelILi128ELi4EZNS0_15gpu_kernel_implIZZZNS0_16frac_kernel_cudaERNS_18TensorIteratorBaseEENKUlvE_clEvENKUlvE_clEvEUldE_EEvS4_RKT_EUliE_EEviT1_
        .type           _ZN2at6native18elementwise_kernelILi128ELi4EZNS0_15gpu_kernel_implIZZZNS0_16frac_kernel_cudaERNS_18TensorIteratorBaseEENKUlvE_clEvENKUlvE_clEvEUldE_EEvS4_RKT_EUliE_EEviT1_,@function
        .size           _ZN2at6native18elementwise_kernelILi128ELi4EZNS0_15gpu_kernel_implIZZZNS0_16frac_kernel_cudaERNS_18TensorIteratorBaseEENKUlvE_clEvENKUlvE_clEvEUldE_EEvS4_RKT_EUliE_EEviT1_,(.L_x_19729 - _ZN2at6native18elementwise_kernelILi128ELi4EZNS0_15gpu_kernel_implIZZZNS0_16frac_kernel_cudaERNS_18TensorIteratorBaseEENKUlvE_clEvENKUlvE_clEvEUldE_EEvS4_RKT_EUliE_EEviT1_)
        .other          _ZN2at6native18elementwise_kernelILi128ELi4EZNS0_15gpu_kernel_implIZZZNS0_16frac_kernel_cudaERNS_18TensorIteratorBaseEENKUlvE_clEvENKUlvE_clEvEUldE_EEvS4_RKT_EUliE_EEviT1_,@"STO_CUDA_ENTRY STV_DEFAULT"
_ZN2at6native18elementwise_kernelILi128ELi4EZNS0_15gpu_kernel_implIZZZNS0_16frac_kernel_cudaERNS_18TensorIteratorBaseEENKUlvE_clEvENKUlvE_clEvEUldE_EEvS4_RKT_EUliE_EEviT1_:
.text._ZN2at6native18elementwise_kernelILi128ELi4EZNS0_15gpu_kernel_implIZZZNS0_16frac_kernel_cudaERNS_18TensorIteratorBaseEENKUlvE_clEvENKUlvE_clEvEUldE_EEvS4_RKT_EUliE_EEviT1_:
        /* <DEDUP_REMOVED lines=313> */
.L_x_16606:
        /* <DEDUP_REMOVED lines=21> */
.L_x_16610:
[----:B------:R-:W2:Y:S02]  /*14e0*/  LDG.E.U8 R2, desc[UR36][R4.64] ;  /* 0x0000002404027981 */ /* 0x000ea4000c1e1100 */
[----:B--2---:R-:W0:Y:S01]  /*14f0*/  I2F.F64.U16 R2, R2 ;  /* 0x0000000200027312 */ /* 0x004e220000101800 */
[----:B------:R-:W-:Y:S05]  /*1500*/  BRA `(.L_x_16612) ;  /* 0x0000000c00707947 */ /* 0x000fea0003800000 */
.L_x_16609:
        /* <DEDUP_REMOVED lines=9> */
.L_x_16614:
[----:B------:R-:W2:Y:S02]  /*15a0*/  LDG.E R2, desc[UR36][R4.64] ;  /* 0x0000002404027981 */ /* 0x000ea4000c1e1900 */
[----:B--2---:R-:W0:Y:S01]  /*15b0*/  I2F.F64 R2, R2 ;  /* 0x0000000200027312 */ /* 0x004e220000201c00 */
[----:B------:R-:W-:Y:S05]  /*15c0*/  BRA `(.L_x_16612) ;  /* 0x0000000c00407947 */ /* 0x000fea0003800000 */
.L_x_16613:
[----:B------:R-:W2:Y:S02]  /*15d0*/  LDG.E.U16 R2, desc[UR36][R4.64] ;  /* 0x0000002404027981 */ /* 0x000ea4000c1e1500 */
[----:B--2---:R-:W0:Y:S01]  /*15e0*/  I2F.F64.S16 R2, R2 ;  /* 0x0000000200027312 */ /* 0x004e220000101c00 */
[----:B------:R-:W-:Y:S05]  /*15f0*/  BRA `(.L_x_16612) ;  /* 0x0000000c00347947 */ /* 0x000fea0003800000 */
.L_x_16608:
        /* <DEDUP_REMOVED lines=10> */
.L_x_16616:
[----:B------:R-:W2:Y:S02]  /*16a0*/  LDG.E.U16 R0, desc[UR36][R4.64] ;  /* 0x0000002404007981 */ /* 0x000ea4000c1e1500 */
[----:B--2---:R-:W-:-:S05]  /*16b0*/  HADD2.F32 R0, -RZ, R0.H0_H0 ;  /* 0x20000000ff007230 */ /* 0x004fca0000004100 */
[----:B------:R-:W-:-:S04]  /*16c0*/  FMUL.FTZ R0, R0, 1 ;  /* 0x3f80000000007820 */ /* 0x000fc80000410000 */
[----:B------:R0:W1:Y:S01]  /*16d0*/  F2F.F64.F32 R2, R0 ;  /* 0x0000000000027310 */ /* 0x0000620000201800 */
[----:B------:R-:W-:Y:S05]  /*16e0*/  BRA `(.L_x_16612) ;  /* 0x0000000800f87947 */ /* 0x000fea0003800000 */
.L_x_16615:
        /* <DEDUP_REMOVED lines=10> */
.L_x_16618:
[----:B------:R-:W2:Y:S02]  /*1790*/  LDG.E.U16 R4, desc[UR36][R4.64] ;  /* 0x0000002404047981 */ /* 0x000ea4000c1e1500 */
[----:B--2---:R-:W-:-:S05]  /*17a0*/  HADD2.F32 R0, -RZ, R4.H0_H0 ;  /* 0x20000004ff007230 */ /* 0x004fca0000004100 */
[----:B------:R-:W-:-:S04]  /*17b0*/  FMUL.FTZ R0, R0, 1 ;  /* 0x3f80000000007820 */ /* 0x000fc80000410000 */
[----:B------:R0:W1:Y:S01]  /*17c0*/  F2F.F64.F32 R2, R0 ;  /* 0x0000000000027310 */ /* 0x0000620000201800 */
[----:B------:R-:W-:Y:S05]  /*17d0*/  BRA `(.L_x_16612) ;  /* 0x0000000800bc7947 */ /* 0x000fea0003800000 */
.L_x_16617:
[----:B------:R0:W5:Y:S01]  /*17e0*/  LDG.E.64 R2, desc[UR36][R4.64] ;  /* 0x0000002404027981 */ /* 0x000162000c1e1b00 */
[----:B------:R-:W-:Y:S05]  /*17f0*/  BRA `(.L_x_16612) ;  /* 0x0000000800b47947 */ /* 0x000fea0003800000 */
.L_x_16607:
        /* <DEDUP_REMOVED lines=13> */
.L_x_16621:
[----:B------:R0:W5:Y:S01]  /*18d0*/  LDG.E.64 R2, desc[UR36][R4.64] ;  /* 0x0000002404027981 */ /* 0x000162000c1e1b00 */
[----:B------:R-:W-:Y:S05]  /*18e0*/  BRA `(.L_x_16612) ;  /* 0x0000000800787947 */ /* 0x000fea0003800000 */
.L_x_16620:
        /* <DEDUP_REMOVED lines=28> */
.L_x_16623:
        /* <DEDUP_REMOVED lines=15> */
.L_x_16622:
[----:B------:R-:W2:Y:S02]  /*1ba0*/  LDG.E.U16 R0, desc[UR36][R4.64] ;  /* 0x0000002404007981 */ /* 0x000ea4000c1e1500 */
[----:B--2---:R-:W-:-:S04]  /*1bb0*/  IMAD.U32 R0, R0, 0x10000, RZ ;  /* 0x0001000000007824 */ /* 0x004fc800078e00ff */
[----:B------:R-:W-:-:S04]  /*1bc0*/  FMUL.FTZ R0, R0, 1 ;  /* 0x3f80000000007820 */ /* 0x000fc80000410000 */
[----:B------:R0:W1:Y:S01]  /*1bd0*/  F2F.F64.F32 R2, R0 ;  /* 0x0000000000027310 */ /* 0x0000620000201800 */
[----:B------:R-:W-:Y:S05]  /*1be0*/  BRA `(.L_x_16612) ;  /* 0x0000000400b87947 */ /* 0x000fea0003800000 */
.L_x_16619:
        /* <DEDUP_REMOVED lines=11> */
.L_x_16626:
        /* <DEDUP_REMOVED lines=21> */
.L_x_16630:
[----:B------:R-:W-:Y:S05]  /*1df0*/  BSYNC B1 ;  /* 0x0000000000017941 */ /* 0x000fea0003800000 */
.L_x_16629:
[----:B------:R-:W-:Y:S01]  /*1e00*/  LEA R3, R0, 0x3b800000, 0x17 ;  /* 0x3b80000000037811 */ /* 0x000fe200078eb8ff */
[----:B------:R-:W-:-:S05]  /*1e10*/  IMAD.SHL.U32 R0, R2, 0x100000, RZ ;  /* 0x0010000002007824 */ /* 0x000fca00078e00ff */
[----:B------:R-:W-:-:S07]  /*1e20*/  LOP3.LUT R0, R3, R0, R4, 0xfe, !PT ;  /* 0x0000000003007212 */ /* 0x000fce00078efe04 */
.L_x_16628:
[----:B------:R-:W-:Y:S05]  /*1e30*/  BSYNC B0 ;  /* 0x0000000000007941 */ /* 0x000fea0003800000 */
.L_x_16627:
[----:B------:R-:W-:-:S04]  /*1e40*/  FMUL.FTZ R0, R0, 1 ;  /* 0x3f80000000007820 */ /* 0x000fc80000410000 */
[----:B------:R1:W2:Y:S01]  /*1e50*/  F2F.F64.F32 R2, R0 ;  /* 0x0000000000027310 */ /* 0x0002a20000201800 */
[----:B------:R-:W-:Y:S05]  /*1e60*/  BRA `(.L_x_16612) ;  /* 0x0000000400187947 */ /* 0x000fea0003800000 */
.L_x_16625:
        /* <DEDUP_REMOVED lines=21> */
.L_x_16634:
[----:B------:R-:W-:Y:S05]  /*1fc0*/  BSYNC B1 ;  /* 0x0000000000017941 */ /* 0x000fea0003800000 */
.L_x_16633:
[----:B------:R-:W-:Y:S01]  /*1fd0*/  LEA R3, R0, 0x37800000, 0x17 ;  /* 0x3780000000037811 */ /* 0x000fe200078eb8ff */
[----:B------:R-:W-:-:S05]  /*1fe0*/  IMAD.SHL.U32 R0, R2, 0x200000, RZ ;  /* 0x0020000002007824 */ /* 0x000fca00078e00ff */
[----:B------:R-:W-:-:S07]  /*1ff0*/  LOP3.LUT R0, R3, R0, R4, 0xfe, !PT ;  /* 0x0000000003007212 */ /* 0x000fce00078efe04 */
.L_x_16632:
[----:B------:R-:W-:Y:S05]  /*2000*/  BSYNC B0 ;  /* 0x0000000000007941 */ /* 0x000fea0003800000 */
.L_x_16631:
[----:B------:R-:W-:-:S04]  /*2010*/  FMUL.FTZ R0, R0, 1 ;  /* 0x3f80000000007820 */ /* 0x000fc80000410000 */
[----:B------:R3:W4:Y:S01]  /*2020*/  F2F.F64.F32 R2, R0 ;  /* 0x0000000000027310 */ /* 0x0007220000201800 */
[----:B------:R-:W-:Y:S05]  /*2030*/  BRA `(.L_x_16612) ;  /* 0x0000000000a47947 */ /* 0x000fea0003800000 */
.L_x_16624:
        /* <DEDUP_REMOVED lines=14> */
.L_x_16638:
[----:B------:R-:W-:Y:S05]  /*2120*/  BSYNC B0 ;  /* 0x0000000000007941 */ /* 0x000fea0003800000 */
.L_x_16637:
[----:B------:R-:W-:-:S04]  /*2130*/  FMUL.FTZ R0, R0, 1 ;  /* 0x3f80000000007820 */ /* 0x000fc80000410000 */
[----:B------:R0:W1:Y:S01]  /*2140*/  F2F.F64.F32 R2, R0 ;  /* 0x0000000000027310 */ /* 0x0000620000201800 */
[----:B------:R-:W-:Y:S05]  /*2150*/  BRA `(.L_x_16612) ;  /* 0x00000000005c7947 */ /* 0x000fea0003800000 */
.L_x_16611:
        /* <DEDUP_REMOVED lines=16> */
.L_x_16639:
[----:B------:R-:W-:Y:S01]  /*2260*/  CS2R R2, SRZ ;  /* 0x0000000000027805 */ /* 0x000fe2000001ff00 */
[----:B------:R-:W-:Y:S06]  /*2270*/  BRA `(.L_x_16612) ;  /* 0x0000000000147947 */ /* 0x000fec0003800000 */
.L_x_16636:
[----:B------:R-:W2:Y:S02]  /*2280*/  LDG.E.64 R2, desc[UR36][R4.64] ;  /* 0x0000002404027981 */ /* 0x000ea4000c1e1b00 */
[----:B--2---:R-:W0:Y:S01]  /*2290*/  I2F.F64.U64 R2, R2 ;  /* 0x0000000200027312 */ /* 0x004e220000301800 */
[----:B------:R-:W-:Y:S05]  /*22a0*/  BRA `(.L_x_16612) ;  /* 0x0000000000087947 */ /* 0x000fea0003800000 */
.L_x_16635:
[----:B------:R-:W2:Y:S02]  /*22b0*/  LDG.E R2, desc[UR36][R4.64] ;  /* 0x0000002404027981 */ /* 0x000ea4000c1e1900 */
[----:B--2---:R-:W0:Y:S02]  /*22c0*/  I2F.F64.U32 R2, R2 ;  /* 0x0000000200027312 */ /* 0x004e240000201800 */
.L_x_16612:
[----:B------:R-:W3:Y:S01]  /*22d0*/  LDC.U8 R6, c[0x0][0x421] ;  /* 0x00010840ff067b82 */ /* 0x000ee20000000000 */
[----:B012-45:R-:W0:Y:S02]  /*22e0*/  FRND.F64.TRUNC R4, R2 ;  /* 0x0000000200047313 */ /* 0x037e24000030d800 */
[----:B0-----:R-:W-:Y:S01]  /*22f0*/  DADD R4, -R4, R2 ;  /* 0x0000000004047229 */ /* 0x001fe20000000102 */
        /* <DEDUP_REMOVED lines=14> */
.L_x_16643:
[----:B------:R-:W0:Y:S02]  /*23e0*/  F2I.S64.F64.TRUNC R4, R4 ;  /* 0x0000000400047311 */ /* 0x000e24000030d900 */
[----:B0-----:R-:W-:-:S05]  /*23f0*/  IMAD.MOV.U32 R3, RZ, RZ, R4 ;  /* 0x000000ffff037224 */ /* 0x001fca00078e0004 */
[----:B------:R3:W-:Y:S01]  /*2400*/  STG.E.U8 desc[UR36][R16.64], R3 ;  /* 0x0000000310007986 */ /* 0x0007e2000c101124 */
[----:B------:R-:W-:Y:S05]  /*2410*/  BRA `(.L_x_16645) ;  /* 0x0000000c00f87947 */ /* 0x000fea0003800000 */
.L_x_16642:
        /* <DEDUP_REMOVED lines=9> */
.L_x_16647:
[----:B------:R-:W0:Y:S02]  /*24b0*/  F2I.F64.TRUNC R5, R4 ;  /* 0x0000000400057311 */ /* 0x000e24000030d100 */
[----:B0-----:R1:W-:Y:S01]  /*24c0*/  STG.E desc[UR36][R16.64], R5 ;  /* 0x0000000510007986 */ /* 0x0013e2000c101924 */
[----:B------:R-:W-:Y:S05]  /*24d0*/  BRA `(.L_x_16645) ;  /* 0x0000000c00c87947 */ /* 0x000fea0003800000 */
.L_x_16646:
[----:B------:R-:W0:Y:S02]  /*24e0*/  F2I.F64.TRUNC R5, R4 ;  /* 0x0000000400057311 */ /* 0x000e24000030d100 */
[----:B0-----:R2:W-:Y:S01]  /*24f0*/  STG.E.U16 desc[UR36][R16.64], R5 ;  /* 0x0000000510007986 */ /* 0x0015e2000c101524 */
[----:B------:R-:W-:Y:S05]  /*2500*/  BRA `(.L_x_16645) ;  /* 0x0000000c00bc7947 */ /* 0x000fea0003800000 */
.L_x_16641:
        /* <DEDUP_REMOVED lines=13> */
.L_x_16649:
        /* <DEDUP_REMOVED lines=8> */
.L_x_16648:
        /* <DEDUP_REMOVED lines=14> */
.L_x_16651:
        /* <DEDUP_REMOVED lines=9> */
.L_x_16650:
[----:B------:R0:W-:Y:S01]  /*27d0*/  STG.E.64 desc[UR36][R16.64], R4 ;  /* 0x0000000410007986 */ /* 0x0001e2000c101b24 */
[----:B------:R-:W-:Y:S05]  /*27e0*/  BRA `(.L_x_16645) ;  /* 0x0000000c00047947 */ /* 0x000fea0003800000 */
.L_x_16640:
        /* <DEDUP_REMOVED lines=12> */
.L_x_16654:
[----:B------:R-:W-:-:S05]  /*28b0*/  CS2R R6, SRZ ;  /* 0x0000000000067805 */ /* 0x000fca000001ff00 */
[----:B------:R0:W-:Y:S01]  /*28c0*/  STG.E.128 desc[UR36][R16.64], R4 ;  /* 0x0000000410007986 */ /* 0x0001e2000c101d24 */
[----:B------:R-:W-:Y:S05]  /*28d0*/  BRA `(.L_x_16645) ;  /* 0x0000000800c87947 */ /* 0x000fea0003800000 */
.L_x_16653:
        /* <DEDUP_REMOVED lines=25> */
.L_x_16658:
[----:B------:R-:W-:Y:S05]  /*2a70*/  BSYNC B0 ;  /* 0x0000000000007941 */ /* 0x000fea0003800000 */
.L_x_16657:
[----:B------:R-:W-:-:S05]  /*2a80*/  LOP3.LUT R3, R0, R3, RZ, 0xfc, !PT ;  /* 0x0000000300037212 */ /* 0x000fca00078efcff */
[----:B------:R0:W-:Y:S01]  /*2a90*/  STG.E.U8 desc[UR36][R16.64], R3 ;  /* 0x0000000310007986 */ /* 0x0001e2000c101124 */
[----:B------:R-:W-:Y:S05]  /*2aa0*/  BRA `(.L_x_16645) ;  /* 0x0000000800547947 */ /* 0x000fea0003800000 */
.L_x_16656:
        /* <DEDUP_REMOVED lines=17> */
.L_x_16660:
[----:B------:R-:W-:Y:S02]  /*2bc0*/  ISETP.GT.U32.AND P0, PT, R2, 0x7f800000, PT ;  /* 0x7f8000000200780c */ /* 0x000fe40003f04070 */
[----:B------:R-:W-:-:S04]  /*2bd0*/  MOV R0, 0x7f ;  /* 0x0000007f00007802 */ /* 0x000fc80000000f00 */
[----:B------:R-:W-:-:S07]  /*2be0*/  SEL R0, R0, 0x7c, P0 ;  /* 0x0000007c00007807 */ /* 0x000fce0000000000 */
.L_x_16661:
[----:B------:R-:W-:Y:S05]  /*2bf0*/  BSYNC B0 ;  /* 0x0000000000007941 */ /* 0x000fea0003800000 */
.L_x_16659:
[----:B------:R-:W-:-:S04]  /*2c00*/  LOP3.LUT R2, R3, 0x80000000, RZ, 0xc0, !PT ;  /* 0x8000000003027812 */ /* 0x000fc800078ec0ff */
[----:B------:R-:W-:-:S04]  /*2c10*/  SHF.R.U32.HI R3, RZ, 0x18, R2 ;  /* 0x00000018ff037819 */ /* 0x000fc80000011602 */
[----:B------:R-:W-:-:S05]  /*2c20*/  LOP3.LUT R3, R0, R3, RZ, 0xfc, !PT ;  /* 0x0000000300037212 */ /* 0x000fca00078efcff */
[----:B------:R0:W-:Y:S01]  /*2c30*/  STG.E.U8 desc[UR36][R16.64], R3 ;  /* 0x0000000310007986 */ /* 0x0001e2000c101124 */
[----:B------:R-:W-:Y:S05]  /*2c40*/  BRA `(.L_x_16645) ;  /* 0x0000000400ec7947 */ /* 0x000fea0003800000 */
.L_x_16655:
        /* <DEDUP_REMOVED lines=8> */
.L_x_16652:
        /* <DEDUP_REMOVED lines=11> */
.L_x_16664:
        /* <DEDUP_REMOVED lines=21> */
.L_x_16667:
[----:B------:R-:W-:-:S04]  /*2ed0*/  LOP3.LUT R2, R3, 0x80000000, RZ, 0xc0, !PT ;  /* 0x8000000003027812 */ /* 0x000fc800078ec0ff */
[----:B------:R-:W-:-:S04]  /*2ee0*/  SHF.R.U32.HI R3, RZ, 0x18, R2 ;  /* 0x00000018ff037819 */ /* 0x000fc80000011602 */
[----:B------:R-:W-:-:S04]  /*2ef0*/  LOP3.LUT R0, R0, R3, RZ, 0xfc, !PT ;  /* 0x0000000300007212 */ /* 0x000fc800078efcff */
[----:B------:R-:W-:-:S07]  /*2f00*/  PRMT R8, R0, 0x7610, R8 ;  /* 0x0000761000087816 */ /* 0x000fce0000000008 */
.L_x_16666:
[----:B------:R-:W-:Y:S05]  /*2f10*/  BSYNC B0 ;  /* 0x0000000000007941 */ /* 0x000fea0003800000 */
.L_x_16665:
[----:B------:R0:W-:Y:S01]  /*2f20*/  STG.E.U8 desc[UR36][R16.64], R8 ;  /* 0x0000000810007986 */ /* 0x0001e2000c101124 */
[----:B------:R-:W-:Y:S05]  /*2f30*/  BRA `(.L_x_16645) ;  /* 0x0000000400307947 */ /* 0x000fea0003800000 */
.L_x_16663:
        /* <DEDUP_REMOVED lines=21> */
.L_x_16670:
[----:B------:R-:W-:-:S04]  /*3090*/  LOP3.LUT R2, R3, 0x80000000, RZ, 0xc0, !PT ;  /* 0x8000000003027812 */ /* 0x000fc800078ec0ff */
[----:B------:R-:W-:-:S04]  /*30a0*/  SHF.R.U32.HI R3, RZ, 0x18, R2 ;  /* 0x00000018ff037819 */ /* 0x000fc80000011602 */
[----:B------:R-:W-:-:S04]  /*30b0*/  LOP3.LUT R0, R0, R3, RZ, 0xfc, !PT ;  /* 0x0000000300007212 */ /* 0x000fc800078efcff */
[----:B------:R-:W-:-:S07]  /*30c0*/  PRMT R8, R0, 0x7610, R8 ;  /* 0x0000761000087816 */ /* 0x000fce0000000008 */
.L_x_16669:
[----:B------:R-:W-:Y:S05]  /*30d0*/  BSYNC B0 ;  /* 0x0000000000007941 */ /* 0x000fea0003800000 */
.L_x_16668:
[----:B------:R0:W-:Y:S01]  /*30e0*/  STG.E.U8 desc[UR36][R16.64], R8 ;  /* 0x0000000810007986 */ /* 0x0001e2000c101124 */
[----:B------:R-:W-:Y:S05]  /*30f0*/  BRA `(.L_x_16645) ;  /* 0x0000000000c07947 */ /* 0x000fea0003800000 */
.L_x_16662:
        /* <DEDUP_REMOVED lines=26> */
.L_x_16644:
        /* <DEDUP_REMOVED lines=16> */
.L_x_16673:
[----:B------:R-:W-:Y:S05]  /*33a0*/  BRA `(.L_x_16645) ;  /* 0x0000000000147947 */ /* 0x000fea0003800000 */
.L_x_16672:
[----:B------:R-:W0:Y:S02]  /*33b0*/  F2I.U64.F64.TRUNC R4, R4 ;  /* 0x0000000400047311 */ /* 0x000e24000030d800 */
[----:B0-----:R0:W-:Y:S01]  /*33c0*/  STG.E.64 desc[UR36][R16.64], R4 ;  /* 0x0000000410007986 */ /* 0x0011e2000c101b24 */
[----:B------:R-:W-:Y:S05]  /*33d0*/  BRA `(.L_x_16645) ;  /* 0x0000000000087947 */ /* 0x000fea0003800000 */
.L_x_16671:
[----:B------:R-:W0:Y:S02]  /*33e0*/  F2I.U32.F64.TRUNC R5, R4 ;  /* 0x0000000400057311 */ /* 0x000e24000030d000 */
[----:B0-----:R0:W-:Y:S02]  /*33f0*/  STG.E desc[UR36][R16.64], R5 ;  /* 0x0000000510007986 */ /* 0x0011e4000c101924 */
.L_x_16645:
[----:B------:R-:W-:-:S04]  /*3400*/  IMAD R18, R23, 0x200, R18 ;  /* 0x0000020017127824 */ /* 0x000fc800078e0212 */
[----:B------:R-:W-:-:S07]  /*3410*/  VIADD R19, R18, 0x80 ;  /* 0x0000008012137836 */ /* 0x000fce0000000000 */
.L_x_16605:
[----:B------:R-:W-:Y:S05]  /*3420*/  BSYNC B6 ;  /* 0x0000000000067941 */ /* 0x000fea0003800000 */
.L_x_16604:
        /* <DEDUP_REMOVED lines=307> */
.L_x_16676:
        /* <DEDUP_REMOVED lines=21> */
.L_x_16680:
[----:B------:R-:W2:Y:S02]  /*48b0*/  LDG.E.U8 R2, desc[UR36][R4.64] ;  /* 0x0000002404027981 */ /* 0x000ea4000c1e1100 */
[----:B--2---:R-:W0:Y:S01]  /*48c0*/  I2F.F64.U16 R2, R2 ;  /* 0x0000000200027312 */ /* 0x004e220000101800 */
[----:B------:R-:W-:Y:S05]  /*48d0*/  BRA `(.L_x_16682) ;  /* 0x0000000c00707947 */ /* 0x000fea0003800000 */
.L_x_16679:
        /* <DEDUP_REMOVED lines=9> */
.L_x_16684:
[----:B------:R-:W2:Y:S02]  /*4970*/  LDG.E R2, desc[UR36][R4.64] ;  /* 0x0000002404027981 */ /* 0x000ea4000c1e1900 */
[----:B--2---:R-:W0:Y:S01]  /*4980*/  I2F.F64 R2, R2 ;  /* 0x0000000200027312 */ /* 0x004e220000201c00 */
[----:B------:R-:W-:Y:S05]  /*4990*/  BRA `(.L_x_16682) ;  /* 0x0000000c00407947 */ /* 0x000fea0003800000 */
.L_x_16683:
[----:B------:R-:W2:Y:S02]  /*49a0*/  LDG.E.U16 R2, desc[UR36][R4.64] ;  /* 0x0000002404027981 */ /* 0x000ea4000c1e1500 */
[----:B--2---:R-:W0:Y:S01]  /*49b0*/  I2F.F64.S16 R2, R2 ;  /* 0x0000000200027312 */ /* 0x004e220000101c00 */
[----:B------:R-:W-:Y:S05]  /*49c0*/  BRA `(.L_x_16682) ;  /* 0x0000000c00347947 */ /* 0x000fea0003800000 */
.L_x_16678:
        /* <DEDUP_REMOVED lines=10> */
.L_x_16686:
[----:B------:R-:W2:Y:S02]  /*4a70*/  LDG.E.U16 R0, desc[UR36][R4.64] ;  /* 0x0000002404007981 */ /* 0x000ea4000c1e1500 */
[----:B--2---:R-:W-:-:S05]  /*4a80*/  HADD2.F32 R0, -RZ, R0.H0_H0 ;  /* 0x20000000ff007230 */ /* 0x004fca0000004100 */
[----:B------:R-:W-:-:S04]  /*4a90*/  FMUL.FTZ R0, R0, 1 ;  /* 0x3f80000000007820 */ /* 0x000fc80000410000 */
[----:B------:R0:W1:Y:S01]  /*4aa0*/  F2F.F64.F32 R2, R0 ;  /* 0x0000000000027310 */ /* 0x0000620000201800 */
[----:B------:R-:W-:Y:S05]  /*4ab0*/  BRA `(.L_x_16682) ;  /* 0x0000000800f87947 */ /* 0x000fea0003800000 */
.L_x_16685:
        /* <DEDUP_REMOVED lines=10> */
.L_x_16688:
[----:B------:R-:W2:Y:S02]  /*4b60*/  LDG.E.U16 R4, desc[UR36][R4.64] ;  /* 0x0000002404047981 */ /* 0x000ea4000c1e1500 */
[----:B--2---:R-:W-:-:S05]  /*4b70*/  HADD2.F32 R0, -RZ, R4.H0_H0 ;  /* 0x20000004ff007230 */ /* 0x004fca0000004100 */
[----:B------:R-:W-:-:S04]  /*4b80*/  FMUL.FTZ R0, R0, 1 ;  /* 0x3f80000000007820 */ /* 0x000fc80000410000 */
[----:B------:R0:W1:Y:S01]  /*4b90*/  F2F.F64.F32 R2, R0 ;  /* 0x0000000000027310 */ /* 0x0000620000201800 */
[----:B------:R-:W-:Y:S05]  /*4ba0*/  BRA `(.L_x_16682) ;  /* 0x0000000800bc7947 */ /* 0x000fea0003800000 */
.L_x_16687:
[----:B------:R0:W5:Y:S01]  /*4bb0*/  LDG.E.64 R2, desc[UR36][R4.64] ;  /* 0x0000002404027981 */ /* 0x000162000c1e1b00 */
[----:B------:R-:W-:Y:S05]  /*4bc0*/  BRA `(.L_x_16682) ;  /* 0x0000000800b47947 */ /* 0x000fea0003800000 */
.L_x_16677:
        /* <DEDUP_REMOVED lines=13> */
.L_x_16691:
[----:B------:R0:W5:Y:S01]  /*4ca0*/  LDG.E.64 R2, desc[UR36][R4.64] ;  /* 0x0000002404027981 */ /* 0x000162000c1e1b00 */
[----:B------:R-:W-:Y:S05]  /*4cb0*/  BRA `(.L_x_16682) ;  /* 0x0000000800787947 */ /* 0x000fea0003800000 */
.L_x_16690:
        /* <DEDUP_REMOVED lines=28> */
.L_x_16693:
        /* <DEDUP_REMOVED lines=15> */
.L_x_16692:
[----:B------:R-:W2:Y:S02]  /*4f70*/  LDG.E.U16 R0, desc[UR36][R4.64] ;  /* 0x0000002404007981 */ /* 0x000ea4000c1e1500 */
[----:B--2---:R-:W-:-:S04]  /*4f80*/  IMAD.U32 R0, R0, 0x10000, RZ ;  /* 0x0001000000007824 */ /* 0x004fc800078e00ff */
[----:B------:R-:W-:-:S04]  /*4f90*/  FMUL.FTZ R0, R0, 1 ;  /* 0x3f80000000007820 */ /* 0x000fc80000410000 */
[----:B------:R0:W1:Y:S01]  /*4fa0*/  F2F.F64.F32 R2, R0 ;  /* 0x0000000000027310 */ /* 0x0000620000201800 */
[----:B------:R-:W-:Y:S05]  /*4fb0*/  BRA `(.L_x_16682) ;  /* 0x0000000400b87947 */ /* 0x000fea0003800000 */
.L_x_16689:
        /* <DEDUP_REMOVED lines=11> */
.L_x_16696:
        /* <DEDUP_REMOVED lines=21> */
.L_x_16700:
[----:B------:R-:W-:Y:S05]  /*51c0*/  BSYNC B1 ;  /* 0x0000000000017941 */ /* 0x000fea0003800000 */
.L_x_16699:
[----:B------:R-:W-:Y:S01]  /*51d0*/  LEA R3, R0, 0x3b800000, 0x17 ;  /* 0x3b80000000037811 */ /* 0x000fe200078eb8ff */
[----:B------:R-:W-:-:S05]  /*51e0*/  IMAD.SHL.U32 R0, R2, 0x100000, RZ ;  /* 0x0010000002007824 */ /* 0x000fca00078e00ff */
[----:B------:R-:W-:-:S07]  /*51f0*/  LOP3.LUT R0, R3, R0, R4, 0xfe, !PT ;  /* 0x0000000003007212 */ /* 0x000fce00078efe04 */
.L_x_16698:
[----:B------:R-:W-:Y:S05]  /*5200*/  BSYNC B0 ;  /* 0x0000000000007941 */ /* 0x000fea0003800000 */
.L_x_16697:
[----:B------:R-:W-:-:S04]  /*5210*/  FMUL.FTZ R0, R0, 1 ;  /* 0x3f80000000007820 */ /* 0x000fc80000410000 */
[----:B------:R1:W2:Y:S01]  /*5220*/  F2F.F64.F32 R2, R0 ;  /* 0x0000000000027310 */ /* 0x0002a20000201800 */
[----:B------:R-:W-:Y:S05]  /*5230*/  BRA `(.L_x_16682) ;  /* 0x0000000400187947 */ /* 0x000fea0003800000 */
.L_x_16695:
        /* <DEDUP_REMOVED lines=21> */
.L_x_16704:
[----:B------:R-:W-:Y:S05]  /*5390*/  BSYNC B1 ;  /* 0x0000000000017941 */ /* 0x000fea0003800000 */
.L_x_16703:
[----:B------:R-:W-:Y:S01]  /*53a0*/  LEA R3, R0, 0x37800000, 0x17 ;  /* 0x3780000000037811 */ /* 0x000fe200078eb8ff */
[----:B------:R-:W-:-:S05]  /*53b0*/  IMAD.SHL.U32 R0, R2, 0x200000, RZ ;  /* 0x0020000002007824 */ /* 0x000fca00078e00ff */
[----:B------:R-:W-:-:S07]  /*53c0*/  LOP3.LUT R0, R3, R0, R4, 0xfe, !PT ;  /* 0x0000000003007212 */ /* 0x000fce00078efe04 */
.L_x_16702:
[----:B------:R-:W-:Y:S05]  /*53d0*/  BSYNC B0 ;  /* 0x0000000000007941 */ /* 0x000fea0003800000 */
.L_x_16701:
[----:B------:R-:W-:-:S04]  /*53e0*/  FMUL.FTZ R0, R0, 1 ;  /* 0x3f80000000007820 */ /* 0x000fc80000410000 */
[----:B------:R3:W4:Y:S01]  /*53f0*/  F2F.F64.F32 R2, R0 ;  /* 0x0000000000027310 */ /* 0x0007220000201800 */
[----:B------:R-:W-:Y:S05]  /*5400*/  BRA `(.L_x_16682) ;  /* 0x0000000000a47947 */ /* 0x000fea0003800000 */
.L_x_16694:
        /* <DEDUP_REMOVED lines=14> */
.L_x_16708:
[----:B------:R-:W-:Y:S05]  /*54f0*/  BSYNC B0 ;  /* 0x0000000000007941 */ /* 0x000fea0003800000 */
.L_x_16707:
[----:B------:R-:W-:-:S04]  /*5500*/  FMUL.FTZ R0, R0, 1 ;  /* 0x3f80000000007820 */ /* 0x000fc80000410000 */
[----:B------:R0:W1:Y:S01]  /*5510*/  F2F.F64.F32 R2, R0 ;  /* 0x0000000000027310 */ /* 0x0000620000201800 */
[----:B------:R-:W-:Y:S05]  /*5520*/  BRA `(.L_x_16682) ;  /* 0x00000000005c7947 */ /* 0x000fea0003800000 */
.L_x_16681:
        /* <DEDUP_REMOVED lines=16> */
.L_x_16709:
[----:B------:R-:W-:Y:S01]  /*5630*/  CS2R R2, SRZ ;  /* 0x0000000000027805 */ /* 0x000fe2000001ff00 */
[----:B------:R-:W-:Y:S06]  /*5640*/  BRA `(.L_x_16682) ;  /* 0x0000000000147947 */ /* 0x000fec0003800000 */
.L_x_16706:
[----:B------:R-:W2:Y:S02]  /*5650*/  LDG.E.64 R2, desc[UR36][R4.64] ;  /* 0x0000002404027981 */ /* 0x000ea4000c1e1b00 */
[----:B--2---:R-:W0:Y:S01]  /*5660*/  I2F.F64.U64 R2, R2 ;  /* 0x0000000200027312 */ /* 0x004e220000301800 */
[----:B------:R-:W-:Y:S05]  /*5670*/  BRA `(.L_x_16682) ;  /* 0x0000000000087947 */ /* 0x000fea0003800000 */
.L_x_16705:
[----:B------:R-:W2:Y:S02]  /*5680*/  LDG.E R2, desc[UR36][R4.64] ;  /* 0x0000002404027981 */ /* 0x000ea4000c1e1900 */
[----:B--2---:R-:W0:Y:S02]  /*5690*/  I2F.F64.U32 R2, R2 ;  /* 0x0000000200027312 */ /* 0x004e240000201800 */
.L_x_16682:
        /* <DEDUP_REMOVED lines=17> */
.L_x_16713:
[----:B------:R-:W0:Y:S02]  /*57b0*/  F2I.S64.F64.TRUNC R4, R4 ;  /* 0x0000000400047311 */ /* 0x000e24000030d900 */
[----:B0-----:R-:W-:-:S05]  /*57c0*/  MOV R3, R4 ;  /* 0x0000000400037202 */ /* 0x001fca0000000f00 */
[----:B------:R0:W-:Y:S01]  /*57d0*/  STG.E.U8 desc[UR36][R16.64], R3 ;  /* 0x0000000310007986 */ /* 0x0001e2000c101124 */
[----:B------:R-:W-:Y:S05]  /*57e0*/  BRA `(.L_x_16715) ;  /* 0x0000000c00f87947 */ /* 0x000fea0003800000 */
.L_x_16712:
        /* <DEDUP_REMOVED lines=9> */
.L_x_16717:
[----:B------:R-:W0:Y:S02]  /*5880*/  F2I.F64.TRUNC R5, R4 ;  /* 0x0000000400057311 */ /* 0x000e24000030d100 */
[----:B0-----:R0:W-:Y:S01]  /*5890*/  STG.E desc[UR36][R16.64], R5 ;  /* 0x0000000510007986 */ /* 0x0011e2000c101924 */
[----:B------:R-:W-:Y:S05]  /*58a0*/  BRA `(.L_x_16715) ;  /* 0x0000000c00c87947 */ /* 0x000fea0003800000 */
.L_x_16716:
[----:B------:R-:W0:Y:S02]  /*58b0*/  F2I.F64.TRUNC R5, R4 ;  /* 0x0000000400057311 */ /* 0x000e24000030d100 */
[----:B0-----:R0:W-:Y:S01]  /*58c0*/  STG.E.U16 desc[UR36][R16.64], R5 ;  /* 0x0000000510007986 */ /* 0x0011e2000c101524 */
[----:B------:R-:W-:Y:S05]  /*58d0*/  BRA `(.L_x_16715) ;  /* 0x0000000c00bc7947 */ /* 0x000fea0003800000 */
.L_x_16711:
        /* <DEDUP_REMOVED lines=13> */
.L_x_16719:
        /* <DEDUP_REMOVED lines=8> */
.L_x_16718:
        /* <DEDUP_REMOVED lines=14> */
.L_x_16721:
        /* <DEDUP_REMOVED lines=9> */
.L_x_16720:
[----:B------:R0:W-:Y:S01]  /*5ba0*/  STG.E.64 desc[UR36][R16.64], R4 ;  /* 0x0000000410007986 */ /* 0x0001e2000c101b24 */
[----:B------:R-:W-:Y:S05]  /*5bb0*/  BRA `(.L_x_16715) ;  /* 0x0000000c00047947 */ /* 0x000fea0003800000 */
.L_x_16710:
        /* <DEDUP_REMOVED lines=12> */
.L_x_16724:
[----:B------:R-:W-:-:S05]  /*5c80*/  CS2R R6, SRZ ;  /* 0x0000000000067805 */ /* 0x000fca000001ff00 */
[----:B------:R0:W-:Y:S01]  /*5c90*/  STG.E.128 desc[UR36][R16.64], R4 ;  /* 0x0000000410007986 */ /* 0x0001e2000c101d24 */
[----:B------:R-:W-:Y:S05]  /*5ca0*/  BRA `(.L_x_16715) ;  /* 0x0000000800c87947 */ /* 0x000fea0003800000 */
.L_x_16723:
        /* <DEDUP_REMOVED lines=25> */
.L_x_16728:
[----:B------:R-:W-:Y:S05]  /*5e40*/  BSYNC B0 ;  /* 0x0000000000007941 */ /* 0x000fea0003800000 */
.L_x_16727:
[----:B------:R-:W-:-:S05]  /*5e50*/  LOP3.LUT R3, R0, R3, RZ, 0xfc, !PT ;  /* 0x0000000300037212 */ /* 0x000fca00078efcff */
[----:B------:R0:W-:Y:S01]  /*5e60*/  STG.E.U8 desc[UR36][R16.64], R3 ;  /* 0x0000000310007986 */ /* 0x0001e2000c101124 */
[----:B------:R-:W-:Y:S05]  /*5e70*/  BRA `(.L_x_16715) ;  /* 0x0000000800547947 */ /* 0x000fea0003800000 */
.L_x_16726:
        /* <DEDUP_REMOVED lines=17> */
.L_x_16730:
[----:B------:R-:W-:Y:S01]  /*5f90*/  IMAD.MOV.U32 R0, RZ, RZ, 0x7f ;  /* 0x0000007fff007424 */ /* 0x000fe200078e00ff */
[----:B------:R-:W-:-:S04]  /*5fa0*/  ISETP.GT.U32.AND P0, PT, R2, 0x7f800000, PT ;  /* 0x7f8000000200780c */ /* 0x000fc80003f04070 */
[----:B------:R-:W-:-:S09]  /*5fb0*/  SEL R0, R0, 0x7c, P0 ;  /* 0x0000007c00007807 */ /* 0x000fd20000000000 */
.L_x_16731:
[----:B------:R-:W-:Y:S05]  /*5fc0*/  BSYNC B0 ;  /* 0x0000000000007941 */ /* 0x000fea0003800000 */
.L_x_16729:
[----:B------:R-:W-:-:S04]  /*5fd0*/  LOP3.LUT R2, R3, 0x80000000, RZ, 0xc0, !PT ;  /* 0x8000000003027812 */ /* 0x000fc800078ec0ff */
[----:B------:R-:W-:-:S04]  /*5fe0*/  SHF.R.U32.HI R3, RZ, 0x18, R2 ;  /* 0x00000018ff037819 */ /* 0x000fc80000011602 */
[----:B------:R-:W-:-:S05]  /*5ff0*/  LOP3.LUT R3, R0, R3, RZ, 0xfc, !PT ;  /* 0x0000000300037212 */ /* 0x000fca00078efcff */
[----:B------:R0:W-:Y:S01]  /*6000*/  STG.E.U8 desc[UR36][R16.64], R3 ;  /* 0x0000000310007986 */ /* 0x0001e2000c101124 */
[----:B------:R-:W-:Y:S05]  /*6010*/  BRA `(.L_x_16715) ;  /* 0x0000000400ec7947 */ /* 0x000fea0003800000 */
.L_x_16725:
        /* <DEDUP_REMOVED lines=8> */
.L_x_16722:
        /* <DEDUP_REMOVED lines=11> */
.L_x_16734:
        /* <DEDUP_REMOVED lines=21> */
.L_x_16737:
[----:B------:R-:W-:-:S04]  /*62a0*/  LOP3.LUT R2, R3, 0x80000000, RZ, 0xc0, !PT ;  /* 0x8000000003027812 */ /* 0x000fc800078ec0ff */
[----:B------:R-:W-:-:S04]  /*62b0*/  SHF.R.U32.HI R3, RZ, 0x18, R2 ;  /* 0x00000018ff037819 */ /* 0x000fc80000011602 */
[----:B------:R-:W-:-:S04]  /*62c0*/  LOP3.LUT R0, R0, R3, RZ, 0xfc, !PT ;  /* 0x0000000300007212 */ /* 0x000fc800078efcff */
[----:B------:R-:W-:-:S07]  /*62d0*/  PRMT R8, R0, 0x7610, R8 ;  /* 0x0000761000087816 */ /* 0x000fce0000000008 */
.L_x_16736:
[----:B------:R-:W-:Y:S05]  /*62e0*/  BSYNC B0 ;  /* 0x0000000000007941 */ /* 0x000fea0003800000 */
.L_x_16735:
[----:B------:R3:W-:Y:S01]  /*62f0*/  STG.E.U8 desc[UR36][R16.64], R8 ;  /* 0x0000000810007986 */ /* 0x0007e2000c101124 */
[----:B------:R-:W-:Y:S05]  /*6300*/  BRA `(.L_x_16715) ;  /* 0x0000000400307947 */ /* 0x000fea0003800000 */
.L_x_16733:
        /* <DEDUP_REMOVED lines=21> */
.L_x_16740:
[----:B------:R-:W-:-:S04]  /*6460*/  LOP3.LUT R2, R3, 0x80000000, RZ, 0xc0, !PT ;  /* 0x8000000003027812 */ /* 0x000fc800078ec0ff */
[----:B------:R-:W-:-:S04]  /*6470*/  SHF.R.U32.HI R3, RZ, 0x18, R2 ;  /* 0x00000018ff037819 */ /* 0x000fc80000011602 */
[----:B------:R-:W-:-:S04]  /*6480*/  LOP3.LUT R0, R0, R3, RZ, 0xfc, !PT ;  /* 0x0000000300007212 */ /* 0x000fc800078efcff */
[----:B------:R-:W-:-:S07]  /*6490*/  PRMT R8, R0, 0x7610, R8 ;  /* 0x0000761000087816 */ /* 0x000fce0000000008 */
.L_x_16739:
[----:B------:R-:W-:Y:S05]  /*64a0*/  BSYNC B0 ;  /* 0x0000000000007941 */ /* 0x000fea0003800000 */
.L_x_16738:
[----:B------:R0:W-:Y:S01]  /*64b0*/  STG.E.U8 desc[UR36][R16.64], R8 ;  /* 0x0000000810007986 */ /* 0x0001e2000c101124 */
[----:B------:R-:W-:Y:S05]  /*64c0*/  BRA `(.L_x_16715) ;  /* 0x0000000000c07947 */ /* 0x000fea0003800000 */
.L_x_16732:
        /* <DEDUP_REMOVED lines=26> */
.L_x_16714:
        /* <DEDUP_REMOVED lines=16> */
.L_x_16743:
[----:B------:R-:W-:Y:S05]  /*6770*/  BRA `(.L_x_16715) ;  /* 0x0000000000147947 */ /* 0x000fea0003800000 */
.L_x_16742:
[----:B------:R-:W0:Y:S02]  /*6780*/  F2I.U64.F64.TRUNC R4, R4 ;  /* 0x0000000400047311 */ /* 0x000e24000030d800 */
[----:B0-----:R2:W-:Y:S01]  /*6790*/  STG.E.64 desc[UR36][R16.64], R4 ;  /* 0x0000000410007986 */ /* 0x0015e2000c101b24 */
[----:B------:R-:W-:Y:S05]  /*67a0*/  BRA `(.L_x_16715) ;  /* 0x0000000000087947 */ /* 0x000fea0003800000 */
.L_x_16741:
[----:B------:R-:W0:Y:S02]  /*67b0*/  F2I.U32.F64.TRUNC R5, R4 ;  /* 0x0000000400057311 */ /* 0x000e24000030d000 */
[----:B0-----:R0:W-:Y:S02]  /*67c0*/  STG.E desc[UR36][R16.64], R5 ;  /* 0x0000000510007986 */ /* 0x0011e4000c101924 */
.L_x_16715:
[----:B------:R-:W-:-:S07]  /*67d0*/  VIADD R19, R19, 0x80 ;  /* 0x0000008013137836 */ /* 0x000fce0000000000 */
.L_x_16675:
[----:B------:R-:W-:Y:S05]  /*67e0*/  BSYNC B6 ;  /* 0x0000000000067941 */ /* 0x000fea0003800000 */
.L_x_16674:
        /* <DEDUP_REMOVED lines=307> */
.L_x_16746:
        /* <DEDUP_REMOVED lines=21> */
.L_x_16750:
[----:B------:R-:W2:Y:S02]  /*7c70*/  LDG.E.U8 R2, desc[UR36][R4.64] ;  /* 0x0000002404027981 */ /* 0x000ea4000c1e1100 */
[----:B--2---:R-:W0:Y:S01]  /*7c80*/  I2F.F64.U16 R2, R2 ;  /* 0x0000000200027312 */ /* 0x004e220000101800 */
[----:B------:R-:W-:Y:S05]  /*7c90*/  BRA `(.L_x_16752) ;  /* 0x0000000c00707947 */ /* 0x000fea0003800000 */
.L_x_16749:
        /* <DEDUP_REMOVED lines=9> */
.L_x_16754:
[----:B------:R-:W2:Y:S02]  /*7d30*/  LDG.E R2, desc[UR36][R4.64] ;  /* 0x0000002404027981 */ /* 0x000ea4000c1e1900 */
[----:B--2---:R-:W0:Y:S01]  /*7d40*/  I2F.F64 R2, R2 ;  /* 0x0000000200027312 */ /* 0x004e220000201c00 */
[----:B------:R-:W-:Y:S05]  /*7d50*/  BRA `(.L_x_16752) ;  /* 0x0000000c00407947 */ /* 0x000fea0003800000 */
.L_x_16753:
[----:B------:R-:W2:Y:S02]  /*7d60*/  LDG.E.U16 R2, desc[UR36][R4.64] ;  /* 0x0000002404027981 */ /* 0x000ea4000c1e1500 */
[----:B--2---:R-:W0:Y:S01]  /*7d70*/  I2F.F64.S16 R2, R2 ;  /* 0x0000000200027312 */ /* 0x004e220000101c00 */
[----:B------:R-:W-:Y:S05]  /*7d80*/  BRA `(.L_x_16752) ;  /* 0x0000000c00347947 */ /* 0x000fea0003800000 */
.L_x_16748:
        /* <DEDUP_REMOVED lines=10> */
.L_x_16756:
[----:B------:R-:W2:Y:S02]  /*7e30*/  LDG.E.U16 R0, desc[UR36][R4.64] ;  /* 0x0000002404007981 */ /* 0x000ea4000c1e1500 */
[----:B--2---:R-:W-:-:S05]  /*7e40*/  HADD2.F32 R0, -RZ, R0.H0_H0 ;  /* 0x20000000ff007230 */ /* 0x004fca0000004100 */
[----:B------:R-:W-:-:S04]  /*7e50*/  FMUL.FTZ R0, R0, 1 ;  /* 0x3f80000000007820 */ /* 0x000fc80000410000 */
[----:B------:R0:W1:Y:S01]  /*7e60*/  F2F.F64.F32 R2, R0 ;  /* 0x0000000000027310 */ /* 0x0000620000201800 */
[----:B------:R-:W-:Y:S05]  /*7e70*/  BRA `(.L_x_16752) ;  /* 0x0000000800f87947 */ /* 0x000fea0003800000 */
.L_x_16755:
        /* <DEDUP_REMOVED lines=10> */
.L_x_16758:
[----:B------:R-:W2:Y:S02]  /*7f20*/  LDG.E.U16 R4, desc[UR36][R4.64] ;  /* 0x0000002404047981 */ /* 0x000ea4000c1e1500 */
[----:B--2---:R-:W-:-:S05]  /*7f30*/  HADD2.F32 R0, -RZ, R4.H0_H0 ;  /* 0x20000004ff007230 */ /* 0x004fca0000004100 */
[----:B------:R-:W-:-:S04]  /*7f40*/  FMUL.FTZ R0, R0, 1 ;  /* 0x3f80000000007820 */ /* 0x000fc80000410000 */
[----:B------:R0:W1:Y:S01]  /*7f50*/  F2F.F64.F32 R2, R0 ;  /* 0x0000000000027310 */ /* 0x0000620000201800 */
[----:B------:R-:W-:Y:S05]  /*7f60*/  BRA `(.L_x_16752) ;  /* 0x0000000800bc7947 */ /* 0x000fea0003800000 */
.L_x_16757:
[----:B------:R0:W5:Y:S01]  /*7f70*/  LDG.E.64 R2, desc[UR36][R4.64] ;  /* 0x0000002404027981 */ /* 0x000162000c1e1b00 */
[----:B------:R-:W-:Y:S05]  /*7f80*/  BRA `(.L_x_16752) ;  /* 0x0000000800b47947 */ /* 0x000fea0003800000 */
.L_x_16747:
        /* <DEDUP_REMOVED lines=13> */
.L_x_16761:
[----:B------:R0:W5:Y:S01]  /*8060*/  LDG.E.64 R2, desc[UR36][R4.64] ;  /* 0x0000002404027981 */ /* 0x000162000c1e1b00 */
[----:B------:R-:W-:Y:S05]  /*8070*/  BRA `(.L_x_16752) ;  /* 0x0000000800787947 */ /* 0x000fea0003800000 */
.L_x_16760:
        /* <DEDUP_REMOVED lines=28> */
.L_x_16763:
        /* <DEDUP_REMOVED lines=15> */
.L_x_16762:
[----:B------:R-:W2:Y:S02]  /*8330*/  LDG.E.U16 R0, desc[UR36][R4.64] ;  /* 0x0000002404007981 */ /* 0x000ea4000c1e1500 */
[----:B--2---:R-:W-:-:S04]  /*8340*/  IMAD.U32 R0, R0, 0x10000, RZ ;  /* 0x0001000000007824 */ /* 0x004fc800078e00ff */
[----:B------:R-:W-:-:S04]  /*8350*/  FMUL.FTZ R0, R0, 1 ;  /* 0x3f80000000007820 */ /* 0x000fc80000410000 */
[----:B------:R0:W1:Y:S01]  /*8360*/  F2F.F64.F32 R2, R0 ;  /* 0x0000000000027310 */ /* 0x0000620000201800 */
[----:B------:R-:W-:Y:S05]  /*8370*/  BRA `(.L_x_16752) ;  /* 0x0000000400b87947 */ /* 0x000fea0003800000 */
.L_x_16759:
        /* <DEDUP_REMOVED lines=11> */
.L_x_16766:
        /* <DEDUP_REMOVED lines=21> */
.L_x_16770:
[----:B------:R-:W-:Y:S05]  /*8580*/  BSYNC B1 ;  /* 0x0000000000017941 */ /* 0x000fea0003800000 */
.L_x_16769:
[----:B------:R-:W-:Y:S01]  /*8590*/  LEA R3, R0, 0x3b800000, 0x17 ;  /* 0x3b80000000037811 */ /* 0x000fe200078eb8ff */
[----:B------:R-:W-:-:S05]  /*85a0*/  IMAD.SHL.U32 R0, R2, 0x100000, RZ ;  /* 0x0010000002007824 */ /* 0x000fca00078e00ff */
[----:B------:R-:W-:-:S07]  /*85b0*/  LOP3.LUT R0, R3, R0, R4, 0xfe, !PT ;  /* 0x0000000003007212 */ /* 0x000fce00078efe04 */
.L_x_16768:
[----:B------:R-:W-:Y:S05]  /*85c0*/  BSYNC B0 ;  /* 0x0000000000007941 */ /* 0x000fea0003800000 */
.L_x_16767:
[----:B------:R-:W-:-:S04]  /*85d0*/  FMUL.FTZ R0, R0, 1 ;  /* 0x3f80000000007820 */ /* 0x000fc80000410000 */
[----:B------:R1:W2:Y:S01]  /*85e0*/  F2F.F64.F32 R2, R0 ;  /* 0x0000000000027310 */ /* 0x0002a20000201800 */
[----:B------:R-:W-:Y:S05]  /*85f0*/  BRA `(.L_x_16752) ;  /* 0x0000000400187947 */ /* 0x000fea0003800000 */
.L_x_16765:
        /* <DEDUP_REMOVED lines=21> */
.L_x_16774:
[----:B------:R-:W-:Y:S05]  /*8750*/  BSYNC B1 ;  /* 0x0000000000017941 */ /* 0x000fea0003800000 */
.L_x_16773:
[----:B------:R-:W-:Y:S01]  /*8760*/  LEA R3, R0, 0x37800000, 0x17 ;  /* 0x3780000000037811 */ /* 0x000fe200078eb8ff */
[----:B------:R-:W-:-:S05]  /*8770*/  IMAD.SHL.U32 R0, R2, 0x200000, RZ ;  /* 0x0020000002007824 */ /* 0x000fca00078e00ff */
[----:B------:R-:W-:-:S07]  /*8780*/  LOP3.LUT R0, R3, R0, R4, 0xfe, !PT ;  /* 0x0000000003007212 */ /* 0x000fce00078efe04 */
.L_x_16772:
[----:B------:R-:W-:Y:S05]  /*8790*/  BSYNC B0 ;  /* 0x0000000000007941 */ /* 0x000fea0003800000 */
.L_x_16771:
[----:B------:R-:W-:-:S04]  /*87a0*/  FMUL.FTZ R0, R0, 1 ;  /* 0x3f80000000007820 */ /* 0x000fc80000410000 */
[----:B------:R3:W4:Y:S01]  /*87b0*/  F2F.F64.F32 R2, R0 ;  /* 0x0000000000027310 */ /* 0x0007220000201800 */
[----:B------:R-:W-:Y:S05]  /*87c0*/  BRA `(.L_x_16752) ;  /* 0x0000000000a47947 */ /* 0x000fea0003800000 */
.L_x_16764:
        /* <DEDUP_REMOVED lines=14> */
.L_x_16778:
[----:B------:R-:W-:Y:S05]  /*88b0*/  BSYNC B0 ;  /* 0x0000000000007941 */ /* 0x000fea0003800000 */
.L_x_16777:
[----:B------:R-:W-:-:S04]  /*88c0*/  FMUL.FTZ R0, R0, 1 ;  /* 0x3f80000000007820 */ /* 0x000fc80000410000 */
[----:B------:R0:W1:Y:S01]  /*88d0*/  F2F.F64.F32 R2, R0 ;  /* 0x0000000000027310 */ /* 0x0000620000201800 */
[----:B------:R-:W-:Y:S05]  /*88e0*/  BRA `(.L_x_16752) ;  /* 0x00000000005c7947 */ /* 0x000fea0003800000 */
.L_x_16751:
        /* <DEDUP_REMOVED lines=16> */
.L_x_16779:
[----:B------:R-:W-:Y:S01]  /*89f0*/  CS2R R2, SRZ ;  /* 0x0000000000027805 */ /* 0x000fe2000001ff00 */
[----:B------:R-:W-:Y:S06]  /*8a00*/  BRA `(.L_x_16752) ;  /* 0x0000000000147947 */ /* 0x000fec0003800000 */
.L_x_16776:
[----:B------:R-:W2:Y:S02]  /*8a10*/  LDG.E.64 R2, desc[UR36][R4.64] ;  /* 0x0000002404027981 */ /* 0x000ea4000c1e1b00 */
[----:B--2---:R-:W0:Y:S01]  /*8a20*/  I2F.F64.U64 R2, R2 ;  /* 0x0000000200027312 */ /* 0x004e220000301800 */
[----:B------:R-:W-:Y:S05]  /*8a30*/  BRA `(.L_x_16752) ;  /* 0x0000000000087947 */ /* 0x000fea0003800000 */
.L_x_16775:
[----:B------:R-:W2:Y:S02]  /*8a40*/  LDG.E R2, desc[UR36][R4.64] ;  /* 0x0000002404027981 */ /* 0x000ea4000c1e1900 */
[----:B--2---:R-:W0:Y:S02]  /*8a50*/  I2F.F64.U32 R2, R2 ;  /* 0x0000000200027312 */ /* 0x004e240000201800 */
.L_x_16752:
        /* <DEDUP_REMOVED lines=17> */
.L_x_16783:
[----:B------:R-:W0:Y:S02]  /*8b70*/  F2I.S64.F64.TRUNC R4, R4 ;  /* 0x0000000400047311 */ /* 0x000e24000030d900 */
[----:B0-----:R-:W-:-:S05]  /*8b80*/  IMAD.MOV.U32 R3, RZ, RZ, R4 ;  /* 0x000000ffff037224 */ /* 0x001fca00078e0004 */
[----:B------:R3:W-:Y:S01]  /*8b90*/  STG.E.U8 desc[UR36][R16.64], R3 ;  /* 0x0000000310007986 */ /* 0x0007e2000c101124 */
[----:B------:R-:W-:Y:S05]  /*8ba0*/  BRA `(.L_x_16785) ;  /* 0x0000000c00f87947 */ /* 0x000fea0003800000 */
.L_x_16782:
        /* <DEDUP_REMOVED lines=9> */
.L_x_16787:
[----:B------:R-:W0:Y:S02]  /*8c40*/  F2I.F64.TRUNC R5, R4 ;  /* 0x0000000400057311 */ /* 0x000e24000030d100 */
[----:B0-----:R2:W-:Y:S01]  /*8c50*/  STG.E desc[UR36][R16.64], R5 ;  /* 0x0000000510007986 */ /* 0x0015e2000c101924 */
[----:B------:R-:W-:Y:S05]  /*8c60*/  BRA `(.L_x_16785) ;  /* 0x0000000c00c87947 */ /* 0x000fea0003800000 */
.L_x_16786:
[----:B------:R-:W0:Y:S02]  /*8c70*/  F2I.F64.TRUNC R5, R4 ;  /* 0x0000000400057311 */ /* 0x000e24000030d100 */
[----:B0-----:R0:W-:Y:S01]  /*8c80*/  STG.E.U16 desc[UR36][R16.64], R5 ;  /* 0x0000000510007986 */ /* 0x0011e2000c101524 */
[----:B------:R-:W-:Y:S05]  /*8c90*/  BRA `(.L_x_16785) ;  /* 0x0000000c00bc7947 */ /* 0x000fea0003800000 */
.L_x_16781:
        /* <DEDUP_REMOVED lines=13> */
.L_x_16789:
        /* <DEDUP_REMOVED lines=8> */
.L_x_16788:
        /* <DEDUP_REMOVED lines=14> */
.L_x_16791:
        /* <DEDUP_REMOVED lines=9> */
.L_x_16790:
[----:B------:R0:W-:Y:S01]  /*8f60*/  STG.E.64 desc[UR36][R16.64], R4 ;  /* 0x0000000410007986 */ /* 0x0001e2000c101b24 */
[----:B------:R-:W-:Y:S05]  /*8f70*/  BRA `(.L_x_16785) ;  /* 0x0000000c00047947 */ /* 0x000fea0003800000 */
.L_x_16780:
        /* <DEDUP_REMOVED lines=12> */
.L_x_16794:
[----:B------:R-:W-:-:S05]  /*9040*/  CS2R R6, SRZ ;  /* 0x0000000000067805 */ /* 0x000fca000001ff00 */
[----:B------:R0:W-:Y:S01]  /*9050*/  STG.E.128 desc[UR36][R16.64], R4 ;  /* 0x0000000410007986 */ /* 0x0001e2000c101d24 */
[----:B------:R-:W-:Y:S05]  /*9060*/  BRA `(.L_x_16785) ;  /* 0x0000000800c87947 */ /* 0x000fea0003800000 */
.L_x_16793:
        /* <DEDUP_REMOVED lines=25> */
.L_x_16798:
[----:B------:R-:W-:Y:S05]  /*9200*/  BSYNC B0 ;  /* 0x0000000000007941 */ /* 0x000fea0003800000 */
.L_x_16797:
[----:B------:R-:W-:-:S05]  /*9210*/  LOP3.LUT R3, R0, R3, RZ, 0xfc, !PT ;  /* 0x0000000300037212 */ /* 0x000fca00078efcff */
[----:B------:R0:W-:Y:S01]  /*9220*/  STG.E.U8 desc[UR36][R16.64], R3 ;  /* 0x0000000310007986 */ /* 0x0001e2000c101124 */
[----:B------:R-:W-:Y:S05]  /*9230*/  BRA `(.L_x_16785) ;  /* 0x0000000800547947 */ /* 0x000fea0003800000 */
.L_x_16796:
        /* <DEDUP_REMOVED lines=17> */
.L_x_16800:
[----:B------:R-:W-:Y:S01]  /*9350*/  IMAD.MOV.U32 R0, RZ, RZ, 0x7f ;  /* 0x0000007fff007424 */ /* 0x000fe200078e00ff */
[----:B------:R-:W-:-:S04]  /*9360*/  ISETP.GT.U32.AND P0, PT, R2, 0x7f800000, PT ;  /* 0x7f8000000200780c */ /* 0x000fc80003f04070 */
[----:B------:R-:W-:-:S09]  /*9370*/  SEL R0, R0, 0x7c, P0 ;  /* 0x0000007c00007807 */ /* 0x000fd20000000000 */
.L_x_16801:
[----:B------:R-:W-:Y:S05]  /*9380*/  BSYNC B0 ;  /* 0x0000000000007941 */ /* 0x000fea0003800000 */
.L_x_16799:
[----:B------:R-:W-:-:S04]  /*9390*/  LOP3.LUT R2, R3, 0x80000000, RZ, 0xc0, !PT ;  /* 0x8000000003027812 */ /* 0x000fc800078ec0ff */
[----:B------:R-:W-:-:S04]  /*93a0*/  SHF.R.U32.HI R3, RZ, 0x18, R2 ;  /* 0x00000018ff037819 */ /* 0x000fc80000011602 */
[----:B------:R-:W-:-:S05]  /*93b0*/  LOP3.LUT R3, R0, R3, RZ, 0xfc, !PT ;  /* 0x0000000300037212 */ /* 0x000fca00078efcff */
[----:B------:R0:W-:Y:S01]  /*93c0*/  STG.E.U8 desc[UR36][R16.64], R3 ;  /* 0x0000000310007986 */ /* 0x0001e2000c101124 */
[----:B------:R-:W-:Y:S05]  /*93d0*/  BRA `(.L_x_16785) ;  /* 0x0000000400ec7947 */ /* 0x000fea0003800000 */
.L_x_16795:
        /* <DEDUP_REMOVED lines=8> */
.L_x_16792:
        /* <DEDUP_REMOVED lines=11> */
.L_x_16804:
        /* <DEDUP_REMOVED lines=21> */
.L_x_16807:
[----:B------:R-:W-:-:S04]  /*9660*/  LOP3.LUT R2, R3, 0x80000000, RZ, 0xc0, !PT ;  /* 0x8000000003027812 */ /* 0x000fc800078ec0ff */
[----:B------:R-:W-:-:S04]  /*9670*/  SHF.R.U32.HI R3, RZ, 0x18, R2 ;  /* 0x00000018ff037819 */ /* 0x000fc80000011602 */
[----:B------:R-:W-:-:S04]  /*9680*/  LOP3.LUT R0, R0, R3, RZ, 0xfc, !PT ;  /* 0x0000000300007212 */ /* 0x000fc800078efcff */
[----:B------:R-:W-:-:S07]  /*9690*/  PRMT R8, R0, 0x7610, R8 ;  /* 0x0000761000087816 */ /* 0x000fce0000000008 */
.L_x_16806:
[----:B------:R-:W-:Y:S05]  /*96a0*/  BSYNC B0 ;  /* 0x0000000000007941 */ /* 0x000fea0003800000 */
.L_x_16805:
[----:B------:R0:W-:Y:S01]  /*96b0*/  STG.E.U8 desc[UR36][R16.64], R8 ;  /* 0x0000000810007986 */ /* 0x0001e2000c101124 */
[----:B------:R-:W-:Y:S05]  /*96c0*/  BRA `(.L_x_16785) ;  /* 0x0000000400307947 */ /* 0x000fea0003800000 */
.L_x_16803:
        /* <DEDUP_REMOVED lines=21> */
.L_x_16810:
[----:B------:R-:W-:-:S04]  /*9820*/  LOP3.LUT R2, R3, 0x80000000, RZ, 0xc0, !PT ;  /* 0x8000000003027812 */ /* 0x000fc800078ec0ff */
[----:B------:R-:W-:-:S04]  /*9830*/  SHF.R.U32.HI R3, RZ, 0x18, R2 ;  /* 0x00000018ff037819 */ /* 0x000fc80000011602 */
[----:B------:R-:W-:-:S04]  /*9840*/  LOP3.LUT R0, R0, R3, RZ, 0xfc, !PT ;  /* 0x0000000300007212 */ /* 0x000fc800078efcff */
[----:B------:R-:W-:-:S07]  /*9850*/  PRMT R8, R0, 0x7610, R8 ;  /* 0x0000761000087816 */ /* 0x000fce0000000008 */
.L_x_16809:
[----:B------:R-:W-:Y:S05]  /*9860*/  BSYNC B0 ;  /* 0x0000000000007941 */ /* 0x000fea0003800000 */
.L_x_16808:
[----:B------:R0:W-:Y:S01]  /*9870*/  STG.E.U8 desc[UR36][R16.64], R8 ;  /* 0x0000000810007986 */ /* 0x0001e2000c101124 */
[----:B------:R-:W-:Y:S05]  /*9880*/  BRA `(.L_x_16785) ;  /* 0x0000000000c07947 */ /* 0x000fea0003800000 */
.L_x_16802:
        /* <DEDUP_REMOVED lines=26> */
.L_x_16784:
        /* <DEDUP_REMOVED lines=16> */
.L_x_16813:
[----:B------:R-:W-:Y:S05]  /*9b30*/  BRA `(.L_x_16785) ;  /* 0x0000000000147947 */ /* 0x000fea0003800000 */
.L_x_16812:
[----:B------:R-:W0:Y:S02]  /*9b40*/  F2I.U64.F64.TRUNC R4, R4 ;  /* 0x0000000400047311 */ /* 0x000e24000030d800 */
[----:B0-----:R0:W-:Y:S01]  /*9b50*/  STG.E.64 desc[UR36][R16.64], R4 ;  /* 0x0000000410007986 */ /* 0x0011e2000c101b24 */
[----:B------:R-:W-:Y:S05]  /*9b60*/  BRA `(.L_x_16785) ;  /* 0x0000000000087947 */ /* 0x000fea0003800000 */
.L_x_16811:
[----:B------:R-:W0:Y:S02]  /*9b70*/  F2I.U32.F64.TRUNC R5, R4 ;  /* 0x0000000400057311 */ /* 0x000e24000030d000 */
[----:B0-----:R0:W-:Y:S02]  /*9b80*/  STG.E desc[UR36][R16.64], R5 ;  /* 0x0000000510007986 */ /* 0x0011e4000c101924 */
.L_x_16785:
[----:B------:R-:W-:-:S07]  /*9b90*/  VIADD R19, R19, 0x80 ;  /* 0x0000008013137836 */ /* 0x000fce0000000000 */
.L_x_16745:
[----:B------:R-:W-:Y:S05]  /*9ba0*/  BSYNC B6 ;  /* 0x0000000000067941 */ /* 0x000fea0003800000 */
.L_x_16744:
        /* <DEDUP_REMOVED lines=306> */
.L_x_16814:
        /* <DEDUP_REMOVED lines=21> */
.L_x_16818:
[----:B------:R-:W2:Y:S02]  /*b020*/  LDG.E.U8 R2, desc[UR36][R4.64] ;  /* 0x0000002404027981 */ /* 0x000ea4000c1e1100 */
[----:B--2---:R-:W4:Y:S01]  /*b030*/  I2F.F64.U16 R2, R2 ;  /* 0x0000000200027312 */ /* 0x004f220000101800 */
[----:B------:R-:W-:Y:S05]  /*b040*/  BRA `(.L_x_16820) ;  /* 0x0000000c00707947 */ /* 0x000fea0003800000 */
.L_x_16817:
        /* <DEDUP_REMOVED lines=9> */
.L_x_16822:
[----:B------:R-:W2:Y:S02]  /*b0e0*/  LDG.E R2, desc[UR36][R4.64] ;  /* 0x0000002404027981 */ /* 0x000ea4000c1e1900 */
[----:B--2---:R-:W2:Y:S01]  /*b0f0*/  I2F.F64 R2, R2 ;  /* 0x0000000200027312 */ /* 0x004ea20000201c00 */
[----:B------:R-:W-:Y:S05]  /*b100*/  BRA `(.L_x_16820) ;  /* 0x0000000c00407947 */ /* 0x000fea0003800000 */
.L_x_16821:
[----:B------:R-:W2:Y:S02]  /*b110*/  LDG.E.U16 R2, desc[UR36][R4.64] ;  /* 0x0000002404027981 */ /* 0x000ea4000c1e1500 */
[----:B--2---:R-:W0:Y:S01]  /*b120*/  I2F.F64.S16 R2, R2 ;  /* 0x0000000200027312 */ /* 0x004e220000101c00 */
[----:B------:R-:W-:Y:S05]  /*b130*/  BRA `(.L_x_16820) ;  /* 0x0000000c00347947 */ /* 0x000fea0003800000 */
.L_x_16816:
        /* <DEDUP_REMOVED lines=10> */
.L_x_16824:
[----:B------:R-:W2:Y:S02]  /*b1e0*/  LDG.E.U16 R0, desc[UR36][R4.64] ;  /* 0x0000002404007981 */ /* 0x000ea4000c1e1500 */
[----:B--2---:R-:W-:-:S05]  /*b1f0*/  HADD2.F32 R0, -RZ, R0.H0_H0 ;  /* 0x20000000ff007230 */ /* 0x004fca0000004100 */
[----:B------:R-:W-:-:S04]  /*b200*/  FMUL.FTZ R0, R0, 1 ;  /* 0x3f80000000007820 */ /* 0x000fc80000410000 */
[----:B------:R0:W1:Y:S01]  /*b210*/  F2F.F64.F32 R2, R0 ;  /* 0x0000000000027310 */ /* 0x0000620000201800 */
[----:B------:R-:W-:Y:S05]  /*b220*/  BRA `(.L_x_16820) ;  /* 0x0000000800f87947 */ /* 0x000fea0003800000 */
.L_x_16823:
        /* <DEDUP_REMOVED lines=10> */
.L_x_16826:
[----:B------:R-:W2:Y:S02]  /*b2d0*/  LDG.E.U16 R4, desc[UR36][R4.64] ;  /* 0x0000002404047981 */ /* 0x000ea4000c1e1500 */
[----:B--2---:R-:W-:-:S05]  /*b2e0*/  HADD2.F32 R0, -RZ, R4.H0_H0 ;  /* 0x20000004ff007230 */ /* 0x004fca0000004100 */
[----:B------:R-:W-:-:S04]  /*b2f0*/  FMUL.FTZ R0, R0, 1 ;  /* 0x3f80000000007820 */ /* 0x000fc80000410000 */
[----:B------:R0:W1:Y:S01]  /*b300*/  F2F.F64.F32 R2, R0 ;  /* 0x0000000000027310 */ /* 0x0000620000201800 */
[----:B------:R-:W-:Y:S05]  /*b310*/  BRA `(.L_x_16820) ;  /* 0x0000000800bc7947 */ /* 0x000fea0003800000 */
.L_x_16825:
[----:B------:R0:W5:Y:S01]  /*b320*/  LDG.E.64 R2, desc[UR36][R4.64] ;  /* 0x0000002404027981 */ /* 0x000162000c1e1b00 */
[----:B------:R-:W-:Y:S05]  /*b330*/  BRA `(.L_x_16820) ;  /* 0x0000000800b47947 */ /* 0x000fea0003800000 */
.L_x_16815:
        /* <DEDUP_REMOVED lines=13> */
.L_x_16829:
[----:B------:R0:W5:Y:S01]  /*b410*/  LDG.E.64 R2, desc[UR36][R4.64] ;  /* 0x0000002404027981 */ /* 0x000162000c1e1b00 */
[----:B------:R-:W-:Y:S05]  /*b420*/  BRA `(.L_x_16820) ;  /* 0x0000000800787947 */ /* 0x000fea0003800000 */
.L_x_16828:
        /* <DEDUP_REMOVED lines=28> */
.L_x_16831:
        /* <DEDUP_REMOVED lines=15> */
.L_x_16830:
[----:B------:R-:W2:Y:S02]  /*b6e0*/  LDG.E.U16 R0, desc[UR36][R4.64] ;  /* 0x0000002404007981 */ /* 0x000ea4000c1e1500 */
[----:B--2---:R-:W-:-:S05]  /*b6f0*/  SHF.L.U32 R0, R0, 0x10, RZ ;  /* 0x0000001000007819 */ /* 0x004fca00000006ff */
[----:B------:R-:W-:-:S04]  /*b700*/  FMUL.FTZ R0, R0, 1 ;  /* 0x3f80000000007820 */ /* 0x000fc80000410000 */
[----:B------:R0:W1:Y:S01]  /*b710*/  F2F.F64.F32 R2, R0 ;  /* 0x0000000000027310 */ /* 0x0000620000201800 */
[----:B------:R-:W-:Y:S05]  /*b720*/  BRA `(.L_x_16820) ;  /* 0x0000000400b87947 */ /* 0x000fea0003800000 */
.L_x_16827:
        /* <DEDUP_REMOVED lines=11> */
.L_x_16834:
        /* <DEDUP_REMOVED lines=21> */
.L_x_16838:
[----:B------:R-:W-:Y:S05]  /*b930*/  BSYNC B1 ;  /* 0x0000000000017941 */ /* 0x000fea0003800000 */
.L_x_16837:
[----:B------:R-:W-:Y:S01]  /*b940*/  LEA R3, R0, 0x3b800000, 0x17 ;  /* 0x3b80000000037811 */ /* 0x000fe200078eb8ff */
[----:B------:R-:W-:-:S05]  /*b950*/  IMAD.SHL.U32 R0, R2, 0x100000, RZ ;  /* 0x0010000002007824 */ /* 0x000fca00078e00ff */
[----:B------:R-:W-:-:S07]  /*b960*/  LOP3.LUT R0, R3, R0, R4, 0xfe, !PT ;  /* 0x0000000003007212 */ /* 0x000fce00078efe04 */
.L_x_16836:
[----:B------:R-:W-:Y:S05]  /*b970*/  BSYNC B0 ;  /* 0x0000000000007941 */ /* 0x000fea0003800000 */
.L_x_16835:
[----:B------:R-:W-:-:S04]  /*b980*/  FMUL.FTZ R0, R0, 1 ;  /* 0x3f80000000007820 */ /* 0x000fc80000410000 */
[----:B------:R0:W1:Y:S01]  /*b990*/  F2F.F64.F32 R2, R0 ;  /* 0x0000000000027310 */ /* 0x0000620000201800 */
[----:B------:R-:W-:Y:S05]  /*b9a0*/  BRA `(.L_x_16820) ;  /* 0x0000000400187947 */ /* 0x000fea0003800000 */
.L_x_16833:
        /* <DEDUP_REMOVED lines=21> */
.L_x_16842:
[----:B------:R-:W-:Y:S05]  /*bb00*/  BSYNC B1 ;  /* 0x0000000000017941 */ /* 0x000fea0003800000 */
.L_x_16841:
[----:B------:R-:W-:Y:S01]  /*bb10*/  LEA R3, R0, 0x37800000, 0x17 ;  /* 0x3780000000037811 */ /* 0x000fe200078eb8ff */
[----:B------:R-:W-:-:S05]  /*bb20*/  IMAD.SHL.U32 R0, R2, 0x200000, RZ ;  /* 0x0020000002007824 */ /* 0x000fca00078e00ff */
[----:B------:R-:W-:-:S07]  /*bb30*/  LOP3.LUT R0, R3, R0, R4, 0xfe, !PT ;  /* 0x0000000003007212 */ /* 0x000fce00078efe04 */
.L_x_16840:
[----:B------:R-:W-:Y:S05]  /*bb40*/  BSYNC B0 ;  /* 0x0000000000007941 */ /* 0x000fea0003800000 */
.L_x_16839:
[----:B------:R-:W-:-:S04]  /*bb50*/  FMUL.FTZ R0, R0, 1 ;  /* 0x3f80000000007820 */ /* 0x000fc80000410000 */
[----:B------:R0:W1:Y:S01]  /*bb60*/  F2F.F64.F32 R2, R0 ;  /* 0x0000000000027310 */ /* 0x0000620000201800 */
[----:B------:R-:W-:Y:S05]  /*bb70*/  BRA `(.L_x_16820) ;  /* 0x0000000000a47947 */ /* 0x000fea0003800000 */
.L_x_16832:
        /* <DEDUP_REMOVED lines=14> */
.L_x_16846:
[----:B------:R-:W-:Y:S05]  /*bc60*/  BSYNC B0 ;  /* 0x0000000000007941 */ /* 0x000fea0003800000 */
.L_x_16845:
[----:B------:R-:W-:-:S04]  /*bc70*/  FMUL.FTZ R0, R0, 1 ;  /* 0x3f80000000007820 */ /* 0x000fc80000410000 */
[----:B------:R0:W1:Y:S01]  /*bc80*/  F2F.F64.F32 R2, R0 ;  /* 0x0000000000027310 */ /* 0x0000620000201800 */
[----:B------:R-:W-:Y:S05]  /*bc90*/  BRA `(.L_x_16820) ;  /* 0x00000000005c7947 */ /* 0x000fea0003800000 */
.L_x_16819:
        /* <DEDUP_REMOVED lines=16> */
.L_x_16847:
[----:B------:R-:W-:Y:S01]  /*bda0*/  CS2R R2, SRZ ;  /* 0x0000000000027805 */ /* 0x000fe2000001ff00 */
[----:B------:R-:W-:Y:S06]  /*bdb0*/  BRA `(.L_x_16820) ;  /* 0x0000000000147947 */ /* 0x000fec0003800000 */
.L_x_16844:
[----:B------:R-:W2:Y:S02]  /*bdc0*/  LDG.E.64 R2, desc[UR36][R4.64] ;  /* 0x0000002404027981 */ /* 0x000ea4000c1e1b00 */
[----:B--2---:R-:W0:Y:S01]  /*bdd0*/  I2F.F64.U64 R2, R2 ;  /* 0x0000000200027312 */ /* 0x004e220000301800 */
[----:B------:R-:W-:Y:S05]  /*bde0*/  BRA `(.L_x_16820) ;  /* 0x0000000000087947 */ /* 0x000fea0003800000 */
.L_x_16843:
[----:B------:R-:W2:Y:S02]  /*bdf0*/  LDG.E R2, desc[UR36][R4.64] ;  /* 0x0000002404027981 */ /* 0x000ea4000c1e1900 */
[----:B--2---:R-:W0:Y:S02]  /*be00*/  I2F.F64.U32 R2, R2 ;  /* 0x0000000200027312 */ /* 0x004e240000201800 */
.L_x_16820:
[----:B------:R-:W0:Y:S02]  /*be10*/  LDC.U8 R6, c[0x0][0x421] ;  /* 0x00010840ff067b82 */ /* 0x000e240000000000 */
[----:B012345:R-:W0:Y:S02]  /*be20*/  FRND.F64.TRUNC R4, R2 ;  /* 0x0000000200047313 */ /* 0x03fe24000030d800 */
[----:B0-----:R-:W-:Y:S01]  /*be30*/  DADD R4, -R4, R2 ;  /* 0x0000000004047229 */ /* 0x001fe20000000102 */
        /* <DEDUP_REMOVED lines=14> */
.L_x_16851:
[----:B------:R-:W0:Y:S02]  /*bf20*/  F2I.S64.F64.TRUNC R4, R4 ;  /* 0x0000000400047311 */ /* 0x000e24000030d900 */
[----:B0-----:R-:W-:-:S05]  /*bf30*/  IMAD.MOV.U32 R3, RZ, RZ, R4 ;  /* 0x000000ffff037224 */ /* 0x001fca00078e0004 */
[----:B------:R-:W-:Y:S01]  /*bf40*/  STG.E.U8 desc[UR36][R16.64], R3 ;  /* 0x0000000310007986 */ /* 0x000fe2000c101124 */
[----:B------:R-:W-:Y:S05]  /*bf50*/  EXIT ;  /* 0x000000000000794d */ /* 0x000fea0003800000 */
.L_x_16850:
        /* <DEDUP_REMOVED lines=9> */
.L_x_16854:
[----:B------:R-:W0:Y:S02]  /*bff0*/  F2I.F64.TRUNC R5, R4 ;  /* 0x0000000400057311 */ /* 0x000e24000030d100 */
[----:B0-----:R-:W-:Y:S01]  /*c000*/  STG.E desc[UR36][R16.64], R5 ;  /* 0x0000000510007986 */ /* 0x001fe2000c101924 */
[----:B------:R-:W-:Y:S05]  /*c010*/  EXIT ;  /* 0x000000000000794d */ /* 0x000fea0003800000 */
.L_x_16853:
[----:B------:R-:W0:Y:S02]  /*c020*/  F2I.F64.TRUNC R5, R4 ;  /* 0x0000000400057311 */ /* 0x000e24000030d100 */
[----:B0-----:R-:W-:Y:S01]  /*c030*/  STG.E.U16 desc[UR36][R16.64], R5 ;  /* 0x0000000510007986 */ /* 0x001fe2000c101524 */
[----:B------:R-:W-:Y:S05]  /*c040*/  EXIT ;  /* 0x000000000000794d */ /* 0x000fea0003800000 */
.L_x_16849:
        /* <DEDUP_REMOVED lines=13> */
.L_x_16856:
        /* <DEDUP_REMOVED lines=8> */
.L_x_16855:
        /* <DEDUP_REMOVED lines=14> */
.L_x_16858:
        /* <DEDUP_REMOVED lines=9> */
.L_x_16857:
[----:B------:R-:W-:Y:S01]  /*c310*/  STG.E.64 desc[UR36][R16.64], R4 ;  /* 0x0000000410007986 */ /* 0x000fe2000c101b24 */
[----:B------:R-:W-:Y:S05]  /*c320*/  EXIT ;  /* 0x000000000000794d */ /* 0x000fea0003800000 */
.L_x_16848:
        /* <DEDUP_REMOVED lines=12> */
.L_x_16861:
[----:B------:R-:W-:-:S05]  /*c3f0*/  CS2R R6, SRZ ;  /* 0x0000000000067805 */ /* 0x000fca000001ff00 */
[----:B------:R-:W-:Y:S01]  /*c400*/  STG.E.128 desc[UR36][R16.64], R4 ;  /* 0x0000000410007986 */ /* 0x000fe2000c101d24 */
[----:B------:R-:W-:Y:S05]  /*c410*/  EXIT ;  /* 0x000000000000794d */ /* 0x000fea0003800000 */
.L_x_16860:
        /* <DEDUP_REMOVED lines=25> */
.L_x_16865:
[----:B------:R-:W-:Y:S05]  /*c5b0*/  BSYNC B0 ;  /* 0x0000000000007941 */ /* 0x000fea0003800000 */
.L_x_16864:
[----:B------:R-:W-:-:S05]  /*c5c0*/  LOP3.LUT R3, R0, R3, RZ, 0xfc, !PT ;  /* 0x0000000300037212 */ /* 0x000fca00078efcff */
[----:B------:R-:W-:Y:S01]  /*c5d0*/  STG.E.U8 desc[UR36][R16.64], R3 ;  /* 0x0000000310007986 */ /* 0x000fe2000c101124 */
[----:B------:R-:W-:Y:S05]  /*c5e0*/  EXIT ;  /* 0x000000000000794d */ /* 0x000fea0003800000 */
.L_x_16863:
        /* <DEDUP_REMOVED lines=17> */
.L_x_16867:
[----:B------:R-:W-:Y:S01]  /*c700*/  IMAD.MOV.U32 R0, RZ, RZ, 0x7f ;  /* 0x0000007fff007424 */ /* 0x000fe200078e00ff */
[----:B------:R-:W-:-:S04]  /*c710*/  ISETP.GT.U32.AND P0, PT, R2, 0x7f800000, PT ;  /* 0x7f8000000200780c */ /* 0x000fc80003f04070 */
[----:B------:R-:W-:-:S09]  /*c720*/  SEL R0, R0, 0x7c, P0 ;  /* 0x0000007c00007807 */ /* 0x000fd20000000000 */
.L_x_16868:
[----:B------:R-:W-:Y:S05]  /*c730*/  BSYNC B0 ;  /* 0x0000000000007941 */ /* 0x000fea0003800000 */
.L_x_16866:
[----:B------:R-:W-:-:S04]  /*c740*/  LOP3.LUT R2, R3, 0x80000000, RZ, 0xc0, !PT ;  /* 0x8000000003027812 */ /* 0x000fc800078ec0ff */
[----:B------:R-:W-:-:S04]  /*c750*/  SHF.R.U32.HI R3, RZ, 0x18, R2 ;  /* 0x00000018ff037819 */ /* 0x000fc80000011602 */
[----:B------:R-:W-:-:S05]  /*c760*/  LOP3.LUT R3, R0, R3, RZ, 0xfc, !PT ;  /* 0x0000000300037212 */ /* 0x000fca00078efcff */
[----:B------:R-:W-:Y:S01]  /*c770*/  STG.E.U8 desc[UR36][R16.64], R3 ;  /* 0x0000000310007986 */ /* 0x000fe2000c101124 */
[----:B------:R-:W-:Y:S05]  /*c780*/  EXIT ;  /* 0x000000000000794d */ /* 0x000fea0003800000 */
.L_x_16862:
        /* <DEDUP_REMOVED lines=8> */
.L_x_16859:
        /* <DEDUP_REMOVED lines=11> */
.L_x_16871:
        /* <DEDUP_REMOVED lines=21> */
.L_x_16874:
[----:B------:R-:W-:-:S04]  /*ca10*/  LOP3.LUT R2, R3, 0x80000000, RZ, 0xc0, !PT ;  /* 0x8000000003027812 */ /* 0x000fc800078ec0ff */
[----:B------:R-:W-:-:S04]  /*ca20*/  SHF.R.U32.HI R3, RZ, 0x18, R2 ;  /* 0x00000018ff037819 */ /* 0x000fc80000011602 */
[----:B------:R-:W-:-:S04]  /*ca30*/  LOP3.LUT R0, R0, R3, RZ, 0xfc, !PT ;  /* 0x0000000300007212 */ /* 0x000fc800078efcff */
[----:B------:R-:W-:-:S07]  /*ca40*/  PRMT R8, R0, 0x7610, R8 ;  /* 0x0000761000087816 */ /* 0x000fce0000000008 */
.L_x_16873:
[----:B------:R-:W-:Y:S05]  /*ca50*/  BSYNC B0 ;  /* 0x0000000000007941 */ /* 0x000fea0003800000 */
.L_x_16872:
[----:B------:R-:W-:Y:S01]  /*ca60*/  STG.E.U8 desc[UR36][R16.64], R8 ;  /* 0x0000000810007986 */ /* 0x000fe2000c101124 */
[----:B------:R-:W-:Y:S05]  /*ca70*/  EXIT ;  /* 0x000000000000794d */ /* 0x000fea0003800000 */
.L_x_16870:
        /* <DEDUP_REMOVED lines=21> */
.L_x_16877:
[----:B------:R-:W-:-:S04]  /*cbd0*/  LOP3.LUT R2, R3, 0x80000000, RZ, 0xc0, !PT ;  /* 0x8000000003027812 */ /* 0x000fc800078ec0ff */
[----:B------:R-:W-:-:S04]  /*cbe0*/  SHF.R.U32.HI R3, RZ, 0x18, R2 ;  /* 0x00000018ff037819 */ /* 0x000fc80000011602 */
[----:B------:R-:W-:-:S04]  /*cbf0*/  LOP3.LUT R0, R0, R3, RZ, 0xfc, !PT ;  /* 0x0000000300007212 */ /* 0x000fc800078efcff */
[----:B------:R-:W-:-:S07]  /*cc00*/  PRMT R8, R0, 0x7610, R8 ;  /* 0x0000761000087816 */ /* 0x000fce0000000008 */
.L_x_16876:
[----:B------:R-:W-:Y:S05]  /*cc10*/  BSYNC B0 ;  /* 0x0000000000007941 */ /* 0x000fea0003800000 */
.L_x_16875:
[----:B------:R-:W-:Y:S01]  /*cc20*/  STG.E.U8 desc[UR36][R16.64], R8 ;  /* 0x0000000810007986 */ /* 0x000fe2000c101124 */
[----:B------:R-:W-:Y:S05]  /*cc30*/  EXIT ;  /* 0x000000000000794d */ /* 0x000fea0003800000 */
.L_x_16869:
        /* <DEDUP_REMOVED lines=26> */
.L_x_16852:
        /* <DEDUP_REMOVED lines=16> */
.L_x_16880:
[----:B------:R-:W-:Y:S05]  /*cee0*/  EXIT ;  /* 0x000000000000794d */ /* 0x000fea0003800000 */
.L_x_16879:
[----:B------:R-:W0:Y:S02]  /*cef0*/  F2I.U64.F64.TRUNC R4, R4 ;  /* 0x0000000400047311 */ /* 0x000e24000030d800 */
[----:B0-----:R-:W-:Y:S01]  /*cf00*/  STG.E.64 desc[UR36][R16.64], R4 ;  /* 0x0000000410007986 */ /* 0x001fe2000c101b24 */
[----:B------:R-:W-:Y:S05]  /*cf10*/  EXIT ;  /* 0x000000000000794d */ /* 0x000fea0003800000 */
.L_x_16878:
[----:B------:R-:W0:Y:S02]  /*cf20*/  F2I.U32.F64.TRUNC R5, R4 ;  /* 0x0000000400057311 */ /* 0x000e24000030d000 */
[----:B0-----:R-:W-:Y:S01]  /*cf30*/  STG.E desc[UR36][R16.64], R5 ;  /* 0x0000000510007986 */ /* 0x001fe2000c101924 */
[----:B------:R-:W-:Y:S05]  /*cf40*/  EXIT ;  /* 0x000000000000794d */ /* 0x000fea0003800000 */
.L_x_16881:
        /* <DEDUP_REMOVED lines=11> */
.L_x_19729:


//--------------------- .text._ZN2at6native27unrolled_elementwise_kernelIZZZNS0_16frac_kernel_cudaERNS_18TensorIteratorBaseEENKUlvE_clEvENKUlvE_clEvEUldE_St5arrayIPcLm2EELi4E23TrivialOffsetCalculatorILi1EjESB_NS0_6memory12LoadWithCastILi1EEENSC_13StoreWithCastILi1EEEEEviT_T0_T2_T3_T4_T5_ --------------------------
	.section	.text._ZN2at6native27unrolled_elementwise_kernelIZZZNS0_16frac_kernel_cudaERNS_18TensorIteratorBaseEENKUlvE_clEvENKUlvE_clEvEUldE_St5arrayIPcLm2EELi4E23TrivialOffsetCalculatorILi1EjESB_NS0_6memory12LoadWithCastILi1EEENSC_13StoreWithCastILi1EEEEEviT_T0_T2_T3_T4_T5_,"ax",@progbits
	.align	128
        .global         _ZN2at6native27unrolled_elementwise_kernelIZZZNS0_16frac_kernel_cudaERNS_18TensorIteratorBaseEENKUlvE_clEvENKUlvE_clEvEUldE_St5arrayIPcLm2EELi4E23TrivialOffsetCalculatorILi1EjESB_NS0_6memory12LoadWithCastILi1EEENSC_13StoreWithCastILi1EEEEEviT_T0_T2_T3_T4_T5_
        .type           _ZN2at6native27unrolled_elementwise_kernelIZZZNS0_16frac_kernel_cudaERNS_18TensorIteratorBaseEENKUlvE_clEvENKUlvE_clEvEUldE_St5arrayIPcLm2EELi4E23TrivialOffsetCalculatorILi1EjESB_NS0_6memory12LoadWithCastILi1EEENSC_13StoreWithCastILi1EEEEEviT_T0_T2_T3_T4_T5_,@function
        .size           _ZN2at6native27unrolled_elementwise_kernelIZZZNS0_16frac_kernel_cudaERNS_18TensorIteratorBaseEENKUlvE_clEvENKUlvE_clEvEUldE_St5arrayIPcLm2EELi4E23TrivialOffsetCalculatorILi1EjESB_NS0_6memory12LoadWithCastILi1EEENSC_13StoreWithCastILi1EEEEEviT_T0_T2_T3_T4_T5_,(.L_x_19730 - _ZN2at6native27unrolled_elementwise_kernelIZZZNS0_16frac_kernel_cudaERNS_18TensorIteratorBaseEENKUlvE_clEvENKUlvE_clEvEUldE_St5arrayIPcLm2EELi4E23TrivialOffsetCalculatorILi1EjESB_NS0_6memory12LoadWithCastILi1EEENSC_13StoreWithCastILi1EEEEEviT_T0_T2_T3_T4_T5_)
        .other          _ZN2at6native27unrolled_elementwise_kernelIZZZNS0_16frac_kernel_cudaERNS_18TensorIteratorBaseEENKUlvE_clEvENKUlvE_clEvEUldE_St5arrayIPcLm2EELi4E23TrivialOffsetCalculatorILi1EjESB_NS0_6memory12LoadWithCastILi1EEENSC_13StoreWithCastILi1EEEEEviT_T0_T2_T3_T4_T5_,@"STO_CUDA_ENTRY STV_DEFAULT"
_ZN2at6native27unrolled_elementwise_kernelIZZZNS0_16frac_kernel_cudaERNS_18TensorIteratorBaseEENKUlvE_clEvENKUlvE_clEvEUldE_St5arrayIPcLm2EELi4E23TrivialOffsetCalculatorILi1EjESB_NS0_6memory12LoadWithCastILi1EEENSC_13StoreWithCastILi1EEEEEviT_T0_T2_T3_T4_T5_:
.text._ZN2at6native27unrolled_elementwise_kernelIZZZNS0_16frac_kernel_cudaERNS_18TensorIteratorBaseEENKUlvE_clEvENKUlvE_clEvEUldE_St5arrayIPcLm2EELi4E23TrivialOffsetCalculatorILi1EjESB_NS0_6memory12LoadWithCastILi1EEENSC_13StoreWithCastILi1EEEEEviT_T0_T2_T3_T4_T5_:
        /* <DEDUP_REMOVED lines=32> */
.L_x_16887:
[----:B------:R-:W2:Y:S02]  /*0200*/  LDG.E.U8 R4, desc[UR36][R4.64] ;  /* 0x0000002404047981 */ /* 0x000ea4000c1e1100 */
[----:B--2---:R0:W1:Y:S01]  /*0210*/  I2F.F64.U16 R30, R4 ;  /* 0x00000004001e7312 */ /* 0x0040620000101800 */
[----:B------:R-:W-:Y:S05]  /*0220*/  BRA `(.L_x_16889) ;  /* 0x0000000c00747947 */ /* 0x000fea0003800000 */
.L_x_16886:
        /* <DEDUP_REMOVED lines=9> */
.L_x_16891:
[----:B------:R-:W2:Y:S02]  /*02c0*/  LDG.E R4, desc[UR36][R4.64] ;  /* 0x0000002404047981 */ /* 0x000ea4000c1e1900 */
[----:B--2---:R1:W2:Y:S01]  /*02d0*/  I2F.F64 R30, R4 ;  /* 0x00000004001e7312 */ /* 0x0042a20000201c00 */
[----:B------:R-:W-:Y:S05]  /*02e0*/  BRA `(.L_x_16889) ;  /* 0x0000000c00447947 */ /* 0x000fea0003800000 */
.L_x_16890:
[----:B------:R-:W2:Y:S02]  /*02f0*/  LDG.E.U16 R4, desc[UR36][R4.64] ;  /* 0x0000002404047981 */ /* 0x000ea4000c1e1500 */
[----:B--2---:R3:W4:Y:S01]  /*0300*/  I2F.F64.S16 R30, R4 ;  /* 0x00000004001e7312 */ /* 0x0047220000101c00 */
[----:B------:R-:W-:Y:S05]  /*0310*/  BRA `(.L_x_16889) ;  /* 0x0000000c00387947 */ /* 0x000fea0003800000 */
.L_x_16885:
        /* <DEDUP_REMOVED lines=10> */
.L_x_16893:
[----:B------:R-:W2:Y:S02]  /*03c0*/  LDG.E.U16 R0, desc[UR36][R4.64] ;  /* 0x0000002404007981 */ /* 0x000ea4000c1e1500 */
[----:B--2---:R-:W-:-:S05]  /*03d0*/  HADD2.F32 R0, -RZ, R0.H0_H0 ;  /* 0x20000000ff007230 */ /* 0x004fca0000004100 */
[----:B------:R-:W-:-:S04]  /*03e0*/  FMUL.FTZ R0, R0, 1 ;  /* 0x3f80000000007820 */ /* 0x000fc80000410000 */
[----:B------:R0:W1:Y:S01]  /*03f0*/  F2F.F64.F32 R30, R0 ;  /* 0x00000000001e7310 */ /* 0x0000620000201800 */
[----:B------:R-:W-:Y:S05]  /*0400*/  BRA `(.L_x_16889) ;  /* 0x0000000800fc7947 */ /* 0x000fea0003800000 */
.L_x_16892:
        /* <DEDUP_REMOVED lines=10> */
.L_x_16895:
[----:B------:R-:W2:Y:S02]  /*04b0*/  LDG.E.U16 R4, desc[UR36][R4.64] ;  /* 0x0000002404047981 */ /* 0x000ea4000c1e1500 */
[----:B--2---:R-:W-:-:S05]  /*04c0*/  HADD2.F32 R0, -RZ, R4.H0_H0 ;  /* 0x20000004ff007230 */ /* 0x004fca0000004100 */
[----:B------:R-:W-:-:S04]  /*04d0*/  FMUL.FTZ R0, R0, 1 ;  /* 0x3f80000000007820 */ /* 0x000fc80000410000 */
[----:B------:R0:W1:Y:S01]  /*04e0*/  F2F.F64.F32 R30, R0 ;  /* 0x00000000001e7310 */ /* 0x0000620000201800 */
[----:B------:R-:W-:Y:S05]  /*04f0*/  BRA `(.L_x_16889) ;  /* 0x0000000800c07947 */ /* 0x000fea0003800000 */
.L_x_16894:
[----:B------:R0:W5:Y:S01]  /*0500*/  LDG.E.64 R30, desc[UR36][R4.64] ;  /* 0x00000024041e7981 */ /* 0x000162000c1e1b00 */
[----:B------:R-:W-:Y:S05]  /*0510*/  BRA `(.L_x_16889) ;  /* 0x0000000800b87947 */ /* 0x000fea0003800000 */
.L_x_16884:
        /* <DEDUP_REMOVED lines=13> */
.L_x_16898:
[----:B------:R0:W5:Y:S01]  /*05f0*/  LDG.E.64 R30, desc[UR36][R4.64] ;  /* 0x00000024041e7981 */ /* 0x000162000c1e1b00 */
[----:B------:R-:W-:Y:S05]  /*0600*/  BRA `(.L_x_16889) ;  /* 0x00000008007c7947 */ /* 0x000fea0003800000 */
.L_x_16897:
        /* <DEDUP_REMOVED lines=28> */
.L_x_16900:
        /* <DEDUP_REMOVED lines=16> */
.L_x_16899:
[----:B------:R-:W2:Y:S02]  /*08d0*/  LDG.E.U16 R0, desc[UR36][R4.64] ;  /* 0x0000002404007981 */ /* 0x000ea4000c1e1500 */
[----:B--2---:R-:W-:-:S04]  /*08e0*/  IMAD.U32 R0, R0, 0x10000, RZ ;  /* 0x0001000000007824 */ /* 0x004fc800078e00ff */
[----:B------:R-:W-:-:S04]  /*08f0*/  FMUL.FTZ R0, R0, 1 ;  /* 0x3f80000000007820 */ /* 0x000fc80000410000 */
[----:B------:R0:W1:Y:S01]  /*0900*/  F2F.F64.F32 R30, R0 ;  /* 0x00000000001e7310 */ /* 0x0000620000201800 */
[----:B------:R-:W-:Y:S05]  /*0910*/  BRA `(.L_x_16889) ;  /* 0x0000000400b87947 */ /* 0x000fea0003800000 */
.L_x_16896:
        /* <DEDUP_REMOVED lines=11> */
.L_x_16903:
        /* <DEDUP_REMOVED lines=21> */
.L_x_16907:
[----:B------:R-:W-:Y:S05]  /*0b20*/  BSYNC B1 ;  /* 0x0000000000017941 */ /* 0x000fea0003800000 */
.L_x_16906:
[----:B------:R-:W-:Y:S01]  /*0b30*/  LEA R5, R0, 0x3b800000, 0x17 ;  /* 0x3b80000000057811 */ /* 0x000fe200078eb8ff */
[----:B------:R-:W-:-:S05]  /*0b40*/  IMAD.SHL.U32 R0, R3, 0x100000, RZ ;  /* 0x0010000003007824 */ /* 0x000fca00078e00ff */
[----:B------:R-:W-:-:S07]  /*0b50*/  LOP3.LUT R0, R5, R0, R6, 0xfe, !PT ;  /* 0x0000000005007212 */ /* 0x000fce00078efe06 */
.L_x_16905:
[----:B------:R-:W-:Y:S05]  /*0b60*/  BSYNC B0 ;  /* 0x0000000000007941 */ /* 0x000fea0003800000 */
.L_x_16904:
[----:B------:R-:W-:-:S04]  /*0b70*/  FMUL.FTZ R0, R0, 1 ;  /* 0x3f80000000007820 */ /* 0x000fc80000410000 */
[----:B------:R0:W1:Y:S01]  /*0b80*/  F2F.F64.F32 R30, R0 ;  /* 0x00000000001e7310 */ /* 0x0000620000201800 */
[----:B------:R-:W-:Y:S05]  /*0b90*/  BRA `(.L_x_16889) ;  /* 0x0000000400187947 */ /* 0x000fea0003800000 */
.L_x_16902:
        /* <DEDUP_REMOVED lines=21> */
.L_x_16911:
[----:B------:R-:W-:Y:S05]  /*0cf0*/  BSYNC B1 ;  /* 0x0000000000017941 */ /* 0x000fea0003800000 */
.L_x_16910:
[----:B------:R-:W-:Y:S01]  /*0d00*/  LEA R5, R0, 0x37800000, 0x17 ;  /* 0x3780000000057811 */ /* 0x000fe200078eb8ff */
[----:B------:R-:W-:-:S05]  /*0d10*/  IMAD.SHL.U32 R0, R3, 0x200000, RZ ;  /* 0x0020000003007824 */ /* 0x000fca00078e00ff */
[----:B------:R-:W-:-:S07]  /*0d20*/  LOP3.LUT R0, R5, R0, R6, 0xfe, !PT ;  /* 0x0000000005007212 */ /* 0x000fce00078efe06 */
.L_x_16909:
[----:B------:R-:W-:Y:S05]  /*0d30*/  BSYNC B0 ;  /* 0x0000000000007941 */ /* 0x000fea0003800000 */
.L_x_16908:
[----:B------:R-:W-:-:S04]  /*0d40*/  FMUL.FTZ R0, R0, 1 ;  /* 0x3f80000000007820 */ /* 0x000fc80000410000 */
[----:B------:R0:W1:Y:S01]  /*0d50*/  F2F.F64.F32 R30, R0 ;  /* 0x00000000001e7310 */ /* 0x0000620000201800 */
[----:B------:R-:W-:Y:S05]  /*0d60*/  BRA `(.L_x_16889) ;  /* 0x0000000000a47947 */ /* 0x000fea0003800000 */
.L_x_16901:
        /* <DEDUP_REMOVED lines=14> */
.L_x_16915:
[----:B------:R-:W-:Y:S05]  /*0e50*/  BSYNC B0 ;  /* 0x0000000000007941 */ /* 0x000fea0003800000 */
.L_x_16914:
[----:B------:R-:W-:-:S04]  /*0e60*/  FMUL.FTZ R0, R0, 1 ;  /* 0x3f80000000007820 */ /* 0x000fc80000410000 */
[----:B------:R0:W1:Y:S01]  /*0e70*/  F2F.F64.F32 R30, R0 ;  /* 0x00000000001e7310 */ /* 0x0000620000201800 */
[----:B------:R-:W-:Y:S05]  /*0e80*/  BRA `(.L_x_16889) ;  /* 0x00000000005c7947 */ /* 0x000fea0003800000 */
.L_x_16888:
        /* <DEDUP_REMOVED lines=16> */
.L_x_16916:
[----:B------:R-:W-:Y:S01]  /*0f90*/  CS2R R30, SRZ ;  /* 0x00000000001e7805 */ /* 0x000fe2000001ff00 */
[----:B------:R-:W-:Y:S06]  /*0fa0*/  BRA `(.L_x_16889) ;  /* 0x0000000000147947 */ /* 0x000fec0003800000 */
.L_x_16913:
[----:B------:R-:W2:Y:S02]  /*0fb0*/  LDG.E.64 R30, desc[UR36][R4.64] ;  /* 0x00000024041e7981 */ /* 0x000ea4000c1e1b00 */
[----:B--2---:R-:W0:Y:S01]  /*0fc0*/  I2F.F64.U64 R30, R30 ;  /* 0x0000001e001e7312 */ /* 0x004e220000301800 */
[----:B------:R-:W-:Y:S05]  /*0fd0*/  BRA `(.L_x_16889) ;  /* 0x0000000000087947 */ /* 0x000fea0003800000 */
.L_x_16912:
[----:B------:R-:W2:Y:S02]  /*0fe0*/  LDG.E R4, desc[UR36][R4.64] ;  /* 0x0000002404047981 */ /* 0x000ea4000c1e1900 */
[----:B--2---:R0:W1:Y:S02]  /*0ff0*/  I2F.F64.U32 R30, R4 ;  /* 0x00000004001e7312 */ /* 0x0040640000201800 */
.L_x_16889:
[----:B------:R-:W3:Y:S02]  /*1000*/  S2R R22, SR_TID.X ;  /* 0x0000000000167919 */ /* 0x000ee40000002100 */
[----:B---3--:R-:W-:-:S07]  /*1010*/  VIADD R22, R22, 0x80 ;  /* 0x0000008016167836 */ /* 0x008fce0000000000 */
.L_x_16883:
[----:B------:R-:W-:Y:S05]  /*1020*/  BSYNC B6 ;  /* 0x0000000000067941 */ /* 0x000fea0003800000 */
.L_x_16882:
        /* <DEDUP_REMOVED lines=24> */
.L_x_16922:
[----:B------:R-:W3:Y:S02]  /*11b0*/  LDG.E.U8 R4, desc[UR36][R4.64] ;  /* 0x0000002404047981 */ /* 0x000ee4000c1e1100 */
[----:B---3--:R0:W1:Y:S01]  /*11c0*/  I2F.F64.U16 R28, R4 ;  /* 0x00000004001c7312 */ /* 0x0080620000101800 */
[----:B------:R-:W-:Y:S05]  /*11d0*/  BRA `(.L_x_16924) ;  /* 0x0000000c00707947 */ /* 0x000fea0003800000 */
.L_x_16921:
        /* <DEDUP_REMOVED lines=9> */
.L_x_16926:
[----:B------:R-:W3:Y:S02]  /*1270*/  LDG.E R4, desc[UR36][R4.64] ;  /* 0x0000002404047981 */ /* 0x000ee4000c1e1900 */
[----:B---3--:R0:W1:Y:S01]  /*1280*/  I2F.F64 R28, R4 ;  /* 0x00000004001c7312 */ /* 0x0080620000201c00 */
[----:B------:R-:W-:Y:S05]  /*1290*/  BRA `(.L_x_16924) ;  /* 0x0000000c00407947 */ /* 0x000fea0003800000 */
.L_x_16925:
[----:B------:R-:W3:Y:S02]  /*12a0*/  LDG.E.U16 R4, desc[UR36][R4.64] ;  /* 0x0000002404047981 */ /* 0x000ee4000c1e1500 */
[----:B---3--:R0:W1:Y:S01]  /*12b0*/  I2F.F64.S16 R28, R4 ;  /* 0x00000004001c7312 */ /* 0x0080620000101c00 */
[----:B------:R-:W-:Y:S05]  /*12c0*/  BRA `(.L_x_16924) ;  /* 0x0000000c00347947 */ /* 0x000fea0003800000 */
.L_x_16920:
        /* <DEDUP_REMOVED lines=10> */
.L_x_16928:
[----:B------:R-:W3:Y:S02]  /*1370*/  LDG.E.U16 R0, desc[UR36][R4.64] ;  /* 0x0000002404007981 */ /* 0x000ee4000c1e1500 */
[----:B---3--:R-:W-:-:S05]  /*1380*/  HADD2.F32 R0, -RZ, R0.H0_H0 ;  /* 0x20000000ff007230 */ /* 0x008fca0000004100 */
[----:B------:R-:W-:-:S04]  /*1390*/  FMUL.FTZ R0, R0, 1 ;  /* 0x3f80000000007820 */ /* 0x000fc80000410000 */
[----:B------:R0:W1:Y:S01]  /*13a0*/  F2F.F64.F32 R28, R0 ;  /* 0x00000000001c7310 */ /* 0x0000620000201800 */
[----:B------:R-:W-:Y:S05]  /*13b0*/  BRA `(.L_x_16924) ;  /* 0x0000000800f87947 */ /* 0x000fea0003800000 */
.L_x_16927:
        /* <DEDUP_REMOVED lines=10> */
.L_x_16930:
[----:B------:R-:W3:Y:S02]  /*1460*/  LDG.E.U16 R4, desc[UR36][R4.64] ;  /* 0x0000002404047981 */ /* 0x000ee4000c1e1500 */
[----:B---3--:R-:W-:-:S05]  /*1470*/  HADD2.F32 R0, -RZ, R4.H0_H0 ;  /* 0x20000004ff007230 */ /* 0x008fca0000004100 */
[----:B------:R-:W-:-:S04]  /*1480*/  FMUL.FTZ R0, R0, 1 ;  /* 0x3f80000000007820 */ /* 0x000fc80000410000 */
[----:B------:R0:W1:Y:S01]  /*1490*/  F2F.F64.F32 R28, R0 ;  /* 0x00000000001c7310 */ /* 0x0000620000201800 */
[----:B------:R-:W-:Y:S05]  /*14a0*/  BRA `(.L_x_16924) ;  /* 0x0000000800bc7947 */ /* 0x000fea0003800000 */
.L_x_16929:
[----:B------:R0:W5:Y:S01]  /*14b0*/  LDG.E.64 R28, desc[UR36][R4.64] ;  /* 0x00000024041c7981 */ /* 0x000162000c1e1b00 */
[----:B------:R-:W-:Y:S05]  /*14c0*/  BRA `(.L_x_16924) ;  /* 0x0000000800b47947 */ /* 0x000fea0003800000 */
.L_x_16919:
        /* <DEDUP_REMOVED lines=13> */
.L_x_16933:
[----:B------:R0:W5:Y:S01]  /*15a0*/  LDG.E.64 R28, desc[UR36][R4.64] ;  /* 0x00000024041c7981 */ /* 0x000162000c1e1b00 */
[----:B------:R-:W-:Y:S05]  /*15b0*/  BRA `(.L_x_16924) ;  /* 0x0000000800787947 */ /* 0x000fea0003800000 */
.L_x_16932:
        /* <DEDUP_REMOVED lines=28> */
.L_x_16935:
        /* <DEDUP_REMOVED lines=15> */
.L_x_16934:
[----:B------:R-:W3:Y:S02]  /*1870*/  LDG.E.U16 R0, desc[UR36][R4.64] ;  /* 0x0000002404007981 */ /* 0x000ee4000c1e1500 */
[----:B---3--:R-:W-:-:S04]  /*1880*/  IMAD.U32 R0, R0, 0x10000, RZ ;  /* 0x0001000000007824 */ /* 0x008fc800078e00ff */
[----:B------:R-:W-:-:S04]  /*1890*/  FMUL.FTZ R0, R0, 1 ;  /* 0x3f80000000007820 */ /* 0x000fc80000410000 */
[----:B------:R0:W1:Y:S01]  /*18a0*/  F2F.F64.F32 R28, R0 ;  /* 0x00000000001c7310 */ /* 0x0000620000201800 */
[----:B------:R-:W-:Y:S05]  /*18b0*/  BRA `(.L_x_16924) ;  /* 0x0000000400b87947 */ /* 0x000fea0003800000 */
.L_x_16931:
        /* <DEDUP_REMOVED lines=11> */
.L_x_16938:
        /* <DEDUP_REMOVED lines=21> */
.L_x_16942:
[----:B------:R-:W-:Y:S05]  /*1ac0*/  BSYNC B1 ;  /* 0x0000000000017941 */ /* 0x000fea0003800000 */
.L_x_16941:
[----:B------:R-:W-:Y:S01]  /*1ad0*/  LEA R5, R0, 0x3b800000, 0x17 ;  /* 0x3b80000000057811 */ /* 0x000fe200078eb8ff */
[----:B------:R-:W-:-:S05]  /*1ae0*/  IMAD.SHL.U32 R0, R3, 0x100000, RZ ;  /* 0x0010000003007824 */ /* 0x000fca00078e00ff */
[----:B------:R-:W-:-:S07]  /*1af0*/  LOP3.LUT R0, R5, R0, R6, 0xfe, !PT ;  /* 0x0000000005007212 */ /* 0x000fce00078efe06 */
.L_x_16940:
[----:B------:R-:W-:Y:S05]  /*1b00*/  BSYNC B0 ;  /* 0x0000000000007941 */ /* 0x000fea0003800000 */
.L_x_16939:
[----:B------:R-:W-:-:S04]  /*1b10*/  FMUL.FTZ R0, R0, 1 ;  /* 0x3f80000000007820 */ /* 0x000fc80000410000 */
[----:B------:R0:W1:Y:S01]  /*1b20*/  F2F.F64.F32 R28, R0 ;  /* 0x00000000001c7310 */ /* 0x0000620000201800 */
[----:B------:R-:W-:Y:S05]  /*1b30*/  BRA `(.L_x_16924) ;  /* 0x0000000400187947 */ /* 0x000fea0003800000 */
.L_x_16937:
        /* <DEDUP_REMOVED lines=21> */
.L_x_16946:
[----:B------:R-:W-:Y:S05]  /*1c90*/  BSYNC B1 ;  /* 0x0000000000017941 */ /* 0x000fea0003800000 */
.L_x_16945:
[----:B------:R-:W-:Y:S01]  /*1ca0*/  LEA R5, R0, 0x37800000, 0x17 ;  /* 0x3780000000057811 */ /* 0x000fe200078eb8ff */
[----:B------:R-:W-:-:S05]  /*1cb0*/  IMAD.SHL.U32 R0, R3, 0x200000, RZ ;  /* 0x0020000003007824 */ /* 0x000fca00078e00ff */
[----:B------:R-:W-:-:S07]  /*1cc0*/  LOP3.LUT R0, R5, R0, R6, 0xfe, !PT ;  /* 0x0000000005007212 */ /* 0x000fce00078efe06 */
.L_x_16944:
[----:B------:R-:W-:Y:S05]  /*1cd0*/  BSYNC B0 ;  /* 0x0000000000007941 */ /* 0x000fea0003800000 */
.L_x_16943:
[----:B------:R-:W-:-:S04]  /*1ce0*/  FMUL.FTZ R0, R0, 1 ;  /* 0x3f80000000007820 */ /* 0x000fc80000410000 */
[----:B------:R0:W1:Y:S01]  /*1cf0*/  F2F.F64.F32 R28, R0 ;  /* 0x00000000001c7310 */ /* 0x0000620000201800 */
[----:B------:R-:W-:Y:S05]  /*1d00*/  BRA `(.L_x_16924) ;  /* 0x0000000000a47947 */ /* 0x000fea0003800000 */
.L_x_16936:
        /* <DEDUP_REMOVED lines=14> */
.L_x_16950:
[----:B------:R-:W-:Y:S05]  /*1df0*/  BSYNC B0 ;  /* 0x0000000000007941 */ /* 0x000fea0003800000 */
.L_x_16949:
[----:B------:R-:W-:-:S04]  /*1e00*/  FMUL.FTZ R0, R0, 1 ;  /* 0x3f80000000007820 */ /* 0x000fc80000410000 */
[----:B------:R0:W1:Y:S01]  /*1e10*/  F2F.F64.F32 R28, R0 ;  /* 0x00000000001c7310 */ /* 0x0000620000201800 */
[----:B------:R-:W-:Y:S05]  /*1e20*/  BRA `(.L_x_16924) ;  /* 0x00000000005c7947 */ /* 0x000fea0003800000 */
.L_x_16923:
        /* <DEDUP_REMOVED lines=16> */
.L_x_16951:
[----:B------:R-:W-:Y:S01]  /*1f30*/  CS2R R28, SRZ ;  /* 0x00000000001c7805 */ /* 0x000fe2000001ff00 */
[----:B------:R-:W-:Y:S06]  /*1f40*/  BRA `(.L_x_16924) ;  /* 0x0000000000147947 */ /* 0x000fec0003800000 */
.L_x_16948:
[----:B------:R-:W3:Y:S02]  /*1f50*/  LDG.E.64 R28, desc[UR36][R4.64] ;  /* 0x00000024041c7981 */ /* 0x000ee4000c1e1b00 */
[----:B---3--:R-:W0:Y:S01]  /*1f60*/  I2F.F64.U64 R28, R28 ;  /* 0x0000001c001c7312 */ /* 0x008e220000301800 */
[----:B------:R-:W-:Y:S05]  /*1f70*/  BRA `(.L_x_16924) ;  /* 0x0000000000087947 */ /* 0x000fea0003800000 */
.L_x_16947:
[----:B------:R-:W3:Y:S02]  /*1f80*/  LDG.E R4, desc[UR36][R4.64] ;  /* 0x0000002404047981 */ /* 0x000ee4000c1e1900 */
[----:B---3--:R0:W1:Y:S02]  /*1f90*/  I2F.F64.U32 R28, R4 ;  /* 0x00000004001c7312 */ /* 0x0080640000201800 */
.L_x_16924:
[----:B------:R-:W-:-:S07]  /*1fa0*/  VIADD R22, R22, 0x80 ;  /* 0x0000008016167836 */ /* 0x000fce0000000000 */
.L_x_16918:
[----:B------:R-:W-:Y:S05]  /*1fb0*/  BSYNC B6 ;  /* 0x0000000000067941 */ /* 0x000fea0003800000 */
.L_x_16917:
        /* <DEDUP_REMOVED lines=26> */
.L_x_16957:
[----:B------:R-:W3:Y:S02]  /*2160*/  LDG.E.U8 R4, desc[UR36][R4.64] ;  /* 0x0000002404047981 */ /* 0x000ee4000c1e1100 */
[----:B---3--:R0:W1:Y:S01]  /*2170*/  I2F.F64.U16 R24, R4 ;  /* 0x0000000400187312 */ /* 0x0080620000101800 */
[----:B------:R-:W-:Y:S05]  /*2180*/  BRA `(.L_x_16959) ;  /* 0x0000000c00707947 */ /* 0x000fea0003800000 */
.L_x_16956:
        /* <DEDUP_REMOVED lines=9> */
.L_x_16961:
[----:B------:R-:W3:Y:S02]  /*2220*/  LDG.E R4, desc[UR36][R4.64] ;  /* 0x0000002404047981 */ /* 0x000ee4000c1e1900 */
[----:B---3--:R0:W1:Y:S01]  /*2230*/  I2F.F64 R24, R4 ;  /* 0x0000000400187312 */ /* 0x0080620000201c00 */
[----:B------:R-:W-:Y:S05]  /*2240*/  BRA `(.L_x_16959) ;  /* 0x0000000c00407947 */ /* 0x000fea0003800000 */
.L_x_16960:
[----:B------:R-:W3:Y:S02]  /*2250*/  LDG.E.U16 R4, desc[UR36][R4.64] ;  /* 0x0000002404047981 */ /* 0x000ee4000c1e1500 */
[----:B---3--:R0:W1:Y:S01]  /*2260*/  I2F.F64.S16 R24, R4 ;  /* 0x0000000400187312 */ /* 0x0080620000101c00 */
[----:B------:R-:W-:Y:S05]  /*2270*/  BRA `(.L_x_16959) ;  /* 0x0000000c00347947 */ /* 0x000fea0003800000 */
.L_x_16955:
        /* <DEDUP_REMOVED lines=10> */
.L_x_16963:
[----:B------:R-:W3:Y:S02]  /*2320*/  LDG.E.U16 R0, desc[UR36][R4.64] ;  /* 0x0000002404007981 */ /* 0x000ee4000c1e1500 */
[----:B---3--:R-:W-:-:S05]  /*2330*/  HADD2.F32 R0, -RZ, R0.H0_H0 ;  /* 0x20000000ff007230 */ /* 0x008fca0000004100 */
[----:B------:R-:W-:-:S04]  /*2340*/  FMUL.FTZ R0, R0, 1 ;  /* 0x3f80000000007820 */ /* 0x000fc80000410000 */
[----:B------:R0:W1:Y:S01]  /*2350*/  F2F.F64.F32 R24, R0 ;  /* 0x0000000000187310 */ /* 0x0000620000201800 */
[----:B------:R-:W-:Y:S05]  /*2360*/  BRA `(.L_x_16959) ;  /* 0x0000000800f87947 */ /* 0x000fea0003800000 */
.L_x_16962:
        /* <DEDUP_REMOVED lines=10> */
.L_x_16965:
[----:B------:R-:W3:Y:S02]  /*2410*/  LDG.E.U16 R4, desc[UR36][R4.64] ;  /* 0x0000002404047981 */ /* 0x000ee4000c1e1500 */
[----:B---3--:R-:W-:-:S05]  /*2420*/  HADD2.F32 R0, -RZ, R4.H0_H0 ;  /* 0x20000004ff007230 */ /* 0x008fca0000004100 */
[----:B------:R-:W-:-:S04]  /*2430*/  FMUL.FTZ R0, R0, 1 ;  /* 0x3f80000000007820 */ /* 0x000fc80000410000 */
[----:B------:R0:W1:Y:S01]  /*2440*/  F2F.F64.F32 R24, R0 ;  /* 0x0000000000187310 */ /* 0x0000620000201800 */
[----:B------:R-:W-:Y:S05]  /*2450*/  BRA `(.L_x_16959) ;  /* 0x0000000800bc7947 */ /* 0x000fea0003800000 */
.L_x_16964:
[----:B------:R0:W5:Y:S01]  /*2460*/  LDG.E.64 R24, desc[UR36][R4.64] ;  /* 0x0000002404187981 */ /* 0x000162000c1e1b00 */
[----:B------:R-:W-:Y:S05]  /*2470*/  BRA `(.L_x_16959) ;  /* 0x0000000800b47947 */ /* 0x000fea0003800000 */
.L_x_16954:
        /* <DEDUP_REMOVED lines=13> */
.L_x_16968:
[----:B------:R0:W5:Y:S01]  /*2550*/  LDG.E.64 R24, desc[UR36][R4.64] ;  /* 0x0000002404187981 */ /* 0x000162000c1e1b00 */
[----:B------:R-:W-:Y:S05]  /*2560*/  BRA `(.L_x_16959) ;  /* 0x0000000800787947 */ /* 0x000fea0003800000 */
.L_x_16967:
        /* <DEDUP_REMOVED lines=28> */
.L_x_16970:
        /* <DEDUP_REMOVED lines=15> */
.L_x_16969:
[----:B------:R-:W3:Y:S02]  /*2820*/  LDG.E.U16 R0, desc[UR36][R4.64] ;  /* 0x0000002404007981 */ /* 0x000ee4000c1e1500 */
[----:B---3--:R-:W-:-:S04]  /*2830*/  IMAD.U32 R0, R0, 0x10000, RZ ;  /* 0x0001000000007824 */ /* 0x008fc800078e00ff */
[----:B------:R-:W-:-:S04]  /*2840*/  FMUL.FTZ R0, R0, 1 ;  /* 0x3f80000000007820 */ /* 0x000fc80000410000 */
[----:B------:R0:W1:Y:S01]  /*2850*/  F2F.F64.F32 R24, R0 ;  /* 0x0000000000187310 */ /* 0x0000620000201800 */
[----:B------:R-:W-:Y:S05]  /*2860*/  BRA `(.L_x_16959) ;  /* 0x0000000400b87947 */ /* 0x000fea0003800000 */
.L_x_16966:
        /* <DEDUP_REMOVED lines=11> */
.L_x_16973:
        /* <DEDUP_REMOVED lines=21> */
.L_x_16977:
[----:B------:R-:W-:Y:S05]  /*2a70*/  BSYNC B1 ;  /* 0x0000000000017941 */ /* 0x000fea0003800000 */
.L_x_16976:
[----:B------:R-:W-:Y:S01]  /*2a80*/  LEA R5, R0, 0x3b800000, 0x17 ;  /* 0x3b80000000057811 */ /* 0x000fe200078eb8ff */
[----:B------:R-:W-:-:S05]  /*2a90*/  IMAD.SHL.U32 R0, R3, 0x100000, RZ ;  /* 0x0010000003007824 */ /* 0x000fca00078e00ff */
[----:B------:R-:W-:-:S07]  /*2aa0*/  LOP3.LUT R0, R5, R0, R6, 0xfe, !PT ;  /* 0x0000000005007212 */ /* 0x000fce00078efe06 */
.L_x_16975:
[----:B------:R-:W-:Y:S05]  /*2ab0*/  BSYNC B0 ;  /* 0x0000000000007941 */ /* 0x000fea0003800000 */
.L_x_16974:
[----:B------:R-:W-:-:S04]  /*2ac0*/  FMUL.FTZ R0, R0, 1 ;  /* 0x3f80000000007820 */ /* 0x000fc80000410000 */
[----:B------:R3:W0:Y:S01]  /*2ad0*/  F2F.F64.F32 R24, R0 ;  /* 0x0000000000187310 */ /* 0x0006220000201800 */
[----:B------:R-:W-:Y:S05]  /*2ae0*/  BRA `(.L_x_16959) ;  /* 0x0000000400187947 */ /* 0x000fea0003800000 */
.L_x_16972:
        /* <DEDUP_REMOVED lines=21> */
.L_x_16981:
[----:B------:R-:W-:Y:S05]  /*2c40*/  BSYNC B1 ;  /* 0x0000000000017941 */ /* 0x000fea0003800000 */
.L_x_16980:
[----:B------:R-:W-:Y:S01]  /*2c50*/  LEA R5, R0, 0x37800000, 0x17 ;  /* 0x3780000000057811 */ /* 0x000fe200078eb8ff */
[----:B------:R-:W-:-:S05]  /*2c60*/  IMAD.SHL.U32 R0, R3, 0x200000, RZ ;  /* 0x0020000003007824 */ /* 0x000fca00078e00ff */
[----:B------:R-:W-:-:S07]  /*2c70*/  LOP3.LUT R0, R5, R0, R6, 0xfe, !PT ;  /* 0x0000000005007212 */ /* 0x000fce00078efe06 */
.L_x_16979:
[----:B------:R-:W-:Y:S05]  /*2c80*/  BSYNC B0 ;  /* 0x0000000000007941 */ /* 0x000fea0003800000 */
.L_x_16978:
[----:B------:R-:W-:-:S04]  /*2c90*/  FMUL.FTZ R0, R0, 1 ;  /* 0x3f80000000007820 */ /* 0x000fc80000410000 */
[----:B------:R0:W1:Y:S01]  /*2ca0*/  F2F.F64.F32 R24, R0 ;  /* 0x0000000000187310 */ /* 0x0000620000201800 */
[----:B------:R-:W-:Y:S05]  /*2cb0*/  BRA `(.L_x_16959) ;  /* 0x0000000000a47947 */ /* 0x000fea0003800000 */
.L_x_16971:
        /* <DEDUP_REMOVED lines=14> */
.L_x_16985:
[----:B------:R-:W-:Y:S05]  /*2da0*/  BSYNC B0 ;  /* 0x0000000000007941 */ /* 0x000fea0003800000 */
.L_x_16984:
[----:B------:R-:W-:-:S04]  /*2db0*/  FMUL.FTZ R0, R0, 1 ;  /* 0x3f80000000007820 */ /* 0x000fc80000410000 */
[----:B------:R0:W1:Y:S01]  /*2dc0*/  F2F.F64.F32 R24, R0 ;  /* 0x0000000000187310 */ /* 0x0000620000201800 */
[----:B------:R-:W-:Y:S05]  /*2dd0*/  BRA `(.L_x_16959) ;  /* 0x00000000005c7947 */ /* 0x000fea0003800000 */
.L_x_16958:
        /* <DEDUP_REMOVED lines=16> */
.L_x_16986:
[----:B------:R-:W-:Y:S01]  /*2ee0*/  CS2R R24, SRZ ;  /* 0x0000000000187805 */ /* 0x000fe2000001ff00 */
[----:B------:R-:W-:Y:S06]  /*2ef0*/  BRA `(.L_x_16959) ;  /* 0x0000000000147947 */ /* 0x000fec0003800000 */
.L_x_16983:
[----:B------:R-:W3:Y:S02]  /*2f00*/  LDG.E.64 R24, desc[UR36][R4.64] ;  /* 0x0000002404187981 */ /* 0x000ee4000c1e1b00 */
[----:B---3--:R-:W0:Y:S01]  /*2f10*/  I2F.F64.U64 R24, R24 ;  /* 0x0000001800187312 */ /* 0x008e220000301800 */
[----:B------:R-:W-:Y:S05]  /*2f20*/  BRA `(.L_x_16959) ;  /* 0x0000000000087947 */ /* 0x000fea0003800000 */
.L_x_16982:
[----:B------:R-:W3:Y:S02]  /*2f30*/  LDG.E R4, desc[UR36][R4.64] ;  /* 0x0000002404047981 */ /* 0x000ee4000c1e1900 */
[----:B---3--:R0:W1:Y:S02]  /*2f40*/  I2F.F64.U32 R24, R4 ;  /* 0x0000000400187312 */ /* 0x0080640000201800 */
.L_x_16959:
[----:B------:R-:W-:-:S07]  /*2f50*/  VIADD R22, R22, 0x80 ;  /* 0x0000008016167836 */ /* 0x000fce0000000000 */
.L_x_16953:
[----:B------:R-:W-:Y:S05]  /*2f60*/  BSYNC B6 ;  /* 0x0000000000067941 */ /* 0x000fea0003800000 */
.L_x_16952:
        /* <DEDUP_REMOVED lines=23> */
.L_x_16992:
[----:B------:R-:W3:Y:S02]  /*30e0*/  LDG.E.U8 R4, desc[UR36][R4.64] ;  /* 0x0000002404047981 */ /* 0x000ee4000c1e1100 */
[----:B---3--:R0:W1:Y:S01]  /*30f0*/  I2F.F64.U16 R16, R4 ;  /* 0x0000000400107312 */ /* 0x0080620000101800 */
[----:B------:R-:W-:Y:S05]  /*3100*/  BRA `(.L_x_16988) ;  /* 0x0000000c006c7947 */ /* 0x000fea0003800000 */
.L_x_16991:
        /* <DEDUP_REMOVED lines=9> */
.L_x_16995:
[----:B------:R-:W3:Y:S02]  /*31a0*/  LDG.E R4, desc[UR36][R4.64] ;  /* 0x0000002404047981 */ /* 0x000ee4000c1e1900 */
[----:B---3--:R0:W1:Y:S01]  /*31b0*/  I2F.F64 R16, R4 ;  /* 0x0000000400107312 */ /* 0x0080620000201c00 */
[----:B------:R-:W-:Y:S05]  /*31c0*/  BRA `(.L_x_16988) ;  /* 0x0000000c003c7947 */ /* 0x000fea0003800000 */
.L_x_16994:
[----:B------:R-:W3:Y:S02]  /*31d0*/  LDG.E.U16 R4, desc[UR36][R4.64] ;  /* 0x0000002404047981 */ /* 0x000ee4000c1e1500 */
[----:B---3--:R0:W1:Y:S01]  /*31e0*/  I2F.F64.S16 R16, R4 ;  /* 0x0000000400107312 */ /* 0x0080620000101c00 */
[----:B------:R-:W-:Y:S05]  /*31f0*/  BRA `(.L_x_16988) ;  /* 0x0000000c00307947 */ /* 0x000fea0003800000 */
.L_x_16990:
        /* <DEDUP_REMOVED lines=10> */
.L_x_16997:
[----:B------:R-:W3:Y:S02]  /*32a0*/  LDG.E.U16 R0, desc[UR36][R4.64] ;  /* 0x0000002404007981 */ /* 0x000ee4000c1e1500 */
[----:B---3--:R-:W-:-:S05]  /*32b0*/  HADD2.F32 R0, -RZ, R0.H0_H0 ;  /* 0x20000000ff007230 */ /* 0x008fca0000004100 */
[----:B------:R-:W-:-:S04]  /*32c0*/  FMUL.FTZ R0, R0, 1 ;  /* 0x3f80000000007820 */ /* 0x000fc80000410000 */
[----:B------:R0:W1:Y:S01]  /*32d0*/  F2F.F64.F32 R16, R0 ;  /* 0x0000000000107310 */ /* 0x0000620000201800 */
[----:B------:R-:W-:Y:S05]  /*32e0*/  BRA `(.L_x_16988) ;  /* 0x0000000800f47947 */ /* 0x000fea0003800000 */
.L_x_16996:
        /* <DEDUP_REMOVED lines=10> */
.L_x_16999:
[----:B------:R-:W3:Y:S02]  /*3390*/  LDG.E.U16 R4, desc[UR36][R4.64] ;  /* 0x0000002404047981 */ /* 0x000ee4000c1e1500 */
[----:B---3--:R-:W-:-:S05]  /*33a0*/  HADD2.F32 R0, -RZ, R4.H0_H0 ;  /* 0x20000004ff007230 */ /* 0x008fca0000004100 */
[----:B------:R-:W-:-:S04]  /*33b0*/  FMUL.FTZ R0, R0, 1 ;  /* 0x3f80000000007820 */ /* 0x000fc80000410000 */
[----:B------:R0:W1:Y:S01]  /*33c0*/  F2F.F64.F32 R16, R0 ;  /* 0x0000000000107310 */ /* 0x0000620000201800 */
[----:B------:R-:W-:Y:S05]  /*33d0*/  BRA `(.L_x_16988) ;  /* 0x0000000800b87947 */ /* 0x000fea0003800000 */
.L_x_16998:
[----:B------:R0:W5:Y:S01]  /*33e0*/  LDG.E.64 R16, desc[UR36][R4.64] ;  /* 0x0000002404107981 */ /* 0x000162000c1e1b00 */
[----:B------:R-:W-:Y:S05]  /*33f0*/  BRA `(.L_x_16988) ;  /* 0x0000000800b07947 */ /* 0x000fea0003800000 */
.L_x_16989:
        /* <DEDUP_REMOVED lines=13> */
.L_x_17002:
[----:B------:R0:W5:Y:S01]  /*34d0*/  LDG.E.64 R16, desc[UR36][R4.64] ;  /* 0x0000002404107981 */ /* 0x000162000c1e1b00 */
[----:B------:R-:W-:Y:S05]  /*34e0*/  BRA `(.L_x_16988) ;  /* 0x0000000800747947 */ /* 0x000fea0003800000 */
.L_x_17001:
        /* <DEDUP_REMOVED lines=28> */
.L_x_17004:
        /* <DEDUP_REMOVED lines=15> */
.L_x_17003:
[----:B------:R-:W3:Y:S02]  /*37a0*/  LDG.E.U16 R0, desc[UR36][R4.64] ;  /* 0x0000002404007981 */ /* 0x000ee4000c1e1500 */
[----:B---3--:R-:W-:-:S04]  /*37b0*/  IMAD.U32 R0, R0, 0x10000, RZ ;  /* 0x0001000000007824 */ /* 0x008fc800078e00ff */
[----:B------:R-:W-:-:S04]  /*37c0*/  FMUL.FTZ R0, R0, 1 ;  /* 0x3f80000000007820 */ /* 0x000fc80000410000 */
[----:B------:R0:W1:Y:S01]  /*37d0*/  F2F.F64.F32 R16, R0 ;  /* 0x0000000000107310 */ /* 0x0000620000201800 */
[----:B------:R-:W-:Y:S05]  /*37e0*/  BRA `(.L_x_16988) ;  /* 0x0000000400b47947 */ /* 0x000fea0003800000 */
.L_x_17000:
        /* <DEDUP_REMOVED lines=11> */
.L_x_17007:
        /* <DEDUP_REMOVED lines=21> */
.L_x_17011:
[----:B------:R-:W-:Y:S05]  /*39f0*/  BSYNC B1 ;  /* 0x0000000000017941 */ /* 0x000fea0003800000 */
.L_x_17010:
[----:B------:R-:W-:Y:S01]  /*3a00*/  LEA R3, R0, 0x3b800000, 0x17 ;  /* 0x3b80000000037811 */ /* 0x000fe200078eb8ff */
[----:B------:R-:W-:-:S05]  /*3a10*/  IMAD.SHL.U32 R0, R2, 0x100000, RZ ;  /* 0x0010000002007824 */ /* 0x000fca00078e00ff */
[----:B------:R-:W-:-:S07]  /*3a20*/  LOP3.LUT R0, R3, R0, R4, 0xfe, !PT ;  /* 0x0000000003007212 */ /* 0x000fce00078efe04 */
.L_x_17009:
[----:B------:R-:W-:Y:S05]  /*3a30*/  BSYNC B0 ;  /* 0x0000000000007941 */ /* 0x000fea0003800000 */
.L_x_17008:
[----:B------:R-:W-:-:S04]  /*3a40*/  FMUL.FTZ R0, R0, 1 ;  /* 0x3f80000000007820 */ /* 0x000fc80000410000 */
[----:B------:R0:W1:Y:S01]  /*3a50*/  F2F.F64.F32 R16, R0 ;  /* 0x0000000000107310 */ /* 0x0000620000201800 */
[----:B------:R-:W-:Y:S05]  /*3a60*/  BRA `(.L_x_16988) ;  /* 0x0000000400147947 */ /* 0x000fea0003800000 */
.L_x_17006:
        /* <DEDUP_REMOVED lines=21> */
.L_x_17015:
[----:B------:R-:W-:Y:S05]  /*3bc0*/  BSYNC B1 ;  /* 0x0000000000017941 */ /* 0x000fea0003800000 */
.L_x_17014:
[----:B------:R-:W-:Y:S01]  /*3bd0*/  LEA R3, R0, 0x37800000, 0x17 ;  /* 0x3780000000037811 */ /* 0x000fe200078eb8ff */
[----:B------:R-:W-:-:S05]  /*3be0*/  IMAD.SHL.U32 R0, R2, 0x200000, RZ ;  /* 0x0020000002007824 */ /* 0x000fca00078e00ff */
[----:B------:R-:W-:-:S07]  /*3bf0*/  LOP3.LUT R0, R3, R0, R4, 0xfe, !PT ;  /* 0x0000000003007212 */ /* 0x000fce00078efe04 */
.L_x_17013:
[----:B------:R-:W-:Y:S05]  /*3c00*/  BSYNC B0 ;  /* 0x0000000000007941 */ /* 0x000fea0003800000 */
.L_x_17012:
[----:B------:R-:W-:-:S04]  /*3c10*/  FMUL.FTZ R0, R0, 1 ;  /* 0x3f80000000007820 */ /* 0x000fc80000410000 */
[----:B------:R0:W1:Y:S01]  /*3c20*/  F2F.F64.F32 R16, R0 ;  /* 0x0000000000107310 */ /* 0x0000620000201800 */
[----:B------:R-:W-:Y:S05]  /*3c30*/  BRA `(.L_x_16988) ;  /* 0x0000000000a07947 */ /* 0x000fea0003800000 */
.L_x_17005:
        /* <DEDUP_REMOVED lines=14> */
.L_x_17019:
[----:B------:R-:W-:Y:S05]  /*3d20*/  BSYNC B0 ;  /* 0x0000000000007941 */ /* 0x000fea0003800000 */
.L_x_17018:
[----:B------:R-:W-:-:S04]  /*3d30*/  FMUL.FTZ R0, R0, 1 ;  /* 0x3f80000000007820 */ /* 0x000fc80000410000 */
[----:B------:R0:W1:Y:S01]  /*3d40*/  F2F.F64.F32 R16, R0 ;  /* 0x0000000000107310 */ /* 0x0000620000201800 */
[----:B------:R-:W-:Y:S05]  /*3d50*/  BRA `(.L_x_16988) ;  /* 0x0000000000587947 */ /* 0x000fea0003800000 */
.L_x_16993:
        /* <DEDUP_REMOVED lines=16> */
.L_x_17020:
[----:B------:R-:W-:Y:S05]  /*3e60*/  BRA `(.L_x_16988) ;  /* 0x0000000000147947 */ /* 0x000fea0003800000 */
.L_x_17017:
[----:B------:R-:W3:Y:S02]  /*3e70*/  LDG.E.64 R16, desc[UR36][R4.64] ;  /* 0x0000002404107981 */ /* 0x000ee4000c1e1b00 */
[----:B---3--:R-:W0:Y:S01]  /*3e80*/  I2F.F64.U64 R16, R16 ;  /* 0x0000001000107312 */ /* 0x008e220000301800 */
[----:B------:R-:W-:Y:S05]  /*3e90*/  BRA `(.L_x_16988) ;  /* 0x0000000000087947 */ /* 0x000fea0003800000 */
.L_x_17016:
[----:B------:R-:W3:Y:S02]  /*3ea0*/  LDG.E R4, desc[UR36][R4.64] ;  /* 0x0000002404047981 */ /* 0x000ee4000c1e1900 */
[----:B---3--:R0:W1:Y:S02]  /*3eb0*/  I2F.F64.U32 R16, R4 ;  /* 0x0000000400107312 */ /* 0x0080640000201800 */
.L_x_16988:
[----:B------:R-:W-:Y:S05]  /*3ec0*/  BSYNC B6 ;  /* 0x0000000000067941 */ /* 0x000fea0003800000 */
.L_x_16987:
[----:B------:R-:W2:Y:S01]  /*3ed0*/  S2R R22, SR_TID.X ;  /* 0x0000000000167919 */ /* 0x000ea20000002100 */
[----:B------:R-:W-:Y:S01]  /*3ee0*/  BSSY B6, `(.L_x_17021) ;  /* 0x000013c000067945 */ /* 0x000fe20003800000 */
[CC--:B--2---:R-:W-:Y:S01]  /*3ef0*/  ISETP.GE.AND P3, PT, R22.reuse, R19.reuse, PT ;  /* 0x000000131600720c */ /* 0x0c4fe20003f66270 */
[C---:B0--3--:R-:W-:Y:S02]  /*3f00*/  VIADD R0, R22.reuse, 0x100 ;  /* 0x0000010016007836 */ /* 0x049fe40000000000 */
[C---:B------:R-:W-:Y:S02]  /*3f10*/  VIADD R6, R22.reuse, 0x180 ;  /* 0x0000018016067836 */ /* 0x040fe40000000000 */
[----:B------:R-:W-:Y:S01]  /*3f20*/  VIADD R26, R22, 0x80 ;  /* 0x00000080161a7836 */ /* 0x000fe20000000000 */
[-C--:B------:R-:W-:Y:S02]  /*3f30*/  ISETP.GE.AND P1, PT, R0, R19.reuse, PT ;  /* 0x000000130000720c */ /* 0x080fe40003f26270 */
[----:B------:R-:W-:-:S02]  /*3f40*/  ISETP.GE.AND P2, PT, R6, R19, PT ;  /* 0x000000130600720c */ /* 0x000fc40003f46270 */
[----:B------:R-:W-:-:S03]  /*3f50*/  ISETP.GE.AND P0, PT, R26, R19, PT ;  /* 0x000000131a00720c */ /* 0x000fc60003f06270 */
[----:B-1--45:R-:W0:Y:S08]  /*3f60*/  @!P3 FRND.F64.TRUNC R2, R30 ;  /* 0x0000001e0002b313 */ /* 0x032e30000030d800 */
[----:B------:R-:W1:Y:S01]  /*3f70*/  @!P1 FRND.F64.TRUNC R6, R24 ;  /* 0x0000001800069313 */ /* 0x000e62000030d800 */
[----:B0-----:R-:W-:-:S07]  /*3f80*/  @!P3 DADD R4, -R2, R30 ;  /* 0x000000000204b229 */ /* 0x001fce000000011e */
[----:B------:R-:W0:Y:S01]  /*3f90*/  @!P2 FRND.F64.TRUNC R8, R16 ;  /* 0x000000100008a313 */ /* 0x000e22000030d800 */
[----:B------:R-:W2:Y:S01]  /*3fa0*/  LDC.U8 R2, c[0x0][0x234] ;  /* 0x00008d00ff027b82 */ /* 0x000ea20000000000 */
[----:B-1----:R-:W-:-:S06]  /*3fb0*/  @!P1 DADD R24, -R6, R24 ;  /* 0x0000000006189229 */ /* 0x002fcc0000000118 */
[----:B------:R-:W1:Y:S01]  /*3fc0*/  @!P0 FRND.F64.TRUNC R10, R28 ;  /* 0x0000001c000a8313 */ /* 0x000e62000030d800 */
[----:B0-----:R-:W-:Y:S02]  /*3fd0*/  @!P2 DADD R16, -R8, R16 ;  /* 0x000000000810a229 */ /* 0x001fe40000000110 */
[----:B-1----:R-:W-:Y:S01]  /*3fe0*/  @!P0 DADD R28, -R10, R28 ;  /* 0x000000000a1c8229 */ /* 0x002fe2000000011c */
[----:B------:R-:W-:Y:S10]  /*3ff0*/  @P3 BRA `(.L_x_17022) ;  /* 0x0000001000a83947 */ /* 0x000ff40003800000 */
[----:B------:R-:W0:Y:S01]  /*4000*/  LDC.64 R8, c[0x0][0x218] ;  /* 0x00008600ff087b82 */ /* 0x000e220000000a00 */
[----:B--2---:R-:W-:Y:S01]  /*4010*/  PRMT R0, R2, 0x9910, RZ ;  /* 0x0000991002007816 */ /* 0x004fe200000000ff */
        /* <DEDUP_REMOVED lines=19> */
.L_x_17026:
[----:B------:R-:W0:Y:S01]  /*4150*/  F2I.S64.F64.TRUNC R4, R4 ;  /* 0x0000000400047311 */ /* 0x000e22000030d900 */
[----:B------:R-:W-:Y:S02]  /*4160*/  IMAD.MOV.U32 R22, RZ, RZ, R26 ;  /* 0x000000ffff167224 */ /* 0x000fe400078e001a */
[----:B0-----:R-:W-:-:S05]  /*4170*/  IMAD.MOV.U32 R3, RZ, RZ, R4 ;  /* 0x000000ffff037224 */ /* 0x001fca00078e0004 */
[----:B------:R0:W-:Y:S01]  /*4180*/  STG.E.U8 desc[UR36][R8.64], R3 ;  /* 0x0000000308007986 */ /* 0x0001e2000c101124 */
[----:B------:R-:W-:Y:S05]  /*4190*/  BRA `(.L_x_17022) ;  /* 0x0000001000407947 */ /* 0x000fea0003800000 */
.L_x_17025:
        /* <DEDUP_REMOVED lines=10> */
.L_x_17029:
[----:B------:R-:W0:Y:S01]  /*4240*/  F2I.F64.TRUNC R5, R4 ;  /* 0x0000000400057311 */ /* 0x000e22000030d100 */
[----:B------:R-:W-:Y:S01]  /*4250*/  IMAD.MOV.U32 R22, RZ, RZ, R26 ;  /* 0x000000ffff167224 */ /* 0x000fe200078e001a */
[----:B0-----:R0:W-:Y:S01]  /*4260*/  STG.E desc[UR36][R8.64], R5 ;  /* 0x0000000508007986 */ /* 0x0011e2000c101924 */
[----:B------:R-:W-:Y:S05]  /*4270*/  BRA `(.L_x_17022) ;  /* 0x0000001000087947 */ /* 0x000fea0003800000 */
.L_x_17028:
[----:B------:R-:W0:Y:S01]  /*4280*/  F2I.F64.TRUNC R5, R4 ;  /* 0x0000000400057311 */ /* 0x000e22000030d100 */
[----:B------:R-:W-:Y:S01]  /*4290*/  IMAD.MOV.U32 R22, RZ, RZ, R26 ;  /* 0x000000ffff167224 */ /* 0x000fe200078e001a */
[----:B0-----:R0:W-:Y:S01]  /*42a0*/  STG.E.U16 desc[UR36][R8.64], R5 ;  /* 0x0000000508007986 */ /* 0x0011e2000c101524 */
[----:B------:R-:W-:Y:S05]  /*42b0*/  BRA `(.L_x_17022) ;  /* 0x0000000c00f87947 */ /* 0x000fea0003800000 */
.L_x_17024:
        /* <DEDUP_REMOVED lines=14> */
.L_x_17031:
        /* <DEDUP_REMOVED lines=9> */
.L_x_17030:
        /* <DEDUP_REMOVED lines=15> */
.L_x_17033:
        /* <DEDUP_REMOVED lines=10> */
.L_x_17032:
[----:B------:R0:W-:Y:S01]  /*45c0*/  STG.E.64 desc[UR36][R8.64], R4 ;  /* 0x0000000408007986 */ /* 0x0001e2000c101b24 */
[----:B------:R-:W-:Y:S01]  /*45d0*/  IMAD.MOV.U32 R22, RZ, RZ, R26 ;  /* 0x000000ffff167224 */ /* 0x000fe200078e001a */
[----:B------:R-:W-:Y:S06]  /*45e0*/  BRA `(.L_x_17022) ;  /* 0x0000000c002c7947 */ /* 0x000fec0003800000 */
.L_x_17023:
        /* <DEDUP_REMOVED lines=13> */
.L_x_17036:
[----:B------:R-:W-:Y:S01]  /*46c0*/  CS2R R6, SRZ ;  /* 0x0000000000067805 */ /* 0x000fe2000001ff00 */
[----:B------:R-:W-:-:S04]  /*46d0*/  IMAD.MOV.U32 R22, RZ, RZ, R26 ;  /* 0x000000ffff167224 */ /* 0x000fc800078e001a */
[----:B------:R0:W-:Y:S01]  /*46e0*/  STG.E.128 desc[UR36][R8.64], R4 ;  /* 0x0000000408007986 */ /* 0x0001e2000c101d24 */
[----:B------:R-:W-:Y:S05]  /*46f0*/  BRA `(.L_x_17022) ;  /* 0x0000000800e87947 */ /* 0x000fea0003800000 */
.L_x_17035:
        /* <DEDUP_REMOVED lines=25> */
.L_x_17040:
[----:B------:R-:W-:Y:S05]  /*4890*/  BSYNC B0 ;  /* 0x0000000000007941 */ /* 0x000fea0003800000 */
.L_x_17039:
[----:B------:R-:W-:Y:S01]  /*48a0*/  LOP3.LUT R7, R0, R7, RZ, 0xfc, !PT ;  /* 0x0000000700077212 */ /* 0x000fe200078efcff */
[----:B------:R-:W-:-:S04]  /*48b0*/  IMAD.MOV.U32 R22, RZ, RZ, R26 ;  /* 0x000000ffff167224 */ /* 0x000fc800078e001a */
[----:B------:R0:W-:Y:S01]  /*48c0*/  STG.E.U8 desc[UR36][R8.64], R7 ;  /* 0x0000000708007986 */ /* 0x0001e2000c101124 */
[----:B------:R-:W-:Y:S05]  /*48d0*/  BRA `(.L_x_17022) ;  /* 0x0000000800707947 */ /* 0x000fea0003800000 */
.L_x_17038:
        /* <DEDUP_REMOVED lines=17> */
.L_x_17042:
[----:B------:R-:W-:Y:S01]  /*49f0*/  IMAD.MOV.U32 R0, RZ, RZ, 0x7f ;  /* 0x0000007fff007424 */ /* 0x000fe200078e00ff */
[----:B------:R-:W-:-:S04]  /*4a00*/  ISETP.GT.U32.AND P0, PT, R3, 0x7f800000, PT ;  /* 0x7f8000000300780c */ /* 0x000fc80003f04070 */
[----:B------:R-:W-:-:S09]  /*4a10*/  SEL R0, R0, 0x7c, P0 ;  /* 0x0000007c00007807 */ /* 0x000fd20000000000 */
.L_x_17043:
[----:B------:R-:W-:Y:S05]  /*4a20*/  BSYNC B0 ;  /* 0x0000000000007941 */ /* 0x000fea0003800000 */
.L_x_17041:
[----:B------:R-:W-:Y:S01]  /*4a30*/  LOP3.LUT R3, R7, 0x80000000, RZ, 0xc0, !PT ;  /* 0x8000000007037812 */ /* 0x000fe200078ec0ff */
[----:B------:R-:W-:-:S03]  /*4a40*/  IMAD.MOV.U32 R22, RZ, RZ, R26 ;  /* 0x000000ffff167224 */ /* 0x000fc600078e001a */
[----:B------:R-:W-:-:S04]  /*4a50*/  SHF.R.U32.HI R3, RZ, 0x18, R3 ;  /* 0x00000018ff037819 */ /* 0x000fc80000011603 */
[----:B------:R-:W-:-:S05]  /*4a60*/  LOP3.LUT R3, R0, R3, RZ, 0xfc, !PT ;  /* 0x0000000300037212 */ /* 0x000fca00078efcff */
[----:B------:R0:W-:Y:S01]  /*4a70*/  STG.E.U8 desc[UR36][R8.64], R3 ;  /* 0x0000000308007986 */ /* 0x0001e2000c101124 */
[----:B------:R-:W-:Y:S05]  /*4a80*/  BRA `(.L_x_17022) ;  /* 0x0000000800047947 */ /* 0x000fea0003800000 */
.L_x_17037:
        /* <DEDUP_REMOVED lines=9> */
.L_x_17034:
        /* <DEDUP_REMOVED lines=12> */
.L_x_17046:
        /* <DEDUP_REMOVED lines=21> */
.L_x_17049:
[----:B------:R-:W-:-:S04]  /*4d30*/  LOP3.LUT R0, R7, 0x80000000, RZ, 0xc0, !PT ;  /* 0x8000000007007812 */ /* 0x000fc800078ec0ff */
[----:B------:R-:W-:-:S04]  /*4d40*/  SHF.R.U32.HI R0, RZ, 0x18, R0 ;  /* 0x00000018ff007819 */ /* 0x000fc80000011600 */
[----:B------:R-:W-:-:S07]  /*4d50*/  LOP3.LUT R0, R3, R0, RZ, 0xfc, !PT ;  /* 0x0000000003007212 */ /* 0x000fce00078efcff */
.L_x_17048:
[----:B------:R-:W-:Y:S05]  /*4d60*/  BSYNC B0 ;  /* 0x0000000000007941 */ /* 0x000fea0003800000 */
.L_x_17047:
[----:B------:R4:W-:Y:S01]  /*4d70*/  STG.E.U8 desc[UR36][R8.64], R0 ;  /* 0x0000000008007986 */ /* 0x0009e2000c101124 */
[----:B------:R-:W-:Y:S01]  /*4d80*/  IMAD.MOV.U32 R22, RZ, RZ, R26 ;  /* 0x000000ffff167224 */ /* 0x000fe200078e001a */
[----:B------:R-:W-:Y:S06]  /*4d90*/  BRA `(.L_x_17022) ;  /* 0x0000000400407947 */ /* 0x000fec0003800000 */
.L_x_17045:
        /* <DEDUP_REMOVED lines=21> */
.L_x_17052:
[----:B------:R-:W-:-:S04]  /*4ef0*/  LOP3.LUT R0, R7, 0x80000000, RZ, 0xc0, !PT ;  /* 0x8000000007007812 */ /* 0x000fc800078ec0ff */
[----:B------:R-:W-:-:S04]  /*4f00*/  SHF.R.U32.HI R0, RZ, 0x18, R0 ;  /* 0x00000018ff007819 */ /* 0x000fc80000011600 */
[----:B------:R-:W-:-:S07]  /*4f10*/  LOP3.LUT R0, R3, R0, RZ, 0xfc, !PT ;  /* 0x0000000003007212 */ /* 0x000fce00078efcff */
.L_x_17051:
[----:B------:R-:W-:Y:S05]  /*4f20*/  BSYNC B0 ;  /* 0x0000000000007941 */ /* 0x000fea0003800000 */
.L_x_17050:
[----:B------:R0:W-:Y:S01]  /*4f30*/  STG.E.U8 desc[UR36][R8.64], R0 ;  /* 0x0000000008007986 */ /* 0x0001e2000c101124 */
[----:B------:R-:W-:Y:S01]  /*4f40*/  IMAD.MOV.U32 R22, RZ, RZ, R26 ;  /* 0x000000ffff167224 */ /* 0x000fe200078e001a */
[----:B------:R-:W-:Y:S06]  /*4f50*/  BRA `(.L_x_17022) ;  /* 0x0000000000d07947 */ /* 0x000fec0003800000 */
.L_x_17044:
        /* <DEDUP_REMOVED lines=27> */
.L_x_17027:
        /* <DEDUP_REMOVED lines=16> */
.L_x_17055:
[----:B------:R-:W-:Y:S01]  /*5210*/  IMAD.MOV.U32 R22, RZ, RZ, R26 ;  /* 0x000000ffff167224 */ /* 0x000fe200078e001a */
[----:B------:R-:W-:Y:S06]  /*5220*/  BRA `(.L_x_17022) ;  /* 0x00000000001c7947 */ /* 0x000fec0003800000 */
.L_x_17054:
[----:B------:R-:W0:Y:S01]  /*5230*/  F2I.U64.F64.TRUNC R4, R4 ;  /* 0x0000000400047311 */ /* 0x000e22000030d800 */
[----:B------:R-:W-:Y:S01]  /*5240*/  IMAD.MOV.U32 R22, RZ, RZ, R26 ;  /* 0x000000ffff167224 */ /* 0x000fe200078e001a */
[----:B0-----:R3:W-:Y:S01]  /*5250*/  STG.E.64 desc[UR36][R8.64], R4 ;  /* 0x0000000408007986 */ /* 0x0017e2000c101b24 */
[----:B------:R-:W-:Y:S05]  /*5260*/  BRA `(.L_x_17022) ;  /* 0x00000000000c7947 */ /* 0x000fea0003800000 */
.L_x_17053:
[----:B------:R-:W0:Y:S01]  /*5270*/  F2I.U32.F64.TRUNC R5, R4 ;  /* 0x0000000400057311 */ /* 0x000e22000030d000 */
[----:B------:R-:W-:Y:S01]  /*5280*/  IMAD.MOV.U32 R22, RZ, RZ, R26 ;  /* 0x000000ffff167224 */ /* 0x000fe200078e001a */
[----:B0-----:R0:W-:Y:S06]  /*5290*/  STG.E desc[UR36][R8.64], R5 ;  /* 0x0000000508007986 */ /* 0x0011ec000c101924 */
.L_x_17022:
[----:B------:R-:W-:Y:S05]  /*52a0*/  BSYNC B6 ;  /* 0x0000000000067941 */ /* 0x000fea0003800000 */
.L_x_17021:
[----:B------:R-:W-:Y:S01]  /*52b0*/  ISETP.GE.AND P0, PT, R22, R19, PT ;  /* 0x000000131600720c */ /* 0x000fe20003f06270 */
[----:B------:R-:W-:-:S12]  /*52c0*/  BSSY B6, `(.L_x_17056) ;  /* 0x0000230000067945 */ /* 0x000fd80003800000 */
[----:B------:R-:W-:Y:S05]  /*52d0*/  @P0 BRA `(.L_x_17057) ;  /* 0x0000002000b80947 */ /* 0x000fea0003800000 */
[----:B0--3--:R-:W0:Y:S01]  /*52e0*/  LDC.64 R4, c[0x0][0x218] ;  /* 0x00008600ff047b82 */ /* 0x009e220000000a00 */
[----:B----4-:R-:W-:Y:S01]  /*52f0*/  IMAD R0, R18, 0x200, R22 ;  /* 0x0000020012007824 */ /* 0x010fe200078e0216 */
[----:B--2---:R-:W-:Y:S01]  /*5300*/  PRMT R6, R2, 0x9910, RZ ;  /* 0x0000991002067816 */ /* 0x004fe200000000ff */
[----:B------:R-:W-:Y:S02]  /*5310*/  ULDC UR4, c[0x0][0x238] ;  /* 0x00008e0000047ab9 */ /* 0x000fe40000000800 */
[----:B-1----:R-:W-:Y:S02]  /*5320*/  IMAD R3, R0, UR4, RZ ;  /* 0x0000000400037c24 */ /* 0x002fe4000f8e02ff */
        /* <DEDUP_REMOVED lines=16> */
.L_x_17061:
[----:B------:R-:W0:Y:S02]  /*5430*/  F2I.S64.F64.TRUNC R28, R28 ;  /* 0x0000001c001c7311 */ /* 0x000e24000030d900 */
[----:B0-----:R-:W-:-:S05]  /*5440*/  IMAD.MOV.U32 R3, RZ, RZ, R28 ;  /* 0x000000ffff037224 */ /* 0x001fca00078e001c */
[----:B------:R0:W-:Y:S01]  /*5450*/  STG.E.U8 desc[UR36][R4.64], R3 ;  /* 0x0000000304007986 */ /* 0x0001e2000c101124 */
[----:B------:R-:W-:Y:S05]  /*5460*/  BRA `(.L_x_17063) ;  /* 0x0000000c00f07947 */ /* 0x000fea0003800000 */
.L_x_17060:
        /* <DEDUP_REMOVED lines=9> */
.L_x_17065:
[----:B------:R-:W0:Y:S02]  /*5500*/  F2I.F64.TRUNC R29, R28 ;  /* 0x0000001c001d7311 */ /* 0x000e24000030d100 */
[----:B0-----:R0:W-:Y:S01]  /*5510*/  STG.E desc[UR36][R4.64], R29 ;  /* 0x0000001d04007986 */ /* 0x0011e2000c101924 */
[----:B------:R-:W-:Y:S05]  /*5520*/  BRA `(.L_x_17063) ;  /* 0x0000000c00c07947 */ /* 0x000fea0003800000 */
.L_x_17064:
[----:B------:R-:W0:Y:S02]  /*5530*/  F2I.F64.TRUNC R29, R28 ;  /* 0x0000001c001d7311 */ /* 0x000e24000030d100 */
[----:B0-----:R0:W-:Y:S01]  /*5540*/  STG.E.U16 desc[UR36][R4.64], R29 ;  /* 0x0000001d04007986 */ /* 0x0011e2000c101524 */
[----:B------:R-:W-:Y:S05]  /*5550*/  BRA `(.L_x_17063) ;  /* 0x0000000c00b47947 */ /* 0x000fea0003800000 */
.L_x_17059:
        /* <DEDUP_REMOVED lines=13> */
.L_x_17067:
        /* <DEDUP_REMOVED lines=8> */
.L_x_17066:
        /* <DEDUP_REMOVED lines=14> */
.L_x_17069:
        /* <DEDUP_REMOVED lines=9> */
.L_x_17068:
[----:B------:R0:W-:Y:S01]  /*5820*/  STG.E.64 desc[UR36][R4.64], R28 ;  /* 0x0000001c04007986 */ /* 0x0001e2000c101b24 */
[----:B------:R-:W-:Y:S05]  /*5830*/  BRA `(.L_x_17063) ;  /* 0x0000000800fc7947 */ /* 0x000fea0003800000 */
.L_x_17058:
        /* <DEDUP_REMOVED lines=12> */
.L_x_17072:
[----:B------:R-:W-:-:S05]  /*5900*/  CS2R R30, SRZ ;  /* 0x00000000001e7805 */ /* 0x000fca000001ff00 */
[----:B------:R0:W-:Y:S01]  /*5910*/  STG.E.128 desc[UR36][R4.64], R28 ;  /* 0x0000001c04007986 */ /* 0x0001e2000c101d24 */
[----:B------:R-:W-:Y:S05]  /*5920*/  BRA `(.L_x_17063) ;  /* 0x0000000800c07947 */ /* 0x000fea0003800000 */
.L_x_17071:
        /* <DEDUP_REMOVED lines=25> */
.L_x_17076:
[----:B------:R-:W-:Y:S05]  /*5ac0*/  BSYNC B0 ;  /* 0x0000000000007941 */ /* 0x000fea0003800000 */
.L_x_17075:
[----:B------:R-:W-:-:S05]  /*5ad0*/  LOP3.LUT R7, R0, R7, RZ, 0xfc, !PT ;  /* 0x0000000700077212 */ /* 0x000fca00078efcff */
[----:B------:R0:W-:Y:S01]  /*5ae0*/  STG.E.U8 desc[UR36][R4.64], R7 ;  /* 0x0000000704007986 */ /* 0x0001e2000c101124 */
[----:B------:R-:W-:Y:S05]  /*5af0*/  BRA `(.L_x_17063) ;  /* 0x00000008004c7947 */ /* 0x000fea0003800000 */
.L_x_17074:
        /* <DEDUP_REMOVED lines=17> */
.L_x_17078:
[----:B------:R-:W-:Y:S01]  /*5c10*/  IMAD.MOV.U32 R0, RZ, RZ, 0x7f ;  /* 0x0000007fff007424 */ /* 0x000fe200078e00ff */
[----:B------:R-:W-:-:S04]  /*5c20*/  ISETP.GT.U32.AND P0, PT, R3, 0x7f800000, PT ;  /* 0x7f8000000300780c */ /* 0x000fc80003f04070 */
[----:B------:R-:W-:-:S09]  /*5c30*/  SEL R0, R0, 0x7c, P0 ;  /* 0x0000007c00007807 */ /* 0x000fd20000000000 */
.L_x_17079:
[----:B------:R-:W-:Y:S05]  /*5c40*/  BSYNC B0 ;  /* 0x0000000000007941 */ /* 0x000fea0003800000 */
.L_x_17077:
[----:B------:R-:W-:-:S04]  /*5c50*/  LOP3.LUT R3, R7, 0x80000000, RZ, 0xc0, !PT ;  /* 0x8000000007037812 */ /* 0x000fc800078ec0ff */
[----:B------:R-:W-:-:S04]  /*5c60*/  SHF.R.U32.HI R3, RZ, 0x18, R3 ;  /* 0x00000018ff037819 */ /* 0x000fc80000011603 */
[----:B------:R-:W-:-:S05]  /*5c70*/  LOP3.LUT R3, R0, R3, RZ, 0xfc, !PT ;  /* 0x0000000300037212 */ /* 0x000fca00078efcff */
[----:B------:R0:W-:Y:S01]  /*5c80*/  STG.E.U8 desc[UR36][R4.64], R3 ;  /* 0x0000000304007986 */ /* 0x0001e2000c101124 */
[----:B------:R-:W-:Y:S05]  /*5c90*/  BRA `(.L_x_17063) ;  /* 0x0000000400e47947 */ /* 0x000fea0003800000 */
.L_x_17073:
        /* <DEDUP_REMOVED lines=8> */
.L_x_17070:
        /* <DEDUP_REMOVED lines=11> */
.L_x_17082:
        /* <DEDUP_REMOVED lines=21> */
.L_x_17085:
[----:B------:R-:W-:-:S04]  /*5f20*/  LOP3.LUT R0, R7, 0x80000000, RZ, 0xc0, !PT ;  /* 0x8000000007007812 */ /* 0x000fc800078ec0ff */
[----:B------:R-:W-:-:S04]  /*5f30*/  SHF.R.U32.HI R0, RZ, 0x18, R0 ;  /* 0x00000018ff007819 */ /* 0x000fc80000011600 */
[----:B------:R-:W-:-:S07]  /*5f40*/  LOP3.LUT R0, R3, R0, RZ, 0xfc, !PT ;  /* 0x0000000003007212 */ /* 0x000fce00078efcff */
.L_x_17084:
[----:B------:R-:W-:Y:S05]  /*5f50*/  BSYNC B0 ;  /* 0x0000000000007941 */ /* 0x000fea0003800000 */
.L_x_17083:
[----:B------:R3:W-:Y:S01]  /*5f60*/  STG.E.U8 desc[UR36][R4.64], R0 ;  /* 0x0000000004007986 */ /* 0x0007e2000c101124 */
[----:B------:R-:W-:Y:S05]  /*5f70*/  BRA `(.L_x_17063) ;  /* 0x00000004002c7947 */ /* 0x000fea0003800000 */
.L_x_17081:
        /* <DEDUP_REMOVED lines=21> */
.L_x_17088:
[----:B------:R-:W-:-:S04]  /*60d0*/  LOP3.LUT R0, R7, 0x80000000, RZ, 0xc0, !PT ;  /* 0x8000000007007812 */ /* 0x000fc800078ec0ff */
[----:B------:R-:W-:-:S04]  /*60e0*/  SHF.R.U32.HI R0, RZ, 0x18, R0 ;  /* 0x00000018ff007819 */ /* 0x000fc80000011600 */
[----:B------:R-:W-:-:S07]  /*60f0*/  LOP3.LUT R0, R3, R0, RZ, 0xfc, !PT ;  /* 0x0000000003007212 */ /* 0x000fce00078efcff */
.L_x_17087:
[----:B------:R-:W-:Y:S05]  /*6100*/  BSYNC B0 ;  /* 0x0000000000007941 */ /* 0x000fea0003800000 */
.L_x_17086:
[----:B------:R0:W-:Y:S01]  /*6110*/  STG.E.U8 desc[UR36][R4.64], R0 ;  /* 0x0000000004007986 */ /* 0x0001e2000c101124 */
[----:B------:R-:W-:Y:S05]  /*6120*/  BRA `(.L_x_17063) ;  /* 0x0000000000c07947 */ /* 0x000fea0003800000 */
.L_x_17080:
        /* <DEDUP_REMOVED lines=26> */
.L_x_17062:
        /* <DEDUP_REMOVED lines=16> */
.L_x_17091:
[----:B------:R-:W-:Y:S05]  /*63d0*/  BRA `(.L_x_17063) ;  /* 0x0000000000147947 */ /* 0x000fea0003800000 */
.L_x_17090:
[----:B------:R-:W0:Y:S02]  /*63e0*/  F2I.U64.F64.TRUNC R28, R28 ;  /* 0x0000001c001c7311 */ /* 0x000e24000030d800 */
[----:B0-----:R2:W-:Y:S01]  /*63f0*/  STG.E.64 desc[UR36][R4.64], R28 ;  /* 0x0000001c04007986 */ /* 0x0015e2000c101b24 */
[----:B------:R-:W-:Y:S05]  /*6400*/  BRA `(.L_x_17063) ;  /* 0x0000000000087947 */ /* 0x000fea0003800000 */
.L_x_17089:
[----:B------:R-:W0:Y:S02]  /*6410*/  F2I.U32.F64.TRUNC R29, R28 ;  /* 0x0000001c001d7311 */ /* 0x000e24000030d000 */
[----:B0-----:R0:W-:Y:S02]  /*6420*/  STG.E desc[UR36][R4.64], R29 ;  /* 0x0000001d04007986 */ /* 0x0011e4000c101924 */
.L_x_17063:
        /* <DEDUP_REMOVED lines=24> */
.L_x_17095:
[----:B------:R-:W0:Y:S02]  /*65b0*/  F2I.S64.F64.TRUNC R24, R24 ;  /* 0x0000001800187311 */ /* 0x000e24000030d900 */
[----:B0-----:R-:W-:-:S05]  /*65c0*/  IMAD.MOV.U32 R3, RZ, RZ, R24 ;  /* 0x000000ffff037224 */ /* 0x001fca00078e0018 */
[----:B------:R3:W-:Y:S01]  /*65d0*/  STG.E.U8 desc[UR36][R4.64], R3 ;  /* 0x0000000304007986 */ /* 0x0007e2000c101124 */
[----:B------:R-:W-:Y:S05]  /*65e0*/  BRA `(.L_x_17097) ;  /* 0x0000000c00f07947 */ /* 0x000fea0003800000 */
.L_x_17094:
        /* <DEDUP_REMOVED lines=9> */
.L_x_17099:
[----:B------:R-:W0:Y:S02]  /*6680*/  F2I.F64.TRUNC R25, R24 ;  /* 0x0000001800197311 */ /* 0x000e24000030d100 */
[----:B0-----:R2:W-:Y:S01]  /*6690*/  STG.E desc[UR36][R4.64], R25 ;  /* 0x0000001904007986 */ /* 0x0015e2000c101924 */
[----:B------:R-:W-:Y:S05]  /*66a0*/  BRA `(.L_x_17097) ;  /* 0x0000000c00c07947 */ /* 0x000fea0003800000 */
.L_x_17098:
[----:B------:R-:W0:Y:S02]  /*66b0*/  F2I.F64.TRUNC R25, R24 ;  /* 0x0000001800197311 */ /* 0x000e24000030d100 */
[----:B0-----:R0:W-:Y:S01]  /*66c0*/  STG.E.U16 desc[UR36][R4.64], R25 ;  /* 0x0000001904007986 */ /* 0x0011e2000c101524 */
[----:B------:R-:W-:Y:S05]  /*66d0*/  BRA `(.L_x_17097) ;  /* 0x0000000c00b47947 */ /* 0x000fea0003800000 */
.L_x_17093:
        /* <DEDUP_REMOVED lines=13> */
.L_x_17101:
        /* <DEDUP_REMOVED lines=8> */
.L_x_17100:
        /* <DEDUP_REMOVED lines=14> */
.L_x_17103:
        /* <DEDUP_REMOVED lines=9> */
.L_x_17102:
[----:B------:R0:W-:Y:S01]  /*69a0*/  STG.E.64 desc[UR36][R4.64], R24 ;  /* 0x0000001804007986 */ /* 0x0001e2000c101b24 */
[----:B------:R-:W-:Y:S05]  /*69b0*/  BRA `(.L_x_17097) ;  /* 0x0000000800fc7947 */ /* 0x000fea0003800000 */
.L_x_17092:
        /* <DEDUP_REMOVED lines=12> */
.L_x_17106:
[----:B------:R-:W-:-:S05]  /*6a80*/  CS2R R26, SRZ ;  /* 0x00000000001a7805 */ /* 0x000fca000001ff00 */
[----:B------:R0:W-:Y:S01]  /*6a90*/  STG.E.128 desc[UR36][R4.64], R24 ;  /* 0x0000001804007986 */ /* 0x0001e2000c101d24 */
[----:B------:R-:W-:Y:S05]  /*6aa0*/  BRA `(.L_x_17097) ;  /* 0x0000000800c07947 */ /* 0x000fea0003800000 */
.L_x_17105:
        /* <DEDUP_REMOVED lines=25> */
.L_x_17110:
[----:B------:R-:W-:Y:S05]  /*6c40*/  BSYNC B0 ;  /* 0x0000000000007941 */ /* 0x000fea0003800000 */
.L_x_17109:
[----:B------:R-:W-:-:S05]  /*6c50*/  LOP3.LUT R7, R0, R7, RZ, 0xfc, !PT ;  /* 0x0000000700077212 */ /* 0x000fca00078efcff */
[----:B------:R0:W-:Y:S01]  /*6c60*/  STG.E.U8 desc[UR36][R4.64], R7 ;  /* 0x0000000704007986 */ /* 0x0001e2000c101124 */
[----:B------:R-:W-:Y:S05]  /*6c70*/  BRA `(.L_x_17097) ;  /* 0x00000008004c7947 */ /* 0x000fea0003800000 */
.L_x_17108:
        /* <DEDUP_REMOVED lines=17> */
.L_x_17112:
[----:B------:R-:W-:Y:S01]  /*6d90*/  IMAD.MOV.U32 R0, RZ, RZ, 0x7f ;  /* 0x0000007fff007424 */ /* 0x000fe200078e00ff */
[----:B------:R-:W-:-:S04]  /*6da0*/  ISETP.GT.U32.AND P0, PT, R3, 0x7f800000, PT ;  /* 0x7f8000000300780c */ /* 0x000fc80003f04070 */
[----:B------:R-:W-:-:S09]  /*6db0*/  SEL R0, R0, 0x7c, P0 ;  /* 0x0000007c00007807 */ /* 0x000fd20000000000 */
.L_x_17113:
[----:B------:R-:W-:Y:S05]  /*6dc0*/  BSYNC B0 ;  /* 0x0000000000007941 */ /* 0x000fea0003800000 */
.L_x_17111:
[----:B------:R-:W-:-:S04]  /*6dd0*/  LOP3.LUT R3, R7, 0x80000000, RZ, 0xc0, !PT ;  /* 0x8000000007037812 */ /* 0x000fc800078ec0ff */
[----:B------:R-:W-:-:S04]  /*6de0*/  SHF.R.U32.HI R3, RZ, 0x18, R3 ;  /* 0x00000018ff037819 */ /* 0x000fc80000011603 */
[----:B------:R-:W-:-:S05]  /*6df0*/  LOP3.LUT R3, R0, R3, RZ, 0xfc, !PT ;  /* 0x0000000300037212 */ /* 0x000fca00078efcff */
[----:B------:R0:W-:Y:S01]  /*6e00*/  STG.E.U8 desc[UR36][R4.64], R3 ;  /* 0x0000000304007986 */ /* 0x0001e2000c101124 */
[----:B------:R-:W-:Y:S05]  /*6e10*/  BRA `(.L_x_17097) ;  /* 0x0000000400e47947 */ /* 0x000fea0003800000 */
.L_x_17107:
        /* <DEDUP_REMOVED lines=8> */
.L_x_17104:
        /* <DEDUP_REMOVED lines=11> */
.L_x_17116:
        /* <DEDUP_REMOVED lines=21> */
.L_x_17119:
[----:B------:R-:W-:-:S04]  /*70a0*/  LOP3.LUT R0, R7, 0x80000000, RZ, 0xc0, !PT ;  /* 0x8000000007007812 */ /* 0x000fc800078ec0ff */
[----:B------:R-:W-:-:S04]  /*70b0*/  SHF.R.U32.HI R0, RZ, 0x18, R0 ;  /* 0x00000018ff007819 */ /* 0x000fc80000011600 */
[----:B------:R-:W-:-:S07]  /*70c0*/  LOP3.LUT R0, R3, R0, RZ, 0xfc, !PT ;  /* 0x0000000003007212 */ /* 0x000fce00078efcff */
.L_x_17118:
[----:B------:R-:W-:Y:S05]  /*70d0*/  BSYNC B0 ;  /* 0x0000000000007941 */ /* 0x000fea0003800000 */
.L_x_17117:
[----:B------:R0:W-:Y:S01]  /*70e0*/  STG.E.U8 desc[UR36][R4.64], R0 ;  /* 0x0000000004007986 */ /* 0x0001e2000c101124 */
[----:B------:R-:W-:Y:S05]  /*70f0*/  BRA `(.L_x_17097) ;  /* 0x00000004002c7947 */ /* 0x000fea0003800000 */
.L_x_17115:
        /* <DEDUP_REMOVED lines=21> */
.L_x_17122:
[----:B------:R-:W-:-:S04]  /*7250*/  LOP3.LUT R0, R7, 0x80000000, RZ, 0xc0, !PT ;  /* 0x8000000007007812 */ /* 0x000fc800078ec0ff */
[----:B------:R-:W-:-:S04]  /*7260*/  SHF.R.U32.HI R0, RZ, 0x18, R0 ;  /* 0x00000018ff007819 */ /* 0x000fc80000011600 */
[----:B------:R-:W-:-:S07]  /*7270*/  LOP3.LUT R0, R3, R0, RZ, 0xfc, !PT ;  /* 0x0000000003007212 */ /* 0x000fce00078efcff */
.L_x_17121:
[----:B------:R-:W-:Y:S05]  /*7280*/  BSYNC B0 ;  /* 0x0000000000007941 */ /* 0x000fea0003800000 */
.L_x_17120:
[----:B------:R0:W-:Y:S01]  /*7290*/  STG.E.U8 desc[UR36][R4.64], R0 ;  /* 0x0000000004007986 */ /* 0x0001e2000c101124 */
[----:B------:R-:W-:Y:S05]  /*72a0*/  BRA `(.L_x_17097) ;  /* 0x0000000000c07947 */ /* 0x000fea0003800000 */
.L_x_17114:
        /* <DEDUP_REMOVED lines=26> */
.L_x_17096:
        /* <DEDUP_REMOVED lines=16> */
.L_x_17125:
[----:B------:R-:W-:Y:S05]  /*7550*/  BRA `(.L_x_17097) ;  /* 0x0000000000147947 */ /* 0x000fea0003800000 */
.L_x_17124:
[----:B------:R-:W0:Y:S02]  /*7560*/  F2I.U64.F64.TRUNC R24, R24 ;  /* 0x0000001800187311 */ /* 0x000e24000030d800 */
[----:B0-----:R0:W-:Y:S01]  /*7570*/  STG.E.64 desc[UR36][R4.64], R24 ;  /* 0x0000001804007986 */ /* 0x0011e2000c101b24 */
[----:B------:R-:W-:Y:S05]  /*7580*/  BRA `(.L_x_17097) ;  /* 0x0000000000087947 */ /* 0x000fea0003800000 */
.L_x_17123:
[----:B------:R-:W0:Y:S02]  /*7590*/  F2I.U32.F64.TRUNC R25, R24 ;  /* 0x0000001800197311 */ /* 0x000e24000030d000 */
[----:B0-----:R0:W-:Y:S02]  /*75a0*/  STG.E desc[UR36][R4.64], R25 ;  /* 0x0000001904007986 */ /* 0x0011e4000c101924 */
.L_x_17097:
[----:B------:R-:W-:-:S07]  /*75b0*/  VIADD R22, R22, 0x80 ;  /* 0x0000008016167836 */ /* 0x000fce0000000000 */
.L_x_17057:
[----:B------:R-:W-:Y:S05]  /*75c0*/  BSYNC B6 ;  /* 0x0000000000067941 */ /* 0x000fea0003800000 */
.L_x_17056:
        /* <DEDUP_REMOVED lines=22> */
.L_x_17129:
[----:B------:R-:W0:Y:S02]  /*7730*/  F2I.S64.F64.TRUNC R16, R16 ;  /* 0x0000001000107311 */ /* 0x000e24000030d900 */
[----:B0-----:R-:W-:-:S05]  /*7740*/  IMAD.MOV.U32 R3, RZ, RZ, R16 ;  /* 0x000000ffff037224 */ /* 0x001fca00078e0010 */
[----:B------:R-:W-:Y:S01]  /*7750*/  STG.E.U8 desc[UR36][R4.64], R3 ;  /* 0x0000000304007986 */ /* 0x000fe2000c101124 */
[----:B------:R-:W-:Y:S05]  /*7760*/  EXIT ;  /* 0x000000000000794d */ /* 0x000fea0003800000 */
.L_x_17128:
        /* <DEDUP_REMOVED lines=9> */
.L_x_17132:
[----:B------:R-:W0:Y:S02]  /*7800*/  F2I.F64.TRUNC R17, R16 ;  /* 0x0000001000117311 */ /* 0x000e24000030d100 */
[----:B0-----:R-:W-:Y:S01]  /*7810*/  STG.E desc[UR36][R4.64], R17 ;  /* 0x0000001104007986 */ /* 0x001fe2000c101924 */
[----:B------:R-:W-:Y:S05]  /*7820*/  EXIT ;  /* 0x000000000000794d */ /* 0x000fea0003800000 */
.L_x_17131:
[----:B------:R-:W0:Y:S02]  /*7830*/  F2I.F64.TRUNC R17, R16 ;  /* 0x0000001000117311 */ /* 0x000e24000030d100 */
[----:B0-----:R-:W-:Y:S01]  /*7840*/  STG.E.U16 desc[UR36][R4.64], R17 ;  /* 0x0000001104007986 */ /* 0x001fe2000c101524 */
[----:B------:R-:W-:Y:S05]  /*7850*/  EXIT ;  /* 0x000000000000794d */ /* 0x000fea0003800000 */
.L_x_17127:
        /* <DEDUP_REMOVED lines=13> */
.L_x_17134:
        /* <DEDUP_REMOVED lines=8> */
.L_x_17133:
        /* <DEDUP_REMOVED lines=14> */
.L_x_17136:
        /* <DEDUP_REMOVED lines=9> */
.L_x_17135:
[----:B------:R-:W-:Y:S01]  /*7b20*/  STG.E.64 desc[UR36][R4.64], R16 ;  /* 0x0000001004007986 */ /* 0x000fe2000c101b24 */
[----:B------:R-:W-:Y:S05]  /*7b30*/  EXIT ;  /* 0x000000000000794d */ /* 0x000fea0003800000 */
.L_x_17126:
        /* <DEDUP_REMOVED lines=12> */
.L_x_17139:
[----:B------:R-:W-:-:S05]  /*7c00*/  CS2R R18, SRZ ;  /* 0x0000000000127805 */ /* 0x000fca000001ff00 */
[----:B------:R-:W-:Y:S01]  /*7c10*/  STG.E.128 desc[UR36][R4.64], R16 ;  /* 0x0000001004007986 */ /* 0x000fe2000c101d24 */
[----:B------:R-:W-:Y:S05]  /*7c20*/  EXIT ;  /* 0x000000000000794d */ /* 0x000fea0003800000 */
.L_x_17138:
        /* <DEDUP_REMOVED lines=25> */
.L_x_17143:
[----:B------:R-:W-:Y:S05]  /*7dc0*/  BSYNC B0 ;  /* 0x0000000000007941 */ /* 0x000fea0003800000 */
.L_x_17142:
[----:B------:R-:W-:-:S05]  /*7dd0*/  LOP3.LUT R3, R0, R3, RZ, 0xfc, !PT ;  /* 0x0000000300037212 */ /* 0x000fca00078efcff */
[----:B------:R-:W-:Y:S01]  /*7de0*/  STG.E.U8 desc[UR36][R4.64], R3 ;  /* 0x0000000304007986 */ /* 0x000fe2000c101124 */
[----:B------:R-:W-:Y:S05]  /*7df0*/  EXIT ;  /* 0x000000000000794d */ /* 0x000fea0003800000 */
.L_x_17141:
        /* <DEDUP_REMOVED lines=17> */
.L_x_17145:
[----:B------:R-:W-:Y:S01]  /*7f10*/  IMAD.MOV.U32 R0, RZ, RZ, 0x7f ;  /* 0x0000007fff007424 */ /* 0x000fe200078e00ff */
[----:B------:R-:W-:-:S04]  /*7f20*/  ISETP.GT.U32.AND P0, PT, R2, 0x7f800000, PT ;  /* 0x7f8000000200780c */ /* 0x000fc80003f04070 */
[----:B------:R-:W-:-:S09]  /*7f30*/  SEL R0, R0, 0x7c, P0 ;  /* 0x0000007c00007807 */ /* 0x000fd20000000000 */
.L_x_17146:
[----:B------:R-:W-:Y:S05]  /*7f40*/  BSYNC B0 ;  /* 0x0000000000007941 */ /* 0x000fea0003800000 */
.L_x_17144:
[----:B------:R-:W-:-:S04]  /*7f50*/  LOP3.LUT R2, R3, 0x80000000, RZ, 0xc0, !PT ;  /* 0x8000000003027812 */ /* 0x000fc800078ec0ff */
[----:B------:R-:W-:-:S04]  /*7f60*/  SHF.R.U32.HI R3, RZ, 0x18, R2 ;  /* 0x00000018ff037819 */ /* 0x000fc80000011602 */
[----:B------:R-:W-:-:S05]  /*7f70*/  LOP3.LUT R3, R0, R3, RZ, 0xfc, !PT ;  /* 0x0000000300037212 */ /* 0x000fca00078efcff */
[----:B------:R-:W-:Y:S01]  /*7f80*/  STG.E.U8 desc[UR36][R4.64], R3 ;  /* 0x0000000304007986 */ /* 0x000fe2000c101124 */
[----:B------:R-:W-:Y:S05]  /*7f90*/  EXIT ;  /* 0x000000000000794d */ /* 0x000fea0003800000 */
.L_x_17140:
        /* <DEDUP_REMOVED lines=8> */
.L_x_17137:
        /* <DEDUP_REMOVED lines=11> */
.L_x_17149:
        /* <DEDUP_REMOVED lines=21> */
.L_x_17152:
[----:B------:R-:W-:-:S04]  /*8220*/  LOP3.LUT R2, R7, 0x80000000, RZ, 0xc0, !PT ;  /* 0x8000000007027812 */ /* 0x000fc800078ec0ff */
[----:B------:R-:W-:-:S04]  /*8230*/  SHF.R.U32.HI R3, RZ, 0x18, R2 ;  /* 0x00000018ff037819 */ /* 0x000fc80000011602 */
[----:B------:R-:W-:-:S04]  /*8240*/  LOP3.LUT R0, R0, R3, RZ, 0xfc, !PT ;  /* 0x0000000300007212 */ /* 0x000fc800078efcff */
[----:B------:R-:W-:-:S07]  /*8250*/  PRMT R2, R0, 0x7610, R2 ;  /* 0x0000761000027816 */ /* 0x000fce0000000002 */
.L_x_17151:
[----:B------:R-:W-:Y:S05]  /*8260*/  BSYNC B0 ;  /* 0x0000000000007941 */ /* 0x000fea0003800000 */
.L_x_17150:
[----:B------:R-:W-:Y:S01]  /*8270*/  STG.E.U8 desc[UR36][R4.64], R2 ;  /* 0x0000000204007986 */ /* 0x000fe2000c101124 */
[----:B------:R-:W-:Y:S05]  /*8280*/  EXIT ;  /* 0x000000000000794d */ /* 0x000fea0003800000 */
.L_x_17148:
        /* <DEDUP_REMOVED lines=21> */
.L_x_17155:
[----:B------:R-:W-:-:S04]  /*83e0*/  LOP3.LUT R2, R7, 0x80000000, RZ, 0xc0, !PT ;  /* 0x8000000007027812 */ /* 0x000fc800078ec0ff */
[----:B------:R-:W-:-:S04]  /*83f0*/  SHF.R.U32.HI R3, RZ, 0x18, R2 ;  /* 0x00000018ff037819 */ /* 0x000fc80000011602 */
[----:B------:R-:W-:-:S04]  /*8400*/  LOP3.LUT R0, R0, R3, RZ, 0xfc, !PT ;  /* 0x0000000300007212 */ /* 0x000fc800078efcff */
[----:B------:R-:W-:-:S07]  /*8410*/  PRMT R2, R0, 0x7610, R2 ;  /* 0x0000761000027816 */ /* 0x000fce0000000002 */
.L_x_17154:
[----:B------:R-:W-:Y:S05]  /*8420*/  BSYNC B0 ;  /* 0x0000000000007941 */ /* 0x000fea0003800000 */
.L_x_17153:
[----:B------:R-:W-:Y:S01]  /*8430*/  STG.E.U8 desc[UR36][R4.64], R2 ;  /* 0x0000000204007986 */ /* 0x000fe2000c101124 */
[----:B------:R-:W-:Y:S05]  /*8440*/  EXIT ;  /* 0x000000000000794d */ /* 0x000fea0003800000 */
.L_x_17147:
        /* <DEDUP_REMOVED lines=26> */
.L_x_17130:
        /* <DEDUP_REMOVED lines=16> */
.L_x_17158:
[----:B------:R-:W-:Y:S05]  /*86f0*/  EXIT ;  /* 0x000000000000794d */ /* 0x000fea0003800000 */
.L_x_17157:
[----:B------:R-:W0:Y:S02]  /*8700*/  F2I.U64.F64.TRUNC R16, R16 ;  /* 0x0000001000107311 */ /* 0x000e24000030d800 */
[----:B0-----:R-:W-:Y:S01]  /*8710*/  STG.E.64 desc[UR36][R4.64], R16 ;  /* 0x0000001004007986 */ /* 0x001fe2000c101b24 */
[----:B------:R-:W-:Y:S05]  /*8720*/  EXIT ;  /* 0x000000000000794d */ /* 0x000fea0003800000 */
.L_x_17156:
[----:B------:R-:W0:Y:S02]  /*8730*/  F2I.U32.F64.TRUNC R17, R16 ;  /* 0x0000001000117311 */ /* 0x000e24000030d000 */
[----:B0-----:R-:W-:Y:S01]  /*8740*/  STG.E desc[UR36][R4.64], R17 ;  /* 0x0000001104007986 */ /* 0x001fe2000c101924 */
[----:B------:R-:W-:Y:S05]  /*8750*/  EXIT ;  /* 0x000000000000794d */ /* 0x000fea0003800000 */
.L_x_17159:
        /* <DEDUP_REMOVED lines=10> */
.L_x_19730:


//--------------------- .text._ZN2at6native18elementwise_kernelILi128ELi2EZNS0_22gpu_kernel_impl_nocastIZZZNS0_16frac_kernel_cudaERNS_18TensorIteratorBaseEENKUlvE_clEvENKUlvE_clEvEUldE_EEvS4_RKT_EUliE_EEviT1_ --------------------------
	.section	.text._ZN2at6native18elementwise_kernelILi128ELi2EZNS0_22gpu_kernel_impl_nocastIZZZNS0_16frac_kernel_cudaERNS_18TensorIteratorBaseEENKUlvE_clEvENKUlvE_clEvEUldE_EEvS4_RKT_EUliE_EEviT1_,"ax",@progbits
	.align	128
        .global         _ZN2at6native18elementwise_kernelILi128ELi2EZNS0_22gpu_kernel_impl_nocastIZZZNS0_16frac_kernel_cudaERNS_18TensorIteratorBaseEENKUlvE_clEvENKUlvE_clEvEUldE_EEvS4_RKT_EUliE_EEviT1_
        .type           _ZN2at6native18elementwise_kernelILi128ELi2EZNS0_22gpu_kernel_impl_nocastIZZZNS0_16frac_kernel_cudaERNS_18TensorIteratorBaseEENKUlvE_clEvENKUlvE_clEvEUldE_EEvS4_RKT_EUliE_EEviT1_,@function
        .size           _ZN2at6native18elementwise_kernelILi128ELi2EZNS0_22gpu_kernel_impl_nocastIZZZNS0_16frac_kernel_cudaERNS_18TensorIteratorBaseEENKUlvE_clEvENKUlvE_clEvEUldE_EEvS4_RKT_EUliE_EEviT1_,(.L_x_19731 - _ZN2at6native18elementwise_kernelILi128ELi2EZNS0_22gpu_kernel_impl_nocastIZZZNS0_16frac_kernel_cudaERNS_18TensorIteratorBaseEENKUlvE_clEvENKUlvE_clEvEUldE_EEvS4_RKT_EUliE_EEviT1_)
        .other          _ZN2at6native18elementwise_kernelILi128ELi2EZNS0_22gpu_kernel_impl_nocastIZZZNS0_16frac_kernel_cudaERNS_18TensorIteratorBaseEENKUlvE_clEvENKUlvE_clEvEUldE_EEvS4_RKT_EUliE_EEviT1_,@"STO_CUDA_ENTRY STV_DEFAULT"
_ZN2at6native18elementwise_kernelILi128ELi2EZNS0_22gpu_kernel_impl_nocastIZZZNS0_16frac_kernel_cudaERNS_18TensorIteratorBaseEENKUlvE_clEvENKUlvE_clEvEUldE_EEvS4_RKT_EUliE_EEviT1_:
.text._ZN2at6native18elementwise_kernelILi128ELi2EZNS0_22gpu_kernel_impl_nocastIZZZNS0_16frac_kernel_cudaERNS_18TensorIteratorBaseEENKUlvE_clEvENKUlvE_clEvEUldE_EEvS4_RKT_EUliE_EEviT1_:
        /* <DEDUP_REMOVED lines=312> */
.L_x_17162:
[----:B------:R-:W-:Y:S02]  /*1380*/  ULDC.64 UR8, c[0x0][0x418] ;  /* 0x0001060000087ab9 */ /* 0x000fe40000000a00 */
[----:B------:R-:W-:-:S04]  /*1390*/  IADD3 R4, P0, R2, UR8, RZ ;  /* 0x0000000802047c10 */ /* 0x000fc8000ff1e0ff */
[----:B------:R-:W-:Y:S01]  /*13a0*/  IADD3.X R5, RZ, UR9, RZ, P0, !PT ;  /* 0x00000009ff057c10 */ /* 0x000fe200087fe4ff */
[----:B------:R-:W-:-:S05]  /*13b0*/  ULDC.64 UR8, c[0x0][0x410] ;  /* 0x0001040000087ab9 */ /* 0x000fca0000000a00 */
[----:B------:R-:W2:Y:S01]  /*13c0*/  LDG.E.64 R4, desc[UR4][R4.64] ;  /* 0x0000000404047981 */ /* 0x000ea2000c1e1b00 */
[----:B------:R-:W-:Y:S01]  /*13d0*/  IADD3 R2, P0, R3, UR8, RZ ;  /* 0x0000000803027c10 */ /* 0x000fe2000ff1e0ff */
[----:B------:R-:W-:-:S03]  /*13e0*/  VIADD R9, R0, 0x80 ;  /* 0x0000008000097836 */ /* 0x000fc60000000000 */
[----:B------:R-:W-:Y:S01]  /*13f0*/  IADD3.X R3, RZ, UR9, RZ, P0, !PT ;  /* 0x00000009ff037c10 */ /* 0x000fe200087fe4ff */
[----:B--2---:R-:W0:Y:S02]  /*1400*/  FRND.F64.TRUNC R6, R4 ;  /* 0x0000000400067313 */ /* 0x004e24000030d800 */
[----:B0-----:R-:W-:-:S07]  /*1410*/  DADD R6, R4, -R6 ;  /* 0x0000000004067229 */ /* 0x001fce0000000806 */
[----:B------:R0:W-:Y:S04]  /*1420*/  STG.E.64 desc[UR4][R2.64], R6 ;  /* 0x0000000602007986 */ /* 0x0001e8000c101b04 */
.L_x_17161:
[----:B------:R-:W-:Y:S05]  /*1430*/  BSYNC B0 ;  /* 0x0000000000007941 */ /* 0x000fea0003800000 */
.L_x_17160:
        /* <DEDUP_REMOVED lines=305> */
.L_x_17163:
[----:B------:R-:W-:Y:S02]  /*2750*/  ULDC.64 UR6, c[0x0][0x418] ;  /* 0x0001060000067ab9 */ /* 0x000fe40000000a00 */
[----:B------:R-:W-:-:S04]  /*2760*/  IADD3 R4, P0, R0, UR6, RZ ;  /* 0x0000000600047c10 */ /* 0x000fc8000ff1e0ff */
[----:B------:R-:W-:Y:S01]  /*2770*/  IADD3.X R5, RZ, UR7, RZ, P0, !PT ;  /* 0x00000007ff057c10 */ /* 0x000fe200087fe4ff */
[----:B------:R-:W-:-:S05]  /*2780*/  ULDC.64 UR6, c[0x0][0x410] ;  /* 0x0001040000067ab9 */ /* 0x000fca0000000a00 */
[----:B------:R-:W2:Y:S01]  /*2790*/  LDG.E.64 R4, desc[UR4][R4.64] ;  /* 0x0000000404047981 */ /* 0x000ea2000c1e1b00 */
[----:B------:R-:W-:-:S04]  /*27a0*/  IADD3 R2, P0, R3, UR6, RZ ;  /* 0x0000000603027c10 */ /* 0x000fc8000ff1e0ff */
[----:B------:R-:W-:Y:S01]  /*27b0*/  IADD3.X R3, RZ, UR7, RZ, P0, !PT ;  /* 0x00000007ff037c10 */ /* 0x000fe200087fe4ff */
[----:B--2---:R-:W0:Y:S02]  /*27c0*/  FRND.F64.TRUNC R6, R4 ;  /* 0x0000000400067313 */ /* 0x004e24000030d800 */
[----:B0-----:R-:W-:-:S07]  /*27d0*/  DADD R6, R4, -R6 ;  /* 0x0000000004067229 */ /* 0x001fce0000000806 */
[----:B------:R-:W-:Y:S01]  /*27e0*/  STG.E.64 desc[UR4][R2.64], R6 ;  /* 0x0000000602007986 */ /* 0x000fe2000c101b04 */
[----:B------:R-:W-:Y:S05]  /*27f0*/  EXIT ;  /* 0x000000000000794d */ /* 0x000fea0003800000 */
.L_x_17164:
        /* <DEDUP_REMOVED lines=16> */
.L_x_19731:


//--------------------- .text._ZN2at6native27unrolled_elementwise_kernelIZZZNS0_16frac_kernel_cudaERNS_18TensorIteratorBaseEENKUlvE_clEvENKUlvE_clEvEUldE_St5arrayIPcLm2EELi4E23TrivialOffsetCalculatorILi1EjESB_NS0_6memory15LoadWithoutCastENSC_16StoreWithoutCastEEEviT_T0_T2_T3_T4_T5_ --------------------------
	.section	.text._ZN2at6native27unrolled_elementwise_kernelIZZZNS0_16frac_kernel_cudaERNS_18TensorIteratorBaseEENKUlvE_clEvENKUlvE_clEvEUldE_St5arrayIPcLm2EELi4E23TrivialOffsetCalculatorILi1EjESB_NS0_6memory15LoadWithoutCastENSC_16StoreWithoutCastEEEviT_T0_T2_T3_T4_T5_,"ax",@progbits
	.align	128
        .global         _ZN2at6native27unrolled_elementwise_kernelIZZZNS0_16frac_kernel_cudaERNS_18TensorIteratorBaseEENKUlvE_clEvENKUlvE_clEvEUldE_St5arrayIPcLm2EELi4E23TrivialOffsetCalculatorILi1EjESB_NS0_6memory15LoadWithoutCastENSC_16StoreWithoutCastEEEviT_T0_T2_T3_T4_T5_
        .type           _ZN2at6native27unrolled_elementwise_kernelIZZZNS0_16frac_kernel_cudaERNS_18TensorIteratorBaseEENKUlvE_clEvENKUlvE_clEvEUldE_St5arrayIPcLm2EELi4E23TrivialOffsetCalculatorILi1EjESB_NS0_6memory15LoadWithoutCastENSC_16StoreWithoutCastEEEviT_T0_T2_T3_T4_T5_,@function
        .size           _ZN2at6native27unrolled_elementwise_kernelIZZZNS0_16frac_kernel_cudaERNS_18TensorIteratorBaseEENKUlvE_clEvENKUlvE_clEvEUldE_St5arrayIPcLm2EELi4E23TrivialOffsetCalculatorILi1EjESB_NS0_6memory15LoadWithoutCastENSC_16StoreWithoutCastEEEviT_T0_T2_T3_T4_T5_,(.L_x_19732 - _ZN2at6native27unrolled_elementwise_kernelIZZZNS0_16frac_kernel_cudaERNS_18TensorIteratorBaseEENKUlvE_clEvENKUlvE_clEvEUldE_St5arrayIPcLm2EELi4E23TrivialOffsetCalculatorILi1EjESB_NS0_6memory15LoadWithoutCastENSC_16StoreWithoutCastEEEviT_T0_T2_T3_T4_T5_)
        .other          _ZN2at6native27unrolled_elementwise_kernelIZZZNS0_16frac_kernel_cudaERNS_18TensorIteratorBaseEENKUlvE_clEvENKUlvE_clEvEUldE_St5arrayIPcLm2EELi4E23TrivialOffsetCalculatorILi1EjESB_NS0_6memory15LoadWithoutCastENSC_16StoreWithoutCastEEEviT_T0_T2_T3_T4_T5_,@"STO_CUDA_ENTRY STV_DEFAULT"
_ZN2at6native27unrolled_elementwise_kernelIZZZNS0_16frac_kernel_cudaERNS_18TensorIteratorBaseEENKUlvE_clEvENKUlvE_clEvEUldE_St5arrayIPcLm2EELi4E23TrivialOffsetCalculatorILi1EjESB_NS0_6memory15LoadWithoutCastENSC_16StoreWithoutCastEEEviT_T0_T2_T3_T4_T5_:
.text._ZN2at6native27unrolled_elementwise_kernelIZZZNS0_16frac_kernel_cudaERNS_18TensorIteratorBaseEENKUlvE_clEvENKUlvE_clEvEUldE_St5arrayIPcLm2EELi4E23TrivialOffsetCalculatorILi1EjESB_NS0_6memory15LoadWithoutCastENSC_16StoreWithoutCastEEEviT_T0_T2_T3_T4_T5_:
        /* <DEDUP_REMOVED lines=17> */
[----:B------:R-:W-:-:S06]  /*0110*/  CS2R R18, SRZ ;  /* 0x0000000000127805 */ /* 0x000fcc000001ff00 */
[----:B------:R0:W2:Y:S05]  /*0120*/  @!P0 LDG.E.64 R18, desc[UR4][R14.64] ;  /* 0x000000040e128981 */ /* 0x0000aa000c1e1b00 */
[----:B------:R-:W3:Y:S01]  /*0130*/  @!P2 LDC.64 R8, c[0x0][0x220] ;  /* 0x00008800ff08ab82 */ /* 0x000ee20000000a00 */
[----:B------:R-:W-:Y:S01]  /*0140*/  @!P2 LEA R25, R0, R13, 0x9 ;  /* 0x0000000d0019a211 */ /* 0x000fe200078e48ff */
[----:B-1----:R-:W-:Y:S01]  /*0150*/  @!P1 IMAD.WIDE.U32 R22, R23, 0x8, R10 ;  /* 0x0000000817169825 */ /* 0x002fe200078e000a */
[----:B------:R-:W-:-:S03]  /*0160*/  CS2R R10, SRZ ;  /* 0x00000000000a7805 */ /* 0x000fc6000001ff00 */
[----:B---3--:R-:W-:Y:S01]  /*0170*/  @!P2 IMAD.WIDE.U32 R24, R25, 0x8, R8 ;  /* 0x000000081918a825 */ /* 0x008fe200078e0008 */
[----:B------:R-:W-:-:S04]  /*0180*/  CS2R R8, SRZ ;  /* 0x0000000000087805 */ /* 0x000fc8000001ff00 */
[----:B------:R-:W3:Y:S04]  /*0190*/  @!P2 LDG.E.64 R10, desc[UR4][R24.64] ;  /* 0x00000004180aa981 */ /* 0x000ee8000c1e1b00 */
[----:B------:R-:W4:Y:S01]  /*01a0*/  @!P1 LDG.E.64 R8, desc[UR4][R22.64] ;  /* 0x0000000416089981 */ /* 0x000f22000c1e1b00 */
[----:B------:R-:W-:-:S05]  /*01b0*/  @!P2 VIADD R13, R13, 0x80 ;  /* 0x000000800d0da836 */ /* 0x000fca0000000000 */
[----:B------:R-:W-:Y:S02]  /*01c0*/  ISETP.GE.AND P1, PT, R13, R16, PT ;  /* 0x000000100d00720c */ /* 0x000fe40003f26270 */
[----:B------:R-:W-:-:S11]  /*01d0*/  MOV R21, R17 ;  /* 0x0000001100157202 */ /* 0x000fd60000000f00 */
[----:B------:R-:W1:Y:S01]  /*01e0*/  @!P1 LDC.64 R26, c[0x0][0x220] ;  /* 0x00008800ff1a9b82 */ /* 0x000e620000000a00 */
[----:B0-----:R-:W-:-:S05]  /*01f0*/  VIADD R15, R21, 0x100 ;  /* 0x00000100150f7836 */ /* 0x001fca0000000000 */
[----:B------:R-:W-:Y:S02]  /*0200*/  ISETP.GE.AND P2, PT, R15, R16, PT ;  /* 0x000000100f00720c */ /* 0x000fe40003f46270 */
[----:B------:R-:W0:Y:S01]  /*0210*/  @!P0 LDC.64 R14, c[0x0][0x218] ;  /* 0x00008600ff0e8b82 */ /* 0x000e220000000a00 */
[C---:B------:R-:W-:Y:S01]  /*0220*/  @!P1 IMAD R13, R0.reuse, 0x200, R13 ;  /* 0x00000200000d9824 */ /* 0x040fe200078e020d */
[----:B------:R-:W-:Y:S01]  /*0230*/  IADD3 R29, R21, 0x80, RZ ;  /* 0x00000080151d7810 */ /* 0x000fe20007ffe0ff */
[----:B------:R-:W-:Y:S02]  /*0240*/  @!P0 IMAD R17, R0, 0x200, R17 ;  /* 0x0000020000118824 */ /* 0x000fe400078e0211 */
[----:B-1----:R-:W-:Y:S01]  /*0250*/  @!P1 IMAD.WIDE.U32 R26, R13, 0x8, R26 ;  /* 0x000000080d1a9825 */ /* 0x002fe200078e001a */
[----:B------:R-:W-:-:S06]  /*0260*/  CS2R R12, SRZ ;  /* 0x00000000000c7805 */ /* 0x000fcc000001ff00 */
[----:B------:R1:W5:Y:S01]  /*0270*/  @!P1 LDG.E.64 R12, desc[UR4][R26.64] ;  /* 0x000000041a0c9981 */ /* 0x000362000c1e1b00 */
[----:B------:R-:W-:Y:S01]  /*0280*/  ISETP.GE.AND P1, PT, R29, R16, PT ;  /* 0x000000101d00720c */ /* 0x000fe20003f26270 */
[----:B0-----:R-:W-:-:S04]  /*0290*/  @!P0 IMAD.WIDE.U32 R14, R17, 0x8, R14 ;  /* 0x00000008110e8825 */ /* 0x001fc800078e000e */
[----:B-1----:R-:W-:Y:S01]  /*02a0*/  VIADD R27, R21, 0x180 ;  /* 0x00000180151b7836 */ /* 0x002fe20000000000 */
[----:B------:R-:W-:-:S04]  /*02b0*/  @!P0 MOV R21, R29 ;  /* 0x0000001d00158202 */ /* 0x000fc80000000f00 */
[----:B------:R-:W-:Y:S01]  /*02c0*/  ISETP.GE.AND P3, PT, R21, R16, PT ;  /* 0x000000101500720c */ /* 0x000fe20003f66270 */
[----:B------:R-:W-:Y:S01]  /*02d0*/  BSSY B0, `(.L_x_17165) ;  /* 0x0000013000007945 */ /* 0x000fe20003800000 */
[----:B--2---:R-:W0:Y:S02]  /*02e0*/  @!P0 FRND.F64.TRUNC R22, R18 ;  /* 0x0000001200168313 */ /* 0x004e24000030d800 */
[----:B0-----:R-:W-:-:S07]  /*02f0*/  @!P0 DADD R2, -R22, R18 ;  /* 0x0000000016028229 */ /* 0x001fce0000000112 */
[----:B------:R0:W-:Y:S01]  /*0300*/  @!P0 STG.E.64 desc[UR4][R14.64], R2 ;  /* 0x000000020e008986 */ /* 0x0001e2000c101b04 */
[----:B---3--:R-:W1:Y:S08]  /*0310*/  @!P2 FRND.F64.TRUNC R22, R10 ;  /* 0x0000000a0016a313 */ /* 0x008e70000030d800 */
[----:B----4-:R-:W2:Y:S01]  /*0320*/  @!P1 FRND.F64.TRUNC R24, R8 ;  /* 0x0000000800189313 */ /* 0x010ea2000030d800 */
[----:B-1----:R-:W-:-:S02]  /*0330*/  @!P2 DADD R6, -R22, R10 ;  /* 0x000000001606a229 */ /* 0x002fc4000000010a */
[----:B--2---:R-:W-:Y:S01]  /*0340*/  @!P1 DADD R4, -R24, R8 ;  /* 0x0000000018049229 */ /* 0x004fe20000000108 */
[----:B0-----:R-:W-:Y:S10]  /*0350*/  @P3 BRA `(.L_x_17166) ;  /* 0x0000000000283947 */ /* 0x001ff40003800000 */
[----:B------:R-:W0:Y:S01]  /*0360*/  LDC.64 R8, c[0x0][0x218] ;  /* 0x00008600ff087b82 */ /* 0x000e220000000a00 */
        /* <DEDUP_REMOVED lines=9> */
.L_x_17166:
[----:B------:R-:W-:Y:S05]  /*0400*/  BSYNC B0 ;  /* 0x0000000000007941 */ /* 0x000fea0003800000 */
.L_x_17165:
[-C--:B------:R-:W-:Y:S02]  /*0410*/  ISETP.GE.AND P1, PT, R21, R16.reuse, PT ;  /* 0x000000101500720c */ /* 0x080fe40003f26270 */
[----:B------:R-:W-:-:S11]  /*0420*/  ISETP.GE.AND P0, PT, R27, R16, PT ;  /* 0x000000101b00720c */ /* 0x000fd60003f06270 */
[----:B------:R-:W-:Y:S05]  /*0430*/  @P1 EXIT ;  /* 0x000000000000194d */ /* 0x000fea0003800000 */
[----:B0-----:R-:W0:Y:S01]  /*0440*/  LDC.64 R6, c[0x0][0x218] ;  /* 0x00008600ff067b82 */ /* 0x001e220000000a00 */
[----:B-----5:R-:W1:Y:S01]  /*0450*/  @!P0 FRND.F64.TRUNC R2, R12 ;  /* 0x0000000c00028313 */ /* 0x020e62000030d800 */
[----:B------:R-:W-:Y:S01]  /*0460*/  LEA R21, R0, R21, 0x9 ;  /* 0x0000001500157211 */ /* 0x000fe200078e48ff */
[----:B-1----:R-:W-:-:S04]  /*0470*/  @!P0 DADD R4, -R2, R12 ;  /* 0x0000000002048229 */ /* 0x002fc8000000010c */
[----:B0-----:R-:W-:-:S05]  /*0480*/  IMAD.WIDE.U32 R2, R21, 0x8, R6 ;  /* 0x0000000815027825 */ /* 0x001fca00078e0006 */
[----:B------:R-:W-:Y:S01]  /*0490*/  STG.E.64 desc[UR4][R2.64], R4 ;  /* 0x0000000402007986 */ /* 0x000fe2000c101b04 */
[----:B------:R-:W-:Y:S05]  /*04a0*/  EXIT ;  /* 0x000000000000794d */ /* 0x000fea0003800000 */
.L_x_17167:
        /* <DEDUP_REMOVED lines=13> */
.L_x_19732:


//--------------------- .text._ZN2at6native29vectorized_elementwise_kernelILi2EZZZNS0_16frac_kernel_cudaERNS_18TensorIteratorBaseEENKUlvE_clEvENKUlvE_clEvEUldE_St5arrayIPcLm2EEEEviT0_T1_ --------------------------
	.section	.text._ZN2at6native29vectorized_elementwise_kernelILi2EZZZNS0_16frac_kernel_cudaERNS_18TensorIteratorBaseEENKUlvE_clEvENKUlvE_clEvEUldE_St5arrayIPcLm2EEEEviT0_T1_,"ax",@progbits
	.align	128
        .global         _ZN2at6native29vectorized_elementwise_kernelILi2EZZZNS0_16frac_kernel_cudaERNS_18TensorIteratorBaseEENKUlvE_clEvENKUlvE_clEvEUldE_St5arrayIPcLm2EEEEviT0_T1_
        .type           _ZN2at6native29vectorized_elementwise_kernelILi2EZZZNS0_16frac_kernel_cudaERNS_18TensorIteratorBaseEENKUlvE_clEvENKUlvE_clEvEUldE_St5arrayIPcLm2EEEEviT0_T1_,@function
        .size           _ZN2at6native29vectorized_elementwise_kernelILi2EZZZNS0_16frac_kernel_cudaERNS_18TensorIteratorBaseEENKUlvE_clEvENKUlvE_clEvEUldE_St5arrayIPcLm2EEEEviT0_T1_,(.L_x_19733 - _ZN2at6native29vectorized_elementwise_kernelILi2EZZZNS0_16frac_kernel_cudaERNS_18TensorIteratorBaseEENKUlvE_clEvENKUlvE_clEvEUldE_St5arrayIPcLm2EEEEviT0_T1_)
        .other          _ZN2at6native29vectorized_elementwise_kernelILi2EZZZNS0_16frac_kernel_cudaERNS_18TensorIteratorBaseEENKUlvE_clEvENKUlvE_clEvEUldE_St5arrayIPcLm2EEEEviT0_T1_,@"STO_CUDA_ENTRY STV_DEFAULT"
_ZN2at6native29vectorized_elementwise_kernelILi2EZZZNS0_16frac_kernel_cudaERNS_18TensorIteratorBaseEENKUlvE_clEvENKUlvE_clEvEUldE_St5arrayIPcLm2EEEEviT0_T1_:
.text._ZN2at6native29vectorized_elementwise_kernelILi2EZZZNS0_16frac_kernel_cudaERNS_18TensorIteratorBaseEENKUlvE_clEvENKUlvE_clEvEUldE_St5arrayIPcLm2EEEEviT0_T1_:
        /* <DEDUP_REMOVED lines=19> */
[----:B---3--:R-:W0:Y:S08]  /*0130*/  FRND.F64.TRUNC R26, R22 ;  /* 0x00000016001a7313 */ /* 0x008e30000030d800 */
[----:B------:R-:W1:Y:S01]  /*0140*/  FRND.F64.TRUNC R24, R20 ;  /* 0x0000001400187313 */ /* 0x000e62000030d800 */
[----:B0-----:R-:W-:-:S07]  /*0150*/  DADD R26, R22, -R26 ;  /* 0x00000000161a7229 */ /* 0x001fce000000081a */
[----:B----4-:R-:W0:Y:S01]  /*0160*/  FRND.F64.TRUNC R32, R18 ;  /* 0x0000001200207313 */ /* 0x010e22000030d800 */
[----:B-1----:R-:W-:-:S07]  /*0170*/  DADD R24, R20, -R24 ;  /* 0x0000000014187229 */ /* 0x002fce0000000818 */
[----:B------:R-:W1:Y:S01]  /*0180*/  FRND.F64.TRUNC R34, R16 ;  /* 0x0000001000227313 */ /* 0x000e62000030d800 */
[----:B------:R-:W-:Y:S01]  /*0190*/  STG.E.128 desc[UR4][R36.64], R24 ;  /* 0x0000001824007986 */ /* 0x000fe2000c101d04 */
[----:B0-----:R-:W-:-:S06]  /*01a0*/  DADD R22, R18, -R32 ;  /* 0x0000000012167229 */ /* 0x001fcc0000000820 */
[----:B-----5:R-:W0:Y:S01]  /*01b0*/  FRND.F64.TRUNC R6, R12 ;  /* 0x0000000c00067313 */ /* 0x020e22000030d800 */
[----:B-1----:R-:W-:-:S07]  /*01c0*/  DADD R20, R16, -R34 ;  /* 0x0000000010147229 */ /* 0x002fce0000000822 */
[----:B------:R-:W1:Y:S01]  /*01d0*/  FRND.F64.TRUNC R28, R14 ;  /* 0x0000000e001c7313 */ /* 0x000e62000030d800 */
[----:B------:R-:W-:Y:S01]  /*01e0*/  STG.E.128 desc[UR4][R36.64+0x1000], R20 ;  /* 0x0010001424007986 */ /* 0x000fe2000c101d04 */
[----:B0-----:R-:W-:-:S06]  /*01f0*/  DADD R32, R12, -R6 ;  /* 0x000000000c207229 */ /* 0x001fcc0000000806 */
[----:B------:R-:W0:Y:S01]  /*0200*/  FRND.F64.TRUNC R4, R8 ;  /* 0x0000000800047313 */ /* 0x000e22000030d800 */
[----:B-1----:R-:W-:-:S07]  /*0210*/  DADD R34, R14, -R28 ;  /* 0x000000000e227229 */ /* 0x002fce000000081c */
[----:B------:R-:W1:Y:S01]  /*0220*/  FRND.F64.TRUNC R30, R10 ;  /* 0x0000000a001e7313 */ /* 0x000e62000030d800 */
[----:B------:R-:W-:Y:S01]  /*0230*/  STG.E.128 desc[UR4][R36.64+0x800], R32 ;  /* 0x0008002024007986 */ /* 0x000fe2000c101d04 */
[----:B0-----:R-:W-:Y:S02]  /*0240*/  DADD R4, R8, -R4 ;  /* 0x0000000008047229 */ /* 0x001fe40000000804 */
[----:B-1----:R-:W-:-:S07]  /*0250*/  DADD R6, R10, -R30 ;  /* 0x000000000a067229 */ /* 0x002fce000000081e */
[----:B------:R-:W-:Y:S01]  /*0260*/  STG.E.128 desc[UR4][R36.64+0x1800], R4 ;  /* 0x0018000424007986 */ /* 0x000fe2000c101d04 */
[----:B------:R-:W-:Y:S05]  /*0270*/  EXIT ;  /* 0x000000000000794d */ /* 0x000fea0003800000 */
.L_x_17168:
[----:B------:R-:W0:Y:S02]  /*0280*/  S2R R3, SR_TID.X ;  /* 0x0000000000037919 */ /* 0x000e240000002100 */
        /* <DEDUP_REMOVED lines=12> */
[----:B------:R-:W-:Y:S02]  /*0350*/  ISETP.GE.AND P3, PT, R37, R2, PT ;  /* 0x000000022500720c */ /* 0x000fe40003f66270 */
[----:B------:R-:W-:-:S06]  /*0360*/  CS2R R20, SRZ ;  /* 0x0000000000147805 */ /* 0x000fcc000001ff00 */
[----:B------:R0:W2:Y:S05]  /*0370*/  @!P4 LDG.E.64 R20, desc[UR4][R30.64] ;  /* 0x000000041e14c981 */ /* 0x0000aa000c1e1b00 */
        /* <DEDUP_REMOVED lines=8> */
[----:B-1----:R-:W-:Y:S01]  /*0400*/  @!P5 IMAD.WIDE.U32 R28, R23, 0x8, R28 ;  /* 0x00000008171cd825 */ /* 0x002fe200078e001c */
[----:B------:R-:W-:-:S06]  /*0410*/  CS2R R22, SRZ ;  /* 0x0000000000167805 */ /* 0x000fcc000001ff00 */
[----:B------:R1:W5:Y:S05]  /*0420*/  @!P5 LDG.E.64 R22, desc[UR4][R28.64] ;  /* 0x000000041c16d981 */ /* 0x00036a000c1e1b00 */
[----:B0-----:R-:W0:Y:S01]  /*0430*/  @!P1 LDC.64 R30, c[0x0][0x220] ;  /* 0x00008800ff1e9b82 */ /* 0x001e220000000a00 */
[----:B-1----:R-:W-:Y:S01]  /*0440*/  @!P1 IADD3 R29, R0, R37, RZ ;  /* 0x00000025001d9210 */ /* 0x002fe20007ffe0ff */
[----:B------:R-:W-:-:S05]  /*0450*/  @!P1 VIADD R37, R37, 0x80 ;  /* 0x0000008025259836 */ /* 0x000fca0000000000 */
[----:B------:R-:W-:Y:S01]  /*0460*/  ISETP.GE.AND P4, PT, R37, R2, PT ;  /* 0x000000022500720c */ /* 0x000fe20003f86270 */
[----:B---3--:R-:W-:Y:S01]  /*0470*/  @!P3 IMAD.WIDE.U32 R34, R25, 0x8, R34 ;  /* 0x000000081922b825 */ /* 0x008fe200078e0022 */
[----:B------:R-:W-:-:S03]  /*0480*/  CS2R R24, SRZ ;  /* 0x0000000000187805 */ /* 0x000fc6000001ff00 */
[----:B----4-:R-:W-:-:S04]  /*0490*/  @!P2 IMAD.WIDE.U32 R32, R27, 0x8, R32 ;  /* 0x000000081b20a825 */ /* 0x010fc800078e0020 */
[----:B0-----:R-:W-:Y:S01]  /*04a0*/  @!P1 IMAD.WIDE.U32 R30, R29, 0x8, R30 ;  /* 0x000000081d1e9825 */ /* 0x001fe200078e001e */
[----:B------:R-:W-:Y:S01]  /*04b0*/  CS2R R28, SRZ ;  /* 0x00000000001c7805 */ /* 0x000fe2000001ff00 */
[----:B------:R0:W3:Y:S02]  /*04c0*/  @!P3 LDG.E.64 R24, desc[UR4][R34.64] ;  /* 0x000000042218b981 */ /* 0x0000e4000c1e1b00 */
[C---:B------:R-:W-:Y:S01]  /*04d0*/  @!P4 IMAD.IADD R36, R0.reuse, 0x1, R37 ;  /* 0x000000010024c824 */ /* 0x040fe200078e0225 */
[----:B------:R-:W-:Y:S02]  /*04e0*/  @!P4 IADD3 R37, R37, 0x80, RZ ;  /* 0x000000802525c810 */ /* 0x000fe40007ffe0ff */
[----:B------:R-:W4:Y:S02]  /*04f0*/  @!P1 LDG.E.64 R28, desc[UR4][R30.64] ;  /* 0x000000041e1c9981 */ /* 0x000f24000c1e1b00 */
[----:B------:R-:W-:Y:S02]  /*0500*/  ISETP.GE.AND P1, PT, R37, R2, PT ;  /* 0x000000022500720c */ /* 0x000fe40003f26270 */
[----:B------:R-:W-:Y:S01]  /*0510*/  CS2R R26, SRZ ;  /* 0x00000000001a7805 */ /* 0x000fe2000001ff00 */
[----:B0-----:R-:W0:Y:S05]  /*0520*/  @!P4 LDC.64 R34, c[0x0][0x220] ;  /* 0x00008800ff22cb82 */ /* 0x001e2a0000000a00 */
[----:B------:R1:W4:Y:S05]  /*0530*/  @!P2 LDG.E.64 R26, desc[UR4][R32.64] ;  /* 0x00000004201aa981 */ /* 0x00032a000c1e1b00 */
[----:B-1----:R-:W1:Y:S01]  /*0540*/  @!P1 LDC.64 R32, c[0x0][0x220] ;  /* 0x00008800ff209b82 */ /* 0x002e620000000a00 */
[----:B------:R-:W-:Y:S01]  /*0550*/  CS2R R30, SRZ ;  /* 0x00000000001e7805 */ /* 0x000fe2000001ff00 */
[----:B------:R-:W-:-:S02]  /*0560*/  @!P1 IMAD.IADD R37, R0, 0x1, R37 ;  /* 0x0000000100259824 */ /* 0x000fc400078e0225 */
[----:B0-----:R-:W-:-:S05]  /*0570*/  @!P4 IMAD.WIDE.U32 R34, R36, 0x8, R34 ;  /* 0x000000082422c825 */ /* 0x001fca00078e0022 */
[----:B------:R1:W4:Y:S02]  /*0580*/  @!P4 LDG.E.64 R30, desc[UR4][R34.64] ;  /* 0x00000004221ec981 */ /* 0x000324000c1e1b00 */
[----:B-1----:R-:W-:Y:S02]  /*0590*/  @!P1 IMAD.WIDE.U32 R34, R37, 0x8, R32 ;  /* 0x0000000825229825 */ /* 0x002fe400078e0020 */
[----:B------:R-:W0:Y:S01]  /*05a0*/  @!P0 LDC.64 R36, c[0x0][0x220] ;  /* 0x00008800ff248b82 */ /* 0x000e220000000a00 */
[----:B------:R-:W-:Y:S01]  /*05b0*/  CS2R R32, SRZ ;  /* 0x0000000000207805 */ /* 0x000fe2000001ff00 */
[----:B------:R-:W-:-:S05]  /*05c0*/  @!P0 IMAD.IADD R3, R0, 0x1, R3 ;  /* 0x0000000100038824 */ /* 0x000fca00078e0203 */
[----:B------:R1:W4:Y:S02]  /*05d0*/  @!P1 LDG.E.64 R32, desc[UR4][R34.64] ;  /* 0x0000000422209981 */ /* 0x000324000c1e1b00 */
[----:B-1----:R-:W-:Y:S01]  /*05e0*/  CS2R R34, SRZ ;  /* 0x0000000000227805 */ /* 0x002fe2000001ff00 */
[----:B0-----:R-:W-:-:S05]  /*05f0*/  @!P0 IMAD.WIDE.U32 R36, R3, 0x8, R36 ;  /* 0x0000000803248825 */ /* 0x001fca00078e0024 */
[----:B------:R-:W2:Y:S01]  /*0600*/  @!P0 LDG.E.64 R34, desc[UR4][R36.64] ;  /* 0x0000000424228981 */ /* 0x000ea2000c1e1b00 */
[----:B------:R-:W0:Y:S01]  /*0610*/  S2R R3, SR_TID.X ;  /* 0x0000000000037919 */ /* 0x000e220000002100 */
[----:B------:R-:W-:Y:S04]  /*0620*/  BSSY B0, `(.L_x_17169) ;  /* 0x0000050000007945 */ /* 0x000fe80003800000 */
[----:B------:R-:W-:Y:S01]  /*0630*/  BSSY B1, `(.L_x_17170) ;  /* 0x0000048000017945 */ /* 0x000fe20003800000 */
[----:B--2---:R-:W1:Y:S02]  /*0640*/  @!P0 FRND.F64.TRUNC R36, R34 ;  /* 0x0000002200248313 */ /* 0x004e64000030d800 */
[----:B-1----:R-:W-:Y:S01]  /*0650*/  @!P0 DADD R4, -R36, R34 ;  /* 0x0000000024048229 */ /* 0x002fe20000000122 */
[----:B0-----:R-:W-:-:S04]  /*0660*/  IADD3 R37, R3, 0x80, RZ ;  /* 0x0000008003257810 */ /* 0x001fc80007ffe0ff */
[----:B------:R-:W-:-:S13]  /*0670*/  ISETP.GE.AND P1, PT, R37, R2, PT ;  /* 0x000000022500720c */ /* 0x000fda0003f26270 */
[----:B------:R-:W0:Y:S02]  /*0680*/  @!P1 FRND.F64.TRUNC R34, R20 ;  /* 0x0000001400229313 */ /* 0x000e24000030d800 */
[----:B0-----:R-:W-:Y:S01]  /*0690*/  @!P1 DADD R6, -R34, R20 ;  /* 0x0000000022069229 */ /* 0x001fe20000000114 */
[----:B------:R-:W-:-:S05]  /*06a0*/  VIADD R21, R3, 0x100 ;  /* 0x0000010003157836 */ /* 0x000fca0000000000 */
[----:B------:R-:W-:Y:S02]  /*06b0*/  ISETP.GE.AND P1, PT, R21, R2, PT ;  /* 0x000000021500720c */ /* 0x000fe40003f26270 */
[----:B------:R-:W0:Y:S11]  /*06c0*/  @!P0 LDC.64 R20, c[0x0][0x218] ;  /* 0x00008600ff148b82 */ /* 0x000e360000000a00 */
[----:B-----5:R-:W1:Y:S02]  /*06d0*/  @!P1 FRND.F64.TRUNC R34, R22 ;  /* 0x0000001600229313 */ /* 0x020e64000030d800 */
[----:B-1----:R-:W-:Y:S01]  /*06e0*/  @!P1 DADD R8, -R34, R22 ;  /* 0x0000000022089229 */ /* 0x002fe20000000116 */
[----:B------:R-:W-:-:S05]  /*06f0*/  VIADD R35, R3, 0x180 ;  /* 0x0000018003237836 */ /* 0x000fca0000000000 */
[----:B------:R-:W-:Y:S02]  /*0700*/  ISETP.GE.AND P1, PT, R35, R2, PT ;  /* 0x000000022300720c */ /* 0x000fe40003f26270 */
[----:B------:R-:W-:-:S04]  /*0710*/  IADD3 R35, R3, 0x200, RZ ;  /* 0x0000020003237810 */ /* 0x000fc80007ffe0ff */
[----:B------:R-:W-:-:S07]  /*0720*/  ISETP.GE.AND P2, PT, R35, R2, PT ;  /* 0x000000022300720c */ /* 0x000fce0003f46270 */
[----:B---3--:R-:W1:Y:S01]  /*0730*/  @!P1 FRND.F64.TRUNC R34, R24 ;  /* 0x0000001800229313 */ /* 0x008e62000030d800 */
[----:B------:R-:W-:Y:S01]  /*0740*/  VIADD R23, R3, 0x280 ;  /* 0x0000028003177836 */ /* 0x000fe20000000000 */
[----:B-1----:R-:W-:-:S06]  /*0750*/  @!P1 DADD R10, -R34, R24 ;  /* 0x00000000220a9229 */ /* 0x002fcc0000000118 */
[----:B----4-:R-:W1:Y:S01]  /*0760*/  @!P2 FRND.F64.TRUNC R34, R26 ;  /* 0x0000001a0022a313 */ /* 0x010e62000030d800 */
[-C--:B------:R-:W-:Y:S01]  /*0770*/  ISETP.GE.AND P1, PT, R23, R2.reuse, PT ;  /* 0x000000021700720c */ /* 0x080fe20003f26270 */
[C---:B------:R-:W-:Y:S02]  /*0780*/  VIADD R23, R3.reuse, 0x300 ;  /* 0x0000030003177836 */ /* 0x040fe40000000000 */
[----:B------:R-:W-:Y:S01]  /*0790*/  @!P0 IMAD.IADD R25, R0, 0x1, R3 ;  /* 0x0000000100198824 */ /* 0x000fe200078e0203 */
[----:B-1----:R-:W-:Y:S01]  /*07a0*/  @!P2 DADD R12, -R34, R26 ;  /* 0x00000000220ca229 */ /* 0x002fe2000000011a */
[----:B------:R-:W-:Y:S02]  /*07b0*/  IADD3 R35, R3, 0x380, RZ ;  /* 0x0000038003237810 */ /* 0x000fe40007ffe0ff */
[-C--:B------:R-:W-:Y:S02]  /*07c0*/  ISETP.GE.AND P2, PT, R23, R2.reuse, PT ;  /* 0x000000021700720c */ /* 0x080fe40003f46270 */
[----:B------:R-:W-:Y:S01]  /*07d0*/  ISETP.GE.AND P3, PT, R35, R2, PT ;  /* 0x000000022300720c */ /* 0x000fe20003f66270 */
[----:B0-----:R-:W-:-:S03]  /*07e0*/  @!P0 IMAD.WIDE.U32 R26, R25, 0x8, R20 ;  /* 0x00000008191a8825 */ /* 0x001fc600078e0014 */
[----:B------:R-:W0:Y:S01]  /*07f0*/  @!P1 FRND.F64.TRUNC R22, R28 ;  /* 0x0000001c00169313 */ /* 0x000e22000030d800 */
[----:B------:R-:W-:Y:S01]  /*0800*/  @!P0 IMAD.MOV.U32 R3, RZ, RZ, R37 ;  /* 0x000000ffff038224 */ /* 0x000fe200078e0025 */
[----:B------:R1:W-:Y:S06]  /*0810*/  @!P0 STG.E.64 desc[UR4][R26.64], R4 ;  /* 0x000000041a008986 */ /* 0x0003ec000c101b04 */
[----:B------:R-:W2:Y:S01]  /*0820*/  @!P2 FRND.F64.TRUNC R20, R30 ;  /* 0x0000001e0014a313 */ /* 0x000ea2000030d800 */
[----:B------:R-:W-:-:S07]  /*0830*/  ISETP.GE.AND P0, PT, R3, R2, PT ;  /* 0x000000020300720c */ /* 0x000fce0003f06270 */
[----:B------:R-:W3:Y:S01]  /*0840*/  @!P3 FRND.F64.TRUNC R24, R32 ;  /* 0x000000200018b313 */ /* 0x000ee2000030d800 */
[----:B0-----:R-:W-:Y:S02]  /*0850*/  @!P1 DADD R14, -R22, R28 ;  /* 0x00000000160e9229 */ /* 0x001fe4000000011c */
[----:B--2---:R-:W-:Y:S02]  /*0860*/  @!P2 DADD R16, -R20, R30 ;  /* 0x000000001410a229 */ /* 0x004fe4000000011e */
[----:B---3--:R-:W-:Y:S01]  /*0870*/  @!P3 DADD R18, -R24, R32 ;  /* 0x000000001812b229 */ /* 0x008fe20000000120 */
[----:B-1----:R-:W-:Y:S10]  /*0880*/  @P0 BRA `(.L_x_17171) ;  /* 0x0000000000300947 */ /* 0x002ff40003800000 */
        /* <DEDUP_REMOVED lines=12> */
.L_x_17171:
[----:B------:R-:W-:-:S13]  /*0950*/  ISETP.GE.AND P0, PT, R3, R2, PT ;  /* 0x000000020300720c */ /* 0x000fda0003f06270 */
[----:B------:R-:W-:Y:S05]  /*0960*/  @P0 BRA `(.L_x_17173) ;  /* 0x0000000000300947 */ /* 0x000fea0003800000 */
[----:B0-----:R-:W0:Y:S01]  /*0970*/  LDC.64 R4, c[0x0][0x218] ;  /* 0x00008600ff047b82 */ /* 0x001e220000000a00 */
[----:B------:R-:W-:Y:S01]  /*0980*/  IADD3 R7, R0, R3, RZ ;  /* 0x0000000300077210 */ /* 0x000fe20007ffe0ff */
[----:B------:R-:W-:-:S04]  /*0990*/  VIADD R3, R3, 0x80 ;  /* 0x0000008003037836 */ /* 0x000fc80000000000 */
[----:B0-----:R-:W-:-:S05]  /*09a0*/  IMAD.WIDE.U32 R4, R7, 0x8, R4 ;  /* 0x0000000807047825 */ /* 0x001fca00078e0004 */
[----:B------:R1:W-:Y:S02]  /*09b0*/  STG.E.64 desc[UR4][R4.64], R10 ;  /* 0x0000000a04007986 */ /* 0x0003e4000c101b04 */
.L_x_17172:
[----:B------:R-:W-:-:S13]  /*09c0*/  ISETP.GE.AND P0, PT, R3, R2, PT ;  /* 0x000000020300720c */ /* 0x000fda0003f06270 */
[----:B------:R-:W-:Y:S05]  /*09d0*/  @P0 BRA `(.L_x_17174) ;  /* 0x0000000000340947 */ /* 0x000fea0003800000 */
[----:B01----:R-:W0:Y:S01]  /*09e0*/  LDC.64 R4, c[0x0][0x218] ;  /* 0x00008600ff047b82 */ /* 0x003e220000000a00 */
[----:B------:R-:W-:Y:S01]  /*09f0*/  IADD3 R7, R0, R3, RZ ;  /* 0x0000000300077210 */ /* 0x000fe20007ffe0ff */
[----:B------:R-:W-:-:S04]  /*0a00*/  VIADD R3, R3, 0x80 ;  /* 0x0000008003037836 */ /* 0x000fc80000000000 */
[----:B0-----:R-:W-:-:S05]  /*0a10*/  IMAD.WIDE.U32 R4, R7, 0x8, R4 ;  /* 0x0000000807047825 */ /* 0x001fca00078e0004 */
[----:B------:R1:W-:Y:S02]  /*0a20*/  STG.E.64 desc[UR4][R4.64], R12 ;  /* 0x0000000c04007986 */ /* 0x0003e4000c101b04 */
.L_x_17173:
[----:B------:R-:W-:-:S13]  /*0a30*/  ISETP.GE.AND P0, PT, R3, R2, PT ;  /* 0x000000020300720c */ /* 0x000fda0003f06270 */
[----:B------:R-:W-:Y:S05]  /*0a40*/  @P0 BREAK B1 ;  /* 0x0000000000010942 */ /* 0x000fea0003800000 */
[----:B------:R-:W-:Y:S05]  /*0a50*/  @P0 BRA `(.L_x_17175) ;  /* 0x0000000000300947 */ /* 0x000fea0003800000 */
[----:B01----:R-:W0:Y:S01]  /*0a60*/  LDC.64 R4, c[0x0][0x218] ;  /* 0x00008600ff047b82 */ /* 0x003e220000000a00 */
[----:B------:R-:W-:Y:S01]  /*0a70*/  IADD3 R7, R0, R3, RZ ;  /* 0x0000000300077210 */ /* 0x000fe20007ffe0ff */
[----:B------:R-:W-:-:S04]  /*0a80*/  VIADD R3, R3, 0x80 ;  /* 0x0000008003037836 */ /* 0x000fc80000000000 */
[----:B0-----:R-:W-:-:S05]  /*0a90*/  IMAD.WIDE.U32 R4, R7, 0x8, R4 ;  /* 0x0000000807047825 */ /* 0x001fca00078e0004 */
[----:B------:R2:W-:Y:S02]  /*0aa0*/  STG.E.64 desc[UR4][R4.64], R14 ;  /* 0x0000000e04007986 */ /* 0x0005e4000c101b04 */
.L_x_17174:
[----:B------:R-:W-:Y:S05]  /*0ab0*/  BSYNC B1 ;  /* 0x0000000000017941 */ /* 0x000fea0003800000 */
.L_x_17170:
[----:B------:R-:W-:-:S13]  /*0ac0*/  ISETP.GE.AND P0, PT, R3, R2, PT ;  /* 0x000000020300720c */ /* 0x000fda0003f06270 */
[----:B012---:R-:W0:Y:S01]  /*0ad0*/  @!P0 LDC.64 R4, c[0x0][0x218] ;  /* 0x00008600ff048b82 */ /* 0x007e220000000a00 */
[----:B------:R-:W-:Y:S01]  /*0ae0*/  @!P0 IADD3 R7, R0, R3, RZ ;  /* 0x0000000300078210 */ /* 0x000fe20007ffe0ff */
[----:B------:R-:W-:-:S04]  /*0af0*/  @!P0 VIADD R3, R3, 0x80 ;  /* 0x0000008003038836 */ /* 0x000fc80000000000 */
[----:B0-----:R-:W-:-:S05]  /*0b00*/  @!P0 IMAD.WIDE.U32 R4, R7, 0x8, R4 ;  /* 0x0000000807048825 */ /* 0x001fca00078e0004 */
[----:B------:R2:W-:Y:S02]  /*0b10*/  @!P0 STG.E.64 desc[UR4][R4.64], R16 ;  /* 0x0000001004008986 */ /* 0x0005e4000c101b04 */
.L_x_17175:
[----:B------:R-:W-:Y:S05]  /*0b20*/  BSYNC B0 ;  /* 0x0000000000007941 */ /* 0x000fea0003800000 */
.L_x_17169:
[----:B------:R-:W-:Y:S05]  /*0b30*/  WARPSYNC.ALL ;  /* 0x0000000000007948 */ /* 0x000fea0003800000 */
[----:B------:R-:W-:-:S13]  /*0b40*/  ISETP.GE.AND P0, PT, R3, R2, PT ;  /* 0x000000020300720c */ /* 0x000fda0003f06270 */
[----:B------:R-:W-:Y:S05]  /*0b50*/  @P0 EXIT ;  /* 0x000000000000094d */ /* 0x000fea0003800000 */
[----:B012---:R-:W0:Y:S01]  /*0b60*/  LDC.64 R4, c[0x0][0x218] ;  /* 0x00008600ff047b82 */ /* 0x007e220000000a00 */
[----:B------:R-:W-:-:S05]  /*0b70*/  IADD3 R3, R0, R3, RZ ;  /* 0x0000000300037210 */ /* 0x000fca0007ffe0ff */
[----:B0-----:R-:W-:-:S05]  /*0b80*/  IMAD.WIDE.U32 R2, R3, 0x8, R4 ;  /* 0x0000000803027825 */ /* 0x001fca00078e0004 */
[----:B------:R-:W-:Y:S01]  /*0b90*/  STG.E.64 desc[UR4][R2.64], R18 ;  /* 0x0000001202007986 */ /* 0x000fe2000c101b04 */
[----:B------:R-:W-:Y:S05]  /*0ba0*/  EXIT ;  /* 0x000000000000794d */ /* 0x000fea0003800000 */
.L_x_17176:
        /* <DEDUP_REMOVED lines=13> */
.L_x_19733:


//--------------------- .text._ZN2at6native29vectorized_elementwise_kernelILi4EZZZNS0_16frac_kernel_cudaERNS_18TensorIteratorBaseEENKUlvE_clEvENKUlvE_clEvEUldE_St5arrayIPcLm2EEEEviT0_T1_ --------------------------
	.section	.text._ZN2at6native29vectorized_elementwise_kernelILi4EZZZNS0_16frac_kernel_cudaERNS_18TensorIteratorBaseEENKUlvE_clEvENKUlvE_clEvEUldE_St5arrayIPcLm2EEEEviT0_T1_,"ax",@progbits
	.align	128
        .global         _ZN2at6native29vectorized_elementwise_kernelILi4EZZZNS0_16frac_kernel_cudaERNS_18TensorIteratorBaseEENKUlvE_clEvENKUlvE_clEvEUldE_St5arrayIPcLm2EEEEviT0_T1_
        .type           _ZN2at6native29vectorized_elementwise_kernelILi4EZZZNS0_16frac_kernel_cudaERNS_18TensorIteratorBaseEENKUlvE_clEvENKUlvE_clEvEUldE_St5arrayIPcLm2EEEEviT0_T1_,@function
        .size           _ZN2at6native29vectorized_elementwise_kernelILi4EZZZNS0_16frac_kernel_cudaERNS_18TensorIteratorBaseEENKUlvE_clEvENKUlvE_clEvEUldE_St5arrayIPcLm2EEEEviT0_T1_,(.L_x_19734 - _ZN2at6native29vectorized_elementwise_kernelILi4EZZZNS0_16frac_kernel_cudaERNS_18TensorIteratorBaseEENKUlvE_clEvENKUlvE_clEvEUldE_St5arrayIPcLm2EEEEviT0_T1_)
        .other          _ZN2at6native29vectorized_elementwise_kernelILi4EZZZNS0_16frac_kernel_cudaERNS_18TensorIteratorBaseEENKUlvE_clEvENKUlvE_clEvEUldE_St5arrayIPcLm2EEEEviT0_T1_,@"STO_CUDA_ENTRY STV_DEFAULT"
_ZN2at6native29vectorized_elementwise_kernelILi4EZZZNS0_16frac_kernel_cudaERNS_18TensorIteratorBaseEENKUlvE_clEvENKUlvE_clEvEUldE_St5arrayIPcLm2EEEEviT0_T1_:
.text._ZN2at6native29vectorized_elementwise_kernelILi4EZZZNS0_16frac_kernel_cudaERNS_18TensorIteratorBaseEENKUlvE_clEvENKUlvE_clEvEUldE_St5arrayIPcLm2EEEEviT0_T1_:
        /* <DEDUP_REMOVED lines=40> */
.L_x_17177:
        /* <DEDUP_REMOVED lines=109> */
.L_x_17180:
[----:B------:R-:W-:-:S13]  /*0950*/  ISETP.GE.AND P0, PT, R3, R2, PT ;  /* 0x000000020300720c */ /* 0x000fda0003f06270 */
[----:B------:R-:W-:Y:S05]  /*0960*/  @P0 BRA `(.L_x_17182) ;  /* 0x0000000000300947 */ /* 0x000fea0003800000 */
[----:B0-----:R-:W0:Y:S01]  /*0970*/  LDC.64 R4, c[0x0][0x218] ;  /* 0x00008600ff047b82 */ /* 0x001e220000000a00 */
[----:B------:R-:W-:Y:S01]  /*0980*/  IADD3 R7, R0, R3, RZ ;  /* 0x0000000300077210 */ /* 0x000fe20007ffe0ff */
[----:B------:R-:W-:-:S04]  /*0990*/  VIADD R3, R3, 0x80 ;  /* 0x0000008003037836 */ /* 0x000fc80000000000 */
[----:B0-----:R-:W-:-:S05]  /*09a0*/  IMAD.WIDE.U32 R4, R7, 0x8, R4 ;  /* 0x0000000807047825 */ /* 0x001fca00078e0004 */
[----:B------:R1:W-:Y:S02]  /*09b0*/  STG.E.64 desc[UR4][R4.64], R10 ;  /* 0x0000000a04007986 */ /* 0x0003e4000c101b04 */
.L_x_17181:
[----:B------:R-:W-:-:S13]  /*09c0*/  ISETP.GE.AND P0, PT, R3, R2, PT ;  /* 0x000000020300720c */ /* 0x000fda0003f06270 */
[----:B------:R-:W-:Y:S05]  /*09d0*/  @P0 BRA `(.L_x_17183) ;  /* 0x0000000000340947 */ /* 0x000fea0003800000 */
[----:B01----:R-:W0:Y:S01]  /*09e0*/  LDC.64 R4, c[0x0][0x218] ;  /* 0x00008600ff047b82 */ /* 0x003e220000000a00 */
[----:B------:R-:W-:Y:S01]  /*09f0*/  IADD3 R7, R0, R3, RZ ;  /* 0x0000000300077210 */ /* 0x000fe20007ffe0ff */
[----:B------:R-:W-:-:S04]  /*0a00*/  VIADD R3, R3, 0x80 ;  /* 0x0000008003037836 */ /* 0x000fc80000000000 */
[----:B0-----:R-:W-:-:S05]  /*0a10*/  IMAD.WIDE.U32 R4, R7, 0x8, R4 ;  /* 0x0000000807047825 */ /* 0x001fca00078e0004 */
[----:B------:R1:W-:Y:S02]  /*0a20*/  STG.E.64 desc[UR4][R4.64], R12 ;  /* 0x0000000c04007986 */ /* 0x0003e4000c101b04 */
.L_x_17182:
        /* <DEDUP_REMOVED lines=8> */
.L_x_17183:
[----:B------:R-:W-:Y:S05]  /*0ab0*/  BSYNC B1 ;  /* 0x0000000000017941 */ /* 0x000fea0003800000 */
.L_x_17179:
[----:B------:R-:W-:-:S13]  /*0ac0*/  ISETP.GE.AND P0, PT, R3, R2, PT ;  /* 0x000000020300720c */ /* 0x000fda0003f06270 */
[----:B012---:R-:W0:Y:S01]  /*0ad0*/  @!P0 LDC.64 R4, c[0x0][0x218] ;  /* 0x00008600ff048b82 */ /* 0x007e220000000a00 */
[----:B------:R-:W-:Y:S01]  /*0ae0*/  @!P0 IADD3 R7, R0, R3, RZ ;  /* 0x0000000300078210 */ /* 0x000fe20007ffe0ff */
[----:B------:R-:W-:-:S04]  /*0af0*/  @!P0 VIADD R3, R3, 0x80 ;  /* 0x0000008003038836 */ /* 0x000fc80000000000 */
[----:B0-----:R-:W-:-:S05]  /*0b00*/  @!P0 IMAD.WIDE.U32 R4, R7, 0x8, R4 ;  /* 0x0000000807048825 */ /* 0x001fca00078e0004 */
[----:B------:R2:W-:Y:S02]  /*0b10*/  @!P0 STG.E.64 desc[UR4][R4.64], R16 ;  /* 0x0000001004008986 */ /* 0x0005e4000c101b04 */
.L_x_17184:
[----:B------:R-:W-:Y:S05]  /*0b20*/  BSYNC B0 ;  /* 0x0000000000007941 */ /* 0x000fea0003800000 */
.L_x_17178:
        /* <DEDUP_REMOVED lines=8> */
.L_x_17185:
        /* <DEDUP_REMOVED lines=13> */
.L_x_19734:


//--------------------- .text._ZN2at6native29vectorized_elementwise_kernelILi8EZZZNS0_16frac_kernel_cudaERNS_18TensorIteratorBaseEENKUlvE_clEvENKUlvE_clEvEUldE_St5arrayIPcLm2EEEEviT0_T1_ --------------------------
	.section	.text._ZN2at6native29vectorized_elementwise_kernelILi8EZZZNS0_16frac_kernel_cudaERNS_18TensorIteratorBaseEENKUlvE_clEvENKUlvE_clEvEUldE_St5arrayIPcLm2EEEEviT0_T1_,"ax",@progbits
	.align	128
        .global         _ZN2at6native29vectorized_elementwise_kernelILi8EZZZNS0_16frac_kernel_cudaERNS_18TensorIteratorBaseEENKUlvE_clEvENKUlvE_clEvEUldE_St5arrayIPcLm2EEEEviT0_T1_
        .type           _ZN2at6native29vectorized_elementwise_kernelILi8EZZZNS0_16frac_kernel_cudaERNS_18TensorIteratorBaseEENKUlvE_clEvENKUlvE_clEvEUldE_St5arrayIPcLm2EEEEviT0_T1_,@function
        .size           _ZN2at6native29vectorized_elementwise_kernelILi8EZZZNS0_16frac_kernel_cudaERNS_18TensorIteratorBaseEENKUlvE_clEvENKUlvE_clEvEUldE_St5arrayIPcLm2EEEEviT0_T1_,(.L_x_19735 - _ZN2at6native29vectorized_elementwise_kernelILi8EZZZNS0_16frac_kernel_cudaERNS_18TensorIteratorBaseEENKUlvE_clEvENKUlvE_clEvEUldE_St5arrayIPcLm2EEEEviT0_T1_)
        .other          _ZN2at6native29vectorized_elementwise_kernelILi8EZZZNS0_16frac_kernel_cudaERNS_18TensorIteratorBaseEENKUlvE_clEvENKUlvE_clEvEUldE_St5arrayIPcLm2EEEEviT0_T1_,@"STO_CUDA_ENTRY STV_DEFAULT"
_ZN2at6native29vectorized_elementwise_kernelILi8EZZZNS0_16frac_kernel_cudaERNS_18TensorIteratorBaseEENKUlvE_clEvENKUlvE_clEvEUldE_St5arrayIPcLm2EEEEviT0_T1_:
.text._ZN2at6native29vectorized_elementwise_kernelILi8EZZZNS0_16frac_kernel_cudaERNS_18TensorIteratorBaseEENKUlvE_clEvENKUlvE_clEvEUldE_St5arrayIPcLm2EEEEviT0_T1_:
        /* <DEDUP_REMOVED lines=40> */
.L_x_17186:
        /* <DEDUP_REMOVED lines=109> */
.L_x_17189:
[----:B------:R-:W-:-:S13]  /*0950*/  ISETP.GE.AND P0, PT, R3, R2, PT ;  /* 0x000000020300720c */ /* 0x000fda0003f06270 */
[----:B------:R-:W-:Y:S05]  /*0960*/  @P0 BRA `(.L_x_17191) ;  /* 0x0000000000300947 */ /* 0x000fea0003800000 */
[----:B0-----:R-:W0:Y:S01]  /*0970*/  LDC.64 R4, c[0x0][0x218] ;  /* 0x00008600ff047b82 */ /* 0x001e220000000a00 */
[----:B------:R-:W-:Y:S01]  /*0980*/  IADD3 R7, R0, R3, RZ ;  /* 0x0000000300077210 */ /* 0x000fe20007ffe0ff */
[----:B------:R-:W-:-:S04]  /*0990*/  VIADD R3, R3, 0x80 ;  /* 0x0000008003037836 */ /* 0x000fc80000000000 */
[----:B0-----:R-:W-:-:S05]  /*09a0*/  IMAD.WIDE.U32 R4, R7, 0x8, R4 ;  /* 0x0000000807047825 */ /* 0x001fca00078e0004 */
[----:B------:R1:W-:Y:S02]  /*09b0*/  STG.E.64 desc[UR4][R4.64], R10 ;  /* 0x0000000a04007986 */ /* 0x0003e4000c101b04 */
.L_x_17190:
[----:B------:R-:W-:-:S13]  /*09c0*/  ISETP.GE.AND P0, PT, R3, R2, PT ;  /* 0x000000020300720c */ /* 0x000fda0003f06270 */
[----:B------:R-:W-:Y:S05]  /*09d0*/  @P0 BRA `(.L_x_17192) ;  /* 0x0000000000340947 */ /* 0x000fea0003800000 */
[----:B01----:R-:W0:Y:S01]  /*09e0*/  LDC.64 R4, c[0x0][0x218] ;  /* 0x00008600ff047b82 */ /* 0x003e220000000a00 */
[----:B------:R-:W-:Y:S01]  /*09f0*/  IADD3 R7, R0, R3, RZ ;  /* 0x0000000300077210 */ /* 0x000fe20007ffe0ff */
[----:B------:R-:W-:-:S04]  /*0a00*/  VIADD R3, R3, 0x80 ;  /* 0x0000008003037836 */ /* 0x000fc80000000000 */
[----:B0-----:R-:W-:-:S05]  /*0a10*/  IMAD.WIDE.U32 R4, R7, 0x8, R4 ;  /* 0x0000000807047825 */ /* 0x001fca00078e0004 */
[----:B------:R1:W-:Y:S02]  /*0a20*/  STG.E.64 desc[UR4][R4.64], R12 ;  /* 0x0000000c04007986 */ /* 0x0003e4000c101b04 */
.L_x_17191:
        /* <DEDUP_REMOVED lines=8> */
.L_x_17192:
[----:B------:R-:W-:Y:S05]  /*0ab0*/  BSYNC B1 ;  /* 0x0000000000017941 */ /* 0x000fea0003800000 */
.L_x_17188:
[----:B------:R-:W-:-:S13]  /*0ac0*/  ISETP.GE.AND P0, PT, R3, R2, PT ;  /* 0x000000020300720c */ /* 0x000fda0003f06270 */
[----:B012---:R-:W0:Y:S01]  /*0ad0*/  @!P0 LDC.64 R4, c[0x0][0x218] ;  /* 0x00008600ff048b82 */ /* 0x007e220000000a00 */
[----:B------:R-:W-:Y:S01]  /*0ae0*/  @!P0 IADD3 R7, R0, R3, RZ ;  /* 0x0000000300078210 */ /* 0x000fe20007ffe0ff */
[----:B------:R-:W-:-:S04]  /*0af0*/  @!P0 VIADD R3, R3, 0x80 ;  /* 0x0000008003038836 */ /* 0x000fc80000000000 */
[----:B0-----:R-:W-:-:S05]  /*0b00*/  @!P0 IMAD.WIDE.U32 R4, R7, 0x8, R4 ;  /* 0x0000000807048825 */ /* 0x001fca00078e0004 */
[----:B------:R2:W-:Y:S02]  /*0b10*/  @!P0 STG.E.64 desc[UR4][R4.64], R16 ;  /* 0x0000001004008986 */ /* 0x0005e4000c101b04 */
.L_x_17193:
[----:B------:R-:W-:Y:S05]  /*0b20*/  BSYNC B0 ;  /* 0x0000000000007941 */ /* 0x000fea0003800000 */
.L_x_17187:
        /* <DEDUP_REMOVED lines=8> */
.L_x_17194:
        /* <DEDUP_REMOVED lines=13> */
.L_x_19735:


//--------------------- .text._ZN2at6native18elementwise_kernelILi128ELi4EZNS0_15gpu_kernel_implIZZZNS0_16ceil_kernel_cudaERNS_18TensorIteratorBaseEENKUlvE_clEvENKUlvE2_clEvEUlN3c108BFloat16EE_EEvS4_RKT_EUliE_EEviT1_ --------------------------
	.section	.text._ZN2at6native18elementwise_kernelILi128ELi4EZNS0_15gpu_kernel_implIZZZNS0_16ceil_kernel_cudaERNS_18TensorIteratorBaseEENKUlvE_clEvENKUlvE2_clEvEUlN3c108BFloat16EE_EEvS4_RKT_EUliE_EEviT1_,"ax",@progbits
	.align	128
        .global         _ZN2at6native18elementwise_kernelILi128ELi4EZNS0_15gpu_kernel_implIZZZNS0_16ceil_kernel_cudaERNS_18TensorIteratorBaseEENKUlvE_clEvENKUlvE2_clEvEUlN3c108BFloat16EE_EEvS4_RKT_EUliE_EEviT1_
        .type           _ZN2at6native18elementwise_kernelILi128ELi4EZNS0_15gpu_kernel_implIZZZNS0_16ceil_kernel_cudaERNS_18TensorIteratorBaseEENKUlvE_clEvENKUlvE2_clEvEUlN3c108BFloat16EE_EEvS4_RKT_EUliE_EEviT1_,@function
        .size           _ZN2at6native18elementwise_kernelILi128ELi4EZNS0_15gpu_kernel_implIZZZNS0_16ceil_kernel_cudaERNS_18TensorIteratorBaseEENKUlvE_clEvENKUlvE2_clEvEUlN3c108BFloat16EE_EEvS4_RKT_EUliE_EEviT1_,(.L_x_19736 - _ZN2at6native18elementwise_kernelILi128ELi4EZNS0_15gpu_kernel_implIZZZNS0_16ceil_kernel_cudaERNS_18TensorIteratorBaseEENKUlvE_clEvENKUlvE2_clEvEUlN3c108BFloat16EE_EEvS4_RKT_EUliE_EEviT1_)
        .other          _ZN2at6native18elementwise_kernelILi128ELi4EZNS0_15gpu_kernel_implIZZZNS0_16ceil_kernel_cudaERNS_18TensorIteratorBaseEENKUlvE_clEvENKUlvE2_clEvEUlN3c108BFloat16EE_EEvS4_RKT_EUliE_EEviT1_,@"STO_CUDA_ENTRY STV_DEFAULT"
_ZN2at6native18elementwise_kernelILi128ELi4EZNS0_15gpu_kernel_implIZZZNS0_16ceil_kernel_cudaERNS_18TensorIteratorBaseEENKUlvE_clEvENKUlvE2_clEvEUlN3c108BFloat16EE_EEvS4_RKT_EUliE_EEviT1_:
.text._ZN2at6native18elementwise_kernelILi128ELi4EZNS0_15gpu_kernel_implIZZZNS0_16ceil_kernel_cudaERNS_18TensorIteratorBaseEENKUlvE_clEvENKUlvE2_clEvEUlN3c108BFloat16EE_EEvS4_RKT_EUliE_EEviT1_:
        /* <DEDUP_REMOVED lines=313> */
.L_x_17197:
        /* <DEDUP_REMOVED lines=22> */
.L_x_17201:
[----:B------:R-:W2:Y:S02]  /*14f0*/  LDG.E.U8 R2, desc[UR36][R2.64] ;  /* 0x0000002402027981 */ /* 0x000ea4000c1e1100 */
[----:B--2---:R-:W-:-:S04]  /*1500*/  I2FP.F32.U32 R0, R2 ;  /* 0x0000000200007245 */ /* 0x004fc80000201000 */
[----:B------:R-:W-:Y:S01]  /*1510*/  F2FP.BF16.F32.PACK_AB R0, RZ, R0 ;  /* 0x00000000ff00723e */ /* 0x000fe200000010ff */
[----:B------:R-:W-:Y:S06]  /*1520*/  BRA `(.L_x_17203) ;  /* 0x0000000c00907947 */ /* 0x000fec0003800000 */
.L_x_17200:
        /* <DEDUP_REMOVED lines=10> */
.L_x_17205:
[----:B------:R-:W2:Y:S02]  /*15d0*/  LDG.E R2, desc[UR36][R2.64] ;  /* 0x0000002402027981 */ /* 0x000ea4000c1e1900 */
[----:B--2---:R-:W-:-:S04]  /*15e0*/  I2FP.F32.S32 R0, R2 ;  /* 0x0000000200007245 */ /* 0x004fc80000201400 */
[----:B------:R-:W-:Y:S01]  /*15f0*/  F2FP.BF16.F32.PACK_AB R0, RZ, R0 ;  /* 0x00000000ff00723e */ /* 0x000fe200000010ff */
[----:B------:R-:W-:Y:S06]  /*1600*/  BRA `(.L_x_17203) ;  /* 0x0000000c00587947 */ /* 0x000fec0003800000 */
.L_x_17204:
[----:B------:R-:W2:Y:S02]  /*1610*/  LDG.E.U16 R2, desc[UR36][R2.64] ;  /* 0x0000002402027981 */ /* 0x000ea4000c1e1500 */
[----:B--2---:R-:W0:Y:S02]  /*1620*/  I2F.S16 R0, R2 ;  /* 0x0000000200007306 */ /* 0x004e240000101400 */
[----:B0-----:R-:W-:Y:S01]  /*1630*/  F2FP.BF16.F32.PACK_AB R0, RZ, R0 ;  /* 0x00000000ff00723e */ /* 0x001fe200000010ff */
[----:B------:R-:W-:Y:S06]  /*1640*/  BRA `(.L_x_17203) ;  /* 0x0000000c00487947 */ /* 0x000fec0003800000 */
.L_x_17199:
        /* <DEDUP_REMOVED lines=9> */
.L_x_17207:
[----:B------:R-:W2:Y:S02]  /*16e0*/  LDG.E.U16 R0, desc[UR36][R2.64] ;  /* 0x0000002402007981 */ /* 0x000ea4000c1e1500 */
[----:B--2---:R-:W-:-:S05]  /*16f0*/  HADD2.F32 R0, -RZ, R0.H0_H0 ;  /* 0x20000000ff007230 */ /* 0x004fca0000004100 */
[----:B------:R-:W-:Y:S01]  /*1700*/  F2FP.BF16.F32.PACK_AB R0, RZ, R0 ;  /* 0x00000000ff00723e */ /* 0x000fe200000010ff */
[----:B------:R-:W-:Y:S06]  /*1710*/  BRA `(.L_x_17203) ;  /* 0x0000000c00147947 */ /* 0x000fec0003800000 */
.L_x_17206:
        /* <DEDUP_REMOVED lines=9> */
.L_x_17209:
[----:B------:R-:W2:Y:S02]  /*17b0*/  LDG.E.U16 R2, desc[UR36][R2.64] ;  /* 0x0000002402027981 */ /* 0x000ea4000c1e1500 */
[----:B--2---:R-:W-:-:S05]  /*17c0*/  HADD2.F32 R0, -RZ, R2.H0_H0 ;  /* 0x20000002ff007230 */ /* 0x004fca0000004100 */
[----:B------:R-:W-:Y:S01]  /*17d0*/  F2FP.BF16.F32.PACK_AB R0, RZ, R0 ;  /* 0x00000000ff00723e */ /* 0x000fe200000010ff */
[----:B------:R-:W-:Y:S06]  /*17e0*/  BRA `(.L_x_17203) ;  /* 0x0000000800e07947 */ /* 0x000fec0003800000 */
.L_x_17208:
        /* <DEDUP_REMOVED lines=8> */
.L_x_17198:
        /* <DEDUP_REMOVED lines=13> */
.L_x_17212:
        /* <DEDUP_REMOVED lines=8> */
.L_x_17211:
        /* <DEDUP_REMOVED lines=28> */
.L_x_17214:
        /* <DEDUP_REMOVED lines=15> */
.L_x_17213:
[----:B------:R0:W5:Y:S01]  /*1c70*/  LDG.E.U16 R0, desc[UR36][R2.64] ;  /* 0x0000002402007981 */ /* 0x000162000c1e1500 */
[----:B------:R-:W-:Y:S05]  /*1c80*/  BRA `(.L_x_17203) ;  /* 0x0000000400b87947 */ /* 0x000fea0003800000 */
.L_x_17210:
        /* <DEDUP_REMOVED lines=12> */
.L_x_17217:
        /* <DEDUP_REMOVED lines=21> */
.L_x_17221:
[----:B------:R-:W-:Y:S05]  /*1ea0*/  BSYNC B1 ;  /* 0x0000000000017941 */ /* 0x000fea0003800000 */
.L_x_17220:
[----:B------:R-:W-:Y:S01]  /*1eb0*/  LEA R3, R0, 0x3b800000, 0x17 ;  /* 0x3b80000000037811 */ /* 0x000fe200078eb8ff */
[----:B------:R-:W-:-:S05]  /*1ec0*/  IMAD.SHL.U32 R0, R2, 0x100000, RZ ;  /* 0x0010000002007824 */ /* 0x000fca00078e00ff */
[----:B------:R-:W-:-:S07]  /*1ed0*/  LOP3.LUT R0, R3, R0, R4, 0xfe, !PT ;  /* 0x0000000003007212 */ /* 0x000fce00078efe04 */
.L_x_17219:
[----:B------:R-:W-:Y:S05]  /*1ee0*/  BSYNC B0 ;  /* 0x0000000000007941 */ /* 0x000fea0003800000 */
.L_x_17218:
[----:B------:R-:W-:Y:S01]  /*1ef0*/  F2FP.BF16.F32.PACK_AB R0, RZ, R0 ;  /* 0x00000000ff00723e */ /* 0x000fe200000010ff */
[----:B------:R-:W-:Y:S06]  /*1f00*/  BRA `(.L_x_17203) ;  /* 0x0000000400187947 */ /* 0x000fec0003800000 */
.L_x_17216:
        /* <DEDUP_REMOVED lines=21> */
.L_x_17225:
[----:B------:R-:W-:Y:S05]  /*2060*/  BSYNC B1 ;  /* 0x0000000000017941 */ /* 0x000fea0003800000 */
.L_x_17224:
[----:B------:R-:W-:Y:S01]  /*2070*/  LEA R3, R0, 0x37800000, 0x17 ;  /* 0x3780000000037811 */ /* 0x000fe200078eb8ff */
[----:B------:R-:W-:-:S05]  /*2080*/  IMAD.SHL.U32 R0, R2, 0x200000, RZ ;  /* 0x0020000002007824 */ /* 0x000fca00078e00ff */
[----:B------:R-:W-:-:S07]  /*2090*/  LOP3.LUT R0, R3, R0, R4, 0xfe, !PT ;  /* 0x0000000003007212 */ /* 0x000fce00078efe04 */
.L_x_17223:
[----:B------:R-:W-:Y:S05]  /*20a0*/  BSYNC B0 ;  /* 0x0000000000007941 */ /* 0x000fea0003800000 */
.L_x_17222:
[----:B------:R-:W-:Y:S01]  /*20b0*/  F2FP.BF16.F32.PACK_AB R0, RZ, R0 ;  /* 0x00000000ff00723e */ /* 0x000fe200000010ff */
[----:B------:R-:W-:Y:S06]  /*20c0*/  BRA `(.L_x_17203) ;  /* 0x0000000000a87947 */ /* 0x000fec0003800000 */
.L_x_17215:
        /* <DEDUP_REMOVED lines=14> */
.L_x_17229:
[----:B------:R-:W-:Y:S05]  /*21b0*/  BSYNC B0 ;  /* 0x0000000000007941 */ /* 0x000fea0003800000 */
.L_x_17228:
[----:B------:R-:W-:Y:S01]  /*21c0*/  F2FP.BF16.F32.PACK_AB R0, RZ, R0 ;  /* 0x00000000ff00723e */ /* 0x000fe200000010ff */
[----:B------:R-:W-:Y:S06]  /*21d0*/  BRA `(.L_x_17203) ;  /* 0x0000000000647947 */ /* 0x000fec0003800000 */
.L_x_17202:
        /* <DEDUP_REMOVED lines=16> */
.L_x_17230:
[----:B------:R-:W-:Y:S01]  /*22e0*/  PRMT R0, RZ, 0x7610, R0 ;  /* 0x00007610ff007816 */ /* 0x000fe20000000000 */
[----:B------:R-:W-:Y:S06]  /*22f0*/  BRA `(.L_x_17203) ;  /* 0x00000000001c7947 */ /* 0x000fec0003800000 */
.L_x_17227:
[----:B------:R-:W2:Y:S02]  /*2300*/  LDG.E.64 R2, desc[UR36][R2.64] ;  /* 0x0000002402027981 */ /* 0x000ea4000c1e1b00 */
[----:B--2---:R-:W0:Y:S02]  /*2310*/  I2F.U64 R0, R2 ;  /* 0x0000000200007312 */ /* 0x004e240000301000 */
[----:B0-----:R-:W-:Y:S01]  /*2320*/  F2FP.BF16.F32.PACK_AB R0, RZ, R0 ;  /* 0x00000000ff00723e */ /* 0x001fe200000010ff */
[----:B------:R-:W-:Y:S06]  /*2330*/  BRA `(.L_x_17203) ;  /* 0x00000000000c7947 */ /* 0x000fec0003800000 */
.L_x_17226:
[----:B------:R-:W2:Y:S02]  /*2340*/  LDG.E R2, desc[UR36][R2.64] ;  /* 0x0000002402027981 */ /* 0x000ea4000c1e1900 */
[----:B--2---:R-:W-:-:S04]  /*2350*/  I2FP.F32.U32 R0, R2 ;  /* 0x0000000200007245 */ /* 0x004fc80000201000 */
[----:B------:R-:W-:-:S07]  /*2360*/  F2FP.BF16.F32.PACK_AB R0, RZ, R0 ;  /* 0x00000000ff00723e */ /* 0x000fce00000010ff */
.L_x_17203:
[----:B------:R-:W1:Y:S01]  /*2370*/  LDC.U8 R4, c[0x0][0x421] ;  /* 0x00010840ff047b82 */ /* 0x000e620000000000 */
[----:B-----5:R-:W-:-:S06]  /*2380*/  IMAD.U32 R0, R0, 0x10000, RZ ;  /* 0x0001000000007824 */ /* 0x020fcc00078e00ff */
[----:B------:R-:W0:Y:S08]  /*2390*/  FRND.FTZ.CEIL R0, R0 ;  /* 0x0000000000007307 */ /* 0x000e300000219000 */
        /* <DEDUP_REMOVED lines=16> */
.L_x_17234:
[----:B------:R-:W-:-:S06]  /*24a0*/  IMAD.U32 R3, R3, 0x10000, RZ ;  /* 0x0001000003037824 */ /* 0x000fcc00078e00ff */
[----:B------:R-:W0:Y:S02]  /*24b0*/  F2I.S64.TRUNC R2, R3 ;  /* 0x0000000300027311 */ /* 0x000e24000020d900 */
[----:B0-----:R3:W-:Y:S01]  /*24c0*/  STG.E.U8 desc[UR36][R16.64], R2 ;  /* 0x0000000210007986 */ /* 0x0017e2000c101124 */
[----:B------:R-:W-:Y:S05]  /*24d0*/  BRA `(.L_x_17236) ;  /* 0x0000000c00847947 */ /* 0x000fea0003800000 */
.L_x_17233:
        /* <DEDUP_REMOVED lines=10> */
.L_x_17238:
[----:B------:R-:W-:-:S06]  /*2580*/  IMAD.U32 R3, R3, 0x10000, RZ ;  /* 0x0001000003037824 */ /* 0x000fcc00078e00ff */
[----:B------:R-:W0:Y:S02]  /*2590*/  F2I.FTZ.TRUNC.NTZ R3, R3 ;  /* 0x0000000300037305 */ /* 0x000e24000021f100 */
[----:B0-----:R1:W-:Y:S01]  /*25a0*/  STG.E desc[UR36][R16.64], R3 ;  /* 0x0000000310007986 */ /* 0x0013e2000c101924 */
[----:B------:R-:W-:Y:S05]  /*25b0*/  BRA `(.L_x_17236) ;  /* 0x0000000c004c7947 */ /* 0x000fea0003800000 */
.L_x_17237:
[----:B------:R-:W-:-:S06]  /*25c0*/  IMAD.U32 R3, R3, 0x10000, RZ ;  /* 0x0001000003037824 */ /* 0x000fcc00078e00ff */
[----:B------:R-:W0:Y:S02]  /*25d0*/  F2I.FTZ.TRUNC.NTZ R3, R3 ;  /* 0x0000000300037305 */ /* 0x000e24000021f100 */
[----:B0-----:R2:W-:Y:S01]  /*25e0*/  STG.E.U16 desc[UR36][R16.64], R3 ;  /* 0x0000000310007986 */ /* 0x0015e2000c101524 */
[----:B------:R-:W-:Y:S05]  /*25f0*/  BRA `(.L_x_17236) ;  /* 0x0000000c003c7947 */ /* 0x000fea0003800000 */
.L_x_17232:
        /* <DEDUP_REMOVED lines=9> */
.L_x_17240:
[----:B------:R-:W-:-:S05]  /*2690*/  IMAD.U32 R0, R3, 0x10000, RZ ;  /* 0x0001000003007824 */ /* 0x000fca00078e00ff */
[----:B------:R-:W-:-:S05]  /*26a0*/  F2FP.F16.F32.PACK_AB R0, RZ, R0 ;  /* 0x00000000ff00723e */ /* 0x000fca00000000ff */
[----:B------:R0:W-:Y:S01]  /*26b0*/  STG.E.U16 desc[UR36][R16.64], R0 ;  /* 0x0000000010007986 */ /* 0x0001e2000c101524 */
[----:B------:R-:W-:Y:S05]  /*26c0*/  BRA `(.L_x_17236) ;  /* 0x0000000c00087947 */ /* 0x000fea0003800000 */
.L_x_17239:
        /* <DEDUP_REMOVED lines=10> */
.L_x_17242:
[----:B------:R-:W-:-:S05]  /*2770*/  IMAD.U32 R3, R3, 0x10000, RZ ;  /* 0x0001000003037824 */ /* 0x000fca00078e00ff */
[----:B------:R-:W-:-:S04]  /*2780*/  F2FP.F16.F32.PACK_AB R3, RZ, R3 ;  /* 0x00000003ff03723e */ /* 0x000fc800000000ff */
[----:B------:R-:W-:-:S05]  /*2790*/  PRMT R3, R3, 0x5410, RZ ;  /* 0x0000541003037816 */ /* 0x000fca00000000ff */
[----:B------:R0:W-:Y:S01]  /*27a0*/  STG.E desc[UR36][R16.64], R3 ;  /* 0x0000000310007986 */ /* 0x0001e2000c101924 */
[----:B------:R-:W-:Y:S05]  /*27b0*/  BRA `(.L_x_17236) ;  /* 0x0000000800cc7947 */ /* 0x000fea0003800000 */
.L_x_17241:
[----:B------:R-:W-:-:S04]  /*27c0*/  IMAD.U32 R2, R3, 0x10000, RZ ;  /* 0x0001000003027824 */ /* 0x000fc800078e00ff */
[----:B------:R-:W-:-:S06]  /*27d0*/  FMUL.FTZ R2, R2, 1 ;  /* 0x3f80000002027820 */ /* 0x000fcc0000410000 */
[----:B------:R-:W0:Y:S02]  /*27e0*/  F2F.F64.F32 R2, R2 ;  /* 0x0000000200027310 */ /* 0x000e240000201800 */
[----:B0-----:R0:W-:Y:S01]  /*27f0*/  STG.E.64 desc[UR36][R16.64], R2 ;  /* 0x0000000210007986 */ /* 0x0011e2000c101b24 */
[----:B------:R-:W-:Y:S05]  /*2800*/  BRA `(.L_x_17236) ;  /* 0x0000000800b87947 */ /* 0x000fea0003800000 */
.L_x_17231:
        /* <DEDUP_REMOVED lines=13> */
.L_x_17245:
[----:B------:R-:W-:Y:S01]  /*28e0*/  IMAD.U32 R3, R3, 0x10000, RZ ;  /* 0x0001000003037824 */ /* 0x000fe200078e00ff */
[----:B------:R-:W-:-:S03]  /*28f0*/  CS2R R6, SRZ ;  /* 0x0000000000067805 */ /* 0x000fc6000001ff00 */
[----:B------:R-:W-:-:S04]  /*2900*/  FMUL.FTZ R3, R3, 1 ;  /* 0x3f80000003037820 */ /* 0x000fc80000410000 */
[----:B------:R-:W0:Y:S02]  /*2910*/  F2F.F64.F32 R4, R3 ;  /* 0x0000000300047310 */ /* 0x000e240000201800 */
[----:B0-----:R0:W-:Y:S01]  /*2920*/  STG.E.128 desc[UR36][R16.64], R4 ;  /* 0x0000000410007986 */ /* 0x0011e2000c101d24 */
[----:B------:R-:W-:Y:S05]  /*2930*/  BRA `(.L_x_17236) ;  /* 0x00000008006c7947 */ /* 0x000fea0003800000 */
.L_x_17244:
        /* <DEDUP_REMOVED lines=21> */
.L_x_17249:
[----:B------:R-:W-:Y:S05]  /*2a90*/  BSYNC B0 ;  /* 0x0000000000007941 */ /* 0x000fea0003800000 */
.L_x_17248:
[----:B------:R-:W-:-:S05]  /*2aa0*/  LOP3.LUT R3, R0, R3, RZ, 0xfc, !PT ;  /* 0x0000000300037212 */ /* 0x000fca00078efcff */
[----:B------:R0:W-:Y:S01]  /*2ab0*/  STG.E.U8 desc[UR36][R16.64], R3 ;  /* 0x0000000310007986 */ /* 0x0001e2000c101124 */
[----:B------:R-:W-:Y:S05]  /*2ac0*/  BRA `(.L_x_17236) ;  /* 0x0000000800087947 */ /* 0x000fea0003800000 */
.L_x_17247:
        /* <DEDUP_REMOVED lines=13> */
.L_x_17251:
[----:B------:R-:W-:Y:S01]  /*2ba0*/  IMAD.MOV.U32 R0, RZ, RZ, 0x7f ;  /* 0x0000007fff007424 */ /* 0x000fe200078e00ff */
[----:B------:R-:W-:-:S04]  /*2bb0*/  ISETP.GT.U32.AND P0, PT, R2, 0x7f800000, PT ;  /* 0x7f8000000200780c */ /* 0x000fc80003f04070 */
[----:B------:R-:W-:-:S09]  /*2bc0*/  SEL R0, R0, 0x7c, P0 ;  /* 0x0000007c00007807 */ /* 0x000fd20000000000 */
.L_x_17252:
[----:B------:R-:W-:Y:S05]  /*2bd0*/  BSYNC B0 ;  /* 0x0000000000007941 */ /* 0x000fea0003800000 */
.L_x_17250:
[----:B------:R-:W-:-:S04]  /*2be0*/  LOP3.LUT R2, R3, 0x80000000, RZ, 0xc0, !PT ;  /* 0x8000000003027812 */ /* 0x000fc800078ec0ff */
[----:B------:R-:W-:-:S04]  /*2bf0*/  SHF.R.U32.HI R3, RZ, 0x18, R2 ;  /* 0x00000018ff037819 */ /* 0x000fc80000011602 */
[----:B------:R-:W-:-:S05]  /*2c00*/  LOP3.LUT R3, R0, R3, RZ, 0xfc, !PT ;  /* 0x0000000300037212 */ /* 0x000fca00078efcff */
[----:B------:R0:W-:Y:S01]  /*2c10*/  STG.E.U8 desc[UR36][R16.64], R3 ;  /* 0x0000000310007986 */ /* 0x0001e2000c101124 */
[----:B------:R-:W-:Y:S05]  /*2c20*/  BRA `(.L_x_17236) ;  /* 0x0000000400b07947 */ /* 0x000fea0003800000 */
.L_x_17246:
[----:B------:R0:W-:Y:S01]  /*2c30*/  STG.E.U16 desc[UR36][R16.64], R3 ;  /* 0x0000000310007986 */ /* 0x0001e2000c101524 */
[----:B------:R-:W-:Y:S05]  /*2c40*/  BRA `(.L_x_17236) ;  /* 0x0000000400a87947 */ /* 0x000fea0003800000 */
.L_x_17243:
        /* <DEDUP_REMOVED lines=12> */
.L_x_17255:
        /* <DEDUP_REMOVED lines=17> */
.L_x_17258:
[----:B------:R-:W-:-:S04]  /*2e20*/  LOP3.LUT R2, R3, 0x80000000, RZ, 0xc0, !PT ;  /* 0x8000000003027812 */ /* 0x000fc800078ec0ff */
[----:B------:R-:W-:-:S04]  /*2e30*/  SHF.R.U32.HI R3, RZ, 0x18, R2 ;  /* 0x00000018ff037819 */ /* 0x000fc80000011602 */
[----:B------:R-:W-:-:S04]  /*2e40*/  LOP3.LUT R0, R0, R3, RZ, 0xfc, !PT ;  /* 0x0000000300007212 */ /* 0x000fc800078efcff */
[----:B------:R-:W-:-:S07]  /*2e50*/  PRMT R8, R0, 0x7610, R8 ;  /* 0x0000761000087816 */ /* 0x000fce0000000008 */
.L_x_17257:
[----:B------:R-:W-:Y:S05]  /*2e60*/  BSYNC B0 ;  /* 0x0000000000007941 */ /* 0x000fea0003800000 */
.L_x_17256:
[----:B------:R0:W-:Y:S01]  /*2e70*/  STG.E.U8 desc[UR36][R16.64], R8 ;  /* 0x0000000810007986 */ /* 0x0001e2000c101124 */
[----:B------:R-:W-:Y:S05]  /*2e80*/  BRA `(.L_x_17236) ;  /* 0x0000000400187947 */ /* 0x000fea0003800000 */
.L_x_17254:
        /* <DEDUP_REMOVED lines=17> */
.L_x_17261:
[----:B------:R-:W-:-:S04]  /*2fa0*/  LOP3.LUT R2, R3, 0x80000000, RZ, 0xc0, !PT ;  /* 0x8000000003027812 */ /* 0x000fc800078ec0ff */
[----:B------:R-:W-:-:S04]  /*2fb0*/  SHF.R.U32.HI R3, RZ, 0x18, R2 ;  /* 0x00000018ff037819 */ /* 0x000fc80000011602 */
[----:B------:R-:W-:-:S04]  /*2fc0*/  LOP3.LUT R0, R0, R3, RZ, 0xfc, !PT ;  /* 0x0000000300007212 */ /* 0x000fc800078efcff */
[----:B------:R-:W-:-:S07]  /*2fd0*/  PRMT R8, R0, 0x7610, R8 ;  /* 0x0000761000087816 */ /* 0x000fce0000000008 */
.L_x_17260:
[----:B------:R-:W-:Y:S05]  /*2fe0*/  BSYNC B0 ;  /* 0x0000000000007941 */ /* 0x000fea0003800000 */
.L_x_17259:
[----:B------:R0:W-:Y:S01]  /*2ff0*/  STG.E.U8 desc[UR36][R16.64], R8 ;  /* 0x0000000810007986 */ /* 0x0001e2000c101124 */
[----:B------:R-:W-:Y:S05]  /*3000*/  BRA `(.L_x_17236) ;  /* 0x0000000000b87947 */ /* 0x000fea0003800000 */
.L_x_17253:
        /* <DEDUP_REMOVED lines=22> */
.L_x_17235:
        /* <DEDUP_REMOVED lines=16> */
.L_x_17264:
[----:B------:R-:W-:Y:S05]  /*3270*/  BRA `(.L_x_17236) ;  /* 0x00000000001c7947 */ /* 0x000fea0003800000 */
.L_x_17263:
[----:B------:R-:W-:-:S06]  /*3280*/  IMAD.U32 R3, R3, 0x10000, RZ ;  /* 0x0001000003037824 */ /* 0x000fcc00078e00ff */
[----:B------:R-:W0:Y:S02]  /*3290*/  F2I.U64.TRUNC R2, R3 ;  /* 0x0000000300027311 */ /* 0x000e24000020d800 */
[----:B0-----:R0:W-:Y:S01]  /*32a0*/  STG.E.64 desc[UR36][R16.64], R2 ;  /* 0x0000000210007986 */ /* 0x0011e2000c101b24 */
[----:B------:R-:W-:Y:S05]  /*32b0*/  BRA `(.L_x_17236) ;  /* 0x00000000000c7947 */ /* 0x000fea0003800000 */
.L_x_17262:
[----:B------:R-:W-:-:S06]  /*32c0*/  IMAD.U32 R3, R3, 0x10000, RZ ;  /* 0x0001000003037824 */ /* 0x000fcc00078e00ff */
[----:B------:R-:W0:Y:S02]  /*32d0*/  F2I.FTZ.U32.TRUNC.NTZ R3, R3 ;  /* 0x0000000300037305 */ /* 0x000e24000021f000 */
[----:B0-----:R0:W-:Y:S02]  /*32e0*/  STG.E desc[UR36][R16.64], R3 ;  /* 0x0000000310007986 */ /* 0x0011e4000c101924 */
.L_x_17236:
[----:B------:R-:W-:-:S04]  /*32f0*/  IMAD R18, R23, 0x200, R18 ;  /* 0x0000020017127824 */ /* 0x000fc800078e0212 */
[----:B------:R-:W-:-:S07]  /*3300*/  VIADD R19, R18, 0x80 ;  /* 0x0000008012137836 */ /* 0x000fce0000000000 */
.L_x_17196:
[----:B------:R-:W-:Y:S05]  /*3310*/  BSYNC B6 ;  /* 0x0000000000067941 */ /* 0x000fea0003800000 */
.L_x_17195:
        /* <DEDUP_REMOVED lines=307> */
.L_x_17267:
        /* <DEDUP_REMOVED lines=22> */
.L_x_17271:
[----:B------:R-:W2:Y:S02]  /*47b0*/  LDG.E.U8 R2, desc[UR36][R2.64] ;  /* 0x0000002402027981 */ /* 0x000ea4000c1e1100 */
[----:B--2---:R-:W-:-:S04]  /*47c0*/  I2FP.F32.U32 R0, R2 ;  /* 0x0000000200007245 */ /* 0x004fc80000201000 */
[----:B------:R-:W-:Y:S01]  /*47d0*/  F2FP.BF16.F32.PACK_AB R0, RZ, R0 ;  /* 0x00000000ff00723e */ /* 0x000fe200000010ff */
[----:B------:R-:W-:Y:S06]  /*47e0*/  BRA `(.L_x_17273) ;  /* 0x0000000c00907947 */ /* 0x000fec0003800000 */
.L_x_17270:
        /* <DEDUP_REMOVED lines=10> */
.L_x_17275:
[----:B------:R-:W2:Y:S02]  /*4890*/  LDG.E R2, desc[UR36][R2.64] ;  /* 0x0000002402027981 */ /* 0x000ea4000c1e1900 */
[----:B--2---:R-:W-:-:S04]  /*48a0*/  I2FP.F32.S32 R0, R2 ;  /* 0x0000000200007245 */ /* 0x004fc80000201400 */
[----:B------:R-:W-:Y:S01]  /*48b0*/  F2FP.BF16.F32.PACK_AB R0, RZ, R0 ;  /* 0x00000000ff00723e */ /* 0x000fe200000010ff */
[----:B------:R-:W-:Y:S06]  /*48c0*/  BRA `(.L_x_17273) ;  /* 0x0000000c00587947 */ /* 0x000fec0003800000 */
.L_x_17274:
[----:B------:R-:W2:Y:S02]  /*48d0*/  LDG.E.U16 R2, desc[UR36][R2.64] ;  /* 0x0000002402027981 */ /* 0x000ea4000c1e1500 */
[----:B--2---:R-:W0:Y:S02]  /*48e0*/  I2F.S16 R0, R2 ;  /* 0x0000000200007306 */ /* 0x004e240000101400 */
[----:B0-----:R-:W-:Y:S01]  /*48f0*/  F2FP.BF16.F32.PACK_AB R0, RZ, R0 ;  /* 0x00000000ff00723e */ /* 0x001fe200000010ff */
[----:B------:R-:W-:Y:S06]  /*4900*/  BRA `(.L_x_17273) ;  /* 0x0000000c00487947 */ /* 0x000fec0003800000 */
.L_x_17269:
        /* <DEDUP_REMOVED lines=9> */
.L_x_17277:
[----:B------:R-:W2:Y:S02]  /*49a0*/  LDG.E.U16 R0, desc[UR36][R2.64] ;  /* 0x0000002402007981 */ /* 0x000ea4000c1e1500 */
[----:B--2---:R-:W-:-:S05]  /*49b0*/  HADD2.F32 R0, -RZ, R0.H0_H0 ;  /* 0x20000000ff007230 */ /* 0x004fca0000004100 */
[----:B------:R-:W-:Y:S01]  /*49c0*/  F2FP.BF16.F32.PACK_AB R0, RZ, R0 ;  /* 0x00000000ff00723e */ /* 0x000fe200000010ff */
[----:B------:R-:W-:Y:S06]  /*49d0*/  BRA `(.L_x_17273) ;  /* 0x0000000c00147947 */ /* 0x000fec0003800000 */
.L_x_17276:
        /* <DEDUP_REMOVED lines=9> */
.L_x_17279:
[----:B------:R-:W2:Y:S02]  /*4a70*/  LDG.E.U16 R2, desc[UR36][R2.64] ;  /* 0x0000002402027981 */ /* 0x000ea4000c1e1500 */
[----:B--2---:R-:W-:-:S05]  /*4a80*/  HADD2.F32 R0, -RZ, R2.H0_H0 ;  /* 0x20000002ff007230 */ /* 0x004fca0000004100 */
[----:B------:R-:W-:Y:S01]  /*4a90*/  F2FP.BF16.F32.PACK_AB R0, RZ, R0 ;  /* 0x00000000ff00723e */ /* 0x000fe200000010ff */
[----:B------:R-:W-:Y:S06]  /*4aa0*/  BRA `(.L_x_17273) ;  /* 0x0000000800e07947 */ /* 0x000fec0003800000 */
.L_x_17278:
        /* <DEDUP_REMOVED lines=8> */
.L_x_17268:
        /* <DEDUP_REMOVED lines=13> */
.L_x_17282:
        /* <DEDUP_REMOVED lines=8> */
.L_x_17281:
        /* <DEDUP_REMOVED lines=28> */
.L_x_17284:
        /* <DEDUP_REMOVED lines=15> */
.L_x_17283:
[----:B------:R0:W5:Y:S01]  /*4f30*/  LDG.E.U16 R0, desc[UR36][R2.64] ;  /* 0x0000002402007981 */ /* 0x000162000c1e1500 */
[----:B------:R-:W-:Y:S05]  /*4f40*/  BRA `(.L_x_17273) ;  /* 0x0000000400b87947 */ /* 0x000fea0003800000 */
.L_x_17280:
        /* <DEDUP_REMOVED lines=12> */
.L_x_17287:
        /* <DEDUP_REMOVED lines=21> */
.L_x_17291:
[----:B------:R-:W-:Y:S05]  /*5160*/  BSYNC B1 ;  /* 0x0000000000017941 */ /* 0x000fea0003800000 */
.L_x_17290:
[----:B------:R-:W-:Y:S01]  /*5170*/  LEA R3, R0, 0x3b800000, 0x17 ;  /* 0x3b80000000037811 */ /* 0x000fe200078eb8ff */
[----:B------:R-:W-:-:S05]  /*5180*/  IMAD.SHL.U32 R0, R2, 0x100000, RZ ;  /* 0x0010000002007824 */ /* 0x000fca00078e00ff */
[----:B------:R-:W-:-:S07]  /*5190*/  LOP3.LUT R0, R3, R0, R4, 0xfe, !PT ;  /* 0x0000000003007212 */ /* 0x000fce00078efe04 */
.L_x_17289:
[----:B------:R-:W-:Y:S05]  /*51a0*/  BSYNC B0 ;  /* 0x0000000000007941 */ /* 0x000fea0003800000 */
.L_x_17288:
[----:B------:R-:W-:Y:S01]  /*51b0*/  F2FP.BF16.F32.PACK_AB R0, RZ, R0 ;  /* 0x00000000ff00723e */ /* 0x000fe200000010ff */
[----:B------:R-:W-:Y:S06]  /*51c0*/  BRA `(.L_x_17273) ;  /* 0x0000000400187947 */ /* 0x000fec0003800000 */
.L_x_17286:
        /* <DEDUP_REMOVED lines=21> */
.L_x_17295:
[----:B------:R-:W-:Y:S05]  /*5320*/  BSYNC B1 ;  /* 0x0000000000017941 */ /* 0x000fea0003800000 */
.L_x_17294:
[----:B------:R-:W-:Y:S01]  /*5330*/  LEA R3, R0, 0x37800000, 0x17 ;  /* 0x3780000000037811 */ /* 0x000fe200078eb8ff */
[----:B------:R-:W-:-:S05]  /*5340*/  IMAD.SHL.U32 R0, R2, 0x200000, RZ ;  /* 0x0020000002007824 */ /* 0x000fca00078e00ff */
[----:B------:R-:W-:-:S07]  /*5350*/  LOP3.LUT R0, R3, R0, R4, 0xfe, !PT ;  /* 0x0000000003007212 */ /* 0x000fce00078efe04 */
.L_x_17293:
[----:B------:R-:W-:Y:S05]  /*5360*/  BSYNC B0 ;  /* 0x0000000000007941 */ /* 0x000fea0003800000 */
.L_x_17292:
[----:B------:R-:W-:Y:S01]  /*5370*/  F2FP.BF16.F32.PACK_AB R0, RZ, R0 ;  /* 0x00000000ff00723e */ /* 0x000fe200000010ff */
[----:B------:R-:W-:Y:S06]  /*5380*/  BRA `(.L_x_17273) ;  /* 0x0000000000a87947 */ /* 0x000fec0003800000 */
.L_x_17285:
        /* <DEDUP_REMOVED lines=14> */
.L_x_17299:
[----:B------:R-:W-:Y:S05]  /*5470*/  BSYNC B0 ;  /* 0x0000000000007941 */ /* 0x000fea0003800000 */
.L_x_17298:
[----:B------:R-:W-:Y:S01]  /*5480*/  F2FP.BF16.F32.PACK_AB R0, RZ, R0 ;  /* 0x00000000ff00723e */ /* 0x000fe200000010ff */
[----:B------:R-:W-:Y:S06]  /*5490*/  BRA `(.L_x_17273) ;  /* 0x0000000000647947 */ /* 0x000fec0003800000 */
.L_x_17272:
        /* <DEDUP_REMOVED lines=16> */
.L_x_17300:
[----:B------:R-:W-:Y:S01]  /*55a0*/  PRMT R0, RZ, 0x7610, R0 ;  /* 0x00007610ff007816 */ /* 0x000fe20000000000 */
[----:B------:R-:W-:Y:S06]  /*55b0*/  BRA `(.L_x_17273) ;  /* 0x00000000001c7947 */ /* 0x000fec0003800000 */
.L_x_17297:
[----:B------:R-:W2:Y:S02]  /*55c0*/  LDG.E.64 R2, desc[UR36][R2.64] ;  /* 0x0000002402027981 */ /* 0x000ea4000c1e1b00 */
[----:B--2---:R-:W0:Y:S02]  /*55d0*/  I2F.U64 R0, R2 ;  /* 0x0000000200007312 */ /* 0x004e240000301000 */
[----:B0-----:R-:W-:Y:S01]  /*55e0*/  F2FP.BF16.F32.PACK_AB R0, RZ, R0 ;  /* 0x00000000ff00723e */ /* 0x001fe200000010ff */
[----:B------:R-:W-:Y:S06]  /*55f0*/  BRA `(.L_x_17273) ;  /* 0x00000000000c7947 */ /* 0x000fec0003800000 */
.L_x_17296:
[----:B------:R-:W2:Y:S02]  /*5600*/  LDG.E R2, desc[UR36][R2.64] ;  /* 0x0000002402027981 */ /* 0x000ea4000c1e1900 */
[----:B--2---:R-:W-:-:S04]  /*5610*/  I2FP.F32.U32 R0, R2 ;  /* 0x0000000200007245 */ /* 0x004fc80000201000 */
[----:B------:R-:W-:-:S07]  /*5620*/  F2FP.BF16.F32.PACK_AB R0, RZ, R0 ;  /* 0x00000000ff00723e */ /* 0x000fce00000010ff */
.L_x_17273:
        /* <DEDUP_REMOVED lines=19> */
.L_x_17304:
[----:B------:R-:W-:-:S06]  /*5760*/  IMAD.U32 R3, R3, 0x10000, RZ ;  /* 0x0001000003037824 */ /* 0x000fcc00078e00ff */
[----:B------:R-:W0:Y:S02]  /*5770*/  F2I.S64.TRUNC R2, R3 ;  /* 0x0000000300027311 */ /* 0x000e24000020d900 */
[----:B0-----:R0:W-:Y:S01]  /*5780*/  STG.E.U8 desc[UR36][R16.64], R2 ;  /* 0x0000000210007986 */ /* 0x0011e2000c101124 */
[----:B------:R-:W-:Y:S05]  /*5790*/  BRA `(.L_x_17306) ;  /* 0x0000000c00847947 */ /* 0x000fea0003800000 */
.L_x_17303:
        /* <DEDUP_REMOVED lines=10> */
.L_x_17308:
[----:B------:R-:W-:-:S06]  /*5840*/  IMAD.U32 R3, R3, 0x10000, RZ ;  /* 0x0001000003037824 */ /* 0x000fcc00078e00ff */
[----:B------:R-:W0:Y:S02]  /*5850*/  F2I.FTZ.TRUNC.NTZ R3, R3 ;  /* 0x0000000300037305 */ /* 0x000e24000021f100 */
[----:B0-----:R0:W-:Y:S01]  /*5860*/  STG.E desc[UR36][R16.64], R3 ;  /* 0x0000000310007986 */ /* 0x0011e2000c101924 */
[----:B------:R-:W-:Y:S05]  /*5870*/  BRA `(.L_x_17306) ;  /* 0x0000000c004c7947 */ /* 0x000fea0003800000 */
.L_x_17307:
[----:B------:R-:W-:-:S06]  /*5880*/  IMAD.U32 R3, R3, 0x10000, RZ ;  /* 0x0001000003037824 */ /* 0x000fcc00078e00ff */
[----:B------:R-:W0:Y:S02]  /*5890*/  F2I.FTZ.TRUNC.NTZ R3, R3 ;  /* 0x0000000300037305 */ /* 0x000e24000021f100 */
[----:B0-----:R0:W-:Y:S01]  /*58a0*/  STG.E.U16 desc[UR36][R16.64], R3 ;  /* 0x0000000310007986 */ /* 0x0011e2000c101524 */
[----:B------:R-:W-:Y:S05]  /*58b0*/  BRA `(.L_x_17306) ;  /* 0x0000000c003c7947 */ /* 0x000fea0003800000 */
.L_x_17302:
        /* <DEDUP_REMOVED lines=9> */
.L_x_17310:
[----:B------:R-:W-:-:S05]  /*5950*/  IMAD.U32 R0, R3, 0x10000, RZ ;  /* 0x0001000003007824 */ /* 0x000fca00078e00ff */
[----:B------:R-:W-:-:S05]  /*5960*/  F2FP.F16.F32.PACK_AB R0, RZ, R0 ;  /* 0x00000000ff00723e */ /* 0x000fca00000000ff */
[----:B------:R0:W-:Y:S01]  /*5970*/  STG.E.U16 desc[UR36][R16.64], R0 ;  /* 0x0000000010007986 */ /* 0x0001e2000c101524 */
[----:B------:R-:W-:Y:S05]  /*5980*/  BRA `(.L_x_17306) ;  /* 0x0000000c00087947 */ /* 0x000fea0003800000 */
.L_x_17309:
        /* <DEDUP_REMOVED lines=10> */
.L_x_17312:
[----:B------:R-:W-:-:S05]  /*5a30*/  IMAD.U32 R3, R3, 0x10000, RZ ;  /* 0x0001000003037824 */ /* 0x000fca00078e00ff */
[----:B------:R-:W-:-:S04]  /*5a40*/  F2FP.F16.F32.PACK_AB R3, RZ, R3 ;  /* 0x00000003ff03723e */ /* 0x000fc800000000ff */
[----:B------:R-:W-:-:S05]  /*5a50*/  PRMT R3, R3, 0x5410, RZ ;  /* 0x0000541003037816 */ /* 0x000fca00000000ff */
[----:B------:R0:W-:Y:S01]  /*5a60*/  STG.E desc[UR36][R16.64], R3 ;  /* 0x0000000310007986 */ /* 0x0001e2000c101924 */
[----:B------:R-:W-:Y:S05]  /*5a70*/  BRA `(.L_x_17306) ;  /* 0x0000000800cc7947 */ /* 0x000fea0003800000 */
.L_x_17311:
[----:B------:R-:W-:-:S04]  /*5a80*/  IMAD.U32 R2, R3, 0x10000, RZ ;  /* 0x0001000003027824 */ /* 0x000fc800078e00ff */
[----:B------:R-:W-:-:S06]  /*5a90*/  FMUL.FTZ R2, R2, 1 ;  /* 0x3f80000002027820 */ /* 0x000fcc0000410000 */
[----:B------:R-:W0:Y:S02]  /*5aa0*/  F2F.F64.F32 R2, R2 ;  /* 0x0000000200027310 */ /* 0x000e240000201800 */
[----:B0-----:R0:W-:Y:S01]  /*5ab0*/  STG.E.64 desc[UR36][R16.64], R2 ;  /* 0x0000000210007986 */ /* 0x0011e2000c101b24 */
[----:B------:R-:W-:Y:S05]  /*5ac0*/  BRA `(.L_x_17306) ;  /* 0x0000000800b87947 */ /* 0x000fea0003800000 */
.L_x_17301:
        /* <DEDUP_REMOVED lines=13> */
.L_x_17315:
[----:B------:R-:W-:Y:S01]  /*5ba0*/  IMAD.U32 R3, R3, 0x10000, RZ ;  /* 0x0001000003037824 */ /* 0x000fe200078e00ff */
[----:B------:R-:W-:-:S03]  /*5bb0*/  CS2R R6, SRZ ;  /* 0x0000000000067805 */ /* 0x000fc6000001ff00 */
[----:B------:R-:W-:-:S04]  /*5bc0*/  FMUL.FTZ R3, R3, 1 ;  /* 0x3f80000003037820 */ /* 0x000fc80000410000 */
[----:B------:R-:W0:Y:S02]  /*5bd0*/  F2F.F64.F32 R4, R3 ;  /* 0x0000000300047310 */ /* 0x000e240000201800 */
[----:B0-----:R0:W-:Y:S01]  /*5be0*/  STG.E.128 desc[UR36][R16.64], R4 ;  /* 0x0000000410007986 */ /* 0x0011e2000c101d24 */
[----:B------:R-:W-:Y:S05]  /*5bf0*/  BRA `(.L_x_17306) ;  /* 0x00000008006c7947 */ /* 0x000fea0003800000 */
.L_x_17314:
        /* <DEDUP_REMOVED lines=21> */
.L_x_17319:
[----:B------:R-:W-:Y:S05]  /*5d50*/  BSYNC B0 ;  /* 0x0000000000007941 */ /* 0x000fea0003800000 */
.L_x_17318:
[----:B------:R-:W-:-:S05]  /*5d60*/  LOP3.LUT R3, R0, R3, RZ, 0xfc, !PT ;  /* 0x0000000300037212 */ /* 0x000fca00078efcff */
[----:B------:R0:W-:Y:S01]  /*5d70*/  STG.E.U8 desc[UR36][R16.64], R3 ;  /* 0x0000000310007986 */ /* 0x0001e2000c101124 */
[----:B------:R-:W-:Y:S05]  /*5d80*/  BRA `(.L_x_17306) ;  /* 0x0000000800087947 */ /* 0x000fea0003800000 */
.L_x_17317:
        /* <DEDUP_REMOVED lines=13> */
.L_x_17321:
[----:B------:R-:W-:Y:S01]  /*5e60*/  IMAD.MOV.U32 R0, RZ, RZ, 0x7f ;  /* 0x0000007fff007424 */ /* 0x000fe200078e00ff */
[----:B------:R-:W-:-:S04]  /*5e70*/  ISETP.GT.U32.AND P0, PT, R2, 0x7f800000, PT ;  /* 0x7f8000000200780c */ /* 0x000fc80003f04070 */
[----:B------:R-:W-:-:S09]  /*5e80*/  SEL R0, R0, 0x7c, P0 ;  /* 0x0000007c00007807 */ /* 0x000fd20000000000 */
.L_x_17322:
[----:B------:R-:W-:Y:S05]  /*5e90*/  BSYNC B0 ;  /* 0x0000000000007941 */ /* 0x000fea0003800000 */
.L_x_17320:
[----:B------:R-:W-:-:S04]  /*5ea0*/  LOP3.LUT R2, R3, 0x80000000, RZ, 0xc0, !PT ;  /* 0x8000000003027812 */ /* 0x000fc800078ec0ff */
[----:B------:R-:W-:-:S04]  /*5eb0*/  SHF.R.U32.HI R3, RZ, 0x18, R2 ;  /* 0x00000018ff037819 */ /* 0x000fc80000011602 */
[----:B------:R-:W-:-:S05]  /*5ec0*/  LOP3.LUT R3, R0, R3, RZ, 0xfc, !PT ;  /* 0x0000000300037212 */ /* 0x000fca00078efcff */
[----:B------:R0:W-:Y:S01]  /*5ed0*/  STG.E.U8 desc[UR36][R16.64], R3 ;  /* 0x0000000310007986 */ /* 0x0001e2000c101124 */
[----:B------:R-:W-:Y:S05]  /*5ee0*/  BRA `(.L_x_17306) ;  /* 0x0000000400b07947 */ /* 0x000fea0003800000 */
.L_x_17316:
[----:B------:R0:W-:Y:S01]  /*5ef0*/  STG.E.U16 desc[UR36][R16.64], R3 ;  /* 0x0000000310007986 */ /* 0x0001e2000c101524 */
[----:B------:R-:W-:Y:S05]  /*5f00*/  BRA `(.L_x_17306) ;  /* 0x0000000400a87947 */ /* 0x000fea0003800000 */
.L_x_17313:
        /* <DEDUP_REMOVED lines=12> */
.L_x_17325:
        /* <DEDUP_REMOVED lines=17> */
.L_x_17328:
[----:B------:R-:W-:-:S04]  /*60e0*/  LOP3.LUT R2, R3, 0x80000000, RZ, 0xc0, !PT ;  /* 0x8000000003027812 */ /* 0x000fc800078ec0ff */
[----:B------:R-:W-:-:S04]  /*60f0*/  SHF.R.U32.HI R3, RZ, 0x18, R2 ;  /* 0x00000018ff037819 */ /* 0x000fc80000011602 */
[----:B------:R-:W-:-:S04]  /*6100*/  LOP3.LUT R0, R0, R3, RZ, 0xfc, !PT ;  /* 0x0000000300007212 */ /* 0x000fc800078efcff */
[----:B------:R-:W-:-:S07]  /*6110*/  PRMT R8, R0, 0x7610, R8 ;  /* 0x0000761000087816 */ /* 0x000fce0000000008 */
.L_x_17327:
[----:B------:R-:W-:Y:S05]  /*6120*/  BSYNC B0 ;  /* 0x0000000000007941 */ /* 0x000fea0003800000 */
.L_x_17326:
[----:B------:R3:W-:Y:S01]  /*6130*/  STG.E.U8 desc[UR36][R16.64], R8 ;  /* 0x0000000810007986 */ /* 0x0007e2000c101124 */
[----:B------:R-:W-:Y:S05]  /*6140*/  BRA `(.L_x_17306) ;  /* 0x0000000400187947 */ /* 0x000fea0003800000 */
.L_x_17324:
        /* <DEDUP_REMOVED lines=17> */
.L_x_17331:
[----:B------:R-:W-:-:S04]  /*6260*/  LOP3.LUT R2, R3, 0x80000000, RZ, 0xc0, !PT ;  /* 0x8000000003027812 */ /* 0x000fc800078ec0ff */
[----:B------:R-:W-:-:S04]  /*6270*/  SHF.R.U32.HI R3, RZ, 0x18, R2 ;  /* 0x00000018ff037819 */ /* 0x000fc80000011602 */
[----:B------:R-:W-:-:S04]  /*6280*/  LOP3.LUT R0, R0, R3, RZ, 0xfc, !PT ;  /* 0x0000000300007212 */ /* 0x000fc800078efcff */
[----:B------:R-:W-:-:S07]  /*6290*/  PRMT R8, R0, 0x7610, R8 ;  /* 0x0000761000087816 */ /* 0x000fce0000000008 */
.L_x_17330:
[----:B------:R-:W-:Y:S05]  /*62a0*/  BSYNC B0 ;  /* 0x0000000000007941 */ /* 0x000fea0003800000 */
.L_x_17329:
[----:B------:R0:W-:Y:S01]  /*62b0*/  STG.E.U8 desc[UR36][R16.64], R8 ;  /* 0x0000000810007986 */ /* 0x0001e2000c101124 */
[----:B------:R-:W-:Y:S05]  /*62c0*/  BRA `(.L_x_17306) ;  /* 0x0000000000b87947 */ /* 0x000fea0003800000 */
.L_x_17323:
        /* <DEDUP_REMOVED lines=22> */
.L_x_17305:
        /* <DEDUP_REMOVED lines=16> */
.L_x_17334:
[----:B------:R-:W-:Y:S05]  /*6530*/  BRA `(.L_x_17306) ;  /* 0x00000000001c7947 */ /* 0x000fea0003800000 */
.L_x_17333:
[----:B------:R-:W-:-:S06]  /*6540*/  IMAD.U32 R3, R3, 0x10000, RZ ;  /* 0x0001000003037824 */ /* 0x000fcc00078e00ff */
[----:B------:R-:W0:Y:S02]  /*6550*/  F2I.U64.TRUNC R2, R3 ;  /* 0x0000000300027311 */ /* 0x000e24000020d800 */
[----:B0-----:R2:W-:Y:S01]  /*6560*/  STG.E.64 desc[UR36][R16.64], R2 ;  /* 0x0000000210007986 */ /* 0x0015e2000c101b24 */
[----:B------:R-:W-:Y:S05]  /*6570*/  BRA `(.L_x_17306) ;  /* 0x00000000000c7947 */ /* 0x000fea0003800000 */
.L_x_17332:
[----:B------:R-:W-:-:S06]  /*6580*/  IMAD.U32 R3, R3, 0x10000, RZ ;  /* 0x0001000003037824 */ /* 0x000fcc00078e00ff */
[----:B------:R-:W0:Y:S02]  /*6590*/  F2I.FTZ.U32.TRUNC.NTZ R3, R3 ;  /* 0x0000000300037305 */ /* 0x000e24000021f000 */
[----:B0-----:R0:W-:Y:S02]  /*65a0*/  STG.E desc[UR36][R16.64], R3 ;  /* 0x0000000310007986 */ /* 0x0011e4000c101924 */
.L_x_17306:
[----:B------:R-:W-:-:S07]  /*65b0*/  VIADD R19, R19, 0x80 ;  /* 0x0000008013137836 */ /* 0x000fce0000000000 */
.L_x_17266:
[----:B------:R-:W-:Y:S05]  /*65c0*/  BSYNC B6 ;  /* 0x0000000000067941 */ /* 0x000fea0003800000 */
.L_x_17265:
        /* <DEDUP_REMOVED lines=307> */
.L_x_17337:
        /* <DEDUP_REMOVED lines=22> */
.L_x_17341:
[----:B------:R-:W2:Y:S02]  /*7a60*/  LDG.E.U8 R2, desc[UR36][R2.64] ;  /* 0x0000002402027981 */ /* 0x000ea4000c1e1100 */
[----:B--2---:R-:W-:-:S04]  /*7a70*/  I2FP.F32.U32 R0, R2 ;  /* 0x0000000200007245 */ /* 0x004fc80000201000 */
[----:B------:R-:W-:Y:S01]  /*7a80*/  F2FP.BF16.F32.PACK_AB R0, RZ, R0 ;  /* 0x00000000ff00723e */ /* 0x000fe200000010ff */
[----:B------:R-:W-:Y:S06]  /*7a90*/  BRA `(.L_x_17343) ;  /* 0x0000000c00907947 */ /* 0x000fec0003800000 */
.L_x_17340:
        /* <DEDUP_REMOVED lines=10> */
.L_x_17345:
[----:B------:R-:W2:Y:S02]  /*7b40*/  LDG.E R2, desc[UR36][R2.64] ;  /* 0x0000002402027981 */ /* 0x000ea4000c1e1900 */
[----:B--2---:R-:W-:-:S04]  /*7b50*/  I2FP.F32.S32 R0, R2 ;  /* 0x0000000200007245 */ /* 0x004fc80000201400 */
[----:B------:R-:W-:Y:S01]  /*7b60*/  F2FP.BF16.F32.PACK_AB R0, RZ, R0 ;  /* 0x00000000ff00723e */ /* 0x000fe200000010ff */
[----:B------:R-:W-:Y:S06]  /*7b70*/  BRA `(.L_x_17343) ;  /* 0x0000000c00587947 */ /* 0x000fec0003800000 */
.L_x_17344:
[----:B------:R-:W2:Y:S02]  /*7b80*/  LDG.E.U16 R2, desc[UR36][R2.64] ;  /* 0x0000002402027981 */ /* 0x000ea4000c1e1500 */
[----:B--2---:R-:W0:Y:S02]  /*7b90*/  I2F.S16 R0, R2 ;  /* 0x0000000200007306 */ /* 0x004e240000101400 */
[----:B0-----:R-:W-:Y:S01]  /*7ba0*/  F2FP.BF16.F32.PACK_AB R0, RZ, R0 ;  /* 0x00000000ff00723e */ /* 0x001fe200000010ff */
[----:B------:R-:W-:Y:S06]  /*7bb0*/  BRA `(.L_x_17343) ;  /* 0x0000000c00487947 */ /* 0x000fec0003800000 */
.L_x_17339:
        /* <DEDUP_REMOVED lines=9> */
.L_x_17347:
[----:B------:R-:W2:Y:S02]  /*7c50*/  LDG.E.U16 R0, desc[UR36][R2.64] ;  /* 0x0000002402007981 */ /* 0x000ea4000c1e1500 */
[----:B--2---:R-:W-:-:S05]  /*7c60*/  HADD2.F32 R0, -RZ, R0.H0_H0 ;  /* 0x20000000ff007230 */ /* 0x004fca0000004100 */
[----:B------:R-:W-:Y:S01]  /*7c70*/  F2FP.BF16.F32.PACK_AB R0, RZ, R0 ;  /* 0x00000000ff00723e */ /* 0x000fe200000010ff */
[----:B------:R-:W-:Y:S06]  /*7c80*/  BRA `(.L_x_17343) ;  /* 0x0000000c00147947 */ /* 0x000fec0003800000 */
.L_x_17346:
        /* <DEDUP_REMOVED lines=9> */
.L_x_17349:
[----:B------:R-:W2:Y:S02]  /*7d20*/  LDG.E.U16 R2, desc[UR36][R2.64] ;  /* 0x0000002402027981 */ /* 0x000ea4000c1e1500 */
[----:B--2---:R-:W-:-:S05]  /*7d30*/  HADD2.F32 R0, -RZ, R2.H0_H0 ;  /* 0x20000002ff007230 */ /* 0x004fca0000004100 */
[----:B------:R-:W-:Y:S01]  /*7d40*/  F2FP.BF16.F32.PACK_AB R0, RZ, R0 ;  /* 0x00000000ff00723e */ /* 0x000fe200000010ff */
[----:B------:R-:W-:Y:S06]  /*7d50*/  BRA `(.L_x_17343) ;  /* 0x0000000800e07947 */ /* 0x000fec0003800000 */
.L_x_17348:
        /* <DEDUP_REMOVED lines=8> */
.L_x_17338:
        /* <DEDUP_REMOVED lines=13> */
.L_x_17352:
        /* <DEDUP_REMOVED lines=8> */
.L_x_17351:
        /* <DEDUP_REMOVED lines=28> */
.L_x_17354:
        /* <DEDUP_REMOVED lines=15> */
.L_x_17353:
[----:B------:R0:W5:Y:S01]  /*81e0*/  LDG.E.U16 R0, desc[UR36][R2.64] ;  /* 0x0000002402007981 */ /* 0x000162000c1e1500 */
[----:B------:R-:W-:Y:S05]  /*81f0*/  BRA `(.L_x_17343) ;  /* 0x0000000400b87947 */ /* 0x000fea0003800000 */
.L_x_17350:
        /* <DEDUP_REMOVED lines=12> */
.L_x_17357:
        /* <DEDUP_REMOVED lines=21> */
.L_x_17361:
[----:B------:R-:W-:Y:S05]  /*8410*/  BSYNC B1 ;  /* 0x0000000000017941 */ /* 0x000fea0003800000 */
.L_x_17360:
[----:B------:R-:W-:Y:S01]  /*8420*/  LEA R3, R0, 0x3b800000, 0x17 ;  /* 0x3b80000000037811 */ /* 0x000fe200078eb8ff */
[----:B------:R-:W-:-:S05]  /*8430*/  IMAD.SHL.U32 R0, R2, 0x100000, RZ ;  /* 0x0010000002007824 */ /* 0x000fca00078e00ff */
[----:B------:R-:W-:-:S07]  /*8440*/  LOP3.LUT R0, R3, R0, R4, 0xfe, !PT ;  /* 0x0000000003007212 */ /* 0x000fce00078efe04 */
.L_x_17359:
[----:B------:R-:W-:Y:S05]  /*8450*/  BSYNC B0 ;  /* 0x0000000000007941 */ /* 0x000fea0003800000 */
.L_x_17358:
[----:B------:R-:W-:Y:S01]  /*8460*/  F2FP.BF16.F32.PACK_AB R0, RZ, R0 ;  /* 0x00000000ff00723e */ /* 0x000fe200000010ff */
[----:B------:R-:W-:Y:S06]  /*8470*/  BRA `(.L_x_17343) ;  /* 0x0000000400187947 */ /* 0x000fec0003800000 */
.L_x_17356:
        /* <DEDUP_REMOVED lines=21> */
.L_x_17365:
[----:B------:R-:W-:Y:S05]  /*85d0*/  BSYNC B1 ;  /* 0x0000000000017941 */ /* 0x000fea0003800000 */
.L_x_17364:
[----:B------:R-:W-:Y:S01]  /*85e0*/  LEA R3, R0, 0x37800000, 0x17 ;  /* 0x3780000000037811 */ /* 0x000fe200078eb8ff */
[----:B------:R-:W-:-:S05]  /*85f0*/  IMAD.SHL.U32 R0, R2, 0x200000, RZ ;  /* 0x0020000002007824 */ /* 0x000fca00078e00ff */
[----:B------:R-:W-:-:S07]  /*8600*/  LOP3.LUT R0, R3, R0, R4, 0xfe, !PT ;  /* 0x0000000003007212 */ /* 0x000fce00078efe04 */
.L_x_17363:
[----:B------:R-:W-:Y:S05]  /*8610*/  BSYNC B0 ;  /* 0x0000000000007941 */ /* 0x000fea0003800000 */
.L_x_17362:
[----:B------:R-:W-:Y:S01]  /*8620*/  F2FP.BF16.F32.PACK_AB R0, RZ, R0 ;  /* 0x00000000ff00723e */ /* 0x000fe200000010ff */
[----:B------:R-:W-:Y:S06]  /*8630*/  BRA `(.L_x_17343) ;  /* 0x0000000000a87947 */ /* 0x000fec0003800000 */
.L_x_17355:
        /* <DEDUP_REMOVED lines=14> */
.L_x_17369:
[----:B------:R-:W-:Y:S05]  /*8720*/  BSYNC B0 ;  /* 0x0000000000007941 */ /* 0x000fea0003800000 */
.L_x_17368:
[----:B------:R-:W-:Y:S01]  /*8730*/  F2FP.BF16.F32.PACK_AB R0, RZ, R0 ;  /* 0x00000000ff00723e */ /* 0x000fe200000010ff */
[----:B------:R-:W-:Y:S06]  /*8740*/  BRA `(.L_x_17343) ;  /* 0x0000000000647947 */ /* 0x000fec0003800000 */
.L_x_17342:
        /* <DEDUP_REMOVED lines=16> */
.L_x_17370:
[----:B------:R-:W-:Y:S01]  /*8850*/  PRMT R0, RZ, 0x7610, R0 ;  /* 0x00007610ff007816 */ /* 0x000fe20000000000 */
[----:B------:R-:W-:Y:S06]  /*8860*/  BRA `(.L_x_17343) ;  /* 0x00000000001c7947 */ /* 0x000fec0003800000 */
.L_x_17367:
[----:B------:R-:W2:Y:S02]  /*8870*/  LDG.E.64 R2, desc[UR36][R2.64] ;  /* 0x0000002402027981 */ /* 0x000ea4000c1e1b00 */
[----:B--2---:R-:W0:Y:S02]  /*8880*/  I2F.U64 R0, R2 ;  /* 0x0000000200007312 */ /* 0x004e240000301000 */
[----:B0-----:R-:W-:Y:S01]  /*8890*/  F2FP.BF16.F32.PACK_AB R0, RZ, R0 ;  /* 0x00000000ff00723e */ /* 0x001fe200000010ff */
[----:B------:R-:W-:Y:S06]  /*88a0*/  BRA `(.L_x_17343) ;  /* 0x00000000000c7947 */ /* 0x000fec0003800000 */
.L_x_17366:
[----:B------:R-:W2:Y:S02]  /*88b0*/  LDG.E R2, desc[UR36][R2.64] ;  /* 0x0000002402027981 */ /* 0x000ea4000c1e1900 */
[----:B--2---:R-:W-:-:S04]  /*88c0*/  I2FP.F32.U32 R0, R2 ;  /* 0x0000000200007245 */ /* 0x004fc80000201000 */
[----:B------:R-:W-:-:S07]  /*88d0*/  F2FP.BF16.F32.PACK_AB R0, RZ, R0 ;  /* 0x00000000ff00723e */ /* 0x000fce00000010ff */
.L_x_17343:
        /* <DEDUP_REMOVED lines=19> */
.L_x_17374:
[----:B------:R-:W-:-:S06]  /*8a10*/  IMAD.U32 R3, R3, 0x10000, RZ ;  /* 0x0001000003037824 */ /* 0x000fcc00078e00ff */
[----:B------:R-:W0:Y:S02]  /*8a20*/  F2I.S64.TRUNC R2, R3 ;  /* 0x0000000300027311 */ /* 0x000e24000020d900 */
[----:B0-----:R3:W-:Y:S01]  /*8a30*/  STG.E.U8 desc[UR36][R16.64], R2 ;  /* 0x0000000210007986 */ /* 0x0017e2000c101124 */
[----:B------:R-:W-:Y:S05]  /*8a40*/  BRA `(.L_x_17376) ;  /* 0x0000000c00847947 */ /* 0x000fea0003800000 */
.L_x_17373:
        /* <DEDUP_REMOVED lines=10> */
.L_x_17378:
[----:B------:R-:W-:-:S06]  /*8af0*/  IMAD.U32 R3, R3, 0x10000, RZ ;  /* 0x0001000003037824 */ /* 0x000fcc00078e00ff */
[----:B------:R-:W0:Y:S02]  /*8b00*/  F2I.FTZ.TRUNC.NTZ R3, R3 ;  /* 0x0000000300037305 */ /* 0x000e24000021f100 */
[----:B0-----:R2:W-:Y:S01]  /*8b10*/  STG.E desc[UR36][R16.64], R3 ;  /* 0x0000000310007986 */ /* 0x0015e2000c101924 */
[----:B------:R-:W-:Y:S05]  /*8b20*/  BRA `(.L_x_17376) ;  /* 0x0000000c004c7947 */ /* 0x000fea0003800000 */
.L_x_17377:
[----:B------:R-:W-:-:S06]  /*8b30*/  IMAD.U32 R3, R3, 0x10000, RZ ;  /* 0x0001000003037824 */ /* 0x000fcc00078e00ff */
[----:B------:R-:W0:Y:S02]  /*8b40*/  F2I.FTZ.TRUNC.NTZ R3, R3 ;  /* 0x0000000300037305 */ /* 0x000e24000021f100 */
[----:B0-----:R0:W-:Y:S01]  /*8b50*/  STG.E.U16 desc[UR36][R16.64], R3 ;  /* 0x0000000310007986 */ /* 0x0011e2000c101524 */
[----:B------:R-:W-:Y:S05]  /*8b60*/  BRA `(.L_x_17376) ;  /* 0x0000000c003c7947 */ /* 0x000fea0003800000 */
.L_x_17372:
        /* <DEDUP_REMOVED lines=9> */
.L_x_17380:
[----:B------:R-:W-:-:S05]  /*8c00*/  IMAD.U32 R0, R3, 0x10000, RZ ;  /* 0x0001000003007824 */ /* 0x000fca00078e00ff */
[----:B------:R-:W-:-:S05]  /*8c10*/  F2FP.F16.F32.PACK_AB R0, RZ, R0 ;  /* 0x00000000ff00723e */ /* 0x000fca00000000ff */
[----:B------:R0:W-:Y:S01]  /*8c20*/  STG.E.U16 desc[UR36][R16.64], R0 ;  /* 0x0000000010007986 */ /* 0x0001e2000c101524 */
[----:B------:R-:W-:Y:S05]  /*8c30*/  BRA `(.L_x_17376) ;  /* 0x0000000c00087947 */ /* 0x000fea0003800000 */
.L_x_17379:
        /* <DEDUP_REMOVED lines=10> */
.L_x_17382:
[----:B------:R-:W-:-:S05]  /*8ce0*/  IMAD.U32 R3, R3, 0x10000, RZ ;  /* 0x0001000003037824 */ /* 0x000fca00078e00ff */
[----:B------:R-:W-:-:S04]  /*8cf0*/  F2FP.F16.F32.PACK_AB R3, RZ, R3 ;  /* 0x00000003ff03723e */ /* 0x000fc800000000ff */
[----:B------:R-:W-:-:S05]  /*8d00*/  PRMT R3, R3, 0x5410, RZ ;  /* 0x0000541003037816 */ /* 0x000fca00000000ff */
[----:B------:R0:W-:Y:S01]  /*8d10*/  STG.E desc[UR36][R16.64], R3 ;  /* 0x0000000310007986 */ /* 0x0001e2000c101924 */
[----:B------:R-:W-:Y:S05]  /*8d20*/  BRA `(.L_x_17376) ;  /* 0x0000000800cc7947 */ /* 0x000fea0003800000 */
.L_x_17381:
[----:B------:R-:W-:-:S04]  /*8d30*/  IMAD.U32 R2, R3, 0x10000, RZ ;  /* 0x0001000003027824 */ /* 0x000fc800078e00ff */
[----:B------:R-:W-:-:S06]  /*8d40*/  FMUL.FTZ R2, R2, 1 ;  /* 0x3f80000002027820 */ /* 0x000fcc0000410000 */
[----:B------:R-:W0:Y:S02]  /*8d50*/  F2F.F64.F32 R2, R2 ;  /* 0x0000000200027310 */ /* 0x000e240000201800 */
[----:B0-----:R0:W-:Y:S01]  /*8d60*/  STG.E.64 desc[UR36][R16.64], R2 ;  /* 0x0000000210007986 */ /* 0x0011e2000c101b24 */
[----:B------:R-:W-:Y:S05]  /*8d70*/  BRA `(.L_x_17376) ;  /* 0x0000000800b87947 */ /* 0x000fea0003800000 */
.L_x_17371:
        /* <DEDUP_REMOVED lines=13> */
.L_x_17385:
[----:B------:R-:W-:Y:S01]  /*8e50*/  IMAD.U32 R3, R3, 0x10000, RZ ;  /* 0x0001000003037824 */ /* 0x000fe200078e00ff */
[----:B------:R-:W-:-:S03]  /*8e60*/  CS2R R6, SRZ ;  /* 0x0000000000067805 */ /* 0x000fc6000001ff00 */
[----:B------:R-:W-:-:S04]  /*8e70*/  FMUL.FTZ R3, R3, 1 ;  /* 0x3f80000003037820 */ /* 0x000fc80000410000 */
[----:B------:R-:W0:Y:S02]  /*8e80*/  F2F.F64.F32 R4, R3 ;  /* 0x0000000300047310 */ /* 0x000e240000201800 */
[----:B0-----:R0:W-:Y:S01]  /*8e90*/  STG.E.128 desc[UR36][R16.64], R4 ;  /* 0x0000000410007986 */ /* 0x0011e2000c101d24 */
[----:B------:R-:W-:Y:S05]  /*8ea0*/  BRA `(.L_x_17376) ;  /* 0x00000008006c7947 */ /* 0x000fea0003800000 */
.L_x_17384:
        /* <DEDUP_REMOVED lines=21> */
.L_x_17389:
[----:B------:R-:W-:Y:S05]  /*9000*/  BSYNC B0 ;  /* 0x0000000000007941 */ /* 0x000fea0003800000 */
.L_x_17388:
[----:B------:R-:W-:-:S05]  /*9010*/  LOP3.LUT R3, R0, R3, RZ, 0xfc, !PT ;  /* 0x0000000300037212 */ /* 0x000fca00078efcff */
[----:B------:R0:W-:Y:S01]  /*9020*/  STG.E.U8 desc[UR36][R16.64], R3 ;  /* 0x0000000310007986 */ /* 0x0001e2000c101124 */
[----:B------:R-:W-:Y:S05]  /*9030*/  BRA `(.L_x_17376) ;  /* 0x0000000800087947 */ /* 0x000fea0003800000 */
.L_x_17387:
        /* <DEDUP_REMOVED lines=13> */
.L_x_17391:
[----:B------:R-:W-:Y:S01]  /*9110*/  IMAD.MOV.U32 R0, RZ, RZ, 0x7f ;  /* 0x0000007fff007424 */ /* 0x000fe200078e00ff */
[----:B------:R-:W-:-:S04]  /*9120*/  ISETP.GT.U32.AND P0, PT, R2, 0x7f800000, PT ;  /* 0x7f8000000200780c */ /* 0x000fc80003f04070 */
[----:B------:R-:W-:-:S09]  /*9130*/  SEL R0, R0, 0x7c, P0 ;  /* 0x0000007c00007807 */ /* 0x000fd20000000000 */
.L_x_17392:
[----:B------:R-:W-:Y:S05]  /*9140*/  BSYNC B0 ;  /* 0x0000000000007941 */ /* 0x000fea0003800000 */
.L_x_17390:
[----:B------:R-:W-:-:S04]  /*9150*/  LOP3.LUT R2, R3, 0x80000000, RZ, 0xc0, !PT ;  /* 0x8000000003027812 */ /* 0x000fc800078ec0ff */
[----:B------:R-:W-:-:S04]  /*9160*/  SHF.R.U32.HI R3, RZ, 0x18, R2 ;  /* 0x00000018ff037819 */ /* 0x000fc80000011602 */
[----:B------:R-:W-:-:S05]  /*9170*/  LOP3.LUT R3, R0, R3, RZ, 0xfc, !PT ;  /* 0x0000000300037212 */ /* 0x000fca00078efcff */
[----:B------:R0:W-:Y:S01]  /*9180*/  STG.E.U8 desc[UR36][R16.64], R3 ;  /* 0x0000000310007986 */ /* 0x0001e2000c101124 */
[----:B------:R-:W-:Y:S05]  /*9190*/  BRA `(.L_x_17376) ;  /* 0x0000000400b07947 */ /* 0x000fea0003800000 */
.L_x_17386:
[----:B------:R0:W-:Y:S01]  /*91a0*/  STG.E.U16 desc[UR36][R16.64], R3 ;  /* 0x0000000310007986 */ /* 0x0001e2000c101524 */
[----:B------:R-:W-:Y:S05]  /*91b0*/  BRA `(.L_x_17376) ;  /* 0x0000000400a87947 */ /* 0x000fea0003800000 */
.L_x_17383:
        /* <DEDUP_REMOVED lines=12> */
.L_x_17395:
        /* <DEDUP_REMOVED lines=17> */
.L_x_17398:
[----:B------:R-:W-:-:S04]  /*9390*/  LOP3.LUT R2, R3, 0x80000000, RZ, 0xc0, !PT ;  /* 0x8000000003027812 */ /* 0x000fc800078ec0ff */
[----:B------:R-:W-:-:S04]  /*93a0*/  SHF.R.U32.HI R3, RZ, 0x18, R2 ;  /* 0x00000018ff037819 */ /* 0x000fc80000011602 */
[----:B------:R-:W-:-:S04]  /*93b0*/  LOP3.LUT R0, R0, R3, RZ, 0xfc, !PT ;  /* 0x0000000300007212 */ /* 0x000fc800078efcff */
[----:B------:R-:W-:-:S07]  /*93c0*/  PRMT R8, R0, 0x7610, R8 ;  /* 0x0000761000087816 */ /* 0x000fce0000000008 */
.L_x_17397:
[----:B------:R-:W-:Y:S05]  /*93d0*/  BSYNC B0 ;  /* 0x0000000000007941 */ /* 0x000fea0003800000 */
.L_x_17396:
[----:B------:R0:W-:Y:S01]  /*93e0*/  STG.E.U8 desc[UR36][R16.64], R8 ;  /* 0x0000000810007986 */ /* 0x0001e2000c101124 */
[----:B------:R-:W-:Y:S05]  /*93f0*/  BRA `(.L_x_17376) ;  /* 0x0000000400187947 */ /* 0x000fea0003800000 */
.L_x_17394:
        /* <DEDUP_REMOVED lines=17> */
.L_x_17401:
[----:B------:R-:W-:-:S04]  /*9510*/  LOP3.LUT R2, R3, 0x80000000, RZ, 0xc0, !PT ;  /* 0x8000000003027812 */ /* 0x000fc800078ec0ff */
[----:B------:R-:W-:-:S04]  /*9520*/  SHF.R.U32.HI R3, RZ, 0x18, R2 ;  /* 0x00000018ff037819 */ /* 0x000fc80000011602 */
[----:B------:R-:W-:-:S04]  /*9530*/  LOP3.LUT R0, R0, R3, RZ, 0xfc, !PT ;  /* 0x0000000300007212 */ /* 0x000fc800078efcff */
[----:B------:R-:W-:-:S07]  /*9540*/  PRMT R8, R0, 0x7610, R8 ;  /* 0x0000761000087816 */ /* 0x000fce0000000008 */
.L_x_17400:
[----:B------:R-:W-:Y:S05]  /*9550*/  BSYNC B0 ;  /* 0x0000000000007941 */ /* 0x000fea0003800000 */
.L_x_17399:
[----:B------:R0:W-:Y:S01]  /*9560*/  STG.E.U8 desc[UR36][R16.64], R8 ;  /* 0x0000000810007986 */ /* 0x0001e2000c101124 */
[----:B------:R-:W-:Y:S05]  /*9570*/  BRA `(.L_x_17376) ;  /* 0x0000000000b87947 */ /* 0x000fea0003800000 */
.L_x_17393:
        /* <DEDUP_REMOVED lines=22> */
.L_x_17375:
        /* <DEDUP_REMOVED lines=16> */
.L_x_17404:
[----:B------:R-:W-:Y:S05]  /*97e0*/  BRA `(.L_x_17376) ;  /* 0x00000000001c7947 */ /* 0x000fea0003800000 */
.L_x_17403:
[----:B------:R-:W-:-:S06]  /*97f0*/  IMAD.U32 R3, R3, 0x10000, RZ ;  /* 0x0001000003037824 */ /* 0x000fcc00078e00ff */
[----:B------:R-:W0:Y:S02]  /*9800*/  F2I.U64.TRUNC R2, R3 ;  /* 0x0000000300027311 */ /* 0x000e24000020d800 */
[----:B0-----:R0:W-:Y:S01]  /*9810*/  STG.E.64 desc[UR36][R16.64], R2 ;  /* 0x0000000210007986 */ /* 0x0011e2000c101b24 */
[----:B------:R-:W-:Y:S05]  /*9820*/  BRA `(.L_x_17376) ;  /* 0x00000000000c7947 */ /* 0x000fea0003800000 */
.L_x_17402:
[----:B------:R-:W-:-:S06]  /*9830*/  IMAD.U32 R3, R3, 0x10000, RZ ;  /* 0x0001000003037824 */ /* 0x000fcc00078e00ff */
[----:B------:R-:W0:Y:S02]  /*9840*/  F2I.FTZ.U32.TRUNC.NTZ R3, R3 ;  /* 0x0000000300037305 */ /* 0x000e24000021f000 */
[----:B0-----:R0:W-:Y:S02]  /*9850*/  STG.E desc[UR36][R16.64], R3 ;  /* 0x0000000310007986 */ /* 0x0011e4000c101924 */
.L_x_17376:
[----:B------:R-:W-:-:S07]  /*9860*/  VIADD R19, R19, 0x80 ;  /* 0x0000008013137836 */ /* 0x000fce0000000000 */
.L_x_17336:
[----:B------:R-:W-:Y:S05]  /*9870*/  BSYNC B6 ;  /* 0x0000000000067941 */ /* 0x000fea0003800000 */
.L_x_17335:
        /* <DEDUP_REMOVED lines=306> */
.L_x_17405:
        /* <DEDUP_REMOVED lines=22> */
.L_x_17409:
[----:B------:R-:W2:Y:S02]  /*ad00*/  LDG.E.U8 R2, desc[UR36][R2.64] ;  /* 0x0000002402027981 */ /* 0x000ea4000c1e1100 */
[----:B--2---:R-:W-:-:S04]  /*ad10*/  I2FP.F32.U32 R0, R2 ;  /* 0x0000000200007245 */ /* 0x004fc80000201000 */
[----:B------:R-:W-:Y:S01]  /*ad20*/  F2FP.BF16.F32.PACK_AB R0, RZ, R0 ;  /* 0x00000000ff00723e */ /* 0x000fe200000010ff */
[----:B------:R-:W-:Y:S06]  /*ad30*/  BRA `(.L_x_17411) ;  /* 0x0000000c00907947 */ /* 0x000fec0003800000 */
.L_x_17408:
        /* <DEDUP_REMOVED lines=10> */
.L_x_17413:
[----:B------:R-:W2:Y:S02]  /*ade0*/  LDG.E R2, desc[UR36][R2.64] ;  /* 0x0000002402027981 */ /* 0x000ea4000c1e1900 */
[----:B--2---:R-:W-:-:S04]  /*adf0*/  I2FP.F32.S32 R0, R2 ;  /* 0x0000000200007245 */ /* 0x004fc80000201400 */
[----:B------:R-:W-:Y:S01]  /*ae00*/  F2FP.BF16.F32.PACK_AB R0, RZ, R0 ;  /* 0x00000000ff00723e */ /* 0x000fe200000010ff */
[----:B------:R-:W-:Y:S06]  /*ae10*/  BRA `(.L_x_17411) ;  /* 0x0000000c00587947 */ /* 0x000fec0003800000 */
.L_x_17412:
[----:B------:R-:W2:Y:S02]  /*ae20*/  LDG.E.U16 R2, desc[UR36][R2.64] ;  /* 0x0000002402027981 */ /* 0x000ea4000c1e1500 */
[----:B--2---:R-:W0:Y:S02]  /*ae30*/  I2F.S16 R0, R2 ;  /* 0x0000000200007306 */ /* 0x004e240000101400 */
[----:B0-----:R-:W-:Y:S01]  /*ae40*/  F2FP.BF16.F32.PACK_AB R0, RZ, R0 ;  /* 0x00000000ff00723e */ /* 0x001fe200000010ff */
[----:B------:R-:W-:Y:S06]  /*ae50*/  BRA `(.L_x_17411) ;  /* 0x0000000c00487947 */ /* 0x000fec0003800000 */
.L_x_17407:
        /* <DEDUP_REMOVED lines=9> */
.L_x_17415:
[----:B------:R-:W2:Y:S02]  /*aef0*/  LDG.E.U16 R0, desc[UR36][R2.64] ;  /* 0x0000002402007981 */ /* 0x000ea4000c1e1500 */
[----:B--2---:R-:W-:-:S05]  /*af00*/  HADD2.F32 R0, -RZ, R0.H0_H0 ;  /* 0x20000000ff007230 */ /* 0x004fca0000004100 */
[----:B------:R-:W-:Y:S01]  /*af10*/  F2FP.BF16.F32.PACK_AB R0, RZ, R0 ;  /* 0x00000000ff00723e */ /* 0x000fe200000010ff */
[----:B------:R-:W-:Y:S06]  /*af20*/  BRA `(.L_x_17411) ;  /* 0x0000000c00147947 */ /* 0x000fec0003800000 */
.L_x_17414:
        /* <DEDUP_REMOVED lines=9> */
.L_x_17417:
[----:B------:R-:W2:Y:S02]  /*afc0*/  LDG.E.U16 R2, desc[UR36][R2.64] ;  /* 0x0000002402027981 */ /* 0x000ea4000c1e1500 */
[----:B--2---:R-:W-:-:S05]  /*afd0*/  HADD2.F32 R0, -RZ, R2.H0_H0 ;  /* 0x20000002ff007230 */ /* 0x004fca0000004100 */
[----:B------:R-:W-:Y:S01]  /*afe0*/  F2FP.BF16.F32.PACK_AB R0, RZ, R0 ;  /* 0x00000000ff00723e */ /* 0x000fe200000010ff */
[----:B------:R-:W-:Y:S06]  /*aff0*/  BRA `(.L_x_17411) ;  /* 0x0000000800e07947 */ /* 0x000fec0003800000 */
.L_x_17416:
        /* <DEDUP_REMOVED lines=8> */
.L_x_17406:
        /* <DEDUP_REMOVED lines=13> */
.L_x_17420:
        /* <DEDUP_REMOVED lines=8> */
.L_x_17419:
        /* <DEDUP_REMOVED lines=28> */
.L_x_17422:
        /* <DEDUP_REMOVED lines=15> */
.L_x_17421:
[----:B------:R0:W5:Y:S01]  /*b480*/  LDG.E.U16 R0, desc[UR36][R2.64] ;  /* 0x0000002402007981 */ /* 0x000162000c1e1500 */
[----:B------:R-:W-:Y:S05]  /*b490*/  BRA `(.L_x_17411) ;  /* 0x0000000400b87947 */ /* 0x000fea0003800000 */
.L_x_17418:
        /* <DEDUP_REMOVED lines=12> */
.L_x_17425:
        /* <DEDUP_REMOVED lines=21> */
.L_x_17429:
[----:B------:R-:W-:Y:S05]  /*b6b0*/  BSYNC B1 ;  /* 0x0000000000017941 */ /* 0x000fea0003800000 */
.L_x_17428:
[----:B------:R-:W-:Y:S01]  /*b6c0*/  LEA R3, R0, 0x3b800000, 0x17 ;  /* 0x3b80000000037811 */ /* 0x000fe200078eb8ff */
[----:B------:R-:W-:-:S05]  /*b6d0*/  IMAD.SHL.U32 R0, R2, 0x100000, RZ ;  /* 0x0010000002007824 */ /* 0x000fca00078e00ff */
[----:B------:R-:W-:-:S07]  /*b6e0*/  LOP3.LUT R0, R3, R0, R4, 0xfe, !PT ;  /* 0x0000000003007212 */ /* 0x000fce00078efe04 */
.L_x_17427:
[----:B------:R-:W-:Y:S05]  /*b6f0*/  BSYNC B0 ;  /* 0x0000000000007941 */ /* 0x000fea0003800000 */
.L_x_17426:
[----:B------:R-:W-:Y:S01]  /*b700*/  F2FP.BF16.F32.PACK_AB R0, RZ, R0 ;  /* 0x00000000ff00723e */ /* 0x000fe200000010ff */
[----:B------:R-:W-:Y:S06]  /*b710*/  BRA `(.L_x_17411) ;  /* 0x0000000400187947 */ /* 0x000fec0003800000 */
.L_x_17424:
        /* <DEDUP_REMOVED lines=21> */
.L_x_17433:
[----:B------:R-:W-:Y:S05]  /*b870*/  BSYNC B1 ;  /* 0x0000000000017941 */ /* 0x000fea0003800000 */
.L_x_17432:
[----:B------:R-:W-:Y:S01]  /*b880*/  LEA R3, R0, 0x37800000, 0x17 ;  /* 0x3780000000037811 */ /* 0x000fe200078eb8ff */
[----:B------:R-:W-:-:S05]  /*b890*/  IMAD.SHL.U32 R0, R2, 0x200000, RZ ;  /* 0x0020000002007824 */ /* 0x000fca00078e00ff */
[----:B------:R-:W-:-:S07]  /*b8a0*/  LOP3.LUT R0, R3, R0, R4, 0xfe, !PT ;  /* 0x0000000003007212 */ /* 0x000fce00078efe04 */
.L_x_17431:
[----:B------:R-:W-:Y:S05]  /*b8b0*/  BSYNC B0 ;  /* 0x0000000000007941 */ /* 0x000fea0003800000 */
.L_x_17430:
[----:B------:R-:W-:Y:S01]  /*b8c0*/  F2FP.BF16.F32.PACK_AB R0, RZ, R0 ;  /* 0x00000000ff00723e */ /* 0x000fe200000010ff */
[----:B------:R-:W-:Y:S06]  /*b8d0*/  BRA `(.L_x_17411) ;  /* 0x0000000000a87947 */ /* 0x000fec0003800000 */
.L_x_17423:
        /* <DEDUP_REMOVED lines=14> */
.L_x_17437:
[----:B------:R-:W-:Y:S05]  /*b9c0*/  BSYNC B0 ;  /* 0x0000000000007941 */ /* 0x000fea0003800000 */
.L_x_17436:
[----:B------:R-:W-:Y:S01]  /*b9d0*/  F2FP.BF16.F32.PACK_AB R0, RZ, R0 ;  /* 0x00000000ff00723e */ /* 0x000fe200000010ff */
[----:B------:R-:W-:Y:S06]  /*b9e0*/  BRA `(.L_x_17411) ;  /* 0x0000000000647947 */ /* 0x000fec0003800000 */
.L_x_17410:
        /* <DEDUP_REMOVED lines=16> */
.L_x_17438:
[----:B------:R-:W-:Y:S01]  /*baf0*/  PRMT R0, RZ, 0x7610, R0 ;  /* 0x00007610ff007816 */ /* 0x000fe20000000000 */
[----:B------:R-:W-:Y:S06]  /*bb00*/  BRA `(.L_x_17411) ;  /* 0x00000000001c7947 */ /* 0x000fec0003800000 */
.L_x_17435:
[----:B------:R-:W2:Y:S02]  /*bb10*/  LDG.E.64 R2, desc[UR36][R2.64] ;  /* 0x0000002402027981 */ /* 0x000ea4000c1e1b00 */
[----:B--2---:R-:W0:Y:S02]  /*bb20*/  I2F.U64 R0, R2 ;  /* 0x0000000200007312 */ /* 0x004e240000301000 */
[----:B0-----:R-:W-:Y:S01]  /*bb30*/  F2FP.BF16.F32.PACK_AB R0, RZ, R0 ;  /* 0x00000000ff00723e */ /* 0x001fe200000010ff */
[----:B------:R-:W-:Y:S06]  /*bb40*/  BRA `(.L_x_17411) ;  /* 0x00000000000c7947 */ /* 0x000fec0003800000 */
.L_x_17434:
[----:B------:R-:W2:Y:S02]  /*bb50*/  LDG.E R2, desc[UR36][R2.64] ;  /* 0x0000002402027981 */ /* 0x000ea4000c1e1900 */
[----:B--2---:R-:W-:-:S04]  /*bb60*/  I2FP.F32.U32 R0, R2 ;  /* 0x0000000200007245 */ /* 0x004fc80000201000 */
[----:B------:R-:W-:-:S07]  /*bb70*/  F2FP.BF16.F32.PACK_AB R0, RZ, R0 ;  /* 0x00000000ff00723e */ /* 0x000fce00000010ff */
.L_x_17411:
        /* <DEDUP_REMOVED lines=19> */
.L_x_17442:
[----:B------:R-:W-:-:S06]  /*bcb0*/  IMAD.U32 R3, R3, 0x10000, RZ ;  /* 0x0001000003037824 */ /* 0x000fcc00078e00ff */
[----:B------:R-:W0:Y:S02]  /*bcc0*/  F2I.S64.TRUNC R2, R3 ;  /* 0x0000000300027311 */ /* 0x000e24000020d900 */
[----:B0-----:R-:W-:Y:S01]  /*bcd0*/  STG.E.U8 desc[UR36][R16.64], R2 ;  /* 0x0000000210007986 */ /* 0x001fe2000c101124 */
[----:B------:R-:W-:Y:S05]  /*bce0*/  EXIT ;  /* 0x000000000000794d */ /* 0x000fea0003800000 */
.L_x_17441:
        /* <DEDUP_REMOVED lines=10> */
.L_x_17445:
[----:B------:R-:W-:-:S06]  /*bd90*/  IMAD.U32 R3, R3, 0x10000, RZ ;  /* 0x0001000003037824 */ /* 0x000fcc00078e00ff */
[----:B------:R-:W0:Y:S02]  /*bda0*/  F2I.FTZ.TRUNC.NTZ R3, R3 ;  /* 0x0000000300037305 */ /* 0x000e24000021f100 */
[----:B0-----:R-:W-:Y:S01]  /*bdb0*/  STG.E desc[UR36][R16.64], R3 ;  /* 0x0000000310007986 */ /* 0x001fe2000c101924 */
[----:B------:R-:W-:Y:S05]  /*bdc0*/  EXIT ;  /* 0x000000000000794d */ /* 0x000fea0003800000 */
.L_x_17444:
[----:B------:R-:W-:-:S06]  /*bdd0*/  IMAD.U32 R3, R3, 0x10000, RZ ;  /* 0x0001000003037824 */ /* 0x000fcc00078e00ff */
[----:B------:R-:W0:Y:S02]  /*bde0*/  F2I.FTZ.TRUNC.NTZ R3, R3 ;  /* 0x0000000300037305 */ /* 0x000e24000021f100 */
[----:B0-----:R-:W-:Y:S01]  /*bdf0*/  STG.E.U16 desc[UR36][R16.64], R3 ;  /* 0x0000000310007986 */ /* 0x001fe2000c101524 */
[----:B------:R-:W-:Y:S05]  /*be00*/  EXIT ;  /* 0x000000000000794d */ /* 0x000fea0003800000 */
.L_x_17440:
        /* <DEDUP_REMOVED lines=9> */
.L_x_17447:
[----:B------:R-:W-:-:S05]  /*bea0*/  IMAD.U32 R0, R3, 0x10000, RZ ;  /* 0x0001000003007824 */ /* 0x000fca00078e00ff */
[----:B------:R-:W-:-:S05]  /*beb0*/  F2FP.F16.F32.PACK_AB R0, RZ, R0 ;  /* 0x00000000ff00723e */ /* 0x000fca00000000ff */
[----:B------:R-:W-:Y:S01]  /*bec0*/  STG.E.U16 desc[UR36][R16.64], R0 ;  /* 0x0000000010007986 */ /* 0x000fe2000c101524 */
[----:B------:R-:W-:Y:S05]  /*bed0*/  EXIT ;  /* 0x000000000000794d */ /* 0x000fea0003800000 */
.L_x_17446:
        /* <DEDUP_REMOVED lines=10> */
.L_x_17449:
[----:B------:R-:W-:-:S05]  /*bf80*/  IMAD.U32 R3, R3, 0x10000, RZ ;  /* 0x0001000003037824 */ /* 0x000fca00078e00ff */
[----:B------:R-:W-:-:S04]  /*bf90*/  F2FP.F16.F32.PACK_AB R3, RZ, R3 ;  /* 0x00000003ff03723e */ /* 0x000fc800000000ff */
[----:B------:R-:W-:-:S05]  /*bfa0*/  PRMT R3, R3, 0x5410, RZ ;  /* 0x0000541003037816 */ /* 0x000fca00000000ff */
[----:B------:R-:W-:Y:S01]  /*bfb0*/  STG.E desc[UR36][R16.64], R3 ;  /* 0x0000000310007986 */ /* 0x000fe2000c101924 */
[----:B------:R-:W-:Y:S05]  /*bfc0*/  EXIT ;  /* 0x000000000000794d */ /* 0x000fea0003800000 */
.L_x_17448:
[----:B------:R-:W-:-:S04]  /*bfd0*/  IMAD.U32 R2, R3, 0x10000, RZ ;  /* 0x0001000003027824 */ /* 0x000fc800078e00ff */
[----:B------:R-:W-:-:S06]  /*bfe0*/  FMUL.FTZ R2, R2, 1 ;  /* 0x3f80000002027820 */ /* 0x000fcc0000410000 */
[----:B------:R-:W0:Y:S02]  /*bff0*/  F2F.F64.F32 R2, R2 ;  /* 0x0000000200027310 */ /* 0x000e240000201800 */
[----:B0-----:R-:W-:Y:S01]  /*c000*/  STG.E.64 desc[UR36][R16.64], R2 ;  /* 0x0000000210007986 */ /* 0x001fe2000c101b24 */
[----:B------:R-:W-:Y:S05]  /*c010*/  EXIT ;  /* 0x000000000000794d */ /* 0x000fea0003800000 */
.L_x_17439:
        /* <DEDUP_REMOVED lines=13> */
.L_x_17452:
[----:B------:R-:W-:Y:S01]  /*c0f0*/  IMAD.U32 R3, R3, 0x10000, RZ ;  /* 0x0001000003037824 */ /* 0x000fe200078e00ff */
[----:B------:R-:W-:-:S03]  /*c100*/  CS2R R6, SRZ ;  /* 0x0000000000067805 */ /* 0x000fc6000001ff00 */
[----:B------:R-:W-:-:S04]  /*c110*/  FMUL.FTZ R3, R3, 1 ;  /* 0x3f80000003037820 */ /* 0x000fc80000410000 */
[----:B------:R-:W0:Y:S02]  /*c120*/  F2F.F64.F32 R4, R3 ;  /* 0x0000000300047310 */ /* 0x000e240000201800 */
[----:B0-----:R-:W-:Y:S01]  /*c130*/  STG.E.128 desc[UR36][R16.64], R4 ;  /* 0x0000000410007986 */ /* 0x001fe2000c101d24 */
[----:B------:R-:W-:Y:S05]  /*c140*/  EXIT ;  /* 0x000000000000794d */ /* 0x000fea0003800000 */
.L_x_17451:
        /* <DEDUP_REMOVED lines=21> */
.L_x_17456:
[----:B------:R-:W-:Y:S05]  /*c2a0*/  BSYNC B0 ;  /* 0x0000000000007941 */ /* 0x000fea0003800000 */
.L_x_17455:
[----:B------:R-:W-:-:S05]  /*c2b0*/  LOP3.LUT R3, R0, R3, RZ, 0xfc, !PT ;  /* 0x0000000300037212 */ /* 0x000fca00078efcff */
[----:B------:R-:W-:Y:S01]  /*c2c0*/  STG.E.U8 desc[UR36][R16.64], R3 ;  /* 0x0000000310007986 */ /* 0x000fe2000c101124 */
[----:B------:R-:W-:Y:S05]  /*c2d0*/  EXIT ;  /* 0x000000000000794d */ /* 0x000fea0003800000 */
.L_x_17454:
        /* <DEDUP_REMOVED lines=13> */
.L_x_17458:
[----:B------:R-:W-:Y:S01]  /*c3b0*/  IMAD.MOV.U32 R0, RZ, RZ, 0x7f ;  /* 0x0000007fff007424 */ /* 0x000fe200078e00ff */
[----:B------:R-:W-:-:S04]  /*c3c0*/  ISETP.GT.U32.AND P0, PT, R2, 0x7f800000, PT ;  /* 0x7f8000000200780c */ /* 0x000fc80003f04070 */
[----:B------:R-:W-:-:S09]  /*c3d0*/  SEL R0, R0, 0x7c, P0 ;  /* 0x0000007c00007807 */ /* 0x000fd20000000000 */
.L_x_17459:
[----:B------:R-:W-:Y:S05]  /*c3e0*/  BSYNC B0 ;  /* 0x0000000000007941 */ /* 0x000fea0003800000 */
.L_x_17457:
[----:B------:R-:W-:-:S04]  /*c3f0*/  LOP3.LUT R2, R3, 0x80000000, RZ, 0xc0, !PT ;  /* 0x8000000003027812 */ /* 0x000fc800078ec0ff */
[----:B------:R-:W-:-:S04]  /*c400*/  SHF.R.U32.HI R3, RZ, 0x18, R2 ;  /* 0x00000018ff037819 */ /* 0x000fc80000011602 */
[----:B------:R-:W-:-:S05]  /*c410*/  LOP3.LUT R3, R0, R3, RZ, 0xfc, !PT ;  /* 0x0000000300037212 */ /* 0x000fca00078efcff */
[----:B------:R-:W-:Y:S01]  /*c420*/  STG.E.U8 desc[UR36][R16.64], R3 ;  /* 0x0000000310007986 */ /* 0x000fe2000c101124 */
[----:B------:R-:W-:Y:S05]  /*c430*/  EXIT ;  /* 0x000000000000794d */ /* 0x000fea0003800000 */
.L_x_17453:
[----:B------:R-:W-:Y:S01]  /*c440*/  STG.E.U16 desc[UR36][R16.64], R3 ;  /* 0x0000000310007986 */ /* 0x000fe2000c101524 */
[----:B------:R-:W-:Y:S05]  /*c450*/  EXIT ;  /* 0x000000000000794d */ /* 0x000fea0003800000 */
.L_x_17450:
        /* <DEDUP_REMOVED lines=12> */
.L_x_17462:
        /* <DEDUP_REMOVED lines=17> */
.L_x_17465:
[----:B------:R-:W-:-:S04]  /*c630*/  LOP3.LUT R2, R3, 0x80000000, RZ, 0xc0, !PT ;  /* 0x8000000003027812 */ /* 0x000fc800078ec0ff */
[----:B------:R-:W-:-:S04]  /*c640*/  SHF.R.U32.HI R3, RZ, 0x18, R2 ;  /* 0x00000018ff037819 */ /* 0x000fc80000011602 */
[----:B------:R-:W-:-:S04]  /*c650*/  LOP3.LUT R0, R0, R3, RZ, 0xfc, !PT ;  /* 0x0000000300007212 */ /* 0x000fc800078efcff */
[----:B------:R-:W-:-:S07]  /*c660*/  PRMT R8, R0, 0x7610, R8 ;  /* 0x0000761000087816 */ /* 0x000fce0000000008 */
.L_x_17464:
[----:B------:R-:W-:Y:S05]  /*c670*/  BSYNC B0 ;  /* 0x0000000000007941 */ /* 0x000fea0003800000 */
.L_x_17463:
[----:B------:R-:W-:Y:S01]  /*c680*/  STG.E.U8 desc[UR36][R16.64], R8 ;  /* 0x0000000810007986 */ /* 0x000fe2000c101124 */
[----:B------:R-:W-:Y:S05]  /*c690*/  EXIT ;  /* 0x000000000000794d */ /* 0x000fea0003800000 */
.L_x_17461:
        /* <DEDUP_REMOVED lines=17> */
.L_x_17468:
[----:B------:R-:W-:-:S04]  /*c7b0*/  LOP3.LUT R2, R3, 0x80000000, RZ, 0xc0, !PT ;  /* 0x8000000003027812 */ /* 0x000fc800078ec0ff */
[----:B------:R-:W-:-:S04]  /*c7c0*/  SHF.R.U32.HI R3, RZ, 0x18, R2 ;  /* 0x00000018ff037819 */ /* 0x000fc80000011602 */
[----:B------:R-:W-:-:S04]  /*c7d0*/  LOP3.LUT R0, R0, R3, RZ, 0xfc, !PT ;  /* 0x0000000300007212 */ /* 0x000fc800078efcff */
[----:B------:R-:W-:-:S07]  /*c7e0*/  PRMT R8, R0, 0x7610, R8 ;  /* 0x0000761000087816 */ /* 0x000fce0000000008 */
.L_x_17467:
[----:B------:R-:W-:Y:S05]  /*c7f0*/  BSYNC B0 ;  /* 0x0000000000007941 */ /* 0x000fea0003800000 */
.L_x_17466:
[----:B------:R-:W-:Y:S01]  /*c800*/  STG.E.U8 desc[UR36][R16.64], R8 ;  /* 0x0000000810007986 */ /* 0x000fe2000c101124 */
[----:B------:R-:W-:Y:S05]  /*c810*/  EXIT ;  /* 0x000000000000794d */ /* 0x000fea0003800000 */
.L_x_17460:
        /* <DEDUP_REMOVED lines=22> */
.L_x_17443:
        /* <DEDUP_REMOVED lines=16> */
.L_x_17471:
[----:B------:R-:W-:Y:S05]  /*ca80*/  EXIT ;  /* 0x000000000000794d */ /* 0x000fea0003800000 */
.L_x_17470:
[----:B------:R-:W-:-:S06]  /*ca90*/  IMAD.U32 R3, R3, 0x10000, RZ ;  /* 0x0001000003037824 */ /* 0x000fcc00078e00ff */
[----:B------:R-:W0:Y:S02]  /*caa0*/  F2I.U64.TRUNC R2, R3 ;  /* 0x0000000300027311 */ /* 0x000e24000020d800 */
[----:B0-----:R-:W-:Y:S01]  /*cab0*/  STG.E.64 desc[UR36][R16.64], R2 ;  /* 0x0000000210007986 */ /* 0x001fe2000c101b24 */
[----:B------:R-:W-:Y:S05]  /*cac0*/  EXIT ;  /* 0x000000000000794d */ /* 0x000fea0003800000 */
.L_x_17469:
[----:B------:R-:W-:-:S06]  /*cad0*/  IMAD.U32 R3, R3, 0x10000, RZ ;  /* 0x0001000003037824 */ /* 0x000fcc00078e00ff */
[----:B------:R-:W0:Y:S02]  /*cae0*/  F2I.FTZ.U32.TRUNC.NTZ R3, R3 ;  /* 0x0000000300037305 */ /* 0x000e24000021f000 */
[----:B0-----:R-:W-:Y:S01]  /*caf0*/  STG.E desc[UR36][R16.64], R3 ;  /* 0x0000000310007986 */ /* 0x001fe2000c101924 */
[----:B------:R-:W-:Y:S05]  /*cb00*/  EXIT ;  /* 0x000000000000794d */ /* 0x000fea0003800000 */
.L_x_17472:
        /* <DEDUP_REMOVED lines=15> */
.L_x_19736:


//--------------------- .text._ZN2at6native27unrolled_elementwise_kernelIZZZNS0_16ceil_kernel_cudaERNS_18TensorIteratorBaseEENKUlvE_clEvENKUlvE2_clEvEUlN3c108BFloat16EE_St5arrayIPcLm2EELi4E23TrivialOffsetCalculatorILi1EjESD_NS0_6memory12LoadWithCastILi1EEENSE_13StoreWithCastILi1EEEEEviT_T0_T2_T3_T4_T5_ --------------------------
	.section	.text._ZN2at6native27unrolled_elementwise_kernelIZZZNS0_16ceil_kernel_cudaERNS_18TensorIteratorBaseEENKUlvE_clEvENKUlvE2_clEvEUlN3c108BFloat16EE_St5arrayIPcLm2EELi4E23TrivialOffsetCalculatorILi1EjESD_NS0_6memory12LoadWithCastILi1EEENSE_13StoreWithCastILi1EEEEEviT_T0_T2_T3_T4_T5_,"ax",@progbits
	.align	128
        .global         _ZN2at6native27unrolled_elementwise_kernelIZZZNS0_16ceil_kernel_cudaERNS_18TensorIteratorBaseEENKUlvE_clEvENKUlvE2_clEvEUlN3c108BFloat16EE_St5arrayIPcLm2EELi4E23TrivialOffsetCalculatorILi1EjESD_NS0_6memory12LoadWithCastILi1EEENSE_13StoreWithCastILi1EEEEEviT_T0_T2_T3_T4_T5_
        .type           _ZN2at6native27unrolled_elementwise_kernelIZZZNS0_16ceil_kernel_cudaERNS_18TensorIteratorBaseEENKUlvE_clEvENKUlvE2_clEvEUlN3c108BFloat16EE_St5arrayIPcLm2EELi4E23TrivialOffsetCalculatorILi1EjESD_NS0_6memory12LoadWithCastILi1EEENSE_13StoreWithCastILi1EEEEEviT_T0_T2_T3_T4_T5_,@function
        .size           _ZN2at6native27unrolled_elementwise_kernelIZZZNS0_16ceil_kernel_cudaERNS_18TensorIteratorBaseEENKUlvE_clEvENKUlvE2_clEvEUlN3c108BFloat16EE_St5arrayIPcLm2EELi4E23TrivialOffsetCalculatorILi1EjESD_NS0_6memory12LoadWithCastILi1EEENSE_13StoreWithCastILi1EEEEEviT_T0_T2_T3_T4_T5_,(.L_x_19737 - _ZN2at6native27unrolled_elementwise_kernelIZZZNS0_16ceil_kernel_cudaERNS_18TensorIteratorBaseEENKUlvE_clEvENKUlvE2_clEvEUlN3c108BFloat16EE_St5arrayIPcLm2EELi4E23TrivialOffsetCalculatorILi1EjESD_NS0_6memory12LoadWithCastILi1EEENSE_13StoreWithCastILi1EEEEEviT_T0_T2_T3_T4_T5_)
        .other          _ZN2at6native27unrolled_elementwise_kernelIZZZNS0_16ceil_kernel_cudaERNS_18TensorIteratorBaseEENKUlvE_clEvENKUlvE2_clEvEUlN3c108BFloat16EE_St5arrayIPcLm2EELi4E23TrivialOffsetCalculatorILi1EjESD_NS0_6memory12LoadWithCastILi1EEENSE_13StoreWithCastILi1EEEEEviT_T0_T2_T3_T4_T5_,@"STO_CUDA_ENTRY STV_DEFAULT"
_ZN2at6native27unrolled_elementwise_kernelIZZZNS0_16ceil_kernel_cudaERNS_18TensorIteratorBaseEENKUlvE_clEvENKUlvE2_clEvEUlN3c108BFloat16EE_St5arrayIPcLm2EELi4E23TrivialOffsetCalculatorILi1EjESD_NS0_6memory12LoadWithCastILi1EEENSE_13StoreWithCastILi1EEEEEviT_T0_T2_T3_T4_T5_:
.text._ZN2at6native27unrolled_elementwise_kernelIZZZNS0_16ceil_kernel_cudaERNS_18TensorIteratorBaseEENKUlvE_clEvENKUlvE2_clEvEUlN3c108BFloat16EE_St5arrayIPcLm2EELi4E23TrivialOffsetCalculatorILi1EjESD_NS0_6memory12LoadWithCastILi1EEENSE_13StoreWithCastILi1EEEEEviT_T0_T2_T3_T4_T5_:
        /* <DEDUP_REMOVED lines=34> */
.L_x_17478:
[----:B------:R-:W2:Y:S02]  /*0220*/  LDG.E.U8 R4, desc[UR36][R4.64] ;  /* 0x0000002404047981 */ /* 0x000ea4000c1e1100 */
[----:B--2---:R-:W-:-:S04]  /*0230*/  I2FP.F32.U32 R0, R4 ;  /* 0x0000000400007245 */ /* 0x004fc80000201000 */
[----:B------:R-:W-:-:S04]  /*0240*/  F2FP.BF16.F32.PACK_AB R0, RZ, R0 ;  /* 0x00000000ff00723e */ /* 0x000fc800000010ff */
[----:B------:R-:W-:Y:S01]  /*0250*/  PRMT R19, R0, 0x7610, R19 ;  /* 0x0000761000137816 */ /* 0x000fe20000000013 */
[----:B------:R-:W-:Y:S06]  /*0260*/  BRA `(.L_x_17480) ;  /* 0x0000000c00cc7947 */ /* 0x000fec0003800000 */
.L_x_17477:
        /* <DEDUP_REMOVED lines=11> */
.L_x_17482:
[----:B------:R-:W2:Y:S02]  /*0320*/  LDG.E R4, desc[UR36][R4.64] ;  /* 0x0000002404047981 */ /* 0x000ea4000c1e1900 */
[----:B--2---:R-:W-:-:S04]  /*0330*/  I2FP.F32.S32 R0, R4 ;  /* 0x0000000400007245 */ /* 0x004fc80000201400 */
[----:B------:R-:W-:-:S04]  /*0340*/  F2FP.BF16.F32.PACK_AB R0, RZ, R0 ;  /* 0x00000000ff00723e */ /* 0x000fc800000010ff */
[----:B------:R-:W-:Y:S01]  /*0350*/  PRMT R19, R0, 0x7610, R19 ;  /* 0x0000761000137816 */ /* 0x000fe20000000013 */
[----:B------:R-:W-:Y:S06]  /*0360*/  BRA `(.L_x_17480) ;  /* 0x0000000c008c7947 */ /* 0x000fec0003800000 */
.L_x_17481:
[----:B------:R-:W2:Y:S02]  /*0370*/  LDG.E.U16 R4, desc[UR36][R4.64] ;  /* 0x0000002404047981 */ /* 0x000ea4000c1e1500 */
[----:B--2---:R-:W0:Y:S02]  /*0380*/  I2F.S16 R0, R4 ;  /* 0x0000000400007306 */ /* 0x004e240000101400 */
[----:B0-----:R-:W-:-:S04]  /*0390*/  F2FP.BF16.F32.PACK_AB R0, RZ, R0 ;  /* 0x00000000ff00723e */ /* 0x001fc800000010ff */
[----:B------:R-:W-:Y:S01]  /*03a0*/  PRMT R19, R0, 0x7610, R19 ;  /* 0x0000761000137816 */ /* 0x000fe20000000013 */
[----:B------:R-:W-:Y:S06]  /*03b0*/  BRA `(.L_x_17480) ;  /* 0x0000000c00787947 */ /* 0x000fec0003800000 */
.L_x_17476:
        /* <DEDUP_REMOVED lines=9> */
.L_x_17484:
[----:B------:R-:W2:Y:S02]  /*0450*/  LDG.E.U16 R0, desc[UR36][R4.64] ;  /* 0x0000002404007981 */ /* 0x000ea4000c1e1500 */
[----:B--2---:R-:W-:-:S05]  /*0460*/  HADD2.F32 R0, -RZ, R0.H0_H0 ;  /* 0x20000000ff007230 */ /* 0x004fca0000004100 */
[----:B------:R-:W-:-:S04]  /*0470*/  F2FP.BF16.F32.PACK_AB R0, RZ, R0 ;  /* 0x00000000ff00723e */ /* 0x000fc800000010ff */
[----:B------:R-:W-:Y:S01]  /*0480*/  PRMT R19, R0, 0x7610, R19 ;  /* 0x0000761000137816 */ /* 0x000fe20000000013 */
[----:B------:R-:W-:Y:S06]  /*0490*/  BRA `(.L_x_17480) ;  /* 0x0000000c00407947 */ /* 0x000fec0003800000 */
.L_x_17483:
        /* <DEDUP_REMOVED lines=9> */
.L_x_17486:
[----:B------:R-:W2:Y:S02]  /*0530*/  LDG.E.U16 R4, desc[UR36][R4.64] ;  /* 0x0000002404047981 */ /* 0x000ea4000c1e1500 */
[----:B--2---:R-:W-:-:S05]  /*0540*/  HADD2.F32 R0, -RZ, R4.H0_H0 ;  /* 0x20000004ff007230 */ /* 0x004fca0000004100 */
[----:B------:R-:W-:-:S04]  /*0550*/  F2FP.BF16.F32.PACK_AB R0, RZ, R0 ;  /* 0x00000000ff00723e */ /* 0x000fc800000010ff */
[----:B------:R-:W-:Y:S01]  /*0560*/  PRMT R19, R0, 0x7610, R19 ;  /* 0x0000761000137816 */ /* 0x000fe20000000013 */
[----:B------:R-:W-:Y:S06]  /*0570*/  BRA `(.L_x_17480) ;  /* 0x0000000c00087947 */ /* 0x000fec0003800000 */
.L_x_17485:
        /* <DEDUP_REMOVED lines=9> */
.L_x_17475:
        /* <DEDUP_REMOVED lines=14> */
.L_x_17489:
        /* <DEDUP_REMOVED lines=9> */
.L_x_17488:
        /* <DEDUP_REMOVED lines=28> */
.L_x_17491:
        /* <DEDUP_REMOVED lines=16> */
.L_x_17490:
[----:B------:R0:W5:Y:S01]  /*0a40*/  LDG.E.U16 R19, desc[UR36][R4.64] ;  /* 0x0000002404137981 */ /* 0x000162000c1e1500 */
[----:B------:R-:W-:Y:S05]  /*0a50*/  BRA `(.L_x_17480) ;  /* 0x0000000400d07947 */ /* 0x000fea0003800000 */
.L_x_17487:
        /* <DEDUP_REMOVED lines=13> */
.L_x_17494:
        /* <DEDUP_REMOVED lines=21> */
.L_x_17498:
[----:B------:R-:W-:Y:S05]  /*0c80*/  BSYNC B1 ;  /* 0x0000000000017941 */ /* 0x000fea0003800000 */
.L_x_17497:
[----:B------:R-:W-:Y:S01]  /*0c90*/  LEA R5, R0, 0x3b800000, 0x17 ;  /* 0x3b80000000057811 */ /* 0x000fe200078eb8ff */
[----:B------:R-:W-:-:S05]  /*0ca0*/  IMAD.SHL.U32 R0, R3, 0x100000, RZ ;  /* 0x0010000003007824 */ /* 0x000fca00078e00ff */
[----:B------:R-:W-:-:S07]  /*0cb0*/  LOP3.LUT R0, R5, R0, R6, 0xfe, !PT ;  /* 0x0000000005007212 */ /* 0x000fce00078efe06 */
.L_x_17496:
[----:B------:R-:W-:Y:S05]  /*0cc0*/  BSYNC B0 ;  /* 0x0000000000007941 */ /* 0x000fea0003800000 */
.L_x_17495:
[----:B------:R-:W-:-:S04]  /*0cd0*/  F2FP.BF16.F32.PACK_AB R0, RZ, R0 ;  /* 0x00000000ff00723e */ /* 0x000fc800000010ff */
[----:B------:R-:W-:Y:S01]  /*0ce0*/  PRMT R19, R0, 0x7610, R19 ;  /* 0x0000761000137816 */ /* 0x000fe20000000013 */
[----:B------:R-:W-:Y:S06]  /*0cf0*/  BRA `(.L_x_17480) ;  /* 0x0000000400287947 */ /* 0x000fec0003800000 */
.L_x_17493:
        /* <DEDUP_REMOVED lines=21> */
.L_x_17502:
[----:B------:R-:W-:Y:S05]  /*0e50*/  BSYNC B1 ;  /* 0x0000000000017941 */ /* 0x000fea0003800000 */
.L_x_17501:
[----:B------:R-:W-:Y:S01]  /*0e60*/  LEA R5, R0, 0x37800000, 0x17 ;  /* 0x3780000000057811 */ /* 0x000fe200078eb8ff */
[----:B------:R-:W-:-:S05]  /*0e70*/  IMAD.SHL.U32 R0, R3, 0x200000, RZ ;  /* 0x0020000003007824 */ /* 0x000fca00078e00ff */
[----:B------:R-:W-:-:S07]  /*0e80*/  LOP3.LUT R0, R5, R0, R6, 0xfe, !PT ;  /* 0x0000000005007212 */ /* 0x000fce00078efe06 */
.L_x_17500:
[----:B------:R-:W-:Y:S05]  /*0e90*/  BSYNC B0 ;  /* 0x0000000000007941 */ /* 0x000fea0003800000 */
.L_x_17499:
[----:B------:R-:W-:-:S04]  /*0ea0*/  F2FP.BF16.F32.PACK_AB R0, RZ, R0 ;  /* 0x00000000ff00723e */ /* 0x000fc800000010ff */
[----:B------:R-:W-:Y:S01]  /*0eb0*/  PRMT R19, R0, 0x7610, R19 ;  /* 0x0000761000137816 */ /* 0x000fe20000000013 */
[----:B------:R-:W-:Y:S06]  /*0ec0*/  BRA `(.L_x_17480) ;  /* 0x0000000000b47947 */ /* 0x000fec0003800000 */
.L_x_17492:
        /* <DEDUP_REMOVED lines=14> */
.L_x_17506:
[----:B------:R-:W-:Y:S05]  /*0fb0*/  BSYNC B0 ;  /* 0x0000000000007941 */ /* 0x000fea0003800000 */
.L_x_17505:
[----:B------:R-:W-:-:S04]  /*0fc0*/  F2FP.BF16.F32.PACK_AB R0, RZ, R0 ;  /* 0x00000000ff00723e */ /* 0x000fc800000010ff */
[----:B------:R-:W-:Y:S01]  /*0fd0*/  PRMT R19, R0, 0x7610, R19 ;  /* 0x0000761000137816 */ /* 0x000fe20000000013 */
[----:B------:R-:W-:Y:S06]  /*0fe0*/  BRA `(.L_x_17480) ;  /* 0x00000000006c7947 */ /* 0x000fec0003800000 */
.L_x_17479:
        /* <DEDUP_REMOVED lines=16> */
.L_x_17507:
[----:B------:R-:W-:Y:S01]  /*10f0*/  PRMT R19, RZ, 0x7610, R19 ;  /* 0x00007610ff137816 */ /* 0x000fe20000000013 */
[----:B------:R-:W-:Y:S06]  /*1100*/  BRA `(.L_x_17480) ;  /* 0x0000000000247947 */ /* 0x000fec0003800000 */
.L_x_17504:
[----:B------:R-:W2:Y:S02]  /*1110*/  LDG.E.64 R4, desc[UR36][R4.64] ;  /* 0x0000002404047981 */ /* 0x000ea4000c1e1b00 */
[----:B--2---:R-:W0:Y:S02]  /*1120*/  I2F.U64 R0, R4 ;  /* 0x0000000400007312 */ /* 0x004e240000301000 */
[----:B0-----:R-:W-:-:S04]  /*1130*/  F2FP.BF16.F32.PACK_AB R0, RZ, R0 ;  /* 0x00000000ff00723e */ /* 0x001fc800000010ff */
[----:B------:R-:W-:Y:S01]  /*1140*/  PRMT R19, R0, 0x7610, R19 ;  /* 0x0000761000137816 */ /* 0x000fe20000000013 */
[----:B------:R-:W-:Y:S06]  /*1150*/  BRA `(.L_x_17480) ;  /* 0x0000000000107947 */ /* 0x000fec0003800000 */
.L_x_17503:
[----:B------:R-:W2:Y:S02]  /*1160*/  LDG.E R4, desc[UR36][R4.64] ;  /* 0x0000002404047981 */ /* 0x000ea4000c1e1900 */
[----:B--2---:R-:W-:-:S04]  /*1170*/  I2FP.F32.U32 R0, R4 ;  /* 0x0000000400007245 */ /* 0x004fc80000201000 */
[----:B------:R-:W-:-:S04]  /*1180*/  F2FP.BF16.F32.PACK_AB R0, RZ, R0 ;  /* 0x00000000ff00723e */ /* 0x000fc800000010ff */
[----:B------:R-:W-:-:S07]  /*1190*/  PRMT R19, R0, 0x7610, R19 ;  /* 0x0000761000137816 */ /* 0x000fce0000000013 */
.L_x_17480:
[----:B------:R-:W1:Y:S02]  /*11a0*/  S2R R23, SR_TID.X ;  /* 0x0000000000177919 */ /* 0x000e640000002100 */
[----:B-1----:R-:W-:-:S07]  /*11b0*/  VIADD R23, R23, 0x80 ;  /* 0x0000008017177836 */ /* 0x002fce0000000000 */
.L_x_17474:
[----:B------:R-:W-:Y:S05]  /*11c0*/  BSYNC B6 ;  /* 0x0000000000067941 */ /* 0x000fea0003800000 */
.L_x_17473:
        /* <DEDUP_REMOVED lines=26> */
.L_x_17513:
[----:B------:R-:W2:Y:S02]  /*1370*/  LDG.E.U8 R4, desc[UR36][R4.64] ;  /* 0x0000002404047981 */ /* 0x000ea4000c1e1100 */
[----:B--2---:R-:W-:-:S04]  /*1380*/  I2FP.F32.U32 R0, R4 ;  /* 0x0000000400007245 */ /* 0x004fc80000201000 */
[----:B------:R-:W-:-:S04]  /*1390*/  F2FP.BF16.F32.PACK_AB R0, RZ, R0 ;  /* 0x00000000ff00723e */ /* 0x000fc800000010ff */
[----:B------:R-:W-:Y:S01]  /*13a0*/  PRMT R17, R0, 0x7610, R17 ;  /* 0x0000761000117816 */ /* 0x000fe20000000011 */
[----:B------:R-:W-:Y:S06]  /*13b0*/  BRA `(.L_x_17515) ;  /* 0x0000000c00c87947 */ /* 0x000fec0003800000 */
.L_x_17512:
        /* <DEDUP_REMOVED lines=11> */
.L_x_17517:
[----:B------:R-:W2:Y:S02]  /*1470*/  LDG.E R4, desc[UR36][R4.64] ;  /* 0x0000002404047981 */ /* 0x000ea4000c1e1900 */
[----:B--2---:R-:W-:-:S04]  /*1480*/  I2FP.F32.S32 R0, R4 ;  /* 0x0000000400007245 */ /* 0x004fc80000201400 */
[----:B------:R-:W-:-:S04]  /*1490*/  F2FP.BF16.F32.PACK_AB R0, RZ, R0 ;  /* 0x00000000ff00723e */ /* 0x000fc800000010ff */
[----:B------:R-:W-:Y:S01]  /*14a0*/  PRMT R17, R0, 0x7610, R17 ;  /* 0x0000761000117816 */ /* 0x000fe20000000011 */
[----:B------:R-:W-:Y:S06]  /*14b0*/  BRA `(.L_x_17515) ;  /* 0x0000000c00887947 */ /* 0x000fec0003800000 */
.L_x_17516:
[----:B------:R-:W2:Y:S02]  /*14c0*/  LDG.E.U16 R4, desc[UR36][R4.64] ;  /* 0x0000002404047981 */ /* 0x000ea4000c1e1500 */
[----:B--2---:R-:W0:Y:S02]  /*14d0*/  I2F.S16 R0, R4 ;  /* 0x0000000400007306 */ /* 0x004e240000101400 */
[----:B0-----:R-:W-:-:S04]  /*14e0*/  F2FP.BF16.F32.PACK_AB R0, RZ, R0 ;  /* 0x00000000ff00723e */ /* 0x001fc800000010ff */
[----:B------:R-:W-:Y:S01]  /*14f0*/  PRMT R17, R0, 0x7610, R17 ;  /* 0x0000761000117816 */ /* 0x000fe20000000011 */
[----:B------:R-:W-:Y:S06]  /*1500*/  BRA `(.L_x_17515) ;  /* 0x0000000c00747947 */ /* 0x000fec0003800000 */
.L_x_17511:
        /* <DEDUP_REMOVED lines=9> */
.L_x_17519:
[----:B------:R-:W2:Y:S02]  /*15a0*/  LDG.E.U16 R0, desc[UR36][R4.64] ;  /* 0x0000002404007981 */ /* 0x000ea4000c1e1500 */
[----:B--2---:R-:W-:-:S05]  /*15b0*/  HADD2.F32 R0, -RZ, R0.H0_H0 ;  /* 0x20000000ff007230 */ /* 0x004fca0000004100 */
[----:B------:R-:W-:-:S04]  /*15c0*/  F2FP.BF16.F32.PACK_AB R0, RZ, R0 ;  /* 0x00000000ff00723e */ /* 0x000fc800000010ff */
[----:B------:R-:W-:Y:S01]  /*15d0*/  PRMT R17, R0, 0x7610, R17 ;  /* 0x0000761000117816 */ /* 0x000fe20000000011 */
[----:B------:R-:W-:Y:S06]  /*15e0*/  BRA `(.L_x_17515) ;  /* 0x0000000c003c7947 */ /* 0x000fec0003800000 */
.L_x_17518:
        /* <DEDUP_REMOVED lines=9> */
.L_x_17521:
[----:B------:R-:W2:Y:S02]  /*1680*/  LDG.E.U16 R4, desc[UR36][R4.64] ;  /* 0x0000002404047981 */ /* 0x000ea4000c1e1500 */
[----:B--2---:R-:W-:-:S05]  /*1690*/  HADD2.F32 R0, -RZ, R4.H0_H0 ;  /* 0x20000004ff007230 */ /* 0x004fca0000004100 */
[----:B------:R-:W-:-:S04]  /*16a0*/  F2FP.BF16.F32.PACK_AB R0, RZ, R0 ;  /* 0x00000000ff00723e */ /* 0x000fc800000010ff */
[----:B------:R-:W-:Y:S01]  /*16b0*/  PRMT R17, R0, 0x7610, R17 ;  /* 0x0000761000117816 */ /* 0x000fe20000000011 */
[----:B------:R-:W-:Y:S06]  /*16c0*/  BRA `(.L_x_17515) ;  /* 0x0000000c00047947 */ /* 0x000fec0003800000 */
.L_x_17520:
        /* <DEDUP_REMOVED lines=9> */
.L_x_17510:
        /* <DEDUP_REMOVED lines=14> */
.L_x_17524:
        /* <DEDUP_REMOVED lines=9> */
.L_x_17523:
        /* <DEDUP_REMOVED lines=28> */
.L_x_17526:
        /* <DEDUP_REMOVED lines=15> */
.L_x_17525:
[----:B------:R0:W5:Y:S01]  /*1b80*/  LDG.E.U16 R17, desc[UR36][R4.64] ;  /* 0x0000002404117981 */ /* 0x000162000c1e1500 */
[----:B------:R-:W-:Y:S05]  /*1b90*/  BRA `(.L_x_17515) ;  /* 0x0000000400d07947 */ /* 0x000fea0003800000 */
.L_x_17522:
        /* <DEDUP_REMOVED lines=13> */
.L_x_17529:
        /* <DEDUP_REMOVED lines=21> */
.L_x_17533:
[----:B------:R-:W-:Y:S05]  /*1dc0*/  BSYNC B1 ;  /* 0x0000000000017941 */ /* 0x000fea0003800000 */
.L_x_17532:
[----:B------:R-:W-:Y:S01]  /*1dd0*/  LEA R5, R0, 0x3b800000, 0x17 ;  /* 0x3b80000000057811 */ /* 0x000fe200078eb8ff */
[----:B------:R-:W-:-:S05]  /*1de0*/  IMAD.SHL.U32 R0, R3, 0x100000, RZ ;  /* 0x0010000003007824 */ /* 0x000fca00078e00ff */
[----:B------:R-:W-:-:S07]  /*1df0*/  LOP3.LUT R0, R5, R0, R6, 0xfe, !PT ;  /* 0x0000000005007212 */ /* 0x000fce00078efe06 */
.L_x_17531:
[----:B------:R-:W-:Y:S05]  /*1e00*/  BSYNC B0 ;  /* 0x0000000000007941 */ /* 0x000fea0003800000 */
.L_x_17530:
[----:B------:R-:W-:-:S04]  /*1e10*/  F2FP.BF16.F32.PACK_AB R0, RZ, R0 ;  /* 0x00000000ff00723e */ /* 0x000fc800000010ff */
[----:B------:R-:W-:Y:S01]  /*1e20*/  PRMT R17, R0, 0x7610, R17 ;  /* 0x0000761000117816 */ /* 0x000fe20000000011 */
[----:B------:R-:W-:Y:S06]  /*1e30*/  BRA `(.L_x_17515) ;  /* 0x0000000400287947 */ /* 0x000fec0003800000 */
.L_x_17528:
        /* <DEDUP_REMOVED lines=21> */
.L_x_17537:
[----:B------:R-:W-:Y:S05]  /*1f90*/  BSYNC B1 ;  /* 0x0000000000017941 */ /* 0x000fea0003800000 */
.L_x_17536:
[----:B------:R-:W-:Y:S01]  /*1fa0*/  LEA R5, R0, 0x37800000, 0x17 ;  /* 0x3780000000057811 */ /* 0x000fe200078eb8ff */
[----:B------:R-:W-:-:S05]  /*1fb0*/  IMAD.SHL.U32 R0, R3, 0x200000, RZ ;  /* 0x0020000003007824 */ /* 0x000fca00078e00ff */
[----:B------:R-:W-:-:S07]  /*1fc0*/  LOP3.LUT R0, R5, R0, R6, 0xfe, !PT ;  /* 0x0000000005007212 */ /* 0x000fce00078efe06 */
.L_x_17535:
[----:B------:R-:W-:Y:S05]  /*1fd0*/  BSYNC B0 ;  /* 0x0000000000007941 */ /* 0x000fea0003800000 */
.L_x_17534:
[----:B------:R-:W-:-:S04]  /*1fe0*/  F2FP.BF16.F32.PACK_AB R0, RZ, R0 ;  /* 0x00000000ff00723e */ /* 0x000fc800000010ff */
[----:B------:R-:W-:Y:S01]  /*1ff0*/  PRMT R17, R0, 0x7610, R17 ;  /* 0x0000761000117816 */ /* 0x000fe20000000011 */
[----:B------:R-:W-:Y:S06]  /*2000*/  BRA `(.L_x_17515) ;  /* 0x0000000000b47947 */ /* 0x000fec0003800000 */
.L_x_17527:
        /* <DEDUP_REMOVED lines=14> */
.L_x_17541:
[----:B------:R-:W-:Y:S05]  /*20f0*/  BSYNC B0 ;  /* 0x0000000000007941 */ /* 0x000fea0003800000 */
.L_x_17540:
[----:B------:R-:W-:-:S04]  /*2100*/  F2FP.BF16.F32.PACK_AB R0, RZ, R0 ;  /* 0x00000000ff00723e */ /* 0x000fc800000010ff */
[----:B------:R-:W-:Y:S01]  /*2110*/  PRMT R17, R0, 0x7610, R17 ;  /* 0x0000761000117816 */ /* 0x000fe20000000011 */
[----:B------:R-:W-:Y:S06]  /*2120*/  BRA `(.L_x_17515) ;  /* 0x00000000006c7947 */ /* 0x000fec0003800000 */
.L_x_17514:
        /* <DEDUP_REMOVED lines=16> */
.L_x_17542:
[----:B------:R-:W-:Y:S01]  /*2230*/  PRMT R17, RZ, 0x7610, R17 ;  /* 0x00007610ff117816 */ /* 0x000fe20000000011 */
[----:B------:R-:W-:Y:S06]  /*2240*/  BRA `(.L_x_17515) ;  /* 0x0000000000247947 */ /* 0x000fec0003800000 */
.L_x_17539:
[----:B------:R-:W2:Y:S02]  /*2250*/  LDG.E.64 R4, desc[UR36][R4.64] ;  /* 0x0000002404047981 */ /* 0x000ea4000c1e1b00 */
[----:B--2---:R-:W0:Y:S02]  /*2260*/  I2F.U64 R0, R4 ;  /* 0x0000000400007312 */ /* 0x004e240000301000 */
[----:B0-----:R-:W-:-:S04]  /*2270*/  F2FP.BF16.F32.PACK_AB R0, RZ, R0 ;  /* 0x00000000ff00723e */ /* 0x001fc800000010ff */
[----:B------:R-:W-:Y:S01]  /*2280*/  PRMT R17, R0, 0x7610, R17 ;  /* 0x0000761000117816 */ /* 0x000fe20000000011 */
[----:B------:R-:W-:Y:S06]  /*2290*/  BRA `(.L_x_17515) ;  /* 0x0000000000107947 */ /* 0x000fec0003800000 */
.L_x_17538:
[----:B------:R-:W2:Y:S02]  /*22a0*/  LDG.E R4, desc[UR36][R4.64] ;  /* 0x0000002404047981 */ /* 0x000ea4000c1e1900 */
[----:B--2---:R-:W-:-:S04]  /*22b0*/  I2FP.F32.U32 R0, R4 ;  /* 0x0000000400007245 */ /* 0x004fc80000201000 */
[----:B------:R-:W-:-:S04]  /*22c0*/  F2FP.BF16.F32.PACK_AB R0, RZ, R0 ;  /* 0x00000000ff00723e */ /* 0x000fc800000010ff */
[----:B------:R-:W-:-:S07]  /*22d0*/  PRMT R17, R0, 0x7610, R17 ;  /* 0x0000761000117816 */ /* 0x000fce0000000011 */
.L_x_17515:
[----:B------:R-:W-:-:S07]  /*22e0*/  VIADD R23, R23, 0x80 ;  /* 0x0000008017177836 */ /* 0x000fce0000000000 */
.L_x_17509:
[----:B------:R-:W-:Y:S05]  /*22f0*/  BSYNC B6 ;  /* 0x0000000000067941 */ /* 0x000fea0003800000 */
.L_x_17508:
        /* <DEDUP_REMOVED lines=28> */
.L_x_17548:
[----:B------:R-:W2:Y:S02]  /*24c0*/  LDG.E.U8 R4, desc[UR36][R4.64] ;  /* 0x0000002404047981 */ /* 0x000ea4000c1e1100 */
[----:B--2---:R-:W-:-:S04]  /*24d0*/  I2FP.F32.U32 R0, R4 ;  /* 0x0000000400007245 */ /* 0x004fc80000201000 */
[----:B------:R-:W-:-:S04]  /*24e0*/  F2FP.BF16.F32.PACK_AB R0, RZ, R0 ;  /* 0x00000000ff00723e */ /* 0x000fc800000010ff */
[----:B------:R-:W-:Y:S01]  /*24f0*/  PRMT R24, R0, 0x7610, R24 ;  /* 0x0000761000187816 */ /* 0x000fe20000000018 */
[----:B------:R-:W-:Y:S06]  /*2500*/  BRA `(.L_x_17550) ;  /* 0x0000000c00c87947 */ /* 0x000fec0003800000 */
.L_x_17547:
        /* <DEDUP_REMOVED lines=11> */
.L_x_17552:
[----:B------:R-:W2:Y:S02]  /*25c0*/  LDG.E R4, desc[UR36][R4.64] ;  /* 0x0000002404047981 */ /* 0x000ea4000c1e1900 */
[----:B--2---:R-:W-:-:S04]  /*25d0*/  I2FP.F32.S32 R0, R4 ;  /* 0x0000000400007245 */ /* 0x004fc80000201400 */
[----:B------:R-:W-:-:S04]  /*25e0*/  F2FP.BF16.F32.PACK_AB R0, RZ, R0 ;  /* 0x00000000ff00723e */ /* 0x000fc800000010ff */
[----:B------:R-:W-:Y:S01]  /*25f0*/  PRMT R24, R0, 0x7610, R24 ;  /* 0x0000761000187816 */ /* 0x000fe20000000018 */
[----:B------:R-:W-:Y:S06]  /*2600*/  BRA `(.L_x_17550) ;  /* 0x0000000c00887947 */ /* 0x000fec0003800000 */
.L_x_17551:
[----:B------:R-:W2:Y:S02]  /*2610*/  LDG.E.U16 R4, desc[UR36][R4.64] ;  /* 0x0000002404047981 */ /* 0x000ea4000c1e1500 */
[----:B--2---:R-:W0:Y:S02]  /*2620*/  I2F.S16 R0, R4 ;  /* 0x0000000400007306 */ /* 0x004e240000101400 */
[----:B0-----:R-:W-:-:S04]  /*2630*/  F2FP.BF16.F32.PACK_AB R0, RZ, R0 ;  /* 0x00000000ff00723e */ /* 0x001fc800000010ff */
[----:B------:R-:W-:Y:S01]  /*2640*/  PRMT R24, R0, 0x7610, R24 ;  /* 0x0000761000187816 */ /* 0x000fe20000000018 */
[----:B------:R-:W-:Y:S06]  /*2650*/  BRA `(.L_x_17550) ;  /* 0x0000000c00747947 */ /* 0x000fec0003800000 */
.L_x_17546:
        /* <DEDUP_REMOVED lines=9> */
.L_x_17554:
[----:B------:R-:W2:Y:S02]  /*26f0*/  LDG.E.U16 R0, desc[UR36][R4.64] ;  /* 0x0000002404007981 */ /* 0x000ea4000c1e1500 */
[----:B--2---:R-:W-:-:S05]  /*2700*/  HADD2.F32 R0, -RZ, R0.H0_H0 ;  /* 0x20000000ff007230 */ /* 0x004fca0000004100 */
[----:B------:R-:W-:-:S04]  /*2710*/  F2FP.BF16.F32.PACK_AB R0, RZ, R0 ;  /* 0x00000000ff00723e */ /* 0x000fc800000010ff */
[----:B------:R-:W-:Y:S01]  /*2720*/  PRMT R24, R0, 0x7610, R24 ;  /* 0x0000761000187816 */ /* 0x000fe20000000018 */
[----:B------:R-:W-:Y:S06]  /*2730*/  BRA `(.L_x_17550) ;  /* 0x0000000c003c7947 */ /* 0x000fec0003800000 */
.L_x_17553:
        /* <DEDUP_REMOVED lines=9> */
.L_x_17556:
[----:B------:R-:W2:Y:S02]  /*27d0*/  LDG.E.U16 R4, desc[UR36][R4.64] ;  /* 0x0000002404047981 */ /* 0x000ea4000c1e1500 */
[----:B--2---:R-:W-:-:S05]  /*27e0*/  HADD2.F32 R0, -RZ, R4.H0_H0 ;  /* 0x20000004ff007230 */ /* 0x004fca0000004100 */
[----:B------:R-:W-:-:S04]  /*27f0*/  F2FP.BF16.F32.PACK_AB R0, RZ, R0 ;  /* 0x00000000ff00723e */ /* 0x000fc800000010ff */
[----:B------:R-:W-:Y:S01]  /*2800*/  PRMT R24, R0, 0x7610, R24 ;  /* 0x0000761000187816 */ /* 0x000fe20000000018 */
[----:B------:R-:W-:Y:S06]  /*2810*/  BRA `(.L_x_17550) ;  /* 0x0000000c00047947 */ /* 0x000fec0003800000 */
.L_x_17555:
        /* <DEDUP_REMOVED lines=9> */
.L_x_17545:
        /* <DEDUP_REMOVED lines=14> */
.L_x_17559:
        /* <DEDUP_REMOVED lines=9> */
.L_x_17558:
        /* <DEDUP_REMOVED lines=28> */
.L_x_17561:
        /* <DEDUP_REMOVED lines=15> */
.L_x_17560:
[----:B------:R0:W5:Y:S01]  /*2cd0*/  LDG.E.U16 R24, desc[UR36][R4.64] ;  /* 0x0000002404187981 */ /* 0x000162000c1e1500 */
[----:B------:R-:W-:Y:S05]  /*2ce0*/  BRA `(.L_x_17550) ;  /* 0x0000000400d07947 */ /* 0x000fea0003800000 */
.L_x_17557:
        /* <DEDUP_REMOVED lines=13> */
.L_x_17564:
        /* <DEDUP_REMOVED lines=21> */
.L_x_17568:
[----:B------:R-:W-:Y:S05]  /*2f10*/  BSYNC B1 ;  /* 0x0000000000017941 */ /* 0x000fea0003800000 */
.L_x_17567:
[----:B------:R-:W-:Y:S01]  /*2f20*/  LEA R5, R0, 0x3b800000, 0x17 ;  /* 0x3b80000000057811 */ /* 0x000fe200078eb8ff */
[----:B------:R-:W-:-:S05]  /*2f30*/  IMAD.SHL.U32 R0, R3, 0x100000, RZ ;  /* 0x0010000003007824 */ /* 0x000fca00078e00ff */
[----:B------:R-:W-:-:S07]  /*2f40*/  LOP3.LUT R0, R5, R0, R6, 0xfe, !PT ;  /* 0x0000000005007212 */ /* 0x000fce00078efe06 */
.L_x_17566:
[----:B------:R-:W-:Y:S05]  /*2f50*/  BSYNC B0 ;  /* 0x0000000000007941 */ /* 0x000fea0003800000 */
.L_x_17565:
[----:B------:R-:W-:-:S04]  /*2f60*/  F2FP.BF16.F32.PACK_AB R0, RZ, R0 ;  /* 0x00000000ff00723e */ /* 0x000fc800000010ff */
[----:B------:R-:W-:Y:S01]  /*2f70*/  PRMT R24, R0, 0x7610, R24 ;  /* 0x0000761000187816 */ /* 0x000fe20000000018 */
[----:B------:R-:W-:Y:S06]  /*2f80*/  BRA `(.L_x_17550) ;  /* 0x0000000400287947 */ /* 0x000fec0003800000 */
.L_x_17563:
        /* <DEDUP_REMOVED lines=21> */
.L_x_17572:
[----:B------:R-:W-:Y:S05]  /*30e0*/  BSYNC B1 ;  /* 0x0000000000017941 */ /* 0x000fea0003800000 */
.L_x_17571:
[----:B------:R-:W-:Y:S01]  /*30f0*/  LEA R5, R0, 0x37800000, 0x17 ;  /* 0x3780000000057811 */ /* 0x000fe200078eb8ff */
[----:B------:R-:W-:-:S05]  /*3100*/  IMAD.SHL.U32 R0, R3, 0x200000, RZ ;  /* 0x0020000003007824 */ /* 0x000fca00078e00ff */
[----:B------:R-:W-:-:S07]  /*3110*/  LOP3.LUT R0, R5, R0, R6, 0xfe, !PT ;  /* 0x0000000005007212 */ /* 0x000fce00078efe06 */
.L_x_17570:
[----:B------:R-:W-:Y:S05]  /*3120*/  BSYNC B0 ;  /* 0x0000000000007941 */ /* 0x000fea0003800000 */
.L_x_17569:
[----:B------:R-:W-:-:S04]  /*3130*/  F2FP.BF16.F32.PACK_AB R0, RZ, R0 ;  /* 0x00000000ff00723e */ /* 0x000fc800000010ff */
[----:B------:R-:W-:Y:S01]  /*3140*/  PRMT R24, R0, 0x7610, R24 ;  /* 0x0000761000187816 */ /* 0x000fe20000000018 */
[----:B------:R-:W-:Y:S06]  /*3150*/  BRA `(.L_x_17550) ;  /* 0x0000000000b47947 */ /* 0x000fec0003800000 */
.L_x_17562:
        /* <DEDUP_REMOVED lines=14> */
.L_x_17576:
[----:B------:R-:W-:Y:S05]  /*3240*/  BSYNC B0 ;  /* 0x0000000000007941 */ /* 0x000fea0003800000 */
.L_x_17575:
[----:B------:R-:W-:-:S04]  /*3250*/  F2FP.BF16.F32.PACK_AB R0, RZ, R0 ;  /* 0x00000000ff00723e */ /* 0x000fc800000010ff */
[----:B------:R-:W-:Y:S01]  /*3260*/  PRMT R24, R0, 0x7610, R24 ;  /* 0x0000761000187816 */ /* 0x000fe20000000018 */
[----:B------:R-:W-:Y:S06]  /*3270*/  BRA `(.L_x_17550) ;  /* 0x00000000006c7947 */ /* 0x000fec0003800000 */
.L_x_17549:
        /* <DEDUP_REMOVED lines=16> */
.L_x_17577:
[----:B------:R-:W-:Y:S01]  /*3380*/  PRMT R24, RZ, 0x7610, R24 ;  /* 0x00007610ff187816 */ /* 0x000fe20000000018 */
[----:B------:R-:W-:Y:S06]  /*3390*/  BRA `(.L_x_17550) ;  /* 0x0000000000247947 */ /* 0x000fec0003800000 */
.L_x_17574:
[----:B------:R-:W2:Y:S02]  /*33a0*/  LDG.E.64 R4, desc[UR36][R4.64] ;  /* 0x0000002404047981 */ /* 0x000ea4000c1e1b00 */
[----:B--2---:R-:W0:Y:S02]  /*33b0*/  I2F.U64 R0, R4 ;  /* 0x0000000400007312 */ /* 0x004e240000301000 */
[----:B0-----:R-:W-:-:S04]  /*33c0*/  F2FP.BF16.F32.PACK_AB R0, RZ, R0 ;  /* 0x00000000ff00723e */ /* 0x001fc800000010ff */
[----:B------:R-:W-:Y:S01]  /*33d0*/  PRMT R24, R0, 0x7610, R24 ;  /* 0x0000761000187816 */ /* 0x000fe20000000018 */
[----:B------:R-:W-:Y:S06]  /*33e0*/  BRA `(.L_x_17550) ;  /* 0x0000000000107947 */ /* 0x000fec0003800000 */
.L_x_17573:
[----:B------:R-:W2:Y:S02]  /*33f0*/  LDG.E R4, desc[UR36][R4.64] ;  /* 0x0000002404047981 */ /* 0x000ea4000c1e1900 */
[----:B--2---:R-:W-:-:S04]  /*3400*/  I2FP.F32.U32 R0, R4 ;  /* 0x0000000400007245 */ /* 0x004fc80000201000 */
[----:B------:R-:W-:-:S04]  /*3410*/  F2FP.BF16.F32.PACK_AB R0, RZ, R0 ;  /* 0x00000000ff00723e */ /* 0x000fc800000010ff */
[----:B------:R-:W-:-:S07]  /*3420*/  PRMT R24, R0, 0x7610, R24 ;  /* 0x0000761000187816 */ /* 0x000fce0000000018 */
.L_x_17550:
[----:B------:R-:W-:-:S07]  /*3430*/  VIADD R23, R23, 0x80 ;  /* 0x0000008017177836 */ /* 0x000fce0000000000 */
.L_x_17544:
[----:B------:R-:W-:Y:S05]  /*3440*/  BSYNC B6 ;  /* 0x0000000000067941 */ /* 0x000fea0003800000 */
.L_x_17543:
        /* <DEDUP_REMOVED lines=25> */
.L_x_17583:
[----:B------:R-:W2:Y:S02]  /*35e0*/  LDG.E.U8 R4, desc[UR36][R4.64] ;  /* 0x0000002404047981 */ /* 0x000ea4000c1e1100 */
[----:B--2---:R-:W-:-:S04]  /*35f0*/  I2FP.F32.U32 R0, R4 ;  /* 0x0000000400007245 */ /* 0x004fc80000201000 */
[----:B------:R-:W-:-:S04]  /*3600*/  F2FP.BF16.F32.PACK_AB R0, RZ, R0 ;  /* 0x00000000ff00723e */ /* 0x000fc800000010ff */
[----:B------:R-:W-:Y:S01]  /*3610*/  PRMT R18, R0, 0x7610, R18 ;  /* 0x0000761000127816 */ /* 0x000fe20000000012 */
[----:B------:R-:W-:Y:S06]  /*3620*/  BRA `(.L_x_17579) ;  /* 0x0000000c00c87947 */ /* 0x000fec0003800000 */
.L_x_17582:
        /* <DEDUP_REMOVED lines=11> */
.L_x_17586:
[----:B------:R-:W2:Y:S02]  /*36e0*/  LDG.E R4, desc[UR36][R4.64] ;  /* 0x0000002404047981 */ /* 0x000ea4000c1e1900 */
[----:B--2---:R-:W-:-:S04]  /*36f0*/  I2FP.F32.S32 R0, R4 ;  /* 0x0000000400007245 */ /* 0x004fc80000201400 */
[----:B------:R-:W-:-:S04]  /*3700*/  F2FP.BF16.F32.PACK_AB R0, RZ, R0 ;  /* 0x00000000ff00723e */ /* 0x000fc800000010ff */
[----:B------:R-:W-:Y:S01]  /*3710*/  PRMT R18, R0, 0x7610, R18 ;  /* 0x0000761000127816 */ /* 0x000fe20000000012 */
[----:B------:R-:W-:Y:S06]  /*3720*/  BRA `(.L_x_17579) ;  /* 0x0000000c00887947 */ /* 0x000fec0003800000 */
.L_x_17585:
[----:B------:R-:W2:Y:S02]  /*3730*/  LDG.E.U16 R4, desc[UR36][R4.64] ;  /* 0x0000002404047981 */ /* 0x000ea4000c1e1500 */
[----:B--2---:R-:W0:Y:S02]  /*3740*/  I2F.S16 R0, R4 ;  /* 0x0000000400007306 */ /* 0x004e240000101400 */
[----:B0-----:R-:W-:-:S04]  /*3750*/  F2FP.BF16.F32.PACK_AB R0, RZ, R0 ;  /* 0x00000000ff00723e */ /* 0x001fc800000010ff */
[----:B------:R-:W-:Y:S01]  /*3760*/  PRMT R18, R0, 0x7610, R18 ;  /* 0x0000761000127816 */ /* 0x000fe20000000012 */
[----:B------:R-:W-:Y:S06]  /*3770*/  BRA `(.L_x_17579) ;  /* 0x0000000c00747947 */ /* 0x000fec0003800000 */
.L_x_17581:
        /* <DEDUP_REMOVED lines=9> */
.L_x_17588:
[----:B------:R-:W2:Y:S02]  /*3810*/  LDG.E.U16 R0, desc[UR36][R4.64] ;  /* 0x0000002404007981 */ /* 0x000ea4000c1e1500 */
[----:B--2---:R-:W-:-:S05]  /*3820*/  HADD2.F32 R0, -RZ, R0.H0_H0 ;  /* 0x20000000ff007230 */ /* 0x004fca0000004100 */
[----:B------:R-:W-:-:S04]  /*3830*/  F2FP.BF16.F32.PACK_AB R0, RZ, R0 ;  /* 0x00000000ff00723e */ /* 0x000fc800000010ff */
[----:B------:R-:W-:Y:S01]  /*3840*/  PRMT R18, R0, 0x7610, R18 ;  /* 0x0000761000127816 */ /* 0x000fe20000000012 */
[----:B------:R-:W-:Y:S06]  /*3850*/  BRA `(.L_x_17579) ;  /* 0x0000000c003c7947 */ /* 0x000fec0003800000 */
.L_x_17587:
        /* <DEDUP_REMOVED lines=9> */
.L_x_17590:
[----:B------:R-:W2:Y:S02]  /*38f0*/  LDG.E.U16 R4, desc[UR36][R4.64] ;  /* 0x0000002404047981 */ /* 0x000ea4000c1e1500 */
[----:B--2---:R-:W-:-:S05]  /*3900*/  HADD2.F32 R0, -RZ, R4.H0_H0 ;  /* 0x20000004ff007230 */ /* 0x004fca0000004100 */
[----:B------:R-:W-:-:S04]  /*3910*/  F2FP.BF16.F32.PACK_AB R0, RZ, R0 ;  /* 0x00000000ff00723e */ /* 0x000fc800000010ff */
[----:B------:R-:W-:Y:S01]  /*3920*/  PRMT R18, R0, 0x7610, R18 ;  /* 0x0000761000127816 */ /* 0x000fe20000000012 */
[----:B------:R-:W-:Y:S06]  /*3930*/  BRA `(.L_x_17579) ;  /* 0x0000000c00047947 */ /* 0x000fec0003800000 */
.L_x_17589:
        /* <DEDUP_REMOVED lines=9> */
.L_x_17580:
        /* <DEDUP_REMOVED lines=14> */
.L_x_17593:
        /* <DEDUP_REMOVED lines=9> */
.L_x_17592:
        /* <DEDUP_REMOVED lines=28> */
.L_x_17595:
        /* <DEDUP_REMOVED lines=15> */
.L_x_17594:
[----:B------:R1:W5:Y:S01]  /*3df0*/  LDG.E.U16 R18, desc[UR36][R4.64] ;  /* 0x0000002404127981 */ /* 0x000362000c1e1500 */
[----:B------:R-:W-:Y:S05]  /*3e00*/  BRA `(.L_x_17579) ;  /* 0x0000000400d07947 */ /* 0x000fea0003800000 */
.L_x_17591:
        /* <DEDUP_REMOVED lines=13> */
.L_x_17598:
        /* <DEDUP_REMOVED lines=21> */
.L_x_17602:
[----:B------:R-:W-:Y:S05]  /*4030*/  BSYNC B1 ;  /* 0x0000000000017941 */ /* 0x000fea0003800000 */
.L_x_17601:
[----:B------:R-:W-:Y:S01]  /*4040*/  LEA R5, R0, 0x3b800000, 0x17 ;  /* 0x3b80000000057811 */ /* 0x000fe200078eb8ff */
[----:B------:R-:W-:-:S05]  /*4050*/  IMAD.SHL.U32 R0, R3, 0x100000, RZ ;  /* 0x0010000003007824 */ /* 0x000fca00078e00ff */
[----:B------:R-:W-:-:S07]  /*4060*/  LOP3.LUT R0, R5, R0, R6, 0xfe, !PT ;  /* 0x0000000005007212 */ /* 0x000fce00078efe06 */
.L_x_17600:
[----:B------:R-:W-:Y:S05]  /*4070*/  BSYNC B0 ;  /* 0x0000000000007941 */ /* 0x000fea0003800000 */
.L_x_17599:
[----:B------:R-:W-:-:S04]  /*4080*/  F2FP.BF16.F32.PACK_AB R0, RZ, R0 ;  /* 0x00000000ff00723e */ /* 0x000fc800000010ff */
[----:B------:R-:W-:Y:S01]  /*4090*/  PRMT R18, R0, 0x7610, R18 ;  /* 0x0000761000127816 */ /* 0x000fe20000000012 */
[----:B------:R-:W-:Y:S06]  /*40a0*/  BRA `(.L_x_17579) ;  /* 0x0000000400287947 */ /* 0x000fec0003800000 */
.L_x_17597:
        /* <DEDUP_REMOVED lines=21> */
.L_x_17606:
[----:B------:R-:W-:Y:S05]  /*4200*/  BSYNC B1 ;  /* 0x0000000000017941 */ /* 0x000fea0003800000 */
.L_x_17605:
[----:B------:R-:W-:Y:S01]  /*4210*/  LEA R5, R0, 0x37800000, 0x17 ;  /* 0x3780000000057811 */ /* 0x000fe200078eb8ff */
[----:B------:R-:W-:-:S05]  /*4220*/  IMAD.SHL.U32 R0, R3, 0x200000, RZ ;  /* 0x0020000003007824 */ /* 0x000fca00078e00ff */
[----:B------:R-:W-:-:S07]  /*4230*/  LOP3.LUT R0, R5, R0, R6, 0xfe, !PT ;  /* 0x0000000005007212 */ /* 0x000fce00078efe06 */
.L_x_17604:
[----:B------:R-:W-:Y:S05]  /*4240*/  BSYNC B0 ;  /* 0x0000000000007941 */ /* 0x000fea0003800000 */
.L_x_17603:
[----:B------:R-:W-:-:S04]  /*4250*/  F2FP.BF16.F32.PACK_AB R0, RZ, R0 ;  /* 0x00000000ff00723e */ /* 0x000fc800000010ff */
[----:B------:R-:W-:Y:S01]  /*4260*/  PRMT R18, R0, 0x7610, R18 ;  /* 0x0000761000127816 */ /* 0x000fe20000000012 */
[----:B------:R-:W-:Y:S06]  /*4270*/  BRA `(.L_x_17579) ;  /* 0x0000000000b47947 */ /* 0x000fec0003800000 */
.L_x_17596:
        /* <DEDUP_REMOVED lines=14> */
.L_x_17610:
[----:B------:R-:W-:Y:S05]  /*4360*/  BSYNC B0 ;  /* 0x0000000000007941 */ /* 0x000fea0003800000 */
.L_x_17609:
[----:B------:R-:W-:-:S04]  /*4370*/  F2FP.BF16.F32.PACK_AB R0, RZ, R0 ;  /* 0x00000000ff00723e */ /* 0x000fc800000010ff */
[----:B------:R-:W-:Y:S01]  /*4380*/  PRMT R18, R0, 0x7610, R18 ;  /* 0x0000761000127816 */ /* 0x000fe20000000012 */
[----:B------:R-:W-:Y:S06]  /*4390*/  BRA `(.L_x_17579) ;  /* 0x00000000006c7947 */ /* 0x000fec0003800000 */
.L_x_17584:
        /* <DEDUP_REMOVED lines=16> */
.L_x_17611:
[----:B------:R-:W-:Y:S01]  /*44a0*/  PRMT R18, RZ, 0x7610, R18 ;  /* 0x00007610ff127816 */ /* 0x000fe20000000012 */
[----:B------:R-:W-:Y:S06]  /*44b0*/  BRA `(.L_x_17579) ;  /* 0x0000000000247947 */ /* 0x000fec0003800000 */
.L_x_17608:
[----:B------:R-:W2:Y:S02]  /*44c0*/  LDG.E.64 R4, desc[UR36][R4.64] ;  /* 0x0000002404047981 */ /* 0x000ea4000c1e1b00 */
[----:B--2---:R-:W0:Y:S02]  /*44d0*/  I2F.U64 R0, R4 ;  /* 0x0000000400007312 */ /* 0x004e240000301000 */
[----:B0-----:R-:W-:-:S04]  /*44e0*/  F2FP.BF16.F32.PACK_AB R0, RZ, R0 ;  /* 0x00000000ff00723e */ /* 0x001fc800000010ff */
[----:B------:R-:W-:Y:S01]  /*44f0*/  PRMT R18, R0, 0x7610, R18 ;  /* 0x0000761000127816 */ /* 0x000fe20000000012 */
[----:B------:R-:W-:Y:S06]  /*4500*/  BRA `(.L_x_17579) ;  /* 0x0000000000107947 */ /* 0x000fec0003800000 */
.L_x_17607:
[----:B------:R-:W2:Y:S02]  /*4510*/  LDG.E R4, desc[UR36][R4.64] ;  /* 0x0000002404047981 */ /* 0x000ea4000c1e1900 */
[----:B--2---:R-:W-:-:S04]  /*4520*/  I2FP.F32.U32 R0, R4 ;  /* 0x0000000400007245 */ /* 0x004fc80000201000 */
[----:B------:R-:W-:-:S04]  /*4530*/  F2FP.BF16.F32.PACK_AB R0, RZ, R0 ;  /* 0x00000000ff00723e */ /* 0x000fc800000010ff */
[----:B------:R-:W-:-:S07]  /*4540*/  PRMT R18, R0, 0x7610, R18 ;  /* 0x0000761000127816 */ /* 0x000fce0000000012 */
.L_x_17579:
[----:B------:R-:W-:Y:S05]  /*4550*/  BSYNC B6 ;  /* 0x0000000000067941 */ /* 0x000fea0003800000 */
.L_x_17578:
        /* <DEDUP_REMOVED lines=12> */
[----:B------:R-:W0:Y:S03]  /*4620*/  @!P3 FRND.FTZ.CEIL R0, R0 ;  /* 0x000000000000b307 */ /* 0x000e260000219000 */
[----:B------:R-:W-:Y:S02]  /*4630*/  @!P2 IMAD.U32 R5, R18, 0x10000, RZ ;  /* 0x000100001205a824 */ /* 0x000fe400078e00ff */
[----:B------:R-:W1:Y:S03]  /*4640*/  LDC.U8 R18, c[0x0][0x234] ;  /* 0x00008d00ff127b82 */ /* 0x000e660000000000 */
[----:B------:R-:W2:Y:S08]  /*4650*/  @!P1 FRND.FTZ.CEIL R24, R24 ;  /* 0x0000001800189307 */ /* 0x000eb00000219000 */
[----:B------:R-:W3:Y:S08]  /*4660*/  @!P2 FRND.FTZ.CEIL R5, R5 ;  /* 0x000000050005a307 */ /* 0x000ef00000219000 */
[----:B------:R-:W4:Y:S08]  /*4670*/  @!P0 FRND.FTZ.CEIL R4, R4 ;  /* 0x0000000400048307 */ /* 0x000f300000219000 */
        /* <DEDUP_REMOVED lines=28> */
.L_x_17617:
[----:B------:R-:W-:Y:S02]  /*4840*/  IMAD.U32 R5, R3, 0x10000, RZ ;  /* 0x0001000003057824 */ /* 0x000fe400078e00ff */
[----:B------:R-:W-:-:S04]  /*4850*/  IMAD.MOV.U32 R25, RZ, RZ, R23 ;  /* 0x000000ffff197224 */ /* 0x000fc800078e0017 */
[----:B------:R-:W0:Y:S02]  /*4860*/  F2I.S64.TRUNC R4, R5 ;  /* 0x0000000500047311 */ /* 0x000e24000020d900 */
[----:B0-----:R0:W-:Y:S01]  /*4870*/  STG.E.U8 desc[UR36][R8.64], R4 ;  /* 0x0000000408007986 */ /* 0x0011e2000c101124 */
[----:B------:R-:W-:Y:S05]  /*4880*/  BRA `(.L_x_17613) ;  /* 0x0000000c00d47947 */ /* 0x000fea0003800000 */
.L_x_17616:
        /* <DEDUP_REMOVED lines=11> */
.L_x_17620:
[----:B------:R-:W-:Y:S02]  /*4940*/  IMAD.U32 R3, R3, 0x10000, RZ ;  /* 0x0001000003037824 */ /* 0x000fe400078e00ff */
[----:B------:R-:W-:-:S04]  /*4950*/  IMAD.MOV.U32 R25, RZ, RZ, R23 ;  /* 0x000000ffff197224 */ /* 0x000fc800078e0017 */
[----:B------:R-:W0:Y:S02]  /*4960*/  F2I.FTZ.TRUNC.NTZ R3, R3 ;  /* 0x0000000300037305 */ /* 0x000e24000021f100 */
[----:B0-----:R0:W-:Y:S01]  /*4970*/  STG.E desc[UR36][R8.64], R3 ;  /* 0x0000000308007986 */ /* 0x0011e2000c101924 */
[----:B------:R-:W-:Y:S05]  /*4980*/  BRA `(.L_x_17613) ;  /* 0x0000000c00947947 */ /* 0x000fea0003800000 */
.L_x_17619:
[----:B------:R-:W-:Y:S02]  /*4990*/  IMAD.U32 R3, R3, 0x10000, RZ ;  /* 0x0001000003037824 */ /* 0x000fe400078e00ff */
[----:B------:R-:W-:-:S04]  /*49a0*/  IMAD.MOV.U32 R25, RZ, RZ, R23 ;  /* 0x000000ffff197224 */ /* 0x000fc800078e0017 */
[----:B------:R-:W0:Y:S02]  /*49b0*/  F2I.FTZ.TRUNC.NTZ R3, R3 ;  /* 0x0000000300037305 */ /* 0x000e24000021f100 */
[----:B0-----:R0:W-:Y:S01]  /*49c0*/  STG.E.U16 desc[UR36][R8.64], R3 ;  /* 0x0000000308007986 */ /* 0x0011e2000c101524 */
[----:B------:R-:W-:Y:S05]  /*49d0*/  BRA `(.L_x_17613) ;  /* 0x0000000c00807947 */ /* 0x000fea0003800000 */
.L_x_17615:
        /* <DEDUP_REMOVED lines=10> */
.L_x_17622:
[----:B------:R-:W-:Y:S02]  /*4a80*/  IMAD.U32 R0, R3, 0x10000, RZ ;  /* 0x0001000003007824 */ /* 0x000fe400078e00ff */
[----:B------:R-:W-:-:S03]  /*4a90*/  IMAD.MOV.U32 R25, RZ, RZ, R23 ;  /* 0x000000ffff197224 */ /* 0x000fc600078e0017 */
[----:B------:R-:W-:-:S05]  /*4aa0*/  F2FP.F16.F32.PACK_AB R0, RZ, R0 ;  /* 0x00000000ff00723e */ /* 0x000fca00000000ff */
[----:B------:R0:W-:Y:S01]  /*4ab0*/  STG.E.U16 desc[UR36][R8.64], R0 ;  /* 0x0000000008007986 */ /* 0x0001e2000c101524 */
[----:B------:R-:W-:Y:S05]  /*4ac0*/  BRA `(.L_x_17613) ;  /* 0x0000000c00447947 */ /* 0x000fea0003800000 */
.L_x_17621:
        /* <DEDUP_REMOVED lines=11> */
.L_x_17624:
[----:B------:R-:W-:Y:S02]  /*4b80*/  IMAD.U32 R3, R3, 0x10000, RZ ;  /* 0x0001000003037824 */ /* 0x000fe400078e00ff */
[----:B------:R-:W-:-:S03]  /*4b90*/  IMAD.MOV.U32 R25, RZ, RZ, R23 ;  /* 0x000000ffff197224 */ /* 0x000fc600078e0017 */
[----:B------:R-:W-:-:S04]  /*4ba0*/  F2FP.F16.F32.PACK_AB R3, RZ, R3 ;  /* 0x00000003ff03723e */ /* 0x000fc800000000ff */
[----:B------:R-:W-:-:S05]  /*4bb0*/  PRMT R3, R3, 0x5410, RZ ;  /* 0x0000541003037816 */ /* 0x000fca00000000ff */
[----:B------:R0:W-:Y:S01]  /*4bc0*/  STG.E desc[UR36][R8.64], R3 ;  /* 0x0000000308007986 */ /* 0x0001e2000c101924 */
[----:B------:R-:W-:Y:S05]  /*4bd0*/  BRA `(.L_x_17613) ;  /* 0x0000000c00007947 */ /* 0x000fea0003800000 */
.L_x_17623:
[----:B------:R-:W-:Y:S02]  /*4be0*/  IMAD.U32 R4, R3, 0x10000, RZ ;  /* 0x0001000003047824 */ /* 0x000fe400078e00ff */
[----:B------:R-:W-:Y:S02]  /*4bf0*/  IMAD.MOV.U32 R25, RZ, RZ, R23 ;  /* 0x000000ffff197224 */ /* 0x000fe400078e0017 */
[----:B------:R-:W-:-:S06]  /*4c00*/  FMUL.FTZ R4, R4, 1 ;  /* 0x3f80000004047820 */ /* 0x000fcc0000410000 */
[----:B------:R-:W0:Y:S02]  /*4c10*/  F2F.F64.F32 R4, R4 ;  /* 0x0000000400047310 */ /* 0x000e240000201800 */
[----:B0-----:R0:W-:Y:S01]  /*4c20*/  STG.E.64 desc[UR36][R8.64], R4 ;  /* 0x0000000408007986 */ /* 0x0011e2000c101b24 */
[----:B------:R-:W-:Y:S05]  /*4c30*/  BRA `(.L_x_17613) ;  /* 0x0000000800e87947 */ /* 0x000fea0003800000 */
.L_x_17614:
        /* <DEDUP_REMOVED lines=14> */
.L_x_17627:
[----:B------:R-:W-:Y:S01]  /*4d20*/  IMAD.U32 R3, R3, 0x10000, RZ ;  /* 0x0001000003037824 */ /* 0x000fe200078e00ff */
[----:B------:R-:W-:Y:S01]  /*4d30*/  CS2R R6, SRZ ;  /* 0x0000000000067805 */ /* 0x000fe2000001ff00 */
[----:B------:R-:W-:Y:S02]  /*4d40*/  IMAD.MOV.U32 R25, RZ, RZ, R23 ;  /* 0x000000ffff197224 */ /* 0x000fe400078e0017 */
[----:B------:R-:W-:-:S04]  /*4d50*/  FMUL.FTZ R3, R3, 1 ;  /* 0x3f80000003037820 */ /* 0x000fc80000410000 */
[----:B------:R-:W0:Y:S02]  /*4d60*/  F2F.F64.F32 R4, R3 ;  /* 0x0000000300047310 */ /* 0x000e240000201800 */
[----:B0-----:R0:W-:Y:S01]  /*4d70*/  STG.E.128 desc[UR36][R8.64], R4 ;  /* 0x0000000408007986 */ /* 0x0011e2000c101d24 */
[----:B------:R-:W-:Y:S05]  /*4d80*/  BRA `(.L_x_17613) ;  /* 0x0000000800947947 */ /* 0x000fea0003800000 */
.L_x_17626:
        /* <DEDUP_REMOVED lines=21> */
.L_x_17631:
[----:B------:R-:W-:Y:S05]  /*4ee0*/  BSYNC B0 ;  /* 0x0000000000007941 */ /* 0x000fea0003800000 */
.L_x_17630:
[----:B------:R-:W-:Y:S01]  /*4ef0*/  LOP3.LUT R5, R0, R5, RZ, 0xfc, !PT ;  /* 0x0000000500057212 */ /* 0x000fe200078efcff */
[----:B------:R-:W-:-:S04]  /*4f00*/  IMAD.MOV.U32 R25, RZ, RZ, R23 ;  /* 0x000000ffff197224 */ /* 0x000fc800078e0017 */
[----:B------:R0:W-:Y:S01]  /*4f10*/  STG.E.U8 desc[UR36][R8.64], R5 ;  /* 0x0000000508007986 */ /* 0x0001e2000c101124 */
[----:B------:R-:W-:Y:S05]  /*4f20*/  BRA `(.L_x_17613) ;  /* 0x00000008002c7947 */ /* 0x000fea0003800000 */
.L_x_17629:
        /* <DEDUP_REMOVED lines=13> */
.L_x_17633:
[----:B------:R-:W-:Y:S01]  /*5000*/  IMAD.MOV.U32 R0, RZ, RZ, 0x7f ;  /* 0x0000007fff007424 */ /* 0x000fe200078e00ff */
[----:B------:R-:W-:-:S04]  /*5010*/  ISETP.GT.U32.AND P0, PT, R3, 0x7f800000, PT ;  /* 0x7f8000000300780c */ /* 0x000fc80003f04070 */
[----:B------:R-:W-:-:S09]  /*5020*/  SEL R0, R0, 0x7c, P0 ;  /* 0x0000007c00007807 */ /* 0x000fd20000000000 */
.L_x_17634:
[----:B------:R-:W-:Y:S05]  /*5030*/  BSYNC B0 ;  /* 0x0000000000007941 */ /* 0x000fea0003800000 */
.L_x_17632:
[----:B------:R-:W-:Y:S01]  /*5040*/  LOP3.LUT R3, R5, 0x80000000, RZ, 0xc0, !PT ;  /* 0x8000000005037812 */ /* 0x000fe200078ec0ff */
[----:B------:R-:W-:-:S03]  /*5050*/  IMAD.MOV.U32 R25, RZ, RZ, R23 ;  /* 0x000000ffff197224 */ /* 0x000fc600078e0017 */
[----:B------:R-:W-:-:S04]  /*5060*/  SHF.R.U32.HI R3, RZ, 0x18, R3 ;  /* 0x00000018ff037819 */ /* 0x000fc80000011603 */
[----:B------:R-:W-:-:S05]  /*5070*/  LOP3.LUT R3, R0, R3, RZ, 0xfc, !PT ;  /* 0x0000000300037212 */ /* 0x000fca00078efcff */
[----:B------:R0:W-:Y:S01]  /*5080*/  STG.E.U8 desc[UR36][R8.64], R3 ;  /* 0x0000000308007986 */ /* 0x0001e2000c101124 */
[----:B------:R-:W-:Y:S05]  /*5090*/  BRA `(.L_x_17613) ;  /* 0x0000000400d07947 */ /* 0x000fea0003800000 */
.L_x_17628:
[----:B------:R0:W-:Y:S01]  /*50a0*/  STG.E.U16 desc[UR36][R8.64], R3 ;  /* 0x0000000308007986 */ /* 0x0001e2000c101524 */
[----:B------:R-:W-:Y:S01]  /*50b0*/  IMAD.MOV.U32 R25, RZ, RZ, R23 ;  /* 0x000000ffff197224 */ /* 0x000fe200078e0017 */
[----:B------:R-:W-:Y:S06]  /*50c0*/  BRA `(.L_x_17613) ;  /* 0x0000000400c47947 */ /* 0x000fec0003800000 */
.L_x_17625:
        /* <DEDUP_REMOVED lines=13> */
.L_x_17637:
        /* <DEDUP_REMOVED lines=17> */
.L_x_17640:
[----:B------:R-:W-:-:S04]  /*52b0*/  LOP3.LUT R3, R5, 0x80000000, RZ, 0xc0, !PT ;  /* 0x8000000005037812 */ /* 0x000fc800078ec0ff */
[----:B------:R-:W-:-:S04]  /*52c0*/  SHF.R.U32.HI R3, RZ, 0x18, R3 ;  /* 0x00000018ff037819 */ /* 0x000fc80000011603 */
[----:B------:R-:W-:-:S04]  /*52d0*/  LOP3.LUT R0, R0, R3, RZ, 0xfc, !PT ;  /* 0x0000000300007212 */ /* 0x000fc800078efcff */
[----:B------:R-:W-:-:S07]  /*52e0*/  PRMT R4, R0, 0x7610, R4 ;  /* 0x0000761000047816 */ /* 0x000fce0000000004 */
.L_x_17639:
[----:B------:R-:W-:Y:S05]  /*52f0*/  BSYNC B0 ;  /* 0x0000000000007941 */ /* 0x000fea0003800000 */
.L_x_17638:
[----:B------:R0:W-:Y:S01]  /*5300*/  STG.E.U8 desc[UR36][R8.64], R4 ;  /* 0x0000000408007986 */ /* 0x0001e2000c101124 */
[----:B------:R-:W-:Y:S01]  /*5310*/  IMAD.MOV.U32 R25, RZ, RZ, R23 ;  /* 0x000000ffff197224 */ /* 0x000fe200078e0017 */
[----:B------:R-:W-:Y:S06]  /*5320*/  BRA `(.L_x_17613) ;  /* 0x00000004002c7947 */ /* 0x000fec0003800000 */
.L_x_17636:
        /* <DEDUP_REMOVED lines=17> */
.L_x_17643:
[----:B------:R-:W-:-:S04]  /*5440*/  LOP3.LUT R3, R5, 0x80000000, RZ, 0xc0, !PT ;  /* 0x8000000005037812 */ /* 0x000fc800078ec0ff */
[----:B------:R-:W-:-:S04]  /*5450*/  SHF.R.U32.HI R3, RZ, 0x18, R3 ;  /* 0x00000018ff037819 */ /* 0x000fc80000011603 */
[----:B------:R-:W-:-:S04]  /*5460*/  LOP3.LUT R0, R0, R3, RZ, 0xfc, !PT ;  /* 0x0000000300007212 */ /* 0x000fc800078efcff */
[----:B------:R-:W-:-:S07]  /*5470*/  PRMT R4, R0, 0x7610, R4 ;  /* 0x0000761000047816 */ /* 0x000fce0000000004 */
.L_x_17642:
[----:B------:R-:W-:Y:S05]  /*5480*/  BSYNC B0 ;  /* 0x0000000000007941 */ /* 0x000fea0003800000 */
.L_x_17641:
[----:B------:R0:W-:Y:S01]  /*5490*/  STG.E.U8 desc[UR36][R8.64], R4 ;  /* 0x0000000408007986 */ /* 0x0001e2000c101124 */
[----:B------:R-:W-:Y:S01]  /*54a0*/  IMAD.MOV.U32 R25, RZ, RZ, R23 ;  /* 0x000000ffff197224 */ /* 0x000fe200078e0017 */
[----:B------:R-:W-:Y:S06]  /*54b0*/  BRA `(.L_x_17613) ;  /* 0x0000000000c87947 */ /* 0x000fec0003800000 */
.L_x_17635:
        /* <DEDUP_REMOVED lines=23> */
.L_x_17618:
        /* <DEDUP_REMOVED lines=16> */
.L_x_17646:
[----:B------:R-:W-:Y:S01]  /*5730*/  IMAD.MOV.U32 R25, RZ, RZ, R23 ;  /* 0x000000ffff197224 */ /* 0x000fe200078e0017 */
[----:B------:R-:W-:Y:S06]  /*5740*/  BRA `(.L_x_17613) ;  /* 0x0000000000247947 */ /* 0x000fec0003800000 */
.L_x_17645:
[----:B------:R-:W-:Y:S02]  /*5750*/  IMAD.U32 R4, R3, 0x10000, RZ ;  /* 0x0001000003047824 */ /* 0x000fe400078e00ff */
[----:B------:R-:W-:-:S04]  /*5760*/  IMAD.MOV.U32 R25, RZ, RZ, R23 ;  /* 0x000000ffff197224 */ /* 0x000fc800078e0017 */
[----:B------:R-:W0:Y:S02]  /*5770*/  F2I.U64.TRUNC R4, R4 ;  /* 0x0000000400047311 */ /* 0x000e24000020d800 */
[----:B0-----:R0:W-:Y:S01]  /*5780*/  STG.E.64 desc[UR36][R8.64], R4 ;  /* 0x0000000408007986 */ /* 0x0011e2000c101b24 */
[----:B------:R-:W-:Y:S05]  /*5790*/  BRA `(.L_x_17613) ;  /* 0x0000000000107947 */ /* 0x000fea0003800000 */
.L_x_17644:
[----:B------:R-:W-:Y:S02]  /*57a0*/  IMAD.U32 R3, R3, 0x10000, RZ ;  /* 0x0001000003037824 */ /* 0x000fe400078e00ff */
[----:B------:R-:W-:-:S04]  /*57b0*/  IMAD.MOV.U32 R25, RZ, RZ, R23 ;  /* 0x000000ffff197224 */ /* 0x000fc800078e0017 */
[----:B------:R-:W0:Y:S02]  /*57c0*/  F2I.FTZ.U32.TRUNC.NTZ R3, R3 ;  /* 0x0000000300037305 */ /* 0x000e24000021f000 */
[----:B0-----:R0:W-:Y:S02]  /*57d0*/  STG.E desc[UR36][R8.64], R3 ;  /* 0x0000000308007986 */ /* 0x0011e4000c101924 */
.L_x_17613:
[----:B------:R-:W-:Y:S05]  /*57e0*/  BSYNC B6 ;  /* 0x0000000000067941 */ /* 0x000fea0003800000 */
.L_x_17612:
        /* <DEDUP_REMOVED lines=25> */
.L_x_17652:
[----:B----4-:R-:W-:-:S06]  /*5980*/  IMAD.U32 R5, R22, 0x10000, RZ ;  /* 0x0001000016057824 */ /* 0x010fcc00078e00ff */
[----:B------:R-:W0:Y:S02]  /*5990*/  F2I.S64.TRUNC R4, R5 ;  /* 0x0000000500047311 */ /* 0x000e24000020d900 */
[----:B0-----:R0:W-:Y:S01]  /*59a0*/  STG.E.U8 desc[UR36][R8.64], R4 ;  /* 0x0000000408007986 */ /* 0x0011e2000c101124 */
[----:B------:R-:W-:Y:S05]  /*59b0*/  BRA `(.L_x_17654) ;  /* 0x0000000c00847947 */ /* 0x000fea0003800000 */
.L_x_17651:
        /* <DEDUP_REMOVED lines=10> */
.L_x_17656:
[----:B----4-:R-:W-:-:S04]  /*5a60*/  IMAD.U32 R22, R22, 0x10000, RZ ;  /* 0x0001000016167824 */ /* 0x010fc800078e00ff */
[----:B------:R-:W0:Y:S02]  /*5a70*/  F2I.FTZ.TRUNC.NTZ R3, R22 ;  /* 0x0000001600037305 */ /* 0x000e24000021f100 */
[----:B0-----:R0:W-:Y:S01]  /*5a80*/  STG.E desc[UR36][R8.64], R3 ;  /* 0x0000000308007986 */ /* 0x0011e2000c101924 */
[----:B------:R-:W-:Y:S05]  /*5a90*/  BRA `(.L_x_17654) ;  /* 0x0000000c004c7947 */ /* 0x000fea0003800000 */
.L_x_17655:
[----:B----4-:R-:W-:-:S04]  /*5aa0*/  IMAD.U32 R22, R22, 0x10000, RZ ;  /* 0x0001000016167824 */ /* 0x010fc800078e00ff */
[----:B------:R-:W0:Y:S02]  /*5ab0*/  F2I.FTZ.TRUNC.NTZ R3, R22 ;  /* 0x0000001600037305 */ /* 0x000e24000021f100 */
[----:B0-----:R0:W-:Y:S01]  /*5ac0*/  STG.E.U16 desc[UR36][R8.64], R3 ;  /* 0x0000000308007986 */ /* 0x0011e2000c101524 */
[----:B------:R-:W-:Y:S05]  /*5ad0*/  BRA `(.L_x_17654) ;  /* 0x0000000c003c7947 */ /* 0x000fea0003800000 */
.L_x_17650:
        /* <DEDUP_REMOVED lines=9> */
.L_x_17658:
[----:B----4-:R-:W-:-:S05]  /*5b70*/  IMAD.U32 R0, R22, 0x10000, RZ ;  /* 0x0001000016007824 */ /* 0x010fca00078e00ff */
[----:B------:R-:W-:-:S05]  /*5b80*/  F2FP.F16.F32.PACK_AB R0, RZ, R0 ;  /* 0x00000000ff00723e */ /* 0x000fca00000000ff */
[----:B------:R0:W-:Y:S01]  /*5b90*/  STG.E.U16 desc[UR36][R8.64], R0 ;  /* 0x0000000008007986 */ /* 0x0001e2000c101524 */
[----:B------:R-:W-:Y:S05]  /*5ba0*/  BRA `(.L_x_17654) ;  /* 0x0000000c00087947 */ /* 0x000fea0003800000 */
.L_x_17657:
        /* <DEDUP_REMOVED lines=10> */
.L_x_17660:
[----:B----4-:R-:W-:-:S05]  /*5c50*/  IMAD.U32 R22, R22, 0x10000, RZ ;  /* 0x0001000016167824 */ /* 0x010fca00078e00ff */
[----:B------:R-:W-:-:S04]  /*5c60*/  F2FP.F16.F32.PACK_AB R3, RZ, R22 ;  /* 0x00000016ff03723e */ /* 0x000fc800000000ff */
[----:B------:R-:W-:-:S05]  /*5c70*/  PRMT R3, R3, 0x5410, RZ ;  /* 0x0000541003037816 */ /* 0x000fca00000000ff */
[----:B------:R0:W-:Y:S01]  /*5c80*/  STG.E desc[UR36][R8.64], R3 ;  /* 0x0000000308007986 */ /* 0x0001e2000c101924 */
[----:B------:R-:W-:Y:S05]  /*5c90*/  BRA `(.L_x_17654) ;  /* 0x0000000800cc7947 */ /* 0x000fea0003800000 */
.L_x_17659:
[----:B----4-:R-:W-:-:S04]  /*5ca0*/  IMAD.U32 R4, R22, 0x10000, RZ ;  /* 0x0001000016047824 */ /* 0x010fc800078e00ff */
[----:B------:R-:W-:-:S06]  /*5cb0*/  FMUL.FTZ R4, R4, 1 ;  /* 0x3f80000004047820 */ /* 0x000fcc0000410000 */
[----:B------:R-:W0:Y:S02]  /*5cc0*/  F2F.F64.F32 R4, R4 ;  /* 0x0000000400047310 */ /* 0x000e240000201800 */
[----:B0-----:R0:W-:Y:S01]  /*5cd0*/  STG.E.64 desc[UR36][R8.64], R4 ;  /* 0x0000000408007986 */ /* 0x0011e2000c101b24 */
[----:B------:R-:W-:Y:S05]  /*5ce0*/  BRA `(.L_x_17654) ;  /* 0x0000000800b87947 */ /* 0x000fea0003800000 */
.L_x_17649:
        /* <DEDUP_REMOVED lines=13> */
.L_x_17663:
[----:B----4-:R-:W-:Y:S01]  /*5dc0*/  IMAD.U32 R22, R22, 0x10000, RZ ;  /* 0x0001000016167824 */ /* 0x010fe200078e00ff */
[----:B------:R-:W-:-:S03]  /*5dd0*/  CS2R R6, SRZ ;  /* 0x0000000000067805 */ /* 0x000fc6000001ff00 */
[----:B------:R-:W-:-:S06]  /*5de0*/  FMUL.FTZ R4, R22, 1 ;  /* 0x3f80000016047820 */ /* 0x000fcc0000410000 */
[----:B------:R-:W0:Y:S02]  /*5df0*/  F2F.F64.F32 R4, R4 ;  /* 0x0000000400047310 */ /* 0x000e240000201800 */
[----:B0-----:R0:W-:Y:S01]  /*5e00*/  STG.E.128 desc[UR36][R8.64], R4 ;  /* 0x0000000408007986 */ /* 0x0011e2000c101d24 */
[----:B------:R-:W-:Y:S05]  /*5e10*/  BRA `(.L_x_17654) ;  /* 0x00000008006c7947 */ /* 0x000fea0003800000 */
.L_x_17662:
        /* <DEDUP_REMOVED lines=21> */
.L_x_17667:
[----:B------:R-:W-:Y:S05]  /*5f70*/  BSYNC B0 ;  /* 0x0000000000007941 */ /* 0x000fea0003800000 */
.L_x_17666:
[----:B------:R-:W-:-:S05]  /*5f80*/  LOP3.LUT R5, R0, R5, RZ, 0xfc, !PT ;  /* 0x0000000500057212 */ /* 0x000fca00078efcff */
[----:B------:R0:W-:Y:S01]  /*5f90*/  STG.E.U8 desc[UR36][R8.64], R5 ;  /* 0x0000000508007986 */ /* 0x0001e2000c101124 */
[----:B------:R-:W-:Y:S05]  /*5fa0*/  BRA `(.L_x_17654) ;  /* 0x0000000800087947 */ /* 0x000fea0003800000 */
.L_x_17665:
        /* <DEDUP_REMOVED lines=13> */
.L_x_17669:
[----:B------:R-:W-:Y:S01]  /*6080*/  IMAD.MOV.U32 R0, RZ, RZ, 0x7f ;  /* 0x0000007fff007424 */ /* 0x000fe200078e00ff */
[----:B------:R-:W-:-:S04]  /*6090*/  ISETP.GT.U32.AND P0, PT, R3, 0x7f800000, PT ;  /* 0x7f8000000300780c */ /* 0x000fc80003f04070 */
[----:B------:R-:W-:-:S09]  /*60a0*/  SEL R0, R0, 0x7c, P0 ;  /* 0x0000007c00007807 */ /* 0x000fd20000000000 */
.L_x_17670:
[----:B------:R-:W-:Y:S05]  /*60b0*/  BSYNC B0 ;  /* 0x0000000000007941 */ /* 0x000fea0003800000 */
.L_x_17668:
[----:B------:R-:W-:-:S04]  /*60c0*/  LOP3.LUT R3, R5, 0x80000000, RZ, 0xc0, !PT ;  /* 0x8000000005037812 */ /* 0x000fc800078ec0ff */
[----:B------:R-:W-:-:S04]  /*60d0*/  SHF.R.U32.HI R3, RZ, 0x18, R3 ;  /* 0x00000018ff037819 */ /* 0x000fc80000011603 */
[----:B------:R-:W-:-:S05]  /*60e0*/  LOP3.LUT R3, R0, R3, RZ, 0xfc, !PT ;  /* 0x0000000300037212 */ /* 0x000fca00078efcff */
[----:B------:R0:W-:Y:S01]  /*60f0*/  STG.E.U8 desc[UR36][R8.64], R3 ;  /* 0x0000000308007986 */ /* 0x0001e2000c101124 */
[----:B------:R-:W-:Y:S05]  /*6100*/  BRA `(.L_x_17654) ;  /* 0x0000000400b07947 */ /* 0x000fea0003800000 */
.L_x_17664:
[----:B----4-:R0:W-:Y:S01]  /*6110*/  STG.E.U16 desc[UR36][R8.64], R22 ;  /* 0x0000001608007986 */ /* 0x0101e2000c101524 */
[----:B------:R-:W-:Y:S05]  /*6120*/  BRA `(.L_x_17654) ;  /* 0x0000000400a87947 */ /* 0x000fea0003800000 */
.L_x_17661:
        /* <DEDUP_REMOVED lines=12> */
.L_x_17673:
        /* <DEDUP_REMOVED lines=17> */
.L_x_17676:
[----:B------:R-:W-:-:S04]  /*6300*/  LOP3.LUT R3, R5, 0x80000000, RZ, 0xc0, !PT ;  /* 0x8000000005037812 */ /* 0x000fc800078ec0ff */
[----:B------:R-:W-:-:S04]  /*6310*/  SHF.R.U32.HI R3, RZ, 0x18, R3 ;  /* 0x00000018ff037819 */ /* 0x000fc80000011603 */
[----:B------:R-:W-:-:S04]  /*6320*/  LOP3.LUT R0, R0, R3, RZ, 0xfc, !PT ;  /* 0x0000000300007212 */ /* 0x000fc800078efcff */
[----:B------:R-:W-:-:S07]  /*6330*/  PRMT R4, R0, 0x7610, R4 ;  /* 0x0000761000047816 */ /* 0x000fce0000000004 */
.L_x_17675:
[----:B------:R-:W-:Y:S05]  /*6340*/  BSYNC B0 ;  /* 0x0000000000007941 */ /* 0x000fea0003800000 */
.L_x_17674:
[----:B------:R4:W-:Y:S01]  /*6350*/  STG.E.U8 desc[UR36][R8.64], R4 ;  /* 0x0000000408007986 */ /* 0x0009e2000c101124 */
[----:B------:R-:W-:Y:S05]  /*6360*/  BRA `(.L_x_17654) ;  /* 0x0000000400187947 */ /* 0x000fea0003800000 */
.L_x_17672:
        /* <DEDUP_REMOVED lines=17> */
.L_x_17679:
[----:B------:R-:W-:-:S04]  /*6480*/  LOP3.LUT R3, R5, 0x80000000, RZ, 0xc0, !PT ;  /* 0x8000000005037812 */ /* 0x000fc800078ec0ff */
[----:B------:R-:W-:-:S04]  /*6490*/  SHF.R.U32.HI R3, RZ, 0x18, R3 ;  /* 0x00000018ff037819 */ /* 0x000fc80000011603 */
[----:B------:R-:W-:-:S04]  /*64a0*/  LOP3.LUT R0, R0, R3, RZ, 0xfc, !PT ;  /* 0x0000000300007212 */ /* 0x000fc800078efcff */
[----:B------:R-:W-:-:S07]  /*64b0*/  PRMT R4, R0, 0x7610, R4 ;  /* 0x0000761000047816 */ /* 0x000fce0000000004 */
.L_x_17678:
[----:B------:R-:W-:Y:S05]  /*64c0*/  BSYNC B0 ;  /* 0x0000000000007941 */ /* 0x000fea0003800000 */
.L_x_17677:
[----:B------:R0:W-:Y:S01]  /*64d0*/  STG.E.U8 desc[UR36][R8.64], R4 ;  /* 0x0000000408007986 */ /* 0x0001e2000c101124 */
[----:B------:R-:W-:Y:S05]  /*64e0*/  BRA `(.L_x_17654) ;  /* 0x0000000000b87947 */ /* 0x000fea0003800000 */
.L_x_17671:
        /* <DEDUP_REMOVED lines=22> */
.L_x_17653:
        /* <DEDUP_REMOVED lines=16> */
.L_x_17682:
[----:B------:R-:W-:Y:S05]  /*6750*/  BRA `(.L_x_17654) ;  /* 0x00000000001c7947 */ /* 0x000fea0003800000 */
.L_x_17681:
[----:B----4-:R-:W-:-:S06]  /*6760*/  IMAD.U32 R4, R22, 0x10000, RZ ;  /* 0x0001000016047824 */ /* 0x010fcc00078e00ff */
[----:B------:R-:W0:Y:S02]  /*6770*/  F2I.U64.TRUNC R4, R4 ;  /* 0x0000000400047311 */ /* 0x000e24000020d800 */
[----:B0-----:R2:W-:Y:S01]  /*6780*/  STG.E.64 desc[UR36][R8.64], R4 ;  /* 0x0000000408007986 */ /* 0x0015e2000c101b24 */
[----:B------:R-:W-:Y:S05]  /*6790*/  BRA `(.L_x_17654) ;  /* 0x00000000000c7947 */ /* 0x000fea0003800000 */
.L_x_17680:
[----:B----4-:R-:W-:-:S04]  /*67a0*/  IMAD.U32 R22, R22, 0x10000, RZ ;  /* 0x0001000016167824 */ /* 0x010fc800078e00ff */
[----:B------:R-:W0:Y:S02]  /*67b0*/  F2I.FTZ.U32.TRUNC.NTZ R3, R22 ;  /* 0x0000001600037305 */ /* 0x000e24000021f000 */
[----:B0-----:R0:W-:Y:S02]  /*67c0*/  STG.E desc[UR36][R8.64], R3 ;  /* 0x0000000308007986 */ /* 0x0011e4000c101924 */
.L_x_17654:
        /* <DEDUP_REMOVED lines=25> */
.L_x_17686:
[----:B------:R-:W-:-:S06]  /*6960*/  IMAD.U32 R5, R17, 0x10000, RZ ;  /* 0x0001000011057824 */ /* 0x000fcc00078e00ff */
[----:B------:R-:W0:Y:S02]  /*6970*/  F2I.S64.TRUNC R4, R5 ;  /* 0x0000000500047311 */ /* 0x000e24000020d900 */
[----:B0-----:R4:W-:Y:S01]  /*6980*/  STG.E.U8 desc[UR36][R8.64], R4 ;  /* 0x0000000408007986 */ /* 0x0019e2000c101124 */
[----:B------:R-:W-:Y:S05]  /*6990*/  BRA `(.L_x_17688) ;  /* 0x0000000c00847947 */ /* 0x000fea0003800000 */
.L_x_17685:
        /* <DEDUP_REMOVED lines=10> */
.L_x_17690:
[----:B------:R-:W-:-:S06]  /*6a40*/  IMAD.U32 R17, R17, 0x10000, RZ ;  /* 0x0001000011117824 */ /* 0x000fcc00078e00ff */
[----:B------:R-:W0:Y:S02]  /*6a50*/  F2I.FTZ.TRUNC.NTZ R17, R17 ;  /* 0x0000001100117305 */ /* 0x000e24000021f100 */
[----:B0-----:R2:W-:Y:S01]  /*6a60*/  STG.E desc[UR36][R8.64], R17 ;  /* 0x0000001108007986 */ /* 0x0015e2000c101924 */
[----:B------:R-:W-:Y:S05]  /*6a70*/  BRA `(.L_x_17688) ;  /* 0x0000000c004c7947 */ /* 0x000fea0003800000 */
.L_x_17689:
[----:B------:R-:W-:-:S06]  /*6a80*/  IMAD.U32 R17, R17, 0x10000, RZ ;  /* 0x0001000011117824 */ /* 0x000fcc00078e00ff */
[----:B------:R-:W0:Y:S02]  /*6a90*/  F2I.FTZ.TRUNC.NTZ R17, R17 ;  /* 0x0000001100117305 */ /* 0x000e24000021f100 */
[----:B0-----:R0:W-:Y:S01]  /*6aa0*/  STG.E.U16 desc[UR36][R8.64], R17 ;  /* 0x0000001108007986 */ /* 0x0011e2000c101524 */
[----:B------:R-:W-:Y:S05]  /*6ab0*/  BRA `(.L_x_17688) ;  /* 0x0000000c003c7947 */ /* 0x000fea0003800000 */
.L_x_17684:
        /* <DEDUP_REMOVED lines=9> */
.L_x_17692:
[----:B------:R-:W-:-:S05]  /*6b50*/  IMAD.U32 R0, R17, 0x10000, RZ ;  /* 0x0001000011007824 */ /* 0x000fca00078e00ff */
[----:B------:R-:W-:-:S05]  /*6b60*/  F2FP.F16.F32.PACK_AB R0, RZ, R0 ;  /* 0x00000000ff00723e */ /* 0x000fca00000000ff */
[----:B------:R0:W-:Y:S01]  /*6b70*/  STG.E.U16 desc[UR36][R8.64], R0 ;  /* 0x0000000008007986 */ /* 0x0001e2000c101524 */
[----:B------:R-:W-:Y:S05]  /*6b80*/  BRA `(.L_x_17688) ;  /* 0x0000000c00087947 */ /* 0x000fea0003800000 */
.L_x_17691:
        /* <DEDUP_REMOVED lines=10> */
.L_x_17694:
[----:B------:R-:W-:-:S05]  /*6c30*/  IMAD.U32 R17, R17, 0x10000, RZ ;  /* 0x0001000011117824 */ /* 0x000fca00078e00ff */
[----:B------:R-:W-:-:S04]  /*6c40*/  F2FP.F16.F32.PACK_AB R3, RZ, R17 ;  /* 0x00000011ff03723e */ /* 0x000fc800000000ff */
[----:B------:R-:W-:-:S05]  /*6c50*/  PRMT R3, R3, 0x5410, RZ ;  /* 0x0000541003037816 */ /* 0x000fca00000000ff */
[----:B------:R0:W-:Y:S01]  /*6c60*/  STG.E desc[UR36][R8.64], R3 ;  /* 0x0000000308007986 */ /* 0x0001e2000c101924 */
[----:B------:R-:W-:Y:S05]  /*6c70*/  BRA `(.L_x_17688) ;  /* 0x0000000800cc7947 */ /* 0x000fea0003800000 */
.L_x_17693:
[----:B------:R-:W-:-:S04]  /*6c80*/  IMAD.U32 R4, R17, 0x10000, RZ ;  /* 0x0001000011047824 */ /* 0x000fc800078e00ff */
[----:B------:R-:W-:-:S06]  /*6c90*/  FMUL.FTZ R4, R4, 1 ;  /* 0x3f80000004047820 */ /* 0x000fcc0000410000 */
[----:B------:R-:W0:Y:S02]  /*6ca0*/  F2F.F64.F32 R4, R4 ;  /* 0x0000000400047310 */ /* 0x000e240000201800 */
[----:B0-----:R0:W-:Y:S01]  /*6cb0*/  STG.E.64 desc[UR36][R8.64], R4 ;  /* 0x0000000408007986 */ /* 0x0011e2000c101b24 */
[----:B------:R-:W-:Y:S05]  /*6cc0*/  BRA `(.L_x_17688) ;  /* 0x0000000800b87947 */ /* 0x000fea0003800000 */
.L_x_17683:
        /* <DEDUP_REMOVED lines=13> */
.L_x_17697:
[----:B------:R-:W-:Y:S01]  /*6da0*/  IMAD.U32 R17, R17, 0x10000, RZ ;  /* 0x0001000011117824 */ /* 0x000fe200078e00ff */
[----:B------:R-:W-:-:S03]  /*6db0*/  CS2R R6, SRZ ;  /* 0x0000000000067805 */ /* 0x000fc6000001ff00 */
[----:B------:R-:W-:-:S06]  /*6dc0*/  FMUL.FTZ R4, R17, 1 ;  /* 0x3f80000011047820 */ /* 0x000fcc0000410000 */
[----:B------:R-:W0:Y:S02]  /*6dd0*/  F2F.F64.F32 R4, R4 ;  /* 0x0000000400047310 */ /* 0x000e240000201800 */
[----:B0-----:R0:W-:Y:S01]  /*6de0*/  STG.E.128 desc[UR36][R8.64], R4 ;  /* 0x0000000408007986 */ /* 0x0011e2000c101d24 */
[----:B------:R-:W-:Y:S05]  /*6df0*/  BRA `(.L_x_17688) ;  /* 0x00000008006c7947 */ /* 0x000fea0003800000 */
.L_x_17696:
        /* <DEDUP_REMOVED lines=21> */
.L_x_17701:
[----:B------:R-:W-:Y:S05]  /*6f50*/  BSYNC B0 ;  /* 0x0000000000007941 */ /* 0x000fea0003800000 */
.L_x_17700:
[----:B------:R-:W-:-:S05]  /*6f60*/  LOP3.LUT R5, R0, R5, RZ, 0xfc, !PT ;  /* 0x0000000500057212 */ /* 0x000fca00078efcff */
[----:B------:R0:W-:Y:S01]  /*6f70*/  STG.E.U8 desc[UR36][R8.64], R5 ;  /* 0x0000000508007986 */ /* 0x0001e2000c101124 */
[----:B------:R-:W-:Y:S05]  /*6f80*/  BRA `(.L_x_17688) ;  /* 0x0000000800087947 */ /* 0x000fea0003800000 */
.L_x_17699:
        /* <DEDUP_REMOVED lines=13> */
.L_x_17703:
[----:B------:R-:W-:Y:S01]  /*7060*/  IMAD.MOV.U32 R0, RZ, RZ, 0x7f ;  /* 0x0000007fff007424 */ /* 0x000fe200078e00ff */
[----:B------:R-:W-:-:S04]  /*7070*/  ISETP.GT.U32.AND P0, PT, R3, 0x7f800000, PT ;  /* 0x7f8000000300780c */ /* 0x000fc80003f04070 */
[----:B------:R-:W-:-:S09]  /*7080*/  SEL R0, R0, 0x7c, P0 ;  /* 0x0000007c00007807 */ /* 0x000fd20000000000 */
.L_x_17704:
[----:B------:R-:W-:Y:S05]  /*7090*/  BSYNC B0 ;  /* 0x0000000000007941 */ /* 0x000fea0003800000 */
.L_x_17702:
[----:B------:R-:W-:-:S04]  /*70a0*/  LOP3.LUT R3, R17, 0x80000000, RZ, 0xc0, !PT ;  /* 0x8000000011037812 */ /* 0x000fc800078ec0ff */
[----:B------:R-:W-:-:S04]  /*70b0*/  SHF.R.U32.HI R3, RZ, 0x18, R3 ;  /* 0x00000018ff037819 */ /* 0x000fc80000011603 */
[----:B------:R-:W-:-:S05]  /*70c0*/  LOP3.LUT R3, R0, R3, RZ, 0xfc, !PT ;  /* 0x0000000300037212 */ /* 0x000fca00078efcff */
[----:B------:R0:W-:Y:S01]  /*70d0*/  STG.E.U8 desc[UR36][R8.64], R3 ;  /* 0x0000000308007986 */ /* 0x0001e2000c101124 */
[----:B------:R-:W-:Y:S05]  /*70e0*/  BRA `(.L_x_17688) ;  /* 0x0000000400b07947 */ /* 0x000fea0003800000 */
.L_x_17698:
[----:B------:R0:W-:Y:S01]  /*70f0*/  STG.E.U16 desc[UR36][R8.64], R17 ;  /* 0x0000001108007986 */ /* 0x0001e2000c101524 */
[----:B------:R-:W-:Y:S05]  /*7100*/  BRA `(.L_x_17688) ;  /* 0x0000000400a87947 */ /* 0x000fea0003800000 */
.L_x_17695:
        /* <DEDUP_REMOVED lines=12> */
.L_x_17707:
        /* <DEDUP_REMOVED lines=17> */
.L_x_17710:
[----:B------:R-:W-:-:S04]  /*72e0*/  LOP3.LUT R3, R17, 0x80000000, RZ, 0xc0, !PT ;  /* 0x8000000011037812 */ /* 0x000fc800078ec0ff */
[----:B------:R-:W-:-:S04]  /*72f0*/  SHF.R.U32.HI R3, RZ, 0x18, R3 ;  /* 0x00000018ff037819 */ /* 0x000fc80000011603 */
[----:B------:R-:W-:-:S04]  /*7300*/  LOP3.LUT R0, R0, R3, RZ, 0xfc, !PT ;  /* 0x0000000300007212 */ /* 0x000fc800078efcff */
[----:B------:R-:W-:-:S07]  /*7310*/  PRMT R4, R0, 0x7610, R4 ;  /* 0x0000761000047816 */ /* 0x000fce0000000004 */
.L_x_17709:
[----:B------:R-:W-:Y:S05]  /*7320*/  BSYNC B0 ;  /* 0x0000000000007941 */ /* 0x000fea0003800000 */
.L_x_17708:
[----:B------:R0:W-:Y:S01]  /*7330*/  STG.E.U8 desc[UR36][R8.64], R4 ;  /* 0x0000000408007986 */ /* 0x0001e2000c101124 */
[----:B------:R-:W-:Y:S05]  /*7340*/  BRA `(.L_x_17688) ;  /* 0x0000000400187947 */ /* 0x000fea0003800000 */
.L_x_17706:
        /* <DEDUP_REMOVED lines=17> */
.L_x_17713:
[----:B------:R-:W-:-:S04]  /*7460*/  LOP3.LUT R3, R17, 0x80000000, RZ, 0xc0, !PT ;  /* 0x8000000011037812 */ /* 0x000fc800078ec0ff */
[----:B------:R-:W-:-:S04]  /*7470*/  SHF.R.U32.HI R3, RZ, 0x18, R3 ;  /* 0x00000018ff037819 */ /* 0x000fc80000011603 */
[----:B------:R-:W-:-:S04]  /*7480*/  LOP3.LUT R0, R0, R3, RZ, 0xfc, !PT ;  /* 0x0000000300007212 */ /* 0x000fc800078efcff */
[----:B------:R-:W-:-:S07]  /*7490*/  PRMT R4, R0, 0x7610, R4 ;  /* 0x0000761000047816 */ /* 0x000fce0000000004 */
.L_x_17712:
[----:B------:R-:W-:Y:S05]  /*74a0*/  BSYNC B0 ;  /* 0x0000000000007941 */ /* 0x000fea0003800000 */
.L_x_17711:
[----:B------:R0:W-:Y:S01]  /*74b0*/  STG.E.U8 desc[UR36][R8.64], R4 ;  /* 0x0000000408007986 */ /* 0x0001e2000c101124 */
[----:B------:R-:W-:Y:S05]  /*74c0*/  BRA `(.L_x_17688) ;  /* 0x0000000000b87947 */ /* 0x000fea0003800000 */
.L_x_17705:
        /* <DEDUP_REMOVED lines=22> */
.L_x_17687:
        /* <DEDUP_REMOVED lines=16> */
.L_x_17716:
[----:B------:R-:W-:Y:S05]  /*7730*/  BRA `(.L_x_17688) ;  /* 0x00000000001c7947 */ /* 0x000fea0003800000 */
.L_x_17715:
[----:B------:R-:W-:-:S06]  /*7740*/  IMAD.U32 R4, R17, 0x10000, RZ ;  /* 0x0001000011047824 */ /* 0x000fcc00078e00ff */
[----:B------:R-:W0:Y:S02]  /*7750*/  F2I.U64.TRUNC R4, R4 ;  /* 0x0000000400047311 */ /* 0x000e24000020d800 */
[----:B0-----:R0:W-:Y:S01]  /*7760*/  STG.E.64 desc[UR36][R8.64], R4 ;  /* 0x0000000408007986 */ /* 0x0011e2000c101b24 */
[----:B------:R-:W-:Y:S05]  /*7770*/  BRA `(.L_x_17688) ;  /* 0x00000000000c7947 */ /* 0x000fea0003800000 */
.L_x_17714:
[----:B------:R-:W-:-:S06]  /*7780*/  IMAD.U32 R17, R17, 0x10000, RZ ;  /* 0x0001000011117824 */ /* 0x000fcc00078e00ff */
[----:B------:R-:W0:Y:S02]  /*7790*/  F2I.FTZ.U32.TRUNC.NTZ R17, R17 ;  /* 0x0000001100117305 */ /* 0x000e24000021f000 */
[----:B0-----:R0:W-:Y:S02]  /*77a0*/  STG.E desc[UR36][R8.64], R17 ;  /* 0x0000001108007986 */ /* 0x0011e4000c101924 */
.L_x_17688:
[----:B------:R-:W-:-:S07]  /*77b0*/  VIADD R25, R25, 0x80 ;  /* 0x0000008019197836 */ /* 0x000fce0000000000 */
.L_x_17648:
[----:B------:R-:W-:Y:S05]  /*77c0*/  BSYNC B6 ;  /* 0x0000000000067941 */ /* 0x000fea0003800000 */
.L_x_17647:
        /* <DEDUP_REMOVED lines=23> */
.L_x_17720:
[----:B---3--:R-:W-:-:S06]  /*7940*/  IMAD.U32 R5, R19, 0x10000, RZ ;  /* 0x0001000013057824 */ /* 0x008fcc00078e00ff */
[----:B------:R-:W0:Y:S02]  /*7950*/  F2I.S64.TRUNC R4, R5 ;  /* 0x0000000500047311 */ /* 0x000e24000020d900 */
[----:B0-----:R-:W-:Y:S01]  /*7960*/  STG.E.U8 desc[UR36][R2.64], R4 ;  /* 0x0000000402007986 */ /* 0x001fe2000c101124 */
[----:B------:R-:W-:Y:S05]  /*7970*/  EXIT ;  /* 0x000000000000794d */ /* 0x000fea0003800000 */
.L_x_17719:
        /* <DEDUP_REMOVED lines=10> */
.L_x_17723:
[----:B---3--:R-:W-:-:S06]  /*7a20*/  IMAD.U32 R19, R19, 0x10000, RZ ;  /* 0x0001000013137824 */ /* 0x008fcc00078e00ff */
[----:B------:R-:W0:Y:S02]  /*7a30*/  F2I.FTZ.TRUNC.NTZ R19, R19 ;  /* 0x0000001300137305 */ /* 0x000e24000021f100 */
[----:B0-----:R-:W-:Y:S01]  /*7a40*/  STG.E desc[UR36][R2.64], R19 ;  /* 0x0000001302007986 */ /* 0x001fe2000c101924 */
[----:B------:R-:W-:Y:S05]  /*7a50*/  EXIT ;  /* 0x000000000000794d */ /* 0x000fea0003800000 */
.L_x_17722:
[----:B---3--:R-:W-:-:S06]  /*7a60*/  IMAD.U32 R19, R19, 0x10000, RZ ;  /* 0x0001000013137824 */ /* 0x008fcc00078e00ff */
[----:B------:R-:W0:Y:S02]  /*7a70*/  F2I.FTZ.TRUNC.NTZ R19, R19 ;  /* 0x0000001300137305 */ /* 0x000e24000021f100 */
[----:B0-----:R-:W-:Y:S01]  /*7a80*/  STG.E.U16 desc[UR36][R2.64], R19 ;  /* 0x0000001302007986 */ /* 0x001fe2000c101524 */
[----:B------:R-:W-:Y:S05]  /*7a90*/  EXIT ;  /* 0x000000000000794d */ /* 0x000fea0003800000 */
.L_x_17718:
        /* <DEDUP_REMOVED lines=9> */
.L_x_17725:
[----:B---3--:R-:W-:-:S05]  /*7b30*/  IMAD.U32 R0, R19, 0x10000, RZ ;  /* 0x0001000013007824 */ /* 0x008fca00078e00ff */
[----:B------:R-:W-:-:S05]  /*7b40*/  F2FP.F16.F32.PACK_AB R0, RZ, R0 ;  /* 0x00000000ff00723e */ /* 0x000fca00000000ff */
[----:B------:R-:W-:Y:S01]  /*7b50*/  STG.E.U16 desc[UR36][R2.64], R0 ;  /* 0x0000000002007986 */ /* 0x000fe2000c101524 */
[----:B------:R-:W-:Y:S05]  /*7b60*/  EXIT ;  /* 0x000000000000794d */ /* 0x000fea0003800000 */
.L_x_17724:
        /* <DEDUP_REMOVED lines=10> */
.L_x_17727:
[----:B---3--:R-:W-:-:S05]  /*7c10*/  IMAD.U32 R19, R19, 0x10000, RZ ;  /* 0x0001000013137824 */ /* 0x008fca00078e00ff */
[----:B------:R-:W-:-:S04]  /*7c20*/  F2FP.F16.F32.PACK_AB R5, RZ, R19 ;  /* 0x00000013ff05723e */ /* 0x000fc800000000ff */
[----:B------:R-:W-:-:S05]  /*7c30*/  PRMT R5, R5, 0x5410, RZ ;  /* 0x0000541005057816 */ /* 0x000fca00000000ff */
[----:B------:R-:W-:Y:S01]  /*7c40*/  STG.E desc[UR36][R2.64], R5 ;  /* 0x0000000502007986 */ /* 0x000fe2000c101924 */
[----:B------:R-:W-:Y:S05]  /*7c50*/  EXIT ;  /* 0x000000000000794d */ /* 0x000fea0003800000 */
.L_x_17726:
[----:B---3--:R-:W-:-:S04]  /*7c60*/  IMAD.U32 R4, R19, 0x10000, RZ ;  /* 0x0001000013047824 */ /* 0x008fc800078e00ff */
[----:B------:R-:W-:-:S06]  /*7c70*/  FMUL.FTZ R4, R4, 1 ;  /* 0x3f80000004047820 */ /* 0x000fcc0000410000 */
[----:B------:R-:W0:Y:S02]  /*7c80*/  F2F.F64.F32 R4, R4 ;  /* 0x0000000400047310 */ /* 0x000e240000201800 */
[----:B0-----:R-:W-:Y:S01]  /*7c90*/  STG.E.64 desc[UR36][R2.64], R4 ;  /* 0x0000000402007986 */ /* 0x001fe2000c101b24 */
[----:B------:R-:W-:Y:S05]  /*7ca0*/  EXIT ;  /* 0x000000000000794d */ /* 0x000fea0003800000 */
.L_x_17717:
        /* <DEDUP_REMOVED lines=13> */
.L_x_17730:
[----:B---3--:R-:W-:Y:S01]  /*7d80*/  IMAD.U32 R19, R19, 0x10000, RZ ;  /* 0x0001000013137824 */ /* 0x008fe200078e00ff */
[----:B------:R-:W-:-:S03]  /*7d90*/  CS2R R6, SRZ ;  /* 0x0000000000067805 */ /* 0x000fc6000001ff00 */
[----:B------:R-:W-:-:S06]  /*7da0*/  FMUL.FTZ R4, R19, 1 ;  /* 0x3f80000013047820 */ /* 0x000fcc0000410000 */
[----:B------:R-:W0:Y:S02]  /*7db0*/  F2F.F64.F32 R4, R4 ;  /* 0x0000000400047310 */ /* 0x000e240000201800 */
[----:B0-----:R-:W-:Y:S01]  /*7dc0*/  STG.E.128 desc[UR36][R2.64], R4 ;  /* 0x0000000402007986 */ /* 0x001fe2000c101d24 */
[----:B------:R-:W-:Y:S05]  /*7dd0*/  EXIT ;  /* 0x000000000000794d */ /* 0x000fea0003800000 */
.L_x_17729:
        /* <DEDUP_REMOVED lines=21> */
.L_x_17734:
[----:B------:R-:W-:Y:S05]  /*7f30*/  BSYNC B0 ;  /* 0x0000000000007941 */ /* 0x000fea0003800000 */
.L_x_17733:
[----:B------:R-:W-:-:S05]  /*7f40*/  LOP3.LUT R5, R0, R5, RZ, 0xfc, !PT ;  /* 0x0000000500057212 */ /* 0x000fca00078efcff */
[----:B------:R-:W-:Y:S01]  /*7f50*/  STG.E.U8 desc[UR36][R2.64], R5 ;  /* 0x0000000502007986 */ /* 0x000fe2000c101124 */
[----:B------:R-:W-:Y:S05]  /*7f60*/  EXIT ;  /* 0x000000000000794d */ /* 0x000fea0003800000 */
.L_x_17732:
        /* <DEDUP_REMOVED lines=13> */
.L_x_17736:
[----:B------:R-:W-:Y:S01]  /*8040*/  IMAD.MOV.U32 R0, RZ, RZ, 0x7f ;  /* 0x0000007fff007424 */ /* 0x000fe200078e00ff */
[----:B------:R-:W-:-:S04]  /*8050*/  ISETP.GT.U32.AND P0, PT, R4, 0x7f800000, PT ;  /* 0x7f8000000400780c */ /* 0x000fc80003f04070 */
[----:B------:R-:W-:-:S09]  /*8060*/  SEL R0, R0, 0x7c, P0 ;  /* 0x0000007c00007807 */ /* 0x000fd20000000000 */
.L_x_17737:
[----:B------:R-:W-:Y:S05]  /*8070*/  BSYNC B0 ;  /* 0x0000000000007941 */ /* 0x000fea0003800000 */
.L_x_17735:
[----:B------:R-:W-:-:S04]  /*8080*/  LOP3.LUT R4, R19, 0x80000000, RZ, 0xc0, !PT ;  /* 0x8000000013047812 */ /* 0x000fc800078ec0ff */
[----:B------:R-:W-:-:S04]  /*8090*/  SHF.R.U32.HI R5, RZ, 0x18, R4 ;  /* 0x00000018ff057819 */ /* 0x000fc80000011604 */
[----:B------:R-:W-:-:S05]  /*80a0*/  LOP3.LUT R5, R0, R5, RZ, 0xfc, !PT ;  /* 0x0000000500057212 */ /* 0x000fca00078efcff */
[----:B------:R-:W-:Y:S01]  /*80b0*/  STG.E.U8 desc[UR36][R2.64], R5 ;  /* 0x0000000502007986 */ /* 0x000fe2000c101124 */
[----:B------:R-:W-:Y:S05]  /*80c0*/  EXIT ;  /* 0x000000000000794d */ /* 0x000fea0003800000 */
.L_x_17731:
[----:B---3--:R-:W-:Y:S01]  /*80d0*/  STG.E.U16 desc[UR36][R2.64], R19 ;  /* 0x0000001302007986 */ /* 0x008fe2000c101524 */
[----:B------:R-:W-:Y:S05]  /*80e0*/  EXIT ;  /* 0x000000000000794d */ /* 0x000fea0003800000 */
.L_x_17728:
        /* <DEDUP_REMOVED lines=12> */
.L_x_17740:
        /* <DEDUP_REMOVED lines=17> */
.L_x_17743:
[----:B------:R-:W-:-:S04]  /*82c0*/  LOP3.LUT R0, R19, 0x80000000, RZ, 0xc0, !PT ;  /* 0x8000000013007812 */ /* 0x000fc800078ec0ff */
[----:B------:R-:W-:-:S04]  /*82d0*/  SHF.R.U32.HI R5, RZ, 0x18, R0 ;  /* 0x00000018ff057819 */ /* 0x000fc80000011600 */
[----:B------:R-:W-:-:S04]  /*82e0*/  LOP3.LUT R4, R4, R5, RZ, 0xfc, !PT ;  /* 0x0000000504047212 */ /* 0x000fc800078efcff */
[----:B------:R-:W-:-:S07]  /*82f0*/  PRMT R0, R4, 0x7610, R0 ;  /* 0x0000761004007816 */ /* 0x000fce0000000000 */
.L_x_17742:
[----:B------:R-:W-:Y:S05]  /*8300*/  BSYNC B0 ;  /* 0x0000000000007941 */ /* 0x000fea0003800000 */
.L_x_17741:
[----:B------:R-:W-:Y:S01]  /*8310*/  STG.E.U8 desc[UR36][R2.64], R0 ;  /* 0x0000000002007986 */ /* 0x000fe2000c101124 */
[----:B------:R-:W-:Y:S05]  /*8320*/  EXIT ;  /* 0x000000000000794d */ /* 0x000fea0003800000 */
.L_x_17739:
        /* <DEDUP_REMOVED lines=17> */
.L_x_17746:
[----:B------:R-:W-:-:S04]  /*8440*/  LOP3.LUT R0, R19, 0x80000000, RZ, 0xc0, !PT ;  /* 0x8000000013007812 */ /* 0x000fc800078ec0ff */
[----:B------:R-:W-:-:S04]  /*8450*/  SHF.R.U32.HI R5, RZ, 0x18, R0 ;  /* 0x00000018ff057819 */ /* 0x000fc80000011600 */
[----:B------:R-:W-:-:S04]  /*8460*/  LOP3.LUT R4, R4, R5, RZ, 0xfc, !PT ;  /* 0x0000000504047212 */ /* 0x000fc800078efcff */
[----:B------:R-:W-:-:S07]  /*8470*/  PRMT R0, R4, 0x7610, R0 ;  /* 0x0000761004007816 */ /* 0x000fce0000000000 */
.L_x_17745:
[----:B------:R-:W-:Y:S05]  /*8480*/  BSYNC B0 ;  /* 0x0000000000007941 */ /* 0x000fea0003800000 */
.L_x_17744:
[----:B------:R-:W-:Y:S01]  /*8490*/  STG.E.U8 desc[UR36][R2.64], R0 ;  /* 0x0000000002007986 */ /* 0x000fe2000c101124 */
[----:B------:R-:W-:Y:S05]  /*84a0*/  EXIT ;  /* 0x000000000000794d */ /* 0x000fea0003800000 */
.L_x_17738:
        /* <DEDUP_REMOVED lines=22> */
.L_x_17721:
        /* <DEDUP_REMOVED lines=16> */
.L_x_17749:
[----:B------:R-:W-:Y:S05]  /*8710*/  EXIT ;  /* 0x000000000000794d */ /* 0x000fea0003800000 */
.L_x_17748:
[----:B---3--:R-:W-:-:S06]  /*8720*/  IMAD.U32 R4, R19, 0x10000, RZ ;  /* 0x0001000013047824 */ /* 0x008fcc00078e00ff */
[----:B------:R-:W0:Y:S02]  /*8730*/  F2I.U64.TRUNC R4, R4 ;  /* 0x0000000400047311 */ /* 0x000e24000020d800 */
[----:B0-----:R-:W-:Y:S01]  /*8740*/  STG.E.64 desc[UR36][R2.64], R4 ;  /* 0x0000000402007986 */ /* 0x001fe2000c101b24 */
[----:B------:R-:W-:Y:S05]  /*8750*/  EXIT ;  /* 0x000000000000794d */ /* 0x000fea0003800000 */
.L_x_17747:
[----:B---3--:R-:W-:-:S06]  /*8760*/  IMAD.U32 R19, R19, 0x10000, RZ ;  /* 0x0001000013137824 */ /* 0x008fcc00078e00ff */
[----:B------:R-:W0:Y:S02]  /*8770*/  F2I.FTZ.U32.TRUNC.NTZ R19, R19 ;  /* 0x0000001300137305 */ /* 0x000e24000021f000 */
[----:B0-----:R-:W-:Y:S01]  /*8780*/  STG.E desc[UR36][R2.64], R19 ;  /* 0x0000001302007986 */ /* 0x001fe2000c101924 */
[----:B------:R-:W-:Y:S05]  /*8790*/  EXIT ;  /* 0x000000000000794d */ /* 0x000fea0003800000 */
.L_x_17750:
        /* <DEDUP_REMOVED lines=14> */
.L_x_19737:


//--------------------- .text._ZN2at6native18elementwise_kernelILi128ELi4EZNS0_22gpu_kernel_impl_nocastIZZZNS0_16ceil_kernel_cudaERNS_18TensorIteratorBaseEENKUlvE_clEvENKUlvE2_clEvEUlN3c108BFloat16EE_EEvS4_RKT_EUliE_EEviT1_ --------------------------
	.section	.text._ZN2at6native18elementwise_kernelILi128ELi4EZNS0_22gpu_kernel_impl_nocastIZZZNS0_16ceil_kernel_cudaERNS_18TensorIteratorBaseEENKUlvE_clEvENKUlvE2_clEvEUlN3c108BFloat16EE_EEvS4_RKT_EUliE_EEviT1_,"ax",@progbits
	.align	128
        .global         _ZN2at6native18elementwise_kernelILi128ELi4EZNS0_22gpu_kernel_impl_nocastIZZZNS0_16ceil_kernel_cudaERNS_18TensorIteratorBaseEENKUlvE_clEvENKUlvE2_clEvEUlN3c108BFloat16EE_EEvS4_RKT_EUliE_EEviT1_
        .type           _ZN2at6native18elementwise_kernelILi128ELi4EZNS0_22gpu_kernel_impl_nocastIZZZNS0_16ceil_kernel_cudaERNS_18TensorIteratorBaseEENKUlvE_clEvENKUlvE2_clEvEUlN3c108BFloat16EE_EEvS4_RKT_EUliE_EEviT1_,@function
        .size           _ZN2at6native18elementwise_kernelILi128ELi4EZNS0_22gpu_kernel_impl_nocastIZZZNS0_16ceil_kernel_cudaERNS_18TensorIteratorBaseEENKUlvE_clEvENKUlvE2_clEvEUlN3c108BFloat16EE_EEvS4_RKT_EUliE_EEviT1_,(.L_x_19738 - _ZN2at6native18elementwise_kernelILi128ELi4EZNS0_22gpu_kernel_impl_nocastIZZZNS0_16ceil_kernel_cudaERNS_18TensorIteratorBaseEENKUlvE_clEvENKUlvE2_clEvEUlN3c108BFloat16EE_EEvS4_RKT_EUliE_EEviT1_)
        .other          _ZN2at6native18elementwise_kernelILi128ELi4EZNS0_22gpu_kernel_impl_nocastIZZZNS0_16ceil_kernel_cudaERNS_18TensorIteratorBaseEENKUlvE_clEvENKUlvE2_clEvEUlN3c108BFloat16EE_EEvS4_RKT_EUliE_EEviT1_,@"STO_CUDA_ENTRY STV_DEFAULT"
_ZN2at6native18elementwise_kernelILi128ELi4EZNS0_22gpu_kernel_impl_nocastIZZZNS0_16ceil_kernel_cudaERNS_18TensorIteratorBaseEENKUlvE_clEvENKUlvE2_clEvEUlN3c108BFloat16EE_EEvS4_RKT_EUliE_EEviT1_:
.text._ZN2at6native18elementwise_kernelILi128ELi4EZNS0_22gpu_kernel_impl_nocastIZZZNS0_16ceil_kernel_cudaERNS_18TensorIteratorBaseEENKUlvE_clEvENKUlvE2_clEvEUlN3c108BFloat16EE_EEvS4_RKT_EUliE_EEviT1_:
        /* <DEDUP_REMOVED lines=311> */
.L_x_17753:
        /* <DEDUP_REMOVED lines=9> */
[----:B------:R-:W0:Y:S02]  /*1400*/  FRND.FTZ.CEIL R6, R6 ;  /* 0x0000000600067307 */ /* 0x000e240000219000 */
[----:B0-----:R-:W-:-:S05]  /*1410*/  F2FP.BF16.F32.PACK_AB R5, RZ, R6 ;  /* 0x00000006ff05723e */ /* 0x001fca00000010ff */
[----:B------:R0:W-:Y:S02]  /*1420*/  STG.E.U16 desc[UR4][R2.64], R5 ;  /* 0x0000000502007986 */ /* 0x0001e4000c101504 */
.L_x_17752:
[----:B------:R-:W-:Y:S05]  /*1430*/  BSYNC B0 ;  /* 0x0000000000007941 */ /* 0x000fea0003800000 */
.L_x_17751:
        /* <DEDUP_REMOVED lines=305> */
.L_x_17756:
        /* <DEDUP_REMOVED lines=10> */
[----:B------:R-:W0:Y:S02]  /*27f0*/  FRND.FTZ.CEIL R6, R6 ;  /* 0x0000000600067307 */ /* 0x000e240000219000 */
        /* <DEDUP_REMOVED lines=305> */
.L_x_17757:
        /* <DEDUP_REMOVED lines=9> */
[----:B------:R-:W0:Y:S02]  /*3ba0*/  FRND.FTZ.CEIL R6, R6 ;  /* 0x0000000600067307 */ /* 0x000e240000219000 */
[----:B0-----:R-:W-:-:S05]  /*3bb0*/  F2FP.BF16.F32.PACK_AB R5, RZ, R6 ;  /* 0x00000006ff05723e */ /* 0x001fca00000010ff */
[----:B------:R2:W-:Y:S02]  /*3bc0*/  STG.E.U16 desc[UR4][R2.64], R5 ;  /* 0x0000000502007986 */ /* 0x0005e4000c101504 */
.L_x_17755:
[----:B------:R-:W-:Y:S05]  /*3bd0*/  BSYNC B0 ;  /* 0x0000000000007941 */ /* 0x000fea0003800000 */
.L_x_17754:
        /* <DEDUP_REMOVED lines=304> */
.L_x_17758:
        /* <DEDUP_REMOVED lines=8> */
[----:B------:R-:W0:Y:S02]  /*4f60*/  FRND.FTZ.CEIL R0, R0 ;  /* 0x0000000000007307 */ /* 0x000e240000219000 */
[----:B0-----:R-:W-:-:S05]  /*4f70*/  F2FP.BF16.F32.PACK_AB R5, RZ, R0 ;  /* 0x00000000ff05723e */ /* 0x001fca00000010ff */
[----:B------:R-:W-:Y:S01]  /*4f80*/  STG.E.U16 desc[UR4][R2.64], R5 ;  /* 0x0000000502007986 */ /* 0x000fe2000c101504 */
[----:B------:R-:W-:Y:S05]  /*4f90*/  EXIT ;  /* 0x000000000000794d */ /* 0x000fea0003800000 */
.L_x_17759:
        /* <DEDUP_REMOVED lines=14> */
.L_x_19738:


//--------------------- .text._ZN2at6native27unrolled_elementwise_kernelIZZZNS0_16ceil_kernel_cudaERNS_18TensorIteratorBaseEENKUlvE_clEvENKUlvE2_clEvEUlN3c108BFloat16EE_St5arrayIPcLm2EELi4E23TrivialOffsetCalculatorILi1EjESD_NS0_6memory15LoadWithoutCastENSE_16StoreWithoutCastEEEviT_T0_T2_T3_T4_T5_ --------------------------
	.section	.text._ZN2at6native27unrolled_elementwise_kernelIZZZNS0_16ceil_kernel_cudaERNS_18TensorIteratorBaseEENKUlvE_clEvENKUlvE2_clEvEUlN3c108BFloat16EE_St5arrayIPcLm2EELi4E23TrivialOffsetCalculatorILi1EjESD_NS0_6memory15LoadWithoutCastENSE_16StoreWithoutCastEEEviT_T0_T2_T3_T4_T5_,"ax",@progbits
	.align	128
        .global         _ZN2at6native27unrolled_elementwise_kernelIZZZNS0_16ceil_kernel_cudaERNS_18TensorIteratorBaseEENKUlvE_clEvENKUlvE2_clEvEUlN3c108BFloat16EE_St5arrayIPcLm2EELi4E23TrivialOffsetCalculatorILi1EjESD_NS0_6memory15LoadWithoutCastENSE_16StoreWithoutCastEEEviT_T0_T2_T3_T4_T5_
        .type           _ZN2at6native27unrolled_elementwise_kernelIZZZNS0_16ceil_kernel_cudaERNS_18TensorIteratorBaseEENKUlvE_clEvENKUlvE2_clEvEUlN3c108BFloat16EE_St5arrayIPcLm2EELi4E23TrivialOffsetCalculatorILi1EjESD_NS0_6memory15LoadWithoutCastENSE_16StoreWithoutCastEEEviT_T0_T2_T3_T4_T5_,@function
        .size           _ZN2at6native27unrolled_elementwise_kernelIZZZNS0_16ceil_kernel_cudaERNS_18TensorIteratorBaseEENKUlvE_clEvENKUlvE2_clEvEUlN3c108BFloat16EE_St5arrayIPcLm2EELi4E23TrivialOffsetCalculatorILi1EjESD_NS0_6memory15LoadWithoutCastENSE_16StoreWithoutCastEEEviT_T0_T2_T3_T4_T5_,(.L_x_19739 - _ZN2at6native27unrolled_elementwise_kernelIZZZNS0_16ceil_kernel_cudaERNS_18TensorIteratorBaseEENKUlvE_clEvENKUlvE2_clEvEUlN3c108BFloat16EE_St5arrayIPcLm2EELi4E23TrivialOffsetCalculatorILi1EjESD_NS0_6memory15LoadWithoutCastENSE_16StoreWithoutCastEEEviT_T0_T2_T3_T4_T5_)
        .other          _ZN2at6native27unrolled_elementwise_kernelIZZZNS0_16ceil_kernel_cudaERNS_18TensorIteratorBaseEENKUlvE_clEvENKUlvE2_clEvEUlN3c108BFloat16EE_St5arrayIPcLm2EELi4E23TrivialOffsetCalculatorILi1EjESD_NS0_6memory15LoadWithoutCastENSE_16StoreWithoutCastEEEviT_T0_T2_T3_T4_T5_,@"STO_CUDA_ENTRY STV_DEFAULT"
_ZN2at6native27unrolled_elementwise_kernelIZZZNS0_16ceil_kernel_cudaERNS_18TensorIteratorBaseEENKUlvE_clEvENKUlvE2_clEvEUlN3c108BFloat16EE_St5arrayIPcLm2EELi4E23TrivialOffsetCalculatorILi1EjESD_NS0_6memory15LoadWithoutCastENSE_16StoreWithoutCastEEEviT_T0_T2_T3_T4_T5_:
.text._ZN2at6native27unrolled_elementwise_kernelIZZZNS0_16ceil_kernel_cudaERNS_18TensorIteratorBaseEENKUlvE_clEvENKUlvE2_clEvEUlN3c108BFloat16EE_St5arrayIPcLm2EELi4E23TrivialOffsetCalculatorILi1EjESD_NS0_6memory15LoadWithoutCastENSE_16StoreWithoutCastEEEviT_T0_T2_T3_T4_T5_:
        /* <DEDUP_REMOVED lines=47> */
[----:B------:R-:W0:Y:S01]  /*02f0*/  @!P0 FRND.FTZ.CEIL R11, R11 ;  /* 0x0000000b000b8307 */ /* 0x000e220000219000 */
[----:B----4-:R-:W-:Y:S01]  /*0300*/  @!P2 IMAD.U32 R8, R8, 0x10000, RZ ;  /* 0x000100000808a824 */ /* 0x010fe200078e00ff */
[----:B0-----:R-:W-:-:S05]  /*0310*/  @!P0 F2FP.BF16.F32.PACK_AB R5, RZ, R11 ;  /* 0x0000000bff05823e */ /* 0x001fca00000010ff */
[----:B------:R1:W-:Y:S01]  /*0320*/  @!P0 STG.E.U16 desc[UR4][R6.64], R5 ;  /* 0x0000000506008986 */ /* 0x0003e2000c101504 */
[----:B------:R-:W0:Y:S01]  /*0330*/  @!P2 FRND.FTZ.CEIL R8, R8 ;  /* 0x000000080008a307 */ /* 0x000e220000219000 */
[----:B---3--:R-:W-:-:S07]  /*0340*/  @!P3 SHF.L.U32 R20, R20, 0x10, RZ ;  /* 0x000000101414b819 */ /* 0x008fce00000006ff */
[----:B------:R-:W2:Y:S01]  /*0350*/  @!P3 FRND.FTZ.CEIL R20, R20 ;  /* 0x000000140014b307 */ /* 0x000ea20000219000 */
        /* <DEDUP_REMOVED lines=14> */
.L_x_17761:
[----:B------:R-:W-:Y:S05]  /*0440*/  BSYNC B0 ;  /* 0x0000000000007941 */ /* 0x000fea0003800000 */
.L_x_17760:
[----:B------:R-:W-:Y:S01]  /*0450*/  ISETP.GE.AND P0, PT, R9, R2, PT ;  /* 0x000000020900720c */ /* 0x000fe20003f06270 */
[----:B-----5:R-:W-:-:S12]  /*0460*/  @!P1 IMAD.U32 R10, R10, 0x10000, RZ ;  /* 0x000100000a0a9824 */ /* 0x020fd800078e00ff */
[----:B------:R-:W-:Y:S05]  /*0470*/  @P0 EXIT ;  /* 0x000000000000094d */ /* 0x000fea0003800000 */
[----:B0-----:R-:W0:Y:S01]  /*0480*/  LDC.64 R2, c[0x0][0x218] ;  /* 0x00008600ff027b82 */ /* 0x001e220000000a00 */
[----:B------:R-:W1:Y:S01]  /*0490*/  @!P1 FRND.FTZ.CEIL R10, R10 ;  /* 0x0000000a000a9307 */ /* 0x000e620000219000 */
[----:B------:R-:W-:Y:S02]  /*04a0*/  LEA R9, R0, R9, 0x9 ;  /* 0x0000000900097211 */ /* 0x000fe400078e48ff */
[----:B-1----:R-:W-:-:S03]  /*04b0*/  @!P1 F2FP.BF16.F32.PACK_AB R4, RZ, R10 ;  /* 0x0000000aff04923e */ /* 0x002fc600000010ff */
[----:B0-----:R-:W-:-:S05]  /*04c0*/  IMAD.WIDE.U32 R2, R9, 0x2, R2 ;  /* 0x0000000209027825 */ /* 0x001fca00078e0002 */
[----:B------:R-:W-:Y:S01]  /*04d0*/  STG.E.U16 desc[UR4][R2.64], R4 ;  /* 0x0000000402007986 */ /* 0x000fe2000c101504 */
[----:B------:R-:W-:Y:S05]  /*04e0*/  EXIT ;  /* 0x000000000000794d */ /* 0x000fea0003800000 */
.L_x_17762:
        /* <DEDUP_REMOVED lines=9> */
.L_x_19739:


//--------------------- .text._ZN2at6native29vectorized_elementwise_kernelILi2EZZZNS0_16ceil_kernel_cudaERNS_18TensorIteratorBaseEENKUlvE_clEvENKUlvE2_clEvEUlN3c108BFloat16EE_St5arrayIPcLm2EEEEviT0_T1_ --------------------------
	.section	.text._ZN2at6native29vectorized_elementwise_kernelILi2EZZZNS0_16ceil_kernel_cudaERNS_18TensorIteratorBaseEENKUlvE_clEvENKUlvE2_clEvEUlN3c108BFloat16EE_St5arrayIPcLm2EEEEviT0_T1_,"ax",@progbits
	.align	128
        .global         _ZN2at6native29vectorized_elementwise_kernelILi2EZZZNS0_16ceil_kernel_cudaERNS_18TensorIteratorBaseEENKUlvE_clEvENKUlvE2_clEvEUlN3c108BFloat16EE_St5arrayIPcLm2EEEEviT0_T1_
        .type           _ZN2at6native29vectorized_elementwise_kernelILi2EZZZNS0_16ceil_kernel_cudaERNS_18TensorIteratorBaseEENKUlvE_clEvENKUlvE2_clEvEUlN3c108BFloat16EE_St5arrayIPcLm2EEEEviT0_T1_,@function
        .size           _ZN2at6native29vectorized_elementwise_kernelILi2EZZZNS0_16ceil_kernel_cudaERNS_18TensorIteratorBaseEENKUlvE_clEvENKUlvE2_clEvEUlN3c108BFloat16EE_St5arrayIPcLm2EEEEviT0_T1_,(.L_x_19740 - _ZN2at6native29vectorized_elementwise_kernelILi2EZZZNS0_16ceil_kernel_cudaERNS_18TensorIteratorBaseEENKUlvE_clEvENKUlvE2_clEvEUlN3c108BFloat16EE_St5arrayIPcLm2EEEEviT0_T1_)
        .other          _ZN2at6native29vectorized_elementwise_kernelILi2EZZZNS0_16ceil_kernel_cudaERNS_18TensorIteratorBaseEENKUlvE_clEvENKUlvE2_clEvEUlN3c108BFloat16EE_St5arrayIPcLm2EEEEviT0_T1_,@"STO_CUDA_ENTRY STV_DEFAULT"
_ZN2at6native29vectorized_elementwise_kernelILi2EZZZNS0_16ceil_kernel_cudaERNS_18TensorIteratorBaseEENKUlvE_clEvENKUlvE2_clEvEUlN3c108BFloat16EE_St5arrayIPcLm2EEEEviT0_T1_:
.text._ZN2at6native29vectorized_elementwise_kernelILi2EZZZNS0_16ceil_kernel_cudaERNS_18TensorIteratorBaseEENKUlvE_clEvENKUlvE2_clEvEUlN3c108BFloat16EE_St5arrayIPcLm2EEEEviT0_T1_:
        /* <DEDUP_REMOVED lines=24> */
[----:B------:R-:W-:Y:S01]  /*0180*/  FRND.FTZ.CEIL R2, R2 ;  /* 0x0000000200027307 */ /* 0x000fe20000219000 */
[----:B----4-:R-:W-:-:S03]  /*0190*/  SHF.L.U32 R7, R13, 0x10, RZ ;  /* 0x000000100d077819 */ /* 0x010fc600000006ff */
[----:B------:R-:W-:Y:S01]  /*01a0*/  IMAD.U32 R12, R9, 0x10000, RZ ;  /* 0x00010000090c7824 */ /* 0x000fe200078e00ff */
[----:B------:R-:W-:Y:S01]  /*01b0*/  PRMT R9, R13, 0x7632, R9 ;  /* 0x000076320d097816 */ /* 0x000fe20000000009 */
[----:B-----5:R-:W-:Y:S02]  /*01c0*/  IMAD.U32 R8, R15, 0x10000, RZ ;  /* 0x000100000f087824 */ /* 0x020fe400078e00ff */
[----:B------:R-:W-:Y:S01]  /*01d0*/  FRND.FTZ.CEIL R6, R6 ;  /* 0x0000000600067307 */ /* 0x000fe20000219000 */
[----:B------:R-:W-:Y:S02]  /*01e0*/  SHF.L.U32 R14, R9, 0x10, RZ ;  /* 0x00000010090e7819 */ /* 0x000fe400000006ff */
[----:B------:R-:W-:-:S05]  /*01f0*/  PRMT R9, R15, 0x7632, R9 ;  /* 0x000076320f097816 */ /* 0x000fca0000000009 */
[----:B------:R-:W-:Y:S01]  /*0200*/  IMAD.U32 R9, R9, 0x10000, RZ ;  /* 0x0001000009097824 */ /* 0x000fe200078e00ff */
[----:B------:R-:W-:Y:S08]  /*0210*/  FRND.FTZ.CEIL R7, R7 ;  /* 0x0000000700077307 */ /* 0x000ff00000219000 */
[----:B------:R-:W-:Y:S08]  /*0220*/  FRND.FTZ.CEIL R8, R8 ;  /* 0x0000000800087307 */ /* 0x000ff00000219000 */
[----:B------:R-:W0:Y:S08]  /*0230*/  FRND.FTZ.CEIL R11, R10 ;  /* 0x0000000a000b7307 */ /* 0x000e300000219000 */
[----:B------:R-:W1:Y:S01]  /*0240*/  FRND.FTZ.CEIL R13, R12 ;  /* 0x0000000c000d7307 */ /* 0x000e620000219000 */
[----:B0-----:R-:W-:-:S07]  /*0250*/  F2FP.BF16.F32.PACK_AB R11, R11, R2 ;  /* 0x000000020b0b723e */ /* 0x001fce00000010ff */
[----:B------:R-:W0:Y:S01]  /*0260*/  FRND.FTZ.CEIL R14, R14 ;  /* 0x0000000e000e7307 */ /* 0x000e220000219000 */
[----:B------:R-:W-:Y:S01]  /*0270*/  STG.E desc[UR4][R4.64], R11 ;  /* 0x0000000b04007986 */ /* 0x000fe2000c101904 */
[----:B-1----:R-:W-:-:S06]  /*0280*/  F2FP.BF16.F32.PACK_AB R13, R13, R6 ;  /* 0x000000060d0d723e */ /* 0x002fcc00000010ff */
[----:B------:R-:W1:Y:S01]  /*0290*/  FRND.FTZ.CEIL R9, R9 ;  /* 0x0000000900097307 */ /* 0x000e620000219000 */
[----:B------:R-:W-:Y:S01]  /*02a0*/  STG.E desc[UR4][R4.64+0x200], R13 ;  /* 0x0002000d04007986 */ /* 0x000fe2000c101904 */
[----:B0-----:R-:W-:-:S05]  /*02b0*/  F2FP.BF16.F32.PACK_AB R7, R14, R7 ;  /* 0x000000070e07723e */ /* 0x001fca00000010ff */
[----:B------:R-:W-:Y:S01]  /*02c0*/  STG.E desc[UR4][R4.64+0x400], R7 ;  /* 0x0004000704007986 */ /* 0x000fe2000c101904 */
[----:B-1----:R-:W-:-:S05]  /*02d0*/  F2FP.BF16.F32.PACK_AB R3, R9, R8 ;  /* 0x000000080903723e */ /* 0x002fca00000010ff */
[----:B------:R-:W-:Y:S01]  /*02e0*/  STG.E desc[UR4][R4.64+0x600], R3 ;  /* 0x0006000304007986 */ /* 0x000fe2000c101904 */
[----:B------:R-:W-:Y:S05]  /*02f0*/  EXIT ;  /* 0x000000000000794d */ /* 0x000fea0003800000 */
.L_x_17763:
        /* <DEDUP_REMOVED lines=77> */
[----:B------:R-:W0:Y:S01]  /*07d0*/  @!P0 FRND.FTZ.CEIL R2, R2 ;  /* 0x0000000200028307 */ /* 0x000e220000219000 */
[----:B---3--:R-:W-:Y:S02]  /*07e0*/  @!P1 SHF.L.U32 R15, R26, 0x10, RZ ;  /* 0x000000101a0f9819 */ /* 0x008fe400000006ff */
[----:B0-----:R-:W-:-:S05]  /*07f0*/  @!P0 F2FP.BF16.F32.PACK_AB R23, RZ, R2 ;  /* 0x00000002ff17823e */ /* 0x001fca00000010ff */
[----:B------:R-:W-:Y:S01]  /*0800*/  @!P1 FRND.FTZ.CEIL R15, R15 ;  /* 0x0000000f000f9307 */ /* 0x000fe20000219000 */
[----:B------:R0:W-:Y:S01]  /*0810*/  @!P0 STG.E.U16 desc[UR4][R12.64], R23 ;  /* 0x000000170c008986 */ /* 0x0001e2000c101504 */
[----:B------:R-:W-:Y:S01]  /*0820*/  ISETP.GE.AND P0, PT, R24, R5, PT ;  /* 0x000000051800720c */ /* 0x000fe20003f06270 */
[----:B----4-:R-:W-:-:S05]  /*0830*/  @!P5 IMAD.U32 R28, R28, 0x10000, RZ ;  /* 0x000100001c1cd824 */ /* 0x010fca00078e00ff */
[----:B-----5:R-:W1:Y:S02]  /*0840*/  @!P5 FRND.FTZ.CEIL R17, R28 ;  /* 0x0000001c0011d307 */ /* 0x020e640000219000 */
[----:B-1----:R-:W-:Y:S02]  /*0850*/  @!P5 F2FP.BF16.F32.PACK_AB R6, RZ, R17 ;  /* 0x00000011ff06d23e */ /* 0x002fe400000010ff */
[----:B------:R-:W-:Y:S01]  /*0860*/  ISETP.GE.AND P5, PT, R20, R5, PT ;  /* 0x000000051400720c */ /* 0x000fe20003fa6270 */
[----:B------:R-:W-:Y:S02]  /*0870*/  @!P2 IMAD.U32 R16, R27, 0x10000, RZ ;  /* 0x000100001b10a824 */ /* 0x000fe400078e00ff */
[----:B------:R-:W-:Y:S01]  /*0880*/  @!P4 IMAD.U32 R17, R18, 0x10000, RZ ;  /* 0x000100001211c824 */ /* 0x000fe200078e00ff */
[----:B------:R-:W-:Y:S01]  /*0890*/  @!P3 SHF.L.U32 R4, R4, 0x10, RZ ;  /* 0x000000100404b819 */ /* 0x000fe200000006ff */
[----:B------:R-:W-:Y:S02]  /*08a0*/  @!P6 IMAD.U32 R19, R19, 0x10000, RZ ;  /* 0x000100001313e824 */ /* 0x000fe400078e00ff */
[----:B------:R-:W1:Y:S06]  /*08b0*/  @!P2 FRND.FTZ.CEIL R16, R16 ;  /* 0x000000100010a307 */ /* 0x000e6c0000219000 */
[----:B------:R-:W-:-:S02]  /*08c0*/  @!P5 IMAD.U32 R0, R0, 0x10000, RZ ;  /* 0x000100000000d824 */ /* 0x000fc400078e00ff */
[----:B------:R-:W2:Y:S08]  /*08d0*/  @!P3 FRND.FTZ.CEIL R4, R4 ;  /* 0x000000040004b307 */ /* 0x000eb00000219000 */
[----:B------:R-:W3:Y:S08]  /*08e0*/  @!P4 FRND.FTZ.CEIL R17, R17 ;  /* 0x000000110011c307 */ /* 0x000ef00000219000 */
[----:B------:R-:W4:Y:S08]  /*08f0*/  @!P6 FRND.FTZ.CEIL R19, R19 ;  /* 0x000000130013e307 */ /* 0x000f300000219000 */
[----:B------:R-:W5:Y:S01]  /*0900*/  @!P5 FRND.FTZ.CEIL R0, R0 ;  /* 0x000000000000d307 */ /* 0x000f620000219000 */
        /* <DEDUP_REMOVED lines=19> */
.L_x_17766:
[----:B------:R-:W-:-:S13]  /*0a40*/  ISETP.GE.AND P0, PT, R24, R5, PT ;  /* 0x000000051800720c */ /* 0x000fda0003f06270 */
[----:B------:R-:W-:Y:S05]  /*0a50*/  @P0 BRA `(.L_x_17768) ;  /* 0x0000000000300947 */ /* 0x000fea0003800000 */
[----:B0-----:R-:W0:Y:S01]  /*0a60*/  LDC.64 R6, c[0x0][0x218] ;  /* 0x00008600ff067b82 */ /* 0x001e220000000a00 */
[----:B------:R-:W-:Y:S01]  /*0a70*/  IMAD.IADD R13, R3, 0x1, R24 ;  /* 0x00000001030d7824 */ /* 0x000fe200078e0218 */
[----:B------:R-:W-:-:S03]  /*0a80*/  IADD3 R24, R24, 0x80, RZ ;  /* 0x0000008018187810 */ /* 0x000fc60007ffe0ff */
[----:B0-----:R-:W-:-:S05]  /*0a90*/  IMAD.WIDE.U32 R6, R13, 0x2, R6 ;  /* 0x000000020d067825 */ /* 0x001fca00078e0006 */
[----:B------:R1:W-:Y:S02]  /*0aa0*/  STG.E.U16 desc[UR4][R6.64], R8 ;  /* 0x0000000806007986 */ /* 0x0003e4000c101504 */
.L_x_17767:
[----:B------:R-:W-:-:S13]  /*0ab0*/  ISETP.GE.AND P0, PT, R24, R5, PT ;  /* 0x000000051800720c */ /* 0x000fda0003f06270 */
[----:B------:R-:W-:Y:S05]  /*0ac0*/  @P0 BRA `(.L_x_17769) ;  /* 0x0000000000340947 */ /* 0x000fea0003800000 */
[----:B01----:R-:W0:Y:S01]  /*0ad0*/  LDC.64 R6, c[0x0][0x218] ;  /* 0x00008600ff067b82 */ /* 0x003e220000000a00 */
[----:B------:R-:W-:Y:S02]  /*0ae0*/  IMAD.IADD R13, R3, 0x1, R24 ;  /* 0x00000001030d7824 */ /* 0x000fe400078e0218 */
[----:B------:R-:W-:Y:S02]  /*0af0*/  VIADD R24, R24, 0x80 ;  /* 0x0000008018187836 */ /* 0x000fe40000000000 */
[----:B0-----:R-:W-:-:S05]  /*0b00*/  IMAD.WIDE.U32 R6, R13, 0x2, R6 ;  /* 0x000000020d067825 */ /* 0x001fca00078e0006 */
[----:B------:R1:W-:Y:S02]  /*0b10*/  STG.E.U16 desc[UR4][R6.64], R9 ;  /* 0x0000000906007986 */ /* 0x0003e4000c101504 */
.L_x_17768:
        /* <DEDUP_REMOVED lines=8> */
.L_x_17769:
[----:B------:R-:W-:Y:S05]  /*0ba0*/  BSYNC B1 ;  /* 0x0000000000017941 */ /* 0x000fea0003800000 */
.L_x_17765:
[----:B------:R-:W-:-:S13]  /*0bb0*/  ISETP.GE.AND P0, PT, R24, R5, PT ;  /* 0x000000051800720c */ /* 0x000fda0003f06270 */
[----:B012---:R-:W0:Y:S01]  /*0bc0*/  @!P0 LDC.64 R6, c[0x0][0x218] ;  /* 0x00008600ff068b82 */ /* 0x007e220000000a00 */
[----:B------:R-:W-:Y:S01]  /*0bd0*/  @!P0 IMAD.IADD R9, R3, 0x1, R24 ;  /* 0x0000000103098824 */ /* 0x000fe200078e0218 */
[----:B------:R-:W-:-:S03]  /*0be0*/  @!P0 IADD3 R24, R24, 0x80, RZ ;  /* 0x0000008018188810 */ /* 0x000fc60007ffe0ff */
[----:B0-----:R-:W-:-:S05]  /*0bf0*/  @!P0 IMAD.WIDE.U32 R6, R9, 0x2, R6 ;  /* 0x0000000209068825 */ /* 0x001fca00078e0006 */
[----:B------:R2:W-:Y:S02]  /*0c00*/  @!P0 STG.E.U16 desc[UR4][R6.64], R11 ;  /* 0x0000000b06008986 */ /* 0x0005e4000c101504 */
.L_x_17770:
[----:B------:R-:W-:Y:S05]  /*0c10*/  BSYNC B0 ;  /* 0x0000000000007941 */ /* 0x000fea0003800000 */
.L_x_17764:
        /* <DEDUP_REMOVED lines=8> */
.L_x_17771:
        /* <DEDUP_REMOVED lines=14> */
.L_x_19740:


//--------------------- .text._ZN2at6native29vectorized_elementwise_kernelILi4EZZZNS0_16ceil_kernel_cudaERNS_18TensorIteratorBaseEENKUlvE_clEvENKUlvE2_clEvEUlN3c108BFloat16EE_St5arrayIPcLm2EEEEviT0_T1_ --------------------------
	.section	.text._ZN2at6native29vectorized_elementwise_kernelILi4EZZZNS0_16ceil_kernel_cudaERNS_18TensorIteratorBaseEENKUlvE_clEvENKUlvE2_clEvEUlN3c108BFloat16EE_St5arrayIPcLm2EEEEviT0_T1_,"ax",@progbits
	.align	128
        .global         _ZN2at6native29vectorized_elementwise_kernelILi4EZZZNS0_16ceil_kernel_cudaERNS_18TensorIteratorBaseEENKUlvE_clEvENKUlvE2_clEvEUlN3c108BFloat16EE_St5arrayIPcLm2EEEEviT0_T1_
        .type           _ZN2at6native29vectorized_elementwise_kernelILi4EZZZNS0_16ceil_kernel_cudaERNS_18TensorIteratorBaseEENKUlvE_clEvENKUlvE2_clEvEUlN3c108BFloat16EE_St5arrayIPcLm2EEEEviT0_T1_,@function
        .size           _ZN2at6native29vectorized_elementwise_kernelILi4EZZZNS0_16ceil_kernel_cudaERNS_18TensorIteratorBaseEENKUlvE_clEvENKUlvE2_clEvEUlN3c108BFloat16EE_St5arrayIPcLm2EEEEviT0_T1_,(.L_x_19741 - _ZN2at6native29vectorized_elementwise_kernelILi4EZZZNS0_16ceil_kernel_cudaERNS_18TensorIteratorBaseEENKUlvE_clEvENKUlvE2_clEvEUlN3c108BFloat16EE_St5arrayIPcLm2EEEEviT0_T1_)
        .other          _ZN2at6native29vectorized_elementwise_kernelILi4EZZZNS0_16ceil_kernel_cudaERNS_18TensorIteratorBaseEENKUlvE_clEvENKUlvE2_clEvEUlN3c108BFloat16EE_St5arrayIPcLm2EEEEviT0_T1_,@"STO_CUDA_ENTRY STV_DEFAULT"
_ZN2at6native29vectorized_elementwise_kernelILi4EZZZNS0_16ceil_kernel_cudaERNS_18TensorIteratorBaseEENKUlvE_clEvENKUlvE2_clEvEUlN3c108BFloat16EE_St5arrayIPcLm2EEEEviT0_T1_:
.text._ZN2at6native29vectorized_elementwise_kernelILi4EZZZNS0_16ceil_kernel_cudaERNS_18TensorIteratorBaseEENKUlvE_clEvENKUlvE2_clEvEUlN3c108BFloat16EE_St5arrayIPcLm2EEEEviT0_T1_:
        /* <DEDUP_REMOVED lines=29> */
[----:B------:R-:W-:Y:S08]  /*01d0*/  FRND.FTZ.CEIL R10, R10 ;  /* 0x0000000a000a7307 */ /* 0x000ff00000219000 */
[----:B------:R-:W0:Y:S08]  /*01e0*/  FRND.FTZ.CEIL R9, R9 ;  /* 0x0000000900097307 */ /* 0x000e300000219000 */
[----:B------:R-:W-:Y:S08]  /*01f0*/  FRND.FTZ.CEIL R11, R11 ;  /* 0x0000000b000b7307 */ /* 0x000ff00000219000 */
[----:B------:R-:W1:Y:S08]  /*0200*/  FRND.FTZ.CEIL R6, R6 ;  /* 0x0000000600067307 */ /* 0x000e700000219000 */
[----:B------:R-:W-:Y:S08]  /*0210*/  FRND.FTZ.CEIL R2, R2 ;  /* 0x0000000200027307 */ /* 0x000ff00000219000 */
[----:B------:R-:W-:Y:S08]  /*0220*/  FRND.FTZ.CEIL R8, R14 ;  /* 0x0000000e00087307 */ /* 0x000ff00000219000 */
[----:B------:R-:W2:Y:S08]  /*0230*/  FRND.FTZ.CEIL R13, R12 ;  /* 0x0000000c000d7307 */ /* 0x000eb00000219000 */
[----:B------:R-:W3:Y:S01]  /*0240*/  FRND.FTZ.CEIL R7, R7 ;  /* 0x0000000700077307 */ /* 0x000ee20000219000 */
[----:B0-----:R-:W-:-:S02]  /*0250*/  F2FP.BF16.F32.PACK_AB R3, R9, R10 ;  /* 0x0000000a0903723e */ /* 0x001fc400000010ff */
[----:B-1----:R-:W-:Y:S02]  /*0260*/  F2FP.BF16.F32.PACK_AB R10, R6, R11 ;  /* 0x0000000b060a723e */ /* 0x002fe400000010ff */
[----:B--2---:R-:W-:Y:S02]  /*0270*/  F2FP.BF16.F32.PACK_AB R2, R13, R2 ;  /* 0x000000020d02723e */ /* 0x004fe400000010ff */
[----:B---3--:R-:W-:-:S03]  /*0280*/  F2FP.BF16.F32.PACK_AB R11, R7, R8 ;  /* 0x00000008070b723e */ /* 0x008fc600000010ff */
[----:B------:R-:W-:Y:S04]  /*0290*/  STG.E.64 desc[UR4][R4.64], R2 ;  /* 0x0000000204007986 */ /* 0x000fe8000c101b04 */
[----:B------:R-:W-:Y:S01]  /*02a0*/  STG.E.64 desc[UR4][R4.64+0x400], R10 ;  /* 0x0004000a04007986 */ /* 0x000fe2000c101b04 */
[----:B------:R-:W-:Y:S05]  /*02b0*/  EXIT ;  /* 0x000000000000794d */ /* 0x000fea0003800000 */
.L_x_17772:
        /* <DEDUP_REMOVED lines=116> */
.L_x_17775:
[----:B------:R-:W-:-:S13]  /*0a00*/  ISETP.GE.AND P0, PT, R24, R5, PT ;  /* 0x000000051800720c */ /* 0x000fda0003f06270 */
[----:B------:R-:W-:Y:S05]  /*0a10*/  @P0 BRA `(.L_x_17777) ;  /* 0x0000000000300947 */ /* 0x000fea0003800000 */
[----:B0-----:R-:W0:Y:S01]  /*0a20*/  LDC.64 R6, c[0x0][0x218] ;  /* 0x00008600ff067b82 */ /* 0x001e220000000a00 */
[----:B------:R-:W-:Y:S01]  /*0a30*/  IMAD.IADD R13, R3, 0x1, R24 ;  /* 0x00000001030d7824 */ /* 0x000fe200078e0218 */
[----:B------:R-:W-:-:S03]  /*0a40*/  IADD3 R24, R24, 0x80, RZ ;  /* 0x0000008018187810 */ /* 0x000fc60007ffe0ff */
[----:B0-----:R-:W-:-:S05]  /*0a50*/  IMAD.WIDE.U32 R6, R13, 0x2, R6 ;  /* 0x000000020d067825 */ /* 0x001fca00078e0006 */
[----:B------:R1:W-:Y:S02]  /*0a60*/  STG.E.U16 desc[UR4][R6.64], R8 ;  /* 0x0000000806007986 */ /* 0x0003e4000c101504 */
.L_x_17776:
[----:B------:R-:W-:-:S13]  /*0a70*/  ISETP.GE.AND P0, PT, R24, R5, PT ;  /* 0x000000051800720c */ /* 0x000fda0003f06270 */
[----:B------:R-:W-:Y:S05]  /*0a80*/  @P0 BRA `(.L_x_17778) ;  /* 0x0000000000340947 */ /* 0x000fea0003800000 */
[----:B01----:R-:W0:Y:S01]  /*0a90*/  LDC.64 R6, c[0x0][0x218] ;  /* 0x00008600ff067b82 */ /* 0x003e220000000a00 */
[----:B------:R-:W-:Y:S02]  /*0aa0*/  IMAD.IADD R13, R3, 0x1, R24 ;  /* 0x00000001030d7824 */ /* 0x000fe400078e0218 */
[----:B------:R-:W-:Y:S02]  /*0ab0*/  VIADD R24, R24, 0x80 ;  /* 0x0000008018187836 */ /* 0x000fe40000000000 */
[----:B0-----:R-:W-:-:S05]  /*0ac0*/  IMAD.WIDE.U32 R6, R13, 0x2, R6 ;  /* 0x000000020d067825 */ /* 0x001fca00078e0006 */
[----:B------:R1:W-:Y:S02]  /*0ad0*/  STG.E.U16 desc[UR4][R6.64], R9 ;  /* 0x0000000906007986 */ /* 0x0003e4000c101504 */
.L_x_17777:
        /* <DEDUP_REMOVED lines=8> */
.L_x_17778:
[----:B------:R-:W-:Y:S05]  /*0b60*/  BSYNC B1 ;  /* 0x0000000000017941 */ /* 0x000fea0003800000 */
.L_x_17774:
[----:B------:R-:W-:-:S13]  /*0b70*/  ISETP.GE.AND P0, PT, R24, R5, PT ;  /* 0x000000051800720c */ /* 0x000fda0003f06270 */
[----:B012---:R-:W0:Y:S01]  /*0b80*/  @!P0 LDC.64 R6, c[0x0][0x218] ;  /* 0x00008600ff068b82 */ /* 0x007e220000000a00 */
[----:B------:R-:W-:Y:S01]  /*0b90*/  @!P0 IMAD.IADD R9, R3, 0x1, R24 ;  /* 0x0000000103098824 */ /* 0x000fe200078e0218 */
[----:B------:R-:W-:-:S03]  /*0ba0*/  @!P0 IADD3 R24, R24, 0x80, RZ ;  /* 0x0000008018188810 */ /* 0x000fc60007ffe0ff */
[----:B0-----:R-:W-:-:S05]  /*0bb0*/  @!P0 IMAD.WIDE.U32 R6, R9, 0x2, R6 ;  /* 0x0000000209068825 */ /* 0x001fca00078e0006 */
[----:B------:R2:W-:Y:S02]  /*0bc0*/  @!P0 STG.E.U16 desc[UR4][R6.64], R11 ;  /* 0x0000000b06008986 */ /* 0x0005e4000c101504 */
.L_x_17779:
[----:B------:R-:W-:Y:S05]  /*0bd0*/  BSYNC B0 ;  /* 0x0000000000007941 */ /* 0x000fea0003800000 */
.L_x_17773:
        /* <DEDUP_REMOVED lines=8> */
.L_x_17780:
        /* <DEDUP_REMOVED lines=10> */
.L_x_19741:


//--------------------- .text._ZN2at6native29vectorized_elementwise_kernelILi8EZZZNS0_16ceil_kernel_cudaERNS_18TensorIteratorBaseEENKUlvE_clEvENKUlvE2_clEvEUlN3c108BFloat16EE_St5arrayIPcLm2EEEEviT0_T1_ --------------------------
	.section	.text._ZN2at6native29vectorized_elementwise_kernelILi8EZZZNS0_16ceil_kernel_cudaERNS_18TensorIteratorBaseEENKUlvE_clEvENKUlvE2_clEvEUlN3c108BFloat16EE_St5arrayIPcLm2EEEEviT0_T1_,"ax",@progbits
	.align	128
        .global         _ZN2at6native29vectorized_elementwise_kernelILi8EZZZNS0_16ceil_kernel_cudaERNS_18TensorIteratorBaseEENKUlvE_clEvENKUlvE2_clEvEUlN3c108BFloat16EE_St5arrayIPcLm2EEEEviT0_T1_
        .type           _ZN2at6native29vectorized_elementwise_kernelILi8EZZZNS0_16ceil_kernel_cudaERNS_18TensorIteratorBaseEENKUlvE_clEvENKUlvE2_clEvEUlN3c108BFloat16EE_St5arrayIPcLm2EEEEviT0_T1_,@function
        .size           _ZN2at6native29vectorized_elementwise_kernelILi8EZZZNS0_16ceil_kernel_cudaERNS_18TensorIteratorBaseEENKUlvE_clEvENKUlvE2_clEvEUlN3c108BFloat16EE_St5arrayIPcLm2EEEEviT0_T1_,(.L_x_19742 - _ZN2at6native29vectorized_elementwise_kernelILi8EZZZNS0_16ceil_kernel_cudaERNS_18TensorIteratorBaseEENKUlvE_clEvENKUlvE2_clEvEUlN3c108BFloat16EE_St5arrayIPcLm2EEEEviT0_T1_)
        .other          _ZN2at6native29vectorized_elementwise_kernelILi8EZZZNS0_16ceil_kernel_cudaERNS_18TensorIteratorBaseEENKUlvE_clEvENKUlvE2_clEvEUlN3c108BFloat16EE_St5arrayIPcLm2EEEEviT0_T1_,@"STO_CUDA_ENTRY STV_DEFAULT"
_ZN2at6native29vectorized_elementwise_kernelILi8EZZZNS0_16ceil_kernel_cudaERNS_18TensorIteratorBaseEENKUlvE_clEvENKUlvE2_clEvEUlN3c108BFloat16EE_St5arrayIPcLm2EEEEviT0_T1_:
.text._ZN2at6native29vectorized_elementwise_kernelILi8EZZZNS0_16ceil_kernel_cudaERNS_18TensorIteratorBaseEENKUlvE_clEvENKUlvE2_clEvEUlN3c108BFloat16EE_St5arrayIPcLm2EEEEviT0_T1_:
        /* <DEDUP_REMOVED lines=26> */
[----:B------:R-:W-:Y:S01]  /*01a0*/  FRND.FTZ.CEIL R11, R11 ;  /* 0x0000000b000b7307 */ /* 0x000fe20000219000 */
[----:B------:R-:W-:Y:S01]  /*01b0*/  IMAD.U32 R16, R7, 0x10000, RZ ;  /* 0x0001000007107824 */ /* 0x000fe200078e00ff */
[----:B------:R-:W-:-:S06]  /*01c0*/  SHF.L.U32 R14, R6, 0x10, RZ ;  /* 0x00000010060e7819 */ /* 0x000fcc00000006ff */
[----:B------:R-:W-:Y:S08]  /*01d0*/  FRND.FTZ.CEIL R10, R10 ;  /* 0x0000000a000a7307 */ /* 0x000ff00000219000 */
[----:B------:R-:W-:Y:S08]  /*01e0*/  FRND.FTZ.CEIL R2, R2 ;  /* 0x0000000200027307 */ /* 0x000ff00000219000 */
[----:B------:R-:W-:Y:S08]  /*01f0*/  FRND.FTZ.CEIL R12, R12 ;  /* 0x0000000c000c7307 */ /* 0x000ff00000219000 */
[----:B------:R-:W0:Y:S08]  /*0200*/  FRND.FTZ.CEIL R4, R4 ;  /* 0x0000000400047307 */ /* 0x000e300000219000 */
[----:B------:R-:W1:Y:S01]  /*0210*/  FRND.FTZ.CEIL R5, R13 ;  /* 0x0000000d00057307 */ /* 0x000e620000219000 */
[----:B0-----:R-:W-:-:S07]  /*0220*/  F2FP.BF16.F32.PACK_AB R4, R4, R11 ;  /* 0x0000000b0404723e */ /* 0x001fce00000010ff */
[----:B------:R-:W0:Y:S01]  /*0230*/  FRND.FTZ.CEIL R15, R14 ;  /* 0x0000000e000f7307 */ /* 0x000e220000219000 */
[----:B-1----:R-:W-:-:S07]  /*0240*/  F2FP.BF16.F32.PACK_AB R5, R5, R10 ;  /* 0x0000000a0505723e */ /* 0x002fce00000010ff */
[----:B------:R-:W1:Y:S01]  /*0250*/  FRND.FTZ.CEIL R7, R16 ;  /* 0x0000001000077307 */ /* 0x000e620000219000 */
[----:B0-----:R-:W-:Y:S02]  /*0260*/  F2FP.BF16.F32.PACK_AB R6, R15, R2 ;  /* 0x000000020f06723e */ /* 0x001fe400000010ff */
[----:B-1----:R-:W-:-:S05]  /*0270*/  F2FP.BF16.F32.PACK_AB R7, R7, R12 ;  /* 0x0000000c0707723e */ /* 0x002fca00000010ff */
[----:B------:R-:W-:Y:S01]  /*0280*/  STG.E.128 desc[UR4][R8.64], R4 ;  /* 0x0000000408007986 */ /* 0x000fe2000c101d04 */
[----:B------:R-:W-:Y:S05]  /*0290*/  EXIT ;  /* 0x000000000000794d */ /* 0x000fea0003800000 */
.L_x_17781:
        /* <DEDUP_REMOVED lines=116> */
.L_x_17784:
[----:B------:R-:W-:-:S13]  /*09e0*/  ISETP.GE.AND P0, PT, R24, R5, PT ;  /* 0x000000051800720c */ /* 0x000fda0003f06270 */
[----:B------:R-:W-:Y:S05]  /*09f0*/  @P0 BRA `(.L_x_17786) ;  /* 0x0000000000300947 */ /* 0x000fea0003800000 */
[----:B0-----:R-:W0:Y:S01]  /*0a00*/  LDC.64 R6, c[0x0][0x218] ;  /* 0x00008600ff067b82 */ /* 0x001e220000000a00 */
[----:B------:R-:W-:Y:S01]  /*0a10*/  IMAD.IADD R13, R3, 0x1, R24 ;  /* 0x00000001030d7824 */ /* 0x000fe200078e0218 */
[----:B------:R-:W-:-:S03]  /*0a20*/  IADD3 R24, R24, 0x80, RZ ;  /* 0x0000008018187810 */ /* 0x000fc60007ffe0ff */
[----:B0-----:R-:W-:-:S05]  /*0a30*/  IMAD.WIDE.U32 R6, R13, 0x2, R6 ;  /* 0x000000020d067825 */ /* 0x001fca00078e0006 */
[----:B------:R1:W-:Y:S02]  /*0a40*/  STG.E.U16 desc[UR4][R6.64], R8 ;  /* 0x0000000806007986 */ /* 0x0003e4000c101504 */
.L_x_17785:
[----:B------:R-:W-:-:S13]  /*0a50*/  ISETP.GE.AND P0, PT, R24, R5, PT ;  /* 0x000000051800720c */ /* 0x000fda0003f06270 */
[----:B------:R-:W-:Y:S05]  /*0a60*/  @P0 BRA `(.L_x_17787) ;  /* 0x0000000000340947 */ /* 0x000fea0003800000 */
[----:B01----:R-:W0:Y:S01]  /*0a70*/  LDC.64 R6, c[0x0][0x218] ;  /* 0x00008600ff067b82 */ /* 0x003e220000000a00 */
[----:B------:R-:W-:Y:S02]  /*0a80*/  IMAD.IADD R13, R3, 0x1, R24 ;  /* 0x00000001030d7824 */ /* 0x000fe400078e0218 */
[----:B------:R-:W-:Y:S02]  /*0a90*/  VIADD R24, R24, 0x80 ;  /* 0x0000008018187836 */ /* 0x000fe40000000000 */
[----:B0-----:R-:W-:-:S05]  /*0aa0*/  IMAD.WIDE.U32 R6, R13, 0x2, R6 ;  /* 0x000000020d067825 */ /* 0x001fca00078e0006 */
[----:B------:R1:W-:Y:S02]  /*0ab0*/  STG.E.U16 desc[UR4][R6.64], R9 ;  /* 0x0000000906007986 */ /* 0x0003e4000c101504 */
.L_x_17786:
        /* <DEDUP_REMOVED lines=8> */
.L_x_17787:
[----:B------:R-:W-:Y:S05]  /*0b40*/  BSYNC B1 ;  /* 0x0000000000017941 */ /* 0x000fea0003800000 */
.L_x_17783:
[----:B------:R-:W-:-:S13]  /*0b50*/  ISETP.GE.AND P0, PT, R24, R5, PT ;  /* 0x000000051800720c */ /* 0x000fda0003f06270 */
[----:B012---:R-:W0:Y:S01]  /*0b60*/  @!P0 LDC.64 R6, c[0x0][0x218] ;  /* 0x00008600ff068b82 */ /* 0x007e220000000a00 */
[----:B------:R-:W-:Y:S01]  /*0b70*/  @!P0 IMAD.IADD R9, R3, 0x1, R24 ;  /* 0x0000000103098824 */ /* 0x000fe200078e0218 */
[----:B------:R-:W-:-:S03]  /*0b80*/  @!P0 IADD3 R24, R24, 0x80, RZ ;  /* 0x0000008018188810 */ /* 0x000fc60007ffe0ff */
[----:B0-----:R-:W-:-:S05]  /*0b90*/  @!P0 IMAD.WIDE.U32 R6, R9, 0x2, R6 ;  /* 0x0000000209068825 */ /* 0x001fca00078e0006 */
[----:B------:R2:W-:Y:S02]  /*0ba0*/  @!P0 STG.E.U16 desc[UR4][R6.64], R11 ;  /* 0x0000000b06008986 */ /* 0x0005e4000c101504 */
.L_x_17788:
[----:B------:R-:W-:Y:S05]  /*0bb0*/  BSYNC B0 ;  /* 0x0000000000007941 */ /* 0x000fea0003800000 */
.L_x_17782:
        /* <DEDUP_REMOVED lines=8> */
.L_x_17789:
        /* <DEDUP_REMOVED lines=12> */
.L_x_19742:


//--------------------- .text._ZN2at6native18elementwise_kernelILi128ELi4EZNS0_15gpu_kernel_implIZZZNS0_16ceil_kernel_cudaERNS_18TensorIteratorBaseEENKUlvE_clEvENKUlvE1_clEvEUlN3c104HalfEE_EEvS4_RKT_EUliE_EEviT1_ --------------------------
	.section	.text._ZN2at6native18elementwise_kernelILi128ELi4EZNS0_15gpu_kernel_implIZZZNS0_16ceil_kernel_cudaERNS_18TensorIteratorBaseEENKUlvE_clEvENKUlvE1_clEvEUlN3c104HalfEE_EEvS4_RKT_EUliE_EEviT1_,"ax",@progbits
	.align	128
        .global         _ZN2at6native18elementwise_kernelILi128ELi4EZNS0_15gpu_kernel_implIZZZNS0_16ceil_kernel_cudaERNS_18TensorIteratorBaseEENKUlvE_clEvENKUlvE1_clEvEUlN3c104HalfEE_EEvS4_RKT_EUliE_EEviT1_
        .type           _ZN2at6native18elementwise_kernelILi128ELi4EZNS0_15gpu_kernel_implIZZZNS0_16ceil_kernel_cudaERNS_18TensorIteratorBaseEENKUlvE_clEvENKUlvE1_clEvEUlN3c104HalfEE_EEvS4_RKT_EUliE_EEviT1_,@function
        .size           _ZN2at6native18elementwise_kernelILi128ELi4EZNS0_15gpu_kernel_implIZZZNS0_16ceil_kernel_cudaERNS_18TensorIteratorBaseEENKUlvE_clEvENKUlvE1_clEvEUlN3c104HalfEE_EEvS4_RKT_EUliE_EEviT1_,(.L_x_19743 - _ZN2at6native18elementwise_kernelILi128ELi4EZNS0_15gpu_kernel_implIZZZNS0_16ceil_kernel_cudaERNS_18TensorIteratorBaseEENKUlvE_clEvENKUlvE1_clEvEUlN3c104HalfEE_EEvS4_RKT_EUliE_EEviT1_)
        .other          _ZN2at6native18elementwise_kernelILi128ELi4EZNS0_15gpu_kernel_implIZZZNS0_16ceil_kernel_cudaERNS_18TensorIteratorBaseEENKUlvE_clEvENKUlvE1_clEvEUlN3c104HalfEE_EEvS4_RKT_EUliE_EEviT1_,@"STO_CUDA_ENTRY STV_DEFAULT"
_ZN2at6native18elementwise_kernelILi128ELi4EZNS0_15gpu_kernel_implIZZZNS0_16ceil_kernel_cudaERNS_18TensorIteratorBaseEENKUlvE_clEvENKUlvE1_clEvEUlN3c104HalfEE_EEvS4_RKT_EUliE_EEviT1_:
.text._ZN2at6native18elementwise_kernelILi128ELi4EZNS0_15gpu_kernel_implIZZZNS0_16ceil_kernel_cudaERNS_18TensorIteratorBaseEENKUlvE_clEvENKUlvE1_clEvEUlN3c104HalfEE_EEvS4_RKT_EUliE_EEviT1_:
        /* <DEDUP_REMOVED lines=313> */
.L_x_17792:
        /* <DEDUP_REMOVED lines=22> */
.L_x_17796:
[----:B------:R-:W2:Y:S02]  /*14f0*/  LDG.E.U8 R2, desc[UR36][R2.64] ;  /* 0x0000002402027981 */ /* 0x000ea4000c1e1100 */
[----:B--2---:R-:W-:-:S04]  /*1500*/  I2FP.F32.U32 R0, R2 ;  /* 0x0000000200007245 */ /* 0x004fc80000201000 */
[----:B------:R-:W-:Y:S01]  /*1510*/  F2FP.F16.F32.PACK_AB R0, RZ, R0 ;  /* 0x00000000ff00723e */ /* 0x000fe200000000ff */
[----:B------:R-:W-:Y:S06]  /*1520*/  BRA `(.L_x_17798) ;  /* 0x0000000c00887947 */ /* 0x000fec0003800000 */
.L_x_17795:
        /* <DEDUP_REMOVED lines=10> */
.L_x_17800:
[----:B------:R-:W2:Y:S02]  /*15d0*/  LDG.E R2, desc[UR36][R2.64] ;  /* 0x0000002402027981 */ /* 0x000ea4000c1e1900 */
[----:B--2---:R-:W-:-:S04]  /*15e0*/  I2FP.F32.S32 R0, R2 ;  /* 0x0000000200007245 */ /* 0x004fc80000201400 */
[----:B------:R-:W-:Y:S01]  /*15f0*/  F2FP.F16.F32.PACK_AB R0, RZ, R0 ;  /* 0x00000000ff00723e */ /* 0x000fe200000000ff */
[----:B------:R-:W-:Y:S06]  /*1600*/  BRA `(.L_x_17798) ;  /* 0x0000000c00507947 */ /* 0x000fec0003800000 */
.L_x_17799:
[----:B------:R-:W2:Y:S02]  /*1610*/  LDG.E.U16 R2, desc[UR36][R2.64] ;  /* 0x0000002402027981 */ /* 0x000ea4000c1e1500 */
[----:B--2---:R-:W0:Y:S02]  /*1620*/  I2F.S16 R0, R2 ;  /* 0x0000000200007306 */ /* 0x004e240000101400 */
[----:B0-----:R-:W-:Y:S01]  /*1630*/  F2FP.F16.F32.PACK_AB R0, RZ, R0 ;  /* 0x00000000ff00723e */ /* 0x001fe200000000ff */
[----:B------:R-:W-:Y:S06]  /*1640*/  BRA `(.L_x_17798) ;  /* 0x0000000c00407947 */ /* 0x000fec0003800000 */
.L_x_17794:
        /* <DEDUP_REMOVED lines=9> */
.L_x_17802:
[----:B------:R0:W5:Y:S01]  /*16e0*/  LDG.E.U16 R0, desc[UR36][R2.64] ;  /* 0x0000002402007981 */ /* 0x000162000c1e1500 */
[----:B------:R-:W-:Y:S05]  /*16f0*/  BRA `(.L_x_17798) ;  /* 0x0000000c00147947 */ /* 0x000fea0003800000 */
.L_x_17801:
        /* <DEDUP_REMOVED lines=9> */
.L_x_17804:
[----:B------:R1:W5:Y:S01]  /*1790*/  LDG.E.U16 R0, desc[UR36][R2.64] ;  /* 0x0000002402007981 */ /* 0x000362000c1e1500 */
[----:B------:R-:W-:Y:S05]  /*17a0*/  BRA `(.L_x_17798) ;  /* 0x0000000800e87947 */ /* 0x000fea0003800000 */
.L_x_17803:
        /* <DEDUP_REMOVED lines=8> */
.L_x_17793:
        /* <DEDUP_REMOVED lines=13> */
.L_x_17807:
        /* <DEDUP_REMOVED lines=8> */
.L_x_17806:
        /* <DEDUP_REMOVED lines=28> */
.L_x_17809:
        /* <DEDUP_REMOVED lines=15> */
.L_x_17808:
[----:B------:R-:W2:Y:S02]  /*1c30*/  LDG.E.U16 R0, desc[UR36][R2.64] ;  /* 0x0000002402007981 */ /* 0x000ea4000c1e1500 */
[----:B--2---:R-:W-:-:S05]  /*1c40*/  IMAD.U32 R0, R0, 0x10000, RZ ;  /* 0x0001000000007824 */ /* 0x004fca00078e00ff */
[----:B------:R-:W-:Y:S01]  /*1c50*/  F2FP.F16.F32.PACK_AB R0, RZ, R0 ;  /* 0x00000000ff00723e */ /* 0x000fe200000000ff */
[----:B------:R-:W-:Y:S06]  /*1c60*/  BRA `(.L_x_17798) ;  /* 0x0000000400b87947 */ /* 0x000fec0003800000 */
.L_x_17805:
        /* <DEDUP_REMOVED lines=12> */
.L_x_17812:
        /* <DEDUP_REMOVED lines=21> */
.L_x_17816:
[----:B------:R-:W-:Y:S05]  /*1e80*/  BSYNC B1 ;  /* 0x0000000000017941 */ /* 0x000fea0003800000 */
.L_x_17815:
[----:B------:R-:W-:Y:S01]  /*1e90*/  LEA R3, R0, 0x3b800000, 0x17 ;  /* 0x3b80000000037811 */ /* 0x000fe200078eb8ff */
[----:B------:R-:W-:-:S05]  /*1ea0*/  IMAD.SHL.U32 R0, R2, 0x100000, RZ ;  /* 0x0010000002007824 */ /* 0x000fca00078e00ff */
[----:B------:R-:W-:-:S07]  /*1eb0*/  LOP3.LUT R0, R3, R0, R4, 0xfe, !PT ;  /* 0x0000000003007212 */ /* 0x000fce00078efe04 */
.L_x_17814:
[----:B------:R-:W-:Y:S05]  /*1ec0*/  BSYNC B0 ;  /* 0x0000000000007941 */ /* 0x000fea0003800000 */
.L_x_17813:
[----:B------:R-:W-:Y:S01]  /*1ed0*/  F2FP.F16.F32.PACK_AB R0, RZ, R0 ;  /* 0x00000000ff00723e */ /* 0x000fe200000000ff */
[----:B------:R-:W-:Y:S06]  /*1ee0*/  BRA `(.L_x_17798) ;  /* 0x0000000400187947 */ /* 0x000fec0003800000 */
.L_x_17811:
        /* <DEDUP_REMOVED lines=21> */
.L_x_17820:
[----:B------:R-:W-:Y:S05]  /*2040*/  BSYNC B1 ;  /* 0x0000000000017941 */ /* 0x000fea0003800000 */
.L_x_17819:
[----:B------:R-:W-:Y:S01]  /*2050*/  LEA R3, R0, 0x37800000, 0x17 ;  /* 0x3780000000037811 */ /* 0x000fe200078eb8ff */
[----:B------:R-:W-:-:S05]  /*2060*/  IMAD.SHL.U32 R0, R2, 0x200000, RZ ;  /* 0x0020000002007824 */ /* 0x000fca00078e00ff */
[----:B------:R-:W-:-:S07]  /*2070*/  LOP3.LUT R0, R3, R0, R4, 0xfe, !PT ;  /* 0x0000000003007212 */ /* 0x000fce00078efe04 */
.L_x_17818:
[----:B------:R-:W-:Y:S05]  /*2080*/  BSYNC B0 ;  /* 0x0000000000007941 */ /* 0x000fea0003800000 */
.L_x_17817:
[----:B------:R-:W-:Y:S01]  /*2090*/  F2FP.F16.F32.PACK_AB R0, RZ, R0 ;  /* 0x00000000ff00723e */ /* 0x000fe200000000ff */
[----:B------:R-:W-:Y:S06]  /*20a0*/  BRA `(.L_x_17798) ;  /* 0x0000000000a87947 */ /* 0x000fec0003800000 */
.L_x_17810:
        /* <DEDUP_REMOVED lines=14> */
.L_x_17824:
[----:B------:R-:W-:Y:S05]  /*2190*/  BSYNC B0 ;  /* 0x0000000000007941 */ /* 0x000fea0003800000 */
.L_x_17823:
[----:B------:R-:W-:Y:S01]  /*21a0*/  F2FP.F16.F32.PACK_AB R0, RZ, R0 ;  /* 0x00000000ff00723e */ /* 0x000fe200000000ff */
[----:B------:R-:W-:Y:S06]  /*21b0*/  BRA `(.L_x_17798) ;  /* 0x0000000000647947 */ /* 0x000fec0003800000 */
.L_x_17797:
        /* <DEDUP_REMOVED lines=16> */
.L_x_17825:
[----:B------:R-:W-:Y:S01]  /*22c0*/  PRMT R0, RZ, 0x7610, R0 ;  /* 0x00007610ff007816 */ /* 0x000fe20000000000 */
[----:B------:R-:W-:Y:S06]  /*22d0*/  BRA `(.L_x_17798) ;  /* 0x00000000001c7947 */ /* 0x000fec0003800000 */
.L_x_17822:
[----:B------:R-:W2:Y:S02]  /*22e0*/  LDG.E.64 R2, desc[UR36][R2.64] ;  /* 0x0000002402027981 */ /* 0x000ea4000c1e1b00 */
[----:B--2---:R-:W0:Y:S02]  /*22f0*/  I2F.U64 R0, R2 ;  /* 0x0000000200007312 */ /* 0x004e240000301000 */
[----:B0-----:R-:W-:Y:S01]  /*2300*/  F2FP.F16.F32.PACK_AB R0, RZ, R0 ;  /* 0x00000000ff00723e */ /* 0x001fe200000000ff */
[----:B------:R-:W-:Y:S06]  /*2310*/  BRA `(.L_x_17798) ;  /* 0x00000000000c7947 */ /* 0x000fec0003800000 */
.L_x_17821:
[----:B------:R-:W2:Y:S02]  /*2320*/  LDG.E R2, desc[UR36][R2.64] ;  /* 0x0000002402027981 */ /* 0x000ea4000c1e1900 */
[----:B--2---:R-:W-:-:S04]  /*2330*/  I2FP.F32.U32 R0, R2 ;  /* 0x0000000200007245 */ /* 0x004fc80000201000 */
[----:B------:R-:W-:-:S07]  /*2340*/  F2FP.F16.F32.PACK_AB R0, RZ, R0 ;  /* 0x00000000ff00723e */ /* 0x000fce00000000ff */
.L_x_17798:
[----:B------:R-:W2:Y:S01]  /*2350*/  LDC.U8 R4, c[0x0][0x421] ;  /* 0x00010840ff047b82 */ /* 0x000ea20000000000 */
[----:B-----5:R-:W-:-:S06]  /*2360*/  HADD2.F32 R0, -RZ, R0.H0_H0 ;  /* 0x20000000ff007230 */ /* 0x020fcc0000004100 */
[----:B------:R-:W0:Y:S02]  /*2370*/  FRND.FTZ.CEIL R0, R0 ;  /* 0x0000000000007307 */ /* 0x000e240000219000 */
        /* <DEDUP_REMOVED lines=16> */
.L_x_17829:
[----:B------:R-:W-:-:S06]  /*2480*/  HADD2.F32 R3, -RZ, R3.H0_H0 ;  /* 0x20000003ff037230 */ /* 0x000fcc0000004100 */
[----:B------:R-:W0:Y:S02]  /*2490*/  F2I.S64.TRUNC R2, R3 ;  /* 0x0000000300027311 */ /* 0x000e24000020d900 */
[----:B0-----:R3:W-:Y:S01]  /*24a0*/  STG.E.U8 desc[UR36][R16.64], R2 ;  /* 0x0000000210007986 */ /* 0x0017e2000c101124 */
[----:B------:R-:W-:Y:S05]  /*24b0*/  BRA `(.L_x_17831) ;  /* 0x0000000c00847947 */ /* 0x000fea0003800000 */
.L_x_17828:
        /* <DEDUP_REMOVED lines=10> */
.L_x_17833:
[----:B------:R-:W-:-:S06]  /*2560*/  HADD2.F32 R3, -RZ, R3.H0_H0 ;  /* 0x20000003ff037230 */ /* 0x000fcc0000004100 */
[----:B------:R-:W0:Y:S02]  /*2570*/  F2I.FTZ.TRUNC.NTZ R3, R3 ;  /* 0x0000000300037305 */ /* 0x000e24000021f100 */
[----:B0-----:R1:W-:Y:S01]  /*2580*/  STG.E desc[UR36][R16.64], R3 ;  /* 0x0000000310007986 */ /* 0x0013e2000c101924 */
[----:B------:R-:W-:Y:S05]  /*2590*/  BRA `(.L_x_17831) ;  /* 0x0000000c004c7947 */ /* 0x000fea0003800000 */
.L_x_17832:
[----:B------:R-:W-:-:S06]  /*25a0*/  HADD2.F32 R3, -RZ, R3.H0_H0 ;  /* 0x20000003ff037230 */ /* 0x000fcc0000004100 */
[----:B------:R-:W0:Y:S02]  /*25b0*/  F2I.FTZ.TRUNC.NTZ R3, R3 ;  /* 0x0000000300037305 */ /* 0x000e24000021f100 */
[----:B0-----:R2:W-:Y:S01]  /*25c0*/  STG.E.U16 desc[UR36][R16.64], R3 ;  /* 0x0000000310007986 */ /* 0x0015e2000c101524 */
[----:B------:R-:W-:Y:S05]  /*25d0*/  BRA `(.L_x_17831) ;  /* 0x0000000c003c7947 */ /* 0x000fea0003800000 */
.L_x_17827:
        /* <DEDUP_REMOVED lines=9> */
.L_x_17835:
[----:B------:R0:W-:Y:S01]  /*2670*/  STG.E.U16 desc[UR36][R16.64], R3 ;  /* 0x0000000310007986 */ /* 0x0001e2000c101524 */
[----:B------:R-:W-:Y:S05]  /*2680*/  BRA `(.L_x_17831) ;  /* 0x0000000c00107947 */ /* 0x000fea0003800000 */
.L_x_17834:
        /* <DEDUP_REMOVED lines=10> */
.L_x_17837:
[----:B------:R-:W-:-:S05]  /*2730*/  HADD2.F32 R0, -RZ, R3.H0_H0 ;  /* 0x20000003ff007230 */ /* 0x000fca0000004100 */
[----:B------:R-:W-:-:S04]  /*2740*/  F2FP.F16.F32.PACK_AB R0, RZ, R0 ;  /* 0x00000000ff00723e */ /* 0x000fc800000000ff */
[----:B------:R-:W-:-:S05]  /*2750*/  PRMT R0, R0, 0x5410, RZ ;  /* 0x0000541000007816 */ /* 0x000fca00000000ff */
[----:B------:R0:W-:Y:S01]  /*2760*/  STG.E desc[UR36][R16.64], R0 ;  /* 0x0000000010007986 */ /* 0x0001e2000c101924 */
[----:B------:R-:W-:Y:S05]  /*2770*/  BRA `(.L_x_17831) ;  /* 0x0000000800d47947 */ /* 0x000fea0003800000 */
.L_x_17836:
[----:B------:R-:W-:-:S05]  /*2780*/  HADD2.F32 R2, -RZ, R3.H0_H0 ;  /* 0x20000003ff027230 */ /* 0x000fca0000004100 */
[----:B------:R-:W-:-:S06]  /*2790*/  FMUL.FTZ R2, R2, 1 ;  /* 0x3f80000002027820 */ /* 0x000fcc0000410000 */
[----:B------:R-:W0:Y:S02]  /*27a0*/  F2F.F64.F32 R2, R2 ;  /* 0x0000000200027310 */ /* 0x000e240000201800 */
[----:B0-----:R0:W-:Y:S01]  /*27b0*/  STG.E.64 desc[UR36][R16.64], R2 ;  /* 0x0000000210007986 */ /* 0x0011e2000c101b24 */
[----:B------:R-:W-:Y:S05]  /*27c0*/  BRA `(.L_x_17831) ;  /* 0x0000000800c07947 */ /* 0x000fea0003800000 */
.L_x_17826:
        /* <DEDUP_REMOVED lines=13> */
.L_x_17840:
[----:B------:R-:W-:Y:S01]  /*28a0*/  HADD2.F32 R3, -RZ, R3.H0_H0 ;  /* 0x20000003ff037230 */ /* 0x000fe20000004100 */
[----:B------:R-:W-:-:S04]  /*28b0*/  CS2R R6, SRZ ;  /* 0x0000000000067805 */ /* 0x000fc8000001ff00 */
[----:B------:R-:W-:-:S04]  /*28c0*/  FMUL.FTZ R3, R3, 1 ;  /* 0x3f80000003037820 */ /* 0x000fc80000410000 */
[----:B------:R-:W0:Y:S02]  /*28d0*/  F2F.F64.F32 R4, R3 ;  /* 0x0000000300047310 */ /* 0x000e240000201800 */
[----:B0-----:R0:W-:Y:S01]  /*28e0*/  STG.E.128 desc[UR36][R16.64], R4 ;  /* 0x0000000410007986 */ /* 0x0011e2000c101d24 */
[----:B------:R-:W-:Y:S05]  /*28f0*/  BRA `(.L_x_17831) ;  /* 0x0000000800747947 */ /* 0x000fea0003800000 */
.L_x_17839:
        /* <DEDUP_REMOVED lines=21> */
.L_x_17844:
[----:B------:R-:W-:Y:S05]  /*2a50*/  BSYNC B0 ;  /* 0x0000000000007941 */ /* 0x000fea0003800000 */
.L_x_17843:
[----:B------:R-:W-:-:S05]  /*2a60*/  LOP3.LUT R3, R0, R3, RZ, 0xfc, !PT ;  /* 0x0000000300037212 */ /* 0x000fca00078efcff */
[----:B------:R0:W-:Y:S01]  /*2a70*/  STG.E.U8 desc[UR36][R16.64], R3 ;  /* 0x0000000310007986 */ /* 0x0001e2000c101124 */
[----:B------:R-:W-:Y:S05]  /*2a80*/  BRA `(.L_x_17831) ;  /* 0x0000000800107947 */ /* 0x000fea0003800000 */
.L_x_17842:
        /* <DEDUP_REMOVED lines=13> */
.L_x_17846:
[----:B------:R-:W-:Y:S01]  /*2b60*/  IMAD.MOV.U32 R0, RZ, RZ, 0x7f ;  /* 0x0000007fff007424 */ /* 0x000fe200078e00ff */
[----:B------:R-:W-:-:S04]  /*2b70*/  ISETP.GT.U32.AND P0, PT, R2, 0x7f800000, PT ;  /* 0x7f8000000200780c */ /* 0x000fc80003f04070 */
[----:B------:R-:W-:-:S09]  /*2b80*/  SEL R0, R0, 0x7c, P0 ;  /* 0x0000007c00007807 */ /* 0x000fd20000000000 */
.L_x_17847:
[----:B------:R-:W-:Y:S05]  /*2b90*/  BSYNC B0 ;  /* 0x0000000000007941 */ /* 0x000fea0003800000 */
.L_x_17845:
[----:B------:R-:W-:-:S04]  /*2ba0*/  LOP3.LUT R2, R3, 0x80000000, RZ, 0xc0, !PT ;  /* 0x8000000003027812 */ /* 0x000fc800078ec0ff */
[----:B------:R-:W-:-:S04]  /*2bb0*/  SHF.R.U32.HI R3, RZ, 0x18, R2 ;  /* 0x00000018ff037819 */ /* 0x000fc80000011602 */
[----:B------:R-:W-:-:S05]  /*2bc0*/  LOP3.LUT R3, R0, R3, RZ, 0xfc, !PT ;  /* 0x0000000300037212 */ /* 0x000fca00078efcff */
[----:B------:R0:W-:Y:S01]  /*2bd0*/  STG.E.U8 desc[UR36][R16.64], R3 ;  /* 0x0000000310007986 */ /* 0x0001e2000c101124 */
[----:B------:R-:W-:Y:S05]  /*2be0*/  BRA `(.L_x_17831) ;  /* 0x0000000400b87947 */ /* 0x000fea0003800000 */
.L_x_17841:
[----:B------:R-:W-:-:S05]  /*2bf0*/  HADD2.F32 R0, -RZ, R3.H0_H0 ;  /* 0x20000003ff007230 */ /* 0x000fca0000004100 */
[----:B------:R-:W-:-:S05]  /*2c00*/  F2FP.BF16.F32.PACK_AB R0, RZ, R0 ;  /* 0x00000000ff00723e */ /* 0x000fca00000010ff */
[----:B------:R0:W-:Y:S01]  /*2c10*/  STG.E.U16 desc[UR36][R16.64], R0 ;  /* 0x0000000010007986 */ /* 0x0001e2000c101524 */
[----:B------:R-:W-:Y:S05]  /*2c20*/  BRA `(.L_x_17831) ;  /* 0x0000000400a87947 */ /* 0x000fea0003800000 */
.L_x_17838:
        /* <DEDUP_REMOVED lines=12> */
.L_x_17850:
        /* <DEDUP_REMOVED lines=17> */
.L_x_17853:
[----:B------:R-:W-:-:S04]  /*2e00*/  LOP3.LUT R2, R3, 0x80000000, RZ, 0xc0, !PT ;  /* 0x8000000003027812 */ /* 0x000fc800078ec0ff */
[----:B------:R-:W-:-:S04]  /*2e10*/  SHF.R.U32.HI R3, RZ, 0x18, R2 ;  /* 0x00000018ff037819 */ /* 0x000fc80000011602 */
[----:B------:R-:W-:-:S04]  /*2e20*/  LOP3.LUT R0, R0, R3, RZ, 0xfc, !PT ;  /* 0x0000000300007212 */ /* 0x000fc800078efcff */
[----:B------:R-:W-:-:S07]  /*2e30*/  PRMT R8, R0, 0x7610, R8 ;  /* 0x0000761000087816 */ /* 0x000fce0000000008 */
.L_x_17852:
[----:B------:R-:W-:Y:S05]  /*2e40*/  BSYNC B0 ;  /* 0x0000000000007941 */ /* 0x000fea0003800000 */
.L_x_17851:
[----:B------:R0:W-:Y:S01]  /*2e50*/  STG.E.U8 desc[UR36][R16.64], R8 ;  /* 0x0000000810007986 */ /* 0x0001e2000c101124 */
[----:B------:R-:W-:Y:S05]  /*2e60*/  BRA `(.L_x_17831) ;  /* 0x0000000400187947 */ /* 0x000fea0003800000 */
.L_x_17849:
        /* <DEDUP_REMOVED lines=17> */
.L_x_17856:
[----:B------:R-:W-:-:S04]  /*2f80*/  LOP3.LUT R2, R3, 0x80000000, RZ, 0xc0, !PT ;  /* 0x8000000003027812 */ /* 0x000fc800078ec0ff */
[----:B------:R-:W-:-:S04]  /*2f90*/  SHF.R.U32.HI R3, RZ, 0x18, R2 ;  /* 0x00000018ff037819 */ /* 0x000fc80000011602 */
[----:B------:R-:W-:-:S04]  /*2fa0*/  LOP3.LUT R0, R0, R3, RZ, 0xfc, !PT ;  /* 0x0000000300007212 */ /* 0x000fc800078efcff */
[----:B------:R-:W-:-:S07]  /*2fb0*/  PRMT R8, R0, 0x7610, R8 ;  /* 0x0000761000087816 */ /* 0x000fce0000000008 */
.L_x_17855:
[----:B------:R-:W-:Y:S05]  /*2fc0*/  BSYNC B0 ;  /* 0x0000000000007941 */ /* 0x000fea0003800000 */
.L_x_17854:
[----:B------:R0:W-:Y:S01]  /*2fd0*/  STG.E.U8 desc[UR36][R16.64], R8 ;  /* 0x0000000810007986 */ /* 0x0001e2000c101124 */
[----:B------:R-:W-:Y:S05]  /*2fe0*/  BRA `(.L_x_17831) ;  /* 0x0000000000b87947 */ /* 0x000fea0003800000 */
.L_x_17848:
        /* <DEDUP_REMOVED lines=22> */
.L_x_17830:
        /* <DEDUP_REMOVED lines=16> */
.L_x_17859:
[----:B------:R-:W-:Y:S05]  /*3250*/  BRA `(.L_x_17831) ;  /* 0x00000000001c7947 */ /* 0x000fea0003800000 */
.L_x_17858:
[----:B------:R-:W-:-:S06]  /*3260*/  HADD2.F32 R3, -RZ, R3.H0_H0 ;  /* 0x20000003ff037230 */ /* 0x000fcc0000004100 */
[----:B------:R-:W0:Y:S02]  /*3270*/  F2I.U64.TRUNC R2, R3 ;  /* 0x0000000300027311 */ /* 0x000e24000020d800 */
[----:B0-----:R0:W-:Y:S01]  /*3280*/  STG.E.64 desc[UR36][R16.64], R2 ;  /* 0x0000000210007986 */ /* 0x0011e2000c101b24 */
[----:B------:R-:W-:Y:S05]  /*3290*/  BRA `(.L_x_17831) ;  /* 0x00000000000c7947 */ /* 0x000fea0003800000 */
.L_x_17857:
[----:B------:R-:W-:-:S06]  /*32a0*/  HADD2.F32 R3, -RZ, R3.H0_H0 ;  /* 0x20000003ff037230 */ /* 0x000fcc0000004100 */
[----:B------:R-:W0:Y:S02]  /*32b0*/  F2I.FTZ.U32.TRUNC.NTZ R3, R3 ;  /* 0x0000000300037305 */ /* 0x000e24000021f000 */
[----:B0-----:R0:W-:Y:S02]  /*32c0*/  STG.E desc[UR36][R16.64], R3 ;  /* 0x0000000310007986 */ /* 0x0011e4000c101924 */
.L_x_17831:
[----:B------:R-:W-:-:S04]  /*32d0*/  IMAD R18, R23, 0x200, R18 ;  /* 0x0000020017127824 */ /* 0x000fc800078e0212 */
[----:B------:R-:W-:-:S07]  /*32e0*/  VIADD R19, R18, 0x80 ;  /* 0x0000008012137836 */ /* 0x000fce0000000000 */
.L_x_17791:
[----:B------:R-:W-:Y:S05]  /*32f0*/  BSYNC B6 ;  /* 0x0000000000067941 */ /* 0x000fea0003800000 */
.L_x_17790:
        /* <DEDUP_REMOVED lines=307> */
.L_x_17862:
        /* <DEDUP_REMOVED lines=22> */
.L_x_17866:
[----:B------:R-:W2:Y:S02]  /*4790*/  LDG.E.U8 R2, desc[UR36][R2.64] ;  /* 0x0000002402027981 */ /* 0x000ea4000c1e1100 */
[----:B--2---:R-:W-:-:S04]  /*47a0*/  I2FP.F32.U32 R0, R2 ;  /* 0x0000000200007245 */ /* 0x004fc80000201000 */
[----:B------:R-:W-:Y:S01]  /*47b0*/  F2FP.F16.F32.PACK_AB R0, RZ, R0 ;  /* 0x00000000ff00723e */ /* 0x000fe200000000ff */
[----:B------:R-:W-:Y:S06]  /*47c0*/  BRA `(.L_x_17868) ;  /* 0x0000000c00887947 */ /* 0x000fec0003800000 */
.L_x_17865:
        /* <DEDUP_REMOVED lines=10> */
.L_x_17870:
[----:B------:R-:W2:Y:S02]  /*4870*/  LDG.E R2, desc[UR36][R2.64] ;  /* 0x0000002402027981 */ /* 0x000ea4000c1e1900 */
[----:B--2---:R-:W-:-:S04]  /*4880*/  I2FP.F32.S32 R0, R2 ;  /* 0x0000000200007245 */ /* 0x004fc80000201400 */
[----:B------:R-:W-:Y:S01]  /*4890*/  F2FP.F16.F32.PACK_AB R0, RZ, R0 ;  /* 0x00000000ff00723e */ /* 0x000fe200000000ff */
[----:B------:R-:W-:Y:S06]  /*48a0*/  BRA `(.L_x_17868) ;  /* 0x0000000c00507947 */ /* 0x000fec0003800000 */
.L_x_17869:
[----:B------:R-:W2:Y:S02]  /*48b0*/  LDG.E.U16 R2, desc[UR36][R2.64] ;  /* 0x0000002402027981 */ /* 0x000ea4000c1e1500 */
[----:B--2---:R-:W0:Y:S02]  /*48c0*/  I2F.S16 R0, R2 ;  /* 0x0000000200007306 */ /* 0x004e240000101400 */
[----:B0-----:R-:W-:Y:S01]  /*48d0*/  F2FP.F16.F32.PACK_AB R0, RZ, R0 ;  /* 0x00000000ff00723e */ /* 0x001fe200000000ff */
[----:B------:R-:W-:Y:S06]  /*48e0*/  BRA `(.L_x_17868) ;  /* 0x0000000c00407947 */ /* 0x000fec0003800000 */
.L_x_17864:
        /* <DEDUP_REMOVED lines=9> */
.L_x_17872:
[----:B------:R0:W5:Y:S01]  /*4980*/  LDG.E.U16 R0, desc[UR36][R2.64] ;  /* 0x0000002402007981 */ /* 0x000162000c1e1500 */
[----:B------:R-:W-:Y:S05]  /*4990*/  BRA `(.L_x_17868) ;  /* 0x0000000c00147947 */ /* 0x000fea0003800000 */
.L_x_17871:
        /* <DEDUP_REMOVED lines=9> */
.L_x_17874:
[----:B------:R1:W5:Y:S01]  /*4a30*/  LDG.E.U16 R0, desc[UR36][R2.64] ;  /* 0x0000002402007981 */ /* 0x000362000c1e1500 */
[----:B------:R-:W-:Y:S05]  /*4a40*/  BRA `(.L_x_17868) ;  /* 0x0000000800e87947 */ /* 0x000fea0003800000 */
.L_x_17873:
        /* <DEDUP_REMOVED lines=8> */
.L_x_17863:
        /* <DEDUP_REMOVED lines=13> */
.L_x_17877:
        /* <DEDUP_REMOVED lines=8> */
.L_x_17876:
        /* <DEDUP_REMOVED lines=28> */
.L_x_17879:
        /* <DEDUP_REMOVED lines=15> */
.L_x_17878:
[----:B------:R-:W2:Y:S02]  /*4ed0*/  LDG.E.U16 R0, desc[UR36][R2.64] ;  /* 0x0000002402007981 */ /* 0x000ea4000c1e1500 */
[----:B--2---:R-:W-:-:S05]  /*4ee0*/  IMAD.U32 R0, R0, 0x10000, RZ ;  /* 0x0001000000007824 */ /* 0x004fca00078e00ff */
[----:B------:R-:W-:Y:S01]  /*4ef0*/  F2FP.F16.F32.PACK_AB R0, RZ, R0 ;  /* 0x00000000ff00723e */ /* 0x000fe200000000ff */
[----:B------:R-:W-:Y:S06]  /*4f00*/  BRA `(.L_x_17868) ;  /* 0x0000000400b87947 */ /* 0x000fec0003800000 */
.L_x_17875:
        /* <DEDUP_REMOVED lines=12> */
.L_x_17882:
        /* <DEDUP_REMOVED lines=21> */
.L_x_17886:
[----:B------:R-:W-:Y:S05]  /*5120*/  BSYNC B1 ;  /* 0x0000000000017941 */ /* 0x000fea0003800000 */
.L_x_17885:
[----:B------:R-:W-:Y:S01]  /*5130*/  LEA R3, R0, 0x3b800000, 0x17 ;  /* 0x3b80000000037811 */ /* 0x000fe200078eb8ff */
[----:B------:R-:W-:-:S05]  /*5140*/  IMAD.SHL.U32 R0, R2, 0x100000, RZ ;  /* 0x0010000002007824 */ /* 0x000fca00078e00ff */
[----:B------:R-:W-:-:S07]  /*5150*/  LOP3.LUT R0, R3, R0, R4, 0xfe, !PT ;  /* 0x0000000003007212 */ /* 0x000fce00078efe04 */
.L_x_17884:
[----:B------:R-:W-:Y:S05]  /*5160*/  BSYNC B0 ;  /* 0x0000000000007941 */ /* 0x000fea0003800000 */
.L_x_17883:
[----:B------:R-:W-:Y:S01]  /*5170*/  F2FP.F16.F32.PACK_AB R0, RZ, R0 ;  /* 0x00000000ff00723e */ /* 0x000fe200000000ff */
[----:B------:R-:W-:Y:S06]  /*5180*/  BRA `(.L_x_17868) ;  /* 0x0000000400187947 */ /* 0x000fec0003800000 */
.L_x_17881:
        /* <DEDUP_REMOVED lines=21> */
.L_x_17890:
[----:B------:R-:W-:Y:S05]  /*52e0*/  BSYNC B1 ;  /* 0x0000000000017941 */ /* 0x000fea0003800000 */
.L_x_17889:
[----:B------:R-:W-:Y:S01]  /*52f0*/  LEA R3, R0, 0x37800000, 0x17 ;  /* 0x3780000000037811 */ /* 0x000fe200078eb8ff */
[----:B------:R-:W-:-:S05]  /*5300*/  IMAD.SHL.U32 R0, R2, 0x200000, RZ ;  /* 0x0020000002007824 */ /* 0x000fca00078e00ff */
[----:B------:R-:W-:-:S07]  /*5310*/  LOP3.LUT R0, R3, R0, R4, 0xfe, !PT ;  /* 0x0000000003007212 */ /* 0x000fce00078efe04 */
.L_x_17888:
[----:B------:R-:W-:Y:S05]  /*5320*/  BSYNC B0 ;  /* 0x0000000000007941 */ /* 0x000fea0003800000 */
.L_x_17887:
[----:B------:R-:W-:Y:S01]  /*5330*/  F2FP.F16.F32.PACK_AB R0, RZ, R0 ;  /* 0x00000000ff00723e */ /* 0x000fe200000000ff */
[----:B------:R-:W-:Y:S06]  /*5340*/  BRA `(.L_x_17868) ;  /* 0x0000000000a87947 */ /* 0x000fec0003800000 */
.L_x_17880:
        /* <DEDUP_REMOVED lines=14> */
.L_x_17894:
[----:B------:R-:W-:Y:S05]  /*5430*/  BSYNC B0 ;  /* 0x0000000000007941 */ /* 0x000fea0003800000 */
.L_x_17893:
[----:B------:R-:W-:Y:S01]  /*5440*/  F2FP.F16.F32.PACK_AB R0, RZ, R0 ;  /* 0x00000000ff00723e */ /* 0x000fe200000000ff */
[----:B------:R-:W-:Y:S06]  /*5450*/  BRA `(.L_x_17868) ;  /* 0x0000000000647947 */ /* 0x000fec0003800000 */
.L_x_17867:
        /* <DEDUP_REMOVED lines=16> */
.L_x_17895:
[----:B------:R-:W-:Y:S01]  /*5560*/  PRMT R0, RZ, 0x7610, R0 ;  /* 0x00007610ff007816 */ /* 0x000fe20000000000 */
[----:B------:R-:W-:Y:S06]  /*5570*/  BRA `(.L_x_17868) ;  /* 0x00000000001c7947 */ /* 0x000fec0003800000 */
.L_x_17892:
[----:B------:R-:W2:Y:S02]  /*5580*/  LDG.E.64 R2, desc[UR36][R2.64] ;  /* 0x0000002402027981 */ /* 0x000ea4000c1e1b00 */
[----:B--2---:R-:W0:Y:S02]  /*5590*/  I2F.U64 R0, R2 ;  /* 0x0000000200007312 */ /* 0x004e240000301000 */
[----:B0-----:R-:W-:Y:S01]  /*55a0*/  F2FP.F16.F32.PACK_AB R0, RZ, R0 ;  /* 0x00000000ff00723e */ /* 0x001fe200000000ff */
[----:B------:R-:W-:Y:S06]  /*55b0*/  BRA `(.L_x_17868) ;  /* 0x00000000000c7947 */ /* 0x000fec0003800000 */
.L_x_17891:
[----:B------:R-:W2:Y:S02]  /*55c0*/  LDG.E R2, desc[UR36][R2.64] ;  /* 0x0000002402027981 */ /* 0x000ea4000c1e1900 */
[----:B--2---:R-:W-:-:S04]  /*55d0*/  I2FP.F32.U32 R0, R2 ;  /* 0x0000000200007245 */ /* 0x004fc80000201000 */
[----:B------:R-:W-:-:S07]  /*55e0*/  F2FP.F16.F32.PACK_AB R0, RZ, R0 ;  /* 0x00000000ff00723e */ /* 0x000fce00000000ff */
.L_x_17868:
        /* <DEDUP_REMOVED lines=19> */
.L_x_17899:
[----:B------:R-:W-:-:S06]  /*5720*/  HADD2.F32 R3, -RZ, R2.H0_H0 ;  /* 0x20000002ff037230 */ /* 0x000fcc0000004100 */
[----:B------:R-:W0:Y:S02]  /*5730*/  F2I.S64.TRUNC R2, R3 ;  /* 0x0000000300027311 */ /* 0x000e24000020d900 */
[----:B0-----:R0:W-:Y:S01]  /*5740*/  STG.E.U8 desc[UR36][R16.64], R2 ;  /* 0x0000000210007986 */ /* 0x0011e2000c101124 */
[----:B------:R-:W-:Y:S05]  /*5750*/  BRA `(.L_x_17901) ;  /* 0x0000000c00847947 */ /* 0x000fea0003800000 */
.L_x_17898:
        /* <DEDUP_REMOVED lines=10> */
.L_x_17903:
[----:B------:R-:W-:-:S04]  /*5800*/  HADD2.F32 R2, -RZ, R2.H0_H0 ;  /* 0x20000002ff027230 */ /* 0x000fc80000004100 */
[----:B------:R-:W0:Y:S02]  /*5810*/  F2I.FTZ.TRUNC.NTZ R3, R2 ;  /* 0x0000000200037305 */ /* 0x000e24000021f100 */
[----:B0-----:R0:W-:Y:S01]  /*5820*/  STG.E desc[UR36][R16.64], R3 ;  /* 0x0000000310007986 */ /* 0x0011e2000c101924 */
[----:B------:R-:W-:Y:S05]  /*5830*/  BRA `(.L_x_17901) ;  /* 0x0000000c004c7947 */ /* 0x000fea0003800000 */
.L_x_17902:
[----:B------:R-:W-:-:S04]  /*5840*/  HADD2.F32 R2, -RZ, R2.H0_H0 ;  /* 0x20000002ff027230 */ /* 0x000fc80000004100 */
[----:B------:R-:W0:Y:S02]  /*5850*/  F2I.FTZ.TRUNC.NTZ R3, R2 ;  /* 0x0000000200037305 */ /* 0x000e24000021f100 */
[----:B0-----:R0:W-:Y:S01]  /*5860*/  STG.E.U16 desc[UR36][R16.64], R3 ;  /* 0x0000000310007986 */ /* 0x0011e2000c101524 */
[----:B------:R-:W-:Y:S05]  /*5870*/  BRA `(.L_x_17901) ;  /* 0x0000000c003c7947 */ /* 0x000fea0003800000 */
.L_x_17897:
        /* <DEDUP_REMOVED lines=9> */
.L_x_17905:
[----:B------:R0:W-:Y:S01]  /*5910*/  STG.E.U16 desc[UR36][R16.64], R2 ;  /* 0x0000000210007986 */ /* 0x0001e2000c101524 */
[----:B------:R-:W-:Y:S05]  /*5920*/  BRA `(.L_x_17901) ;  /* 0x0000000c00107947 */ /* 0x000fea0003800000 */
.L_x_17904:
        /* <DEDUP_REMOVED lines=10> */
.L_x_17907:
[----:B------:R-:W-:-:S05]  /*59d0*/  HADD2.F32 R0, -RZ, R2.H0_H0 ;  /* 0x20000002ff007230 */ /* 0x000fca0000004100 */
[----:B------:R-:W-:-:S04]  /*59e0*/  F2FP.F16.F32.PACK_AB R0, RZ, R0 ;  /* 0x00000000ff00723e */ /* 0x000fc800000000ff */
[----:B------:R-:W-:-:S05]  /*59f0*/  PRMT R0, R0, 0x5410, RZ ;  /* 0x0000541000007816 */ /* 0x000fca00000000ff */
[----:B------:R0:W-:Y:S01]  /*5a00*/  STG.E desc[UR36][R16.64], R0 ;  /* 0x0000000010007986 */ /* 0x0001e2000c101924 */
[----:B------:R-:W-:Y:S05]  /*5a10*/  BRA `(.L_x_17901) ;  /* 0x0000000800d47947 */ /* 0x000fea0003800000 */
.L_x_17906:
[----:B------:R-:W-:-:S05]  /*5a20*/  HADD2.F32 R2, -RZ, R2.H0_H0 ;  /* 0x20000002ff027230 */ /* 0x000fca0000004100 */
[----:B------:R-:W-:-:S06]  /*5a30*/  FMUL.FTZ R2, R2, 1 ;  /* 0x3f80000002027820 */ /* 0x000fcc0000410000 */
[----:B------:R-:W0:Y:S02]  /*5a40*/  F2F.F64.F32 R2, R2 ;  /* 0x0000000200027310 */ /* 0x000e240000201800 */
[----:B0-----:R0:W-:Y:S01]  /*5a50*/  STG.E.64 desc[UR36][R16.64], R2 ;  /* 0x0000000210007986 */ /* 0x0011e2000c101b24 */
[----:B------:R-:W-:Y:S05]  /*5a60*/  BRA `(.L_x_17901) ;  /* 0x0000000800c07947 */ /* 0x000fea0003800000 */
.L_x_17896:
        /* <DEDUP_REMOVED lines=13> */
.L_x_17910:
[----:B------:R-:W-:Y:S01]  /*5b40*/  HADD2.F32 R2, -RZ, R2.H0_H0 ;  /* 0x20000002ff027230 */ /* 0x000fe20000004100 */
[----:B------:R-:W-:-:S04]  /*5b50*/  CS2R R6, SRZ ;  /* 0x0000000000067805 */ /* 0x000fc8000001ff00 */
[----:B------:R-:W-:-:S04]  /*5b60*/  FMUL.FTZ R2, R2, 1 ;  /* 0x3f80000002027820 */ /* 0x000fc80000410000 */
[----:B------:R-:W0:Y:S02]  /*5b70*/  F2F.F64.F32 R4, R2 ;  /* 0x0000000200047310 */ /* 0x000e240000201800 */
[----:B0-----:R0:W-:Y:S01]  /*5b80*/  STG.E.128 desc[UR36][R16.64], R4 ;  /* 0x0000000410007986 */ /* 0x0011e2000c101d24 */
[----:B------:R-:W-:Y:S05]  /*5b90*/  BRA `(.L_x_17901) ;  /* 0x0000000800747947 */ /* 0x000fea0003800000 */
.L_x_17909:
        /* <DEDUP_REMOVED lines=21> */
.L_x_17914:
[----:B------:R-:W-:Y:S05]  /*5cf0*/  BSYNC B0 ;  /* 0x0000000000007941 */ /* 0x000fea0003800000 */
.L_x_17913:
[----:B------:R-:W-:-:S05]  /*5d00*/  LOP3.LUT R3, R0, R3, RZ, 0xfc, !PT ;  /* 0x0000000300037212 */ /* 0x000fca00078efcff */
[----:B------:R0:W-:Y:S01]  /*5d10*/  STG.E.U8 desc[UR36][R16.64], R3 ;  /* 0x0000000310007986 */ /* 0x0001e2000c101124 */
[----:B------:R-:W-:Y:S05]  /*5d20*/  BRA `(.L_x_17901) ;  /* 0x0000000800107947 */ /* 0x000fea0003800000 */
.L_x_17912:
        /* <DEDUP_REMOVED lines=13> */
.L_x_17916:
[----:B------:R-:W-:Y:S01]  /*5e00*/  IMAD.MOV.U32 R0, RZ, RZ, 0x7f ;  /* 0x0000007fff007424 */ /* 0x000fe200078e00ff */
[----:B------:R-:W-:-:S04]  /*5e10*/  ISETP.GT.U32.AND P0, PT, R2, 0x7f800000, PT ;  /* 0x7f8000000200780c */ /* 0x000fc80003f04070 */
[----:B------:R-:W-:-:S09]  /*5e20*/  SEL R0, R0, 0x7c, P0 ;  /* 0x0000007c00007807 */ /* 0x000fd20000000000 */
.L_x_17917:
[----:B------:R-:W-:Y:S05]  /*5e30*/  BSYNC B0 ;  /* 0x0000000000007941 */ /* 0x000fea0003800000 */
.L_x_17915:
[----:B------:R-:W-:-:S04]  /*5e40*/  LOP3.LUT R2, R3, 0x80000000, RZ, 0xc0, !PT ;  /* 0x8000000003027812 */ /* 0x000fc800078ec0ff */
[----:B------:R-:W-:-:S04]  /*5e50*/  SHF.R.U32.HI R3, RZ, 0x18, R2 ;  /* 0x00000018ff037819 */ /* 0x000fc80000011602 */
[----:B------:R-:W-:-:S05]  /*5e60*/  LOP3.LUT R3, R0, R3, RZ, 0xfc, !PT ;  /* 0x0000000300037212 */ /* 0x000fca00078efcff */
[----:B------:R0:W-:Y:S01]  /*5e70*/  STG.E.U8 desc[UR36][R16.64], R3 ;  /* 0x0000000310007986 */ /* 0x0001e2000c101124 */
[----:B------:R-:W-:Y:S05]  /*5e80*/  BRA `(.L_x_17901) ;  /* 0x0000000400b87947 */ /* 0x000fea0003800000 */
.L_x_17911:
[----:B------:R-:W-:-:S05]  /*5e90*/  HADD2.F32 R0, -RZ, R2.H0_H0 ;  /* 0x20000002ff007230 */ /* 0x000fca0000004100 */
[----:B------:R-:W-:-:S05]  /*5ea0*/  F2FP.BF16.F32.PACK_AB R0, RZ, R0 ;  /* 0x00000000ff00723e */ /* 0x000fca00000010ff */
[----:B------:R0:W-:Y:S01]  /*5eb0*/  STG.E.U16 desc[UR36][R16.64], R0 ;  /* 0x0000000010007986 */ /* 0x0001e2000c101524 */
[----:B------:R-:W-:Y:S05]  /*5ec0*/  BRA `(.L_x_17901) ;  /* 0x0000000400a87947 */ /* 0x000fea0003800000 */
.L_x_17908:
        /* <DEDUP_REMOVED lines=12> */
.L_x_17920:
        /* <DEDUP_REMOVED lines=17> */
.L_x_17923:
[----:B------:R-:W-:-:S04]  /*60a0*/  LOP3.LUT R2, R3, 0x80000000, RZ, 0xc0, !PT ;  /* 0x8000000003027812 */ /* 0x000fc800078ec0ff */
[----:B------:R-:W-:-:S04]  /*60b0*/  SHF.R.U32.HI R3, RZ, 0x18, R2 ;  /* 0x00000018ff037819 */ /* 0x000fc80000011602 */
[----:B------:R-:W-:-:S04]  /*60c0*/  LOP3.LUT R0, R0, R3, RZ, 0xfc, !PT ;  /* 0x0000000300007212 */ /* 0x000fc800078efcff */
[----:B------:R-:W-:-:S07]  /*60d0*/  PRMT R8, R0, 0x7610, R8 ;  /* 0x0000761000087816 */ /* 0x000fce0000000008 */
.L_x_17922:
[----:B------:R-:W-:Y:S05]  /*60e0*/  BSYNC B0 ;  /* 0x0000000000007941 */ /* 0x000fea0003800000 */
.L_x_17921:
[----:B------:R3:W-:Y:S01]  /*60f0*/  STG.E.U8 desc[UR36][R16.64], R8 ;  /* 0x0000000810007986 */ /* 0x0007e2000c101124 */
[----:B------:R-:W-:Y:S05]  /*6100*/  BRA `(.L_x_17901) ;  /* 0x0000000400187947 */ /* 0x000fea0003800000 */
.L_x_17919:
        /* <DEDUP_REMOVED lines=17> */
.L_x_17926:
[----:B------:R-:W-:-:S04]  /*6220*/  LOP3.LUT R2, R3, 0x80000000, RZ, 0xc0, !PT ;  /* 0x8000000003027812 */ /* 0x000fc800078ec0ff */
[----:B------:R-:W-:-:S04]  /*6230*/  SHF.R.U32.HI R3, RZ, 0x18, R2 ;  /* 0x00000018ff037819 */ /* 0x000fc80000011602 */
[----:B------:R-:W-:-:S04]  /*6240*/  LOP3.LUT R0, R0, R3, RZ, 0xfc, !PT ;  /* 0x0000000300007212 */ /* 0x000fc800078efcff */
[----:B------:R-:W-:-:S07]  /*6250*/  PRMT R8, R0, 0x7610, R8 ;  /* 0x0000761000087816 */ /* 0x000fce0000000008 */
.L_x_17925:
[----:B------:R-:W-:Y:S05]  /*6260*/  BSYNC B0 ;  /* 0x0000000000007941 */ /* 0x000fea0003800000 */
.L_x_17924:
[----:B------:R0:W-:Y:S01]  /*6270*/  STG.E.U8 desc[UR36][R16.64], R8 ;  /* 0x0000000810007986 */ /* 0x0001e2000c101124 */
[----:B------:R-:W-:Y:S05]  /*6280*/  BRA `(.L_x_17901) ;  /* 0x0000000000b87947 */ /* 0x000fea0003800000 */
.L_x_17918:
        /* <DEDUP_REMOVED lines=22> */
.L_x_17900:
        /* <DEDUP_REMOVED lines=16> */
.L_x_17929:
[----:B------:R-:W-:Y:S05]  /*64f0*/  BRA `(.L_x_17901) ;  /* 0x00000000001c7947 */ /* 0x000fea0003800000 */
.L_x_17928:
[----:B------:R-:W-:-:S06]  /*6500*/  HADD2.F32 R2, -RZ, R2.H0_H0 ;  /* 0x20000002ff027230 */ /* 0x000fcc0000004100 */
[----:B------:R-:W0:Y:S02]  /*6510*/  F2I.U64.TRUNC R2, R2 ;  /* 0x0000000200027311 */ /* 0x000e24000020d800 */
[----:B0-----:R2:W-:Y:S01]  /*6520*/  STG.E.64 desc[UR36][R16.64], R2 ;  /* 0x0000000210007986 */ /* 0x0015e2000c101b24 */
[----:B------:R-:W-:Y:S05]  /*6530*/  BRA `(.L_x_17901) ;  /* 0x00000000000c7947 */ /* 0x000fea0003800000 */
.L_x_17927:
[----:B------:R-:W-:-:S04]  /*6540*/  HADD2.F32 R2, -RZ, R2.H0_H0 ;  /* 0x20000002ff027230 */ /* 0x000fc80000004100 */
[----:B------:R-:W0:Y:S02]  /*6550*/  F2I.FTZ.U32.TRUNC.NTZ R3, R2 ;  /* 0x0000000200037305 */ /* 0x000e24000021f000 */
[----:B0-----:R0:W-:Y:S02]  /*6560*/  STG.E desc[UR36][R16.64], R3 ;  /* 0x0000000310007986 */ /* 0x0011e4000c101924 */
.L_x_17901:
[----:B------:R-:W-:-:S07]  /*6570*/  VIADD R19, R19, 0x80 ;  /* 0x0000008013137836 */ /* 0x000fce0000000000 */
.L_x_17861:
[----:B------:R-:W-:Y:S05]  /*6580*/  BSYNC B6 ;  /* 0x0000000000067941 */ /* 0x000fea0003800000 */
.L_x_17860:
        /* <DEDUP_REMOVED lines=307> */
.L_x_17932:
        /* <DEDUP_REMOVED lines=22> */
.L_x_17936:
[----:B------:R-:W2:Y:S02]  /*7a20*/  LDG.E.U8 R2, desc[UR36][R2.64] ;  /* 0x0000002402027981 */ /* 0x000ea4000c1e1100 */
[----:B--2---:R-:W-:-:S04]  /*7a30*/  I2FP.F32.U32 R0, R2 ;  /* 0x0000000200007245 */ /* 0x004fc80000201000 */
[----:B------:R-:W-:Y:S01]  /*7a40*/  F2FP.F16.F32.PACK_AB R0, RZ, R0 ;  /* 0x00000000ff00723e */ /* 0x000fe200000000ff */
[----:B------:R-:W-:Y:S06]  /*7a50*/  BRA `(.L_x_17938) ;  /* 0x0000000c00887947 */ /* 0x000fec0003800000 */
.L_x_17935:
        /* <DEDUP_REMOVED lines=10> */
.L_x_17940:
[----:B------:R-:W2:Y:S02]  /*7b00*/  LDG.E R2, desc[UR36][R2.64] ;  /* 0x0000002402027981 */ /* 0x000ea4000c1e1900 */
[----:B--2---:R-:W-:-:S04]  /*7b10*/  I2FP.F32.S32 R0, R2 ;  /* 0x0000000200007245 */ /* 0x004fc80000201400 */
[----:B------:R-:W-:Y:S01]  /*7b20*/  F2FP.F16.F32.PACK_AB R0, RZ, R0 ;  /* 0x00000000ff00723e */ /* 0x000fe200000000ff */
[----:B------:R-:W-:Y:S06]  /*7b30*/  BRA `(.L_x_17938) ;  /* 0x0000000c00507947 */ /* 0x000fec0003800000 */
.L_x_17939:
[----:B------:R-:W2:Y:S02]  /*7b40*/  LDG.E.U16 R2, desc[UR36][R2.64] ;  /* 0x0000002402027981 */ /* 0x000ea4000c1e1500 */
[----:B--2---:R-:W0:Y:S02]  /*7b50*/  I2F.S16 R0, R2 ;  /* 0x0000000200007306 */ /* 0x004e240000101400 */
[----:B0-----:R-:W-:Y:S01]  /*7b60*/  F2FP.F16.F32.PACK_AB R0, RZ, R0 ;  /* 0x00000000ff00723e */ /* 0x001fe200000000ff */
[----:B------:R-:W-:Y:S06]  /*7b70*/  BRA `(.L_x_17938) ;  /* 0x0000000c00407947 */ /* 0x000fec0003800000 */
.L_x_17934:
        /* <DEDUP_REMOVED lines=9> */
.L_x_17942:
[----:B------:R1:W5:Y:S01]  /*7c10*/  LDG.E.U16 R0, desc[UR36][R2.64] ;  /* 0x0000002402007981 */ /* 0x000362000c1e1500 */
[----:B------:R-:W-:Y:S05]  /*7c20*/  BRA `(.L_x_17938) ;  /* 0x0000000c00147947 */ /* 0x000fea0003800000 */
.L_x_17941:
        /* <DEDUP_REMOVED lines=9> */
.L_x_17944:
[----:B------:R0:W5:Y:S01]  /*7cc0*/  LDG.E.U16 R0, desc[UR36][R2.64] ;  /* 0x0000002402007981 */ /* 0x000162000c1e1500 */
[----:B------:R-:W-:Y:S05]  /*7cd0*/  BRA `(.L_x_17938) ;  /* 0x0000000800e87947 */ /* 0x000fea0003800000 */
.L_x_17943:
        /* <DEDUP_REMOVED lines=8> */
.L_x_17933:
        /* <DEDUP_REMOVED lines=13> */
.L_x_17947:
        /* <DEDUP_REMOVED lines=8> */
.L_x_17946:
        /* <DEDUP_REMOVED lines=28> */
.L_x_17949:
        /* <DEDUP_REMOVED lines=15> */
.L_x_17948:
[----:B------:R-:W2:Y:S02]  /*8160*/  LDG.E.U16 R0, desc[UR36][R2.64] ;  /* 0x0000002402007981 */ /* 0x000ea4000c1e1500 */
[----:B--2---:R-:W-:-:S05]  /*8170*/  IMAD.U32 R0, R0, 0x10000, RZ ;  /* 0x0001000000007824 */ /* 0x004fca00078e00ff */
[----:B------:R-:W-:Y:S01]  /*8180*/  F2FP.F16.F32.PACK_AB R0, RZ, R0 ;  /* 0x00000000ff00723e */ /* 0x000fe200000000ff */
[----:B------:R-:W-:Y:S06]  /*8190*/  BRA `(.L_x_17938) ;  /* 0x0000000400b87947 */ /* 0x000fec0003800000 */
.L_x_17945:
        /* <DEDUP_REMOVED lines=12> */
.L_x_17952:
        /* <DEDUP_REMOVED lines=21> */
.L_x_17956:
[----:B------:R-:W-:Y:S05]  /*83b0*/  BSYNC B1 ;  /* 0x0000000000017941 */ /* 0x000fea0003800000 */
.L_x_17955:
[----:B------:R-:W-:Y:S01]  /*83c0*/  LEA R3, R0, 0x3b800000, 0x17 ;  /* 0x3b80000000037811 */ /* 0x000fe200078eb8ff */
[----:B------:R-:W-:-:S05]  /*83d0*/  IMAD.SHL.U32 R0, R2, 0x100000, RZ ;  /* 0x0010000002007824 */ /* 0x000fca00078e00ff */
[----:B------:R-:W-:-:S07]  /*83e0*/  LOP3.LUT R0, R3, R0, R4, 0xfe, !PT ;  /* 0x0000000003007212 */ /* 0x000fce00078efe04 */
.L_x_17954:
[----:B------:R-:W-:Y:S05]  /*83f0*/  BSYNC B0 ;  /* 0x0000000000007941 */ /* 0x000fea0003800000 */
.L_x_17953:
[----:B------:R-:W-:Y:S01]  /*8400*/  F2FP.F16.F32.PACK_AB R0, RZ, R0 ;  /* 0x00000000ff00723e */ /* 0x000fe200000000ff */
[----:B------:R-:W-:Y:S06]  /*8410*/  BRA `(.L_x_17938) ;  /* 0x0000000400187947 */ /* 0x000fec0003800000 */
.L_x_17951:
        /* <DEDUP_REMOVED lines=21> */
.L_x_17960:
[----:B------:R-:W-:Y:S05]  /*8570*/  BSYNC B1 ;  /* 0x0000000000017941 */ /* 0x000fea0003800000 */
.L_x_17959:
[----:B------:R-:W-:Y:S01]  /*8580*/  LEA R3, R0, 0x37800000, 0x17 ;  /* 0x3780000000037811 */ /* 0x000fe200078eb8ff */
[----:B------:R-:W-:-:S05]  /*8590*/  IMAD.SHL.U32 R0, R2, 0x200000, RZ ;  /* 0x0020000002007824 */ /* 0x000fca00078e00ff */
[----:B------:R-:W-:-:S07]  /*85a0*/  LOP3.LUT R0, R3, R0, R4, 0xfe, !PT ;  /* 0x0000000003007212 */ /* 0x000fce00078efe04 */
.L_x_17958:
[----:B------:R-:W-:Y:S05]  /*85b0*/  BSYNC B0 ;  /* 0x0000000000007941 */ /* 0x000fea0003800000 */
.L_x_17957:
[----:B------:R-:W-:Y:S01]  /*85c0*/  F2FP.F16.F32.PACK_AB R0, RZ, R0 ;  /* 0x00000000ff00723e */ /* 0x000fe200000000ff */
[----:B------:R-:W-:Y:S06]  /*85d0*/  BRA `(.L_x_17938) ;  /* 0x0000000000a87947 */ /* 0x000fec0003800000 */
.L_x_17950:
        /* <DEDUP_REMOVED lines=14> */
.L_x_17964:
[----:B------:R-:W-:Y:S05]  /*86c0*/  BSYNC B0 ;  /* 0x0000000000007941 */ /* 0x000fea0003800000 */
.L_x_17963:
[----:B------:R-:W-:Y:S01]  /*86d0*/  F2FP.F16.F32.PACK_AB R0, RZ, R0 ;  /* 0x00000000ff00723e */ /* 0x000fe200000000ff */
[----:B------:R-:W-:Y:S06]  /*86e0*/  BRA `(.L_x_17938) ;  /* 0x0000000000647947 */ /* 0x000fec0003800000 */
.L_x_17937:
        /* <DEDUP_REMOVED lines=16> */
.L_x_17965:
[----:B------:R-:W-:Y:S01]  /*87f0*/  PRMT R0, RZ, 0x7610, R0 ;  /* 0x00007610ff007816 */ /* 0x000fe20000000000 */
[----:B------:R-:W-:Y:S06]  /*8800*/  BRA `(.L_x_17938) ;  /* 0x00000000001c7947 */ /* 0x000fec0003800000 */
.L_x_17962:
[----:B------:R-:W2:Y:S02]  /*8810*/  LDG.E.64 R2, desc[UR36][R2.64] ;  /* 0x0000002402027981 */ /* 0x000ea4000c1e1b00 */
[----:B--2---:R-:W0:Y:S02]  /*8820*/  I2F.U64 R0, R2 ;  /* 0x0000000200007312 */ /* 0x004e240000301000 */
[----:B0-----:R-:W-:Y:S01]  /*8830*/  F2FP.F16.F32.PACK_AB R0, RZ, R0 ;  /* 0x00000000ff00723e */ /* 0x001fe200000000ff */
[----:B------:R-:W-:Y:S06]  /*8840*/  BRA `(.L_x_17938) ;  /* 0x00000000000c7947 */ /* 0x000fec0003800000 */
.L_x_17961:
[----:B------:R-:W2:Y:S02]  /*8850*/  LDG.E R2, desc[UR36][R2.64] ;  /* 0x0000002402027981 */ /* 0x000ea4000c1e1900 */
[----:B--2---:R-:W-:-:S04]  /*8860*/  I2FP.F32.U32 R0, R2 ;  /* 0x0000000200007245 */ /* 0x004fc80000201000 */
[----:B------:R-:W-:-:S07]  /*8870*/  F2FP.F16.F32.PACK_AB R0, RZ, R0 ;  /* 0x00000000ff00723e */ /* 0x000fce00000000ff */
.L_x_17938:
        /* <DEDUP_REMOVED lines=19> */
.L_x_17969:
[----:B------:R-:W-:-:S06]  /*89b0*/  HADD2.F32 R3, -RZ, R2.H0_H0 ;  /* 0x20000002ff037230 */ /* 0x000fcc0000004100 */
[----:B------:R-:W0:Y:S02]  /*89c0*/  F2I.S64.TRUNC R2, R3 ;  /* 0x0000000300027311 */ /* 0x000e24000020d900 */
[----:B0-----:R3:W-:Y:S01]  /*89d0*/  STG.E.U8 desc[UR36][R16.64], R2 ;  /* 0x0000000210007986 */ /* 0x0017e2000c101124 */
[----:B------:R-:W-:Y:S05]  /*89e0*/  BRA `(.L_x_17971) ;  /* 0x0000000c00847947 */ /* 0x000fea0003800000 */
.L_x_17968:
        /* <DEDUP_REMOVED lines=10> */
.L_x_17973:
[----:B------:R-:W-:-:S04]  /*8a90*/  HADD2.F32 R2, -RZ, R2.H0_H0 ;  /* 0x20000002ff027230 */ /* 0x000fc80000004100 */
[----:B------:R-:W0:Y:S02]  /*8aa0*/  F2I.FTZ.TRUNC.NTZ R3, R2 ;  /* 0x0000000200037305 */ /* 0x000e24000021f100 */
[----:B0-----:R2:W-:Y:S01]  /*8ab0*/  STG.E desc[UR36][R16.64], R3 ;  /* 0x0000000310007986 */ /* 0x0015e2000c101924 */
[----:B------:R-:W-:Y:S05]  /*8ac0*/  BRA `(.L_x_17971) ;  /* 0x0000000c004c7947 */ /* 0x000fea0003800000 */
.L_x_17972:
[----:B------:R-:W-:-:S04]  /*8ad0*/  HADD2.F32 R2, -RZ, R2.H0_H0 ;  /* 0x20000002ff027230 */ /* 0x000fc80000004100 */
[----:B------:R-:W0:Y:S02]  /*8ae0*/  F2I.FTZ.TRUNC.NTZ R3, R2 ;  /* 0x0000000200037305 */ /* 0x000e24000021f100 */
[----:B0-----:R0:W-:Y:S01]  /*8af0*/  STG.E.U16 desc[UR36][R16.64], R3 ;  /* 0x0000000310007986 */ /* 0x0011e2000c101524 */
[----:B------:R-:W-:Y:S05]  /*8b00*/  BRA `(.L_x_17971) ;  /* 0x0000000c003c7947 */ /* 0x000fea0003800000 */
.L_x_17967:
        /* <DEDUP_REMOVED lines=9> */
.L_x_17975:
[----:B------:R0:W-:Y:S01]  /*8ba0*/  STG.E.U16 desc[UR36][R16.64], R2 ;  /* 0x0000000210007986 */ /* 0x0001e2000c101524 */
[----:B------:R-:W-:Y:S05]  /*8bb0*/  BRA `(.L_x_17971) ;  /* 0x0000000c00107947 */ /* 0x000fea0003800000 */
.L_x_17974:
        /* <DEDUP_REMOVED lines=10> */
.L_x_17977:
[----:B------:R-:W-:-:S05]  /*8c60*/  HADD2.F32 R0, -RZ, R2.H0_H0 ;  /* 0x20000002ff007230 */ /* 0x000fca0000004100 */
[----:B------:R-:W-:-:S04]  /*8c70*/  F2FP.F16.F32.PACK_AB R0, RZ, R0 ;  /* 0x00000000ff00723e */ /* 0x000fc800000000ff */
[----:B------:R-:W-:-:S05]  /*8c80*/  PRMT R0, R0, 0x5410, RZ ;  /* 0x0000541000007816 */ /* 0x000fca00000000ff */
[----:B------:R0:W-:Y:S01]  /*8c90*/  STG.E desc[UR36][R16.64], R0 ;  /* 0x0000000010007986 */ /* 0x0001e2000c101924 */
[----:B------:R-:W-:Y:S05]  /*8ca0*/  BRA `(.L_x_17971) ;  /* 0x0000000800d47947 */ /* 0x000fea0003800000 */
.L_x_17976:
[----:B------:R-:W-:-:S05]  /*8cb0*/  HADD2.F32 R2, -RZ, R2.H0_H0 ;  /* 0x20000002ff027230 */ /* 0x000fca0000004100 */
[----:B------:R-:W-:-:S06]  /*8cc0*/  FMUL.FTZ R2, R2, 1 ;  /* 0x3f80000002027820 */ /* 0x000fcc0000410000 */
[----:B------:R-:W0:Y:S02]  /*8cd0*/  F2F.F64.F32 R2, R2 ;  /* 0x0000000200027310 */ /* 0x000e240000201800 */
[----:B0-----:R0:W-:Y:S01]  /*8ce0*/  STG.E.64 desc[UR36][R16.64], R2 ;  /* 0x0000000210007986 */ /* 0x0011e2000c101b24 */
[----:B------:R-:W-:Y:S05]  /*8cf0*/  BRA `(.L_x_17971) ;  /* 0x0000000800c07947 */ /* 0x000fea0003800000 */
.L_x_17966:
        /* <DEDUP_REMOVED lines=13> */
.L_x_17980:
[----:B------:R-:W-:Y:S01]  /*8dd0*/  HADD2.F32 R2, -RZ, R2.H0_H0 ;  /* 0x20000002ff027230 */ /* 0x000fe20000004100 */
[----:B------:R-:W-:-:S04]  /*8de0*/  CS2R R6, SRZ ;  /* 0x0000000000067805 */ /* 0x000fc8000001ff00 */
[----:B------:R-:W-:-:S04]  /*8df0*/  FMUL.FTZ R2, R2, 1 ;  /* 0x3f80000002027820 */ /* 0x000fc80000410000 */
[----:B------:R-:W0:Y:S02]  /*8e00*/  F2F.F64.F32 R4, R2 ;  /* 0x0000000200047310 */ /* 0x000e240000201800 */
[----:B0-----:R0:W-:Y:S01]  /*8e10*/  STG.E.128 desc[UR36][R16.64], R4 ;  /* 0x0000000410007986 */ /* 0x0011e2000c101d24 */
[----:B------:R-:W-:Y:S05]  /*8e20*/  BRA `(.L_x_17971) ;  /* 0x0000000800747947 */ /* 0x000fea0003800000 */
.L_x_17979:
        /* <DEDUP_REMOVED lines=21> */
.L_x_17984:
[----:B------:R-:W-:Y:S05]  /*8f80*/  BSYNC B0 ;  /* 0x0000000000007941 */ /* 0x000fea0003800000 */
.L_x_17983:
[----:B------:R-:W-:-:S05]  /*8f90*/  LOP3.LUT R3, R0, R3, RZ, 0xfc, !PT ;  /* 0x0000000300037212 */ /* 0x000fca00078efcff */
[----:B------:R0:W-:Y:S01]  /*8fa0*/  STG.E.U8 desc[UR36][R16.64], R3 ;  /* 0x0000000310007986 */ /* 0x0001e2000c101124 */
[----:B------:R-:W-:Y:S05]  /*8fb0*/  BRA `(.L_x_17971) ;  /* 0x0000000800107947 */ /* 0x000fea0003800000 */
.L_x_17982:
        /* <DEDUP_REMOVED lines=13> */
.L_x_17986:
[----:B------:R-:W-:Y:S01]  /*9090*/  IMAD.MOV.U32 R0, RZ, RZ, 0x7f ;  /* 0x0000007fff007424 */ /* 0x000fe200078e00ff */
[----:B------:R-:W-:-:S04]  /*90a0*/  ISETP.GT.U32.AND P0, PT, R2, 0x7f800000, PT ;  /* 0x7f8000000200780c */ /* 0x000fc80003f04070 */
[----:B------:R-:W-:-:S09]  /*90b0*/  SEL R0, R0, 0x7c, P0 ;  /* 0x0000007c00007807 */ /* 0x000fd20000000000 */
.L_x_17987:
[----:B------:R-:W-:Y:S05]  /*90c0*/  BSYNC B0 ;  /* 0x0000000000007941 */ /* 0x000fea0003800000 */
.L_x_17985:
[----:B------:R-:W-:-:S04]  /*90d0*/  LOP3.LUT R2, R3, 0x80000000, RZ, 0xc0, !PT ;  /* 0x8000000003027812 */ /* 0x000fc800078ec0ff */
[----:B------:R-:W-:-:S04]  /*90e0*/  SHF.R.U32.HI R3, RZ, 0x18, R2 ;  /* 0x00000018ff037819 */ /* 0x000fc80000011602 */
[----:B------:R-:W-:-:S05]  /*90f0*/  LOP3.LUT R3, R0, R3, RZ, 0xfc, !PT ;  /* 0x0000000300037212 */ /* 0x000fca00078efcff */
[----:B------:R0:W-:Y:S01]  /*9100*/  STG.E.U8 desc[UR36][R16.64], R3 ;  /* 0x0000000310007986 */ /* 0x0001e2000c101124 */
[----:B------:R-:W-:Y:S05]  /*9110*/  BRA `(.L_x_17971) ;  /* 0x0000000400b87947 */ /* 0x000fea0003800000 */
.L_x_17981:
[----:B------:R-:W-:-:S05]  /*9120*/  HADD2.F32 R0, -RZ, R2.H0_H0 ;  /* 0x20000002ff007230 */ /* 0x000fca0000004100 */
[----:B------:R-:W-:-:S05]  /*9130*/  F2FP.BF16.F32.PACK_AB R0, RZ, R0 ;  /* 0x00000000ff00723e */ /* 0x000fca00000010ff */
[----:B------:R0:W-:Y:S01]  /*9140*/  STG.E.U16 desc[UR36][R16.64], R0 ;  /* 0x0000000010007986 */ /* 0x0001e2000c101524 */
[----:B------:R-:W-:Y:S05]  /*9150*/  BRA `(.L_x_17971) ;  /* 0x0000000400a87947 */ /* 0x000fea0003800000 */
.L_x_17978:
        /* <DEDUP_REMOVED lines=12> */
.L_x_17990:
        /* <DEDUP_REMOVED lines=17> */
.L_x_17993:
[----:B------:R-:W-:-:S04]  /*9330*/  LOP3.LUT R2, R3, 0x80000000, RZ, 0xc0, !PT ;  /* 0x8000000003027812 */ /* 0x000fc800078ec0ff */
[----:B------:R-:W-:-:S04]  /*9340*/  SHF.R.U32.HI R3, RZ, 0x18, R2 ;  /* 0x00000018ff037819 */ /* 0x000fc80000011602 */
[----:B------:R-:W-:-:S04]  /*9350*/  LOP3.LUT R0, R0, R3, RZ, 0xfc, !PT ;  /* 0x0000000300007212 */ /* 0x000fc800078efcff */
[----:B------:R-:W-:-:S07]  /*9360*/  PRMT R8, R0, 0x7610, R8 ;  /* 0x0000761000087816 */ /* 0x000fce0000000008 */
.L_x_17992:
[----:B------:R-:W-:Y:S05]  /*9370*/  BSYNC B0 ;  /* 0x0000000000007941 */ /* 0x000fea0003800000 */
.L_x_17991:
[----:B------:R0:W-:Y:S01]  /*9380*/  STG.E.U8 desc[UR36][R16.64], R8 ;  /* 0x0000000810007986 */ /* 0x0001e2000c101124 */
[----:B------:R-:W-:Y:S05]  /*9390*/  BRA `(.L_x_17971) ;  /* 0x0000000400187947 */ /* 0x000fea0003800000 */
.L_x_17989:
        /* <DEDUP_REMOVED lines=17> */
.L_x_17996:
[----:B------:R-:W-:-:S04]  /*94b0*/  LOP3.LUT R2, R3, 0x80000000, RZ, 0xc0, !PT ;  /* 0x8000000003027812 */ /* 0x000fc800078ec0ff */
[----:B------:R-:W-:-:S04]  /*94c0*/  SHF.R.U32.HI R3, RZ, 0x18, R2 ;  /* 0x00000018ff037819 */ /* 0x000fc80000011602 */
[----:B------:R-:W-:-:S04]  /*94d0*/  LOP3.LUT R0, R0, R3, RZ, 0xfc, !PT ;  /* 0x0000000300007212 */ /* 0x000fc800078efcff */
[----:B------:R-:W-:-:S07]  /*94e0*/  PRMT R8, R0, 0x7610, R8 ;  /* 0x0000761000087816 */ /* 0x000fce0000000008 */
.L_x_17995:
[----:B------:R-:W-:Y:S05]  /*94f0*/  BSYNC B0 ;  /* 0x0000000000007941 */ /* 0x000fea0003800000 */
.L_x_17994:
[----:B------:R0:W-:Y:S01]  /*9500*/  STG.E.U8 desc[UR36][R16.64], R8 ;  /* 0x0000000810007986 */ /* 0x0001e2000c101124 */
[----:B------:R-:W-:Y:S05]  /*9510*/  BRA `(.L_x_17971) ;  /* 0x0000000000b87947 */ /* 0x000fea0003800000 */
.L_x_17988:
        /* <DEDUP_REMOVED lines=22> */
.L_x_17970:
        /* <DEDUP_REMOVED lines=16> */
.L_x_17999:
[----:B------:R-:W-:Y:S05]  /*9780*/  BRA `(.L_x_17971) ;  /* 0x00000000001c7947 */ /* 0x000fea0003800000 */
.L_x_17998:
[----:B------:R-:W-:-:S06]  /*9790*/  HADD2.F32 R2, -RZ, R2.H0_H0 ;  /* 0x20000002ff027230 */ /* 0x000fcc0000004100 */
[----:B------:R-:W0:Y:S02]  /*97a0*/  F2I.U64.TRUNC R2, R2 ;  /* 0x0000000200027311 */ /* 0x000e24000020d800 */
[----:B0-----:R0:W-:Y:S01]  /*97b0*/  STG.E.64 desc[UR36][R16.64], R2 ;  /* 0x0000000210007986 */ /* 0x0011e2000c101b24 */
[----:B------:R-:W-:Y:S05]  /*97c0*/  BRA `(.L_x_17971) ;  /* 0x00000000000c7947 */ /* 0x000fea0003800000 */
.L_x_17997:
[----:B------:R-:W-:-:S04]  /*97d0*/  HADD2.F32 R2, -RZ, R2.H0_H0 ;  /* 0x20000002ff027230 */ /* 0x000fc80000004100 */
[----:B------:R-:W0:Y:S02]  /*97e0*/  F2I.FTZ.U32.TRUNC.NTZ R3, R2 ;  /* 0x0000000200037305 */ /* 0x000e24000021f000 */
[----:B0-----:R0:W-:Y:S02]  /*97f0*/  STG.E desc[UR36][R16.64], R3 ;  /* 0x0000000310007986 */ /* 0x0011e4000c101924 */
.L_x_17971:
[----:B------:R-:W-:-:S07]  /*9800*/  VIADD R19, R19, 0x80 ;  /* 0x0000008013137836 */ /* 0x000fce0000000000 */
.L_x_17931:
[----:B------:R-:W-:Y:S05]  /*9810*/  BSYNC B6 ;  /* 0x0000000000067941 */ /* 0x000fea0003800000 */
.L_x_17930:
        /* <DEDUP_REMOVED lines=306> */
.L_x_18000:
        /* <DEDUP_REMOVED lines=22> */
.L_x_18004:
[----:B------:R-:W2:Y:S02]  /*aca0*/  LDG.E.U8 R2, desc[UR36][R2.64] ;  /* 0x0000002402027981 */ /* 0x000ea4000c1e1100 */
[----:B--2---:R-:W-:-:S04]  /*acb0*/  I2FP.F32.U32 R0, R2 ;  /* 0x0000000200007245 */ /* 0x004fc80000201000 */
[----:B------:R-:W-:Y:S01]  /*acc0*/  F2FP.F16.F32.PACK_AB R0, RZ, R0 ;  /* 0x00000000ff00723e */ /* 0x000fe200000000ff */
[----:B------:R-:W-:Y:S06]  /*acd0*/  BRA `(.L_x_18006) ;  /* 0x0000000c00887947 */ /* 0x000fec0003800000 */
.L_x_18003:
        /* <DEDUP_REMOVED lines=10> */
.L_x_18008:
[----:B------:R-:W2:Y:S02]  /*ad80*/  LDG.E R2, desc[UR36][R2.64] ;  /* 0x0000002402027981 */ /* 0x000ea4000c1e1900 */
[----:B--2---:R-:W-:-:S04]  /*ad90*/  I2FP.F32.S32 R0, R2 ;  /* 0x0000000200007245 */ /* 0x004fc80000201400 */
[----:B------:R-:W-:Y:S01]  /*ada0*/  F2FP.F16.F32.PACK_AB R0, RZ, R0 ;  /* 0x00000000ff00723e */ /* 0x000fe200000000ff */
[----:B------:R-:W-:Y:S06]  /*adb0*/  BRA `(.L_x_18006) ;  /* 0x0000000c00507947 */ /* 0x000fec0003800000 */
.L_x_18007:
[----:B------:R-:W2:Y:S02]  /*adc0*/  LDG.E.U16 R2, desc[UR36][R2.64] ;  /* 0x0000002402027981 */ /* 0x000ea4000c1e1500 */
[----:B--2---:R-:W0:Y:S02]  /*add0*/  I2F.S16 R0, R2 ;  /* 0x0000000200007306 */ /* 0x004e240000101400 */
[----:B0-----:R-:W-:Y:S01]  /*ade0*/  F2FP.F16.F32.PACK_AB R0, RZ, R0 ;  /* 0x00000000ff00723e */ /* 0x001fe200000000ff */
[----:B------:R-:W-:Y:S06]  /*adf0*/  BRA `(.L_x_18006) ;  /* 0x0000000c00407947 */ /* 0x000fec0003800000 */
.L_x_18002:
        /* <DEDUP_REMOVED lines=9> */
.L_x_18010:
[----:B------:R1:W5:Y:S01]  /*ae90*/  LDG.E.U16 R0, desc[UR36][R2.64] ;  /* 0x0000002402007981 */ /* 0x000362000c1e1500 */
[----:B------:R-:W-:Y:S05]  /*aea0*/  BRA `(.L_x_18006) ;  /* 0x0000000c00147947 */ /* 0x000fea0003800000 */
.L_x_18009:
        /* <DEDUP_REMOVED lines=9> */
.L_x_18012:
[----:B------:R0:W5:Y:S01]  /*af40*/  LDG.E.U16 R0, desc[UR36][R2.64] ;  /* 0x0000002402007981 */ /* 0x000162000c1e1500 */
[----:B------:R-:W-:Y:S05]  /*af50*/  BRA `(.L_x_18006) ;  /* 0x0000000800e87947 */ /* 0x000fea0003800000 */
.L_x_18011:
        /* <DEDUP_REMOVED lines=8> */
.L_x_18001:
        /* <DEDUP_REMOVED lines=13> */
.L_x_18015:
        /* <DEDUP_REMOVED lines=8> */
.L_x_18014:
        /* <DEDUP_REMOVED lines=28> */
.L_x_18017:
        /* <DEDUP_REMOVED lines=15> */
.L_x_18016:
[----:B------:R-:W2:Y:S02]  /*b3e0*/  LDG.E.U16 R0, desc[UR36][R2.64] ;  /* 0x0000002402007981 */ /* 0x000ea4000c1e1500 */
[----:B--2---:R-:W-:-:S05]  /*b3f0*/  IMAD.U32 R0, R0, 0x10000, RZ ;  /* 0x0001000000007824 */ /* 0x004fca00078e00ff */
[----:B------:R-:W-:Y:S01]  /*b400*/  F2FP.F16.F32.PACK_AB R0, RZ, R0 ;  /* 0x00000000ff00723e */ /* 0x000fe200000000ff */
[----:B------:R-:W-:Y:S06]  /*b410*/  BRA `(.L_x_18006) ;  /* 0x0000000400b87947 */ /* 0x000fec0003800000 */
.L_x_18013:
        /* <DEDUP_REMOVED lines=12> */
.L_x_18020:
        /* <DEDUP_REMOVED lines=21> */
.L_x_18024:
[----:B------:R-:W-:Y:S05]  /*b630*/  BSYNC B1 ;  /* 0x0000000000017941 */ /* 0x000fea0003800000 */
.L_x_18023:
[----:B------:R-:W-:Y:S01]  /*b640*/  LEA R3, R0, 0x3b800000, 0x17 ;  /* 0x3b80000000037811 */ /* 0x000fe200078eb8ff */
[----:B------:R-:W-:-:S05]  /*b650*/  IMAD.SHL.U32 R0, R2, 0x100000, RZ ;  /* 0x0010000002007824 */ /* 0x000fca00078e00ff */
[----:B------:R-:W-:-:S07]  /*b660*/  LOP3.LUT R0, R3, R0, R4, 0xfe, !PT ;  /* 0x0000000003007212 */ /* 0x000fce00078efe04 */
.L_x_18022:
[----:B------:R-:W-:Y:S05]  /*b670*/  BSYNC B0 ;  /* 0x0000000000007941 */ /* 0x000fea0003800000 */
.L_x_18021:
[----:B------:R-:W-:Y:S01]  /*b680*/  F2FP.F16.F32.PACK_AB R0, RZ, R0 ;  /* 0x00000000ff00723e */ /* 0x000fe200000000ff */
[----:B------:R-:W-:Y:S06]  /*b690*/  BRA `(.L_x_18006) ;  /* 0x0000000400187947 */ /* 0x000fec0003800000 */
.L_x_18019:
        /* <DEDUP_REMOVED lines=21> */
.L_x_18028:
[----:B------:R-:W-:Y:S05]  /*b7f0*/  BSYNC B1 ;  /* 0x0000000000017941 */ /* 0x000fea0003800000 */
.L_x_18027:
[----:B------:R-:W-:Y:S01]  /*b800*/  LEA R3, R0, 0x37800000, 0x17 ;  /* 0x3780000000037811 */ /* 0x000fe200078eb8ff */
[----:B------:R-:W-:-:S05]  /*b810*/  IMAD.SHL.U32 R0, R2, 0x200000, RZ ;  /* 0x0020000002007824 */ /* 0x000fca00078e00ff */
[----:B------:R-:W-:-:S07]  /*b820*/  LOP3.LUT R0, R3, R0, R4, 0xfe, !PT ;  /* 0x0000000003007212 */ /* 0x000fce00078efe04 */
.L_x_18026:
[----:B------:R-:W-:Y:S05]  /*b830*/  BSYNC B0 ;  /* 0x0000000000007941 */ /* 0x000fea0003800000 */
.L_x_18025:
[----:B------:R-:W-:Y:S01]  /*b840*/  F2FP.F16.F32.PACK_AB R0, RZ, R0 ;  /* 0x00000000ff00723e */ /* 0x000fe200000000ff */
[----:B------:R-:W-:Y:S06]  /*b850*/  BRA `(.L_x_18006) ;  /* 0x0000000000a87947 */ /* 0x000fec0003800000 */
.L_x_18018:
        /* <DEDUP_REMOVED lines=14> */
.L_x_18032:
[----:B------:R-:W-:Y:S05]  /*b940*/  BSYNC B0 ;  /* 0x0000000000007941 */ /* 0x000fea0003800000 */
.L_x_18031:
[----:B------:R-:W-:Y:S01]  /*b950*/  F2FP.F16.F32.PACK_AB R0, RZ, R0 ;  /* 0x00000000ff00723e */ /* 0x000fe200000000ff */
[----:B------:R-:W-:Y:S06]  /*b960*/  BRA `(.L_x_18006) ;  /* 0x0000000000647947 */ /* 0x000fec0003800000 */
.L_x_18005:
        /* <DEDUP_REMOVED lines=16> */
.L_x_18033:
[----:B------:R-:W-:Y:S01]  /*ba70*/  PRMT R0, RZ, 0x7610, R0 ;  /* 0x00007610ff007816 */ /* 0x000fe20000000000 */
[----:B------:R-:W-:Y:S06]  /*ba80*/  BRA `(.L_x_18006) ;  /* 0x00000000001c7947 */ /* 0x000fec0003800000 */
.L_x_18030:
[----:B------:R-:W2:Y:S02]  /*ba90*/  LDG.E.64 R2, desc[UR36][R2.64] ;  /* 0x0000002402027981 */ /* 0x000ea4000c1e1b00 */
[----:B--2---:R-:W0:Y:S02]  /*baa0*/  I2F.U64 R0, R2 ;  /* 0x0000000200007312 */ /* 0x004e240000301000 */
[----:B0-----:R-:W-:Y:S01]  /*bab0*/  F2FP.F16.F32.PACK_AB R0, RZ, R0 ;  /* 0x00000000ff00723e */ /* 0x001fe200000000ff */
[----:B------:R-:W-:Y:S06]  /*bac0*/  BRA `(.L_x_18006) ;  /* 0x00000000000c7947 */ /* 0x000fec0003800000 */
.L_x_18029:
[----:B------:R-:W2:Y:S02]  /*bad0*/  LDG.E R2, desc[UR36][R2.64] ;  /* 0x0000002402027981 */ /* 0x000ea4000c1e1900 */
[----:B--2---:R-:W-:-:S04]  /*bae0*/  I2FP.F32.U32 R0, R2 ;  /* 0x0000000200007245 */ /* 0x004fc80000201000 */
[----:B------:R-:W-:-:S07]  /*baf0*/  F2FP.F16.F32.PACK_AB R0, RZ, R0 ;  /* 0x00000000ff00723e */ /* 0x000fce00000000ff */
.L_x_18006:
        /* <DEDUP_REMOVED lines=19> */
.L_x_18037:
[----:B------:R-:W-:-:S06]  /*bc30*/  HADD2.F32 R3, -RZ, R2.H0_H0 ;  /* 0x20000002ff037230 */ /* 0x000fcc0000004100 */
[----:B------:R-:W0:Y:S02]  /*bc40*/  F2I.S64.TRUNC R2, R3 ;  /* 0x0000000300027311 */ /* 0x000e24000020d900 */
[----:B0-----:R-:W-:Y:S01]  /*bc50*/  STG.E.U8 desc[UR36][R16.64], R2 ;  /* 0x0000000210007986 */ /* 0x001fe2000c101124 */
[----:B------:R-:W-:Y:S05]  /*bc60*/  EXIT ;  /* 0x000000000000794d */ /* 0x000fea0003800000 */
.L_x_18036:
        /* <DEDUP_REMOVED lines=10> */
.L_x_18040:
[----:B------:R-:W-:-:S04]  /*bd10*/  HADD2.F32 R2, -RZ, R2.H0_H0 ;  /* 0x20000002ff027230 */ /* 0x000fc80000004100 */
[----:B------:R-:W0:Y:S02]  /*bd20*/  F2I.FTZ.TRUNC.NTZ R3, R2 ;  /* 0x0000000200037305 */ /* 0x000e24000021f100 */
[----:B0-----:R-:W-:Y:S01]  /*bd30*/  STG.E desc[UR36][R16.64], R3 ;  /* 0x0000000310007986 */ /* 0x001fe2000c101924 */
[----:B------:R-:W-:Y:S05]  /*bd40*/  EXIT ;  /* 0x000000000000794d */ /* 0x000fea0003800000 */
.L_x_18039:
[----:B------:R-:W-:-:S04]  /*bd50*/  HADD2.F32 R2, -RZ, R2.H0_H0 ;  /* 0x20000002ff027230 */ /* 0x000fc80000004100 */
[----:B------:R-:W0:Y:S02]  /*bd60*/  F2I.FTZ.TRUNC.NTZ R3, R2 ;  /* 0x0000000200037305 */ /* 0x000e24000021f100 */
[----:B0-----:R-:W-:Y:S01]  /*bd70*/  STG.E.U16 desc[UR36][R16.64], R3 ;  /* 0x0000000310007986 */ /* 0x001fe2000c101524 */
[----:B------:R-:W-:Y:S05]  /*bd80*/  EXIT ;  /* 0x000000000000794d */ /* 0x000fea0003800000 */
.L_x_18035:
        /* <DEDUP_REMOVED lines=9> */
.L_x_18042:
[----:B------:R-:W-:Y:S01]  /*be20*/  STG.E.U16 desc[UR36][R16.64], R2 ;  /* 0x0000000210007986 */ /* 0x000fe2000c101524 */
[----:B------:R-:W-:Y:S05]  /*be30*/  EXIT ;  /* 0x000000000000794d */ /* 0x000fea0003800000 */
.L_x_18041:
        /* <DEDUP_REMOVED lines=10> */
.L_x_18044:
[----:B------:R-:W-:-:S05]  /*bee0*/  HADD2.F32 R0, -RZ, R2.H0_H0 ;  /* 0x20000002ff007230 */ /* 0x000fca0000004100 */
[----:B------:R-:W-:-:S04]  /*bef0*/  F2FP.F16.F32.PACK_AB R0, RZ, R0 ;  /* 0x00000000ff00723e */ /* 0x000fc800000000ff */
[----:B------:R-:W-:-:S05]  /*bf00*/  PRMT R0, R0, 0x5410, RZ ;  /* 0x0000541000007816 */ /* 0x000fca00000000ff */
[----:B------:R-:W-:Y:S01]  /*bf10*/  STG.E desc[UR36][R16.64], R0 ;  /* 0x0000000010007986 */ /* 0x000fe2000c101924 */
[----:B------:R-:W-:Y:S05]  /*bf20*/  EXIT ;  /* 0x000000000000794d */ /* 0x000fea0003800000 */
.L_x_18043:
[----:B------:R-:W-:-:S05]  /*bf30*/  HADD2.F32 R2, -RZ, R2.H0_H0 ;  /* 0x20000002ff027230 */ /* 0x000fca0000004100 */
[----:B------:R-:W-:-:S06]  /*bf40*/  FMUL.FTZ R2, R2, 1 ;  /* 0x3f80000002027820 */ /* 0x000fcc0000410000 */
[----:B------:R-:W0:Y:S02]  /*bf50*/  F2F.F64.F32 R2, R2 ;  /* 0x0000000200027310 */ /* 0x000e240000201800 */
[----:B0-----:R-:W-:Y:S01]  /*bf60*/  STG.E.64 desc[UR36][R16.64], R2 ;  /* 0x0000000210007986 */ /* 0x001fe2000c101b24 */
[----:B------:R-:W-:Y:S05]  /*bf70*/  EXIT ;  /* 0x000000000000794d */ /* 0x000fea0003800000 */
.L_x_18034:
        /* <DEDUP_REMOVED lines=13> */
.L_x_18047:
[----:B------:R-:W-:Y:S01]  /*c050*/  HADD2.F32 R2, -RZ, R2.H0_H0 ;  /* 0x20000002ff027230 */ /* 0x000fe20000004100 */
[----:B------:R-:W-:-:S04]  /*c060*/  CS2R R6, SRZ ;  /* 0x0000000000067805 */ /* 0x000fc8000001ff00 */
[----:B------:R-:W-:-:S04]  /*c070*/  FMUL.FTZ R2, R2, 1 ;  /* 0x3f80000002027820 */ /* 0x000fc80000410000 */
[----:B------:R-:W0:Y:S02]  /*c080*/  F2F.F64.F32 R4, R2 ;  /* 0x0000000200047310 */ /* 0x000e240000201800 */
[----:B0-----:R-:W-:Y:S01]  /*c090*/  STG.E.128 desc[UR36][R16.64], R4 ;  /* 0x0000000410007986 */ /* 0x001fe2000c101d24 */
[----:B------:R-:W-:Y:S05]  /*c0a0*/  EXIT ;  /* 0x000000000000794d */ /* 0x000fea0003800000 */
.L_x_18046:
        /* <DEDUP_REMOVED lines=21> */
.L_x_18051:
[----:B------:R-:W-:Y:S05]  /*c200*/  BSYNC B0 ;  /* 0x0000000000007941 */ /* 0x000fea0003800000 */
.L_x_18050:
[----:B------:R-:W-:-:S05]  /*c210*/  LOP3.LUT R3, R0, R3, RZ, 0xfc, !PT ;  /* 0x0000000300037212 */ /* 0x000fca00078efcff */
[----:B------:R-:W-:Y:S01]  /*c220*/  STG.E.U8 desc[UR36][R16.64], R3 ;  /* 0x0000000310007986 */ /* 0x000fe2000c101124 */
[----:B------:R-:W-:Y:S05]  /*c230*/  EXIT ;  /* 0x000000000000794d */ /* 0x000fea0003800000 */
.L_x_18049:
        /* <DEDUP_REMOVED lines=13> */
.L_x_18053:
[----:B------:R-:W-:Y:S01]  /*c310*/  IMAD.MOV.U32 R0, RZ, RZ, 0x7f ;  /* 0x0000007fff007424 */ /* 0x000fe200078e00ff */
[----:B------:R-:W-:-:S04]  /*c320*/  ISETP.GT.U32.AND P0, PT, R2, 0x7f800000, PT ;  /* 0x7f8000000200780c */ /* 0x000fc80003f04070 */
[----:B------:R-:W-:-:S09]  /*c330*/  SEL R0, R0, 0x7c, P0 ;  /* 0x0000007c00007807 */ /* 0x000fd20000000000 */
.L_x_18054:
[----:B------:R-:W-:Y:S05]  /*c340*/  BSYNC B0 ;  /* 0x0000000000007941 */ /* 0x000fea0003800000 */
.L_x_18052:
[----:B------:R-:W-:-:S04]  /*c350*/  LOP3.LUT R2, R3, 0x80000000, RZ, 0xc0, !PT ;  /* 0x8000000003027812 */ /* 0x000fc800078ec0ff */
[----:B------:R-:W-:-:S04]  /*c360*/  SHF.R.U32.HI R3, RZ, 0x18, R2 ;  /* 0x00000018ff037819 */ /* 0x000fc80000011602 */
[----:B------:R-:W-:-:S05]  /*c370*/  LOP3.LUT R3, R0, R3, RZ, 0xfc, !PT ;  /* 0x0000000300037212 */ /* 0x000fca00078efcff */
[----:B------:R-:W-:Y:S01]  /*c380*/  STG.E.U8 desc[UR36][R16.64], R3 ;  /* 0x0000000310007986 */ /* 0x000fe2000c101124 */
[----:B------:R-:W-:Y:S05]  /*c390*/  EXIT ;  /* 0x000000000000794d */ /* 0x000fea0003800000 */
.L_x_18048:
[----:B------:R-:W-:-:S05]  /*c3a0*/  HADD2.F32 R0, -RZ, R2.H0_H0 ;  /* 0x20000002ff007230 */ /* 0x000fca0000004100 */
[----:B------:R-:W-:-:S05]  /*c3b0*/  F2FP.BF16.F32.PACK_AB R0, RZ, R0 ;  /* 0x00000000ff00723e */ /* 0x000fca00000010ff */
[----:B------:R-:W-:Y:S01]  /*c3c0*/  STG.E.U16 desc[UR36][R16.64], R0 ;  /* 0x0000000010007986 */ /* 0x000fe2000c101524 */
[----:B------:R-:W-:Y:S05]  /*c3d0*/  EXIT ;  /* 0x000000000000794d */ /* 0x000fea0003800000 */
.L_x_18045:
        /* <DEDUP_REMOVED lines=12> */
.L_x_18057:
        /* <DEDUP_REMOVED lines=17> */
.L_x_18060:
[----:B------:R-:W-:-:S04]  /*c5b0*/  LOP3.LUT R2, R3, 0x80000000, RZ, 0xc0, !PT ;  /* 0x8000000003027812 */ /* 0x000fc800078ec0ff */
[----:B------:R-:W-:-:S04]  /*c5c0*/  SHF.R.U32.HI R3, RZ, 0x18, R2 ;  /* 0x00000018ff037819 */ /* 0x000fc80000011602 */
[----:B------:R-:W-:-:S04]  /*c5d0*/  LOP3.LUT R0, R0, R3, RZ, 0xfc, !PT ;  /* 0x0000000300007212 */ /* 0x000fc800078efcff */
[----:B------:R-:W-:-:S07]  /*c5e0*/  PRMT R8, R0, 0x7610, R8 ;  /* 0x0000761000087816 */ /* 0x000fce0000000008 */
.L_x_18059:
[----:B------:R-:W-:Y:S05]  /*c5f0*/  BSYNC B0 ;  /* 0x0000000000007941 */ /* 0x000fea0003800000 */
.L_x_18058:
[----:B------:R-:W-:Y:S01]  /*c600*/  STG.E.U8 desc[UR36][R16.64], R8 ;  /* 0x0000000810007986 */ /* 0x000fe2000c101124 */
[----:B------:R-:W-:Y:S05]  /*c610*/  EXIT ;  /* 0x000000000000794d */ /* 0x000fea0003800000 */
.L_x_18056:
        /* <DEDUP_REMOVED lines=17> */
.L_x_18063:
[----:B------:R-:W-:-:S04]  /*c730*/  LOP3.LUT R2, R3, 0x80000000, RZ, 0xc0, !PT ;  /* 0x8000000003027812 */ /* 0x000fc800078ec0ff */
[----:B------:R-:W-:-:S04]  /*c740*/  SHF.R.U32.HI R3, RZ, 0x18, R2 ;  /* 0x00000018ff037819 */ /* 0x000fc80000011602 */
[----:B------:R-:W-:-:S04]  /*c750*/  LOP3.LUT R0, R0, R3, RZ, 0xfc, !PT ;  /* 0x0000000300007212 */ /* 0x000fc800078efcff */
[----:B------:R-:W-:-:S07]  /*c760*/  PRMT R8, R0, 0x7610, R8 ;  /* 0x0000761000087816 */ /* 0x000fce0000000008 */
.L_x_18062:
[----:B------:R-:W-:Y:S05]  /*c770*/  BSYNC B0 ;  /* 0x0000000000007941 */ /* 0x000fea0003800000 */
.L_x_18061:
[----:B------:R-:W-:Y:S01]  /*c780*/  STG.E.U8 desc[UR36][R16.64], R8 ;  /* 0x0000000810007986 */ /* 0x000fe2000c101124 */
[----:B------:R-:W-:Y:S05]  /*c790*/  EXIT ;  /* 0x000000000000794d */ /* 0x000fea0003800000 */
.L_x_18055:
        /* <DEDUP_REMOVED lines=22> */
.L_x_18038:
        /* <DEDUP_REMOVED lines=16> */
.L_x_18066:
[----:B------:R-:W-:Y:S05]  /*ca00*/  EXIT ;  /* 0x000000000000794d */ /* 0x000fea0003800000 */
.L_x_18065:
[----:B------:R-:W-:-:S06]  /*ca10*/  HADD2.F32 R2, -RZ, R2.H0_H0 ;  /* 0x20000002ff027230 */ /* 0x000fcc0000004100 */
[----:B------:R-:W0:Y:S02]  /*ca20*/  F2I.U64.TRUNC R2, R2 ;  /* 0x0000000200027311 */ /* 0x000e24000020d800 */
[----:B0-----:R-:W-:Y:S01]  /*ca30*/  STG.E.64 desc[UR36][R16.64], R2 ;  /* 0x0000000210007986 */ /* 0x001fe2000c101b24 */
[----:B------:R-:W-:Y:S05]  /*ca40*/  EXIT ;  /* 0x000000000000794d */ /* 0x000fea0003800000 */
.L_x_18064:
[----:B------:R-:W-:-:S04]  /*ca50*/  HADD2.F32 R2, -RZ, R2.H0_H0 ;  /* 0x20000002ff027230 */ /* 0x000fc80000004100 */
[----:B------:R-:W0:Y:S02]  /*ca60*/  F2I.FTZ.U32.TRUNC.NTZ R3, R2 ;  /* 0x0000000200037305 */ /* 0x000e24000021f000 */
[----:B0-----:R-:W-:Y:S01]  /*ca70*/  STG.E desc[UR36][R16.64], R3 ;  /* 0x0000000310007986 */ /* 0x001fe2000c101924 */
[----:B------:R-:W-:Y:S05]  /*ca80*/  EXIT ;  /* 0x000000000000794d */ /* 0x000fea0003800000 */
.L_x_18067:
        /* <DEDUP_REMOVED lines=15> */
.L_x_19743:


//--------------------- .text._ZN2at6native27unrolled_elementwise_kernelIZZZNS0_16ceil_kernel_cudaERNS_18TensorIteratorBaseEENKUlvE_clEvENKUlvE1_clEvEUlN3c104HalfEE_St5arrayIPcLm2EELi4E23TrivialOffsetCalculatorILi1EjESD_NS0_6memory12LoadWithCastILi1EEENSE_13StoreWithCastILi1EEEEEviT_T0_T2_T3_T4_T5_ --------------------------
	.section	.text._ZN2at6native27unrolled_elementwise_kernelIZZZNS0_16ceil_kernel_cudaERNS_18TensorIteratorBaseEENKUlvE_clEvENKUlvE1_clEvEUlN3c104HalfEE_St5arrayIPcLm2EELi4E23TrivialOffsetCalculatorILi1EjESD_NS0_6memory12LoadWithCastILi1EEENSE_13StoreWithCastILi1EEEEEviT_T0_T2_T3_T4_T5_,"ax",@progbits
	.align	128
        .global         _ZN2at6native27unrolled_elementwise_kernelIZZZNS0_16ceil_kernel_cudaERNS_18TensorIteratorBaseEENKUlvE_clEvENKUlvE1_clEvEUlN3c104HalfEE_St5arrayIPcLm2EELi4E23TrivialOffsetCalculatorILi1EjESD_NS0_6memory12LoadWithCastILi1EEENSE_13StoreWithCastILi1EEEEEviT_T0_T2_T3_T4_T5_
        .type           _ZN2at6native27unrolled_elementwise_kernelIZZZNS0_16ceil_kernel_cudaERNS_18TensorIteratorBaseEENKUlvE_clEvENKUlvE1_clEvEUlN3c104HalfEE_St5arrayIPcLm2EELi4E23TrivialOffsetCalculatorILi1EjESD_NS0_6memory12LoadWithCastILi1EEENSE_13StoreWithCastILi1EEEEEviT_T0_T2_T3_T4_T5_,@function
        .size           _ZN2at6native27unrolled_elementwise_kernelIZZZNS0_16ceil_kernel_cudaERNS_18TensorIteratorBaseEENKUlvE_clEvENKUlvE1_clEvEUlN3c104HalfEE_St5arrayIPcLm2EELi4E23TrivialOffsetCalculatorILi1EjESD_NS0_6memory12LoadWithCastILi1EEENSE_13StoreWithCastILi1EEEEEviT_T0_T2_T3_T4_T5_,(.L_x_19744 - _ZN2at6native27unrolled_elementwise_kernelIZZZNS0_16ceil_kernel_cudaERNS_18TensorIteratorBaseEENKUlvE_clEvENKUlvE1_clEvEUlN3c104HalfEE_St5arrayIPcLm2EELi4E23TrivialOffsetCalculatorILi1EjESD_NS0_6memory12LoadWithCastILi1EEENSE_13StoreWithCastILi1EEEEEviT_T0_T2_T3_T4_T5_)
        .other          _ZN2at6native27unrolled_elementwise_kernelIZZZNS0_16ceil_kernel_cudaERNS_18TensorIteratorBaseEENKUlvE_clEvENKUlvE1_clEvEUlN3c104HalfEE_St5arrayIPcLm2EELi4E23TrivialOffsetCalculatorILi1EjESD_NS0_6memory12LoadWithCastILi1EEENSE_13StoreWithCastILi1EEEEEviT_T0_T2_T3_T4_T5_,@"STO_CUDA_ENTRY STV_DEFAULT"
_ZN2at6native27unrolled_elementwise_kernelIZZZNS0_16ceil_kernel_cudaERNS_18TensorIteratorBaseEENKUlvE_clEvENKUlvE1_clEvEUlN3c104HalfEE_St5arrayIPcLm2EELi4E23TrivialOffsetCalculatorILi1EjESD_NS0_6memory12LoadWithCastILi1EEENSE_13StoreWithCastILi1EEEEEviT_T0_T2_T3_T4_T5_:
.text._ZN2at6native27unrolled_elementwise_kernelIZZZNS0_16ceil_kernel_cudaERNS_18TensorIteratorBaseEENKUlvE_clEvENKUlvE1_clEvEUlN3c104HalfEE_St5arrayIPcLm2EELi4E23TrivialOffsetCalculatorILi1EjESD_NS0_6memory12LoadWithCastILi1EEENSE_13StoreWithCastILi1EEEEEviT_T0_T2_T3_T4_T5_:
        /* <DEDUP_REMOVED lines=34> */
.L_x_18073:
[----:B------:R-:W2:Y:S02]  /*0220*/  LDG.E.U8 R2, desc[UR36][R2.64] ;  /* 0x0000002402027981 */ /* 0x000ea4000c1e1100 */
[----:B--2---:R-:W-:-:S04]  /*0230*/  I2FP.F32.U32 R0, R2 ;  /* 0x0000000200007245 */ /* 0x004fc80000201000 */
[----:B------:R-:W-:-:S04]  /*0240*/  F2FP.F16.F32.PACK_AB R0, RZ, R0 ;  /* 0x00000000ff00723e */ /* 0x000fc800000000ff */
[----:B------:R-:W-:Y:S01]  /*0250*/  PRMT R22, R0, 0x7610, R22 ;  /* 0x0000761000167816 */ /* 0x000fe20000000016 */
[----:B------:R-:W-:Y:S06]  /*0260*/  BRA `(.L_x_18075) ;  /* 0x0000000c00c07947 */ /* 0x000fec0003800000 */
.L_x_18072:
        /* <DEDUP_REMOVED lines=11> */
.L_x_18077:
[----:B------:R-:W2:Y:S02]  /*0320*/  LDG.E R2, desc[UR36][R2.64] ;  /* 0x0000002402027981 */ /* 0x000ea4000c1e1900 */
[----:B--2---:R-:W-:-:S04]  /*0330*/  I2FP.F32.S32 R0, R2 ;  /* 0x0000000200007245 */ /* 0x004fc80000201400 */
[----:B------:R-:W-:-:S04]  /*0340*/  F2FP.F16.F32.PACK_AB R0, RZ, R0 ;  /* 0x00000000ff00723e */ /* 0x000fc800000000ff */
[----:B------:R-:W-:Y:S01]  /*0350*/  PRMT R22, R0, 0x7610, R22 ;  /* 0x0000761000167816 */ /* 0x000fe20000000016 */
[----:B------:R-:W-:Y:S06]  /*0360*/  BRA `(.L_x_18075) ;  /* 0x0000000c00807947 */ /* 0x000fec0003800000 */
.L_x_18076:
[----:B------:R-:W2:Y:S02]  /*0370*/  LDG.E.U16 R2, desc[UR36][R2.64] ;  /* 0x0000002402027981 */ /* 0x000ea4000c1e1500 */
[----:B--2---:R-:W0:Y:S02]  /*0380*/  I2F.S16 R0, R2 ;  /* 0x0000000200007306 */ /* 0x004e240000101400 */
[----:B0-----:R-:W-:-:S04]  /*0390*/  F2FP.F16.F32.PACK_AB R0, RZ, R0 ;  /* 0x00000000ff00723e */ /* 0x001fc800000000ff */
[----:B------:R-:W-:Y:S01]  /*03a0*/  PRMT R22, R0, 0x7610, R22 ;  /* 0x0000761000167816 */ /* 0x000fe20000000016 */
[----:B------:R-:W-:Y:S06]  /*03b0*/  BRA `(.L_x_18075) ;  /* 0x0000000c006c7947 */ /* 0x000fec0003800000 */
.L_x_18071:
        /* <DEDUP_REMOVED lines=9> */
.L_x_18079:
[----:B------:R1:W5:Y:S01]  /*0450*/  LDG.E.U16 R22, desc[UR36][R2.64] ;  /* 0x0000002402167981 */ /* 0x000362000c1e1500 */
[----:B------:R-:W-:Y:S05]  /*0460*/  BRA `(.L_x_18075) ;  /* 0x0000000c00407947 */ /* 0x000fea0003800000 */
.L_x_18078:
        /* <DEDUP_REMOVED lines=9> */
.L_x_18081:
[----:B------:R0:W5:Y:S01]  /*0500*/  LDG.E.U16 R22, desc[UR36][R2.64] ;  /* 0x0000002402167981 */ /* 0x000162000c1e1500 */
[----:B------:R-:W-:Y:S05]  /*0510*/  BRA `(.L_x_18075) ;  /* 0x0000000c00147947 */ /* 0x000fea0003800000 */
.L_x_18080:
        /* <DEDUP_REMOVED lines=9> */
.L_x_18070:
        /* <DEDUP_REMOVED lines=14> */
.L_x_18084:
        /* <DEDUP_REMOVED lines=9> */
.L_x_18083:
        /* <DEDUP_REMOVED lines=28> */
.L_x_18086:
        /* <DEDUP_REMOVED lines=16> */
.L_x_18085:
[----:B------:R-:W2:Y:S02]  /*09e0*/  LDG.E.U16 R0, desc[UR36][R2.64] ;  /* 0x0000002402007981 */ /* 0x000ea4000c1e1500 */
[----:B--2---:R-:W-:-:S05]  /*09f0*/  IMAD.U32 R0, R0, 0x10000, RZ ;  /* 0x0001000000007824 */ /* 0x004fca00078e00ff */
[----:B------:R-:W-:-:S04]  /*0a00*/  F2FP.F16.F32.PACK_AB R0, RZ, R0 ;  /* 0x00000000ff00723e */ /* 0x000fc800000000ff */
[----:B------:R-:W-:Y:S01]  /*0a10*/  PRMT R22, R0, 0x7610, R22 ;  /* 0x0000761000167816 */ /* 0x000fe20000000016 */
[----:B------:R-:W-:Y:S06]  /*0a20*/  BRA `(.L_x_18075) ;  /* 0x0000000400d07947 */ /* 0x000fec0003800000 */
.L_x_18082:
        /* <DEDUP_REMOVED lines=13> */
.L_x_18089:
        /* <DEDUP_REMOVED lines=21> */
.L_x_18093:
[----:B------:R-:W-:Y:S05]  /*0c50*/  BSYNC B1 ;  /* 0x0000000000017941 */ /* 0x000fea0003800000 */
.L_x_18092:
[----:B------:R-:W-:Y:S01]  /*0c60*/  LEA R3, R0, 0x3b800000, 0x17 ;  /* 0x3b80000000037811 */ /* 0x000fe200078eb8ff */
[----:B------:R-:W-:-:S05]  /*0c70*/  IMAD.SHL.U32 R0, R2, 0x100000, RZ ;  /* 0x0010000002007824 */ /* 0x000fca00078e00ff */
[----:B------:R-:W-:-:S07]  /*0c80*/  LOP3.LUT R0, R3, R0, R4, 0xfe, !PT ;  /* 0x0000000003007212 */ /* 0x000fce00078efe04 */
.L_x_18091:
[----:B------:R-:W-:Y:S05]  /*0c90*/  BSYNC B0 ;  /* 0x0000000000007941 */ /* 0x000fea0003800000 */
.L_x_18090:
[----:B------:R-:W-:-:S04]  /*0ca0*/  F2FP.F16.F32.PACK_AB R0, RZ, R0 ;  /* 0x00000000ff00723e */ /* 0x000fc800000000ff */
[----:B------:R-:W-:Y:S01]  /*0cb0*/  PRMT R22, R0, 0x7610, R22 ;  /* 0x0000761000167816 */ /* 0x000fe20000000016 */
[----:B------:R-:W-:Y:S06]  /*0cc0*/  BRA `(.L_x_18075) ;  /* 0x0000000400287947 */ /* 0x000fec0003800000 */
.L_x_18088:
        /* <DEDUP_REMOVED lines=21> */
.L_x_18097:
[----:B------:R-:W-:Y:S05]  /*0e20*/  BSYNC B1 ;  /* 0x0000000000017941 */ /* 0x000fea0003800000 */
.L_x_18096:
[----:B------:R-:W-:Y:S01]  /*0e30*/  LEA R3, R0, 0x37800000, 0x17 ;  /* 0x3780000000037811 */ /* 0x000fe200078eb8ff */
[----:B------:R-:W-:-:S05]  /*0e40*/  IMAD.SHL.U32 R0, R2, 0x200000, RZ ;  /* 0x0020000002007824 */ /* 0x000fca00078e00ff */
[----:B------:R-:W-:-:S07]  /*0e50*/  LOP3.LUT R0, R3, R0, R4, 0xfe, !PT ;  /* 0x0000000003007212 */ /* 0x000fce00078efe04 */
.L_x_18095:
[----:B------:R-:W-:Y:S05]  /*0e60*/  BSYNC B0 ;  /* 0x0000000000007941 */ /* 0x000fea0003800000 */
.L_x_18094:
[----:B------:R-:W-:-:S04]  /*0e70*/  F2FP.F16.F32.PACK_AB R0, RZ, R0 ;  /* 0x00000000ff00723e */ /* 0x000fc800000000ff */
[----:B------:R-:W-:Y:S01]  /*0e80*/  PRMT R22, R0, 0x7610, R22 ;  /* 0x0000761000167816 */ /* 0x000fe20000000016 */
[----:B------:R-:W-:Y:S06]  /*0e90*/  BRA `(.L_x_18075) ;  /* 0x0000000000b47947 */ /* 0x000fec0003800000 */
.L_x_18087:
        /* <DEDUP_REMOVED lines=14> */
.L_x_18101:
[----:B------:R-:W-:Y:S05]  /*0f80*/  BSYNC B0 ;  /* 0x0000000000007941 */ /* 0x000fea0003800000 */
.L_x_18100:
[----:B------:R-:W-:-:S04]  /*0f90*/  F2FP.F16.F32.PACK_AB R0, RZ, R0 ;  /* 0x00000000ff00723e */ /* 0x000fc800000000ff */
[----:B------:R-:W-:Y:S01]  /*0fa0*/  PRMT R22, R0, 0x7610, R22 ;  /* 0x0000761000167816 */ /* 0x000fe20000000016 */
[----:B------:R-:W-:Y:S06]  /*0fb0*/  BRA `(.L_x_18075) ;  /* 0x00000000006c7947 */ /* 0x000fec0003800000 */
.L_x_18074:
        /* <DEDUP_REMOVED lines=16> */
.L_x_18102:
[----:B------:R-:W-:Y:S01]  /*10c0*/  PRMT R22, RZ, 0x7610, R22 ;  /* 0x00007610ff167816 */ /* 0x000fe20000000016 */
[----:B------:R-:W-:Y:S06]  /*10d0*/  BRA `(.L_x_18075) ;  /* 0x0000000000247947 */ /* 0x000fec0003800000 */
.L_x_18099:
[----:B------:R-:W2:Y:S02]  /*10e0*/  LDG.E.64 R2, desc[UR36][R2.64] ;  /* 0x0000002402027981 */ /* 0x000ea4000c1e1b00 */
[----:B--2---:R-:W0:Y:S02]  /*10f0*/  I2F.U64 R0, R2 ;  /* 0x0000000200007312 */ /* 0x004e240000301000 */
[----:B0-----:R-:W-:-:S04]  /*1100*/  F2FP.F16.F32.PACK_AB R0, RZ, R0 ;  /* 0x00000000ff00723e */ /* 0x001fc800000000ff */
[----:B------:R-:W-:Y:S01]  /*1110*/  PRMT R22, R0, 0x7610, R22 ;  /* 0x0000761000167816 */ /* 0x000fe20000000016 */
[----:B------:R-:W-:Y:S06]  /*1120*/  BRA `(.L_x_18075) ;  /* 0x0000000000107947 */ /* 0x000fec0003800000 */
.L_x_18098:
[----:B------:R-:W2:Y:S02]  /*1130*/  LDG.E R2, desc[UR36][R2.64] ;  /* 0x0000002402027981 */ /* 0x000ea4000c1e1900 */
[----:B--2---:R-:W-:-:S04]  /*1140*/  I2FP.F32.U32 R0, R2 ;  /* 0x0000000200007245 */ /* 0x004fc80000201000 */
[----:B------:R-:W-:-:S04]  /*1150*/  F2FP.F16.F32.PACK_AB R0, RZ, R0 ;  /* 0x00000000ff00723e */ /* 0x000fc800000000ff */
[----:B------:R-:W-:-:S07]  /*1160*/  PRMT R22, R0, 0x7610, R22 ;  /* 0x0000761000167816 */ /* 0x000fce0000000016 */
.L_x_18075:
[----:B------:R-:W2:Y:S02]  /*1170*/  S2R R19, SR_TID.X ;  /* 0x0000000000137919 */ /* 0x000ea40000002100 */
[----:B--2---:R-:W-:-:S07]  /*1180*/  VIADD R19, R19, 0x80 ;  /* 0x0000008013137836 */ /* 0x004fce0000000000 */
.L_x_18069:
[----:B------:R-:W-:Y:S05]  /*1190*/  BSYNC B6 ;  /* 0x0000000000067941 */ /* 0x000fea0003800000 */
.L_x_18068:
        /* <DEDUP_REMOVED lines=26> */
.L_x_18108:
[----:B------:R-:W2:Y:S02]  /*1340*/  LDG.E.U8 R2, desc[UR36][R2.64] ;  /* 0x0000002402027981 */ /* 0x000ea4000c1e1100 */
[----:B--2---:R-:W-:-:S04]  /*1350*/  I2FP.F32.U32 R0, R2 ;  /* 0x0000000200007245 */ /* 0x004fc80000201000 */
[----:B------:R-:W-:-:S04]  /*1360*/  F2FP.F16.F32.PACK_AB R0, RZ, R0 ;  /* 0x00000000ff00723e */ /* 0x000fc800000000ff */
[----:B------:R-:W-:Y:S01]  /*1370*/  PRMT R23, R0, 0x7610, R23 ;  /* 0x0000761000177816 */ /* 0x000fe20000000017 */
[----:B------:R-:W-:Y:S06]  /*1380*/  BRA `(.L_x_18110) ;  /* 0x0000000c00bc7947 */ /* 0x000fec0003800000 */
.L_x_18107:
        /* <DEDUP_REMOVED lines=11> */
.L_x_18112:
[----:B------:R-:W2:Y:S02]  /*1440*/  LDG.E R2, desc[UR36][R2.64] ;  /* 0x0000002402027981 */ /* 0x000ea4000c1e1900 */
[----:B--2---:R-:W-:-:S04]  /*1450*/  I2FP.F32.S32 R0, R2 ;  /* 0x0000000200007245 */ /* 0x004fc80000201400 */
[----:B------:R-:W-:-:S04]  /*1460*/  F2FP.F16.F32.PACK_AB R0, RZ, R0 ;  /* 0x00000000ff00723e */ /* 0x000fc800000000ff */
[----:B------:R-:W-:Y:S01]  /*1470*/  PRMT R23, R0, 0x7610, R23 ;  /* 0x0000761000177816 */ /* 0x000fe20000000017 */
[----:B------:R-:W-:Y:S06]  /*1480*/  BRA `(.L_x_18110) ;  /* 0x0000000c007c7947 */ /* 0x000fec0003800000 */
.L_x_18111:
[----:B------:R-:W2:Y:S02]  /*1490*/  LDG.E.U16 R2, desc[UR36][R2.64] ;  /* 0x0000002402027981 */ /* 0x000ea4000c1e1500 */
[----:B--2---:R-:W0:Y:S02]  /*14a0*/  I2F.S16 R0, R2 ;  /* 0x0000000200007306 */ /* 0x004e240000101400 */
[----:B0-----:R-:W-:-:S04]  /*14b0*/  F2FP.F16.F32.PACK_AB R0, RZ, R0 ;  /* 0x00000000ff00723e */ /* 0x001fc800000000ff */
[----:B------:R-:W-:Y:S01]  /*14c0*/  PRMT R23, R0, 0x7610, R23 ;  /* 0x0000761000177816 */ /* 0x000fe20000000017 */
[----:B------:R-:W-:Y:S06]  /*14d0*/  BRA `(.L_x_18110) ;  /* 0x0000000c00687947 */ /* 0x000fec0003800000 */
.L_x_18106:
        /* <DEDUP_REMOVED lines=9> */
.L_x_18114:
[----:B------:R0:W5:Y:S01]  /*1570*/  LDG.E.U16 R23, desc[UR36][R2.64] ;  /* 0x0000002402177981 */ /* 0x000162000c1e1500 */
[----:B------:R-:W-:Y:S05]  /*1580*/  BRA `(.L_x_18110) ;  /* 0x0000000c003c7947 */ /* 0x000fea0003800000 */
.L_x_18113:
        /* <DEDUP_REMOVED lines=9> */
.L_x_18116:
[----:B------:R1:W5:Y:S01]  /*1620*/  LDG.E.U16 R23, desc[UR36][R2.64] ;  /* 0x0000002402177981 */ /* 0x000362000c1e1500 */
[----:B------:R-:W-:Y:S05]  /*1630*/  BRA `(.L_x_18110) ;  /* 0x0000000c00107947 */ /* 0x000fea0003800000 */
.L_x_18115:
        /* <DEDUP_REMOVED lines=9> */
.L_x_18105:
        /* <DEDUP_REMOVED lines=14> */
.L_x_18119:
        /* <DEDUP_REMOVED lines=9> */
.L_x_18118:
        /* <DEDUP_REMOVED lines=28> */
.L_x_18121:
        /* <DEDUP_REMOVED lines=15> */
.L_x_18120:
[----:B------:R-:W2:Y:S02]  /*1af0*/  LDG.E.U16 R0, desc[UR36][R2.64] ;  /* 0x0000002402007981 */ /* 0x000ea4000c1e1500 */
[----:B--2---:R-:W-:-:S05]  /*1b00*/  IMAD.U32 R0, R0, 0x10000, RZ ;  /* 0x0001000000007824 */ /* 0x004fca00078e00ff */
[----:B------:R-:W-:-:S04]  /*1b10*/  F2FP.F16.F32.PACK_AB R0, RZ, R0 ;  /* 0x00000000ff00723e */ /* 0x000fc800000000ff */
[----:B------:R-:W-:Y:S01]  /*1b20*/  PRMT R23, R0, 0x7610, R23 ;  /* 0x0000761000177816 */ /* 0x000fe20000000017 */
[----:B------:R-:W-:Y:S06]  /*1b30*/  BRA `(.L_x_18110) ;  /* 0x0000000400d07947 */ /* 0x000fec0003800000 */
.L_x_18117:
        /* <DEDUP_REMOVED lines=13> */
.L_x_18124:
        /* <DEDUP_REMOVED lines=21> */
.L_x_18128:
[----:B------:R-:W-:Y:S05]  /*1d60*/  BSYNC B1 ;  /* 0x0000000000017941 */ /* 0x000fea0003800000 */
.L_x_18127:
[----:B------:R-:W-:Y:S01]  /*1d70*/  LEA R3, R0, 0x3b800000, 0x17 ;  /* 0x3b80000000037811 */ /* 0x000fe200078eb8ff */
[----:B------:R-:W-:-:S05]  /*1d80*/  IMAD.SHL.U32 R0, R2, 0x100000, RZ ;  /* 0x0010000002007824 */ /* 0x000fca00078e00ff */
[----:B------:R-:W-:-:S07]  /*1d90*/  LOP3.LUT R0, R3, R0, R4, 0xfe, !PT ;  /* 0x0000000003007212 */ /* 0x000fce00078efe04 */
.L_x_18126:
[----:B------:R-:W-:Y:S05]  /*1da0*/  BSYNC B0 ;  /* 0x0000000000007941 */ /* 0x000fea0003800000 */
.L_x_18125:
[----:B------:R-:W-:-:S04]  /*1db0*/  F2FP.F16.F32.PACK_AB R0, RZ, R0 ;  /* 0x00000000ff00723e */ /* 0x000fc800000000ff */
[----:B------:R-:W-:Y:S01]  /*1dc0*/  PRMT R23, R0, 0x7610, R23 ;  /* 0x0000761000177816 */ /* 0x000fe20000000017 */
[----:B------:R-:W-:Y:S06]  /*1dd0*/  BRA `(.L_x_18110) ;  /* 0x0000000400287947 */ /* 0x000fec0003800000 */
.L_x_18123:
        /* <DEDUP_REMOVED lines=21> */
.L_x_18132:
[----:B------:R-:W-:Y:S05]  /*1f30*/  BSYNC B1 ;  /* 0x0000000000017941 */ /* 0x000fea0003800000 */
.L_x_18131:
[----:B------:R-:W-:Y:S01]  /*1f40*/  LEA R3, R0, 0x37800000, 0x17 ;  /* 0x3780000000037811 */ /* 0x000fe200078eb8ff */
[----:B------:R-:W-:-:S05]  /*1f50*/  IMAD.SHL.U32 R0, R2, 0x200000, RZ ;  /* 0x0020000002007824 */ /* 0x000fca00078e00ff */
[----:B------:R-:W-:-:S07]  /*1f60*/  LOP3.LUT R0, R3, R0, R4, 0xfe, !PT ;  /* 0x0000000003007212 */ /* 0x000fce00078efe04 */
.L_x_18130:
[----:B------:R-:W-:Y:S05]  /*1f70*/  BSYNC B0 ;  /* 0x0000000000007941 */ /* 0x000fea0003800000 */
.L_x_18129:
[----:B------:R-:W-:-:S04]  /*1f80*/  F2FP.F16.F32.PACK_AB R0, RZ, R0 ;  /* 0x00000000ff00723e */ /* 0x000fc800000000ff */
[----:B------:R-:W-:Y:S01]  /*1f90*/  PRMT R23, R0, 0x7610, R23 ;  /* 0x0000761000177816 */ /* 0x000fe20000000017 */
[----:B------:R-:W-:Y:S06]  /*1fa0*/  BRA `(.L_x_18110) ;  /* 0x0000000000b47947 */ /* 0x000fec0003800000 */
.L_x_18122:
        /* <DEDUP_REMOVED lines=14> */
.L_x_18136:
[----:B------:R-:W-:Y:S05]  /*2090*/  BSYNC B0 ;  /* 0x0000000000007941 */ /* 0x000fea0003800000 */
.L_x_18135:
[----:B------:R-:W-:-:S04]  /*20a0*/  F2FP.F16.F32.PACK_AB R0, RZ, R0 ;  /* 0x00000000ff00723e */ /* 0x000fc800000000ff */
[----:B------:R-:W-:Y:S01]  /*20b0*/  PRMT R23, R0, 0x7610, R23 ;  /* 0x0000761000177816 */ /* 0x000fe20000000017 */
[----:B------:R-:W-:Y:S06]  /*20c0*/  BRA `(.L_x_18110) ;  /* 0x00000000006c7947 */ /* 0x000fec0003800000 */
.L_x_18109:
        /* <DEDUP_REMOVED lines=16> */
.L_x_18137:
[----:B------:R-:W-:Y:S01]  /*21d0*/  PRMT R23, RZ, 0x7610, R23 ;  /* 0x00007610ff177816 */ /* 0x000fe20000000017 */
[----:B------:R-:W-:Y:S06]  /*21e0*/  BRA `(.L_x_18110) ;  /* 0x0000000000247947 */ /* 0x000fec0003800000 */
.L_x_18134:
[----:B------:R-:W2:Y:S02]  /*21f0*/  LDG.E.64 R2, desc[UR36][R2.64] ;  /* 0x0000002402027981 */ /* 0x000ea4000c1e1b00 */
[----:B--2---:R-:W0:Y:S02]  /*2200*/  I2F.U64 R0, R2 ;  /* 0x0000000200007312 */ /* 0x004e240000301000 */
[----:B0-----:R-:W-:-:S04]  /*2210*/  F2FP.F16.F32.PACK_AB R0, RZ, R0 ;  /* 0x00000000ff00723e */ /* 0x001fc800000000ff */
[----:B------:R-:W-:Y:S01]  /*2220*/  PRMT R23, R0, 0x7610, R23 ;  /* 0x0000761000177816 */ /* 0x000fe20000000017 */
[----:B------:R-:W-:Y:S06]  /*2230*/  BRA `(.L_x_18110) ;  /* 0x0000000000107947 */ /* 0x000fec0003800000 */
.L_x_18133:
[----:B------:R-:W2:Y:S02]  /*2240*/  LDG.E R2, desc[UR36][R2.64] ;  /* 0x0000002402027981 */ /* 0x000ea4000c1e1900 */
[----:B--2---:R-:W-:-:S04]  /*2250*/  I2FP.F32.U32 R0, R2 ;  /* 0x0000000200007245 */ /* 0x004fc80000201000 */
[----:B------:R-:W-:-:S04]  /*2260*/  F2FP.F16.F32.PACK_AB R0, RZ, R0 ;  /* 0x00000000ff00723e */ /* 0x000fc800000000ff */
[----:B------:R-:W-:-:S07]  /*2270*/  PRMT R23, R0, 0x7610, R23 ;  /* 0x0000761000177816 */ /* 0x000fce0000000017 */
.L_x_18110:
[----:B------:R-:W-:-:S07]  /*2280*/  VIADD R19, R19, 0x80 ;  /* 0x0000008013137836 */ /* 0x000fce0000000000 */
.L_x_18104:
[----:B------:R-:W-:Y:S05]  /*2290*/  BSYNC B6 ;  /* 0x0000000000067941 */ /* 0x000fea0003800000 */
.L_x_18103:
        /* <DEDUP_REMOVED lines=28> */
.L_x_18143:
[----:B------:R-:W2:Y:S02]  /*2460*/  LDG.E.U8 R2, desc[UR36][R2.64] ;  /* 0x0000002402027981 */ /* 0x000ea4000c1e1100 */
[----:B--2---:R-:W-:-:S04]  /*2470*/  I2FP.F32.U32 R0, R2 ;  /* 0x0000000200007245 */ /* 0x004fc80000201000 */
[----:B------:R-:W-:-:S04]  /*2480*/  F2FP.F16.F32.PACK_AB R0, RZ, R0 ;  /* 0x00000000ff00723e */ /* 0x000fc800000000ff */
[----:B------:R-:W-:Y:S01]  /*2490*/  PRMT R25, R0, 0x7610, R25 ;  /* 0x0000761000197816 */ /* 0x000fe20000000019 */
[----:B------:R-:W-:Y:S06]  /*24a0*/  BRA `(.L_x_18145) ;  /* 0x0000000c00bc7947 */ /* 0x000fec0003800000 */
.L_x_18142:
        /* <DEDUP_REMOVED lines=11> */
.L_x_18147:
[----:B------:R-:W2:Y:S02]  /*2560*/  LDG.E R2, desc[UR36][R2.64] ;  /* 0x0000002402027981 */ /* 0x000ea4000c1e1900 */
[----:B--2---:R-:W-:-:S04]  /*2570*/  I2FP.F32.S32 R0, R2 ;  /* 0x0000000200007245 */ /* 0x004fc80000201400 */
[----:B------:R-:W-:-:S04]  /*2580*/  F2FP.F16.F32.PACK_AB R0, RZ, R0 ;  /* 0x00000000ff00723e */ /* 0x000fc800000000ff */
[----:B------:R-:W-:Y:S01]  /*2590*/  PRMT R25, R0, 0x7610, R25 ;  /* 0x0000761000197816 */ /* 0x000fe20000000019 */
[----:B------:R-:W-:Y:S06]  /*25a0*/  BRA `(.L_x_18145) ;  /* 0x0000000c007c7947 */ /* 0x000fec0003800000 */
.L_x_18146:
[----:B------:R-:W2:Y:S02]  /*25b0*/  LDG.E.U16 R2, desc[UR36][R2.64] ;  /* 0x0000002402027981 */ /* 0x000ea4000c1e1500 */
[----:B--2---:R-:W0:Y:S02]  /*25c0*/  I2F.S16 R0, R2 ;  /* 0x0000000200007306 */ /* 0x004e240000101400 */
[----:B0-----:R-:W-:-:S04]  /*25d0*/  F2FP.F16.F32.PACK_AB R0, RZ, R0 ;  /* 0x00000000ff00723e */ /* 0x001fc800000000ff */
[----:B------:R-:W-:Y:S01]  /*25e0*/  PRMT R25, R0, 0x7610, R25 ;  /* 0x0000761000197816 */ /* 0x000fe20000000019 */
[----:B------:R-:W-:Y:S06]  /*25f0*/  BRA `(.L_x_18145) ;  /* 0x0000000c00687947 */ /* 0x000fec0003800000 */
.L_x_18141:
        /* <DEDUP_REMOVED lines=9> */
.L_x_18149:
[----:B------:R0:W5:Y:S01]  /*2690*/  LDG.E.U16 R25, desc[UR36][R2.64] ;  /* 0x0000002402197981 */ /* 0x000162000c1e1500 */
[----:B------:R-:W-:Y:S05]  /*26a0*/  BRA `(.L_x_18145) ;  /* 0x0000000c003c7947 */ /* 0x000fea0003800000 */
.L_x_18148:
        /* <DEDUP_REMOVED lines=9> */
.L_x_18151:
[----:B------:R1:W5:Y:S01]  /*2740*/  LDG.E.U16 R25, desc[UR36][R2.64] ;  /* 0x0000002402197981 */ /* 0x000362000c1e1500 */
[----:B------:R-:W-:Y:S05]  /*2750*/  BRA `(.L_x_18145) ;  /* 0x0000000c00107947 */ /* 0x000fea0003800000 */
.L_x_18150:
        /* <DEDUP_REMOVED lines=9> */
.L_x_18140:
        /* <DEDUP_REMOVED lines=14> */
.L_x_18154:
        /* <DEDUP_REMOVED lines=9> */
.L_x_18153:
        /* <DEDUP_REMOVED lines=28> */
.L_x_18156:
        /* <DEDUP_REMOVED lines=15> */
.L_x_18155:
[----:B------:R-:W2:Y:S02]  /*2c10*/  LDG.E.U16 R0, desc[UR36][R2.64] ;  /* 0x0000002402007981 */ /* 0x000ea4000c1e1500 */
[----:B--2---:R-:W-:-:S05]  /*2c20*/  IMAD.U32 R0, R0, 0x10000, RZ ;  /* 0x0001000000007824 */ /* 0x004fca00078e00ff */
[----:B------:R-:W-:-:S04]  /*2c30*/  F2FP.F16.F32.PACK_AB R0, RZ, R0 ;  /* 0x00000000ff00723e */ /* 0x000fc800000000ff */
[----:B------:R-:W-:Y:S01]  /*2c40*/  PRMT R25, R0, 0x7610, R25 ;  /* 0x0000761000197816 */ /* 0x000fe20000000019 */
[----:B------:R-:W-:Y:S06]  /*2c50*/  BRA `(.L_x_18145) ;  /* 0x0000000400d07947 */ /* 0x000fec0003800000 */
.L_x_18152:
        /* <DEDUP_REMOVED lines=13> */
.L_x_18159:
        /* <DEDUP_REMOVED lines=21> */
.L_x_18163:
[----:B------:R-:W-:Y:S05]  /*2e80*/  BSYNC B1 ;  /* 0x0000000000017941 */ /* 0x000fea0003800000 */
.L_x_18162:
[----:B------:R-:W-:Y:S01]  /*2e90*/  LEA R3, R0, 0x3b800000, 0x17 ;  /* 0x3b80000000037811 */ /* 0x000fe200078eb8ff */
[----:B------:R-:W-:-:S05]  /*2ea0*/  IMAD.SHL.U32 R0, R2, 0x100000, RZ ;  /* 0x0010000002007824 */ /* 0x000fca00078e00ff */
[----:B------:R-:W-:-:S07]  /*2eb0*/  LOP3.LUT R0, R3, R0, R4, 0xfe, !PT ;  /* 0x0000000003007212 */ /* 0x000fce00078efe04 */
.L_x_18161:
[----:B------:R-:W-:Y:S05]  /*2ec0*/  BSYNC B0 ;  /* 0x0000000000007941 */ /* 0x000fea0003800000 */
.L_x_18160:
[----:B------:R-:W-:-:S04]  /*2ed0*/  F2FP.F16.F32.PACK_AB R0, RZ, R0 ;  /* 0x00000000ff00723e */ /* 0x000fc800000000ff */
[----:B------:R-:W-:Y:S01]  /*2ee0*/  PRMT R25, R0, 0x7610, R25 ;  /* 0x0000761000197816 */ /* 0x000fe20000000019 */
[----:B------:R-:W-:Y:S06]  /*2ef0*/  BRA `(.L_x_18145) ;  /* 0x0000000400287947 */ /* 0x000fec0003800000 */
.L_x_18158:
        /* <DEDUP_REMOVED lines=21> */
.L_x_18167:
[----:B------:R-:W-:Y:S05]  /*3050*/  BSYNC B1 ;  /* 0x0000000000017941 */ /* 0x000fea0003800000 */
.L_x_18166:
[----:B------:R-:W-:Y:S01]  /*3060*/  LEA R3, R0, 0x37800000, 0x17 ;  /* 0x3780000000037811 */ /* 0x000fe200078eb8ff */
[----:B------:R-:W-:-:S05]  /*3070*/  IMAD.SHL.U32 R0, R2, 0x200000, RZ ;  /* 0x0020000002007824 */ /* 0x000fca00078e00ff */
[----:B------:R-:W-:-:S07]  /*3080*/  LOP3.LUT R0, R3, R0, R4, 0xfe, !PT ;  /* 0x0000000003007212 */ /* 0x000fce00078efe04 */
.L_x_18165:
[----:B------:R-:W-:Y:S05]  /*3090*/  BSYNC B0 ;  /* 0x0000000000007941 */ /* 0x000fea0003800000 */
.L_x_18164:
[----:B------:R-:W-:-:S04]  /*30a0*/  F2FP.F16.F32.PACK_AB R0, RZ, R0 ;  /* 0x00000000ff00723e */ /* 0x000fc800000000ff */
[----:B------:R-:W-:Y:S01]  /*30b0*/  PRMT R25, R0, 0x7610, R25 ;  /* 0x0000761000197816 */ /* 0x000fe20000000019 */
[----:B------:R-:W-:Y:S06]  /*30c0*/  BRA `(.L_x_18145) ;  /* 0x0000000000b47947 */ /* 0x000fec0003800000 */
.L_x_18157:
        /* <DEDUP_REMOVED lines=14> */
.L_x_18171:
[----:B------:R-:W-:Y:S05]  /*31b0*/  BSYNC B0 ;  /* 0x0000000000007941 */ /* 0x000fea0003800000 */
.L_x_18170:
[----:B------:R-:W-:-:S04]  /*31c0*/  F2FP.F16.F32.PACK_AB R0, RZ, R0 ;  /* 0x00000000ff00723e */ /* 0x000fc800000000ff */
[----:B------:R-:W-:Y:S01]  /*31d0*/  PRMT R25, R0, 0x7610, R25 ;  /* 0x0000761000197816 */ /* 0x000fe20000000019 */
[----:B------:R-:W-:Y:S06]  /*31e0*/  BRA `(.L_x_18145) ;  /* 0x00000000006c7947 */ /* 0x000fec0003800000 */
.L_x_18144:
        /* <DEDUP_REMOVED lines=16> */
.L_x_18172:
[----:B------:R-:W-:Y:S01]  /*32f0*/  PRMT R25, RZ, 0x7610, R25 ;  /* 0x00007610ff197816 */ /* 0x000fe20000000019 */
[----:B------:R-:W-:Y:S06]  /*3300*/  BRA `(.L_x_18145) ;  /* 0x0000000000247947 */ /* 0x000fec0003800000 */
.L_x_18169:
[----:B------:R-:W2:Y:S02]  /*3310*/  LDG.E.64 R2, desc[UR36][R2.64] ;  /* 0x0000002402027981 */ /* 0x000ea4000c1e1b00 */
[----:B--2---:R-:W0:Y:S02]  /*3320*/  I2F.U64 R0, R2 ;  /* 0x0000000200007312 */ /* 0x004e240000301000 */
[----:B0-----:R-:W-:-:S04]  /*3330*/  F2FP.F16.F32.PACK_AB R0, RZ, R0 ;  /* 0x00000000ff00723e */ /* 0x001fc800000000ff */
[----:B------:R-:W-:Y:S01]  /*3340*/  PRMT R25, R0, 0x7610, R25 ;  /* 0x0000761000197816 */ /* 0x000fe20000000019 */
[----:B------:R-:W-:Y:S06]  /*3350*/  BRA `(.L_x_18145) ;  /* 0x0000000000107947 */ /* 0x000fec0003800000 */
.L_x_18168:
[----:B------:R-:W2:Y:S02]  /*3360*/  LDG.E R2, desc[UR36][R2.64] ;  /* 0x0000002402027981 */ /* 0x000ea4000c1e1900 */
[----:B--2---:R-:W-:-:S04]  /*3370*/  I2FP.F32.U32 R0, R2 ;  /* 0x0000000200007245 */ /* 0x004fc80000201000 */
[----:B------:R-:W-:-:S04]  /*3380*/  F2FP.F16.F32.PACK_AB R0, RZ, R0 ;  /* 0x00000000ff00723e */ /* 0x000fc800000000ff */
[----:B------:R-:W-:-:S07]  /*3390*/  PRMT R25, R0, 0x7610, R25 ;  /* 0x0000761000197816 */ /* 0x000fce0000000019 */
.L_x_18145:
[----:B------:R-:W-:-:S07]  /*33a0*/  VIADD R19, R19, 0x80 ;  /* 0x0000008013137836 */ /* 0x000fce0000000000 */
.L_x_18139:
[----:B------:R-:W-:Y:S05]  /*33b0*/  BSYNC B6 ;  /* 0x0000000000067941 */ /* 0x000fea0003800000 */
.L_x_18138:
        /* <DEDUP_REMOVED lines=25> */
.L_x_18178:
[----:B------:R-:W2:Y:S02]  /*3550*/  LDG.E.U8 R2, desc[UR36][R2.64] ;  /* 0x0000002402027981 */ /* 0x000ea4000c1e1100 */
[----:B--2---:R-:W-:-:S04]  /*3560*/  I2FP.F32.U32 R0, R2 ;  /* 0x0000000200007245 */ /* 0x004fc80000201000 */
[----:B------:R-:W-:-:S04]  /*3570*/  F2FP.F16.F32.PACK_AB R0, RZ, R0 ;  /* 0x00000000ff00723e */ /* 0x000fc800000000ff */
[----:B------:R-:W-:Y:S01]  /*3580*/  PRMT R24, R0, 0x7610, R24 ;  /* 0x0000761000187816 */ /* 0x000fe20000000018 */
[----:B------:R-:W-:Y:S06]  /*3590*/  BRA `(.L_x_18174) ;  /* 0x0000000c00bc7947 */ /* 0x000fec0003800000 */
.L_x_18177:
        /* <DEDUP_REMOVED lines=11> */
.L_x_18181:
[----:B------:R-:W2:Y:S02]  /*3650*/  LDG.E R2, desc[UR36][R2.64] ;  /* 0x0000002402027981 */ /* 0x000ea4000c1e1900 */
[----:B--2---:R-:W-:-:S04]  /*3660*/  I2FP.F32.S32 R0, R2 ;  /* 0x0000000200007245 */ /* 0x004fc80000201400 */
[----:B------:R-:W-:-:S04]  /*3670*/  F2FP.F16.F32.PACK_AB R0, RZ, R0 ;  /* 0x00000000ff00723e */ /* 0x000fc800000000ff */
[----:B------:R-:W-:Y:S01]  /*3680*/  PRMT R24, R0, 0x7610, R24 ;  /* 0x0000761000187816 */ /* 0x000fe20000000018 */
[----:B------:R-:W-:Y:S06]  /*3690*/  BRA `(.L_x_18174) ;  /* 0x0000000c007c7947 */ /* 0x000fec0003800000 */
.L_x_18180:
[----:B------:R-:W2:Y:S02]  /*36a0*/  LDG.E.U16 R2, desc[UR36][R2.64] ;  /* 0x0000002402027981 */ /* 0x000ea4000c1e1500 */
[----:B--2---:R-:W0:Y:S02]  /*36b0*/  I2F.S16 R0, R2 ;  /* 0x0000000200007306 */ /* 0x004e240000101400 */
[----:B0-----:R-:W-:-:S04]  /*36c0*/  F2FP.F16.F32.PACK_AB R0, RZ, R0 ;  /* 0x00000000ff00723e */ /* 0x001fc800000000ff */
[----:B------:R-:W-:Y:S01]  /*36d0*/  PRMT R24, R0, 0x7610, R24 ;  /* 0x0000761000187816 */ /* 0x000fe20000000018 */
[----:B------:R-:W-:Y:S06]  /*36e0*/  BRA `(.L_x_18174) ;  /* 0x0000000c00687947 */ /* 0x000fec0003800000 */
.L_x_18176:
        /* <DEDUP_REMOVED lines=9> */
.L_x_18183:
[----:B------:R2:W5:Y:S01]  /*3780*/  LDG.E.U16 R24, desc[UR36][R2.64] ;  /* 0x0000002402187981 */ /* 0x000562000c1e1500 */
[----:B------:R-:W-:Y:S05]  /*3790*/  BRA `(.L_x_18174) ;  /* 0x0000000c003c7947 */ /* 0x000fea0003800000 */
.L_x_18182:
        /* <DEDUP_REMOVED lines=9> */
.L_x_18185:
[----:B------:R3:W5:Y:S01]  /*3830*/  LDG.E.U16 R24, desc[UR36][R2.64] ;  /* 0x0000002402187981 */ /* 0x000762000c1e1500 */
[----:B------:R-:W-:Y:S05]  /*3840*/  BRA `(.L_x_18174) ;  /* 0x0000000c00107947 */ /* 0x000fea0003800000 */
.L_x_18184:
        /* <DEDUP_REMOVED lines=9> */
.L_x_18175:
        /* <DEDUP_REMOVED lines=14> */
.L_x_18188:
        /* <DEDUP_REMOVED lines=9> */
.L_x_18187:
        /* <DEDUP_REMOVED lines=28> */
.L_x_18190:
        /* <DEDUP_REMOVED lines=15> */
.L_x_18189:
[----:B------:R-:W2:Y:S02]  /*3d00*/  LDG.E.U16 R0, desc[UR36][R2.64] ;  /* 0x0000002402007981 */ /* 0x000ea4000c1e1500 */
[----:B--2---:R-:W-:-:S05]  /*3d10*/  IMAD.U32 R0, R0, 0x10000, RZ ;  /* 0x0001000000007824 */ /* 0x004fca00078e00ff */
[----:B------:R-:W-:-:S04]  /*3d20*/  F2FP.F16.F32.PACK_AB R0, RZ, R0 ;  /* 0x00000000ff00723e */ /* 0x000fc800000000ff */
[----:B------:R-:W-:Y:S01]  /*3d30*/  PRMT R24, R0, 0x7610, R24 ;  /* 0x0000761000187816 */ /* 0x000fe20000000018 */
[----:B------:R-:W-:Y:S06]  /*3d40*/  BRA `(.L_x_18174) ;  /* 0x0000000400d07947 */ /* 0x000fec0003800000 */
.L_x_18186:
        /* <DEDUP_REMOVED lines=13> */
.L_x_18193:
        /* <DEDUP_REMOVED lines=21> */
.L_x_18197:
[----:B------:R-:W-:Y:S05]  /*3f70*/  BSYNC B1 ;  /* 0x0000000000017941 */ /* 0x000fea0003800000 */
.L_x_18196:
[----:B------:R-:W-:Y:S01]  /*3f80*/  LEA R3, R0, 0x3b800000, 0x17 ;  /* 0x3b80000000037811 */ /* 0x000fe200078eb8ff */
[----:B------:R-:W-:-:S05]  /*3f90*/  IMAD.SHL.U32 R0, R2, 0x100000, RZ ;  /* 0x0010000002007824 */ /* 0x000fca00078e00ff */
[----:B------:R-:W-:-:S07]  /*3fa0*/  LOP3.LUT R0, R3, R0, R4, 0xfe, !PT ;  /* 0x0000000003007212 */ /* 0x000fce00078efe04 */
.L_x_18195:
[----:B------:R-:W-:Y:S05]  /*3fb0*/  BSYNC B0 ;  /* 0x0000000000007941 */ /* 0x000fea0003800000 */
.L_x_18194:
[----:B------:R-:W-:-:S04]  /*3fc0*/  F2FP.F16.F32.PACK_AB R0, RZ, R0 ;  /* 0x00000000ff00723e */ /* 0x000fc800000000ff */
[----:B------:R-:W-:Y:S01]  /*3fd0*/  PRMT R24, R0, 0x7610, R24 ;  /* 0x0000761000187816 */ /* 0x000fe20000000018 */
[----:B------:R-:W-:Y:S06]  /*3fe0*/  BRA `(.L_x_18174) ;  /* 0x0000000400287947 */ /* 0x000fec0003800000 */
.L_x_18192:
        /* <DEDUP_REMOVED lines=21> */
.L_x_18201:
[----:B------:R-:W-:Y:S05]  /*4140*/  BSYNC B1 ;  /* 0x0000000000017941 */ /* 0x000fea0003800000 */
.L_x_18200:
[----:B------:R-:W-:Y:S01]  /*4150*/  LEA R3, R0, 0x37800000, 0x17 ;  /* 0x3780000000037811 */ /* 0x000fe200078eb8ff */
[----:B------:R-:W-:-:S05]  /*4160*/  IMAD.SHL.U32 R0, R2, 0x200000, RZ ;  /* 0x0020000002007824 */ /* 0x000fca00078e00ff */
[----:B------:R-:W-:-:S07]  /*4170*/  LOP3.LUT R0, R3, R0, R4, 0xfe, !PT ;  /* 0x0000000003007212 */ /* 0x000fce00078efe04 */
.L_x_18199:
[----:B------:R-:W-:Y:S05]  /*4180*/  BSYNC B0 ;  /* 0x0000000000007941 */ /* 0x000fea0003800000 */
.L_x_18198:
[----:B------:R-:W-:-:S04]  /*4190*/  F2FP.F16.F32.PACK_AB R0, RZ, R0 ;  /* 0x00000000ff00723e */ /* 0x000fc800000000ff */
[----:B------:R-:W-:Y:S01]  /*41a0*/  PRMT R24, R0, 0x7610, R24 ;  /* 0x0000761000187816 */ /* 0x000fe20000000018 */
[----:B------:R-:W-:Y:S06]  /*41b0*/  BRA `(.L_x_18174) ;  /* 0x0000000000b47947 */ /* 0x000fec0003800000 */
.L_x_18191:
        /* <DEDUP_REMOVED lines=14> */
.L_x_18205:
[----:B------:R-:W-:Y:S05]  /*42a0*/  BSYNC B0 ;  /* 0x0000000000007941 */ /* 0x000fea0003800000 */
.L_x_18204:
[----:B------:R-:W-:-:S04]  /*42b0*/  F2FP.F16.F32.PACK_AB R0, RZ, R0 ;  /* 0x00000000ff00723e */ /* 0x000fc800000000ff */
[----:B------:R-:W-:Y:S01]  /*42c0*/  PRMT R24, R0, 0x7610, R24 ;  /* 0x0000761000187816 */ /* 0x000fe20000000018 */
[----:B------:R-:W-:Y:S06]  /*42d0*/  BRA `(.L_x_18174) ;  /* 0x00000000006c7947 */ /* 0x000fec0003800000 */
.L_x_18179:
        /* <DEDUP_REMOVED lines=16> */
.L_x_18206:
[----:B------:R-:W-:Y:S01]  /*43e0*/  PRMT R24, RZ, 0x7610, R24 ;  /* 0x00007610ff187816 */ /* 0x000fe20000000018 */
[----:B------:R-:W-:Y:S06]  /*43f0*/  BRA `(.L_x_18174) ;  /* 0x0000000000247947 */ /* 0x000fec0003800000 */
.L_x_18203:
[----:B------:R-:W2:Y:S02]  /*4400*/  LDG.E.64 R2, desc[UR36][R2.64] ;  /* 0x0000002402027981 */ /* 0x000ea4000c1e1b00 */
[----:B--2---:R-:W0:Y:S02]  /*4410*/  I2F.U64 R0, R2 ;  /* 0x0000000200007312 */ /* 0x004e240000301000 */
[----:B0-----:R-:W-:-:S04]  /*4420*/  F2FP.F16.F32.PACK_AB R0, RZ, R0 ;  /* 0x00000000ff00723e */ /* 0x001fc800000000ff */
[----:B------:R-:W-:Y:S01]  /*4430*/  PRMT R24, R0, 0x7610, R24 ;  /* 0x0000761000187816 */ /* 0x000fe20000000018 */
[----:B------:R-:W-:Y:S06]  /*4440*/  BRA `(.L_x_18174) ;  /* 0x0000000000107947 */ /* 0x000fec0003800000 */
.L_x_18202:
[----:B------:R-:W2:Y:S02]  /*4450*/  LDG.E R2, desc[UR36][R2.64] ;  /* 0x0000002402027981 */ /* 0x000ea4000c1e1900 */
[----:B--2---:R-:W-:-:S04]  /*4460*/  I2FP.F32.U32 R0, R2 ;  /* 0x0000000200007245 */ /* 0x004fc80000201000 */
[----:B------:R-:W-:-:S04]  /*4470*/  F2FP.F16.F32.PACK_AB R0, RZ, R0 ;  /* 0x00000000ff00723e */ /* 0x000fc800000000ff */
[----:B------:R-:W-:-:S07]  /*4480*/  PRMT R24, R0, 0x7610, R24 ;  /* 0x0000761000187816 */ /* 0x000fce0000000018 */
.L_x_18174:
[----:B------:R-:W-:Y:S05]  /*4490*/  BSYNC B6 ;  /* 0x0000000000067941 */ /* 0x000fea0003800000 */
.L_x_18173:
        /* <DEDUP_REMOVED lines=13> */
[----:B------:R-:W0:Y:S03]  /*4570*/  @!P3 FRND.FTZ.CEIL R0, R0 ;  /* 0x000000000000b307 */ /* 0x000e260000219000 */
[----:B------:R-:W-:-:S05]  /*4580*/  @!P2 HADD2.F32 R3, -RZ, R24.H0_H0 ;  /* 0x20000018ff03a230 */ /* 0x000fca0000004100 */
[----:B------:R-:W1:Y:S01]  /*4590*/  @!P1 FRND.FTZ.CEIL R25, R25 ;  /* 0x0000001900199307 */ /* 0x000e620000219000 */
[----:B0-----:R-:W-:-:S07]  /*45a0*/  @!P3 F2FP.F16.F32.PACK_AB R4, RZ, R0 ;  /* 0x00000000ff04b23e */ /* 0x001fce00000000ff */
[----:B------:R-:W0:Y:S01]  /*45b0*/  @!P2 FRND.FTZ.CEIL R3, R3 ;  /* 0x000000030003a307 */ /* 0x000e220000219000 */
[----:B-1----:R-:W-:-:S07]  /*45c0*/  @!P1 F2FP.F16.F32.PACK_AB R23, RZ, R25 ;  /* 0x00000019ff17923e */ /* 0x002fce00000000ff */
[----:B------:R-:W1:Y:S01]  /*45d0*/  @!P0 FRND.FTZ.CEIL R2, R2 ;  /* 0x0000000200028307 */ /* 0x000e620000219000 */
        /* <DEDUP_REMOVED lines=26> */
.L_x_18212:
[----:B------:R-:W-:Y:S02]  /*4780*/  HADD2.F32 R5, -RZ, R4.H0_H0 ;  /* 0x20000004ff057230 */ /* 0x000fe40000004100 */
[----:B------:R-:W-:-:S04]  /*4790*/  IMAD.MOV.U32 R17, RZ, RZ, R27 ;  /* 0x000000ffff117224 */ /* 0x000fc800078e001b */
[----:B------:R-:W0:Y:S02]  /*47a0*/  F2I.S64.TRUNC R4, R5 ;  /* 0x0000000500047311 */ /* 0x000e24000020d900 */
[----:B0-----:R0:W-:Y:S01]  /*47b0*/  STG.E.U8 desc[UR36][R2.64], R4 ;  /* 0x0000000402007986 */ /* 0x0011e2000c101124 */
[----:B------:R-:W-:Y:S05]  /*47c0*/  BRA `(.L_x_18208) ;  /* 0x0000000c00d47947 */ /* 0x000fea0003800000 */
.L_x_18211:
        /* <DEDUP_REMOVED lines=11> */
.L_x_18215:
[----:B------:R-:W-:Y:S02]  /*4880*/  HADD2.F32 R4, -RZ, R4.H0_H0 ;  /* 0x20000004ff047230 */ /* 0x000fe40000004100 */
[----:B------:R-:W-:Y:S02]  /*4890*/  IMAD.MOV.U32 R17, RZ, RZ, R27 ;  /* 0x000000ffff117224 */ /* 0x000fe400078e001b */
[----:B------:R-:W0:Y:S02]  /*48a0*/  F2I.FTZ.TRUNC.NTZ R5, R4 ;  /* 0x0000000400057305 */ /* 0x000e24000021f100 */
[----:B0-----:R0:W-:Y:S01]  /*48b0*/  STG.E desc[UR36][R2.64], R5 ;  /* 0x0000000502007986 */ /* 0x0011e2000c101924 */
[----:B------:R-:W-:Y:S05]  /*48c0*/  BRA `(.L_x_18208) ;  /* 0x0000000c00947947 */ /* 0x000fea0003800000 */
.L_x_18214:
[----:B------:R-:W-:Y:S02]  /*48d0*/  HADD2.F32 R4, -RZ, R4.H0_H0 ;  /* 0x20000004ff047230 */ /* 0x000fe40000004100 */
[----:B------:R-:W-:Y:S02]  /*48e0*/  IMAD.MOV.U32 R17, RZ, RZ, R27 ;  /* 0x000000ffff117224 */ /* 0x000fe400078e001b */
[----:B------:R-:W0:Y:S02]  /*48f0*/  F2I.FTZ.TRUNC.NTZ R5, R4 ;  /* 0x0000000400057305 */ /* 0x000e24000021f100 */
[----:B0-----:R0:W-:Y:S01]  /*4900*/  STG.E.U16 desc[UR36][R2.64], R5 ;  /* 0x0000000502007986 */ /* 0x0011e2000c101524 */
[----:B------:R-:W-:Y:S05]  /*4910*/  BRA `(.L_x_18208) ;  /* 0x0000000c00807947 */ /* 0x000fea0003800000 */
.L_x_18210:
        /* <DEDUP_REMOVED lines=10> */
.L_x_18217:
[----:B------:R0:W-:Y:S01]  /*49c0*/  STG.E.U16 desc[UR36][R2.64], R4 ;  /* 0x0000000402007986 */ /* 0x0001e2000c101524 */
[----:B------:R-:W-:Y:S01]  /*49d0*/  IMAD.MOV.U32 R17, RZ, RZ, R27 ;  /* 0x000000ffff117224 */ /* 0x000fe200078e001b */
[----:B------:R-:W-:Y:S06]  /*49e0*/  BRA `(.L_x_18208) ;  /* 0x0000000c004c7947 */ /* 0x000fec0003800000 */
.L_x_18216:
        /* <DEDUP_REMOVED lines=11> */
.L_x_18219:
[----:B------:R-:W-:Y:S02]  /*4aa0*/  HADD2.F32 R0, -RZ, R4.H0_H0 ;  /* 0x20000004ff007230 */ /* 0x000fe40000004100 */
[----:B------:R-:W-:-:S03]  /*4ab0*/  IMAD.MOV.U32 R17, RZ, RZ, R27 ;  /* 0x000000ffff117224 */ /* 0x000fc600078e001b */
[----:B------:R-:W-:-:S04]  /*4ac0*/  F2FP.F16.F32.PACK_AB R0, RZ, R0 ;  /* 0x00000000ff00723e */ /* 0x000fc800000000ff */
[----:B------:R-:W-:-:S05]  /*4ad0*/  PRMT R0, R0, 0x5410, RZ ;  /* 0x0000541000007816 */ /* 0x000fca00000000ff */
[----:B------:R0:W-:Y:S01]  /*4ae0*/  STG.E desc[UR36][R2.64], R0 ;  /* 0x0000000002007986 */ /* 0x0001e2000c101924 */
[----:B------:R-:W-:Y:S05]  /*4af0*/  BRA `(.L_x_18208) ;  /* 0x0000000c00087947 */ /* 0x000fea0003800000 */
.L_x_18218:
[----:B------:R-:W-:Y:S02]  /*4b00*/  HADD2.F32 R4, -RZ, R4.H0_H0 ;  /* 0x20000004ff047230 */ /* 0x000fe40000004100 */
[----:B------:R-:W-:-:S03]  /*4b10*/  IMAD.MOV.U32 R17, RZ, RZ, R27 ;  /* 0x000000ffff117224 */ /* 0x000fc600078e001b */
[----:B------:R-:W-:-:S06]  /*4b20*/  FMUL.FTZ R4, R4, 1 ;  /* 0x3f80000004047820 */ /* 0x000fcc0000410000 */
[----:B------:R-:W0:Y:S02]  /*4b30*/  F2F.F64.F32 R4, R4 ;  /* 0x0000000400047310 */ /* 0x000e240000201800 */
[----:B0-----:R0:W-:Y:S01]  /*4b40*/  STG.E.64 desc[UR36][R2.64], R4 ;  /* 0x0000000402007986 */ /* 0x0011e2000c101b24 */
[----:B------:R-:W-:Y:S05]  /*4b50*/  BRA `(.L_x_18208) ;  /* 0x0000000800f07947 */ /* 0x000fea0003800000 */
.L_x_18209:
        /* <DEDUP_REMOVED lines=14> */
.L_x_18222:
[----:B------:R-:W-:Y:S01]  /*4c40*/  HADD2.F32 R4, -RZ, R4.H0_H0 ;  /* 0x20000004ff047230 */ /* 0x000fe20000004100 */
[----:B------:R-:W-:Y:S01]  /*4c50*/  CS2R R6, SRZ ;  /* 0x0000000000067805 */ /* 0x000fe2000001ff00 */
[----:B------:R-:W-:-:S03]  /*4c60*/  IMAD.MOV.U32 R17, RZ, RZ, R27 ;  /* 0x000000ffff117224 */ /* 0x000fc600078e001b */
[----:B------:R-:W-:-:S06]  /*4c70*/  FMUL.FTZ R4, R4, 1 ;  /* 0x3f80000004047820 */ /* 0x000fcc0000410000 */
[----:B------:R-:W0:Y:S02]  /*4c80*/  F2F.F64.F32 R4, R4 ;  /* 0x0000000400047310 */ /* 0x000e240000201800 */
[----:B0-----:R0:W-:Y:S01]  /*4c90*/  STG.E.128 desc[UR36][R2.64], R4 ;  /* 0x0000000402007986 */ /* 0x0011e2000c101d24 */
[----:B------:R-:W-:Y:S05]  /*4ca0*/  BRA `(.L_x_18208) ;  /* 0x00000008009c7947 */ /* 0x000fea0003800000 */
.L_x_18221:
        /* <DEDUP_REMOVED lines=21> */
.L_x_18226:
[----:B------:R-:W-:Y:S05]  /*4e00*/  BSYNC B0 ;  /* 0x0000000000007941 */ /* 0x000fea0003800000 */
.L_x_18225:
[----:B------:R-:W-:Y:S01]  /*4e10*/  LOP3.LUT R5, R0, R5, RZ, 0xfc, !PT ;  /* 0x0000000500057212 */ /* 0x000fe200078efcff */
[----:B------:R-:W-:-:S04]  /*4e20*/  IMAD.MOV.U32 R17, RZ, RZ, R27 ;  /* 0x000000ffff117224 */ /* 0x000fc800078e001b */
[----:B------:R0:W-:Y:S01]  /*4e30*/  STG.E.U8 desc[UR36][R2.64], R5 ;  /* 0x0000000502007986 */ /* 0x0001e2000c101124 */
[----:B------:R-:W-:Y:S05]  /*4e40*/  BRA `(.L_x_18208) ;  /* 0x0000000800347947 */ /* 0x000fea0003800000 */
.L_x_18224:
        /* <DEDUP_REMOVED lines=13> */
.L_x_18228:
[----:B------:R-:W-:Y:S01]  /*4f20*/  IMAD.MOV.U32 R0, RZ, RZ, 0x7f ;  /* 0x0000007fff007424 */ /* 0x000fe200078e00ff */
[----:B------:R-:W-:-:S04]  /*4f30*/  ISETP.GT.U32.AND P0, PT, R4, 0x7f800000, PT ;  /* 0x7f8000000400780c */ /* 0x000fc80003f04070 */
[----:B------:R-:W-:-:S09]  /*4f40*/  SEL R0, R0, 0x7c, P0 ;  /* 0x0000007c00007807 */ /* 0x000fd20000000000 */
.L_x_18229:
[----:B------:R-:W-:Y:S05]  /*4f50*/  BSYNC B0 ;  /* 0x0000000000007941 */ /* 0x000fea0003800000 */
.L_x_18227:
[----:B------:R-:W-:Y:S01]  /*4f60*/  LOP3.LUT R4, R5, 0x80000000, RZ, 0xc0, !PT ;  /* 0x8000000005047812 */ /* 0x000fe200078ec0ff */
[----:B------:R-:W-:-:S03]  /*4f70*/  IMAD.MOV.U32 R17, RZ, RZ, R27 ;  /* 0x000000ffff117224 */ /* 0x000fc600078e001b */
[----:B------:R-:W-:-:S04]  /*4f80*/  SHF.R.U32.HI R5, RZ, 0x18, R4 ;  /* 0x00000018ff057819 */ /* 0x000fc80000011604 */
[----:B------:R-:W-:-:S05]  /*4f90*/  LOP3.LUT R5, R0, R5, RZ, 0xfc, !PT ;  /* 0x0000000500057212 */ /* 0x000fca00078efcff */
[----:B------:R0:W-:Y:S01]  /*4fa0*/  STG.E.U8 desc[UR36][R2.64], R5 ;  /* 0x0000000502007986 */ /* 0x0001e2000c101124 */
[----:B------:R-:W-:Y:S05]  /*4fb0*/  BRA `(.L_x_18208) ;  /* 0x0000000400d87947 */ /* 0x000fea0003800000 */
.L_x_18223:
[----:B------:R-:W-:Y:S02]  /*4fc0*/  HADD2.F32 R0, -RZ, R4.H0_H0 ;  /* 0x20000004ff007230 */ /* 0x000fe40000004100 */
[----:B------:R-:W-:-:S03]  /*4fd0*/  IMAD.MOV.U32 R17, RZ, RZ, R27 ;  /* 0x000000ffff117224 */ /* 0x000fc600078e001b */
[----:B------:R-:W-:-:S05]  /*4fe0*/  F2FP.BF16.F32.PACK_AB R0, RZ, R0 ;  /* 0x00000000ff00723e */ /* 0x000fca00000010ff */
[----:B------:R0:W-:Y:S01]  /*4ff0*/  STG.E.U16 desc[UR36][R2.64], R0 ;  /* 0x0000000002007986 */ /* 0x0001e2000c101524 */
[----:B------:R-:W-:Y:S05]  /*5000*/  BRA `(.L_x_18208) ;  /* 0x0000000400c47947 */ /* 0x000fea0003800000 */
.L_x_18220:
        /* <DEDUP_REMOVED lines=13> */
.L_x_18232:
        /* <DEDUP_REMOVED lines=17> */
.L_x_18235:
[----:B------:R-:W-:-:S04]  /*51f0*/  LOP3.LUT R0, R7, 0x80000000, RZ, 0xc0, !PT ;  /* 0x8000000007007812 */ /* 0x000fc800078ec0ff */
[----:B------:R-:W-:-:S04]  /*5200*/  SHF.R.U32.HI R5, RZ, 0x18, R0 ;  /* 0x00000018ff057819 */ /* 0x000fc80000011600 */
[----:B------:R-:W-:-:S04]  /*5210*/  LOP3.LUT R4, R4, R5, RZ, 0xfc, !PT ;  /* 0x0000000504047212 */ /* 0x000fc800078efcff */
[----:B------:R-:W-:-:S07]  /*5220*/  PRMT R0, R4, 0x7610, R0 ;  /* 0x0000761004007816 */ /* 0x000fce0000000000 */
.L_x_18234:
[----:B------:R-:W-:Y:S05]  /*5230*/  BSYNC B0 ;  /* 0x0000000000007941 */ /* 0x000fea0003800000 */
.L_x_18233:
[----:B------:R3:W-:Y:S01]  /*5240*/  STG.E.U8 desc[UR36][R2.64], R0 ;  /* 0x0000000002007986 */ /* 0x0007e2000c101124 */
[----:B------:R-:W-:Y:S01]  /*5250*/  IMAD.MOV.U32 R17, RZ, RZ, R27 ;  /* 0x000000ffff117224 */ /* 0x000fe200078e001b */
[----:B------:R-:W-:Y:S06]  /*5260*/  BRA `(.L_x_18208) ;  /* 0x00000004002c7947 */ /* 0x000fec0003800000 */
.L_x_18231:
        /* <DEDUP_REMOVED lines=17> */
.L_x_18238:
[----:B------:R-:W-:-:S04]  /*5380*/  LOP3.LUT R0, R7, 0x80000000, RZ, 0xc0, !PT ;  /* 0x8000000007007812 */ /* 0x000fc800078ec0ff */
[----:B------:R-:W-:-:S04]  /*5390*/  SHF.R.U32.HI R5, RZ, 0x18, R0 ;  /* 0x00000018ff057819 */ /* 0x000fc80000011600 */
[----:B------:R-:W-:-:S04]  /*53a0*/  LOP3.LUT R4, R4, R5, RZ, 0xfc, !PT ;  /* 0x0000000504047212 */ /* 0x000fc800078efcff */
[----:B------:R-:W-:-:S07]  /*53b0*/  PRMT R0, R4, 0x7610, R0 ;  /* 0x0000761004007816 */ /* 0x000fce0000000000 */
.L_x_18237:
[----:B------:R-:W-:Y:S05]  /*53c0*/  BSYNC B0 ;  /* 0x0000000000007941 */ /* 0x000fea0003800000 */
.L_x_18236:
[----:B------:R0:W-:Y:S01]  /*53d0*/  STG.E.U8 desc[UR36][R2.64], R0 ;  /* 0x0000000002007986 */ /* 0x0001e2000c101124 */
[----:B------:R-:W-:Y:S01]  /*53e0*/  IMAD.MOV.U32 R17, RZ, RZ, R27 ;  /* 0x000000ffff117224 */ /* 0x000fe200078e001b */
[----:B------:R-:W-:Y:S06]  /*53f0*/  BRA `(.L_x_18208) ;  /* 0x0000000000c87947 */ /* 0x000fec0003800000 */
.L_x_18230:
        /* <DEDUP_REMOVED lines=23> */
.L_x_18213:
        /* <DEDUP_REMOVED lines=16> */
.L_x_18241:
[----:B------:R-:W-:Y:S01]  /*5670*/  IMAD.MOV.U32 R17, RZ, RZ, R27 ;  /* 0x000000ffff117224 */ /* 0x000fe200078e001b */
[----:B------:R-:W-:Y:S06]  /*5680*/  BRA `(.L_x_18208) ;  /* 0x0000000000247947 */ /* 0x000fec0003800000 */
.L_x_18240:
[----:B------:R-:W-:Y:S02]  /*5690*/  HADD2.F32 R4, -RZ, R4.H0_H0 ;  /* 0x20000004ff047230 */ /* 0x000fe40000004100 */
[----:B------:R-:W-:-:S04]  /*56a0*/  IMAD.MOV.U32 R17, RZ, RZ, R27 ;  /* 0x000000ffff117224 */ /* 0x000fc800078e001b */
[----:B------:R-:W0:Y:S02]  /*56b0*/  F2I.U64.TRUNC R4, R4 ;  /* 0x0000000400047311 */ /* 0x000e24000020d800 */
[----:B0-----:R2:W-:Y:S01]  /*56c0*/  STG.E.64 desc[UR36][R2.64], R4 ;  /* 0x0000000402007986 */ /* 0x0015e2000c101b24 */
[----:B------:R-:W-:Y:S05]  /*56d0*/  BRA `(.L_x_18208) ;  /* 0x0000000000107947 */ /* 0x000fea0003800000 */
.L_x_18239:
[----:B------:R-:W-:Y:S02]  /*56e0*/  HADD2.F32 R4, -RZ, R4.H0_H0 ;  /* 0x20000004ff047230 */ /* 0x000fe40000004100 */
[----:B------:R-:W-:Y:S02]  /*56f0*/  IMAD.MOV.U32 R17, RZ, RZ, R27 ;  /* 0x000000ffff117224 */ /* 0x000fe400078e001b */
[----:B------:R-:W0:Y:S02]  /*5700*/  F2I.FTZ.U32.TRUNC.NTZ R5, R4 ;  /* 0x0000000400057305 */ /* 0x000e24000021f000 */
[----:B0-----:R0:W-:Y:S03]  /*5710*/  STG.E desc[UR36][R2.64], R5 ;  /* 0x0000000502007986 */ /* 0x0011e6000c101924 */
.L_x_18208:
[----:B------:R-:W-:Y:S05]  /*5720*/  BSYNC B6 ;  /* 0x0000000000067941 */ /* 0x000fea0003800000 */
.L_x_18207:
        /* <DEDUP_REMOVED lines=25> */
.L_x_18247:
[----:B------:R-:W-:-:S06]  /*58c0*/  HADD2.F32 R5, -RZ, R24.H0_H0 ;  /* 0x20000018ff057230 */ /* 0x000fcc0000004100 */
[----:B------:R-:W0:Y:S02]  /*58d0*/  F2I.S64.TRUNC R4, R5 ;  /* 0x0000000500047311 */ /* 0x000e24000020d900 */
[----:B0-----:R0:W-:Y:S01]  /*58e0*/  STG.E.U8 desc[UR36][R2.64], R4 ;  /* 0x0000000402007986 */ /* 0x0011e2000c101124 */
[----:B------:R-:W-:Y:S05]  /*58f0*/  BRA `(.L_x_18249) ;  /* 0x0000000c00847947 */ /* 0x000fea0003800000 */
.L_x_18246:
        /* <DEDUP_REMOVED lines=10> */
.L_x_18251:
[----:B------:R-:W-:-:S04]  /*59a0*/  HADD2.F32 R24, -RZ, R24.H0_H0 ;  /* 0x20000018ff187230 */ /* 0x000fc80000004100 */
[----:B------:R-:W0:Y:S02]  /*59b0*/  F2I.FTZ.TRUNC.NTZ R5, R24 ;  /* 0x0000001800057305 */ /* 0x000e24000021f100 */
[----:B0-----:R0:W-:Y:S01]  /*59c0*/  STG.E desc[UR36][R2.64], R5 ;  /* 0x0000000502007986 */ /* 0x0011e2000c101924 */
[----:B------:R-:W-:Y:S05]  /*59d0*/  BRA `(.L_x_18249) ;  /* 0x0000000c004c7947 */ /* 0x000fea0003800000 */
.L_x_18250:
[----:B------:R-:W-:-:S04]  /*59e0*/  HADD2.F32 R24, -RZ, R24.H0_H0 ;  /* 0x20000018ff187230 */ /* 0x000fc80000004100 */
[----:B------:R-:W0:Y:S02]  /*59f0*/  F2I.FTZ.TRUNC.NTZ R5, R24 ;  /* 0x0000001800057305 */ /* 0x000e24000021f100 */
[----:B0-----:R0:W-:Y:S01]  /*5a00*/  STG.E.U16 desc[UR36][R2.64], R5 ;  /* 0x0000000502007986 */ /* 0x0011e2000c101524 */
[----:B------:R-:W-:Y:S05]  /*5a10*/  BRA `(.L_x_18249) ;  /* 0x0000000c003c7947 */ /* 0x000fea0003800000 */
.L_x_18245:
        /* <DEDUP_REMOVED lines=9> */
.L_x_18253:
[----:B------:R0:W-:Y:S01]  /*5ab0*/  STG.E.U16 desc[UR36][R2.64], R24 ;  /* 0x0000001802007986 */ /* 0x0001e2000c101524 */
[----:B------:R-:W-:Y:S05]  /*5ac0*/  BRA `(.L_x_18249) ;  /* 0x0000000c00107947 */ /* 0x000fea0003800000 */
.L_x_18252:
        /* <DEDUP_REMOVED lines=10> */
.L_x_18255:
[----:B------:R-:W-:-:S05]  /*5b70*/  HADD2.F32 R0, -RZ, R24.H0_H0 ;  /* 0x20000018ff007230 */ /* 0x000fca0000004100 */
[----:B------:R-:W-:-:S04]  /*5b80*/  F2FP.F16.F32.PACK_AB R0, RZ, R0 ;  /* 0x00000000ff00723e */ /* 0x000fc800000000ff */
[----:B------:R-:W-:-:S05]  /*5b90*/  PRMT R0, R0, 0x5410, RZ ;  /* 0x0000541000007816 */ /* 0x000fca00000000ff */
[----:B------:R0:W-:Y:S01]  /*5ba0*/  STG.E desc[UR36][R2.64], R0 ;  /* 0x0000000002007986 */ /* 0x0001e2000c101924 */
[----:B------:R-:W-:Y:S05]  /*5bb0*/  BRA `(.L_x_18249) ;  /* 0x0000000800d47947 */ /* 0x000fea0003800000 */
.L_x_18254:
[----:B------:R-:W-:-:S05]  /*5bc0*/  HADD2.F32 R4, -RZ, R24.H0_H0 ;  /* 0x20000018ff047230 */ /* 0x000fca0000004100 */
[----:B------:R-:W-:-:S06]  /*5bd0*/  FMUL.FTZ R4, R4, 1 ;  /* 0x3f80000004047820 */ /* 0x000fcc0000410000 */
[----:B------:R-:W0:Y:S02]  /*5be0*/  F2F.F64.F32 R4, R4 ;  /* 0x0000000400047310 */ /* 0x000e240000201800 */
[----:B0-----:R0:W-:Y:S01]  /*5bf0*/  STG.E.64 desc[UR36][R2.64], R4 ;  /* 0x0000000402007986 */ /* 0x0011e2000c101b24 */
[----:B------:R-:W-:Y:S05]  /*5c00*/  BRA `(.L_x_18249) ;  /* 0x0000000800c07947 */ /* 0x000fea0003800000 */
.L_x_18244:
        /* <DEDUP_REMOVED lines=13> */
.L_x_18258:
[----:B------:R-:W-:Y:S01]  /*5ce0*/  HADD2.F32 R24, -RZ, R24.H0_H0 ;  /* 0x20000018ff187230 */ /* 0x000fe20000004100 */
[----:B------:R-:W-:-:S04]  /*5cf0*/  CS2R R6, SRZ ;  /* 0x0000000000067805 */ /* 0x000fc8000001ff00 */
[----:B------:R-:W-:-:S06]  /*5d00*/  FMUL.FTZ R4, R24, 1 ;  /* 0x3f80000018047820 */ /* 0x000fcc0000410000 */
[----:B------:R-:W0:Y:S02]  /*5d10*/  F2F.F64.F32 R4, R4 ;  /* 0x0000000400047310 */ /* 0x000e240000201800 */
[----:B0-----:R0:W-:Y:S01]  /*5d20*/  STG.E.128 desc[UR36][R2.64], R4 ;  /* 0x0000000402007986 */ /* 0x0011e2000c101d24 */
[----:B------:R-:W-:Y:S05]  /*5d30*/  BRA `(.L_x_18249) ;  /* 0x0000000800747947 */ /* 0x000fea0003800000 */
.L_x_18257:
        /* <DEDUP_REMOVED lines=21> */
.L_x_18262:
[----:B------:R-:W-:Y:S05]  /*5e90*/  BSYNC B0 ;  /* 0x0000000000007941 */ /* 0x000fea0003800000 */
.L_x_18261:
[----:B------:R-:W-:-:S05]  /*5ea0*/  LOP3.LUT R5, R0, R5, RZ, 0xfc, !PT ;  /* 0x0000000500057212 */ /* 0x000fca00078efcff */
[----:B------:R0:W-:Y:S01]  /*5eb0*/  STG.E.U8 desc[UR36][R2.64], R5 ;  /* 0x0000000502007986 */ /* 0x0001e2000c101124 */
[----:B------:R-:W-:Y:S05]  /*5ec0*/  BRA `(.L_x_18249) ;  /* 0x0000000800107947 */ /* 0x000fea0003800000 */
.L_x_18260:
        /* <DEDUP_REMOVED lines=13> */
.L_x_18264:
[----:B------:R-:W-:Y:S01]  /*5fa0*/  IMAD.MOV.U32 R0, RZ, RZ, 0x7f ;  /* 0x0000007fff007424 */ /* 0x000fe200078e00ff */
[----:B------:R-:W-:-:S04]  /*5fb0*/  ISETP.GT.U32.AND P0, PT, R4, 0x7f800000, PT ;  /* 0x7f8000000400780c */ /* 0x000fc80003f04070 */
[----:B------:R-:W-:-:S09]  /*5fc0*/  SEL R0, R0, 0x7c, P0 ;  /* 0x0000007c00007807 */ /* 0x000fd20000000000 */
.L_x_18265:
[----:B------:R-:W-:Y:S05]  /*5fd0*/  BSYNC B0 ;  /* 0x0000000000007941 */ /* 0x000fea0003800000 */
.L_x_18263:
[----:B------:R-:W-:-:S04]  /*5fe0*/  LOP3.LUT R4, R5, 0x80000000, RZ, 0xc0, !PT ;  /* 0x8000000005047812 */ /* 0x000fc800078ec0ff */
[----:B------:R-:W-:-:S04]  /*5ff0*/  SHF.R.U32.HI R5, RZ, 0x18, R4 ;  /* 0x00000018ff057819 */ /* 0x000fc80000011604 */
[----:B------:R-:W-:-:S05]  /*6000*/  LOP3.LUT R5, R0, R5, RZ, 0xfc, !PT ;  /* 0x0000000500057212 */ /* 0x000fca00078efcff */
[----:B------:R0:W-:Y:S01]  /*6010*/  STG.E.U8 desc[UR36][R2.64], R5 ;  /* 0x0000000502007986 */ /* 0x0001e2000c101124 */
[----:B------:R-:W-:Y:S05]  /*6020*/  BRA `(.L_x_18249) ;  /* 0x0000000400b87947 */ /* 0x000fea0003800000 */
.L_x_18259:
[----:B------:R-:W-:-:S05]  /*6030*/  HADD2.F32 R0, -RZ, R24.H0_H0 ;  /* 0x20000018ff007230 */ /* 0x000fca0000004100 */
[----:B------:R-:W-:-:S05]  /*6040*/  F2FP.BF16.F32.PACK_AB R0, RZ, R0 ;  /* 0x00000000ff00723e */ /* 0x000fca00000010ff */
[----:B------:R0:W-:Y:S01]  /*6050*/  STG.E.U16 desc[UR36][R2.64], R0 ;  /* 0x0000000002007986 */ /* 0x0001e2000c101524 */
[----:B------:R-:W-:Y:S05]  /*6060*/  BRA `(.L_x_18249) ;  /* 0x0000000400a87947 */ /* 0x000fea0003800000 */
.L_x_18256:
        /* <DEDUP_REMOVED lines=12> */
.L_x_18268:
        /* <DEDUP_REMOVED lines=17> */
.L_x_18271:
[----:B------:R-:W-:-:S04]  /*6240*/  LOP3.LUT R0, R7, 0x80000000, RZ, 0xc0, !PT ;  /* 0x8000000007007812 */ /* 0x000fc800078ec0ff */
[----:B------:R-:W-:-:S04]  /*6250*/  SHF.R.U32.HI R5, RZ, 0x18, R0 ;  /* 0x00000018ff057819 */ /* 0x000fc80000011600 */
[----:B------:R-:W-:-:S04]  /*6260*/  LOP3.LUT R4, R4, R5, RZ, 0xfc, !PT ;  /* 0x0000000504047212 */ /* 0x000fc800078efcff */
[----:B------:R-:W-:-:S07]  /*6270*/  PRMT R0, R4, 0x7610, R0 ;  /* 0x0000761004007816 */ /* 0x000fce0000000000 */
.L_x_18270:
[----:B------:R-:W-:Y:S05]  /*6280*/  BSYNC B0 ;  /* 0x0000000000007941 */ /* 0x000fea0003800000 */
.L_x_18269:
[----:B------:R3:W-:Y:S01]  /*6290*/  STG.E.U8 desc[UR36][R2.64], R0 ;  /* 0x0000000002007986 */ /* 0x0007e2000c101124 */
[----:B------:R-:W-:Y:S05]  /*62a0*/  BRA `(.L_x_18249) ;  /* 0x0000000400187947 */ /* 0x000fea0003800000 */
.L_x_18267:
        /* <DEDUP_REMOVED lines=17> */
.L_x_18274:
[----:B------:R-:W-:-:S04]  /*63c0*/  LOP3.LUT R0, R7, 0x80000000, RZ, 0xc0, !PT ;  /* 0x8000000007007812 */ /* 0x000fc800078ec0ff */
[----:B------:R-:W-:-:S04]  /*63d0*/  SHF.R.U32.HI R5, RZ, 0x18, R0 ;  /* 0x00000018ff057819 */ /* 0x000fc80000011600 */
[----:B------:R-:W-:-:S04]  /*63e0*/  LOP3.LUT R4, R4, R5, RZ, 0xfc, !PT ;  /* 0x0000000504047212 */ /* 0x000fc800078efcff */
[----:B------:R-:W-:-:S07]  /*63f0*/  PRMT R0, R4, 0x7610, R0 ;  /* 0x0000761004007816 */ /* 0x000fce0000000000 */
.L_x_18273:
[----:B------:R-:W-:Y:S05]  /*6400*/  BSYNC B0 ;  /* 0x0000000000007941 */ /* 0x000fea0003800000 */
.L_x_18272:
[----:B------:R0:W-:Y:S01]  /*6410*/  STG.E.U8 desc[UR36][R2.64], R0 ;  /* 0x0000000002007986 */ /* 0x0001e2000c101124 */
[----:B------:R-:W-:Y:S05]  /*6420*/  BRA `(.L_x_18249) ;  /* 0x0000000000b87947 */ /* 0x000fea0003800000 */
.L_x_18266:
        /* <DEDUP_REMOVED lines=22> */
.L_x_18248:
        /* <DEDUP_REMOVED lines=16> */
.L_x_18277:
[----:B------:R-:W-:Y:S05]  /*6690*/  BRA `(.L_x_18249) ;  /* 0x00000000001c7947 */ /* 0x000fea0003800000 */
.L_x_18276:
[----:B------:R-:W-:-:S06]  /*66a0*/  HADD2.F32 R4, -RZ, R24.H0_H0 ;  /* 0x20000018ff047230 */ /* 0x000fcc0000004100 */
[----:B------:R-:W0:Y:S02]  /*66b0*/  F2I.U64.TRUNC R4, R4 ;  /* 0x0000000400047311 */ /* 0x000e24000020d800 */
[----:B0-----:R2:W-:Y:S01]  /*66c0*/  STG.E.64 desc[UR36][R2.64], R4 ;  /* 0x0000000402007986 */ /* 0x0015e2000c101b24 */
[----:B------:R-:W-:Y:S05]  /*66d0*/  BRA `(.L_x_18249) ;  /* 0x00000000000c7947 */ /* 0x000fea0003800000 */
.L_x_18275:
[----:B------:R-:W-:-:S04]  /*66e0*/  HADD2.F32 R24, -RZ, R24.H0_H0 ;  /* 0x20000018ff187230 */ /* 0x000fc80000004100 */
[----:B------:R-:W0:Y:S02]  /*66f0*/  F2I.FTZ.U32.TRUNC.NTZ R5, R24 ;  /* 0x0000001800057305 */ /* 0x000e24000021f000 */
[----:B0-----:R0:W-:Y:S02]  /*6700*/  STG.E desc[UR36][R2.64], R5 ;  /* 0x0000000502007986 */ /* 0x0011e4000c101924 */
.L_x_18249:
        /* <DEDUP_REMOVED lines=25> */
.L_x_18281:
[----:B------:R-:W-:-:S06]  /*68a0*/  HADD2.F32 R5, -RZ, R23.H0_H0 ;  /* 0x20000017ff057230 */ /* 0x000fcc0000004100 */
[----:B------:R-:W0:Y:S02]  /*68b0*/  F2I.S64.TRUNC R4, R5 ;  /* 0x0000000500047311 */ /* 0x000e24000020d900 */
[----:B0-----:R3:W-:Y:S01]  /*68c0*/  STG.E.U8 desc[UR36][R2.64], R4 ;  /* 0x0000000402007986 */ /* 0x0017e2000c101124 */
[----:B------:R-:W-:Y:S05]  /*68d0*/  BRA `(.L_x_18283) ;  /* 0x0000000c00847947 */ /* 0x000fea0003800000 */
.L_x_18280:
        /* <DEDUP_REMOVED lines=10> */
.L_x_18285:
[----:B------:R-:W-:-:S06]  /*6980*/  HADD2.F32 R23, -RZ, R23.H0_H0 ;  /* 0x20000017ff177230 */ /* 0x000fcc0000004100 */
[----:B------:R-:W0:Y:S02]  /*6990*/  F2I.FTZ.TRUNC.NTZ R23, R23 ;  /* 0x0000001700177305 */ /* 0x000e24000021f100 */
[----:B0-----:R2:W-:Y:S01]  /*69a0*/  STG.E desc[UR36][R2.64], R23 ;  /* 0x0000001702007986 */ /* 0x0015e2000c101924 */
[----:B------:R-:W-:Y:S05]  /*69b0*/  BRA `(.L_x_18283) ;  /* 0x0000000c004c7947 */ /* 0x000fea0003800000 */
.L_x_18284:
[----:B------:R-:W-:-:S06]  /*69c0*/  HADD2.F32 R23, -RZ, R23.H0_H0 ;  /* 0x20000017ff177230 */ /* 0x000fcc0000004100 */
[----:B------:R-:W0:Y:S02]  /*69d0*/  F2I.FTZ.TRUNC.NTZ R23, R23 ;  /* 0x0000001700177305 */ /* 0x000e24000021f100 */
[----:B0-----:R0:W-:Y:S01]  /*69e0*/  STG.E.U16 desc[UR36][R2.64], R23 ;  /* 0x0000001702007986 */ /* 0x0011e2000c101524 */
[----:B------:R-:W-:Y:S05]  /*69f0*/  BRA `(.L_x_18283) ;  /* 0x0000000c003c7947 */ /* 0x000fea0003800000 */
.L_x_18279:
        /* <DEDUP_REMOVED lines=9> */
.L_x_18287:
[----:B------:R0:W-:Y:S01]  /*6a90*/  STG.E.U16 desc[UR36][R2.64], R23 ;  /* 0x0000001702007986 */ /* 0x0001e2000c101524 */
[----:B------:R-:W-:Y:S05]  /*6aa0*/  BRA `(.L_x_18283) ;  /* 0x0000000c00107947 */ /* 0x000fea0003800000 */
.L_x_18286:
        /* <DEDUP_REMOVED lines=10> */
.L_x_18289:
[----:B------:R-:W-:-:S05]  /*6b50*/  HADD2.F32 R0, -RZ, R23.H0_H0 ;  /* 0x20000017ff007230 */ /* 0x000fca0000004100 */
[----:B------:R-:W-:-:S04]  /*6b60*/  F2FP.F16.F32.PACK_AB R0, RZ, R0 ;  /* 0x00000000ff00723e */ /* 0x000fc800000000ff */
[----:B------:R-:W-:-:S05]  /*6b70*/  PRMT R0, R0, 0x5410, RZ ;  /* 0x0000541000007816 */ /* 0x000fca00000000ff */
[----:B------:R0:W-:Y:S01]  /*6b80*/  STG.E desc[UR36][R2.64], R0 ;  /* 0x0000000002007986 */ /* 0x0001e2000c101924 */
[----:B------:R-:W-:Y:S05]  /*6b90*/  BRA `(.L_x_18283) ;  /* 0x0000000800d47947 */ /* 0x000fea0003800000 */
.L_x_18288:
[----:B------:R-:W-:-:S05]  /*6ba0*/  HADD2.F32 R4, -RZ, R23.H0_H0 ;  /* 0x20000017ff047230 */ /* 0x000fca0000004100 */
[----:B------:R-:W-:-:S06]  /*6bb0*/  FMUL.FTZ R4, R4, 1 ;  /* 0x3f80000004047820 */ /* 0x000fcc0000410000 */
[----:B------:R-:W0:Y:S02]  /*6bc0*/  F2F.F64.F32 R4, R4 ;  /* 0x0000000400047310 */ /* 0x000e240000201800 */
[----:B0-----:R0:W-:Y:S01]  /*6bd0*/  STG.E.64 desc[UR36][R2.64], R4 ;  /* 0x0000000402007986 */ /* 0x0011e2000c101b24 */
[----:B------:R-:W-:Y:S05]  /*6be0*/  BRA `(.L_x_18283) ;  /* 0x0000000800c07947 */ /* 0x000fea0003800000 */
.L_x_18278:
        /* <DEDUP_REMOVED lines=13> */
.L_x_18292:
[----:B------:R-:W-:Y:S01]  /*6cc0*/  HADD2.F32 R23, -RZ, R23.H0_H0 ;  /* 0x20000017ff177230 */ /* 0x000fe20000004100 */
[----:B------:R-:W-:-:S04]  /*6cd0*/  CS2R R6, SRZ ;  /* 0x0000000000067805 */ /* 0x000fc8000001ff00 */
[----:B------:R-:W-:-:S06]  /*6ce0*/  FMUL.FTZ R4, R23, 1 ;  /* 0x3f80000017047820 */ /* 0x000fcc0000410000 */
[----:B------:R-:W0:Y:S02]  /*6cf0*/  F2F.F64.F32 R4, R4 ;  /* 0x0000000400047310 */ /* 0x000e240000201800 */
[----:B0-----:R0:W-:Y:S01]  /*6d00*/  STG.E.128 desc[UR36][R2.64], R4 ;  /* 0x0000000402007986 */ /* 0x0011e2000c101d24 */
[----:B------:R-:W-:Y:S05]  /*6d10*/  BRA `(.L_x_18283) ;  /* 0x0000000800747947 */ /* 0x000fea0003800000 */
.L_x_18291:
        /* <DEDUP_REMOVED lines=21> */
.L_x_18296:
[----:B------:R-:W-:Y:S05]  /*6e70*/  BSYNC B0 ;  /* 0x0000000000007941 */ /* 0x000fea0003800000 */
.L_x_18295:
[----:B------:R-:W-:-:S05]  /*6e80*/  LOP3.LUT R5, R0, R5, RZ, 0xfc, !PT ;  /* 0x0000000500057212 */ /* 0x000fca00078efcff */
[----:B------:R0:W-:Y:S01]  /*6e90*/  STG.E.U8 desc[UR36][R2.64], R5 ;  /* 0x0000000502007986 */ /* 0x0001e2000c101124 */
[----:B------:R-:W-:Y:S05]  /*6ea0*/  BRA `(.L_x_18283) ;  /* 0x0000000800107947 */ /* 0x000fea0003800000 */
.L_x_18294:
        /* <DEDUP_REMOVED lines=13> */
.L_x_18298:
[----:B------:R-:W-:Y:S01]  /*6f80*/  IMAD.MOV.U32 R0, RZ, RZ, 0x7f ;  /* 0x0000007fff007424 */ /* 0x000fe200078e00ff */
[----:B------:R-:W-:-:S04]  /*6f90*/  ISETP.GT.U32.AND P0, PT, R4, 0x7f800000, PT ;  /* 0x7f8000000400780c */ /* 0x000fc80003f04070 */
[----:B------:R-:W-:-:S09]  /*6fa0*/  SEL R0, R0, 0x7c, P0 ;  /* 0x0000007c00007807 */ /* 0x000fd20000000000 */
.L_x_18299:
[----:B------:R-:W-:Y:S05]  /*6fb0*/  BSYNC B0 ;  /* 0x0000000000007941 */ /* 0x000fea0003800000 */
.L_x_18297:
[----:B------:R-:W-:-:S04]  /*6fc0*/  LOP3.LUT R4, R23, 0x80000000, RZ, 0xc0, !PT ;  /* 0x8000000017047812 */ /* 0x000fc800078ec0ff */
[----:B------:R-:W-:-:S04]  /*6fd0*/  SHF.R.U32.HI R5, RZ, 0x18, R4 ;  /* 0x00000018ff057819 */ /* 0x000fc80000011604 */
[----:B------:R-:W-:-:S05]  /*6fe0*/  LOP3.LUT R5, R0, R5, RZ, 0xfc, !PT ;  /* 0x0000000500057212 */ /* 0x000fca00078efcff */
[----:B------:R0:W-:Y:S01]  /*6ff0*/  STG.E.U8 desc[UR36][R2.64], R5 ;  /* 0x0000000502007986 */ /* 0x0001e2000c101124 */
[----:B------:R-:W-:Y:S05]  /*7000*/  BRA `(.L_x_18283) ;  /* 0x0000000400b87947 */ /* 0x000fea0003800000 */
.L_x_18293:
[----:B------:R-:W-:-:S05]  /*7010*/  HADD2.F32 R0, -RZ, R23.H0_H0 ;  /* 0x20000017ff007230 */ /* 0x000fca0000004100 */
[----:B------:R-:W-:-:S05]  /*7020*/  F2FP.BF16.F32.PACK_AB R0, RZ, R0 ;  /* 0x00000000ff00723e */ /* 0x000fca00000010ff */
[----:B------:R0:W-:Y:S01]  /*7030*/  STG.E.U16 desc[UR36][R2.64], R0 ;  /* 0x0000000002007986 */ /* 0x0001e2000c101524 */
[----:B------:R-:W-:Y:S05]  /*7040*/  BRA `(.L_x_18283) ;  /* 0x0000000400a87947 */ /* 0x000fea0003800000 */
.L_x_18290:
        /* <DEDUP_REMOVED lines=12> */
.L_x_18302:
        /* <DEDUP_REMOVED lines=17> */
.L_x_18305:
[----:B------:R-:W-:-:S04]  /*7220*/  LOP3.LUT R0, R23, 0x80000000, RZ, 0xc0, !PT ;  /* 0x8000000017007812 */ /* 0x000fc800078ec0ff */
[----:B------:R-:W-:-:S04]  /*7230*/  SHF.R.U32.HI R5, RZ, 0x18, R0 ;  /* 0x00000018ff057819 */ /* 0x000fc80000011600 */
[----:B------:R-:W-:-:S04]  /*7240*/  LOP3.LUT R4, R4, R5, RZ, 0xfc, !PT ;  /* 0x0000000504047212 */ /* 0x000fc800078efcff */
[----:B------:R-:W-:-:S07]  /*7250*/  PRMT R0, R4, 0x7610, R0 ;  /* 0x0000761004007816 */ /* 0x000fce0000000000 */
.L_x_18304:
[----:B------:R-:W-:Y:S05]  /*7260*/  BSYNC B0 ;  /* 0x0000000000007941 */ /* 0x000fea0003800000 */
.L_x_18303:
[----:B------:R0:W-:Y:S01]  /*7270*/  STG.E.U8 desc[UR36][R2.64], R0 ;  /* 0x0000000002007986 */ /* 0x0001e2000c101124 */
[----:B------:R-:W-:Y:S05]  /*7280*/  BRA `(.L_x_18283) ;  /* 0x0000000400187947 */ /* 0x000fea0003800000 */
.L_x_18301:
        /* <DEDUP_REMOVED lines=17> */
.L_x_18308:
[----:B------:R-:W-:-:S04]  /*73a0*/  LOP3.LUT R0, R23, 0x80000000, RZ, 0xc0, !PT ;  /* 0x8000000017007812 */ /* 0x000fc800078ec0ff */
[----:B------:R-:W-:-:S04]  /*73b0*/  SHF.R.U32.HI R5, RZ, 0x18, R0 ;  /* 0x00000018ff057819 */ /* 0x000fc80000011600 */
[----:B------:R-:W-:-:S04]  /*73c0*/  LOP3.LUT R4, R4, R5, RZ, 0xfc, !PT ;  /* 0x0000000504047212 */ /* 0x000fc800078efcff */
[----:B------:R-:W-:-:S07]  /*73d0*/  PRMT R0, R4, 0x7610, R0 ;  /* 0x0000761004007816 */ /* 0x000fce0000000000 */
.L_x_18307:
[----:B------:R-:W-:Y:S05]  /*73e0*/  BSYNC B0 ;  /* 0x0000000000007941 */ /* 0x000fea0003800000 */
.L_x_18306:
[----:B------:R0:W-:Y:S01]  /*73f0*/  STG.E.U8 desc[UR36][R2.64], R0 ;  /* 0x0000000002007986 */ /* 0x0001e2000c101124 */
[----:B------:R-:W-:Y:S05]  /*7400*/  BRA `(.L_x_18283) ;  /* 0x0000000000b87947 */ /* 0x000fea0003800000 */
.L_x_18300:
        /* <DEDUP_REMOVED lines=22> */
.L_x_18282:
        /* <DEDUP_REMOVED lines=16> */
.L_x_18311:
[----:B------:R-:W-:Y:S05]  /*7670*/  BRA `(.L_x_18283) ;  /* 0x00000000001c7947 */ /* 0x000fea0003800000 */
.L_x_18310:
[----:B------:R-:W-:-:S06]  /*7680*/  HADD2.F32 R4, -RZ, R23.H0_H0 ;  /* 0x20000017ff047230 */ /* 0x000fcc0000004100 */
[----:B------:R-:W0:Y:S02]  /*7690*/  F2I.U64.TRUNC R4, R4 ;  /* 0x0000000400047311 */ /* 0x000e24000020d800 */
[----:B0-----:R0:W-:Y:S01]  /*76a0*/  STG.E.64 desc[UR36][R2.64], R4 ;  /* 0x0000000402007986 */ /* 0x0011e2000c101b24 */
[----:B------:R-:W-:Y:S05]  /*76b0*/  BRA `(.L_x_18283) ;  /* 0x00000000000c7947 */ /* 0x000fea0003800000 */
.L_x_18309:
[----:B------:R-:W-:-:S06]  /*76c0*/  HADD2.F32 R23, -RZ, R23.H0_H0 ;  /* 0x20000017ff177230 */ /* 0x000fcc0000004100 */
[----:B------:R-:W0:Y:S02]  /*76d0*/  F2I.FTZ.U32.TRUNC.NTZ R23, R23 ;  /* 0x0000001700177305 */ /* 0x000e24000021f000 */
[----:B0-----:R0:W-:Y:S02]  /*76e0*/  STG.E desc[UR36][R2.64], R23 ;  /* 0x0000001702007986 */ /* 0x0011e4000c101924 */
.L_x_18283:
[----:B------:R-:W-:-:S07]  /*76f0*/  VIADD R17, R17, 0x80 ;  /* 0x0000008011117836 */ /* 0x000fce0000000000 */
.L_x_18243:
[----:B------:R-:W-:Y:S05]  /*7700*/  BSYNC B6 ;  /* 0x0000000000067941 */ /* 0x000fea0003800000 */
.L_x_18242:
        /* <DEDUP_REMOVED lines=23> */
.L_x_18315:
[----:B------:R-:W-:-:S06]  /*7880*/  HADD2.F32 R5, -RZ, R22.H0_H0 ;  /* 0x20000016ff057230 */ /* 0x000fcc0000004100 */
[----:B------:R-:W0:Y:S02]  /*7890*/  F2I.S64.TRUNC R4, R5 ;  /* 0x0000000500047311 */ /* 0x000e24000020d900 */
[----:B0-----:R-:W-:Y:S01]  /*78a0*/  STG.E.U8 desc[UR36][R2.64], R4 ;  /* 0x0000000402007986 */ /* 0x001fe2000c101124 */
[----:B------:R-:W-:Y:S05]  /*78b0*/  EXIT ;  /* 0x000000000000794d */ /* 0x000fea0003800000 */
.L_x_18314:
        /* <DEDUP_REMOVED lines=10> */
.L_x_18318:
[----:B------:R-:W-:-:S04]  /*7960*/  HADD2.F32 R22, -RZ, R22.H0_H0 ;  /* 0x20000016ff167230 */ /* 0x000fc80000004100 */
[----:B------:R-:W0:Y:S02]  /*7970*/  F2I.FTZ.TRUNC.NTZ R5, R22 ;  /* 0x0000001600057305 */ /* 0x000e24000021f100 */
[----:B0-----:R-:W-:Y:S01]  /*7980*/  STG.E desc[UR36][R2.64], R5 ;  /* 0x0000000502007986 */ /* 0x001fe2000c101924 */
[----:B------:R-:W-:Y:S05]  /*7990*/  EXIT ;  /* 0x000000000000794d */ /* 0x000fea0003800000 */
.L_x_18317:
[----:B------:R-:W-:-:S04]  /*79a0*/  HADD2.F32 R22, -RZ, R22.H0_H0 ;  /* 0x20000016ff167230 */ /* 0x000fc80000004100 */
[----:B------:R-:W0:Y:S02]  /*79b0*/  F2I.FTZ.TRUNC.NTZ R5, R22 ;  /* 0x0000001600057305 */ /* 0x000e24000021f100 */
[----:B0-----:R-:W-:Y:S01]  /*79c0*/  STG.E.U16 desc[UR36][R2.64], R5 ;  /* 0x0000000502007986 */ /* 0x001fe2000c101524 */
[----:B------:R-:W-:Y:S05]  /*79d0*/  EXIT ;  /* 0x000000000000794d */ /* 0x000fea0003800000 */
.L_x_18313:
        /* <DEDUP_REMOVED lines=9> */
.L_x_18320:
[----:B------:R-:W-:Y:S01]  /*7a70*/  STG.E.U16 desc[UR36][R2.64], R22 ;  /* 0x0000001602007986 */ /* 0x000fe2000c101524 */
[----:B------:R-:W-:Y:S05]  /*7a80*/  EXIT ;  /* 0x000000000000794d */ /* 0x000fea0003800000 */
.L_x_18319:
        /* <DEDUP_REMOVED lines=10> */
.L_x_18322:
[----:B------:R-:W-:-:S05]  /*7b30*/  HADD2.F32 R0, -RZ, R22.H0_H0 ;  /* 0x20000016ff007230 */ /* 0x000fca0000004100 */
[----:B------:R-:W-:-:S04]  /*7b40*/  F2FP.F16.F32.PACK_AB R0, RZ, R0 ;  /* 0x00000000ff00723e */ /* 0x000fc800000000ff */
[----:B------:R-:W-:-:S05]  /*7b50*/  PRMT R0, R0, 0x5410, RZ ;  /* 0x0000541000007816 */ /* 0x000fca00000000ff */
[----:B------:R-:W-:Y:S01]  /*7b60*/  STG.E desc[UR36][R2.64], R0 ;  /* 0x0000000002007986 */ /* 0x000fe2000c101924 */
[----:B------:R-:W-:Y:S05]  /*7b70*/  EXIT ;  /* 0x000000000000794d */ /* 0x000fea0003800000 */
.L_x_18321:
[----:B------:R-:W-:-:S05]  /*7b80*/  HADD2.F32 R4, -RZ, R22.H0_H0 ;  /* 0x20000016ff047230 */ /* 0x000fca0000004100 */
[----:B------:R-:W-:-:S06]  /*7b90*/  FMUL.FTZ R4, R4, 1 ;  /* 0x3f80000004047820 */ /* 0x000fcc0000410000 */
[----:B------:R-:W0:Y:S02]  /*7ba0*/  F2F.F64.F32 R4, R4 ;  /* 0x0000000400047310 */ /* 0x000e240000201800 */
[----:B0-----:R-:W-:Y:S01]  /*7bb0*/  STG.E.64 desc[UR36][R2.64], R4 ;  /* 0x0000000402007986 */ /* 0x001fe2000c101b24 */
[----:B------:R-:W-:Y:S05]  /*7bc0*/  EXIT ;  /* 0x000000000000794d */ /* 0x000fea0003800000 */
.L_x_18312:
        /* <DEDUP_REMOVED lines=13> */
.L_x_18325:
[----:B------:R-:W-:Y:S01]  /*7ca0*/  HADD2.F32 R22, -RZ, R22.H0_H0 ;  /* 0x20000016ff167230 */ /* 0x000fe20000004100 */
[----:B------:R-:W-:-:S04]  /*7cb0*/  CS2R R6, SRZ ;  /* 0x0000000000067805 */ /* 0x000fc8000001ff00 */
[----:B------:R-:W-:-:S06]  /*7cc0*/  FMUL.FTZ R4, R22, 1 ;  /* 0x3f80000016047820 */ /* 0x000fcc0000410000 */
[----:B------:R-:W0:Y:S02]  /*7cd0*/  F2F.F64.F32 R4, R4 ;  /* 0x0000000400047310 */ /* 0x000e240000201800 */
[----:B0-----:R-:W-:Y:S01]  /*7ce0*/  STG.E.128 desc[UR36][R2.64], R4 ;  /* 0x0000000402007986 */ /* 0x001fe2000c101d24 */
[----:B------:R-:W-:Y:S05]  /*7cf0*/  EXIT ;  /* 0x000000000000794d */ /* 0x000fea0003800000 */
.L_x_18324:
        /* <DEDUP_REMOVED lines=21> */
.L_x_18329:
[----:B------:R-:W-:Y:S05]  /*7e50*/  BSYNC B0 ;  /* 0x0000000000007941 */ /* 0x000fea0003800000 */
.L_x_18328:
[----:B------:R-:W-:-:S05]  /*7e60*/  LOP3.LUT R5, R0, R5, RZ, 0xfc, !PT ;  /* 0x0000000500057212 */ /* 0x000fca00078efcff */
[----:B------:R-:W-:Y:S01]  /*7e70*/  STG.E.U8 desc[UR36][R2.64], R5 ;  /* 0x0000000502007986 */ /* 0x000fe2000c101124 */
[----:B------:R-:W-:Y:S05]  /*7e80*/  EXIT ;  /* 0x000000000000794d */ /* 0x000fea0003800000 */
.L_x_18327:
        /* <DEDUP_REMOVED lines=13> */
.L_x_18331:
[----:B------:R-:W-:Y:S01]  /*7f60*/  IMAD.MOV.U32 R0, RZ, RZ, 0x7f ;  /* 0x0000007fff007424 */ /* 0x000fe200078e00ff */
[----:B------:R-:W-:-:S04]  /*7f70*/  ISETP.GT.U32.AND P0, PT, R4, 0x7f800000, PT ;  /* 0x7f8000000400780c */ /* 0x000fc80003f04070 */
[----:B------:R-:W-:-:S09]  /*7f80*/  SEL R0, R0, 0x7c, P0 ;  /* 0x0000007c00007807 */ /* 0x000fd20000000000 */
.L_x_18332:
[----:B------:R-:W-:Y:S05]  /*7f90*/  BSYNC B0 ;  /* 0x0000000000007941 */ /* 0x000fea0003800000 */
.L_x_18330:
[----:B------:R-:W-:-:S04]  /*7fa0*/  LOP3.LUT R4, R5, 0x80000000, RZ, 0xc0, !PT ;  /* 0x8000000005047812 */ /* 0x000fc800078ec0ff */
[----:B------:R-:W-:-:S04]  /*7fb0*/  SHF.R.U32.HI R5, RZ, 0x18, R4 ;  /* 0x00000018ff057819 */ /* 0x000fc80000011604 */
[----:B------:R-:W-:-:S05]  /*7fc0*/  LOP3.LUT R5, R0, R5, RZ, 0xfc, !PT ;  /* 0x0000000500057212 */ /* 0x000fca00078efcff */
[----:B------:R-:W-:Y:S01]  /*7fd0*/  STG.E.U8 desc[UR36][R2.64], R5 ;  /* 0x0000000502007986 */ /* 0x000fe2000c101124 */
[----:B------:R-:W-:Y:S05]  /*7fe0*/  EXIT ;  /* 0x000000000000794d */ /* 0x000fea0003800000 */
.L_x_18326:
[----:B------:R-:W-:-:S05]  /*7ff0*/  HADD2.F32 R0, -RZ, R22.H0_H0 ;  /* 0x20000016ff007230 */ /* 0x000fca0000004100 */
[----:B------:R-:W-:-:S05]  /*8000*/  F2FP.BF16.F32.PACK_AB R0, RZ, R0 ;  /* 0x00000000ff00723e */ /* 0x000fca00000010ff */
[----:B------:R-:W-:Y:S01]  /*8010*/  STG.E.U16 desc[UR36][R2.64], R0 ;  /* 0x0000000002007986 */ /* 0x000fe2000c101524 */
[----:B------:R-:W-:Y:S05]  /*8020*/  EXIT ;  /* 0x000000000000794d */ /* 0x000fea0003800000 */
.L_x_18323:
        /* <DEDUP_REMOVED lines=12> */
.L_x_18335:
        /* <DEDUP_REMOVED lines=17> */
.L_x_18338:
[----:B------:R-:W-:-:S04]  /*8200*/  LOP3.LUT R0, R7, 0x80000000, RZ, 0xc0, !PT ;  /* 0x8000000007007812 */ /* 0x000fc800078ec0ff */
[----:B------:R-:W-:-:S04]  /*8210*/  SHF.R.U32.HI R5, RZ, 0x18, R0 ;  /* 0x00000018ff057819 */ /* 0x000fc80000011600 */
[----:B------:R-:W-:-:S04]  /*8220*/  LOP3.LUT R4, R4, R5, RZ, 0xfc, !PT ;  /* 0x0000000504047212 */ /* 0x000fc800078efcff */
[----:B------:R-:W-:-:S07]  /*8230*/  PRMT R0, R4, 0x7610, R0 ;  /* 0x0000761004007816 */ /* 0x000fce0000000000 */
.L_x_18337:
[----:B------:R-:W-:Y:S05]  /*8240*/  BSYNC B0 ;  /* 0x0000000000007941 */ /* 0x000fea0003800000 */
.L_x_18336:
[----:B------:R-:W-:Y:S01]  /*8250*/  STG.E.U8 desc[UR36][R2.64], R0 ;  /* 0x0000000002007986 */ /* 0x000fe2000c101124 */
[----:B------:R-:W-:Y:S05]  /*8260*/  EXIT ;  /* 0x000000000000794d */ /* 0x000fea0003800000 */
.L_x_18334:
        /* <DEDUP_REMOVED lines=17> */
.L_x_18341:
[----:B------:R-:W-:-:S04]  /*8380*/  LOP3.LUT R0, R7, 0x80000000, RZ, 0xc0, !PT ;  /* 0x8000000007007812 */ /* 0x000fc800078ec0ff */
[----:B------:R-:W-:-:S04]  /*8390*/  SHF.R.U32.HI R5, RZ, 0x18, R0 ;  /* 0x00000018ff057819 */ /* 0x000fc80000011600 */
[----:B------:R-:W-:-:S04]  /*83a0*/  LOP3.LUT R4, R4, R5, RZ, 0xfc, !PT ;  /* 0x0000000504047212 */ /* 0x000fc800078efcff */
[----:B------:R-:W-:-:S07]  /*83b0*/  PRMT R0, R4, 0x7610, R0 ;  /* 0x0000761004007816 */ /* 0x000fce0000000000 */
.L_x_18340:
[----:B------:R-:W-:Y:S05]  /*83c0*/  BSYNC B0 ;  /* 0x0000000000007941 */ /* 0x000fea0003800000 */
.L_x_18339:
[----:B------:R-:W-:Y:S01]  /*83d0*/  STG.E.U8 desc[UR36][R2.64], R0 ;  /* 0x0000000002007986 */ /* 0x000fe2000c101124 */
[----:B------:R-:W-:Y:S05]  /*83e0*/  EXIT ;  /* 0x000000000000794d */ /* 0x000fea0003800000 */
.L_x_18333:
        /* <DEDUP_REMOVED lines=22> */
.L_x_18316:
        /* <DEDUP_REMOVED lines=16> */
.L_x_18344:
[----:B------:R-:W-:Y:S05]  /*8650*/  EXIT ;  /* 0x000000000000794d */ /* 0x000fea0003800000 */
.L_x_18343:
[----:B------:R-:W-:-:S06]  /*8660*/  HADD2.F32 R4, -RZ, R22.H0_H0 ;  /* 0x20000016ff047230 */ /* 0x000fcc0000004100 */
[----:B------:R-:W0:Y:S02]  /*8670*/  F2I.U64.TRUNC R4, R4 ;  /* 0x0000000400047311 */ /* 0x000e24000020d800 */
[----:B0-----:R-:W-:Y:S01]  /*8680*/  STG.E.64 desc[UR36][R2.64], R4 ;  /* 0x0000000402007986 */ /* 0x001fe2000c101b24 */
[----:B------:R-:W-:Y:S05]  /*8690*/  EXIT ;  /* 0x000000000000794d */ /* 0x000fea0003800000 */
.L_x_18342:
[----:B------:R-:W-:-:S04]  /*86a0*/  HADD2.F32 R22, -RZ, R22.H0_H0 ;  /* 0x20000016ff167230 */ /* 0x000fc80000004100 */
[----:B------:R-:W0:Y:S02]  /*86b0*/  F2I.FTZ.U32.TRUNC.NTZ R5, R22 ;  /* 0x0000001600057305 */ /* 0x000e24000021f000 */
[----:B0-----:R-:W-:Y:S01]  /*86c0*/  STG.E desc[UR36][R2.64], R5 ;  /* 0x0000000502007986 */ /* 0x001fe2000c101924 */
[----:B------:R-:W-:Y:S05]  /*86d0*/  EXIT ;  /* 0x000000000000794d */ /* 0x000fea0003800000 */
.L_x_18345:
        /* <DEDUP_REMOVED lines=10> */
.L_x_19744:


//--------------------- .text._ZN2at6native18elementwise_kernelILi128ELi4EZNS0_22gpu_kernel_impl_nocastIZZZNS0_16ceil_kernel_cudaERNS_18TensorIteratorBaseEENKUlvE_clEvENKUlvE1_clEvEUlN3c104HalfEE_EEvS4_RKT_EUliE_EEviT1_ --------------------------
	.section	.text._ZN2at6native18elementwise_kernelILi128ELi4EZNS0_22gpu_kernel_impl_nocastIZZZNS0_16ceil_kernel_cudaERNS_18TensorIteratorBaseEENKUlvE_clEvENKUlvE1_clEvEUlN3c104HalfEE_EEvS4_RKT_EUliE_EEviT1_,"ax",@progbits
	.align	128
        .global         _ZN2at6native18elementwise_kernelILi128ELi4EZNS0_22gpu_kernel_impl_nocastIZZZNS0_16ceil_kernel_cudaERNS_18TensorIteratorBaseEENKUlvE_clEvENKUlvE1_clEvEUlN3c104HalfEE_EEvS4_RKT_EUliE_EEviT1_
        .type           _ZN2at6native18elementwise_kernelILi128ELi4EZNS0_22gpu_kernel_impl_nocastIZZZNS0_16ceil_kernel_cudaERNS_18TensorIteratorBaseEENKUlvE_clEvENKUlvE1_clEvEUlN3c104HalfEE_EEvS4_RKT_EUliE_EEviT1_,@function
        .size           _ZN2at6native18elementwise_kernelILi128ELi4EZNS0_22gpu_kernel_impl_nocastIZZZNS0_16ceil_kernel_cudaERNS_18TensorIteratorBaseEENKUlvE_clEvENKUlvE1_clEvEUlN3c104HalfEE_EEvS4_RKT_EUliE_EEviT1_,(.L_x_19745 - _ZN2at6native18elementwise_kernelILi128ELi4EZNS0_22gpu_kernel_impl_nocastIZZZNS0_16ceil_kernel_cudaERNS_18TensorIteratorBaseEENKUlvE_clEvENKUlvE1_clEvEUlN3c104HalfEE_EEvS4_RKT_EUliE_EEviT1_)
        .other          _ZN2at6native18elementwise_kernelILi128ELi4EZNS0_22gpu_kernel_impl_nocastIZZZNS0_16ceil_kernel_cudaERNS_18TensorIteratorBaseEENKUlvE_clEvENKUlvE1_clEvEUlN3c104HalfEE_EEvS4_RKT_EUliE_EEviT1_,@"STO_CUDA_ENTRY STV_DEFAULT"
_ZN2at6native18elementwise_kernelILi128ELi4EZNS0_22gpu_kernel_impl_nocastIZZZNS0_16ceil_kernel_cudaERNS_18TensorIteratorBaseEENKUlvE_clEvENKUlvE1_clEvEUlN3c104HalfEE_EEvS4_RKT_EUliE_EEviT1_:
.text._ZN2at6native18elementwise_kernelILi128ELi4EZNS0_22gpu_kernel_impl_nocastIZZZNS0_16ceil_kernel_cudaERNS_18TensorIteratorBaseEENKUlvE_clEvENKUlvE1_clEvEUlN3c104HalfEE_EEvS4_RKT_EUliE_EEviT1_:
        /* <DEDUP_REMOVED lines=311> */
.L_x_18348:
        /* <DEDUP_REMOVED lines=9> */
[----:B------:R-:W0:Y:S02]  /*1400*/  FRND.FTZ.CEIL R6, R6 ;  /* 0x0000000600067307 */ /* 0x000e240000219000 */
[----:B0-----:R-:W-:-:S05]  /*1410*/  F2FP.F16.F32.PACK_AB R5, RZ, R6 ;  /* 0x00000006ff05723e */ /* 0x001fca00000000ff */
[----:B------:R0:W-:Y:S02]  /*1420*/  STG.E.U16 desc[UR4][R2.64], R5 ;  /* 0x0000000502007986 */ /* 0x0001e4000c101504 */
.L_x_18347:
[----:B------:R-:W-:Y:S05]  /*1430*/  BSYNC B0 ;  /* 0x0000000000007941 */ /* 0x000fea0003800000 */
.L_x_18346:
        /* <DEDUP_REMOVED lines=305> */
.L_x_18351:
        /* <DEDUP_REMOVED lines=10> */
[----:B------:R-:W0:Y:S02]  /*27f0*/  FRND.FTZ.CEIL R6, R6 ;  /* 0x0000000600067307 */ /* 0x000e240000219000 */
        /* <DEDUP_REMOVED lines=305> */
.L_x_18352:
        /* <DEDUP_REMOVED lines=12> */
.L_x_18350:
[----:B------:R-:W-:Y:S05]  /*3bd0*/  BSYNC B0 ;  /* 0x0000000000007941 */ /* 0x000fea0003800000 */
.L_x_18349:
        /* <DEDUP_REMOVED lines=304> */
.L_x_18353:
        /* <DEDUP_REMOVED lines=8> */
[----:B------:R-:W0:Y:S02]  /*4f60*/  FRND.FTZ.CEIL R0, R0 ;  /* 0x0000000000007307 */ /* 0x000e240000219000 */
[----:B0-----:R-:W-:-:S05]  /*4f70*/  F2FP.F16.F32.PACK_AB R5, RZ, R0 ;  /* 0x00000000ff05723e */ /* 0x001fca00000000ff */
[----:B------:R-:W-:Y:S01]  /*4f80*/  STG.E.U16 desc[UR4][R2.64], R5 ;  /* 0x0000000502007986 */ /* 0x000fe2000c101504 */
[----:B------:R-:W-:Y:S05]  /*4f90*/  EXIT ;  /* 0x000000000000794d */ /* 0x000fea0003800000 */
.L_x_18354:
        /* <DEDUP_REMOVED lines=14> */
.L_x_19745:


//--------------------- .text._ZN2at6native27unrolled_elementwise_kernelIZZZNS0_16ceil_kernel_cudaERNS_18TensorIteratorBaseEENKUlvE_clEvENKUlvE1_clEvEUlN3c104HalfEE_St5arrayIPcLm2EELi4E23TrivialOffsetCalculatorILi1EjESD_NS0_6memory15LoadWithoutCastENSE_16StoreWithoutCastEEEviT_T0_T2_T3_T4_T5_ --------------------------
	.section	.text._ZN2at6native27unrolled_elementwise_kernelIZZZNS0_16ceil_kernel_cudaERNS_18TensorIteratorBaseEENKUlvE_clEvENKUlvE1_clEvEUlN3c104HalfEE_St5arrayIPcLm2EELi4E23TrivialOffsetCalculatorILi1EjESD_NS0_6memory15LoadWithoutCastENSE_16StoreWithoutCastEEEviT_T0_T2_T3_T4_T5_,"ax",@progbits
	.align	128
        .global         _ZN2at6native27unrolled_elementwise_kernelIZZZNS0_16ceil_kernel_cudaERNS_18TensorIteratorBaseEENKUlvE_clEvENKUlvE1_clEvEUlN3c104HalfEE_St5arrayIPcLm2EELi4E23TrivialOffsetCalculatorILi1EjESD_NS0_6memory15LoadWithoutCastENSE_16StoreWithoutCastEEEviT_T0_T2_T3_T4_T5_
        .type           _ZN2at6native27unrolled_elementwise_kernelIZZZNS0_16ceil_kernel_cudaERNS_18TensorIteratorBaseEENKUlvE_clEvENKUlvE1_clEvEUlN3c104HalfEE_St5arrayIPcLm2EELi4E23TrivialOffsetCalculatorILi1EjESD_NS0_6memory15LoadWithoutCastENSE_16StoreWithoutCastEEEviT_T0_T2_T3_T4_T5_,@function
        .size           _ZN2at6native27unrolled_elementwise_kernelIZZZNS0_16ceil_kernel_cudaERNS_18TensorIteratorBaseEENKUlvE_clEvENKUlvE1_clEvEUlN3c104HalfEE_St5arrayIPcLm2EELi4E23TrivialOffsetCalculatorILi1EjESD_NS0_6memory15LoadWithoutCastENSE_16StoreWithoutCastEEEviT_T0_T2_T3_T4_T5_,(.L_x_19746 - _ZN2at6native27unrolled_elementwise_kernelIZZZNS0_16ceil_kernel_cudaERNS_18TensorIteratorBaseEENKUlvE_clEvENKUlvE1_clEvEUlN3c104HalfEE_St5arrayIPcLm2EELi4E23TrivialOffsetCalculatorILi1EjESD_NS0_6memory15LoadWithoutCastENSE_16StoreWithoutCastEEEviT_T0_T2_T3_T4_T5_)
        .other          _ZN2at6native27unrolled_elementwise_kernelIZZZNS0_16ceil_kernel_cudaERNS_18TensorIteratorBaseEENKUlvE_clEvENKUlvE1_clEvEUlN3c104HalfEE_St5arrayIPcLm2EELi4E23TrivialOffsetCalculatorILi1EjESD_NS0_6memory15LoadWithoutCastENSE_16StoreWithoutCastEEEviT_T0_T2_T3_T4_T5_,@"STO_CUDA_ENTRY STV_DEFAULT"
_ZN2at6native27unrolled_elementwise_kernelIZZZNS0_16ceil_kernel_cudaERNS_18TensorIteratorBaseEENKUlvE_clEvENKUlvE1_clEvEUlN3c104HalfEE_St5arrayIPcLm2EELi4E23TrivialOffsetCalculatorILi1EjESD_NS0_6memory15LoadWithoutCastENSE_16StoreWithoutCastEEEviT_T0_T2_T3_T4_T5_:
.text._ZN2at6native27unrolled_elementwise_kernelIZZZNS0_16ceil_kernel_cudaERNS_18TensorIteratorBaseEENKUlvE_clEvENKUlvE1_clEvEUlN3c104HalfEE_St5arrayIPcLm2EELi4E23TrivialOffsetCalculatorILi1EjESD_NS0_6memory15LoadWithoutCastENSE_16StoreWithoutCastEEEviT_T0_T2_T3_T4_T5_:
        /* <DEDUP_REMOVED lines=47> */
[----:B------:R-:W0:Y:S01]  /*02f0*/  @!P0 FRND.FTZ.CEIL R11, R11 ;  /* 0x0000000b000b8307 */ /* 0x000e220000219000 */
[----:B----4-:R-:W-:Y:S01]  /*0300*/  @!P2 HADD2.F32 R8, -RZ, R8.H0_H0 ;  /* 0x20000008ff08a230 */ /* 0x010fe20000004100 */
[----:B0-----:R-:W-:-:S05]  /*0310*/  @!P0 F2FP.F16.F32.PACK_AB R5, RZ, R11 ;  /* 0x0000000bff05823e */ /* 0x001fca00000000ff */
[----:B------:R1:W-:Y:S01]  /*0320*/  @!P0 STG.E.U16 desc[UR4][R6.64], R5 ;  /* 0x0000000506008986 */ /* 0x0003e2000c101504 */
[----:B------:R-:W0:Y:S01]  /*0330*/  @!P2 FRND.FTZ.CEIL R8, R8 ;  /* 0x000000080008a307 */ /* 0x000e220000219000 */
[----:B---3--:R-:W-:-:S07]  /*0340*/  @!P3 HADD2.F32 R20, -RZ, R20.H0_H0 ;  /* 0x20000014ff14b230 */ /* 0x008fce0000004100 */
[----:B------:R-:W2:Y:S01]  /*0350*/  @!P3 FRND.FTZ.CEIL R20, R20 ;  /* 0x000000140014b307 */ /* 0x000ea20000219000 */
        /* <DEDUP_REMOVED lines=14> */
.L_x_18356:
[----:B------:R-:W-:Y:S05]  /*0440*/  BSYNC B0 ;  /* 0x0000000000007941 */ /* 0x000fea0003800000 */
.L_x_18355:
[----:B------:R-:W-:Y:S01]  /*0450*/  ISETP.GE.AND P0, PT, R9, R2, PT ;  /* 0x000000020900720c */ /* 0x000fe20003f06270 */
[----:B-----5:R-:W-:-:S12]  /*0460*/  @!P1 HADD2.F32 R10, -RZ, R10.H0_H0 ;  /* 0x2000000aff0a9230 */ /* 0x020fd80000004100 */
[----:B------:R-:W-:Y:S05]  /*0470*/  @P0 EXIT ;  /* 0x000000000000094d */ /* 0x000fea0003800000 */
[----:B0-----:R-:W0:Y:S01]  /*0480*/  LDC.64 R2, c[0x0][0x218] ;  /* 0x00008600ff027b82 */ /* 0x001e220000000a00 */
[----:B------:R-:W1:Y:S01]  /*0490*/  @!P1 FRND.FTZ.CEIL R10, R10 ;  /* 0x0000000a000a9307 */ /* 0x000e620000219000 */
[----:B------:R-:W-:Y:S02]  /*04a0*/  LEA R9, R0, R9, 0x9 ;  /* 0x0000000900097211 */ /* 0x000fe400078e48ff */
[----:B-1----:R-:W-:-:S03]  /*04b0*/  @!P1 F2FP.F16.F32.PACK_AB R4, RZ, R10 ;  /* 0x0000000aff04923e */ /* 0x002fc600000000ff */
[----:B0-----:R-:W-:-:S05]  /*04c0*/  IMAD.WIDE.U32 R2, R9, 0x2, R2 ;  /* 0x0000000209027825 */ /* 0x001fca00078e0002 */
[----:B------:R-:W-:Y:S01]  /*04d0*/  STG.E.U16 desc[UR4][R2.64], R4 ;  /* 0x0000000402007986 */ /* 0x000fe2000c101504 */
[----:B------:R-:W-:Y:S05]  /*04e0*/  EXIT ;  /* 0x000000000000794d */ /* 0x000fea0003800000 */
.L_x_18357:
        /* <DEDUP_REMOVED lines=9> */
.L_x_19746:


//--------------------- .text._ZN2at6native29vectorized_elementwise_kernelILi2EZZZNS0_16ceil_kernel_cudaERNS_18TensorIteratorBaseEENKUlvE_clEvENKUlvE1_clEvEUlN3c104HalfEE_St5arrayIPcLm2EEEEviT0_T1_ --------------------------
	.section	.text._ZN2at6native29vectorized_elementwise_kernelILi2EZZZNS0_16ceil_kernel_cudaERNS_18TensorIteratorBaseEENKUlvE_clEvENKUlvE1_clEvEUlN3c104HalfEE_St5arrayIPcLm2EEEEviT0_T1_,"ax",@progbits
	.align	128
        .global         _ZN2at6native29vectorized_elementwise_kernelILi2EZZZNS0_16ceil_kernel_cudaERNS_18TensorIteratorBaseEENKUlvE_clEvENKUlvE1_clEvEUlN3c104HalfEE_St5arrayIPcLm2EEEEviT0_T1_
        .type           _ZN2at6native29vectorized_elementwise_kernelILi2EZZZNS0_16ceil_kernel_cudaERNS_18TensorIteratorBaseEENKUlvE_clEvENKUlvE1_clEvEUlN3c104HalfEE_St5arrayIPcLm2EEEEviT0_T1_,@function
        .size           _ZN2at6native29vectorized_elementwise_kernelILi2EZZZNS0_16ceil_kernel_cudaERNS_18TensorIteratorBaseEENKUlvE_clEvENKUlvE1_clEvEUlN3c104HalfEE_St5arrayIPcLm2EEEEviT0_T1_,(.L_x_19747 - _ZN2at6native29vectorized_elementwise_kernelILi2EZZZNS0_16ceil_kernel_cudaERNS_18TensorIteratorBaseEENKUlvE_clEvENKUlvE1_clEvEUlN3c104HalfEE_St5arrayIPcLm2EEEEviT0_T1_)
        .other          _ZN2at6native29vectorized_elementwise_kernelILi2EZZZNS0_16ceil_kernel_cudaERNS_18TensorIteratorBaseEENKUlvE_clEvENKUlvE1_clEvEUlN3c104HalfEE_St5arrayIPcLm2EEEEviT0_T1_,@"STO_CUDA_ENTRY STV_DEFAULT"
_ZN2at6native29vectorized_elementwise_kernelILi2EZZZNS0_16ceil_kernel_cudaERNS_18TensorIteratorBaseEENKUlvE_clEvENKUlvE1_clEvEUlN3c104HalfEE_St5arrayIPcLm2EEEEviT0_T1_:
.text._ZN2at6native29vectorized_elementwise_kernelILi2EZZZNS0_16ceil_kernel_cudaERNS_18TensorIteratorBaseEENKUlvE_clEvENKUlvE1_clEvEUlN3c104HalfEE_St5arrayIPcLm2EEEEviT0_T1_:
        /* <DEDUP_REMOVED lines=22> */
[----:B------:R0:W-:Y:S01]  /*0160*/  FRND.FTZ.CEIL R9, R8 ;  /* 0x0000000800097307 */ /* 0x0001e20000219000 */
[----:B------:R-:W-:Y:S02]  /*0170*/  HADD2.F32 R11, -RZ, R11.H1_H1 ;  /* 0x3000000bff0b7230 */ /* 0x000fe40000004100 */
[--C-:B----4-:R-:W-:Y:S02]  /*0180*/  HADD2.F32 R12, -RZ, R13.reuse.H0_H0 ;  /* 0x2000000dff0c7230 */ /* 0x110fe40000004100 */
[----:B-1----:R-:W-:-:S02]  /*0190*/  HADD2.F32 R6, -RZ, R13.H1_H1 ;  /* 0x3000000dff067230 */ /* 0x002fc40000004100 */
[--C-:B-----5:R-:W-:Y:S01]  /*01a0*/  HADD2.F32 R13, -RZ, R14.reuse.H0_H0 ;  /* 0x2000000eff0d7230 */ /* 0x120fe20000004100 */
[----:B------:R-:W1:Y:S01]  /*01b0*/  FRND.FTZ.CEIL R2, R2 ;  /* 0x0000000200027307 */ /* 0x000e620000219000 */
[----:B0-----:R-:W-:-:S07]  /*01c0*/  HADD2.F32 R8, -RZ, R14.H1_H1 ;  /* 0x3000000eff087230 */ /* 0x001fce0000004100 */
[----:B------:R-:W-:Y:S01]  /*01d0*/  FRND.FTZ.CEIL R10, R10 ;  /* 0x0000000a000a7307 */ /* 0x000fe20000219000 */
[----:B-1----:R-:W-:-:S07]  /*01e0*/  F2FP.F16.F32.PACK_AB R9, R9, R2 ;  /* 0x000000020909723e */ /* 0x002fce00000000ff */
[----:B------:R-:W0:Y:S01]  /*01f0*/  FRND.FTZ.CEIL R11, R11 ;  /* 0x0000000b000b7307 */ /* 0x000e220000219000 */
[----:B------:R-:W-:Y:S07]  /*0200*/  STG.E desc[UR4][R4.64], R9 ;  /* 0x0000000904007986 */ /* 0x000fee000c101904 */
[----:B------:R-:W-:Y:S01]  /*0210*/  FRND.FTZ.CEIL R12, R12 ;  /* 0x0000000c000c7307 */ /* 0x000fe20000219000 */
[----:B0-----:R-:W-:-:S07]  /*0220*/  F2FP.F16.F32.PACK_AB R11, R11, R10 ;  /* 0x0000000a0b0b723e */ /* 0x001fce00000000ff */
[----:B------:R-:W0:Y:S01]  /*0230*/  FRND.FTZ.CEIL R7, R6 ;  /* 0x0000000600077307 */ /* 0x000e220000219000 */
[----:B------:R-:W-:Y:S07]  /*0240*/  STG.E desc[UR4][R4.64+0x200], R11 ;  /* 0x0002000b04007986 */ /* 0x000fee000c101904 */
[----:B------:R-:W-:Y:S01]  /*0250*/  FRND.FTZ.CEIL R13, R13 ;  /* 0x0000000d000d7307 */ /* 0x000fe20000219000 */
[----:B0-----:R-:W-:-:S07]  /*0260*/  F2FP.F16.F32.PACK_AB R7, R7, R12 ;  /* 0x0000000c0707723e */ /* 0x001fce00000000ff */
[----:B------:R-:W0:Y:S01]  /*0270*/  FRND.FTZ.CEIL R8, R8 ;  /* 0x0000000800087307 */ /* 0x000e220000219000 */
[----:B------:R-:W-:Y:S01]  /*0280*/  STG.E desc[UR4][R4.64+0x400], R7 ;  /* 0x0004000704007986 */ /* 0x000fe2000c101904 */
[----:B0-----:R-:W-:-:S05]  /*0290*/  F2FP.F16.F32.PACK_AB R3, R8, R13 ;  /* 0x0000000d0803723e */ /* 0x001fca00000000ff */
[----:B------:R-:W-:Y:S01]  /*02a0*/  STG.E desc[UR4][R4.64+0x600], R3 ;  /* 0x0006000304007986 */ /* 0x000fe2000c101904 */
[----:B------:R-:W-:Y:S05]  /*02b0*/  EXIT ;  /* 0x000000000000794d */ /* 0x000fea0003800000 */
.L_x_18358:
        /* <DEDUP_REMOVED lines=77> */
[----:B------:R-:W0:Y:S01]  /*0790*/  @!P0 FRND.FTZ.CEIL R2, R2 ;  /* 0x0000000200028307 */ /* 0x000e220000219000 */
[----:B---3--:R-:W-:Y:S01]  /*07a0*/  @!P1 HADD2.F32 R15, -RZ, R26.H0_H0 ;  /* 0x2000001aff0f9230 */ /* 0x008fe20000004100 */
[----:B0-----:R-:W-:-:S06]  /*07b0*/  @!P0 F2FP.F16.F32.PACK_AB R23, RZ, R2 ;  /* 0x00000002ff17823e */ /* 0x001fcc00000000ff */
[----:B------:R-:W-:Y:S01]  /*07c0*/  @!P1 FRND.FTZ.CEIL R15, R15 ;  /* 0x0000000f000f9307 */ /* 0x000fe20000219000 */
[----:B------:R0:W-:Y:S01]  /*07d0*/  @!P0 STG.E.U16 desc[UR4][R12.64], R23 ;  /* 0x000000170c008986 */ /* 0x0001e2000c101504 */
[----:B------:R-:W-:Y:S01]  /*07e0*/  ISETP.GE.AND P0, PT, R24, R5, PT ;  /* 0x000000051800720c */ /* 0x000fe20003f06270 */
[----:B----4-:R-:W-:-:S05]  /*07f0*/  @!P5 HADD2.F32 R28, -RZ, R28.H0_H0 ;  /* 0x2000001cff1cd230 */ /* 0x010fca0000004100 */
[----:B-----5:R-:W1:Y:S02]  /*0800*/  @!P5 FRND.FTZ.CEIL R17, R28 ;  /* 0x0000001c0011d307 */ /* 0x020e640000219000 */
[----:B-1----:R-:W-:Y:S02]  /*0810*/  @!P5 F2FP.F16.F32.PACK_AB R6, RZ, R17 ;  /* 0x00000011ff06d23e */ /* 0x002fe400000000ff */
[----:B------:R-:W-:Y:S01]  /*0820*/  ISETP.GE.AND P5, PT, R20, R5, PT ;  /* 0x000000051400720c */ /* 0x000fe20003fa6270 */
[----:B------:R-:W-:Y:S02]  /*0830*/  @!P2 HADD2.F32 R16, -RZ, R27.H0_H0 ;  /* 0x2000001bff10a230 */ /* 0x000fe40000004100 */
[----:B------:R-:W-:Y:S02]  /*0840*/  @!P4 HADD2.F32 R17, -RZ, R18.H0_H0 ;  /* 0x20000012ff11c230 */ /* 0x000fe40000004100 */
[----:B------:R-:W-:Y:S02]  /*0850*/  @!P3 HADD2.F32 R4, -RZ, R4.H0_H0 ;  /* 0x20000004ff04b230 */ /* 0x000fe40000004100 */
[----:B------:R-:W-:Y:S01]  /*0860*/  @!P6 HADD2.F32 R19, -RZ, R19.H0_H0 ;  /* 0x20000013ff13e230 */ /* 0x000fe20000004100 */
[----:B------:R-:W1:Y:S05]  /*0870*/  @!P2 FRND.FTZ.CEIL R16, R16 ;  /* 0x000000100010a307 */ /* 0x000e6a0000219000 */
[----:B------:R-:W-:-:S03]  /*0880*/  @!P5 HADD2.F32 R0, -RZ, R0.H0_H0 ;  /* 0x20000000ff00d230 */ /* 0x000fc60000004100 */
[----:B------:R-:W2:Y:S08]  /*0890*/  @!P3 FRND.FTZ.CEIL R4, R4 ;  /* 0x000000040004b307 */ /* 0x000eb00000219000 */
[----:B------:R-:W3:Y:S08]  /*08a0*/  @!P4 FRND.FTZ.CEIL R17, R17 ;  /* 0x000000110011c307 */ /* 0x000ef00000219000 */
[----:B------:R-:W4:Y:S08]  /*08b0*/  @!P6 FRND.FTZ.CEIL R19, R19 ;  /* 0x000000130013e307 */ /* 0x000f300000219000 */
[----:B------:R-:W5:Y:S01]  /*08c0*/  @!P5 FRND.FTZ.CEIL R0, R0 ;  /* 0x000000000000d307 */ /* 0x000f620000219000 */
        /* <DEDUP_REMOVED lines=19> */
.L_x_18361:
[----:B------:R-:W-:-:S13]  /*0a00*/  ISETP.GE.AND P0, PT, R24, R5, PT ;  /* 0x000000051800720c */ /* 0x000fda0003f06270 */
[----:B------:R-:W-:Y:S05]  /*0a10*/  @P0 BRA `(.L_x_18363) ;  /* 0x0000000000300947 */ /* 0x000fea0003800000 */
[----:B0-----:R-:W0:Y:S01]  /*0a20*/  LDC.64 R6, c[0x0][0x218] ;  /* 0x00008600ff067b82 */ /* 0x001e220000000a00 */
[----:B------:R-:W-:Y:S01]  /*0a30*/  IADD3 R13, R3, R24, RZ ;  /* 0x00000018030d7210 */ /* 0x000fe20007ffe0ff */
[----:B------:R-:W-:-:S04]  /*0a40*/  VIADD R24, R24, 0x80 ;  /* 0x0000008018187836 */ /* 0x000fc80000000000 */
[----:B0-----:R-:W-:-:S05]  /*0a50*/  IMAD.WIDE.U32 R6, R13, 0x2, R6 ;  /* 0x000000020d067825 */ /* 0x001fca00078e0006 */
[----:B------:R1:W-:Y:S02]  /*0a60*/  STG.E.U16 desc[UR4][R6.64], R8 ;  /* 0x0000000806007986 */ /* 0x0003e4000c101504 */
.L_x_18362:
[----:B------:R-:W-:-:S13]  /*0a70*/  ISETP.GE.AND P0, PT, R24, R5, PT ;  /* 0x000000051800720c */ /* 0x000fda0003f06270 */
[----:B------:R-:W-:Y:S05]  /*0a80*/  @P0 BRA `(.L_x_18364) ;  /* 0x0000000000340947 */ /* 0x000fea0003800000 */
[----:B01----:R-:W0:Y:S01]  /*0a90*/  LDC.64 R6, c[0x0][0x218] ;  /* 0x00008600ff067b82 */ /* 0x003e220000000a00 */
[----:B------:R-:W-:Y:S01]  /*0aa0*/  IADD3 R13, R3, R24, RZ ;  /* 0x00000018030d7210 */ /* 0x000fe20007ffe0ff */
[----:B------:R-:W-:-:S04]  /*0ab0*/  VIADD R24, R24, 0x80 ;  /* 0x0000008018187836 */ /* 0x000fc80000000000 */
[----:B0-----:R-:W-:-:S05]  /*0ac0*/  IMAD.WIDE.U32 R6, R13, 0x2, R6 ;  /* 0x000000020d067825 */ /* 0x001fca00078e0006 */
[----:B------:R1:W-:Y:S02]  /*0ad0*/  STG.E.U16 desc[UR4][R6.64], R9 ;  /* 0x0000000906007986 */ /* 0x0003e4000c101504 */
.L_x_18363:
        /* <DEDUP_REMOVED lines=8> */
.L_x_18364:
[----:B------:R-:W-:Y:S05]  /*0b60*/  BSYNC B1 ;  /* 0x0000000000017941 */ /* 0x000fea0003800000 */
.L_x_18360:
[----:B------:R-:W-:-:S13]  /*0b70*/  ISETP.GE.AND P0, PT, R24, R5, PT ;  /* 0x000000051800720c */ /* 0x000fda0003f06270 */
[----:B012---:R-:W0:Y:S01]  /*0b80*/  @!P0 LDC.64 R6, c[0x0][0x218] ;  /* 0x00008600ff068b82 */ /* 0x007e220000000a00 */
[----:B------:R-:W-:Y:S01]  /*0b90*/  @!P0 IADD3 R9, R3, R24, RZ ;  /* 0x0000001803098210 */ /* 0x000fe20007ffe0ff */
[----:B------:R-:W-:-:S04]  /*0ba0*/  @!P0 VIADD R24, R24, 0x80 ;  /* 0x0000008018188836 */ /* 0x000fc80000000000 */
[----:B0-----:R-:W-:-:S05]  /*0bb0*/  @!P0 IMAD.WIDE.U32 R6, R9, 0x2, R6 ;  /* 0x0000000209068825 */ /* 0x001fca00078e0006 */
[----:B------:R2:W-:Y:S02]  /*0bc0*/  @!P0 STG.E.U16 desc[UR4][R6.64], R11 ;  /* 0x0000000b06008986 */ /* 0x0005e4000c101504 */
.L_x_18365:
[----:B------:R-:W-:Y:S05]  /*0bd0*/  BSYNC B0 ;  /* 0x0000000000007941 */ /* 0x000fea0003800000 */
.L_x_18359:
        /* <DEDUP_REMOVED lines=8> */
.L_x_18366:
        /* <DEDUP_REMOVED lines=10> */
.L_x_19747:


//--------------------- .text._ZN2at6native29vectorized_elementwise_kernelILi4EZZZNS0_16ceil_kernel_cudaERNS_18TensorIteratorBaseEENKUlvE_clEvENKUlvE1_clEvEUlN3c104HalfEE_St5arrayIPcLm2EEEEviT0_T1_ --------------------------
	.section	.text._ZN2at6native29vectorized_elementwise_kernelILi4EZZZNS0_16ceil_kernel_cudaERNS_18TensorIteratorBaseEENKUlvE_clEvENKUlvE1_clEvEUlN3c104HalfEE_St5arrayIPcLm2EEEEviT0_T1_,"ax",@progbits
	.align	128
        .global         _ZN2at6native29vectorized_elementwise_kernelILi4EZZZNS0_16ceil_kernel_cudaERNS_18TensorIteratorBaseEENKUlvE_clEvENKUlvE1_clEvEUlN3c104HalfEE_St5arrayIPcLm2EEEEviT0_T1_
        .type           _ZN2at6native29vectorized_elementwise_kernelILi4EZZZNS0_16ceil_kernel_cudaERNS_18TensorIteratorBaseEENKUlvE_clEvENKUlvE1_clEvEUlN3c104HalfEE_St5arrayIPcLm2EEEEviT0_T1_,@function
        .size           _ZN2at6native29vectorized_elementwise_kernelILi4EZZZNS0_16ceil_kernel_cudaERNS_18TensorIteratorBaseEENKUlvE_clEvENKUlvE1_clEvEUlN3c104HalfEE_St5arrayIPcLm2EEEEviT0_T1_,(.L_x_19748 - _ZN2at6native29vectorized_elementwise_kernelILi4EZZZNS0_16ceil_kernel_cudaERNS_18TensorIteratorBaseEENKUlvE_clEvENKUlvE1_clEvEUlN3c104HalfEE_St5arrayIPcLm2EEEEviT0_T1_)
        .other          _ZN2at6native29vectorized_elementwise_kernelILi4EZZZNS0_16ceil_kernel_cudaERNS_18TensorIteratorBaseEENKUlvE_clEvENKUlvE1_clEvEUlN3c104HalfEE_St5arrayIPcLm2EEEEviT0_T1_,@"STO_CUDA_ENTRY STV_DEFAULT"
_ZN2at6native29vectorized_elementwise_kernelILi4EZZZNS0_16ceil_kernel_cudaERNS_18TensorIteratorBaseEENKUlvE_clEvENKUlvE1_clEvEUlN3c104HalfEE_St5arrayIPcLm2EEEEviT0_T1_:
.text._ZN2at6native29vectorized_elementwise_kernelILi4EZZZNS0_16ceil_kernel_cudaERNS_18TensorIteratorBaseEENKUlvE_clEvENKUlvE1_clEvEUlN3c104HalfEE_St5arrayIPcLm2EEEEviT0_T1_:
        /* <DEDUP_REMOVED lines=21> */
[----:B------:R-:W-:Y:S01]  /*0150*/  FRND.FTZ.CEIL R2, R2 ;  /* 0x0000000200027307 */ /* 0x000fe20000219000 */
[----:B------:R-:W-:Y:S02]  /*0160*/  HADD2.F32 R13, -RZ, R13.H1_H1 ;  /* 0x3000000dff0d7230 */ /* 0x000fe40000004100 */
[----:B------:R-:W-:-:S02]  /*0170*/  HADD2.F32 R14, -RZ, R4.H0_H0 ;  /* 0x20000004ff0e7230 */ /* 0x000fc40000004100 */
[----:B------:R-:W-:Y:S02]  /*0180*/  HADD2.F32 R5, -RZ, R5.H1_H1 ;  /* 0x30000005ff057230 */ /* 0x000fe40000004100 */
[----:B------:R-:W-:Y:S01]  /*0190*/  HADD2.F32 R4, -RZ, R4.H1_H1 ;  /* 0x30000004ff047230 */ /* 0x000fe20000004100 */
[----:B------:R-:W0:Y:S08]  /*01a0*/  FRND.FTZ.CEIL R11, R10 ;  /* 0x0000000a000b7307 */ /* 0x000e300000219000 */
[----:B------:R-:W-:Y:S01]  /*01b0*/  FRND.FTZ.CEIL R12, R12 ;  /* 0x0000000c000c7307 */ /* 0x000fe20000219000 */
[----:B0-----:R-:W-:-:S07]  /*01c0*/  F2FP.F16.F32.PACK_AB R2, R11, R2 ;  /* 0x000000020b02723e */ /* 0x001fce00000000ff */
[----:B------:R-:W0:Y:S08]  /*01d0*/  FRND.FTZ.CEIL R13, R13 ;  /* 0x0000000d000d7307 */ /* 0x000e300000219000 */
[----:B------:R-:W-:Y:S01]  /*01e0*/  FRND.FTZ.CEIL R14, R14 ;  /* 0x0000000e000e7307 */ /* 0x000fe20000219000 */
[----:B0-----:R-:W-:-:S07]  /*01f0*/  F2FP.F16.F32.PACK_AB R3, R13, R12 ;  /* 0x0000000c0d03723e */ /* 0x001fce00000000ff */
[----:B------:R-:W0:Y:S01]  /*0200*/  FRND.FTZ.CEIL R9, R4 ;  /* 0x0000000400097307 */ /* 0x000e220000219000 */
[----:B------:R-:W-:Y:S07]  /*0210*/  STG.E.64 desc[UR4][R6.64], R2 ;  /* 0x0000000206007986 */ /* 0x000fee000c101b04 */
[----:B------:R-:W-:Y:S01]  /*0220*/  FRND.FTZ.CEIL R8, R8 ;  /* 0x0000000800087307 */ /* 0x000fe20000219000 */
[----:B0-----:R-:W-:-:S07]  /*0230*/  F2FP.F16.F32.PACK_AB R14, R9, R14 ;  /* 0x0000000e090e723e */ /* 0x001fce00000000ff */
[----:B------:R-:W0:Y:S02]  /*0240*/  FRND.FTZ.CEIL R5, R5 ;  /* 0x0000000500057307 */ /* 0x000e240000219000 */
[----:B0-----:R-:W-:-:S05]  /*0250*/  F2FP.F16.F32.PACK_AB R15, R5, R8 ;  /* 0x00000008050f723e */ /* 0x001fca00000000ff */
[----:B------:R-:W-:Y:S01]  /*0260*/  STG.E.64 desc[UR4][R6.64+0x400], R14 ;  /* 0x0004000e06007986 */ /* 0x000fe2000c101b04 */
[----:B------:R-:W-:Y:S05]  /*0270*/  EXIT ;  /* 0x000000000000794d */ /* 0x000fea0003800000 */
.L_x_18367:
        /* <DEDUP_REMOVED lines=116> */
.L_x_18370:
[----:B------:R-:W-:-:S13]  /*09c0*/  ISETP.GE.AND P0, PT, R24, R5, PT ;  /* 0x000000051800720c */ /* 0x000fda0003f06270 */
[----:B------:R-:W-:Y:S05]  /*09d0*/  @P0 BRA `(.L_x_18372) ;  /* 0x0000000000300947 */ /* 0x000fea0003800000 */
[----:B0-----:R-:W0:Y:S01]  /*09e0*/  LDC.64 R6, c[0x0][0x218] ;  /* 0x00008600ff067b82 */ /* 0x001e220000000a00 */
[----:B------:R-:W-:Y:S01]  /*09f0*/  IADD3 R13, R3, R24, RZ ;  /* 0x00000018030d7210 */ /* 0x000fe20007ffe0ff */
[----:B------:R-:W-:-:S04]  /*0a00*/  VIADD R24, R24, 0x80 ;  /* 0x0000008018187836 */ /* 0x000fc80000000000 */
[----:B0-----:R-:W-:-:S05]  /*0a10*/  IMAD.WIDE.U32 R6, R13, 0x2, R6 ;  /* 0x000000020d067825 */ /* 0x001fca00078e0006 */
[----:B------:R1:W-:Y:S02]  /*0a20*/  STG.E.U16 desc[UR4][R6.64], R8 ;  /* 0x0000000806007986 */ /* 0x0003e4000c101504 */
.L_x_18371:
[----:B------:R-:W-:-:S13]  /*0a30*/  ISETP.GE.AND P0, PT, R24, R5, PT ;  /* 0x000000051800720c */ /* 0x000fda0003f06270 */
[----:B------:R-:W-:Y:S05]  /*0a40*/  @P0 BRA `(.L_x_18373) ;  /* 0x0000000000340947 */ /* 0x000fea0003800000 */
[----:B01----:R-:W0:Y:S01]  /*0a50*/  LDC.64 R6, c[0x0][0x218] ;  /* 0x00008600ff067b82 */ /* 0x003e220000000a00 */
[----:B------:R-:W-:Y:S01]  /*0a60*/  IADD3 R13, R3, R24, RZ ;  /* 0x00000018030d7210 */ /* 0x000fe20007ffe0ff */
[----:B------:R-:W-:-:S04]  /*0a70*/  VIADD R24, R24, 0x80 ;  /* 0x0000008018187836 */ /* 0x000fc80000000000 */
[----:B0-----:R-:W-:-:S05]  /*0a80*/  IMAD.WIDE.U32 R6, R13, 0x2, R6 ;  /* 0x000000020d067825 */ /* 0x001fca00078e0006 */
[----:B------:R1:W-:Y:S02]  /*0a90*/  STG.E.U16 desc[UR4][R6.64], R9 ;  /* 0x0000000906007986 */ /* 0x0003e4000c101504 */
.L_x_18372:
        /* <DEDUP_REMOVED lines=8> */
.L_x_18373:
[----:B------:R-:W-:Y:S05]  /*0b20*/  BSYNC B1 ;  /* 0x0000000000017941 */ /* 0x000fea0003800000 */
.L_x_18369:
[----:B------:R-:W-:-:S13]  /*0b30*/  ISETP.GE.AND P0, PT, R24, R5, PT ;  /* 0x000000051800720c */ /* 0x000fda0003f06270 */
[----:B012---:R-:W0:Y:S01]  /*0b40*/  @!P0 LDC.64 R6, c[0x0][0x218] ;  /* 0x00008600ff068b82 */ /* 0x007e220000000a00 */
[----:B------:R-:W-:Y:S01]  /*0b50*/  @!P0 IADD3 R9, R3, R24, RZ ;  /* 0x0000001803098210 */ /* 0x000fe20007ffe0ff */
[----:B------:R-:W-:-:S04]  /*0b60*/  @!P0 VIADD R24, R24, 0x80 ;  /* 0x0000008018188836 */ /* 0x000fc80000000000 */
[----:B0-----:R-:W-:-:S05]  /*0b70*/  @!P0 IMAD.WIDE.U32 R6, R9, 0x2, R6 ;  /* 0x0000000209068825 */ /* 0x001fca00078e0006 */
[----:B------:R2:W-:Y:S02]  /*0b80*/  @!P0 STG.E.U16 desc[UR4][R6.64], R11 ;  /* 0x0000000b06008986 */ /* 0x0005e4000c101504 */
.L_x_18374:
[----:B------:R-:W-:Y:S05]  /*0b90*/  BSYNC B0 ;  /* 0x0000000000007941 */ /* 0x000fea0003800000 */
.L_x_18368:
        /* <DEDUP_REMOVED lines=8> */
.L_x_18375:
        /* <DEDUP_REMOVED lines=14> */
.L_x_19748:


//--------------------- .text._ZN2at6native29vectorized_elementwise_kernelILi8EZZZNS0_16ceil_kernel_cudaERNS_18TensorIteratorBaseEENKUlvE_clEvENKUlvE1_clEvEUlN3c104HalfEE_St5arrayIPcLm2EEEEviT0_T1_ --------------------------
	.section	.text._ZN2at6native29vectorized_elementwise_kernelILi8EZZZNS0_16ceil_kernel_cudaERNS_18TensorIteratorBaseEENKUlvE_clEvENKUlvE1_clEvEUlN3c104HalfEE_St5arrayIPcLm2EEEEviT0_T1_,"ax",@progbits
	.align	128
        .global         _ZN2at6native29vectorized_elementwise_kernelILi8EZZZNS0_16ceil_kernel_cudaERNS_18TensorIteratorBaseEENKUlvE_clEvENKUlvE1_clEvEUlN3c104HalfEE_St5arrayIPcLm2EEEEviT0_T1_
        .type           _ZN2at6native29vectorized_elementwise_kernelILi8EZZZNS0_16ceil_kernel_cudaERNS_18TensorIteratorBaseEENKUlvE_clEvENKUlvE1_clEvEUlN3c104HalfEE_St5arrayIPcLm2EEEEviT0_T1_,@function
        .size           _ZN2at6native29vectorized_elementwise_kernelILi8EZZZNS0_16ceil_kernel_cudaERNS_18TensorIteratorBaseEENKUlvE_clEvENKUlvE1_clEvEUlN3c104HalfEE_St5arrayIPcLm2EEEEviT0_T1_,(.L_x_19749 - _ZN2at6native29vectorized_elementwise_kernelILi8EZZZNS0_16ceil_kernel_cudaERNS_18TensorIteratorBaseEENKUlvE_clEvENKUlvE1_clEvEUlN3c104HalfEE_St5arrayIPcLm2EEEEviT0_T1_)
        .other          _ZN2at6native29vectorized_elementwise_kernelILi8EZZZNS0_16ceil_kernel_cudaERNS_18TensorIteratorBaseEENKUlvE_clEvENKUlvE1_clEvEUlN3c104HalfEE_St5arrayIPcLm2EEEEviT0_T1_,@"STO_CUDA_ENTRY STV_DEFAULT"
_ZN2at6native29vectorized_elementwise_kernelILi8EZZZNS0_16ceil_kernel_cudaERNS_18TensorIteratorBaseEENKUlvE_clEvENKUlvE1_clEvEUlN3c104HalfEE_St5arrayIPcLm2EEEEviT0_T1_:
.text._ZN2at6native29vectorized_elementwise_kernelILi8EZZZNS0_16ceil_kernel_cudaERNS_18TensorIteratorBaseEENKUlvE_clEvENKUlvE1_clEvEUlN3c104HalfEE_St5arrayIPcLm2EEEEviT0_T1_:
        /* <DEDUP_REMOVED lines=16> */
[----:B------:R0:W-:Y:S01]  /*0100*/  FRND.FTZ.CEIL R8, R2 ;  /* 0x0000000200087307 */ /* 0x0001e20000219000 */
[----:B------:R-:W-:Y:S02]  /*0110*/  HADD2.F32 R11, -RZ, R5.H1_H1 ;  /* 0x30000005ff0b7230 */ /* 0x000fe40000004100 */
[----:B------:R-:W1:Y:S01]  /*0120*/  LDC.64 R4, c[0x0][0x218] ;  /* 0x00008600ff047b82 */ /* 0x000e620000000a00 */
[----:B------:R-:W-:-:S02]  /*0130*/  HADD2.F32 R12, -RZ, R6.H0_H0 ;  /* 0x20000006ff0c7230 */ /* 0x000fc40000004100 */
[----:B------:R-:W-:Y:S02]  /*0140*/  HADD2.F32 R13, -RZ, R6.H1_H1 ;  /* 0x30000006ff0d7230 */ /* 0x000fe40000004100 */
[--C-:B------:R-:W-:Y:S01]  /*0150*/  HADD2.F32 R14, -RZ, R7.reuse.H0_H0 ;  /* 0x20000007ff0e7230 */ /* 0x100fe20000004100 */
[----:B------:R-:W2:Y:S01]  /*0160*/  FRND.FTZ.CEIL R9, R9 ;  /* 0x0000000900097307 */ /* 0x000ea20000219000 */
[----:B------:R-:W-:-:S07]  /*0170*/  HADD2.F32 R15, -RZ, R7.H1_H1 ;  /* 0x30000007ff0f7230 */ /* 0x000fce0000004100 */
[----:B------:R-:W-:Y:S08]  /*0180*/  FRND.FTZ.CEIL R10, R10 ;  /* 0x0000000a000a7307 */ /* 0x000ff00000219000 */
[----:B------:R-:W3:Y:S01]  /*0190*/  FRND.FTZ.CEIL R11, R11 ;  /* 0x0000000b000b7307 */ /* 0x000ee20000219000 */
[----:B-1----:R-:W-:-:S07]  /*01a0*/  IMAD.WIDE.U32 R4, R3, 0x2, R4 ;  /* 0x0000000203047825 */ /* 0x002fce00078e0004 */
[----:B------:R-:W-:Y:S01]  /*01b0*/  FRND.FTZ.CEIL R12, R12 ;  /* 0x0000000c000c7307 */ /* 0x000fe20000219000 */
[----:B0-----:R-:W-:Y:S01]  /*01c0*/  IMAD.WIDE R2, R0, 0x10, R4 ;  /* 0x0000001000027825 */ /* 0x001fe200078e0204 */
[----:B--2---:R-:W-:Y:S02]  /*01d0*/  F2FP.F16.F32.PACK_AB R4, R9, R8 ;  /* 0x000000080904723e */ /* 0x004fe400000000ff */
[----:B---3--:R-:W-:-:S04]  /*01e0*/  F2FP.F16.F32.PACK_AB R5, R11, R10 ;  /* 0x0000000a0b05723e */ /* 0x008fc800000000ff */
[----:B------:R-:W0:Y:S08]  /*01f0*/  FRND.FTZ.CEIL R13, R13 ;  /* 0x0000000d000d7307 */ /* 0x000e300000219000 */
[----:B------:R-:W-:Y:S01]  /*0200*/  FRND.FTZ.CEIL R14, R14 ;  /* 0x0000000e000e7307 */ /* 0x000fe20000219000 */
[----:B0-----:R-:W-:-:S07]  /*0210*/  F2FP.F16.F32.PACK_AB R6, R13, R12 ;  /* 0x0000000c0d06723e */ /* 0x001fce00000000ff */
[----:B------:R-:W0:Y:S02]  /*0220*/  FRND.FTZ.CEIL R7, R15 ;  /* 0x0000000f00077307 */ /* 0x000e240000219000 */
[----:B0-----:R-:W-:-:S05]  /*0230*/  F2FP.F16.F32.PACK_AB R7, R7, R14 ;  /* 0x0000000e0707723e */ /* 0x001fca00000000ff */
[----:B------:R-:W-:Y:S01]  /*0240*/  STG.E.128 desc[UR4][R2.64], R4 ;  /* 0x0000000402007986 */ /* 0x000fe2000c101d04 */
[----:B------:R-:W-:Y:S05]  /*0250*/  EXIT ;  /* 0x000000000000794d */ /* 0x000fea0003800000 */
.L_x_18376:
        /* <DEDUP_REMOVED lines=116> */
.L_x_18379:
[----:B------:R-:W-:-:S13]  /*09a0*/  ISETP.GE.AND P0, PT, R24, R5, PT ;  /* 0x000000051800720c */ /* 0x000fda0003f06270 */
[----:B------:R-:W-:Y:S05]  /*09b0*/  @P0 BRA `(.L_x_18381) ;  /* 0x0000000000300947 */ /* 0x000fea0003800000 */
[----:B0-----:R-:W0:Y:S01]  /*09c0*/  LDC.64 R6, c[0x0][0x218] ;  /* 0x00008600ff067b82 */ /* 0x001e220000000a00 */
[----:B------:R-:W-:Y:S01]  /*09d0*/  IADD3 R13, R3, R24, RZ ;  /* 0x00000018030d7210 */ /* 0x000fe20007ffe0ff */
[----:B------:R-:W-:-:S04]  /*09e0*/  VIADD R24, R24, 0x80 ;  /* 0x0000008018187836 */ /* 0x000fc80000000000 */
[----:B0-----:R-:W-:-:S05]  /*09f0*/  IMAD.WIDE.U32 R6, R13, 0x2, R6 ;  /* 0x000000020d067825 */ /* 0x001fca00078e0006 */
[----:B------:R1:W-:Y:S02]  /*0a00*/  STG.E.U16 desc[UR4][R6.64], R8 ;  /* 0x0000000806007986 */ /* 0x0003e4000c101504 */
.L_x_18380:
[----:B------:R-:W-:-:S13]  /*0a10*/  ISETP.GE.AND P0, PT, R24, R5, PT ;  /* 0x000000051800720c */ /* 0x000fda0003f06270 */
[----:B------:R-:W-:Y:S05]  /*0a20*/  @P0 BRA `(.L_x_18382) ;  /* 0x0000000000340947 */ /* 0x000fea0003800000 */
[----:B01----:R-:W0:Y:S01]  /*0a30*/  LDC.64 R6, c[0x0][0x218] ;  /* 0x00008600ff067b82 */ /* 0x003e220000000a00 */
[----:B------:R-:W-:Y:S01]  /*0a40*/  IADD3 R13, R3, R24, RZ ;  /* 0x00000018030d7210 */ /* 0x000fe20007ffe0ff */
[----:B------:R-:W-:-:S04]  /*0a50*/  VIADD R24, R24, 0x80 ;  /* 0x0000008018187836 */ /* 0x000fc80000000000 */
[----:B0-----:R-:W-:-:S05]  /*0a60*/  IMAD.WIDE.U32 R6, R13, 0x2, R6 ;  /* 0x000000020d067825 */ /* 0x001fca00078e0006 */
[----:B------:R1:W-:Y:S02]  /*0a70*/  STG.E.U16 desc[UR4][R6.64], R9 ;  /* 0x0000000906007986 */ /* 0x0003e4000c101504 */
.L_x_18381:
        /* <DEDUP_REMOVED lines=8> */
.L_x_18382:
[----:B------:R-:W-:Y:S05]  /*0b00*/  BSYNC B1 ;  /* 0x0000000000017941 */ /* 0x000fea0003800000 */
.L_x_18378:
[----:B------:R-:W-:-:S13]  /*0b10*/  ISETP.GE.AND P0, PT, R24, R5, PT ;  /* 0x000000051800720c */ /* 0x000fda0003f06270 */
[----:B012---:R-:W0:Y:S01]  /*0b20*/  @!P0 LDC.64 R6, c[0x0][0x218] ;  /* 0x00008600ff068b82 */ /* 0x007e220000000a00 */
[----:B------:R-:W-:Y:S01]  /*0b30*/  @!P0 IADD3 R9, R3, R24, RZ ;  /* 0x0000001803098210 */ /* 0x000fe20007ffe0ff */
[----:B------:R-:W-:-:S04]  /*0b40*/  @!P0 VIADD R24, R24, 0x80 ;  /* 0x0000008018188836 */ /* 0x000fc80000000000 */
[----:B0-----:R-:W-:-:S05]  /*0b50*/  @!P0 IMAD.WIDE.U32 R6, R9, 0x2, R6 ;  /* 0x0000000209068825 */ /* 0x001fca00078e0006 */
[----:B------:R2:W-:Y:S02]  /*0b60*/  @!P0 STG.E.U16 desc[UR4][R6.64], R11 ;  /* 0x0000000b06008986 */ /* 0x0005e4000c101504 */
.L_x_18383:
[----:B------:R-:W-:Y:S05]  /*0b70*/  BSYNC B0 ;  /* 0x0000000000007941 */ /* 0x000fea0003800000 */
.L_x_18377:
        /* <DEDUP_REMOVED lines=8> */
.L_x_18384:
        /* <DEDUP_REMOVED lines=16> */
.L_x_19749:


//--------------------- .text._ZN2at6native18elementwise_kernelILi128ELi4EZNS0_15gpu_kernel_implIZZZNS0_16ceil_kernel_cudaERNS_18TensorIteratorBaseEENKUlvE_clEvENKUlvE0_clEvEUlfE_EEvS4_RKT_EUliE_EEviT1_ --------------------------
	.section	.text._ZN2at6native18elementwise_kernelILi128ELi4EZNS0_15gpu_kernel_implIZZZNS0_16ceil_kernel_cudaERNS_18TensorIteratorBaseEENKUlvE_clEvENKUlvE0_clEvEUlfE_EEvS4_RKT_EUliE_EEviT1_,"ax",@progbits
	.align	128
        .global         _ZN2at6native18elementwise_kernelILi128ELi4EZNS0_15gpu_kernel_implIZZZNS0_16ceil_kernel_cudaERNS_18TensorIteratorBaseEENKUlvE_clEvENKUlvE0_clEvEUlfE_EEvS4_RKT_EUliE_EEviT1_
        .type           _ZN2at6native18elementwise_kernelILi128ELi4EZNS0_15gpu_kernel_implIZZZNS0_16ceil_kernel_cudaERNS_18TensorIteratorBaseEENKUlvE_clEvENKUlvE0_clEvEUlfE_EEvS4_RKT_EUliE_EEviT1_,@function
        .size           _ZN2at6native18elementwise_kernelILi128ELi4EZNS0_15gpu_kernel_implIZZZNS0_16ceil_kernel_cudaERNS_18TensorIteratorBaseEENKUlvE_clEvENKUlvE0_clEvEUlfE_EEvS4_RKT_EUliE_EEviT1_,(.L_x_19750 - _ZN2at6native18elementwise_kernelILi128ELi4EZNS0_15gpu_kernel_implIZZZNS0_16ceil_kernel_cudaERNS_18TensorIteratorBaseEENKUlvE_clEvENKUlvE0_clEvEUlfE_EEvS4_RKT_EUliE_EEviT1_)
        .other          _ZN2at6native18elementwise_kernelILi128ELi4EZNS0_15gpu_kernel_implIZZZNS0_16ceil_kernel_cudaERNS_18TensorIteratorBaseEENKUlvE_clEvENKUlvE0_clEvEUlfE_EEvS4_RKT_EUliE_EEviT1_,@"STO_CUDA_ENTRY STV_DEFAULT"
_ZN2at6native18elementwise_kernelILi128ELi4EZNS0_15gpu_kernel_implIZZZNS0_16ceil_kernel_cudaERNS_18TensorIteratorBaseEENKUlvE_clEvENKUlvE0_clEvEUlfE_EEvS4_RKT_EUliE_EEviT1_:
.text._ZN2at6native18elementwise_kernelILi128ELi4EZNS0_15gpu_kernel_implIZZZNS0_16ceil_kernel_cudaERNS_18TensorIteratorBaseEENKUlvE_clEvENKUlvE0_clEvEUlfE_EEvS4_RKT_EUliE_EEviT1_:
        /* <DEDUP_REMOVED lines=313> */
.L_x_18387:
        /* <DEDUP_REMOVED lines=22> */
.L_x_18392:
[----:B------:R-:W2:Y:S02]  /*14f0*/  LDG.E.U8 R0, desc[UR36][R2.64] ;  /* 0x0000002402007981 */ /* 0x000ea4000c1e1100 */
[----:B--2---:R-:W-:Y:S01]  /*1500*/  I2FP.F32.U32 R0, R0 ;  /* 0x0000000000007245 */ /* 0x004fe20000201000 */
[----:B------:R-:W-:Y:S06]  /*1510*/  BRA `(.L_x_18394) ;  /* 0x0000000c002c7947 */ /* 0x000fec0003800000 */
.L_x_18391:
        /* <DEDUP_REMOVED lines=9> */
.L_x_18396:
[----:B------:R-:W2:Y:S02]  /*15b0*/  LDG.E R0, desc[UR36][R2.64] ;  /* 0x0000002402007981 */ /* 0x000ea4000c1e1900 */
[----:B--2---:R-:W-:Y:S01]  /*15c0*/  I2FP.F32.S32 R0, R0 ;  /* 0x0000000000007245 */ /* 0x004fe20000201400 */
[----:B------:R-:W-:Y:S06]  /*15d0*/  BRA `(.L_x_18394) ;  /* 0x0000000800fc7947 */ /* 0x000fec0003800000 */
.L_x_18395:
[----:B------:R-:W2:Y:S02]  /*15e0*/  LDG.E.U16 R0, desc[UR36][R2.64] ;  /* 0x0000002402007981 */ /* 0x000ea4000c1e1500 */
[----:B--2---:R-:W0:Y:S01]  /*15f0*/  I2F.S16 R0, R0 ;  /* 0x0000000000007306 */ /* 0x004e220000101400 */
[----:B------:R-:W-:Y:S05]  /*1600*/  BRA `(.L_x_18394) ;  /* 0x0000000800f07947 */ /* 0x000fea0003800000 */
.L_x_18390:
        /* <DEDUP_REMOVED lines=8> */
.L_x_18398:
[----:B------:R-:W2:Y:S02]  /*1690*/  LDG.E.U16 R0, desc[UR36][R2.64] ;  /* 0x0000002402007981 */ /* 0x000ea4000c1e1500 */
[----:B--2---:R-:W-:Y:S01]  /*16a0*/  HADD2.F32 R0, -RZ, R0.H0_H0 ;  /* 0x20000000ff007230 */ /* 0x004fe20000004100 */
[----:B------:R-:W-:Y:S06]  /*16b0*/  BRA `(.L_x_18394) ;  /* 0x0000000800c47947 */ /* 0x000fec0003800000 */
.L_x_18397:
        /* <DEDUP_REMOVED lines=8> */
.L_x_18400:
[----:B------:R-:W2:Y:S02]  /*1740*/  LDG.E.U16 R0, desc[UR36][R2.64] ;  /* 0x0000002402007981 */ /* 0x000ea4000c1e1500 */
[----:B--2---:R-:W-:Y:S01]  /*1750*/  HADD2.F32 R0, -RZ, R0.H0_H0 ;  /* 0x20000000ff007230 */ /* 0x004fe20000004100 */
[----:B------:R-:W-:Y:S06]  /*1760*/  BRA `(.L_x_18394) ;  /* 0x0000000800987947 */ /* 0x000fec0003800000 */
.L_x_18399:
[----:B------:R-:W2:Y:S01]  /*1770*/  LDG.E.64 R2, desc[UR36][R2.64] ;  /* 0x0000002402027981 */ /* 0x000ea2000c1e1b00 */
[----:B------:R-:W-:Y:S01]  /*1780*/  UMOV UR4, 0xf0000000 ;  /* 0xf000000000047882 */ /* 0x000fe20000000000 */
[----:B------:R-:W-:Y:S01]  /*1790*/  UMOV UR5, 0x380fffff ;  /* 0x380fffff00057882 */ /* 0x000fe20000000000 */
[----:B--2---:R-:W0:Y:S01]  /*17a0*/  F2F.F32.F64 R0, R2 ;  /* 0x0000000200007310 */ /* 0x004e220000301000 */
[----:B------:R-:W-:-:S14]  /*17b0*/  DSETP.GEU.AND P0, PT, |R2|, UR4, PT ;  /* 0x0000000402007e2a */ /* 0x000fdc000bf0e200 */
[----:B0-----:R-:W-:Y:S01]  /*17c0*/  @!P0 FMUL R0, R0, 1.175494350822287508e-38 ;  /* 0x0080000000008820 */ /* 0x001fe20000400000 */
[----:B------:R-:W-:Y:S06]  /*17d0*/  BRA `(.L_x_18394) ;  /* 0x00000008007c7947 */ /* 0x000fec0003800000 */
.L_x_18389:
        /* <DEDUP_REMOVED lines=12> */
.L_x_18403:
[----:B------:R-:W2:Y:S01]  /*18a0*/  LDG.E.64 R2, desc[UR36][R2.64] ;  /* 0x0000002402027981 */ /* 0x000ea2000c1e1b00 */
[----:B------:R-:W-:Y:S01]  /*18b0*/  UMOV UR4, 0xf0000000 ;  /* 0xf000000000047882 */ /* 0x000fe20000000000 */
[----:B------:R-:W-:Y:S01]  /*18c0*/  UMOV UR5, 0x380fffff ;  /* 0x380fffff00057882 */ /* 0x000fe20000000000 */
[----:B--2---:R-:W0:Y:S01]  /*18d0*/  F2F.F32.F64 R0, R2 ;  /* 0x0000000200007310 */ /* 0x004e220000301000 */
[----:B------:R-:W-:-:S14]  /*18e0*/  DSETP.GEU.AND P0, PT, |R2|, UR4, PT ;  /* 0x0000000402007e2a */ /* 0x000fdc000bf0e200 */
[----:B0-----:R-:W-:Y:S01]  /*18f0*/  @!P0 FMUL R0, R0, 1.175494350822287508e-38 ;  /* 0x0080000000008820 */ /* 0x001fe20000400000 */
[----:B------:R-:W-:Y:S06]  /*1900*/  BRA `(.L_x_18394) ;  /* 0x0000000800307947 */ /* 0x000fec0003800000 */
.L_x_18402:
        /* <DEDUP_REMOVED lines=26> */
.L_x_18405:
        /* <DEDUP_REMOVED lines=13> */
.L_x_18404:
[----:B------:R-:W2:Y:S02]  /*1b80*/  LDG.E.U16 R0, desc[UR36][R2.64] ;  /* 0x0000002402007981 */ /* 0x000ea4000c1e1500 */
[----:B--2---:R-:W-:Y:S01]  /*1b90*/  IMAD.U32 R0, R0, 0x10000, RZ ;  /* 0x0001000000007824 */ /* 0x004fe200078e00ff */
[----:B------:R-:W-:Y:S06]  /*1ba0*/  BRA `(.L_x_18394) ;  /* 0x0000000400887947 */ /* 0x000fec0003800000 */
.L_x_18401:
        /* <DEDUP_REMOVED lines=11> */
.L_x_18408:
        /* <DEDUP_REMOVED lines=20> */
.L_x_18410:
[----:B------:R-:W-:Y:S05]  /*1da0*/  BSYNC B0 ;  /* 0x0000000000007941 */ /* 0x000fea0003800000 */
.L_x_18409:
[----:B------:R-:W-:Y:S01]  /*1db0*/  LEA R3, R0, 0x3b800000, 0x17 ;  /* 0x3b80000000037811 */ /* 0x000fe200078eb8ff */
[----:B------:R-:W-:-:S05]  /*1dc0*/  IMAD.SHL.U32 R0, R2, 0x100000, RZ ;  /* 0x0010000002007824 */ /* 0x000fca00078e00ff */
[----:B------:R-:W-:Y:S01]  /*1dd0*/  LOP3.LUT R0, R3, R0, R4, 0xfe, !PT ;  /* 0x0000000003007212 */ /* 0x000fe200078efe04 */
[----:B------:R-:W-:Y:S06]  /*1de0*/  BRA `(.L_x_18394) ;  /* 0x0000000000f87947 */ /* 0x000fec0003800000 */
.L_x_18407:
        /* <DEDUP_REMOVED lines=20> */
.L_x_18412:
[----:B------:R-:W-:Y:S05]  /*1f30*/  BSYNC B0 ;  /* 0x0000000000007941 */ /* 0x000fea0003800000 */
.L_x_18411:
[----:B------:R-:W-:Y:S01]  /*1f40*/  LEA R3, R0, 0x37800000, 0x17 ;  /* 0x3780000000037811 */ /* 0x000fe200078eb8ff */
[----:B------:R-:W-:-:S05]  /*1f50*/  IMAD.SHL.U32 R0, R2, 0x200000, RZ ;  /* 0x0020000002007824 */ /* 0x000fca00078e00ff */
[----:B------:R-:W-:Y:S01]  /*1f60*/  LOP3.LUT R0, R3, R0, R4, 0xfe, !PT ;  /* 0x0000000003007212 */ /* 0x000fe200078efe04 */
[----:B------:R-:W-:Y:S06]  /*1f70*/  BRA `(.L_x_18394) ;  /* 0x0000000000947947 */ /* 0x000fec0003800000 */
.L_x_18406:
        /* <DEDUP_REMOVED lines=14> */
.L_x_18393:
        /* <DEDUP_REMOVED lines=16> */
.L_x_18415:
[----:B------:R-:W-:Y:S01]  /*2160*/  IMAD.MOV.U32 R0, RZ, RZ, RZ ;  /* 0x000000ffff007224 */ /* 0x000fe200078e00ff */
[----:B------:R-:W-:Y:S06]  /*2170*/  BRA `(.L_x_18394) ;  /* 0x0000000000147947 */ /* 0x000fec0003800000 */
.L_x_18414:
[----:B------:R-:W2:Y:S02]  /*2180*/  LDG.E.64 R2, desc[UR36][R2.64] ;  /* 0x0000002402027981 */ /* 0x000ea4000c1e1b00 */
[----:B--2---:R0:W1:Y:S01]  /*2190*/  I2F.U64 R0, R2 ;  /* 0x0000000200007312 */ /* 0x0040620000301000 */
[----:B------:R-:W-:Y:S05]  /*21a0*/  BRA `(.L_x_18394) ;  /* 0x0000000000087947 */ /* 0x000fea0003800000 */
.L_x_18413:
[----:B------:R-:W2:Y:S02]  /*21b0*/  LDG.E R0, desc[UR36][R2.64] ;  /* 0x0000002402007981 */ /* 0x000ea4000c1e1900 */
[----:B--2---:R-:W-:-:S07]  /*21c0*/  I2FP.F32.U32 R0, R0 ;  /* 0x0000000000007245 */ /* 0x004fce0000201000 */
.L_x_18394:
[----:B------:R-:W-:Y:S05]  /*21d0*/  BSYNC B6 ;  /* 0x0000000000067941 */ /* 0x000fea0003800000 */
.L_x_18388:
[----:B------:R-:W0:Y:S02]  /*21e0*/  LDC.U8 R4, c[0x0][0x421] ;  /* 0x00010840ff047b82 */ /* 0x000e240000000000 */
[----:B012345:R0:W1:Y:S01]  /*21f0*/  FRND.FTZ.CEIL R2, R0 ;  /* 0x0000000000027307 */ /* 0x03f0620000219000 */
        /* <DEDUP_REMOVED lines=11> */
[----:B------:R-:W0:Y:S02]  /*22b0*/  F2I.FTZ.CEIL.NTZ R3, R0 ;  /* 0x0000000000037305 */ /* 0x000e24000021b100 */
[----:B0-----:R0:W-:Y:S01]  /*22c0*/  STG.E.U8 desc[UR36][R16.64], R3 ;  /* 0x0000000310007986 */ /* 0x0011e2000c101124 */
[----:B------:R-:W-:Y:S05]  /*22d0*/  BRA `(.L_x_18421) ;  /* 0x0000000c004c7947 */ /* 0x000fea0003800000 */
.L_x_18419:
[----:B------:R-:W0:Y:S02]  /*22e0*/  F2I.FTZ.S64.CEIL R2, R0 ;  /* 0x0000000000027311 */ /* 0x000e240000219900 */
[----:B0-----:R0:W-:Y:S01]  /*22f0*/  STG.E.U8 desc[UR36][R16.64], R2 ;  /* 0x0000000210007986 */ /* 0x0011e2000c101124 */
[----:B------:R-:W-:Y:S05]  /*2300*/  BRA `(.L_x_18421) ;  /* 0x0000000c00407947 */ /* 0x000fea0003800000 */
.L_x_18418:
[----:B------:R-:W-:-:S13]  /*2310*/  ISETP.NE.AND P0, PT, R3, 0x2, PT ;  /* 0x000000020300780c */ /* 0x000fda0003f05270 */
[----:B------:R-:W-:Y:S05]  /*2320*/  @!P0 BRA `(.L_x_18422) ;  /* 0x0000000000288947 */ /* 0x000fea0003800000 */
[----:B------:R-:W-:-:S13]  /*2330*/  ISETP.NE.AND P0, PT, R3, 0x3, PT ;  /* 0x000000030300780c */ /* 0x000fda0003f05270 */
[----:B------:R-:W-:Y:S05]  /*2340*/  @!P0 BRA `(.L_x_18423) ;  /* 0x0000000000148947 */ /* 0x000fea0003800000 */
[----:B------:R-:W-:-:S13]  /*2350*/  ISETP.NE.AND P0, PT, R3, 0x4, PT ;  /* 0x000000040300780c */ /* 0x000fda0003f05270 */
[----:B------:R-:W-:Y:S05]  /*2360*/  @P0 BRA `(.L_x_18420) ;  /* 0x0000000800d00947 */ /* 0x000fea0003800000 */
[----:B------:R-:W0:Y:S02]  /*2370*/  F2I.FTZ.S64.CEIL R2, R0 ;  /* 0x0000000000027311 */ /* 0x000e240000219900 */
[----:B0-----:R0:W-:Y:S01]  /*2380*/  STG.E.64 desc[UR36][R16.64], R2 ;  /* 0x0000000210007986 */ /* 0x0011e2000c101b24 */
[----:B------:R-:W-:Y:S05]  /*2390*/  BRA `(.L_x_18421) ;  /* 0x0000000c001c7947 */ /* 0x000fea0003800000 */
.L_x_18423:
[----:B------:R-:W0:Y:S02]  /*23a0*/  F2I.FTZ.CEIL.NTZ R3, R0 ;  /* 0x0000000000037305 */ /* 0x000e24000021b100 */
[----:B0-----:R0:W-:Y:S01]  /*23b0*/  STG.E desc[UR36][R16.64], R3 ;  /* 0x0000000310007986 */ /* 0x0011e2000c101924 */
[----:B------:R-:W-:Y:S05]  /*23c0*/  BRA `(.L_x_18421) ;  /* 0x0000000c00107947 */ /* 0x000fea0003800000 */
.L_x_18422:
[----:B------:R-:W0:Y:S02]  /*23d0*/  F2I.FTZ.CEIL.NTZ R3, R0 ;  /* 0x0000000000037305 */ /* 0x000e24000021b100 */
[----:B0-----:R0:W-:Y:S01]  /*23e0*/  STG.E.U16 desc[UR36][R16.64], R3 ;  /* 0x0000000310007986 */ /* 0x0011e2000c101524 */
[----:B------:R-:W-:Y:S05]  /*23f0*/  BRA `(.L_x_18421) ;  /* 0x0000000c00047947 */ /* 0x000fea0003800000 */
.L_x_18417:
        /* <DEDUP_REMOVED lines=8> */
.L_x_18425:
[----:B------:R-:W-:-:S05]  /*2480*/  F2FP.F16.F32.PACK_AB R2, RZ, R2 ;  /* 0x00000002ff02723e */ /* 0x000fca00000000ff */
[----:B------:R0:W-:Y:S01]  /*2490*/  STG.E.U16 desc[UR36][R16.64], R2 ;  /* 0x0000000210007986 */ /* 0x0001e2000c101524 */
[----:B------:R-:W-:Y:S05]  /*24a0*/  BRA `(.L_x_18421) ;  /* 0x0000000800d87947 */ /* 0x000fea0003800000 */
.L_x_18424:
        /* <DEDUP_REMOVED lines=9> */
.L_x_18427:
[----:B------:R-:W-:-:S04]  /*2540*/  F2FP.F16.F32.PACK_AB R3, RZ, R2 ;  /* 0x00000002ff03723e */ /* 0x000fc800000000ff */
[----:B------:R-:W-:-:S05]  /*2550*/  PRMT R3, R3, 0x5410, RZ ;  /* 0x0000541003037816 */ /* 0x000fca00000000ff */
[----:B------:R0:W-:Y:S01]  /*2560*/  STG.E desc[UR36][R16.64], R3 ;  /* 0x0000000310007986 */ /* 0x0001e2000c101924 */
[----:B------:R-:W-:Y:S05]  /*2570*/  BRA `(.L_x_18421) ;  /* 0x0000000800a47947 */ /* 0x000fea0003800000 */
.L_x_18426:
[----:B------:R-:W-:-:S06]  /*2580*/  FMUL.FTZ R2, R2, 1 ;  /* 0x3f80000002027820 */ /* 0x000fcc0000410000 */
[----:B------:R-:W0:Y:S02]  /*2590*/  F2F.F64.F32 R2, R2 ;  /* 0x0000000200027310 */ /* 0x000e240000201800 */
[----:B0-----:R0:W-:Y:S01]  /*25a0*/  STG.E.64 desc[UR36][R16.64], R2 ;  /* 0x0000000210007986 */ /* 0x0011e2000c101b24 */
[----:B------:R-:W-:Y:S05]  /*25b0*/  BRA `(.L_x_18421) ;  /* 0x0000000800947947 */ /* 0x000fea0003800000 */
.L_x_18416:
        /* <DEDUP_REMOVED lines=12> */
.L_x_18430:
[----:B------:R-:W-:Y:S01]  /*2680*/  FMUL.FTZ R4, R2, 1 ;  /* 0x3f80000002047820 */ /* 0x000fe20000410000 */
[----:B------:R-:W-:-:S05]  /*2690*/  CS2R R6, SRZ ;  /* 0x0000000000067805 */ /* 0x000fca000001ff00 */
[----:B------:R-:W0:Y:S02]  /*26a0*/  F2F.F64.F32 R4, R4 ;  /* 0x0000000400047310 */ /* 0x000e240000201800 */
[----:B0-----:R0:W-:Y:S01]  /*26b0*/  STG.E.128 desc[UR36][R16.64], R4 ;  /* 0x0000000410007986 */ /* 0x0011e2000c101d24 */
[----:B------:R-:W-:Y:S05]  /*26c0*/  BRA `(.L_x_18421) ;  /* 0x0000000800507947 */ /* 0x000fea0003800000 */
.L_x_18429:
        /* <DEDUP_REMOVED lines=20> */
.L_x_18434:
[----:B------:R-:W-:Y:S05]  /*2810*/  BSYNC B0 ;  /* 0x0000000000007941 */ /* 0x000fea0003800000 */
.L_x_18433:
[----:B------:R-:W-:-:S05]  /*2820*/  LOP3.LUT R5, R0, R5, RZ, 0xfc, !PT ;  /* 0x0000000500057212 */ /* 0x000fca00078efcff */
[----:B------:R0:W-:Y:S01]  /*2830*/  STG.E.U8 desc[UR36][R16.64], R5 ;  /* 0x0000000510007986 */ /* 0x0001e2000c101124 */
[----:B------:R-:W-:Y:S05]  /*2840*/  BRA `(.L_x_18421) ;  /* 0x0000000400f07947 */ /* 0x000fea0003800000 */
.L_x_18432:
        /* <DEDUP_REMOVED lines=12> */
.L_x_18436:
[----:B------:R-:W-:Y:S01]  /*2910*/  IMAD.MOV.U32 R0, RZ, RZ, 0x7f ;  /* 0x0000007fff007424 */ /* 0x000fe200078e00ff */
[----:B------:R-:W-:-:S04]  /*2920*/  ISETP.GT.U32.AND P0, PT, R4, 0x7f800000, PT ;  /* 0x7f8000000400780c */ /* 0x000fc80003f04070 */
[----:B------:R-:W-:-:S09]  /*2930*/  SEL R0, R0, 0x7c, P0 ;  /* 0x0000007c00007807 */ /* 0x000fd20000000000 */
.L_x_18437:
[----:B------:R-:W-:Y:S05]  /*2940*/  BSYNC B0 ;  /* 0x0000000000007941 */ /* 0x000fea0003800000 */
.L_x_18435:
[----:B------:R-:W-:-:S04]  /*2950*/  LOP3.LUT R2, R2, 0x80000000, RZ, 0xc0, !PT ;  /* 0x8000000002027812 */ /* 0x000fc800078ec0ff */
[----:B------:R-:W-:-:S04]  /*2960*/  SHF.R.U32.HI R3, RZ, 0x18, R2 ;  /* 0x00000018ff037819 */ /* 0x000fc80000011602 */
[----:B------:R-:W-:-:S05]  /*2970*/  LOP3.LUT R3, R0, R3, RZ, 0xfc, !PT ;  /* 0x0000000300037212 */ /* 0x000fca00078efcff */
[----:B------:R0:W-:Y:S01]  /*2980*/  STG.E.U8 desc[UR36][R16.64], R3 ;  /* 0x0000000310007986 */ /* 0x0001e2000c101124 */
[----:B------:R-:W-:Y:S05]  /*2990*/  BRA `(.L_x_18421) ;  /* 0x00000004009c7947 */ /* 0x000fea0003800000 */
.L_x_18431:
[----:B------:R-:W-:-:S05]  /*29a0*/  F2FP.BF16.F32.PACK_AB R2, RZ, R2 ;  /* 0x00000002ff02723e */ /* 0x000fca00000010ff */
[----:B------:R0:W-:Y:S01]  /*29b0*/  STG.E.U16 desc[UR36][R16.64], R2 ;  /* 0x0000000210007986 */ /* 0x0001e2000c101524 */
[----:B------:R-:W-:Y:S05]  /*29c0*/  BRA `(.L_x_18421) ;  /* 0x0000000400907947 */ /* 0x000fea0003800000 */
.L_x_18428:
        /* <DEDUP_REMOVED lines=8> */
[----:B------:R-:W0:Y:S02]  /*2a50*/  F2I.FTZ.U32.CEIL.NTZ R3, R0 ;  /* 0x0000000000037305 */ /* 0x000e24000021b000 */
[----:B0-----:R4:W-:Y:S01]  /*2a60*/  STG.E.U16 desc[UR36][R16.64], R3 ;  /* 0x0000000310007986 */ /* 0x0019e2000c101524 */
[----:B------:R-:W-:Y:S05]  /*2a70*/  BRA `(.L_x_18421) ;  /* 0x0000000400647947 */ /* 0x000fea0003800000 */
.L_x_18440:
        /* <DEDUP_REMOVED lines=16> */
.L_x_18443:
[----:B------:R-:W-:-:S04]  /*2b80*/  LOP3.LUT R2, R2, 0x80000000, RZ, 0xc0, !PT ;  /* 0x8000000002027812 */ /* 0x000fc800078ec0ff */
[----:B------:R-:W-:-:S04]  /*2b90*/  SHF.R.U32.HI R3, RZ, 0x18, R2 ;  /* 0x00000018ff037819 */ /* 0x000fc80000011602 */
[----:B------:R-:W-:-:S04]  /*2ba0*/  LOP3.LUT R0, R0, R3, RZ, 0xfc, !PT ;  /* 0x0000000300007212 */ /* 0x000fc800078efcff */
[----:B------:R-:W-:-:S07]  /*2bb0*/  PRMT R8, R0, 0x7610, R8 ;  /* 0x0000761000087816 */ /* 0x000fce0000000008 */
.L_x_18442:
[----:B------:R-:W-:Y:S05]  /*2bc0*/  BSYNC B0 ;  /* 0x0000000000007941 */ /* 0x000fea0003800000 */
.L_x_18441:
[----:B------:R0:W-:Y:S01]  /*2bd0*/  STG.E.U8 desc[UR36][R16.64], R8 ;  /* 0x0000000810007986 */ /* 0x0001e2000c101124 */
[----:B------:R-:W-:Y:S05]  /*2be0*/  BRA `(.L_x_18421) ;  /* 0x0000000400087947 */ /* 0x000fea0003800000 */
.L_x_18439:
        /* <DEDUP_REMOVED lines=16> */
.L_x_18446:
[----:B------:R-:W-:-:S04]  /*2cf0*/  LOP3.LUT R2, R2, 0x80000000, RZ, 0xc0, !PT ;  /* 0x8000000002027812 */ /* 0x000fc800078ec0ff */
[----:B------:R-:W-:-:S04]  /*2d00*/  SHF.R.U32.HI R3, RZ, 0x18, R2 ;  /* 0x00000018ff037819 */ /* 0x000fc80000011602 */
[----:B------:R-:W-:-:S04]  /*2d10*/  LOP3.LUT R0, R0, R3, RZ, 0xfc, !PT ;  /* 0x0000000300007212 */ /* 0x000fc800078efcff */
[----:B------:R-:W-:-:S07]  /*2d20*/  PRMT R8, R0, 0x7610, R8 ;  /* 0x0000761000087816 */ /* 0x000fce0000000008 */
.L_x_18445:
[----:B------:R-:W-:Y:S05]  /*2d30*/  BSYNC B0 ;  /* 0x0000000000007941 */ /* 0x000fea0003800000 */
.L_x_18444:
[----:B------:R3:W-:Y:S01]  /*2d40*/  STG.E.U8 desc[UR36][R16.64], R8 ;  /* 0x0000000810007986 */ /* 0x0007e2000c101124 */
[----:B------:R-:W-:Y:S05]  /*2d50*/  BRA `(.L_x_18421) ;  /* 0x0000000000ac7947 */ /* 0x000fea0003800000 */
.L_x_18438:
        /* <DEDUP_REMOVED lines=21> */
.L_x_18420:
        /* <DEDUP_REMOVED lines=16> */
.L_x_18449:
[----:B------:R-:W-:Y:S05]  /*2fb0*/  BRA `(.L_x_18421) ;  /* 0x0000000000147947 */ /* 0x000fea0003800000 */
.L_x_18448:
[----:B------:R-:W0:Y:S02]  /*2fc0*/  F2I.FTZ.U64.CEIL R2, R0 ;  /* 0x0000000000027311 */ /* 0x000e240000219800 */
[----:B0-----:R2:W-:Y:S01]  /*2fd0*/  STG.E.64 desc[UR36][R16.64], R2 ;  /* 0x0000000210007986 */ /* 0x0015e2000c101b24 */
[----:B------:R-:W-:Y:S05]  /*2fe0*/  BRA `(.L_x_18421) ;  /* 0x0000000000087947 */ /* 0x000fea0003800000 */
.L_x_18447:
[----:B------:R-:W0:Y:S02]  /*2ff0*/  F2I.FTZ.U32.CEIL.NTZ R3, R0 ;  /* 0x0000000000037305 */ /* 0x000e24000021b000 */
[----:B0-----:R0:W-:Y:S02]  /*3000*/  STG.E desc[UR36][R16.64], R3 ;  /* 0x0000000310007986 */ /* 0x0011e4000c101924 */
.L_x_18421:
[----:B------:R-:W-:-:S04]  /*3010*/  IMAD R18, R23, 0x200, R18 ;  /* 0x0000020017127824 */ /* 0x000fc800078e0212 */
[----:B------:R-:W-:-:S07]  /*3020*/  VIADD R19, R18, 0x80 ;  /* 0x0000008012137836 */ /* 0x000fce0000000000 */
.L_x_18386:
[----:B------:R-:W-:Y:S05]  /*3030*/  BSYNC B7 ;  /* 0x0000000000077941 */ /* 0x000fea0003800000 */
.L_x_18385:
        /* <DEDUP_REMOVED lines=307> */
.L_x_18452:
        /* <DEDUP_REMOVED lines=22> */
.L_x_18457:
[----:B------:R-:W2:Y:S02]  /*44d0*/  LDG.E.U8 R0, desc[UR36][R2.64] ;  /* 0x0000002402007981 */ /* 0x000ea4000c1e1100 */
[----:B--2---:R-:W-:Y:S01]  /*44e0*/  I2FP.F32.U32 R0, R0 ;  /* 0x0000000000007245 */ /* 0x004fe20000201000 */
[----:B------:R-:W-:Y:S06]  /*44f0*/  BRA `(.L_x_18459) ;  /* 0x0000000c002c7947 */ /* 0x000fec0003800000 */
.L_x_18456:
        /* <DEDUP_REMOVED lines=9> */
.L_x_18461:
[----:B------:R-:W2:Y:S02]  /*4590*/  LDG.E R0, desc[UR36][R2.64] ;  /* 0x0000002402007981 */ /* 0x000ea4000c1e1900 */
[----:B--2---:R-:W-:Y:S01]  /*45a0*/  I2FP.F32.S32 R0, R0 ;  /* 0x0000000000007245 */ /* 0x004fe20000201400 */
[----:B------:R-:W-:Y:S06]  /*45b0*/  BRA `(.L_x_18459) ;  /* 0x0000000800fc7947 */ /* 0x000fec0003800000 */
.L_x_18460:
[----:B------:R-:W2:Y:S02]  /*45c0*/  LDG.E.U16 R0, desc[UR36][R2.64] ;  /* 0x0000002402007981 */ /* 0x000ea4000c1e1500 */
[----:B--2---:R-:W1:Y:S01]  /*45d0*/  I2F.S16 R0, R0 ;  /* 0x0000000000007306 */ /* 0x004e620000101400 */
[----:B------:R-:W-:Y:S05]  /*45e0*/  BRA `(.L_x_18459) ;  /* 0x0000000800f07947 */ /* 0x000fea0003800000 */
.L_x_18455:
        /* <DEDUP_REMOVED lines=8> */
.L_x_18463:
[----:B------:R-:W2:Y:S02]  /*4670*/  LDG.E.U16 R0, desc[UR36][R2.64] ;  /* 0x0000002402007981 */ /* 0x000ea4000c1e1500 */
[----:B--2---:R-:W-:Y:S01]  /*4680*/  HADD2.F32 R0, -RZ, R0.H0_H0 ;  /* 0x20000000ff007230 */ /* 0x004fe20000004100 */
[----:B------:R-:W-:Y:S06]  /*4690*/  BRA `(.L_x_18459) ;  /* 0x0000000800c47947 */ /* 0x000fec0003800000 */
.L_x_18462:
        /* <DEDUP_REMOVED lines=8> */
.L_x_18465:
[----:B------:R-:W2:Y:S02]  /*4720*/  LDG.E.U16 R0, desc[UR36][R2.64] ;  /* 0x0000002402007981 */ /* 0x000ea4000c1e1500 */
[----:B--2---:R-:W-:Y:S01]  /*4730*/  HADD2.F32 R0, -RZ, R0.H0_H0 ;  /* 0x20000000ff007230 */ /* 0x004fe20000004100 */
[----:B------:R-:W-:Y:S06]  /*4740*/  BRA `(.L_x_18459) ;  /* 0x0000000800987947 */ /* 0x000fec0003800000 */
.L_x_18464:
[----:B------:R-:W2:Y:S01]  /*4750*/  LDG.E.64 R2, desc[UR36][R2.64] ;  /* 0x0000002402027981 */ /* 0x000ea2000c1e1b00 */
[----:B------:R-:W-:Y:S01]  /*4760*/  UMOV UR4, 0xf0000000 ;  /* 0xf000000000047882 */ /* 0x000fe20000000000 */
[----:B------:R-:W-:Y:S01]  /*4770*/  UMOV UR5, 0x380fffff ;  /* 0x380fffff00057882 */ /* 0x000fe20000000000 */
[----:B--2---:R-:W0:Y:S01]  /*4780*/  F2F.F32.F64 R0, R2 ;  /* 0x0000000200007310 */ /* 0x004e220000301000 */
[----:B------:R-:W-:-:S14]  /*4790*/  DSETP.GEU.AND P0, PT, |R2|, UR4, PT ;  /* 0x0000000402007e2a */ /* 0x000fdc000bf0e200 */
[----:B0-----:R-:W-:Y:S01]  /*47a0*/  @!P0 FMUL R0, R0, 1.175494350822287508e-38 ;  /* 0x0080000000008820 */ /* 0x001fe20000400000 */
[----:B------:R-:W-:Y:S06]  /*47b0*/  BRA `(.L_x_18459) ;  /* 0x00000008007c7947 */ /* 0x000fec0003800000 */
.L_x_18454:
        /* <DEDUP_REMOVED lines=12> */
.L_x_18468:
[----:B------:R-:W2:Y:S01]  /*4880*/  LDG.E.64 R2, desc[UR36][R2.64] ;  /* 0x0000002402027981 */ /* 0x000ea2000c1e1b00 */
[----:B------:R-:W-:Y:S01]  /*4890*/  UMOV UR4, 0xf0000000 ;  /* 0xf000000000047882 */ /* 0x000fe20000000000 */
[----:B------:R-:W-:Y:S01]  /*48a0*/  UMOV UR5, 0x380fffff ;  /* 0x380fffff00057882 */ /* 0x000fe20000000000 */
[----:B--2---:R-:W0:Y:S01]  /*48b0*/  F2F.F32.F64 R0, R2 ;  /* 0x0000000200007310 */ /* 0x004e220000301000 */
[----:B------:R-:W-:-:S14]  /*48c0*/  DSETP.GEU.AND P0, PT, |R2|, UR4, PT ;  /* 0x0000000402007e2a */ /* 0x000fdc000bf0e200 */
[----:B0-----:R-:W-:Y:S01]  /*48d0*/  @!P0 FMUL R0, R0, 1.175494350822287508e-38 ;  /* 0x0080000000008820 */ /* 0x001fe20000400000 */
[----:B------:R-:W-:Y:S06]  /*48e0*/  BRA `(.L_x_18459) ;  /* 0x0000000800307947 */ /* 0x000fec0003800000 */
.L_x_18467:
        /* <DEDUP_REMOVED lines=26> */
.L_x_18470:
        /* <DEDUP_REMOVED lines=13> */
.L_x_18469:
[----:B------:R-:W2:Y:S02]  /*4b60*/  LDG.E.U16 R0, desc[UR36][R2.64] ;  /* 0x0000002402007981 */ /* 0x000ea4000c1e1500 */
[----:B--2---:R-:W-:Y:S01]  /*4b70*/  IMAD.U32 R0, R0, 0x10000, RZ ;  /* 0x0001000000007824 */ /* 0x004fe200078e00ff */
[----:B------:R-:W-:Y:S06]  /*4b80*/  BRA `(.L_x_18459) ;  /* 0x0000000400887947 */ /* 0x000fec0003800000 */
.L_x_18466:
        /* <DEDUP_REMOVED lines=11> */
.L_x_18473:
        /* <DEDUP_REMOVED lines=20> */
.L_x_18475:
[----:B------:R-:W-:Y:S05]  /*4d80*/  BSYNC B0 ;  /* 0x0000000000007941 */ /* 0x000fea0003800000 */
.L_x_18474:
[----:B------:R-:W-:Y:S01]  /*4d90*/  LEA R3, R0, 0x3b800000, 0x17 ;  /* 0x3b80000000037811 */ /* 0x000fe200078eb8ff */
[----:B------:R-:W-:-:S05]  /*4da0*/  IMAD.SHL.U32 R0, R2, 0x100000, RZ ;  /* 0x0010000002007824 */ /* 0x000fca00078e00ff */
[----:B------:R-:W-:Y:S01]  /*4db0*/  LOP3.LUT R0, R3, R0, R4, 0xfe, !PT ;  /* 0x0000000003007212 */ /* 0x000fe200078efe04 */
[----:B------:R-:W-:Y:S06]  /*4dc0*/  BRA `(.L_x_18459) ;  /* 0x0000000000f87947 */ /* 0x000fec0003800000 */
.L_x_18472:
        /* <DEDUP_REMOVED lines=20> */
.L_x_18477:
[----:B------:R-:W-:Y:S05]  /*4f10*/  BSYNC B0 ;  /* 0x0000000000007941 */ /* 0x000fea0003800000 */
.L_x_18476:
[----:B------:R-:W-:Y:S01]  /*4f20*/  LEA R3, R0, 0x37800000, 0x17 ;  /* 0x3780000000037811 */ /* 0x000fe200078eb8ff */
[----:B------:R-:W-:-:S05]  /*4f30*/  IMAD.SHL.U32 R0, R2, 0x200000, RZ ;  /* 0x0020000002007824 */ /* 0x000fca00078e00ff */
[----:B------:R-:W-:Y:S01]  /*4f40*/  LOP3.LUT R0, R3, R0, R4, 0xfe, !PT ;  /* 0x0000000003007212 */ /* 0x000fe200078efe04 */
[----:B------:R-:W-:Y:S06]  /*4f50*/  BRA `(.L_x_18459) ;  /* 0x0000000000947947 */ /* 0x000fec0003800000 */
.L_x_18471:
        /* <DEDUP_REMOVED lines=14> */
.L_x_18458:
        /* <DEDUP_REMOVED lines=16> */
.L_x_18480:
[----:B------:R-:W-:Y:S01]  /*5140*/  IMAD.MOV.U32 R0, RZ, RZ, RZ ;  /* 0x000000ffff007224 */ /* 0x000fe200078e00ff */
[----:B------:R-:W-:Y:S06]  /*5150*/  BRA `(.L_x_18459) ;  /* 0x0000000000147947 */ /* 0x000fec0003800000 */
.L_x_18479:
[----:B------:R-:W2:Y:S02]  /*5160*/  LDG.E.64 R2, desc[UR36][R2.64] ;  /* 0x0000002402027981 */ /* 0x000ea4000c1e1b00 */
[----:B--2---:R0:W1:Y:S01]  /*5170*/  I2F.U64 R0, R2 ;  /* 0x0000000200007312 */ /* 0x0040620000301000 */
[----:B------:R-:W-:Y:S05]  /*5180*/  BRA `(.L_x_18459) ;  /* 0x0000000000087947 */ /* 0x000fea0003800000 */
.L_x_18478:
[----:B------:R-:W2:Y:S02]  /*5190*/  LDG.E R0, desc[UR36][R2.64] ;  /* 0x0000002402007981 */ /* 0x000ea4000c1e1900 */
[----:B--2---:R-:W-:-:S07]  /*51a0*/  I2FP.F32.U32 R0, R0 ;  /* 0x0000000000007245 */ /* 0x004fce0000201000 */
.L_x_18459:
[----:B------:R-:W-:Y:S05]  /*51b0*/  BSYNC B6 ;  /* 0x0000000000067941 */ /* 0x000fea0003800000 */
.L_x_18453:
        /* <DEDUP_REMOVED lines=16> */
.L_x_18484:
[----:B------:R-:W0:Y:S02]  /*52c0*/  F2I.FTZ.S64.CEIL R2, R0 ;  /* 0x0000000000027311 */ /* 0x000e240000219900 */
[----:B0-----:R4:W-:Y:S01]  /*52d0*/  STG.E.U8 desc[UR36][R16.64], R2 ;  /* 0x0000000210007986 */ /* 0x0019e2000c101124 */
[----:B------:R-:W-:Y:S05]  /*52e0*/  BRA `(.L_x_18486) ;  /* 0x0000000c00407947 */ /* 0x000fea0003800000 */
.L_x_18483:
        /* <DEDUP_REMOVED lines=9> */
.L_x_18488:
[----:B------:R-:W0:Y:S02]  /*5380*/  F2I.FTZ.CEIL.NTZ R3, R0 ;  /* 0x0000000000037305 */ /* 0x000e24000021b100 */
[----:B0-----:R2:W-:Y:S01]  /*5390*/  STG.E desc[UR36][R16.64], R3 ;  /* 0x0000000310007986 */ /* 0x0015e2000c101924 */
[----:B------:R-:W-:Y:S05]  /*53a0*/  BRA `(.L_x_18486) ;  /* 0x0000000c00107947 */ /* 0x000fea0003800000 */
.L_x_18487:
[----:B------:R-:W0:Y:S02]  /*53b0*/  F2I.FTZ.CEIL.NTZ R3, R0 ;  /* 0x0000000000037305 */ /* 0x000e24000021b100 */
[----:B0-----:R0:W-:Y:S01]  /*53c0*/  STG.E.U16 desc[UR36][R16.64], R3 ;  /* 0x0000000310007986 */ /* 0x0011e2000c101524 */
[----:B------:R-:W-:Y:S05]  /*53d0*/  BRA `(.L_x_18486) ;  /* 0x0000000c00047947 */ /* 0x000fea0003800000 */
.L_x_18482:
        /* <DEDUP_REMOVED lines=8> */
.L_x_18490:
[----:B------:R-:W-:-:S05]  /*5460*/  F2FP.F16.F32.PACK_AB R2, RZ, R2 ;  /* 0x00000002ff02723e */ /* 0x000fca00000000ff */
[----:B------:R0:W-:Y:S01]  /*5470*/  STG.E.U16 desc[UR36][R16.64], R2 ;  /* 0x0000000210007986 */ /* 0x0001e2000c101524 */
[----:B------:R-:W-:Y:S05]  /*5480*/  BRA `(.L_x_18486) ;  /* 0x0000000800d87947 */ /* 0x000fea0003800000 */
.L_x_18489:
        /* <DEDUP_REMOVED lines=9> */
.L_x_18492:
[----:B------:R-:W-:-:S04]  /*5520*/  F2FP.F16.F32.PACK_AB R3, RZ, R2 ;  /* 0x00000002ff03723e */ /* 0x000fc800000000ff */
[----:B------:R-:W-:-:S05]  /*5530*/  PRMT R3, R3, 0x5410, RZ ;  /* 0x0000541003037816 */ /* 0x000fca00000000ff */
[----:B------:R0:W-:Y:S01]  /*5540*/  STG.E desc[UR36][R16.64], R3 ;  /* 0x0000000310007986 */ /* 0x0001e2000c101924 */
[----:B------:R-:W-:Y:S05]  /*5550*/  BRA `(.L_x_18486) ;  /* 0x0000000800a47947 */ /* 0x000fea0003800000 */
.L_x_18491:
[----:B------:R-:W-:-:S06]  /*5560*/  FMUL.FTZ R2, R2, 1 ;  /* 0x3f80000002027820 */ /* 0x000fcc0000410000 */
[----:B------:R-:W0:Y:S02]  /*5570*/  F2F.F64.F32 R2, R2 ;  /* 0x0000000200027310 */ /* 0x000e240000201800 */
[----:B0-----:R0:W-:Y:S01]  /*5580*/  STG.E.64 desc[UR36][R16.64], R2 ;  /* 0x0000000210007986 */ /* 0x0011e2000c101b24 */
[----:B------:R-:W-:Y:S05]  /*5590*/  BRA `(.L_x_18486) ;  /* 0x0000000800947947 */ /* 0x000fea0003800000 */
.L_x_18481:
        /* <DEDUP_REMOVED lines=12> */
.L_x_18495:
[----:B------:R-:W-:Y:S01]  /*5660*/  FMUL.FTZ R4, R2, 1 ;  /* 0x3f80000002047820 */ /* 0x000fe20000410000 */
[----:B------:R-:W-:-:S05]  /*5670*/  CS2R R6, SRZ ;  /* 0x0000000000067805 */ /* 0x000fca000001ff00 */
[----:B------:R-:W0:Y:S02]  /*5680*/  F2F.F64.F32 R4, R4 ;  /* 0x0000000400047310 */ /* 0x000e240000201800 */
[----:B0-----:R0:W-:Y:S01]  /*5690*/  STG.E.128 desc[UR36][R16.64], R4 ;  /* 0x0000000410007986 */ /* 0x0011e2000c101d24 */
[----:B------:R-:W-:Y:S05]  /*56a0*/  BRA `(.L_x_18486) ;  /* 0x0000000800507947 */ /* 0x000fea0003800000 */
.L_x_18494:
        /* <DEDUP_REMOVED lines=20> */
.L_x_18499:
[----:B------:R-:W-:Y:S05]  /*57f0*/  BSYNC B0 ;  /* 0x0000000000007941 */ /* 0x000fea0003800000 */
.L_x_18498:
[----:B------:R-:W-:-:S05]  /*5800*/  LOP3.LUT R5, R0, R5, RZ, 0xfc, !PT ;  /* 0x0000000500057212 */ /* 0x000fca00078efcff */
[----:B------:R0:W-:Y:S01]  /*5810*/  STG.E.U8 desc[UR36][R16.64], R5 ;  /* 0x0000000510007986 */ /* 0x0001e2000c101124 */
[----:B------:R-:W-:Y:S05]  /*5820*/  BRA `(.L_x_18486) ;  /* 0x0000000400f07947 */ /* 0x000fea0003800000 */
.L_x_18497:
        /* <DEDUP_REMOVED lines=12> */
.L_x_18501:
[----:B------:R-:W-:Y:S01]  /*58f0*/  IMAD.MOV.U32 R0, RZ, RZ, 0x7f ;  /* 0x0000007fff007424 */ /* 0x000fe200078e00ff */
[----:B------:R-:W-:-:S04]  /*5900*/  ISETP.GT.U32.AND P0, PT, R4, 0x7f800000, PT ;  /* 0x7f8000000400780c */ /* 0x000fc80003f04070 */
[----:B------:R-:W-:-:S09]  /*5910*/  SEL R0, R0, 0x7c, P0 ;  /* 0x0000007c00007807 */ /* 0x000fd20000000000 */
.L_x_18502:
[----:B------:R-:W-:Y:S05]  /*5920*/  BSYNC B0 ;  /* 0x0000000000007941 */ /* 0x000fea0003800000 */
.L_x_18500:
[----:B------:R-:W-:-:S04]  /*5930*/  LOP3.LUT R2, R2, 0x80000000, RZ, 0xc0, !PT ;  /* 0x8000000002027812 */ /* 0x000fc800078ec0ff */
[----:B------:R-:W-:-:S04]  /*5940*/  SHF.R.U32.HI R3, RZ, 0x18, R2 ;  /* 0x00000018ff037819 */ /* 0x000fc80000011602 */
[----:B------:R-:W-:-:S05]  /*5950*/  LOP3.LUT R3, R0, R3, RZ, 0xfc, !PT ;  /* 0x0000000300037212 */ /* 0x000fca00078efcff */
[----:B------:R0:W-:Y:S01]  /*5960*/  STG.E.U8 desc[UR36][R16.64], R3 ;  /* 0x0000000310007986 */ /* 0x0001e2000c101124 */
[----:B------:R-:W-:Y:S05]  /*5970*/  BRA `(.L_x_18486) ;  /* 0x00000004009c7947 */ /* 0x000fea0003800000 */
.L_x_18496:
[----:B------:R-:W-:-:S05]  /*5980*/  F2FP.BF16.F32.PACK_AB R2, RZ, R2 ;  /* 0x00000002ff02723e */ /* 0x000fca00000010ff */
[----:B------:R0:W-:Y:S01]  /*5990*/  STG.E.U16 desc[UR36][R16.64], R2 ;  /* 0x0000000210007986 */ /* 0x0001e2000c101524 */
[----:B------:R-:W-:Y:S05]  /*59a0*/  BRA `(.L_x_18486) ;  /* 0x0000000400907947 */ /* 0x000fea0003800000 */
.L_x_18493:
        /* <DEDUP_REMOVED lines=11> */
.L_x_18505:
        /* <DEDUP_REMOVED lines=16> */
.L_x_18508:
[----:B------:R-:W-:-:S04]  /*5b60*/  LOP3.LUT R2, R2, 0x80000000, RZ, 0xc0, !PT ;  /* 0x8000000002027812 */ /* 0x000fc800078ec0ff */
[----:B------:R-:W-:-:S04]  /*5b70*/  SHF.R.U32.HI R3, RZ, 0x18, R2 ;  /* 0x00000018ff037819 */ /* 0x000fc80000011602 */
[----:B------:R-:W-:-:S04]  /*5b80*/  LOP3.LUT R0, R0, R3, RZ, 0xfc, !PT ;  /* 0x0000000300007212 */ /* 0x000fc800078efcff */
[----:B------:R-:W-:-:S07]  /*5b90*/  PRMT R8, R0, 0x7610, R8 ;  /* 0x0000761000087816 */ /* 0x000fce0000000008 */
.L_x_18507:
[----:B------:R-:W-:Y:S05]  /*5ba0*/  BSYNC B0 ;  /* 0x0000000000007941 */ /* 0x000fea0003800000 */
.L_x_18506:
[----:B------:R0:W-:Y:S01]  /*5bb0*/  STG.E.U8 desc[UR36][R16.64], R8 ;  /* 0x0000000810007986 */ /* 0x0001e2000c101124 */
[----:B------:R-:W-:Y:S05]  /*5bc0*/  BRA `(.L_x_18486) ;  /* 0x0000000400087947 */ /* 0x000fea0003800000 */
.L_x_18504:
        /* <DEDUP_REMOVED lines=16> */
.L_x_18511:
[----:B------:R-:W-:-:S04]  /*5cd0*/  LOP3.LUT R2, R2, 0x80000000, RZ, 0xc0, !PT ;  /* 0x8000000002027812 */ /* 0x000fc800078ec0ff */
[----:B------:R-:W-:-:S04]  /*5ce0*/  SHF.R.U32.HI R3, RZ, 0x18, R2 ;  /* 0x00000018ff037819 */ /* 0x000fc80000011602 */
[----:B------:R-:W-:-:S04]  /*5cf0*/  LOP3.LUT R0, R0, R3, RZ, 0xfc, !PT ;  /* 0x0000000300007212 */ /* 0x000fc800078efcff */
[----:B------:R-:W-:-:S07]  /*5d00*/  PRMT R8, R0, 0x7610, R8 ;  /* 0x0000761000087816 */ /* 0x000fce0000000008 */
.L_x_18510:
[----:B------:R-:W-:Y:S05]  /*5d10*/  BSYNC B0 ;  /* 0x0000000000007941 */ /* 0x000fea0003800000 */
.L_x_18509:
[----:B------:R0:W-:Y:S01]  /*5d20*/  STG.E.U8 desc[UR36][R16.64], R8 ;  /* 0x0000000810007986 */ /* 0x0001e2000c101124 */
[----:B------:R-:W-:Y:S05]  /*5d30*/  BRA `(.L_x_18486) ;  /* 0x0000000000ac7947 */ /* 0x000fea0003800000 */
.L_x_18503:
        /* <DEDUP_REMOVED lines=21> */
.L_x_18485:
        /* <DEDUP_REMOVED lines=16> */
.L_x_18514:
[----:B------:R-:W-:Y:S05]  /*5f90*/  BRA `(.L_x_18486) ;  /* 0x0000000000147947 */ /* 0x000fea0003800000 */
.L_x_18513:
[----:B------:R-:W0:Y:S02]  /*5fa0*/  F2I.FTZ.U64.CEIL R2, R0 ;  /* 0x0000000000027311 */ /* 0x000e240000219800 */
[----:B0-----:R0:W-:Y:S01]  /*5fb0*/  STG.E.64 desc[UR36][R16.64], R2 ;  /* 0x0000000210007986 */ /* 0x0011e2000c101b24 */
[----:B------:R-:W-:Y:S05]  /*5fc0*/  BRA `(.L_x_18486) ;  /* 0x0000000000087947 */ /* 0x000fea0003800000 */
.L_x_18512:
[----:B------:R-:W0:Y:S02]  /*5fd0*/  F2I.FTZ.U32.CEIL.NTZ R3, R0 ;  /* 0x0000000000037305 */ /* 0x000e24000021b000 */
[----:B0-----:R0:W-:Y:S02]  /*5fe0*/  STG.E desc[UR36][R16.64], R3 ;  /* 0x0000000310007986 */ /* 0x0011e4000c101924 */
.L_x_18486:
[----:B------:R-:W-:-:S07]  /*5ff0*/  VIADD R19, R19, 0x80 ;  /* 0x0000008013137836 */ /* 0x000fce0000000000 */
.L_x_18451:
[----:B------:R-:W-:Y:S05]  /*6000*/  BSYNC B7 ;  /* 0x0000000000077941 */ /* 0x000fea0003800000 */
.L_x_18450:
        /* <DEDUP_REMOVED lines=307> */
.L_x_18517:
        /* <DEDUP_REMOVED lines=22> */
.L_x_18522:
[----:B------:R-:W2:Y:S02]  /*74a0*/  LDG.E.U8 R0, desc[UR36][R2.64] ;  /* 0x0000002402007981 */ /* 0x000ea4000c1e1100 */
[----:B--2---:R-:W-:Y:S01]  /*74b0*/  I2FP.F32.U32 R0, R0 ;  /* 0x0000000000007245 */ /* 0x004fe20000201000 */
[----:B------:R-:W-:Y:S06]  /*74c0*/  BRA `(.L_x_18524) ;  /* 0x0000000c002c7947 */ /* 0x000fec0003800000 */
.L_x_18521:
        /* <DEDUP_REMOVED lines=9> */
.L_x_18526:
[----:B------:R-:W2:Y:S02]  /*7560*/  LDG.E R0, desc[UR36][R2.64] ;  /* 0x0000002402007981 */ /* 0x000ea4000c1e1900 */
[----:B--2---:R-:W-:Y:S01]  /*7570*/  I2FP.F32.S32 R0, R0 ;  /* 0x0000000000007245 */ /* 0x004fe20000201400 */
[----:B------:R-:W-:Y:S06]  /*7580*/  BRA `(.L_x_18524) ;  /* 0x0000000800fc7947 */ /* 0x000fec0003800000 */
.L_x_18525:
[----:B------:R-:W2:Y:S02]  /*7590*/  LDG.E.U16 R0, desc[UR36][R2.64] ;  /* 0x0000002402007981 */ /* 0x000ea4000c1e1500 */
[----:B--2---:R-:W0:Y:S01]  /*75a0*/  I2F.S16 R0, R0 ;  /* 0x0000000000007306 */ /* 0x004e220000101400 */
[----:B------:R-:W-:Y:S05]  /*75b0*/  BRA `(.L_x_18524) ;  /* 0x0000000800f07947 */ /* 0x000fea0003800000 */
.L_x_18520:
        /* <DEDUP_REMOVED lines=8> */
.L_x_18528:
[----:B------:R-:W2:Y:S02]  /*7640*/  LDG.E.U16 R0, desc[UR36][R2.64] ;  /* 0x0000002402007981 */ /* 0x000ea4000c1e1500 */
[----:B--2---:R-:W-:Y:S01]  /*7650*/  HADD2.F32 R0, -RZ, R0.H0_H0 ;  /* 0x20000000ff007230 */ /* 0x004fe20000004100 */
[----:B------:R-:W-:Y:S06]  /*7660*/  BRA `(.L_x_18524) ;  /* 0x0000000800c47947 */ /* 0x000fec0003800000 */
.L_x_18527:
        /* <DEDUP_REMOVED lines=8> */
.L_x_18530:
[----:B------:R-:W2:Y:S02]  /*76f0*/  LDG.E.U16 R0, desc[UR36][R2.64] ;  /* 0x0000002402007981 */ /* 0x000ea4000c1e1500 */
[----:B--2---:R-:W-:Y:S01]  /*7700*/  HADD2.F32 R0, -RZ, R0.H0_H0 ;  /* 0x20000000ff007230 */ /* 0x004fe20000004100 */
[----:B------:R-:W-:Y:S06]  /*7710*/  BRA `(.L_x_18524) ;  /* 0x0000000800987947 */ /* 0x000fec0003800000 */
.L_x_18529:
[----:B------:R-:W2:Y:S01]  /*7720*/  LDG.E.64 R2, desc[UR36][R2.64] ;  /* 0x0000002402027981 */ /* 0x000ea2000c1e1b00 */
[----:B------:R-:W-:Y:S01]  /*7730*/  UMOV UR4, 0xf0000000 ;  /* 0xf000000000047882 */ /* 0x000fe20000000000 */
[----:B------:R-:W-:Y:S01]  /*7740*/  UMOV UR5, 0x380fffff ;  /* 0x380fffff00057882 */ /* 0x000fe20000000000 */
[----:B--2---:R-:W0:Y:S01]  /*7750*/  F2F.F32.F64 R0, R2 ;  /* 0x0000000200007310 */ /* 0x004e220000301000 */
[----:B------:R-:W-:-:S14]  /*7760*/  DSETP.GEU.AND P0, PT, |R2|, UR4, PT ;  /* 0x0000000402007e2a */ /* 0x000fdc000bf0e200 */
[----:B0-----:R-:W-:Y:S01]  /*7770*/  @!P0 FMUL R0, R0, 1.175494350822287508e-38 ;  /* 0x0080000000008820 */ /* 0x001fe20000400000 */
[----:B------:R-:W-:Y:S06]  /*7780*/  BRA `(.L_x_18524) ;  /* 0x00000008007c7947 */ /* 0x000fec0003800000 */
.L_x_18519:
        /* <DEDUP_REMOVED lines=12> */
.L_x_18533:
[----:B------:R-:W2:Y:S01]  /*7850*/  LDG.E.64 R2, desc[UR36][R2.64] ;  /* 0x0000002402027981 */ /* 0x000ea2000c1e1b00 */
[----:B------:R-:W-:Y:S01]  /*7860*/  UMOV UR4, 0xf0000000 ;  /* 0xf000000000047882 */ /* 0x000fe20000000000 */
[----:B------:R-:W-:Y:S01]  /*7870*/  UMOV UR5, 0x380fffff ;  /* 0x380fffff00057882 */ /* 0x000fe20000000000 */
[----:B--2---:R-:W0:Y:S01]  /*7880*/  F2F.F32.F64 R0, R2 ;  /* 0x0000000200007310 */ /* 0x004e220000301000 */
[----:B------:R-:W-:-:S14]  /*7890*/  DSETP.GEU.AND P0, PT, |R2|, UR4, PT ;  /* 0x0000000402007e2a */ /* 0x000fdc000bf0e200 */
[----:B0-----:R-:W-:Y:S01]  /*78a0*/  @!P0 FMUL R0, R0, 1.175494350822287508e-38 ;  /* 0x0080000000008820 */ /* 0x001fe20000400000 */
[----:B------:R-:W-:Y:S06]  /*78b0*/  BRA `(.L_x_18524) ;  /* 0x0000000800307947 */ /* 0x000fec0003800000 */
.L_x_18532:
        /* <DEDUP_REMOVED lines=26> */
.L_x_18535:
        /* <DEDUP_REMOVED lines=13> */
.L_x_18534:
[----:B------:R-:W2:Y:S02]  /*7b30*/  LDG.E.U16 R0, desc[UR36][R2.64] ;  /* 0x0000002402007981 */ /* 0x000ea4000c1e1500 */
[----:B--2---:R-:W-:Y:S01]  /*7b40*/  IMAD.U32 R0, R0, 0x10000, RZ ;  /* 0x0001000000007824 */ /* 0x004fe200078e00ff */
[----:B------:R-:W-:Y:S06]  /*7b50*/  BRA `(.L_x_18524) ;  /* 0x0000000400887947 */ /* 0x000fec0003800000 */
.L_x_18531:
        /* <DEDUP_REMOVED lines=11> */
.L_x_18538:
        /* <DEDUP_REMOVED lines=20> */
.L_x_18540:
[----:B------:R-:W-:Y:S05]  /*7d50*/  BSYNC B0 ;  /* 0x0000000000007941 */ /* 0x000fea0003800000 */
.L_x_18539:
[----:B------:R-:W-:Y:S01]  /*7d60*/  LEA R3, R0, 0x3b800000, 0x17 ;  /* 0x3b80000000037811 */ /* 0x000fe200078eb8ff */
[----:B------:R-:W-:-:S05]  /*7d70*/  IMAD.SHL.U32 R0, R2, 0x100000, RZ ;  /* 0x0010000002007824 */ /* 0x000fca00078e00ff */
[----:B------:R-:W-:Y:S01]  /*7d80*/  LOP3.LUT R0, R3, R0, R4, 0xfe, !PT ;  /* 0x0000000003007212 */ /* 0x000fe200078efe04 */
[----:B------:R-:W-:Y:S06]  /*7d90*/  BRA `(.L_x_18524) ;  /* 0x0000000000f87947 */ /* 0x000fec0003800000 */
.L_x_18537:
        /* <DEDUP_REMOVED lines=20> */
.L_x_18542:
[----:B------:R-:W-:Y:S05]  /*7ee0*/  BSYNC B0 ;  /* 0x0000000000007941 */ /* 0x000fea0003800000 */
.L_x_18541:
[----:B------:R-:W-:Y:S01]  /*7ef0*/  LEA R3, R0, 0x37800000, 0x17 ;  /* 0x3780000000037811 */ /* 0x000fe200078eb8ff */
[----:B------:R-:W-:-:S05]  /*7f00*/  IMAD.SHL.U32 R0, R2, 0x200000, RZ ;  /* 0x0020000002007824 */ /* 0x000fca00078e00ff */
[----:B------:R-:W-:Y:S01]  /*7f10*/  LOP3.LUT R0, R3, R0, R4, 0xfe, !PT ;  /* 0x0000000003007212 */ /* 0x000fe200078efe04 */
[----:B------:R-:W-:Y:S06]  /*7f20*/  BRA `(.L_x_18524) ;  /* 0x0000000000947947 */ /* 0x000fec0003800000 */
.L_x_18536:
        /* <DEDUP_REMOVED lines=14> */
.L_x_18523:
        /* <DEDUP_REMOVED lines=16> */
.L_x_18545:
[----:B------:R-:W-:Y:S01]  /*8110*/  IMAD.MOV.U32 R0, RZ, RZ, RZ ;  /* 0x000000ffff007224 */ /* 0x000fe200078e00ff */
[----:B------:R-:W-:Y:S06]  /*8120*/  BRA `(.L_x_18524) ;  /* 0x0000000000147947 */ /* 0x000fec0003800000 */
.L_x_18544:
[----:B------:R-:W2:Y:S02]  /*8130*/  LDG.E.64 R2, desc[UR36][R2.64] ;  /* 0x0000002402027981 */ /* 0x000ea4000c1e1b00 */
[----:B--2---:R0:W1:Y:S01]  /*8140*/  I2F.U64 R0, R2 ;  /* 0x0000000200007312 */ /* 0x0040620000301000 */
[----:B------:R-:W-:Y:S05]  /*8150*/  BRA `(.L_x_18524) ;  /* 0x0000000000087947 */ /* 0x000fea0003800000 */
.L_x_18543:
[----:B------:R-:W2:Y:S02]  /*8160*/  LDG.E R0, desc[UR36][R2.64] ;  /* 0x0000002402007981 */ /* 0x000ea4000c1e1900 */
[----:B--2---:R-:W-:-:S07]  /*8170*/  I2FP.F32.U32 R0, R0 ;  /* 0x0000000000007245 */ /* 0x004fce0000201000 */
.L_x_18524:
[----:B------:R-:W-:Y:S05]  /*8180*/  BSYNC B6 ;  /* 0x0000000000067941 */ /* 0x000fea0003800000 */
.L_x_18518:
        /* <DEDUP_REMOVED lines=16> */
.L_x_18549:
[----:B------:R-:W0:Y:S02]  /*8290*/  F2I.FTZ.S64.CEIL R2, R0 ;  /* 0x0000000000027311 */ /* 0x000e240000219900 */
[----:B0-----:R0:W-:Y:S01]  /*82a0*/  STG.E.U8 desc[UR36][R16.64], R2 ;  /* 0x0000000210007986 */ /* 0x0011e2000c101124 */
[----:B------:R-:W-:Y:S05]  /*82b0*/  BRA `(.L_x_18551) ;  /* 0x0000000c00407947 */ /* 0x000fea0003800000 */
.L_x_18548:
        /* <DEDUP_REMOVED lines=9> */
.L_x_18553:
[----:B------:R-:W0:Y:S02]  /*8350*/  F2I.FTZ.CEIL.NTZ R3, R0 ;  /* 0x0000000000037305 */ /* 0x000e24000021b100 */
[----:B0-----:R0:W-:Y:S01]  /*8360*/  STG.E desc[UR36][R16.64], R3 ;  /* 0x0000000310007986 */ /* 0x0011e2000c101924 */
[----:B------:R-:W-:Y:S05]  /*8370*/  BRA `(.L_x_18551) ;  /* 0x0000000c00107947 */ /* 0x000fea0003800000 */
.L_x_18552:
[----:B------:R-:W0:Y:S02]  /*8380*/  F2I.FTZ.CEIL.NTZ R3, R0 ;  /* 0x0000000000037305 */ /* 0x000e24000021b100 */
[----:B0-----:R0:W-:Y:S01]  /*8390*/  STG.E.U16 desc[UR36][R16.64], R3 ;  /* 0x0000000310007986 */ /* 0x0011e2000c101524 */
[----:B------:R-:W-:Y:S05]  /*83a0*/  BRA `(.L_x_18551) ;  /* 0x0000000c00047947 */ /* 0x000fea0003800000 */
.L_x_18547:
        /* <DEDUP_REMOVED lines=8> */
.L_x_18555:
[----:B------:R-:W-:-:S05]  /*8430*/  F2FP.F16.F32.PACK_AB R2, RZ, R2 ;  /* 0x00000002ff02723e */ /* 0x000fca00000000ff */
[----:B------:R0:W-:Y:S01]  /*8440*/  STG.E.U16 desc[UR36][R16.64], R2 ;  /* 0x0000000210007986 */ /* 0x0001e2000c101524 */
[----:B------:R-:W-:Y:S05]  /*8450*/  BRA `(.L_x_18551) ;  /* 0x0000000800d87947 */ /* 0x000fea0003800000 */
.L_x_18554:
        /* <DEDUP_REMOVED lines=9> */
.L_x_18557:
[----:B------:R-:W-:-:S04]  /*84f0*/  F2FP.F16.F32.PACK_AB R3, RZ, R2 ;  /* 0x00000002ff03723e */ /* 0x000fc800000000ff */
[----:B------:R-:W-:-:S05]  /*8500*/  PRMT R3, R3, 0x5410, RZ ;  /* 0x0000541003037816 */ /* 0x000fca00000000ff */
[----:B------:R0:W-:Y:S01]  /*8510*/  STG.E desc[UR36][R16.64], R3 ;  /* 0x0000000310007986 */ /* 0x0001e2000c101924 */
[----:B------:R-:W-:Y:S05]  /*8520*/  BRA `(.L_x_18551) ;  /* 0x0000000800a47947 */ /* 0x000fea0003800000 */
.L_x_18556:
[----:B------:R-:W-:-:S06]  /*8530*/  FMUL.FTZ R2, R2, 1 ;  /* 0x3f80000002027820 */ /* 0x000fcc0000410000 */
[----:B------:R-:W0:Y:S02]  /*8540*/  F2F.F64.F32 R2, R2 ;  /* 0x0000000200027310 */ /* 0x000e240000201800 */
[----:B0-----:R0:W-:Y:S01]  /*8550*/  STG.E.64 desc[UR36][R16.64], R2 ;  /* 0x0000000210007986 */ /* 0x0011e2000c101b24 */
[----:B------:R-:W-:Y:S05]  /*8560*/  BRA `(.L_x_18551) ;  /* 0x0000000800947947 */ /* 0x000fea0003800000 */
.L_x_18546:
        /* <DEDUP_REMOVED lines=12> */
.L_x_18560:
[----:B------:R-:W-:Y:S01]  /*8630*/  FMUL.FTZ R4, R2, 1 ;  /* 0x3f80000002047820 */ /* 0x000fe20000410000 */
[----:B------:R-:W-:-:S05]  /*8640*/  CS2R R6, SRZ ;  /* 0x0000000000067805 */ /* 0x000fca000001ff00 */
[----:B------:R-:W0:Y:S02]  /*8650*/  F2F.F64.F32 R4, R4 ;  /* 0x0000000400047310 */ /* 0x000e240000201800 */
[----:B0-----:R0:W-:Y:S01]  /*8660*/  STG.E.128 desc[UR36][R16.64], R4 ;  /* 0x0000000410007986 */ /* 0x0011e2000c101d24 */
[----:B------:R-:W-:Y:S05]  /*8670*/  BRA `(.L_x_18551) ;  /* 0x0000000800507947 */ /* 0x000fea0003800000 */
.L_x_18559:
        /* <DEDUP_REMOVED lines=20> */
.L_x_18564:
[----:B------:R-:W-:Y:S05]  /*87c0*/  BSYNC B0 ;  /* 0x0000000000007941 */ /* 0x000fea0003800000 */
.L_x_18563:
[----:B------:R-:W-:-:S05]  /*87d0*/  LOP3.LUT R5, R0, R5, RZ, 0xfc, !PT ;  /* 0x0000000500057212 */ /* 0x000fca00078efcff */
[----:B------:R0:W-:Y:S01]  /*87e0*/  STG.E.U8 desc[UR36][R16.64], R5 ;  /* 0x0000000510007986 */ /* 0x0001e2000c101124 */
[----:B------:R-:W-:Y:S05]  /*87f0*/  BRA `(.L_x_18551) ;  /* 0x0000000400f07947 */ /* 0x000fea0003800000 */
.L_x_18562:
        /* <DEDUP_REMOVED lines=12> */
.L_x_18566:
[----:B------:R-:W-:Y:S01]  /*88c0*/  IMAD.MOV.U32 R0, RZ, RZ, 0x7f ;  /* 0x0000007fff007424 */ /* 0x000fe200078e00ff */
[----:B------:R-:W-:-:S04]  /*88d0*/  ISETP.GT.U32.AND P0, PT, R4, 0x7f800000, PT ;  /* 0x7f8000000400780c */ /* 0x000fc80003f04070 */
[----:B------:R-:W-:-:S09]  /*88e0*/  SEL R0, R0, 0x7c, P0 ;  /* 0x0000007c00007807 */ /* 0x000fd20000000000 */
.L_x_18567:
[----:B------:R-:W-:Y:S05]  /*88f0*/  BSYNC B0 ;  /* 0x0000000000007941 */ /* 0x000fea0003800000 */
.L_x_18565:
[----:B------:R-:W-:-:S04]  /*8900*/  LOP3.LUT R2, R2, 0x80000000, RZ, 0xc0, !PT ;  /* 0x8000000002027812 */ /* 0x000fc800078ec0ff */
[----:B------:R-:W-:-:S04]  /*8910*/  SHF.R.U32.HI R3, RZ, 0x18, R2 ;  /* 0x00000018ff037819 */ /* 0x000fc80000011602 */
[----:B------:R-:W-:-:S05]  /*8920*/  LOP3.LUT R3, R0, R3, RZ, 0xfc, !PT ;  /* 0x0000000300037212 */ /* 0x000fca00078efcff */
[----:B------:R0:W-:Y:S01]  /*8930*/  STG.E.U8 desc[UR36][R16.64], R3 ;  /* 0x0000000310007986 */ /* 0x0001e2000c101124 */
[----:B------:R-:W-:Y:S05]  /*8940*/  BRA `(.L_x_18551) ;  /* 0x00000004009c7947 */ /* 0x000fea0003800000 */
.L_x_18561:
[----:B------:R-:W-:-:S05]  /*8950*/  F2FP.BF16.F32.PACK_AB R2, RZ, R2 ;  /* 0x00000002ff02723e */ /* 0x000fca00000010ff */
[----:B------:R0:W-:Y:S01]  /*8960*/  STG.E.U16 desc[UR36][R16.64], R2 ;  /* 0x0000000210007986 */ /* 0x0001e2000c101524 */
[----:B------:R-:W-:Y:S05]  /*8970*/  BRA `(.L_x_18551) ;  /* 0x0000000400907947 */ /* 0x000fea0003800000 */
.L_x_18558:
        /* <DEDUP_REMOVED lines=11> */
.L_x_18570:
        /* <DEDUP_REMOVED lines=16> */
.L_x_18573:
[----:B------:R-:W-:-:S04]  /*8b30*/  LOP3.LUT R2, R2, 0x80000000, RZ, 0xc0, !PT ;  /* 0x8000000002027812 */ /* 0x000fc800078ec0ff */
[----:B------:R-:W-:-:S04]  /*8b40*/  SHF.R.U32.HI R3, RZ, 0x18, R2 ;  /* 0x00000018ff037819 */ /* 0x000fc80000011602 */
[----:B------:R-:W-:-:S04]  /*8b50*/  LOP3.LUT R0, R0, R3, RZ, 0xfc, !PT ;  /* 0x0000000300007212 */ /* 0x000fc800078efcff */
[----:B------:R-:W-:-:S07]  /*8b60*/  PRMT R8, R0, 0x7610, R8 ;  /* 0x0000761000087816 */ /* 0x000fce0000000008 */
.L_x_18572:
[----:B------:R-:W-:Y:S05]  /*8b70*/  BSYNC B0 ;  /* 0x0000000000007941 */ /* 0x000fea0003800000 */
.L_x_18571:
[----:B------:R3:W-:Y:S01]  /*8b80*/  STG.E.U8 desc[UR36][R16.64], R8 ;  /* 0x0000000810007986 */ /* 0x0007e2000c101124 */
[----:B------:R-:W-:Y:S05]  /*8b90*/  BRA `(.L_x_18551) ;  /* 0x0000000400087947 */ /* 0x000fea0003800000 */
.L_x_18569:
        /* <DEDUP_REMOVED lines=16> */
.L_x_18576:
[----:B------:R-:W-:-:S04]  /*8ca0*/  LOP3.LUT R2, R2, 0x80000000, RZ, 0xc0, !PT ;  /* 0x8000000002027812 */ /* 0x000fc800078ec0ff */
[----:B------:R-:W-:-:S04]  /*8cb0*/  SHF.R.U32.HI R3, RZ, 0x18, R2 ;  /* 0x00000018ff037819 */ /* 0x000fc80000011602 */
[----:B------:R-:W-:-:S04]  /*8cc0*/  LOP3.LUT R0, R0, R3, RZ, 0xfc, !PT ;  /* 0x0000000300007212 */ /* 0x000fc800078efcff */
[----:B------:R-:W-:-:S07]  /*8cd0*/  PRMT R8, R0, 0x7610, R8 ;  /* 0x0000761000087816 */ /* 0x000fce0000000008 */
.L_x_18575:
[----:B------:R-:W-:Y:S05]  /*8ce0*/  BSYNC B0 ;  /* 0x0000000000007941 */ /* 0x000fea0003800000 */
.L_x_18574:
[----:B------:R0:W-:Y:S01]  /*8cf0*/  STG.E.U8 desc[UR36][R16.64], R8 ;  /* 0x0000000810007986 */ /* 0x0001e2000c101124 */
[----:B------:R-:W-:Y:S05]  /*8d00*/  BRA `(.L_x_18551) ;  /* 0x0000000000ac7947 */ /* 0x000fea0003800000 */
.L_x_18568:
        /* <DEDUP_REMOVED lines=21> */
.L_x_18550:
        /* <DEDUP_REMOVED lines=16> */
.L_x_18579:
[----:B------:R-:W-:Y:S05]  /*8f60*/  BRA `(.L_x_18551) ;  /* 0x0000000000147947 */ /* 0x000fea0003800000 */
.L_x_18578:
[----:B------:R-:W0:Y:S02]  /*8f70*/  F2I.FTZ.U64.CEIL R2, R0 ;  /* 0x0000000000027311 */ /* 0x000e240000219800 */
[----:B0-----:R2:W-:Y:S01]  /*8f80*/  STG.E.64 desc[UR36][R16.64], R2 ;  /* 0x0000000210007986 */ /* 0x0015e2000c101b24 */
[----:B------:R-:W-:Y:S05]  /*8f90*/  BRA `(.L_x_18551) ;  /* 0x0000000000087947 */ /* 0x000fea0003800000 */
.L_x_18577:
[----:B------:R-:W0:Y:S02]  /*8fa0*/  F2I.FTZ.U32.CEIL.NTZ R3, R0 ;  /* 0x0000000000037305 */ /* 0x000e24000021b000 */
[----:B0-----:R0:W-:Y:S02]  /*8fb0*/  STG.E desc[UR36][R16.64], R3 ;  /* 0x0000000310007986 */ /* 0x0011e4000c101924 */
.L_x_18551:
[----:B------:R-:W-:-:S07]  /*8fc0*/  VIADD R19, R19, 0x80 ;  /* 0x0000008013137836 */ /* 0x000fce0000000000 */
.L_x_18516:
[----:B------:R-:W-:Y:S05]  /*8fd0*/  BSYNC B7 ;  /* 0x0000000000077941 */ /* 0x000fea0003800000 */
.L_x_18515:
        /* <DEDUP_REMOVED lines=306> */
.L_x_18580:
        /* <DEDUP_REMOVED lines=22> */
.L_x_18585:
[----:B------:R-:W2:Y:S02]  /*a460*/  LDG.E.U8 R0, desc[UR36][R2.64] ;  /* 0x0000002402007981 */ /* 0x000ea4000c1e1100 */
[----:B--2---:R-:W-:Y:S01]  /*a470*/  I2FP.F32.U32 R0, R0 ;  /* 0x0000000000007245 */ /* 0x004fe20000201000 */
[----:B------:R-:W-:Y:S06]  /*a480*/  BRA `(.L_x_18587) ;  /* 0x0000000c002c7947 */ /* 0x000fec0003800000 */
.L_x_18584:
        /* <DEDUP_REMOVED lines=9> */
.L_x_18589:
[----:B------:R-:W2:Y:S02]  /*a520*/  LDG.E R0, desc[UR36][R2.64] ;  /* 0x0000002402007981 */ /* 0x000ea4000c1e1900 */
[----:B--2---:R-:W-:Y:S01]  /*a530*/  I2FP.F32.S32 R0, R0 ;  /* 0x0000000000007245 */ /* 0x004fe20000201400 */
[----:B------:R-:W-:Y:S06]  /*a540*/  BRA `(.L_x_18587) ;  /* 0x0000000800fc7947 */ /* 0x000fec0003800000 */
.L_x_18588:
[----:B------:R-:W2:Y:S02]  /*a550*/  LDG.E.U16 R0, desc[UR36][R2.64] ;  /* 0x0000002402007981 */ /* 0x000ea4000c1e1500 */
[----:B--2---:R-:W0:Y:S01]  /*a560*/  I2F.S16 R0, R0 ;  /* 0x0000000000007306 */ /* 0x004e220000101400 */
[----:B------:R-:W-:Y:S05]  /*a570*/  BRA `(.L_x_18587) ;  /* 0x0000000800f07947 */ /* 0x000fea0003800000 */
.L_x_18583:
        /* <DEDUP_REMOVED lines=8> */
.L_x_18591:
[----:B------:R-:W2:Y:S02]  /*a600*/  LDG.E.U16 R0, desc[UR36][R2.64] ;  /* 0x0000002402007981 */ /* 0x000ea4000c1e1500 */
[----:B--2---:R-:W-:Y:S01]  /*a610*/  HADD2.F32 R0, -RZ, R0.H0_H0 ;  /* 0x20000000ff007230 */ /* 0x004fe20000004100 */
[----:B------:R-:W-:Y:S06]  /*a620*/  BRA `(.L_x_18587) ;  /* 0x0000000800c47947 */ /* 0x000fec0003800000 */
.L_x_18590:
        /* <DEDUP_REMOVED lines=8> */
.L_x_18593:
[----:B------:R-:W2:Y:S02]  /*a6b0*/  LDG.E.U16 R0, desc[UR36][R2.64] ;  /* 0x0000002402007981 */ /* 0x000ea4000c1e1500 */
[----:B--2---:R-:W-:Y:S01]  /*a6c0*/  HADD2.F32 R0, -RZ, R0.H0_H0 ;  /* 0x20000000ff007230 */ /* 0x004fe20000004100 */
[----:B------:R-:W-:Y:S06]  /*a6d0*/  BRA `(.L_x_18587) ;  /* 0x0000000800987947 */ /* 0x000fec0003800000 */
.L_x_18592:
[----:B------:R-:W2:Y:S01]  /*a6e0*/  LDG.E.64 R2, desc[UR36][R2.64] ;  /* 0x0000002402027981 */ /* 0x000ea2000c1e1b00 */
[----:B------:R-:W-:Y:S01]  /*a6f0*/  UMOV UR4, 0xf0000000 ;  /* 0xf000000000047882 */ /* 0x000fe20000000000 */
[----:B------:R-:W-:Y:S01]  /*a700*/  UMOV UR5, 0x380fffff ;  /* 0x380fffff00057882 */ /* 0x000fe20000000000 */
[----:B--2---:R-:W0:Y:S01]  /*a710*/  F2F.F32.F64 R0, R2 ;  /* 0x0000000200007310 */ /* 0x004e220000301000 */
[----:B------:R-:W-:-:S14]  /*a720*/  DSETP.GEU.AND P0, PT, |R2|, UR4, PT ;  /* 0x0000000402007e2a */ /* 0x000fdc000bf0e200 */
[----:B0-----:R-:W-:Y:S01]  /*a730*/  @!P0 FMUL R0, R0, 1.175494350822287508e-38 ;  /* 0x0080000000008820 */ /* 0x001fe20000400000 */
[----:B------:R-:W-:Y:S06]  /*a740*/  BRA `(.L_x_18587) ;  /* 0x00000008007c7947 */ /* 0x000fec0003800000 */
.L_x_18582:
        /* <DEDUP_REMOVED lines=12> */
.L_x_18596:
[----:B------:R-:W2:Y:S01]  /*a810*/  LDG.E.64 R2, desc[UR36][R2.64] ;  /* 0x0000002402027981 */ /* 0x000ea2000c1e1b00 */
[----:B------:R-:W-:Y:S01]  /*a820*/  UMOV UR4, 0xf0000000 ;  /* 0xf000000000047882 */ /* 0x000fe20000000000 */
[----:B------:R-:W-:Y:S01]  /*a830*/  UMOV UR5, 0x380fffff ;  /* 0x380fffff00057882 */ /* 0x000fe20000000000 */
[----:B--2---:R-:W0:Y:S01]  /*a840*/  F2F.F32.F64 R0, R2 ;  /* 0x0000000200007310 */ /* 0x004e220000301000 */
[----:B------:R-:W-:-:S14]  /*a850*/  DSETP.GEU.AND P0, PT, |R2|, UR4, PT ;  /* 0x0000000402007e2a */ /* 0x000fdc000bf0e200 */
[----:B0-----:R-:W-:Y:S01]  /*a860*/  @!P0 FMUL R0, R0, 1.175494350822287508e-38 ;  /* 0x0080000000008820 */ /* 0x001fe20000400000 */
[----:B------:R-:W-:Y:S06]  /*a870*/  BRA `(.L_x_18587) ;  /* 0x0000000800307947 */ /* 0x000fec0003800000 */
.L_x_18595:
        /* <DEDUP_REMOVED lines=26> */
.L_x_18598:
        /* <DEDUP_REMOVED lines=13> */
.L_x_18597:
[----:B------:R-:W2:Y:S02]  /*aaf0*/  LDG.E.U16 R0, desc[UR36][R2.64] ;  /* 0x0000002402007981 */ /* 0x000ea4000c1e1500 */
[----:B--2---:R-:W-:Y:S01]  /*ab00*/  IMAD.U32 R0, R0, 0x10000, RZ ;  /* 0x0001000000007824 */ /* 0x004fe200078e00ff */
[----:B------:R-:W-:Y:S06]  /*ab10*/  BRA `(.L_x_18587) ;  /* 0x0000000400887947 */ /* 0x000fec0003800000 */
.L_x_18594:
        /* <DEDUP_REMOVED lines=11> */
.L_x_18601:
        /* <DEDUP_REMOVED lines=20> */
.L_x_18603:
[----:B------:R-:W-:Y:S05]  /*ad10*/  BSYNC B0 ;  /* 0x0000000000007941 */ /* 0x000fea0003800000 */
.L_x_18602:
[----:B------:R-:W-:Y:S01]  /*ad20*/  LEA R3, R0, 0x3b800000, 0x17 ;  /* 0x3b80000000037811 */ /* 0x000fe200078eb8ff */
[----:B------:R-:W-:-:S05]  /*ad30*/  IMAD.SHL.U32 R0, R2, 0x100000, RZ ;  /* 0x0010000002007824 */ /* 0x000fca00078e00ff */
[----:B------:R-:W-:Y:S01]  /*ad40*/  LOP3.LUT R0, R3, R0, R4, 0xfe, !PT ;  /* 0x0000000003007212 */ /* 0x000fe200078efe04 */
[----:B------:R-:W-:Y:S06]  /*ad50*/  BRA `(.L_x_18587) ;  /* 0x0000000000f87947 */ /* 0x000fec0003800000 */
.L_x_18600:
        /* <DEDUP_REMOVED lines=20> */
.L_x_18605:
[----:B------:R-:W-:Y:S05]  /*aea0*/  BSYNC B0 ;  /* 0x0000000000007941 */ /* 0x000fea0003800000 */
.L_x_18604:
[----:B------:R-:W-:Y:S01]  /*aeb0*/  LEA R3, R0, 0x37800000, 0x17 ;  /* 0x3780000000037811 */ /* 0x000fe200078eb8ff */
[----:B------:R-:W-:-:S05]  /*aec0*/  IMAD.SHL.U32 R0, R2, 0x200000, RZ ;  /* 0x0020000002007824 */ /* 0x000fca00078e00ff */
[----:B------:R-:W-:Y:S01]  /*aed0*/  LOP3.LUT R0, R3, R0, R4, 0xfe, !PT ;  /* 0x0000000003007212 */ /* 0x000fe200078efe04 */
[----:B------:R-:W-:Y:S06]  /*aee0*/  BRA `(.L_x_18587) ;  /* 0x0000000000947947 */ /* 0x000fec0003800000 */
.L_x_18599:
        /* <DEDUP_REMOVED lines=14> */
.L_x_18586:
        /* <DEDUP_REMOVED lines=16> */
.L_x_18608:
[----:B------:R-:W-:Y:S01]  /*b0d0*/  IMAD.MOV.U32 R0, RZ, RZ, RZ ;  /* 0x000000ffff007224 */ /* 0x000fe200078e00ff */
[----:B------:R-:W-:Y:S06]  /*b0e0*/  BRA `(.L_x_18587) ;  /* 0x0000000000147947 */ /* 0x000fec0003800000 */
.L_x_18607:
[----:B------:R-:W2:Y:S02]  /*b0f0*/  LDG.E.64 R2, desc[UR36][R2.64] ;  /* 0x0000002402027981 */ /* 0x000ea4000c1e1b00 */
[----:B--2---:R0:W1:Y:S01]  /*b100*/  I2F.U64 R0, R2 ;  /* 0x0000000200007312 */ /* 0x0040620000301000 */
[----:B------:R-:W-:Y:S05]  /*b110*/  BRA `(.L_x_18587) ;  /* 0x0000000000087947 */ /* 0x000fea0003800000 */
.L_x_18606:
[----:B------:R-:W2:Y:S02]  /*b120*/  LDG.E R0, desc[UR36][R2.64] ;  /* 0x0000002402007981 */ /* 0x000ea4000c1e1900 */
[----:B--2---:R-:W-:-:S07]  /*b130*/  I2FP.F32.U32 R0, R0 ;  /* 0x0000000000007245 */ /* 0x004fce0000201000 */
.L_x_18587:
[----:B------:R-:W-:Y:S05]  /*b140*/  BSYNC B6 ;  /* 0x0000000000067941 */ /* 0x000fea0003800000 */
.L_x_18581:
        /* <DEDUP_REMOVED lines=14> */
[----:B0-----:R-:W-:Y:S01]  /*b230*/  STG.E.U8 desc[UR36][R16.64], R3 ;  /* 0x0000000310007986 */ /* 0x001fe2000c101124 */
[----:B------:R-:W-:Y:S05]  /*b240*/  EXIT ;  /* 0x000000000000794d */ /* 0x000fea0003800000 */
.L_x_18612:
[----:B------:R-:W0:Y:S02]  /*b250*/  F2I.FTZ.S64.CEIL R2, R0 ;  /* 0x0000000000027311 */ /* 0x000e240000219900 */
[----:B0-----:R-:W-:Y:S01]  /*b260*/  STG.E.U8 desc[UR36][R16.64], R2 ;  /* 0x0000000210007986 */ /* 0x001fe2000c101124 */
[----:B------:R-:W-:Y:S05]  /*b270*/  EXIT ;  /* 0x000000000000794d */ /* 0x000fea0003800000 */
.L_x_18611:
[----:B------:R-:W-:-:S13]  /*b280*/  ISETP.NE.AND P0, PT, R3, 0x2, PT ;  /* 0x000000020300780c */ /* 0x000fda0003f05270 */
[----:B------:R-:W-:Y:S05]  /*b290*/  @!P0 BRA `(.L_x_18614) ;  /* 0x0000000000288947 */ /* 0x000fea0003800000 */
[----:B------:R-:W-:-:S13]  /*b2a0*/  ISETP.NE.AND P0, PT, R3, 0x3, PT ;  /* 0x000000030300780c */ /* 0x000fda0003f05270 */
[----:B------:R-:W-:Y:S05]  /*b2b0*/  @!P0 BRA `(.L_x_18615) ;  /* 0x0000000000148947 */ /* 0x000fea0003800000 */
[----:B------:R-:W-:-:S13]  /*b2c0*/  ISETP.NE.AND P0, PT, R3, 0x4, PT ;  /* 0x000000040300780c */ /* 0x000fda0003f05270 */
[----:B------:R-:W-:Y:S05]  /*b2d0*/  @P0 BRA `(.L_x_18613) ;  /* 0x0000000800d00947 */ /* 0x000fea0003800000 */
[----:B------:R-:W0:Y:S02]  /*b2e0*/  F2I.FTZ.S64.CEIL R2, R0 ;  /* 0x0000000000027311 */ /* 0x000e240000219900 */
[----:B0-----:R-:W-:Y:S01]  /*b2f0*/  STG.E.64 desc[UR36][R16.64], R2 ;  /* 0x0000000210007986 */ /* 0x001fe2000c101b24 */
[----:B------:R-:W-:Y:S05]  /*b300*/  EXIT ;  /* 0x000000000000794d */ /* 0x000fea0003800000 */
.L_x_18615:
[----:B------:R-:W0:Y:S02]  /*b310*/  F2I.FTZ.CEIL.NTZ R3, R0 ;  /* 0x0000000000037305 */ /* 0x000e24000021b100 */
[----:B0-----:R-:W-:Y:S01]  /*b320*/  STG.E desc[UR36][R16.64], R3 ;  /* 0x0000000310007986 */ /* 0x001fe2000c101924 */
[----:B------:R-:W-:Y:S05]  /*b330*/  EXIT ;  /* 0x000000000000794d */ /* 0x000fea0003800000 */
.L_x_18614:
[----:B------:R-:W0:Y:S02]  /*b340*/  F2I.FTZ.CEIL.NTZ R3, R0 ;  /* 0x0000000000037305 */ /* 0x000e24000021b100 */
[----:B0-----:R-:W-:Y:S01]  /*b350*/  STG.E.U16 desc[UR36][R16.64], R3 ;  /* 0x0000000310007986 */ /* 0x001fe2000c101524 */
[----:B------:R-:W-:Y:S05]  /*b360*/  EXIT ;  /* 0x000000000000794d */ /* 0x000fea0003800000 */
.L_x_18610:
        /* <DEDUP_REMOVED lines=8> */
.L_x_18617:
[----:B------:R-:W-:-:S05]  /*b3f0*/  F2FP.F16.F32.PACK_AB R2, RZ, R2 ;  /* 0x00000002ff02723e */ /* 0x000fca00000000ff */
[----:B------:R-:W-:Y:S01]  /*b400*/  STG.E.U16 desc[UR36][R16.64], R2 ;  /* 0x0000000210007986 */ /* 0x000fe2000c101524 */
[----:B------:R-:W-:Y:S05]  /*b410*/  EXIT ;  /* 0x000000000000794d */ /* 0x000fea0003800000 */
.L_x_18616:
        /* <DEDUP_REMOVED lines=9> */
.L_x_18619:
[----:B------:R-:W-:-:S04]  /*b4b0*/  F2FP.F16.F32.PACK_AB R3, RZ, R2 ;  /* 0x00000002ff03723e */ /* 0x000fc800000000ff */
[----:B------:R-:W-:-:S05]  /*b4c0*/  PRMT R3, R3, 0x5410, RZ ;  /* 0x0000541003037816 */ /* 0x000fca00000000ff */
[----:B------:R-:W-:Y:S01]  /*b4d0*/  STG.E desc[UR36][R16.64], R3 ;  /* 0x0000000310007986 */ /* 0x000fe2000c101924 */
[----:B------:R-:W-:Y:S05]  /*b4e0*/  EXIT ;  /* 0x000000000000794d */ /* 0x000fea0003800000 */
.L_x_18618:
[----:B------:R-:W-:-:S06]  /*b4f0*/  FMUL.FTZ R2, R2, 1 ;  /* 0x3f80000002027820 */ /* 0x000fcc0000410000 */
[----:B------:R-:W0:Y:S02]  /*b500*/  F2F.F64.F32 R2, R2 ;  /* 0x0000000200027310 */ /* 0x000e240000201800 */
[----:B0-----:R-:W-:Y:S01]  /*b510*/  STG.E.64 desc[UR36][R16.64], R2 ;  /* 0x0000000210007986 */ /* 0x001fe2000c101b24 */
[----:B------:R-:W-:Y:S05]  /*b520*/  EXIT ;  /* 0x000000000000794d */ /* 0x000fea0003800000 */
.L_x_18609:
        /* <DEDUP_REMOVED lines=12> */
.L_x_18622:
[----:B------:R-:W-:Y:S01]  /*b5f0*/  FMUL.FTZ R4, R2, 1 ;  /* 0x3f80000002047820 */ /* 0x000fe20000410000 */
[----:B------:R-:W-:-:S05]  /*b600*/  CS2R R6, SRZ ;  /* 0x0000000000067805 */ /* 0x000fca000001ff00 */
[----:B------:R-:W0:Y:S02]  /*b610*/  F2F.F64.F32 R4, R4 ;  /* 0x0000000400047310 */ /* 0x000e240000201800 */
[----:B0-----:R-:W-:Y:S01]  /*b620*/  STG.E.128 desc[UR36][R16.64], R4 ;  /* 0x0000000410007986 */ /* 0x001fe2000c101d24 */
[----:B------:R-:W-:Y:S05]  /*b630*/  EXIT ;  /* 0x000000000000794d */ /* 0x000fea0003800000 */
.L_x_18621:
        /* <DEDUP_REMOVED lines=20> */
.L_x_18626:
[----:B------:R-:W-:Y:S05]  /*b780*/  BSYNC B0 ;  /* 0x0000000000007941 */ /* 0x000fea0003800000 */
.L_x_18625:
[----:B------:R-:W-:-:S05]  /*b790*/  LOP3.LUT R5, R0, R5, RZ, 0xfc, !PT ;  /* 0x0000000500057212 */ /* 0x000fca00078efcff */
[----:B------:R-:W-:Y:S01]  /*b7a0*/  STG.E.U8 desc[UR36][R16.64], R5 ;  /* 0x0000000510007986 */ /* 0x000fe2000c101124 */
[----:B------:R-:W-:Y:S05]  /*b7b0*/  EXIT ;  /* 0x000000000000794d */ /* 0x000fea0003800000 */
.L_x_18624:
        /* <DEDUP_REMOVED lines=12> */
.L_x_18628:
[----:B------:R-:W-:Y:S01]  /*b880*/  IMAD.MOV.U32 R0, RZ, RZ, 0x7f ;  /* 0x0000007fff007424 */ /* 0x000fe200078e00ff */
[----:B------:R-:W-:-:S04]  /*b890*/  ISETP.GT.U32.AND P0, PT, R4, 0x7f800000, PT ;  /* 0x7f8000000400780c */ /* 0x000fc80003f04070 */
[----:B------:R-:W-:-:S09]  /*b8a0*/  SEL R0, R0, 0x7c, P0 ;  /* 0x0000007c00007807 */ /* 0x000fd20000000000 */
.L_x_18629:
[----:B------:R-:W-:Y:S05]  /*b8b0*/  BSYNC B0 ;  /* 0x0000000000007941 */ /* 0x000fea0003800000 */
.L_x_18627:
[----:B------:R-:W-:-:S04]  /*b8c0*/  LOP3.LUT R2, R2, 0x80000000, RZ, 0xc0, !PT ;  /* 0x8000000002027812 */ /* 0x000fc800078ec0ff */
[----:B------:R-:W-:-:S04]  /*b8d0*/  SHF.R.U32.HI R3, RZ, 0x18, R2 ;  /* 0x00000018ff037819 */ /* 0x000fc80000011602 */
[----:B------:R-:W-:-:S05]  /*b8e0*/  LOP3.LUT R3, R0, R3, RZ, 0xfc, !PT ;  /* 0x0000000300037212 */ /* 0x000fca00078efcff */
[----:B------:R-:W-:Y:S01]  /*b8f0*/  STG.E.U8 desc[UR36][R16.64], R3 ;  /* 0x0000000310007986 */ /* 0x000fe2000c101124 */
[----:B------:R-:W-:Y:S05]  /*b900*/  EXIT ;  /* 0x000000000000794d */ /* 0x000fea0003800000 */
.L_x_18623:
[----:B------:R-:W-:-:S05]  /*b910*/  F2FP.BF16.F32.PACK_AB R2, RZ, R2 ;  /* 0x00000002ff02723e */ /* 0x000fca00000010ff */
[----:B------:R-:W-:Y:S01]  /*b920*/  STG.E.U16 desc[UR36][R16.64], R2 ;  /* 0x0000000210007986 */ /* 0x000fe2000c101524 */
[----:B------:R-:W-:Y:S05]  /*b930*/  EXIT ;  /* 0x000000000000794d */ /* 0x000fea0003800000 */
.L_x_18620:
        /* <DEDUP_REMOVED lines=9> */
[----:B0-----:R-:W-:Y:S01]  /*b9d0*/  STG.E.U16 desc[UR36][R16.64], R3 ;  /* 0x0000000310007986 */ /* 0x001fe2000c101524 */
[----:B------:R-:W-:Y:S05]  /*b9e0*/  EXIT ;  /* 0x000000000000794d */ /* 0x000fea0003800000 */
.L_x_18632:
        /* <DEDUP_REMOVED lines=16> */
.L_x_18635:
[----:B------:R-:W-:-:S04]  /*baf0*/  LOP3.LUT R2, R2, 0x80000000, RZ, 0xc0, !PT ;  /* 0x8000000002027812 */ /* 0x000fc800078ec0ff */
[----:B------:R-:W-:-:S04]  /*bb00*/  SHF.R.U32.HI R3, RZ, 0x18, R2 ;  /* 0x00000018ff037819 */ /* 0x000fc80000011602 */
[----:B------:R-:W-:-:S04]  /*bb10*/  LOP3.LUT R0, R0, R3, RZ, 0xfc, !PT ;  /* 0x0000000300007212 */ /* 0x000fc800078efcff */
[----:B------:R-:W-:-:S07]  /*bb20*/  PRMT R8, R0, 0x7610, R8 ;  /* 0x0000761000087816 */ /* 0x000fce0000000008 */
.L_x_18634:
[----:B------:R-:W-:Y:S05]  /*bb30*/  BSYNC B0 ;  /* 0x0000000000007941 */ /* 0x000fea0003800000 */
.L_x_18633:
[----:B------:R-:W-:Y:S01]  /*bb40*/  STG.E.U8 desc[UR36][R16.64], R8 ;  /* 0x0000000810007986 */ /* 0x000fe2000c101124 */
[----:B------:R-:W-:Y:S05]  /*bb50*/  EXIT ;  /* 0x000000000000794d */ /* 0x000fea0003800000 */
.L_x_18631:
        /* <DEDUP_REMOVED lines=16> */
.L_x_18638:
[----:B------:R-:W-:-:S04]  /*bc60*/  LOP3.LUT R2, R2, 0x80000000, RZ, 0xc0, !PT ;  /* 0x8000000002027812 */ /* 0x000fc800078ec0ff */
[----:B------:R-:W-:-:S04]  /*bc70*/  SHF.R.U32.HI R3, RZ, 0x18, R2 ;  /* 0x00000018ff037819 */ /* 0x000fc80000011602 */
[----:B------:R-:W-:-:S04]  /*bc80*/  LOP3.LUT R0, R0, R3, RZ, 0xfc, !PT ;  /* 0x0000000300007212 */ /* 0x000fc800078efcff */
[----:B------:R-:W-:-:S07]  /*bc90*/  PRMT R8, R0, 0x7610, R8 ;  /* 0x0000761000087816 */ /* 0x000fce0000000008 */
.L_x_18637:
[----:B------:R-:W-:Y:S05]  /*bca0*/  BSYNC B0 ;  /* 0x0000000000007941 */ /* 0x000fea0003800000 */
.L_x_18636:
[----:B------:R-:W-:Y:S01]  /*bcb0*/  STG.E.U8 desc[UR36][R16.64], R8 ;  /* 0x0000000810007986 */ /* 0x000fe2000c101124 */
[----:B------:R-:W-:Y:S05]  /*bcc0*/  EXIT ;  /* 0x000000000000794d */ /* 0x000fea0003800000 */
.L_x_18630:
        /* <DEDUP_REMOVED lines=21> */
.L_x_18613:
        /* <DEDUP_REMOVED lines=16> */
.L_x_18641:
[----:B------:R-:W-:Y:S05]  /*bf20*/  EXIT ;  /* 0x000000000000794d */ /* 0x000fea0003800000 */
.L_x_18640:
[----:B------:R-:W0:Y:S02]  /*bf30*/  F2I.FTZ.U64.CEIL R2, R0 ;  /* 0x0000000000027311 */ /* 0x000e240000219800 */
[----:B0-----:R-:W-:Y:S01]  /*bf40*/  STG.E.64 desc[UR36][R16.64], R2 ;  /* 0x0000000210007986 */ /* 0x001fe2000c101b24 */
[----:B------:R-:W-:Y:S05]  /*bf50*/  EXIT ;  /* 0x000000000000794d */ /* 0x000fea0003800000 */
.L_x_18639:
[----:B------:R-:W0:Y:S02]  /*bf60*/  F2I.FTZ.U32.CEIL.NTZ R3, R0 ;  /* 0x0000000000037305 */ /* 0x000e24000021b000 */
[----:B0-----:R-:W-:Y:S01]  /*bf70*/  STG.E desc[UR36][R16.64], R3 ;  /* 0x0000000310007986 */ /* 0x001fe2000c101924 */
[----:B------:R-:W-:Y:S05]  /*bf80*/  EXIT ;  /* 0x000000000000794d */ /* 0x000fea0003800000 */
.L_x_18642:
        /* <DEDUP_REMOVED lines=15> */
.L_x_19750:


//--------------------- .text._ZN2at6native27unrolled_elementwise_kernelIZZZNS0_16ceil_kernel_cudaERNS_18TensorIteratorBaseEENKUlvE_clEvENKUlvE0_clEvEUlfE_St5arrayIPcLm2EELi4E23TrivialOffsetCalculatorILi1EjESB_NS0_6memory12LoadWithCastILi1EEENSC_13StoreWithCastILi1EEEEEviT_T0_T2_T3_T4_T5_ --------------------------
	.section	.text._ZN2at6native27unrolled_elementwise_kernelIZZZNS0_16ceil_kernel_cudaERNS_18TensorIteratorBaseEENKUlvE_clEvENKUlvE0_clEvEUlfE_St5arrayIPcLm2EELi4E23TrivialOffsetCalculatorILi1EjESB_NS0_6memory12LoadWithCastILi1EEENSC_13StoreWithCastILi1EEEEEviT_T0_T2_T3_T4_T5_,"ax",@progbits
	.align	128
        .global         _ZN2at6native27unrolled_elementwise_kernelIZZZNS0_16ceil_kernel_cudaERNS_18TensorIteratorBaseEENKUlvE_clEvENKUlvE0_clEvEUlfE_St5arrayIPcLm2EELi4E23TrivialOffsetCalculatorILi1EjESB_NS0_6memory12LoadWithCastILi1EEENSC_13StoreWithCastILi1EEEEEviT_T0_T2_T3_T4_T5_
        .type           _ZN2at6native27unrolled_elementwise_kernelIZZZNS0_16ceil_kernel_cudaERNS_18TensorIteratorBaseEENKUlvE_clEvENKUlvE0_clEvEUlfE_St5arrayIPcLm2EELi4E23TrivialOffsetCalculatorILi1EjESB_NS0_6memory12LoadWithCastILi1EEENSC_13StoreWithCastILi1EEEEEviT_T0_T2_T3_T4_T5_,@function
        .size           _ZN2at6native27unrolled_elementwise_kernelIZZZNS0_16ceil_kernel_cudaERNS_18TensorIteratorBaseEENKUlvE_clEvENKUlvE0_clEvEUlfE_St5arrayIPcLm2EELi4E23TrivialOffsetCalculatorILi1EjESB_NS0_6memory12LoadWithCastILi1EEENSC_13StoreWithCastILi1EEEEEviT_T0_T2_T3_T4_T5_,(.L_x_19751 - _ZN2at6native27unrolled_elementwise_kernelIZZZNS0_16ceil_kernel_cudaERNS_18TensorIteratorBaseEENKUlvE_clEvENKUlvE0_clEvEUlfE_St5arrayIPcLm2EELi4E23TrivialOffsetCalculatorILi1EjESB_NS0_6memory12LoadWithCastILi1EEENSC_13StoreWithCastILi1EEEEEviT_T0_T2_T3_T4_T5_)
        .other          _ZN2at6native27unrolled_elementwise_kernelIZZZNS0_16ceil_kernel_cudaERNS_18TensorIteratorBaseEENKUlvE_clEvENKUlvE0_clEvEUlfE_St5arrayIPcLm2EELi4E23TrivialOffsetCalculatorILi1EjESB_NS0_6memory12LoadWithCastILi1EEENSC_13StoreWithCastILi1EEEEEviT_T0_T2_T3_T4_T5_,@"STO_CUDA_ENTRY STV_DEFAULT"
_ZN2at6native27unrolled_elementwise_kernelIZZZNS0_16ceil_kernel_cudaERNS_18TensorIteratorBaseEENKUlvE_clEvENKUlvE0_clEvEUlfE_St5arrayIPcLm2EELi4E23TrivialOffsetCalculatorILi1EjESB_NS0_6memory12LoadWithCastILi1EEENSC_13StoreWithCastILi1EEEEEviT_T0_T2_T3_T4_T5_:
.text._ZN2at6native27unrolled_elementwise_kernelIZZZNS0_16ceil_kernel_cudaERNS_18TensorIteratorBaseEENKUlvE_clEvENKUlvE0_clEvEUlfE_St5arrayIPcLm2EELi4E23TrivialOffsetCalculatorILi1EjESB_NS0_6memory12LoadWithCastILi1EEENSC_13StoreWithCastILi1EEEEEviT_T0_T2_T3_T4_T5_:
        /* <DEDUP_REMOVED lines=33> */
.L_x_18649:
[----:B------:R-:W2:Y:S02]  /*0210*/  LDG.E.U8 R4, desc[UR36][R4.64] ;  /* 0x0000002404047981 */ /* 0x000ea4000c1e1100 */
[----:B--2---:R-:W-:Y:S01]  /*0220*/  I2FP.F32.U32 R27, R4 ;  /* 0x00000004001b7245 */ /* 0x004fe20000201000 */
[----:B------:R-:W-:Y:S06]  /*0230*/  BRA `(.L_x_18651) ;  /* 0x0000000c00307947 */ /* 0x000fec0003800000 */
.L_x_18648:
        /* <DEDUP_REMOVED lines=9> */
.L_x_18653:
[----:B------:R-:W2:Y:S02]  /*02d0*/  LDG.E R4, desc[UR36][R4.64] ;  /* 0x0000002404047981 */ /* 0x000ea4000c1e1900 */
[----:B--2---:R-:W-:Y:S01]  /*02e0*/  I2FP.F32.S32 R27, R4 ;  /* 0x00000004001b7245 */ /* 0x004fe20000201400 */
[----:B------:R-:W-:Y:S06]  /*02f0*/  BRA `(.L_x_18651) ;  /* 0x0000000c00007947 */ /* 0x000fec0003800000 */
.L_x_18652:
[----:B------:R-:W2:Y:S02]  /*0300*/  LDG.E.U16 R4, desc[UR36][R4.64] ;  /* 0x0000002404047981 */ /* 0x000ea4000c1e1500 */
[----:B--2---:R2:W3:Y:S01]  /*0310*/  I2F.S16 R27, R4 ;  /* 0x00000004001b7306 */ /* 0x0044e20000101400 */
[----:B------:R-:W-:Y:S05]  /*0320*/  BRA `(.L_x_18651) ;  /* 0x0000000800f47947 */ /* 0x000fea0003800000 */
.L_x_18647:
        /* <DEDUP_REMOVED lines=8> */
.L_x_18655:
[----:B------:R-:W2:Y:S02]  /*03b0*/  LDG.E.U16 R4, desc[UR36][R4.64] ;  /* 0x0000002404047981 */ /* 0x000ea4000c1e1500 */
[----:B--2---:R-:W-:Y:S01]  /*03c0*/  HADD2.F32 R27, -RZ, R4.H0_H0 ;  /* 0x20000004ff1b7230 */ /* 0x004fe20000004100 */
[----:B------:R-:W-:Y:S06]  /*03d0*/  BRA `(.L_x_18651) ;  /* 0x0000000800c87947 */ /* 0x000fec0003800000 */
.L_x_18654:
        /* <DEDUP_REMOVED lines=8> */
.L_x_18657:
[----:B------:R-:W2:Y:S02]  /*0460*/  LDG.E.U16 R4, desc[UR36][R4.64] ;  /* 0x0000002404047981 */ /* 0x000ea4000c1e1500 */
[----:B--2---:R-:W-:Y:S01]  /*0470*/  HADD2.F32 R27, -RZ, R4.H0_H0 ;  /* 0x20000004ff1b7230 */ /* 0x004fe20000004100 */
[----:B------:R-:W-:Y:S06]  /*0480*/  BRA `(.L_x_18651) ;  /* 0x00000008009c7947 */ /* 0x000fec0003800000 */
.L_x_18656:
[----:B------:R-:W2:Y:S01]  /*0490*/  LDG.E.64 R4, desc[UR36][R4.64] ;  /* 0x0000002404047981 */ /* 0x000ea2000c1e1b00 */
[----:B------:R-:W-:Y:S01]  /*04a0*/  UMOV UR4, 0xf0000000 ;  /* 0xf000000000047882 */ /* 0x000fe20000000000 */
[----:B------:R-:W-:Y:S01]  /*04b0*/  UMOV UR5, 0x380fffff ;  /* 0x380fffff00057882 */ /* 0x000fe20000000000 */
[----:B--2---:R-:W0:Y:S01]  /*04c0*/  F2F.F32.F64 R27, R4 ;  /* 0x00000004001b7310 */ /* 0x004e220000301000 */
[----:B------:R-:W-:-:S14]  /*04d0*/  DSETP.GEU.AND P0, PT, |R4|, UR4, PT ;  /* 0x0000000404007e2a */ /* 0x000fdc000bf0e200 */
[----:B0-----:R-:W-:Y:S01]  /*04e0*/  @!P0 FMUL R27, R27, 1.175494350822287508e-38 ;  /* 0x008000001b1b8820 */ /* 0x001fe20000400000 */
[----:B------:R-:W-:Y:S06]  /*04f0*/  BRA `(.L_x_18651) ;  /* 0x0000000800807947 */ /* 0x000fec0003800000 */
.L_x_18646:
        /* <DEDUP_REMOVED lines=12> */
.L_x_18660:
[----:B------:R-:W2:Y:S01]  /*05c0*/  LDG.E.64 R4, desc[UR36][R4.64] ;  /* 0x0000002404047981 */ /* 0x000ea2000c1e1b00 */
[----:B------:R-:W-:Y:S01]  /*05d0*/  UMOV UR4, 0xf0000000 ;  /* 0xf000000000047882 */ /* 0x000fe20000000000 */
[----:B------:R-:W-:Y:S01]  /*05e0*/  UMOV UR5, 0x380fffff ;  /* 0x380fffff00057882 */ /* 0x000fe20000000000 */
[----:B--2---:R-:W0:Y:S01]  /*05f0*/  F2F.F32.F64 R27, R4 ;  /* 0x00000004001b7310 */ /* 0x004e220000301000 */
[----:B------:R-:W-:-:S14]  /*0600*/  DSETP.GEU.AND P0, PT, |R4|, UR4, PT ;  /* 0x0000000404007e2a */ /* 0x000fdc000bf0e200 */
[----:B0-----:R-:W-:Y:S01]  /*0610*/  @!P0 FMUL R27, R27, 1.175494350822287508e-38 ;  /* 0x008000001b1b8820 */ /* 0x001fe20000400000 */
[----:B------:R-:W-:Y:S06]  /*0620*/  BRA `(.L_x_18651) ;  /* 0x0000000800347947 */ /* 0x000fec0003800000 */
.L_x_18659:
        /* <DEDUP_REMOVED lines=26> */
.L_x_18662:
        /* <DEDUP_REMOVED lines=14> */
.L_x_18661:
[----:B------:R-:W2:Y:S02]  /*08b0*/  LDG.E.U16 R4, desc[UR36][R4.64] ;  /* 0x0000002404047981 */ /* 0x000ea4000c1e1500 */
[----:B--2---:R-:W-:Y:S01]  /*08c0*/  IMAD.U32 R27, R4, 0x10000, RZ ;  /* 0x00010000041b7824 */ /* 0x004fe200078e00ff */
[----:B------:R-:W-:Y:S06]  /*08d0*/  BRA `(.L_x_18651) ;  /* 0x0000000400887947 */ /* 0x000fec0003800000 */
.L_x_18658:
        /* <DEDUP_REMOVED lines=11> */
.L_x_18665:
        /* <DEDUP_REMOVED lines=20> */
.L_x_18667:
[----:B------:R-:W-:Y:S05]  /*0ad0*/  BSYNC B0 ;  /* 0x0000000000007941 */ /* 0x000fea0003800000 */
.L_x_18666:
[----:B------:R-:W-:Y:S01]  /*0ae0*/  IMAD.SHL.U32 R3, R3, 0x100000, RZ ;  /* 0x0010000003037824 */ /* 0x000fe200078e00ff */
[----:B------:R-:W-:-:S04]  /*0af0*/  LEA R0, R0, 0x3b800000, 0x17 ;  /* 0x3b80000000007811 */ /* 0x000fc800078eb8ff */
[----:B------:R-:W-:Y:S01]  /*0b00*/  LOP3.LUT R27, R0, R3, R27, 0xfe, !PT ;  /* 0x00000003001b7212 */ /* 0x000fe200078efe1b */
[----:B------:R-:W-:Y:S06]  /*0b10*/  BRA `(.L_x_18651) ;  /* 0x0000000000f87947 */ /* 0x000fec0003800000 */
.L_x_18664:
        /* <DEDUP_REMOVED lines=20> */
.L_x_18669:
[----:B------:R-:W-:Y:S05]  /*0c60*/  BSYNC B0 ;  /* 0x0000000000007941 */ /* 0x000fea0003800000 */
.L_x_18668:
[----:B------:R-:W-:Y:S01]  /*0c70*/  IMAD.SHL.U32 R3, R3, 0x200000, RZ ;  /* 0x0020000003037824 */ /* 0x000fe200078e00ff */
[----:B------:R-:W-:-:S04]  /*0c80*/  LEA R0, R0, 0x37800000, 0x17 ;  /* 0x3780000000007811 */ /* 0x000fc800078eb8ff */
[----:B------:R-:W-:Y:S01]  /*0c90*/  LOP3.LUT R27, R0, R3, R27, 0xfe, !PT ;  /* 0x00000003001b7212 */ /* 0x000fe200078efe1b */
[----:B------:R-:W-:Y:S06]  /*0ca0*/  BRA `(.L_x_18651) ;  /* 0x0000000000947947 */ /* 0x000fec0003800000 */
.L_x_18663:
        /* <DEDUP_REMOVED lines=14> */
.L_x_18650:
        /* <DEDUP_REMOVED lines=16> */
.L_x_18672:
[----:B------:R-:W-:Y:S01]  /*0e90*/  IMAD.MOV.U32 R27, RZ, RZ, RZ ;  /* 0x000000ffff1b7224 */ /* 0x000fe200078e00ff */
[----:B------:R-:W-:Y:S06]  /*0ea0*/  BRA `(.L_x_18651) ;  /* 0x0000000000147947 */ /* 0x000fec0003800000 */
.L_x_18671:
[----:B------:R-:W2:Y:S02]  /*0eb0*/  LDG.E.64 R4, desc[UR36][R4.64] ;  /* 0x0000002404047981 */ /* 0x000ea4000c1e1b00 */
[----:B--2---:R0:W1:Y:S01]  /*0ec0*/  I2F.U64 R27, R4 ;  /* 0x00000004001b7312 */ /* 0x0040620000301000 */
[----:B------:R-:W-:Y:S05]  /*0ed0*/  BRA `(.L_x_18651) ;  /* 0x0000000000087947 */ /* 0x000fea0003800000 */
.L_x_18670:
[----:B------:R-:W2:Y:S02]  /*0ee0*/  LDG.E R4, desc[UR36][R4.64] ;  /* 0x0000002404047981 */ /* 0x000ea4000c1e1900 */
[----:B--2---:R-:W-:-:S07]  /*0ef0*/  I2FP.F32.U32 R27, R4 ;  /* 0x00000004001b7245 */ /* 0x004fce0000201000 */
.L_x_18651:
[----:B------:R-:W-:Y:S05]  /*0f00*/  BSYNC B6 ;  /* 0x0000000000067941 */ /* 0x000fea0003800000 */
.L_x_18645:
[----:B------:R-:W2:Y:S02]  /*0f10*/  S2R R16, SR_TID.X ;  /* 0x0000000000107919 */ /* 0x000ea40000002100 */
[----:B--2---:R-:W-:-:S07]  /*0f20*/  VIADD R16, R16, 0x80 ;  /* 0x0000008010107836 */ /* 0x004fce0000000000 */
.L_x_18644:
[----:B------:R-:W-:Y:S05]  /*0f30*/  BSYNC B7 ;  /* 0x0000000000077941 */ /* 0x000fea0003800000 */
.L_x_18643:
        /* <DEDUP_REMOVED lines=25> */
.L_x_18679:
[----:B------:R-:W2:Y:S02]  /*10d0*/  LDG.E.U8 R4, desc[UR36][R4.64] ;  /* 0x0000002404047981 */ /* 0x000ea4000c1e1100 */
[----:B--2---:R-:W-:Y:S01]  /*10e0*/  I2FP.F32.U32 R19, R4 ;  /* 0x0000000400137245 */ /* 0x004fe20000201000 */
[----:B------:R-:W-:Y:S06]  /*10f0*/  BRA `(.L_x_18681) ;  /* 0x0000000c002c7947 */ /* 0x000fec0003800000 */
.L_x_18678:
        /* <DEDUP_REMOVED lines=9> */
.L_x_18683:
[----:B------:R-:W2:Y:S02]  /*1190*/  LDG.E R4, desc[UR36][R4.64] ;  /* 0x0000002404047981 */ /* 0x000ea4000c1e1900 */
[----:B--2---:R-:W-:Y:S01]  /*11a0*/  I2FP.F32.S32 R19, R4 ;  /* 0x0000000400137245 */ /* 0x004fe20000201400 */
[----:B------:R-:W-:Y:S06]  /*11b0*/  BRA `(.L_x_18681) ;  /* 0x0000000800fc7947 */ /* 0x000fec0003800000 */
.L_x_18682:
[----:B------:R-:W2:Y:S02]  /*11c0*/  LDG.E.U16 R4, desc[UR36][R4.64] ;  /* 0x0000002404047981 */ /* 0x000ea4000c1e1500 */
[----:B--2---:R0:W2:Y:S01]  /*11d0*/  I2F.S16 R19, R4 ;  /* 0x0000000400137306 */ /* 0x0040a20000101400 */
[----:B------:R-:W-:Y:S05]  /*11e0*/  BRA `(.L_x_18681) ;  /* 0x0000000800f07947 */ /* 0x000fea0003800000 */
.L_x_18677:
        /* <DEDUP_REMOVED lines=8> */
.L_x_18685:
[----:B------:R-:W2:Y:S02]  /*1270*/  LDG.E.U16 R4, desc[UR36][R4.64] ;  /* 0x0000002404047981 */ /* 0x000ea4000c1e1500 */
[----:B--2---:R-:W-:Y:S01]  /*1280*/  HADD2.F32 R19, -RZ, R4.H0_H0 ;  /* 0x20000004ff137230 */ /* 0x004fe20000004100 */
[----:B------:R-:W-:Y:S06]  /*1290*/  BRA `(.L_x_18681) ;  /* 0x0000000800c47947 */ /* 0x000fec0003800000 */
.L_x_18684:
        /* <DEDUP_REMOVED lines=8> */
.L_x_18687:
[----:B------:R-:W2:Y:S02]  /*1320*/  LDG.E.U16 R4, desc[UR36][R4.64] ;  /* 0x0000002404047981 */ /* 0x000ea4000c1e1500 */
[----:B--2---:R-:W-:Y:S01]  /*1330*/  HADD2.F32 R19, -RZ, R4.H0_H0 ;  /* 0x20000004ff137230 */ /* 0x004fe20000004100 */
[----:B------:R-:W-:Y:S06]  /*1340*/  BRA `(.L_x_18681) ;  /* 0x0000000800987947 */ /* 0x000fec0003800000 */
.L_x_18686:
[----:B------:R-:W2:Y:S01]  /*1350*/  LDG.E.64 R4, desc[UR36][R4.64] ;  /* 0x0000002404047981 */ /* 0x000ea2000c1e1b00 */
[----:B------:R-:W-:Y:S01]  /*1360*/  UMOV UR4, 0xf0000000 ;  /* 0xf000000000047882 */ /* 0x000fe20000000000 */
[----:B------:R-:W-:Y:S01]  /*1370*/  UMOV UR5, 0x380fffff ;  /* 0x380fffff00057882 */ /* 0x000fe20000000000 */
[----:B--2---:R-:W0:Y:S01]  /*1380*/  F2F.F32.F64 R19, R4 ;  /* 0x0000000400137310 */ /* 0x004e220000301000 */
[----:B------:R-:W-:-:S14]  /*1390*/  DSETP.GEU.AND P0, PT, |R4|, UR4, PT ;  /* 0x0000000404007e2a */ /* 0x000fdc000bf0e200 */
[----:B0-----:R-:W-:Y:S01]  /*13a0*/  @!P0 FMUL R19, R19, 1.175494350822287508e-38 ;  /* 0x0080000013138820 */ /* 0x001fe20000400000 */
[----:B------:R-:W-:Y:S06]  /*13b0*/  BRA `(.L_x_18681) ;  /* 0x00000008007c7947 */ /* 0x000fec0003800000 */
.L_x_18676:
        /* <DEDUP_REMOVED lines=12> */
.L_x_18690:
[----:B------:R-:W2:Y:S01]  /*1480*/  LDG.E.64 R4, desc[UR36][R4.64] ;  /* 0x0000002404047981 */ /* 0x000ea2000c1e1b00 */
[----:B------:R-:W-:Y:S01]  /*1490*/  UMOV UR4, 0xf0000000 ;  /* 0xf000000000047882 */ /* 0x000fe20000000000 */
[----:B------:R-:W-:Y:S01]  /*14a0*/  UMOV UR5, 0x380fffff ;  /* 0x380fffff00057882 */ /* 0x000fe20000000000 */
[----:B--2---:R-:W0:Y:S01]  /*14b0*/  F2F.F32.F64 R19, R4 ;  /* 0x0000000400137310 */ /* 0x004e220000301000 */
[----:B------:R-:W-:-:S14]  /*14c0*/  DSETP.GEU.AND P0, PT, |R4|, UR4, PT ;  /* 0x0000000404007e2a */ /* 0x000fdc000bf0e200 */
[----:B0-----:R-:W-:Y:S01]  /*14d0*/  @!P0 FMUL R19, R19, 1.175494350822287508e-38 ;  /* 0x0080000013138820 */ /* 0x001fe20000400000 */
[----:B------:R-:W-:Y:S06]  /*14e0*/  BRA `(.L_x_18681) ;  /* 0x0000000800307947 */ /* 0x000fec0003800000 */
.L_x_18689:
        /* <DEDUP_REMOVED lines=26> */
.L_x_18692:
        /* <DEDUP_REMOVED lines=13> */
.L_x_18691:
[----:B------:R-:W2:Y:S02]  /*1760*/  LDG.E.U16 R4, desc[UR36][R4.64] ;  /* 0x0000002404047981 */ /* 0x000ea4000c1e1500 */
[----:B--2---:R-:W-:Y:S01]  /*1770*/  IMAD.U32 R19, R4, 0x10000, RZ ;  /* 0x0001000004137824 */ /* 0x004fe200078e00ff */
[----:B------:R-:W-:Y:S06]  /*1780*/  BRA `(.L_x_18681) ;  /* 0x0000000400887947 */ /* 0x000fec0003800000 */
.L_x_18688:
        /* <DEDUP_REMOVED lines=11> */
.L_x_18695:
        /* <DEDUP_REMOVED lines=20> */
.L_x_18697:
[----:B------:R-:W-:Y:S05]  /*1980*/  BSYNC B0 ;  /* 0x0000000000007941 */ /* 0x000fea0003800000 */
.L_x_18696:
[----:B------:R-:W-:Y:S01]  /*1990*/  IMAD.SHL.U32 R3, R3, 0x100000, RZ ;  /* 0x0010000003037824 */ /* 0x000fe200078e00ff */
[----:B------:R-:W-:-:S04]  /*19a0*/  LEA R0, R0, 0x3b800000, 0x17 ;  /* 0x3b80000000007811 */ /* 0x000fc800078eb8ff */
[----:B------:R-:W-:Y:S01]  /*19b0*/  LOP3.LUT R19, R0, R3, R19, 0xfe, !PT ;  /* 0x0000000300137212 */ /* 0x000fe200078efe13 */
[----:B------:R-:W-:Y:S06]  /*19c0*/  BRA `(.L_x_18681) ;  /* 0x0000000000f87947 */ /* 0x000fec0003800000 */
.L_x_18694:
        /* <DEDUP_REMOVED lines=20> */
.L_x_18699:
[----:B------:R-:W-:Y:S05]  /*1b10*/  BSYNC B0 ;  /* 0x0000000000007941 */ /* 0x000fea0003800000 */
.L_x_18698:
[----:B------:R-:W-:Y:S01]  /*1b20*/  IMAD.SHL.U32 R3, R3, 0x200000, RZ ;  /* 0x0020000003037824 */ /* 0x000fe200078e00ff */
[----:B------:R-:W-:-:S04]  /*1b30*/  LEA R0, R0, 0x37800000, 0x17 ;  /* 0x3780000000007811 */ /* 0x000fc800078eb8ff */
[----:B------:R-:W-:Y:S01]  /*1b40*/  LOP3.LUT R19, R0, R3, R19, 0xfe, !PT ;  /* 0x0000000300137212 */ /* 0x000fe200078efe13 */
[----:B------:R-:W-:Y:S06]  /*1b50*/  BRA `(.L_x_18681) ;  /* 0x0000000000947947 */ /* 0x000fec0003800000 */
.L_x_18693:
        /* <DEDUP_REMOVED lines=14> */
.L_x_18680:
        /* <DEDUP_REMOVED lines=16> */
.L_x_18702:
[----:B------:R-:W-:Y:S01]  /*1d40*/  IMAD.MOV.U32 R19, RZ, RZ, RZ ;  /* 0x000000ffff137224 */ /* 0x000fe200078e00ff */
[----:B------:R-:W-:Y:S06]  /*1d50*/  BRA `(.L_x_18681) ;  /* 0x0000000000147947 */ /* 0x000fec0003800000 */
.L_x_18701:
[----:B------:R-:W2:Y:S02]  /*1d60*/  LDG.E.64 R4, desc[UR36][R4.64] ;  /* 0x0000002404047981 */ /* 0x000ea4000c1e1b00 */
[----:B--2---:R0:W2:Y:S01]  /*1d70*/  I2F.U64 R19, R4 ;  /* 0x0000000400137312 */ /* 0x0040a20000301000 */
[----:B------:R-:W-:Y:S05]  /*1d80*/  BRA `(.L_x_18681) ;  /* 0x0000000000087947 */ /* 0x000fea0003800000 */
.L_x_18700:
[----:B------:R-:W2:Y:S02]  /*1d90*/  LDG.E R4, desc[UR36][R4.64] ;  /* 0x0000002404047981 */ /* 0x000ea4000c1e1900 */
[----:B--2---:R-:W-:-:S07]  /*1da0*/  I2FP.F32.U32 R19, R4 ;  /* 0x0000000400137245 */ /* 0x004fce0000201000 */
.L_x_18681:
[----:B------:R-:W-:Y:S05]  /*1db0*/  BSYNC B6 ;  /* 0x0000000000067941 */ /* 0x000fea0003800000 */
.L_x_18675:
[----:B------:R-:W-:-:S07]  /*1dc0*/  VIADD R16, R16, 0x80 ;  /* 0x0000008010107836 */ /* 0x000fce0000000000 */
.L_x_18674:
[----:B------:R-:W-:Y:S05]  /*1dd0*/  BSYNC B7 ;  /* 0x0000000000077941 */ /* 0x000fea0003800000 */
.L_x_18673:
        /* <DEDUP_REMOVED lines=27> */
.L_x_18709:
[----:B------:R-:W2:Y:S02]  /*1f90*/  LDG.E.U8 R4, desc[UR36][R4.64] ;  /* 0x0000002404047981 */ /* 0x000ea4000c1e1100 */
[----:B--2---:R-:W-:Y:S01]  /*1fa0*/  I2FP.F32.U32 R23, R4 ;  /* 0x0000000400177245 */ /* 0x004fe20000201000 */
[----:B------:R-:W-:Y:S06]  /*1fb0*/  BRA `(.L_x_18711) ;  /* 0x0000000c002c7947 */ /* 0x000fec0003800000 */
.L_x_18708:
        /* <DEDUP_REMOVED lines=9> */
.L_x_18713:
[----:B------:R-:W2:Y:S02]  /*2050*/  LDG.E R4, desc[UR36][R4.64] ;  /* 0x0000002404047981 */ /* 0x000ea4000c1e1900 */
[----:B--2---:R-:W-:Y:S01]  /*2060*/  I2FP.F32.S32 R23, R4 ;  /* 0x0000000400177245 */ /* 0x004fe20000201400 */
[----:B------:R-:W-:Y:S06]  /*2070*/  BRA `(.L_x_18711) ;  /* 0x0000000800fc7947 */ /* 0x000fec0003800000 */
.L_x_18712:
[----:B------:R-:W2:Y:S02]  /*2080*/  LDG.E.U16 R4, desc[UR36][R4.64] ;  /* 0x0000002404047981 */ /* 0x000ea4000c1e1500 */
[----:B--2---:R4:W0:Y:S01]  /*2090*/  I2F.S16 R23, R4 ;  /* 0x0000000400177306 */ /* 0x0048220000101400 */
[----:B------:R-:W-:Y:S05]  /*20a0*/  BRA `(.L_x_18711) ;  /* 0x0000000800f07947 */ /* 0x000fea0003800000 */
.L_x_18707:
        /* <DEDUP_REMOVED lines=8> */
.L_x_18715:
[----:B------:R-:W2:Y:S02]  /*2130*/  LDG.E.U16 R4, desc[UR36][R4.64] ;  /* 0x0000002404047981 */ /* 0x000ea4000c1e1500 */
[----:B--2---:R-:W-:Y:S01]  /*2140*/  HADD2.F32 R23, -RZ, R4.H0_H0 ;  /* 0x20000004ff177230 */ /* 0x004fe20000004100 */
[----:B------:R-:W-:Y:S06]  /*2150*/  BRA `(.L_x_18711) ;  /* 0x0000000800c47947 */ /* 0x000fec0003800000 */
.L_x_18714:
        /* <DEDUP_REMOVED lines=8> */
.L_x_18717:
[----:B------:R-:W2:Y:S02]  /*21e0*/  LDG.E.U16 R4, desc[UR36][R4.64] ;  /* 0x0000002404047981 */ /* 0x000ea4000c1e1500 */
[----:B--2---:R-:W-:Y:S01]  /*21f0*/  HADD2.F32 R23, -RZ, R4.H0_H0 ;  /* 0x20000004ff177230 */ /* 0x004fe20000004100 */
[----:B------:R-:W-:Y:S06]  /*2200*/  BRA `(.L_x_18711) ;  /* 0x0000000800987947 */ /* 0x000fec0003800000 */
.L_x_18716:
[----:B------:R-:W2:Y:S01]  /*2210*/  LDG.E.64 R4, desc[UR36][R4.64] ;  /* 0x0000002404047981 */ /* 0x000ea2000c1e1b00 */
[----:B------:R-:W-:Y:S01]  /*2220*/  UMOV UR4, 0xf0000000 ;  /* 0xf000000000047882 */ /* 0x000fe20000000000 */
[----:B------:R-:W-:Y:S01]  /*2230*/  UMOV UR5, 0x380fffff ;  /* 0x380fffff00057882 */ /* 0x000fe20000000000 */
[----:B--2---:R-:W0:Y:S01]  /*2240*/  F2F.F32.F64 R23, R4 ;  /* 0x0000000400177310 */ /* 0x004e220000301000 */
[----:B------:R-:W-:-:S14]  /*2250*/  DSETP.GEU.AND P0, PT, |R4|, UR4, PT ;  /* 0x0000000404007e2a */ /* 0x000fdc000bf0e200 */
[----:B0-----:R-:W-:Y:S01]  /*2260*/  @!P0 FMUL R23, R23, 1.175494350822287508e-38 ;  /* 0x0080000017178820 */ /* 0x001fe20000400000 */
[----:B------:R-:W-:Y:S06]  /*2270*/  BRA `(.L_x_18711) ;  /* 0x00000008007c7947 */ /* 0x000fec0003800000 */
.L_x_18706:
        /* <DEDUP_REMOVED lines=12> */
.L_x_18720:
[----:B------:R-:W2:Y:S01]  /*2340*/  LDG.E.64 R4, desc[UR36][R4.64] ;  /* 0x0000002404047981 */ /* 0x000ea2000c1e1b00 */
[----:B------:R-:W-:Y:S01]  /*2350*/  UMOV UR4, 0xf0000000 ;  /* 0xf000000000047882 */ /* 0x000fe20000000000 */
[----:B------:R-:W-:Y:S01]  /*2360*/  UMOV UR5, 0x380fffff ;  /* 0x380fffff00057882 */ /* 0x000fe20000000000 */
[----:B--2---:R-:W0:Y:S01]  /*2370*/  F2F.F32.F64 R23, R4 ;  /* 0x0000000400177310 */ /* 0x004e220000301000 */
[----:B------:R-:W-:-:S14]  /*2380*/  DSETP.GEU.AND P0, PT, |R4|, UR4, PT ;  /* 0x0000000404007e2a */ /* 0x000fdc000bf0e200 */
[----:B0-----:R-:W-:Y:S01]  /*2390*/  @!P0 FMUL R23, R23, 1.175494350822287508e-38 ;  /* 0x0080000017178820 */ /* 0x001fe20000400000 */
[----:B------:R-:W-:Y:S06]  /*23a0*/  BRA `(.L_x_18711) ;  /* 0x0000000800307947 */ /* 0x000fec0003800000 */
.L_x_18719:
        /* <DEDUP_REMOVED lines=26> */
.L_x_18722:
        /* <DEDUP_REMOVED lines=13> */
.L_x_18721:
[----:B------:R-:W2:Y:S02]  /*2620*/  LDG.E.U16 R4, desc[UR36][R4.64] ;  /* 0x0000002404047981 */ /* 0x000ea4000c1e1500 */
[----:B--2---:R-:W-:Y:S01]  /*2630*/  IMAD.U32 R23, R4, 0x10000, RZ ;  /* 0x0001000004177824 */ /* 0x004fe200078e00ff */
[----:B------:R-:W-:Y:S06]  /*2640*/  BRA `(.L_x_18711) ;  /* 0x0000000400887947 */ /* 0x000fec0003800000 */
.L_x_18718:
        /* <DEDUP_REMOVED lines=11> */
.L_x_18725:
        /* <DEDUP_REMOVED lines=20> */
.L_x_18727:
[----:B------:R-:W-:Y:S05]  /*2840*/  BSYNC B0 ;  /* 0x0000000000007941 */ /* 0x000fea0003800000 */
.L_x_18726:
[----:B------:R-:W-:Y:S01]  /*2850*/  IMAD.SHL.U32 R3, R3, 0x100000, RZ ;  /* 0x0010000003037824 */ /* 0x000fe200078e00ff */
[----:B------:R-:W-:-:S04]  /*2860*/  LEA R0, R0, 0x3b800000, 0x17 ;  /* 0x3b80000000007811 */ /* 0x000fc800078eb8ff */
[----:B------:R-:W-:Y:S01]  /*2870*/  LOP3.LUT R23, R0, R3, R23, 0xfe, !PT ;  /* 0x0000000300177212 */ /* 0x000fe200078efe17 */
[----:B------:R-:W-:Y:S06]  /*2880*/  BRA `(.L_x_18711) ;  /* 0x0000000000f87947 */ /* 0x000fec0003800000 */
.L_x_18724:
        /* <DEDUP_REMOVED lines=20> */
.L_x_18729:
[----:B------:R-:W-:Y:S05]  /*29d0*/  BSYNC B0 ;  /* 0x0000000000007941 */ /* 0x000fea0003800000 */
.L_x_18728:
[----:B------:R-:W-:Y:S01]  /*29e0*/  IMAD.SHL.U32 R3, R3, 0x200000, RZ ;  /* 0x0020000003037824 */ /* 0x000fe200078e00ff */
[----:B------:R-:W-:-:S04]  /*29f0*/  LEA R0, R0, 0x37800000, 0x17 ;  /* 0x3780000000007811 */ /* 0x000fc800078eb8ff */
[----:B------:R-:W-:Y:S01]  /*2a00*/  LOP3.LUT R23, R0, R3, R23, 0xfe, !PT ;  /* 0x0000000300177212 */ /* 0x000fe200078efe17 */
[----:B------:R-:W-:Y:S06]  /*2a10*/  BRA `(.L_x_18711) ;  /* 0x0000000000947947 */ /* 0x000fec0003800000 */
.L_x_18723:
        /* <DEDUP_REMOVED lines=14> */
.L_x_18710:
        /* <DEDUP_REMOVED lines=16> */
.L_x_18732:
[----:B------:R-:W-:Y:S01]  /*2c00*/  IMAD.MOV.U32 R23, RZ, RZ, RZ ;  /* 0x000000ffff177224 */ /* 0x000fe200078e00ff */
[----:B------:R-:W-:Y:S06]  /*2c10*/  BRA `(.L_x_18711) ;  /* 0x0000000000147947 */ /* 0x000fec0003800000 */
.L_x_18731:
[----:B------:R-:W2:Y:S02]  /*2c20*/  LDG.E.64 R4, desc[UR36][R4.64] ;  /* 0x0000002404047981 */ /* 0x000ea4000c1e1b00 */
[----:B--2---:R0:W2:Y:S01]  /*2c30*/  I2F.U64 R23, R4 ;  /* 0x0000000400177312 */ /* 0x0040a20000301000 */
[----:B------:R-:W-:Y:S05]  /*2c40*/  BRA `(.L_x_18711) ;  /* 0x0000000000087947 */ /* 0x000fea0003800000 */
.L_x_18730:
[----:B------:R-:W2:Y:S02]  /*2c50*/  LDG.E R4, desc[UR36][R4.64] ;  /* 0x0000002404047981 */ /* 0x000ea4000c1e1900 */
[----:B--2---:R-:W-:-:S07]  /*2c60*/  I2FP.F32.U32 R23, R4 ;  /* 0x0000000400177245 */ /* 0x004fce0000201000 */
.L_x_18711:
[----:B------:R-:W-:Y:S05]  /*2c70*/  BSYNC B6 ;  /* 0x0000000000067941 */ /* 0x000fea0003800000 */
.L_x_18705:
[----:B------:R-:W-:-:S07]  /*2c80*/  VIADD R16, R16, 0x80 ;  /* 0x0000008010107836 */ /* 0x000fce0000000000 */
.L_x_18704:
[----:B------:R-:W-:Y:S05]  /*2c90*/  BSYNC B7 ;  /* 0x0000000000077941 */ /* 0x000fea0003800000 */
.L_x_18703:
        /* <DEDUP_REMOVED lines=23> */
.L_x_18738:
[----:B------:R-:W2:Y:S02]  /*2e10*/  LDG.E.U8 R4, desc[UR36][R4.64] ;  /* 0x0000002404047981 */ /* 0x000ea4000c1e1100 */
[----:B--2---:R-:W-:Y:S01]  /*2e20*/  I2FP.F32.U32 R17, R4 ;  /* 0x0000000400117245 */ /* 0x004fe20000201000 */
[----:B------:R-:W-:Y:S06]  /*2e30*/  BRA `(.L_x_18734) ;  /* 0x0000000c00207947 */ /* 0x000fec0003800000 */
.L_x_18737:
        /* <DEDUP_REMOVED lines=9> */
.L_x_18741:
[----:B------:R-:W2:Y:S02]  /*2ed0*/  LDG.E R4, desc[UR36][R4.64] ;  /* 0x0000002404047981 */ /* 0x000ea4000c1e1900 */
[----:B--2---:R-:W-:Y:S01]  /*2ee0*/  I2FP.F32.S32 R17, R4 ;  /* 0x0000000400117245 */ /* 0x004fe20000201400 */
[----:B------:R-:W-:Y:S06]  /*2ef0*/  BRA `(.L_x_18734) ;  /* 0x0000000800f07947 */ /* 0x000fec0003800000 */
.L_x_18740:
[----:B------:R-:W2:Y:S02]  /*2f00*/  LDG.E.U16 R4, desc[UR36][R4.64] ;  /* 0x0000002404047981 */ /* 0x000ea4000c1e1500 */
[----:B--2---:R0:W2:Y:S01]  /*2f10*/  I2F.S16 R17, R4 ;  /* 0x0000000400117306 */ /* 0x0040a20000101400 */
[----:B------:R-:W-:Y:S05]  /*2f20*/  BRA `(.L_x_18734) ;  /* 0x0000000800e47947 */ /* 0x000fea0003800000 */
.L_x_18736:
        /* <DEDUP_REMOVED lines=8> */
.L_x_18743:
[----:B------:R-:W2:Y:S02]  /*2fb0*/  LDG.E.U16 R4, desc[UR36][R4.64] ;  /* 0x0000002404047981 */ /* 0x000ea4000c1e1500 */
[----:B--2---:R-:W-:Y:S01]  /*2fc0*/  HADD2.F32 R17, -RZ, R4.H0_H0 ;  /* 0x20000004ff117230 */ /* 0x004fe20000004100 */
[----:B------:R-:W-:Y:S06]  /*2fd0*/  BRA `(.L_x_18734) ;  /* 0x0000000800b87947 */ /* 0x000fec0003800000 */
.L_x_18742:
        /* <DEDUP_REMOVED lines=8> */
.L_x_18745:
[----:B------:R-:W2:Y:S02]  /*3060*/  LDG.E.U16 R4, desc[UR36][R4.64] ;  /* 0x0000002404047981 */ /* 0x000ea4000c1e1500 */
[----:B--2---:R-:W-:Y:S01]  /*3070*/  HADD2.F32 R17, -RZ, R4.H0_H0 ;  /* 0x20000004ff117230 */ /* 0x004fe20000004100 */
[----:B------:R-:W-:Y:S06]  /*3080*/  BRA `(.L_x_18734) ;  /* 0x00000008008c7947 */ /* 0x000fec0003800000 */
.L_x_18744:
[----:B------:R-:W2:Y:S01]  /*3090*/  LDG.E.64 R4, desc[UR36][R4.64] ;  /* 0x0000002404047981 */ /* 0x000ea2000c1e1b00 */
[----:B------:R-:W-:Y:S01]  /*30a0*/  UMOV UR4, 0xf0000000 ;  /* 0xf000000000047882 */ /* 0x000fe20000000000 */
[----:B------:R-:W-:Y:S01]  /*30b0*/  UMOV UR5, 0x380fffff ;  /* 0x380fffff00057882 */ /* 0x000fe20000000000 */
[----:B--2---:R-:W0:Y:S01]  /*30c0*/  F2F.F32.F64 R17, R4 ;  /* 0x0000000400117310 */ /* 0x004e220000301000 */
[----:B------:R-:W-:-:S14]  /*30d0*/  DSETP.GEU.AND P0, PT, |R4|, UR4, PT ;  /* 0x0000000404007e2a */ /* 0x000fdc000bf0e200 */
[----:B0-----:R-:W-:Y:S01]  /*30e0*/  @!P0 FMUL R17, R17, 1.175494350822287508e-38 ;  /* 0x0080000011118820 */ /* 0x001fe20000400000 */
[----:B------:R-:W-:Y:S06]  /*30f0*/  BRA `(.L_x_18734) ;  /* 0x0000000800707947 */ /* 0x000fec0003800000 */
.L_x_18735:
        /* <DEDUP_REMOVED lines=12> */
.L_x_18748:
[----:B------:R-:W2:Y:S01]  /*31c0*/  LDG.E.64 R4, desc[UR36][R4.64] ;  /* 0x0000002404047981 */ /* 0x000ea2000c1e1b00 */
[----:B------:R-:W-:Y:S01]  /*31d0*/  UMOV UR4, 0xf0000000 ;  /* 0xf000000000047882 */ /* 0x000fe20000000000 */
[----:B------:R-:W-:Y:S01]  /*31e0*/  UMOV UR5, 0x380fffff ;  /* 0x380fffff00057882 */ /* 0x000fe20000000000 */
[----:B--2---:R-:W0:Y:S01]  /*31f0*/  F2F.F32.F64 R17, R4 ;  /* 0x0000000400117310 */ /* 0x004e220000301000 */
[----:B------:R-:W-:-:S14]  /*3200*/  DSETP.GEU.AND P0, PT, |R4|, UR4, PT ;  /* 0x0000000404007e2a */ /* 0x000fdc000bf0e200 */
[----:B0-----:R-:W-:Y:S01]  /*3210*/  @!P0 FMUL R17, R17, 1.175494350822287508e-38 ;  /* 0x0080000011118820 */ /* 0x001fe20000400000 */
[----:B------:R-:W-:Y:S06]  /*3220*/  BRA `(.L_x_18734) ;  /* 0x0000000800247947 */ /* 0x000fec0003800000 */
.L_x_18747:
        /* <DEDUP_REMOVED lines=26> */
.L_x_18750:
        /* <DEDUP_REMOVED lines=13> */
.L_x_18749:
[----:B------:R-:W2:Y:S02]  /*34a0*/  LDG.E.U16 R4, desc[UR36][R4.64] ;  /* 0x0000002404047981 */ /* 0x000ea4000c1e1500 */
[----:B--2---:R-:W-:Y:S01]  /*34b0*/  IMAD.U32 R17, R4, 0x10000, RZ ;  /* 0x0001000004117824 */ /* 0x004fe200078e00ff */
[----:B------:R-:W-:Y:S06]  /*34c0*/  BRA `(.L_x_18734) ;  /* 0x00000004007c7947 */ /* 0x000fec0003800000 */
.L_x_18746:
        /* <DEDUP_REMOVED lines=11> */
.L_x_18753:
        /* <DEDUP_REMOVED lines=19> */
.L_x_18755:
[----:B------:R-:W-:Y:S05]  /*36b0*/  BSYNC B0 ;  /* 0x0000000000007941 */ /* 0x000fea0003800000 */
.L_x_18754:
[----:B------:R-:W-:Y:S01]  /*36c0*/  IMAD.SHL.U32 R3, R3, 0x100000, RZ ;  /* 0x0010000003037824 */ /* 0x000fe200078e00ff */
[----:B------:R-:W-:-:S04]  /*36d0*/  LEA R0, R0, 0x3b800000, 0x17 ;  /* 0x3b80000000007811 */ /* 0x000fc800078eb8ff */
[----:B------:R-:W-:Y:S01]  /*36e0*/  LOP3.LUT R17, R0, R3, R17, 0xfe, !PT ;  /* 0x0000000300117212 */ /* 0x000fe200078efe11 */
[----:B------:R-:W-:Y:S06]  /*36f0*/  BRA `(.L_x_18734) ;  /* 0x0000000000f07947 */ /* 0x000fec0003800000 */
.L_x_18752:
        /* <DEDUP_REMOVED lines=19> */
.L_x_18757:
[----:B------:R-:W-:Y:S05]  /*3830*/  BSYNC B0 ;  /* 0x0000000000007941 */ /* 0x000fea0003800000 */
.L_x_18756:
[----:B------:R-:W-:Y:S01]  /*3840*/  IMAD.SHL.U32 R3, R3, 0x200000, RZ ;  /* 0x0020000003037824 */ /* 0x000fe200078e00ff */
[----:B------:R-:W-:-:S04]  /*3850*/  LEA R0, R0, 0x37800000, 0x17 ;  /* 0x3780000000007811 */ /* 0x000fc800078eb8ff */
[----:B------:R-:W-:Y:S01]  /*3860*/  LOP3.LUT R17, R0, R3, R17, 0xfe, !PT ;  /* 0x0000000300117212 */ /* 0x000fe200078efe11 */
[----:B------:R-:W-:Y:S06]  /*3870*/  BRA `(.L_x_18734) ;  /* 0x0000000000907947 */ /* 0x000fec0003800000 */
.L_x_18751:
        /* <DEDUP_REMOVED lines=14> */
.L_x_18739:
        /* <DEDUP_REMOVED lines=16> */
.L_x_18760:
[----:B------:R-:W-:Y:S05]  /*3a60*/  BRA `(.L_x_18734) ;  /* 0x0000000000147947 */ /* 0x000fea0003800000 */
.L_x_18759:
[----:B------:R-:W2:Y:S02]  /*3a70*/  LDG.E.64 R4, desc[UR36][R4.64] ;  /* 0x0000002404047981 */ /* 0x000ea4000c1e1b00 */
[----:B--2---:R0:W2:Y:S01]  /*3a80*/  I2F.U64 R17, R4 ;  /* 0x0000000400117312 */ /* 0x0040a20000301000 */
[----:B------:R-:W-:Y:S05]  /*3a90*/  BRA `(.L_x_18734) ;  /* 0x0000000000087947 */ /* 0x000fea0003800000 */
.L_x_18758:
[----:B------:R-:W2:Y:S02]  /*3aa0*/  LDG.E R4, desc[UR36][R4.64] ;  /* 0x0000002404047981 */ /* 0x000ea4000c1e1900 */
[----:B--2---:R-:W-:-:S07]  /*3ab0*/  I2FP.F32.U32 R17, R4 ;  /* 0x0000000400117245 */ /* 0x004fce0000201000 */
.L_x_18734:
[----:B------:R-:W-:Y:S05]  /*3ac0*/  BSYNC B6 ;  /* 0x0000000000067941 */ /* 0x000fea0003800000 */
.L_x_18733:
        /* <DEDUP_REMOVED lines=10> */
[----:B-12345:R0:W1:Y:S08]  /*3b70*/  @!P3 FRND.FTZ.CEIL R4, R27 ;  /* 0x0000001b0004b307 */ /* 0x03e0700000219000 */
[----:B------:R0:W2:Y:S08]  /*3b80*/  @!P1 FRND.FTZ.CEIL R22, R23 ;  /* 0x0000001700169307 */ /* 0x0000b00000219000 */
[----:B------:R0:W3:Y:S08]  /*3b90*/  @!P2 FRND.FTZ.CEIL R24, R17 ;  /* 0x000000110018a307 */ /* 0x0000f00000219000 */
[----:B------:R0:W4:Y:S01]  /*3ba0*/  @!P0 FRND.FTZ.CEIL R18, R19 ;  /* 0x0000001300128307 */ /* 0x0001220000219000 */
        /* <DEDUP_REMOVED lines=19> */
[----:B0-----:R-:W0:Y:S01]  /*3ce0*/  F2I.FTZ.CEIL.NTZ R27, R27 ;  /* 0x0000001b001b7305 */ /* 0x001e22000021b100 */
[----:B------:R-:W-:Y:S01]  /*3cf0*/  IMAD.MOV.U32 R26, RZ, RZ, R28 ;  /* 0x000000ffff1a7224 */ /* 0x000fe200078e001c */
[----:B0-----:R0:W-:Y:S01]  /*3d00*/  STG.E.U8 desc[UR36][R8.64], R27 ;  /* 0x0000001b08007986 */ /* 0x0011e2000c101124 */
[----:B------:R-:W-:Y:S05]  /*3d10*/  BRA `(.L_x_18762) ;  /* 0x0000000c00a07947 */ /* 0x000fea0003800000 */
.L_x_18766:
[----:B------:R-:W1:Y:S01]  /*3d20*/  F2I.FTZ.S64.CEIL R4, R27 ;  /* 0x0000001b00047311 */ /* 0x000e620000219900 */
[----:B------:R-:W-:Y:S01]  /*3d30*/  IMAD.MOV.U32 R26, RZ, RZ, R28 ;  /* 0x000000ffff1a7224 */ /* 0x000fe200078e001c */
[----:B-1----:R1:W-:Y:S01]  /*3d40*/  STG.E.U8 desc[UR36][R8.64], R4 ;  /* 0x0000000408007986 */ /* 0x0023e2000c101124 */
[----:B------:R-:W-:Y:S05]  /*3d50*/  BRA `(.L_x_18762) ;  /* 0x0000000c00907947 */ /* 0x000fea0003800000 */
.L_x_18765:
[----:B------:R-:W-:-:S13]  /*3d60*/  ISETP.NE.AND P0, PT, R0, 0x2, PT ;  /* 0x000000020000780c */ /* 0x000fda0003f05270 */
[----:B------:R-:W-:Y:S05]  /*3d70*/  @!P0 BRA `(.L_x_18768) ;  /* 0x0000000000308947 */ /* 0x000fea0003800000 */
[----:B------:R-:W-:-:S13]  /*3d80*/  ISETP.NE.AND P0, PT, R0, 0x3, PT ;  /* 0x000000030000780c */ /* 0x000fda0003f05270 */
[----:B------:R-:W-:Y:S05]  /*3d90*/  @!P0 BRA `(.L_x_18769) ;  /* 0x0000000000188947 */ /* 0x000fea0003800000 */
[----:B------:R-:W-:-:S13]  /*3da0*/  ISETP.NE.AND P0, PT, R0, 0x4, PT ;  /* 0x000000040000780c */ /* 0x000fda0003f05270 */
[----:B------:R-:W-:Y:S05]  /*3db0*/  @P0 BRA `(.L_x_18767) ;  /* 0x0000000c00140947 */ /* 0x000fea0003800000 */
[----:B------:R-:W1:Y:S01]  /*3dc0*/  F2I.FTZ.S64.CEIL R4, R27 ;  /* 0x0000001b00047311 */ /* 0x000e620000219900 */
[----:B------:R-:W-:Y:S01]  /*3dd0*/  IMAD.MOV.U32 R26, RZ, RZ, R28 ;  /* 0x000000ffff1a7224 */ /* 0x000fe200078e001c */
[----:B-1----:R1:W-:Y:S01]  /*3de0*/  STG.E.64 desc[UR36][R8.64], R4 ;  /* 0x0000000408007986 */ /* 0x0023e2000c101b24 */
[----:B------:R-:W-:Y:S05]  /*3df0*/  BRA `(.L_x_18762) ;  /* 0x0000000c00687947 */ /* 0x000fea0003800000 */
.L_x_18769:
[----:B0-----:R-:W0:Y:S01]  /*3e00*/  F2I.FTZ.CEIL.NTZ R27, R27 ;  /* 0x0000001b001b7305 */ /* 0x001e22000021b100 */
[----:B------:R-:W-:Y:S01]  /*3e10*/  IMAD.MOV.U32 R26, RZ, RZ, R28 ;  /* 0x000000ffff1a7224 */ /* 0x000fe200078e001c */
[----:B0-----:R0:W-:Y:S01]  /*3e20*/  STG.E desc[UR36][R8.64], R27 ;  /* 0x0000001b08007986 */ /* 0x0011e2000c101924 */
[----:B------:R-:W-:Y:S05]  /*3e30*/  BRA `(.L_x_18762) ;  /* 0x0000000c00587947 */ /* 0x000fea0003800000 */
.L_x_18768:
[----:B0-----:R-:W0:Y:S01]  /*3e40*/  F2I.FTZ.CEIL.NTZ R27, R27 ;  /* 0x0000001b001b7305 */ /* 0x001e22000021b100 */
[----:B------:R-:W-:Y:S01]  /*3e50*/  IMAD.MOV.U32 R26, RZ, RZ, R28 ;  /* 0x000000ffff1a7224 */ /* 0x000fe200078e001c */
[----:B0-----:R0:W-:Y:S01]  /*3e60*/  STG.E.U16 desc[UR36][R8.64], R27 ;  /* 0x0000001b08007986 */ /* 0x0011e2000c101524 */
[----:B------:R-:W-:Y:S05]  /*3e70*/  BRA `(.L_x_18762) ;  /* 0x0000000c00487947 */ /* 0x000fea0003800000 */
.L_x_18764:
        /* <DEDUP_REMOVED lines=9> */
.L_x_18771:
[----:B------:R-:W-:Y:S01]  /*3f10*/  F2FP.F16.F32.PACK_AB R4, RZ, R4 ;  /* 0x00000004ff04723e */ /* 0x000fe200000000ff */
[----:B------:R-:W-:-:S04]  /*3f20*/  IMAD.MOV.U32 R26, RZ, RZ, R28 ;  /* 0x000000ffff1a7224 */ /* 0x000fc800078e001c */
[----:B------:R1:W-:Y:S01]  /*3f30*/  STG.E.U16 desc[UR36][R8.64], R4 ;  /* 0x0000000408007986 */ /* 0x0003e2000c101524 */
[----:B------:R-:W-:Y:S05]  /*3f40*/  BRA `(.L_x_18762) ;  /* 0x0000000c00147947 */ /* 0x000fea0003800000 */
.L_x_18770:
        /* <DEDUP_REMOVED lines=10> */
.L_x_18773:
[----:B------:R-:W-:Y:S01]  /*3ff0*/  F2FP.F16.F32.PACK_AB R3, RZ, R4 ;  /* 0x00000004ff03723e */ /* 0x000fe200000000ff */
[----:B------:R-:W-:-:S03]  /*4000*/  IMAD.MOV.U32 R26, RZ, RZ, R28 ;  /* 0x000000ffff1a7224 */ /* 0x000fc600078e001c */
[----:B------:R-:W-:-:S05]  /*4010*/  PRMT R3, R3, 0x5410, RZ ;  /* 0x0000541003037816 */ /* 0x000fca00000000ff */
[----:B------:R1:W-:Y:S01]  /*4020*/  STG.E desc[UR36][R8.64], R3 ;  /* 0x0000000308007986 */ /* 0x0003e2000c101924 */
[----:B------:R-:W-:Y:S05]  /*4030*/  BRA `(.L_x_18762) ;  /* 0x0000000800d87947 */ /* 0x000fea0003800000 */
.L_x_18772:
[----:B------:R-:W-:Y:S01]  /*4040*/  FMUL.FTZ R4, R4, 1 ;  /* 0x3f80000004047820 */ /* 0x000fe20000410000 */
[----:B------:R-:W-:-:S05]  /*4050*/  IMAD.MOV.U32 R26, RZ, RZ, R28 ;  /* 0x000000ffff1a7224 */ /* 0x000fca00078e001c */
[----:B------:R-:W1:Y:S02]  /*4060*/  F2F.F64.F32 R4, R4 ;  /* 0x0000000400047310 */ /* 0x000e640000201800 */
[----:B-1----:R1:W-:Y:S01]  /*4070*/  STG.E.64 desc[UR36][R8.64], R4 ;  /* 0x0000000408007986 */ /* 0x0023e2000c101b24 */
[----:B------:R-:W-:Y:S05]  /*4080*/  BRA `(.L_x_18762) ;  /* 0x0000000800c47947 */ /* 0x000fea0003800000 */
.L_x_18763:
        /* <DEDUP_REMOVED lines=13> */
.L_x_18776:
[----:B------:R-:W-:Y:S01]  /*4160*/  FMUL.FTZ R4, R4, 1 ;  /* 0x3f80000004047820 */ /* 0x000fe20000410000 */
[----:B------:R-:W-:Y:S01]  /*4170*/  CS2R R6, SRZ ;  /* 0x0000000000067805 */ /* 0x000fe2000001ff00 */
[----:B------:R-:W-:-:S04]  /*4180*/  IMAD.MOV.U32 R26, RZ, RZ, R28 ;  /* 0x000000ffff1a7224 */ /* 0x000fc800078e001c */
[----:B------:R-:W1:Y:S02]  /*4190*/  F2F.F64.F32 R4, R4 ;  /* 0x0000000400047310 */ /* 0x000e640000201800 */
[----:B-1----:R1:W-:Y:S01]  /*41a0*/  STG.E.128 desc[UR36][R8.64], R4 ;  /* 0x0000000408007986 */ /* 0x0023e2000c101d24 */
[----:B------:R-:W-:Y:S05]  /*41b0*/  BRA `(.L_x_18762) ;  /* 0x0000000800787947 */ /* 0x000fea0003800000 */
.L_x_18775:
        /* <DEDUP_REMOVED lines=20> */
.L_x_18780:
[----:B------:R-:W-:Y:S05]  /*4300*/  BSYNC B0 ;  /* 0x0000000000007941 */ /* 0x000fea0003800000 */
.L_x_18779:
[----:B------:R-:W-:Y:S01]  /*4310*/  LOP3.LUT R5, R0, R5, RZ, 0xfc, !PT ;  /* 0x0000000500057212 */ /* 0x000fe200078efcff */
[----:B------:R-:W-:-:S04]  /*4320*/  IMAD.MOV.U32 R26, RZ, RZ, R28 ;  /* 0x000000ffff1a7224 */ /* 0x000fc800078e001c */
[----:B------:R1:W-:Y:S01]  /*4330*/  STG.E.U8 desc[UR36][R8.64], R5 ;  /* 0x0000000508007986 */ /* 0x0003e2000c101124 */
[----:B------:R-:W-:Y:S05]  /*4340*/  BRA `(.L_x_18762) ;  /* 0x0000000800147947 */ /* 0x000fea0003800000 */
.L_x_18778:
        /* <DEDUP_REMOVED lines=12> */
.L_x_18782:
[----:B------:R-:W-:Y:S01]  /*4410*/  IMAD.MOV.U32 R0, RZ, RZ, 0x7f ;  /* 0x0000007fff007424 */ /* 0x000fe200078e00ff */
[----:B------:R-:W-:-:S04]  /*4420*/  ISETP.GT.U32.AND P0, PT, R5, 0x7f800000, PT ;  /* 0x7f8000000500780c */ /* 0x000fc80003f04070 */
[----:B------:R-:W-:-:S09]  /*4430*/  SEL R0, R0, 0x7c, P0 ;  /* 0x0000007c00007807 */ /* 0x000fd20000000000 */
.L_x_18783:
[----:B------:R-:W-:Y:S05]  /*4440*/  BSYNC B0 ;  /* 0x0000000000007941 */ /* 0x000fea0003800000 */
.L_x_18781:
[----:B------:R-:W-:Y:S01]  /*4450*/  LOP3.LUT R4, R4, 0x80000000, RZ, 0xc0, !PT ;  /* 0x8000000004047812 */ /* 0x000fe200078ec0ff */
[----:B------:R-:W-:-:S03]  /*4460*/  IMAD.MOV.U32 R26, RZ, RZ, R28 ;  /* 0x000000ffff1a7224 */ /* 0x000fc600078e001c */
[----:B------:R-:W-:-:S04]  /*4470*/  SHF.R.U32.HI R3, RZ, 0x18, R4 ;  /* 0x00000018ff037819 */ /* 0x000fc80000011604 */
[----:B------:R-:W-:-:S05]  /*4480*/  LOP3.LUT R3, R0, R3, RZ, 0xfc, !PT ;  /* 0x0000000300037212 */ /* 0x000fca00078efcff */
[----:B------:R1:W-:Y:S01]  /*4490*/  STG.E.U8 desc[UR36][R8.64], R3 ;  /* 0x0000000308007986 */ /* 0x0003e2000c101124 */
[----:B------:R-:W-:Y:S05]  /*44a0*/  BRA `(.L_x_18762) ;  /* 0x0000000400bc7947 */ /* 0x000fea0003800000 */
.L_x_18777:
[----:B------:R-:W-:Y:S01]  /*44b0*/  F2FP.BF16.F32.PACK_AB R4, RZ, R4 ;  /* 0x00000004ff04723e */ /* 0x000fe200000010ff */
[----:B------:R-:W-:-:S04]  /*44c0*/  IMAD.MOV.U32 R26, RZ, RZ, R28 ;  /* 0x000000ffff1a7224 */ /* 0x000fc800078e001c */
[----:B------:R1:W-:Y:S01]  /*44d0*/  STG.E.U16 desc[UR36][R8.64], R4 ;  /* 0x0000000408007986 */ /* 0x0003e2000c101524 */
[----:B------:R-:W-:Y:S05]  /*44e0*/  BRA `(.L_x_18762) ;  /* 0x0000000400ac7947 */ /* 0x000fea0003800000 */
.L_x_18774:
        /* <DEDUP_REMOVED lines=8> */
[----:B0-----:R-:W0:Y:S01]  /*4570*/  F2I.FTZ.U32.CEIL.NTZ R27, R27 ;  /* 0x0000001b001b7305 */ /* 0x001e22000021b000 */
[----:B------:R-:W-:Y:S01]  /*4580*/  IMAD.MOV.U32 R26, RZ, RZ, R28 ;  /* 0x000000ffff1a7224 */ /* 0x000fe200078e001c */
[----:B0-----:R0:W-:Y:S01]  /*4590*/  STG.E.U16 desc[UR36][R8.64], R27 ;  /* 0x0000001b08007986 */ /* 0x0011e2000c101524 */
[----:B------:R-:W-:Y:S05]  /*45a0*/  BRA `(.L_x_18762) ;  /* 0x00000004007c7947 */ /* 0x000fea0003800000 */
.L_x_18786:
        /* <DEDUP_REMOVED lines=16> */
.L_x_18789:
[----:B------:R-:W-:-:S04]  /*46b0*/  LOP3.LUT R4, R4, 0x80000000, RZ, 0xc0, !PT ;  /* 0x8000000004047812 */ /* 0x000fc800078ec0ff */
[----:B------:R-:W-:-:S04]  /*46c0*/  SHF.R.U32.HI R4, RZ, 0x18, R4 ;  /* 0x00000018ff047819 */ /* 0x000fc80000011604 */
[----:B------:R-:W-:-:S04]  /*46d0*/  LOP3.LUT R3, R3, R4, RZ, 0xfc, !PT ;  /* 0x0000000403037212 */ /* 0x000fc800078efcff */
[----:B------:R-:W-:-:S07]  /*46e0*/  PRMT R0, R3, 0x7610, R0 ;  /* 0x0000761003007816 */ /* 0x000fce0000000000 */
.L_x_18788:
[----:B------:R-:W-:Y:S05]  /*46f0*/  BSYNC B0 ;  /* 0x0000000000007941 */ /* 0x000fea0003800000 */
.L_x_18787:
[----:B------:R1:W-:Y:S01]  /*4700*/  STG.E.U8 desc[UR36][R8.64], R0 ;  /* 0x0000000008007986 */ /* 0x0003e2000c101124 */
[----:B------:R-:W-:Y:S01]  /*4710*/  IMAD.MOV.U32 R26, RZ, RZ, R28 ;  /* 0x000000ffff1a7224 */ /* 0x000fe200078e001c */
[----:B------:R-:W-:Y:S06]  /*4720*/  BRA `(.L_x_18762) ;  /* 0x00000004001c7947 */ /* 0x000fec0003800000 */
.L_x_18785:
        /* <DEDUP_REMOVED lines=16> */
.L_x_18792:
[----:B------:R-:W-:-:S04]  /*4830*/  LOP3.LUT R4, R4, 0x80000000, RZ, 0xc0, !PT ;  /* 0x8000000004047812 */ /* 0x000fc800078ec0ff */
[----:B------:R-:W-:-:S04]  /*4840*/  SHF.R.U32.HI R4, RZ, 0x18, R4 ;  /* 0x00000018ff047819 */ /* 0x000fc80000011604 */
[----:B------:R-:W-:-:S04]  /*4850*/  LOP3.LUT R3, R3, R4, RZ, 0xfc, !PT ;  /* 0x0000000403037212 */ /* 0x000fc800078efcff */
[----:B------:R-:W-:-:S07]  /*4860*/  PRMT R0, R3, 0x7610, R0 ;  /* 0x0000761003007816 */ /* 0x000fce0000000000 */
.L_x_18791:
[----:B------:R-:W-:Y:S05]  /*4870*/  BSYNC B0 ;  /* 0x0000000000007941 */ /* 0x000fea0003800000 */
.L_x_18790:
[----:B------:R1:W-:Y:S01]  /*4880*/  STG.E.U8 desc[UR36][R8.64], R0 ;  /* 0x0000000008007986 */ /* 0x0003e2000c101124 */
[----:B------:R-:W-:Y:S01]  /*4890*/  IMAD.MOV.U32 R26, RZ, RZ, R28 ;  /* 0x000000ffff1a7224 */ /* 0x000fe200078e001c */
[----:B------:R-:W-:Y:S06]  /*48a0*/  BRA `(.L_x_18762) ;  /* 0x0000000000bc7947 */ /* 0x000fec0003800000 */
.L_x_18784:
        /* <DEDUP_REMOVED lines=22> */
.L_x_18767:
        /* <DEDUP_REMOVED lines=16> */
.L_x_18795:
[----:B------:R-:W-:Y:S01]  /*4b10*/  IMAD.MOV.U32 R26, RZ, RZ, R28 ;  /* 0x000000ffff1a7224 */ /* 0x000fe200078e001c */
[----:B------:R-:W-:Y:S06]  /*4b20*/  BRA `(.L_x_18762) ;  /* 0x00000000001c7947 */ /* 0x000fec0003800000 */
.L_x_18794:
[----:B------:R-:W1:Y:S01]  /*4b30*/  F2I.FTZ.U64.CEIL R4, R27 ;  /* 0x0000001b00047311 */ /* 0x000e620000219800 */
[----:B------:R-:W-:Y:S01]  /*4b40*/  IMAD.MOV.U32 R26, RZ, RZ, R28 ;  /* 0x000000ffff1a7224 */ /* 0x000fe200078e001c */
[----:B-1----:R1:W-:Y:S01]  /*4b50*/  STG.E.64 desc[UR36][R8.64], R4 ;  /* 0x0000000408007986 */ /* 0x0023e2000c101b24 */
[----:B------:R-:W-:Y:S05]  /*4b60*/  BRA `(.L_x_18762) ;  /* 0x00000000000c7947 */ /* 0x000fea0003800000 */
.L_x_18793:
[----:B0-----:R-:W0:Y:S01]  /*4b70*/  F2I.FTZ.U32.CEIL.NTZ R27, R27 ;  /* 0x0000001b001b7305 */ /* 0x001e22000021b000 */
[----:B------:R-:W-:Y:S01]  /*4b80*/  IMAD.MOV.U32 R26, RZ, RZ, R28 ;  /* 0x000000ffff1a7224 */ /* 0x000fe200078e001c */
[----:B0-----:R1:W-:Y:S06]  /*4b90*/  STG.E desc[UR36][R8.64], R27 ;  /* 0x0000001b08007986 */ /* 0x0013ec000c101924 */
.L_x_18762:
[----:B------:R-:W-:Y:S05]  /*4ba0*/  BSYNC B6 ;  /* 0x0000000000067941 */ /* 0x000fea0003800000 */
.L_x_18761:
        /* <DEDUP_REMOVED lines=24> */
.L_x_18801:
[----:B------:R-:W0:Y:S02]  /*4d30*/  F2I.FTZ.S64.CEIL R4, R19 ;  /* 0x0000001300047311 */ /* 0x000e240000219900 */
[----:B0-----:R0:W-:Y:S01]  /*4d40*/  STG.E.U8 desc[UR36][R8.64], R4 ;  /* 0x0000000408007986 */ /* 0x0011e2000c101124 */
[----:B------:R-:W-:Y:S05]  /*4d50*/  BRA `(.L_x_18803) ;  /* 0x0000000c00407947 */ /* 0x000fea0003800000 */
.L_x_18800:
        /* <DEDUP_REMOVED lines=9> */
.L_x_18805:
[----:B------:R-:W0:Y:S02]  /*4df0*/  F2I.FTZ.CEIL.NTZ R19, R19 ;  /* 0x0000001300137305 */ /* 0x000e24000021b100 */
[----:B0-----:R0:W-:Y:S01]  /*4e00*/  STG.E desc[UR36][R8.64], R19 ;  /* 0x0000001308007986 */ /* 0x0011e2000c101924 */
[----:B------:R-:W-:Y:S05]  /*4e10*/  BRA `(.L_x_18803) ;  /* 0x0000000c00107947 */ /* 0x000fea0003800000 */
.L_x_18804:
[----:B------:R-:W0:Y:S02]  /*4e20*/  F2I.FTZ.CEIL.NTZ R19, R19 ;  /* 0x0000001300137305 */ /* 0x000e24000021b100 */
[----:B0-----:R0:W-:Y:S01]  /*4e30*/  STG.E.U16 desc[UR36][R8.64], R19 ;  /* 0x0000001308007986 */ /* 0x0011e2000c101524 */
[----:B------:R-:W-:Y:S05]  /*4e40*/  BRA `(.L_x_18803) ;  /* 0x0000000c00047947 */ /* 0x000fea0003800000 */
.L_x_18799:
        /* <DEDUP_REMOVED lines=8> */
.L_x_18807:
[----:B----4-:R-:W-:-:S05]  /*4ed0*/  F2FP.F16.F32.PACK_AB R18, RZ, R18 ;  /* 0x00000012ff12723e */ /* 0x010fca00000000ff */
[----:B------:R0:W-:Y:S01]  /*4ee0*/  STG.E.U16 desc[UR36][R8.64], R18 ;  /* 0x0000001208007986 */ /* 0x0001e2000c101524 */
[----:B------:R-:W-:Y:S05]  /*4ef0*/  BRA `(.L_x_18803) ;  /* 0x0000000800d87947 */ /* 0x000fea0003800000 */
.L_x_18806:
        /* <DEDUP_REMOVED lines=9> */
.L_x_18809:
[----:B----4-:R-:W-:-:S04]  /*4f90*/  F2FP.F16.F32.PACK_AB R3, RZ, R18 ;  /* 0x00000012ff03723e */ /* 0x010fc800000000ff */
[----:B------:R-:W-:-:S05]  /*4fa0*/  PRMT R3, R3, 0x5410, RZ ;  /* 0x0000541003037816 */ /* 0x000fca00000000ff */
[----:B------:R0:W-:Y:S01]  /*4fb0*/  STG.E desc[UR36][R8.64], R3 ;  /* 0x0000000308007986 */ /* 0x0001e2000c101924 */
[----:B------:R-:W-:Y:S05]  /*4fc0*/  BRA `(.L_x_18803) ;  /* 0x0000000800a47947 */ /* 0x000fea0003800000 */
.L_x_18808:
[----:B----4-:R-:W-:-:S06]  /*4fd0*/  FMUL.FTZ R4, R18, 1 ;  /* 0x3f80000012047820 */ /* 0x010fcc0000410000 */
[----:B------:R-:W0:Y:S02]  /*4fe0*/  F2F.F64.F32 R4, R4 ;  /* 0x0000000400047310 */ /* 0x000e240000201800 */
[----:B0-----:R0:W-:Y:S01]  /*4ff0*/  STG.E.64 desc[UR36][R8.64], R4 ;  /* 0x0000000408007986 */ /* 0x0011e2000c101b24 */
[----:B------:R-:W-:Y:S05]  /*5000*/  BRA `(.L_x_18803) ;  /* 0x0000000800947947 */ /* 0x000fea0003800000 */
.L_x_18798:
        /* <DEDUP_REMOVED lines=12> */
.L_x_18812:
[----:B----4-:R-:W-:Y:S01]  /*50d0*/  FMUL.FTZ R4, R18, 1 ;  /* 0x3f80000012047820 */ /* 0x010fe20000410000 */
[----:B------:R-:W-:-:S05]  /*50e0*/  CS2R R6, SRZ ;  /* 0x0000000000067805 */ /* 0x000fca000001ff00 */
[----:B------:R-:W0:Y:S02]  /*50f0*/  F2F.F64.F32 R4, R4 ;  /* 0x0000000400047310 */ /* 0x000e240000201800 */
[----:B0-----:R0:W-:Y:S01]  /*5100*/  STG.E.128 desc[UR36][R8.64], R4 ;  /* 0x0000000408007986 */ /* 0x0011e2000c101d24 */
[----:B------:R-:W-:Y:S05]  /*5110*/  BRA `(.L_x_18803) ;  /* 0x0000000800507947 */ /* 0x000fea0003800000 */
.L_x_18811:
        /* <DEDUP_REMOVED lines=20> */
.L_x_18816:
[----:B------:R-:W-:Y:S05]  /*5260*/  BSYNC B0 ;  /* 0x0000000000007941 */ /* 0x000fea0003800000 */
.L_x_18815:
[----:B------:R-:W-:-:S05]  /*5270*/  LOP3.LUT R5, R0, R5, RZ, 0xfc, !PT ;  /* 0x0000000500057212 */ /* 0x000fca00078efcff */
[----:B------:R0:W-:Y:S01]  /*5280*/  STG.E.U8 desc[UR36][R8.64], R5 ;  /* 0x0000000508007986 */ /* 0x0001e2000c101124 */
[----:B------:R-:W-:Y:S05]  /*5290*/  BRA `(.L_x_18803) ;  /* 0x0000000400f07947 */ /* 0x000fea0003800000 */
.L_x_18814:
        /* <DEDUP_REMOVED lines=12> */
.L_x_18818:
[----:B------:R-:W-:Y:S01]  /*5360*/  IMAD.MOV.U32 R0, RZ, RZ, 0x7f ;  /* 0x0000007fff007424 */ /* 0x000fe200078e00ff */
[----:B------:R-:W-:-:S04]  /*5370*/  ISETP.GT.U32.AND P0, PT, R4, 0x7f800000, PT ;  /* 0x7f8000000400780c */ /* 0x000fc80003f04070 */
[----:B------:R-:W-:-:S09]  /*5380*/  SEL R0, R0, 0x7c, P0 ;  /* 0x0000007c00007807 */ /* 0x000fd20000000000 */
.L_x_18819:
[----:B------:R-:W-:Y:S05]  /*5390*/  BSYNC B0 ;  /* 0x0000000000007941 */ /* 0x000fea0003800000 */
.L_x_18817:
[----:B------:R-:W-:-:S04]  /*53a0*/  LOP3.LUT R18, R18, 0x80000000, RZ, 0xc0, !PT ;  /* 0x8000000012127812 */ /* 0x000fc800078ec0ff */
[----:B------:R-:W-:-:S04]  /*53b0*/  SHF.R.U32.HI R3, RZ, 0x18, R18 ;  /* 0x00000018ff037819 */ /* 0x000fc80000011612 */
[----:B------:R-:W-:-:S05]  /*53c0*/  LOP3.LUT R3, R0, R3, RZ, 0xfc, !PT ;  /* 0x0000000300037212 */ /* 0x000fca00078efcff */
[----:B------:R0:W-:Y:S01]  /*53d0*/  STG.E.U8 desc[UR36][R8.64], R3 ;  /* 0x0000000308007986 */ /* 0x0001e2000c101124 */
[----:B------:R-:W-:Y:S05]  /*53e0*/  BRA `(.L_x_18803) ;  /* 0x00000004009c7947 */ /* 0x000fea0003800000 */
.L_x_18813:
[----:B----4-:R-:W-:-:S05]  /*53f0*/  F2FP.BF16.F32.PACK_AB R18, RZ, R18 ;  /* 0x00000012ff12723e */ /* 0x010fca00000010ff */
[----:B------:R0:W-:Y:S01]  /*5400*/  STG.E.U16 desc[UR36][R8.64], R18 ;  /* 0x0000001208007986 */ /* 0x0001e2000c101524 */
[----:B------:R-:W-:Y:S05]  /*5410*/  BRA `(.L_x_18803) ;  /* 0x0000000400907947 */ /* 0x000fea0003800000 */
.L_x_18810:
        /* <DEDUP_REMOVED lines=11> */
.L_x_18822:
        /* <DEDUP_REMOVED lines=16> */
.L_x_18825:
[----:B------:R-:W-:-:S04]  /*55d0*/  LOP3.LUT R18, R18, 0x80000000, RZ, 0xc0, !PT ;  /* 0x8000000012127812 */ /* 0x000fc800078ec0ff */
[----:B------:R-:W-:-:S04]  /*55e0*/  SHF.R.U32.HI R3, RZ, 0x18, R18 ;  /* 0x00000018ff037819 */ /* 0x000fc80000011612 */
[----:B------:R-:W-:-:S04]  /*55f0*/  LOP3.LUT R0, R0, R3, RZ, 0xfc, !PT ;  /* 0x0000000300007212 */ /* 0x000fc800078efcff */
[----:B------:R-:W-:-:S07]  /*5600*/  PRMT R4, R0, 0x7610, R4 ;  /* 0x0000761000047816 */ /* 0x000fce0000000004 */
.L_x_18824:
[----:B------:R-:W-:Y:S05]  /*5610*/  BSYNC B0 ;  /* 0x0000000000007941 */ /* 0x000fea0003800000 */
.L_x_18823:
[----:B------:R0:W-:Y:S01]  /*5620*/  STG.E.U8 desc[UR36][R8.64], R4 ;  /* 0x0000000408007986 */ /* 0x0001e2000c101124 */
[----:B------:R-:W-:Y:S05]  /*5630*/  BRA `(.L_x_18803) ;  /* 0x0000000400087947 */ /* 0x000fea0003800000 */
.L_x_18821:
        /* <DEDUP_REMOVED lines=16> */
.L_x_18828:
[----:B------:R-:W-:-:S04]  /*5740*/  LOP3.LUT R18, R18, 0x80000000, RZ, 0xc0, !PT ;  /* 0x8000000012127812 */ /* 0x000fc800078ec0ff */
[----:B------:R-:W-:-:S04]  /*5750*/  SHF.R.U32.HI R3, RZ, 0x18, R18 ;  /* 0x00000018ff037819 */ /* 0x000fc80000011612 */
[----:B------:R-:W-:-:S04]  /*5760*/  LOP3.LUT R0, R0, R3, RZ, 0xfc, !PT ;  /* 0x0000000300007212 */ /* 0x000fc800078efcff */
[----:B------:R-:W-:-:S07]  /*5770*/  PRMT R4, R0, 0x7610, R4 ;  /* 0x0000761000047816 */ /* 0x000fce0000000004 */
.L_x_18827:
[----:B------:R-:W-:Y:S05]  /*5780*/  BSYNC B0 ;  /* 0x0000000000007941 */ /* 0x000fea0003800000 */
.L_x_18826:
[----:B------:R0:W-:Y:S01]  /*5790*/  STG.E.U8 desc[UR36][R8.64], R4 ;  /* 0x0000000408007986 */ /* 0x0001e2000c101124 */
[----:B------:R-:W-:Y:S05]  /*57a0*/  BRA `(.L_x_18803) ;  /* 0x0000000000ac7947 */ /* 0x000fea0003800000 */
.L_x_18820:
        /* <DEDUP_REMOVED lines=21> */
.L_x_18802:
        /* <DEDUP_REMOVED lines=16> */
.L_x_18831:
[----:B------:R-:W-:Y:S05]  /*5a00*/  BRA `(.L_x_18803) ;  /* 0x0000000000147947 */ /* 0x000fea0003800000 */
.L_x_18830:
[----:B------:R-:W0:Y:S02]  /*5a10*/  F2I.FTZ.U64.CEIL R4, R19 ;  /* 0x0000001300047311 */ /* 0x000e240000219800 */
[----:B0-----:R2:W-:Y:S01]  /*5a20*/  STG.E.64 desc[UR36][R8.64], R4 ;  /* 0x0000000408007986 */ /* 0x0015e2000c101b24 */
[----:B------:R-:W-:Y:S05]  /*5a30*/  BRA `(.L_x_18803) ;  /* 0x0000000000087947 */ /* 0x000fea0003800000 */
.L_x_18829:
[----:B------:R-:W0:Y:S02]  /*5a40*/  F2I.FTZ.U32.CEIL.NTZ R19, R19 ;  /* 0x0000001300137305 */ /* 0x000e24000021b000 */
[----:B0-----:R0:W-:Y:S02]  /*5a50*/  STG.E desc[UR36][R8.64], R19 ;  /* 0x0000001308007986 */ /* 0x0011e4000c101924 */
.L_x_18803:
        /* <DEDUP_REMOVED lines=24> */
.L_x_18835:
[----:B------:R-:W0:Y:S02]  /*5be0*/  F2I.FTZ.S64.CEIL R4, R23 ;  /* 0x0000001700047311 */ /* 0x000e240000219900 */
[----:B0-----:R0:W-:Y:S01]  /*5bf0*/  STG.E.U8 desc[UR36][R8.64], R4 ;  /* 0x0000000408007986 */ /* 0x0011e2000c101124 */
[----:B------:R-:W-:Y:S05]  /*5c00*/  BRA `(.L_x_18837) ;  /* 0x0000000c00407947 */ /* 0x000fea0003800000 */
.L_x_18834:
        /* <DEDUP_REMOVED lines=9> */
.L_x_18839:
[----:B------:R-:W0:Y:S02]  /*5ca0*/  F2I.FTZ.CEIL.NTZ R23, R23 ;  /* 0x0000001700177305 */ /* 0x000e24000021b100 */
[----:B0-----:R0:W-:Y:S01]  /*5cb0*/  STG.E desc[UR36][R8.64], R23 ;  /* 0x0000001708007986 */ /* 0x0011e2000c101924 */
[----:B------:R-:W-:Y:S05]  /*5cc0*/  BRA `(.L_x_18837) ;  /* 0x0000000c00107947 */ /* 0x000fea0003800000 */
.L_x_18838:
[----:B------:R-:W0:Y:S02]  /*5cd0*/  F2I.FTZ.CEIL.NTZ R23, R23 ;  /* 0x0000001700177305 */ /* 0x000e24000021b100 */
[----:B0-----:R2:W-:Y:S01]  /*5ce0*/  STG.E.U16 desc[UR36][R8.64], R23 ;  /* 0x0000001708007986 */ /* 0x0015e2000c101524 */
[----:B------:R-:W-:Y:S05]  /*5cf0*/  BRA `(.L_x_18837) ;  /* 0x0000000c00047947 */ /* 0x000fea0003800000 */
.L_x_18833:
        /* <DEDUP_REMOVED lines=8> */
.L_x_18841:
[----:B------:R-:W-:-:S05]  /*5d80*/  F2FP.F16.F32.PACK_AB R22, RZ, R22 ;  /* 0x00000016ff16723e */ /* 0x000fca00000000ff */
[----:B------:R0:W-:Y:S01]  /*5d90*/  STG.E.U16 desc[UR36][R8.64], R22 ;  /* 0x0000001608007986 */ /* 0x0001e2000c101524 */
[----:B------:R-:W-:Y:S05]  /*5da0*/  BRA `(.L_x_18837) ;  /* 0x0000000800d87947 */ /* 0x000fea0003800000 */
.L_x_18840:
        /* <DEDUP_REMOVED lines=9> */
.L_x_18843:
[----:B------:R-:W-:-:S04]  /*5e40*/  F2FP.F16.F32.PACK_AB R3, RZ, R22 ;  /* 0x00000016ff03723e */ /* 0x000fc800000000ff */
[----:B------:R-:W-:-:S05]  /*5e50*/  PRMT R3, R3, 0x5410, RZ ;  /* 0x0000541003037816 */ /* 0x000fca00000000ff */
[----:B------:R0:W-:Y:S01]  /*5e60*/  STG.E desc[UR36][R8.64], R3 ;  /* 0x0000000308007986 */ /* 0x0001e2000c101924 */
[----:B------:R-:W-:Y:S05]  /*5e70*/  BRA `(.L_x_18837) ;  /* 0x0000000800a47947 */ /* 0x000fea0003800000 */
.L_x_18842:
[----:B------:R-:W-:-:S06]  /*5e80*/  FMUL.FTZ R4, R22, 1 ;  /* 0x3f80000016047820 */ /* 0x000fcc0000410000 */
[----:B------:R-:W0:Y:S02]  /*5e90*/  F2F.F64.F32 R4, R4 ;  /* 0x0000000400047310 */ /* 0x000e240000201800 */
[----:B0-----:R0:W-:Y:S01]  /*5ea0*/  STG.E.64 desc[UR36][R8.64], R4 ;  /* 0x0000000408007986 */ /* 0x0011e2000c101b24 */
[----:B------:R-:W-:Y:S05]  /*5eb0*/  BRA `(.L_x_18837) ;  /* 0x0000000800947947 */ /* 0x000fea0003800000 */
.L_x_18832:
        /* <DEDUP_REMOVED lines=12> */
.L_x_18846:
[----:B------:R-:W-:Y:S01]  /*5f80*/  FMUL.FTZ R4, R22, 1 ;  /* 0x3f80000016047820 */ /* 0x000fe20000410000 */
[----:B------:R-:W-:-:S05]  /*5f90*/  CS2R R6, SRZ ;  /* 0x0000000000067805 */ /* 0x000fca000001ff00 */
[----:B------:R-:W0:Y:S02]  /*5fa0*/  F2F.F64.F32 R4, R4 ;  /* 0x0000000400047310 */ /* 0x000e240000201800 */
[----:B0-----:R0:W-:Y:S01]  /*5fb0*/  STG.E.128 desc[UR36][R8.64], R4 ;  /* 0x0000000408007986 */ /* 0x0011e2000c101d24 */
[----:B------:R-:W-:Y:S05]  /*5fc0*/  BRA `(.L_x_18837) ;  /* 0x0000000800507947 */ /* 0x000fea0003800000 */
.L_x_18845:
        /* <DEDUP_REMOVED lines=20> */
.L_x_18850:
[----:B------:R-:W-:Y:S05]  /*6110*/  BSYNC B0 ;  /* 0x0000000000007941 */ /* 0x000fea0003800000 */
.L_x_18849:
[----:B------:R-:W-:-:S05]  /*6120*/  LOP3.LUT R5, R0, R5, RZ, 0xfc, !PT ;  /* 0x0000000500057212 */ /* 0x000fca00078efcff */
[----:B------:R0:W-:Y:S01]  /*6130*/  STG.E.U8 desc[UR36][R8.64], R5 ;  /* 0x0000000508007986 */ /* 0x0001e2000c101124 */
[----:B------:R-:W-:Y:S05]  /*6140*/  BRA `(.L_x_18837) ;  /* 0x0000000400f07947 */ /* 0x000fea0003800000 */
.L_x_18848:
        /* <DEDUP_REMOVED lines=12> */
.L_x_18852:
[----:B------:R-:W-:Y:S01]  /*6210*/  IMAD.MOV.U32 R0, RZ, RZ, 0x7f ;  /* 0x0000007fff007424 */ /* 0x000fe200078e00ff */
[----:B------:R-:W-:-:S04]  /*6220*/  ISETP.GT.U32.AND P0, PT, R4, 0x7f800000, PT ;  /* 0x7f8000000400780c */ /* 0x000fc80003f04070 */
[----:B------:R-:W-:-:S09]  /*6230*/  SEL R0, R0, 0x7c, P0 ;  /* 0x0000007c00007807 */ /* 0x000fd20000000000 */
.L_x_18853:
[----:B------:R-:W-:Y:S05]  /*6240*/  BSYNC B0 ;  /* 0x0000000000007941 */ /* 0x000fea0003800000 */
.L_x_18851:
[----:B------:R-:W-:-:S04]  /*6250*/  LOP3.LUT R22, R22, 0x80000000, RZ, 0xc0, !PT ;  /* 0x8000000016167812 */ /* 0x000fc800078ec0ff */
[----:B------:R-:W-:-:S04]  /*6260*/  SHF.R.U32.HI R3, RZ, 0x18, R22 ;  /* 0x00000018ff037819 */ /* 0x000fc80000011616 */
[----:B------:R-:W-:-:S05]  /*6270*/  LOP3.LUT R3, R0, R3, RZ, 0xfc, !PT ;  /* 0x0000000300037212 */ /* 0x000fca00078efcff */
[----:B------:R0:W-:Y:S01]  /*6280*/  STG.E.U8 desc[UR36][R8.64], R3 ;  /* 0x0000000308007986 */ /* 0x0001e2000c101124 */
[----:B------:R-:W-:Y:S05]  /*6290*/  BRA `(.L_x_18837) ;  /* 0x00000004009c7947 */ /* 0x000fea0003800000 */
.L_x_18847:
[----:B------:R-:W-:-:S05]  /*62a0*/  F2FP.BF16.F32.PACK_AB R22, RZ, R22 ;  /* 0x00000016ff16723e */ /* 0x000fca00000010ff */
[----:B------:R0:W-:Y:S01]  /*62b0*/  STG.E.U16 desc[UR36][R8.64], R22 ;  /* 0x0000001608007986 */ /* 0x0001e2000c101524 */
[----:B------:R-:W-:Y:S05]  /*62c0*/  BRA `(.L_x_18837) ;  /* 0x0000000400907947 */ /* 0x000fea0003800000 */
.L_x_18844:
        /* <DEDUP_REMOVED lines=11> */
.L_x_18856:
        /* <DEDUP_REMOVED lines=16> */
.L_x_18859:
[----:B------:R-:W-:-:S04]  /*6480*/  LOP3.LUT R22, R22, 0x80000000, RZ, 0xc0, !PT ;  /* 0x8000000016167812 */ /* 0x000fc800078ec0ff */
[----:B------:R-:W-:-:S04]  /*6490*/  SHF.R.U32.HI R3, RZ, 0x18, R22 ;  /* 0x00000018ff037819 */ /* 0x000fc80000011616 */
[----:B------:R-:W-:-:S04]  /*64a0*/  LOP3.LUT R0, R0, R3, RZ, 0xfc, !PT ;  /* 0x0000000300007212 */ /* 0x000fc800078efcff */
[----:B------:R-:W-:-:S07]  /*64b0*/  PRMT R4, R0, 0x7610, R4 ;  /* 0x0000761000047816 */ /* 0x000fce0000000004 */
.L_x_18858:
[----:B------:R-:W-:Y:S05]  /*64c0*/  BSYNC B0 ;  /* 0x0000000000007941 */ /* 0x000fea0003800000 */
.L_x_18857:
[----:B------:R0:W-:Y:S01]  /*64d0*/  STG.E.U8 desc[UR36][R8.64], R4 ;  /* 0x0000000408007986 */ /* 0x0001e2000c101124 */
[----:B------:R-:W-:Y:S05]  /*64e0*/  BRA `(.L_x_18837) ;  /* 0x0000000400087947 */ /* 0x000fea0003800000 */
.L_x_18855:
        /* <DEDUP_REMOVED lines=16> */
.L_x_18862:
[----:B------:R-:W-:-:S04]  /*65f0*/  LOP3.LUT R22, R22, 0x80000000, RZ, 0xc0, !PT ;  /* 0x8000000016167812 */ /* 0x000fc800078ec0ff */
[----:B------:R-:W-:-:S04]  /*6600*/  SHF.R.U32.HI R3, RZ, 0x18, R22 ;  /* 0x00000018ff037819 */ /* 0x000fc80000011616 */
[----:B------:R-:W-:-:S04]  /*6610*/  LOP3.LUT R0, R0, R3, RZ, 0xfc, !PT ;  /* 0x0000000300007212 */ /* 0x000fc800078efcff */
[----:B------:R-:W-:-:S07]  /*6620*/  PRMT R4, R0, 0x7610, R4 ;  /* 0x0000761000047816 */ /* 0x000fce0000000004 */
.L_x_18861:
[----:B------:R-:W-:Y:S05]  /*6630*/  BSYNC B0 ;  /* 0x0000000000007941 */ /* 0x000fea0003800000 */
.L_x_18860:
[----:B------:R0:W-:Y:S01]  /*6640*/  STG.E.U8 desc[UR36][R8.64], R4 ;  /* 0x0000000408007986 */ /* 0x0001e2000c101124 */
[----:B------:R-:W-:Y:S05]  /*6650*/  BRA `(.L_x_18837) ;  /* 0x0000000000ac7947 */ /* 0x000fea0003800000 */
.L_x_18854:
        /* <DEDUP_REMOVED lines=21> */
.L_x_18836:
        /* <DEDUP_REMOVED lines=16> */
.L_x_18865:
[----:B------:R-:W-:Y:S05]  /*68b0*/  BRA `(.L_x_18837) ;  /* 0x0000000000147947 */ /* 0x000fea0003800000 */
.L_x_18864:
[----:B------:R-:W0:Y:S02]  /*68c0*/  F2I.FTZ.U64.CEIL R4, R23 ;  /* 0x0000001700047311 */ /* 0x000e240000219800 */
[----:B0-----:R0:W-:Y:S01]  /*68d0*/  STG.E.64 desc[UR36][R8.64], R4 ;  /* 0x0000000408007986 */ /* 0x0011e2000c101b24 */
[----:B------:R-:W-:Y:S05]  /*68e0*/  BRA `(.L_x_18837) ;  /* 0x0000000000087947 */ /* 0x000fea0003800000 */
.L_x_18863:
[----:B------:R-:W0:Y:S02]  /*68f0*/  F2I.FTZ.U32.CEIL.NTZ R23, R23 ;  /* 0x0000001700177305 */ /* 0x000e24000021b000 */
[----:B0-----:R0:W-:Y:S02]  /*6900*/  STG.E desc[UR36][R8.64], R23 ;  /* 0x0000001708007986 */ /* 0x0011e4000c101924 */
.L_x_18837:
[----:B------:R-:W-:-:S07]  /*6910*/  VIADD R26, R26, 0x80 ;  /* 0x000000801a1a7836 */ /* 0x000fce0000000000 */
.L_x_18797:
[----:B------:R-:W-:Y:S05]  /*6920*/  BSYNC B6 ;  /* 0x0000000000067941 */ /* 0x000fea0003800000 */
.L_x_18796:
        /* <DEDUP_REMOVED lines=22> */
.L_x_18869:
[----:B------:R-:W0:Y:S02]  /*6a90*/  F2I.FTZ.S64.CEIL R4, R17 ;  /* 0x0000001100047311 */ /* 0x000e240000219900 */
[----:B0-----:R-:W-:Y:S01]  /*6aa0*/  STG.E.U8 desc[UR36][R2.64], R4 ;  /* 0x0000000402007986 */ /* 0x001fe2000c101124 */
[----:B------:R-:W-:Y:S05]  /*6ab0*/  EXIT ;  /* 0x000000000000794d */ /* 0x000fea0003800000 */
.L_x_18868:
        /* <DEDUP_REMOVED lines=9> */
.L_x_18872:
[----:B------:R-:W0:Y:S02]  /*6b50*/  F2I.FTZ.CEIL.NTZ R17, R17 ;  /* 0x0000001100117305 */ /* 0x000e24000021b100 */
[----:B0-----:R-:W-:Y:S01]  /*6b60*/  STG.E desc[UR36][R2.64], R17 ;  /* 0x0000001102007986 */ /* 0x001fe2000c101924 */
[----:B------:R-:W-:Y:S05]  /*6b70*/  EXIT ;  /* 0x000000000000794d */ /* 0x000fea0003800000 */
.L_x_18871:
[----:B------:R-:W0:Y:S02]  /*6b80*/  F2I.FTZ.CEIL.NTZ R17, R17 ;  /* 0x0000001100117305 */ /* 0x000e24000021b100 */
[----:B0-----:R-:W-:Y:S01]  /*6b90*/  STG.E.U16 desc[UR36][R2.64], R17 ;  /* 0x0000001102007986 */ /* 0x001fe2000c101524 */
[----:B------:R-:W-:Y:S05]  /*6ba0*/  EXIT ;  /* 0x000000000000794d */ /* 0x000fea0003800000 */
.L_x_18867:
        /* <DEDUP_REMOVED lines=8> */
.L_x_18874:
[----:B---3--:R-:W-:-:S05]  /*6c30*/  F2FP.F16.F32.PACK_AB R24, RZ, R24 ;  /* 0x00000018ff18723e */ /* 0x008fca00000000ff */
[----:B------:R-:W-:Y:S01]  /*6c40*/  STG.E.U16 desc[UR36][R2.64], R24 ;  /* 0x0000001802007986 */ /* 0x000fe2000c101524 */
[----:B------:R-:W-:Y:S05]  /*6c50*/  EXIT ;  /* 0x000000000000794d */ /* 0x000fea0003800000 */
.L_x_18873:
        /* <DEDUP_REMOVED lines=9> */
.L_x_18876:
[----:B---3--:R-:W-:-:S04]  /*6cf0*/  F2FP.F16.F32.PACK_AB R5, RZ, R24 ;  /* 0x00000018ff05723e */ /* 0x008fc800000000ff */
[----:B------:R-:W-:-:S05]  /*6d00*/  PRMT R5, R5, 0x5410, RZ ;  /* 0x0000541005057816 */ /* 0x000fca00000000ff */
[----:B------:R-:W-:Y:S01]  /*6d10*/  STG.E desc[UR36][R2.64], R5 ;  /* 0x0000000502007986 */ /* 0x000fe2000c101924 */
[----:B------:R-:W-:Y:S05]  /*6d20*/  EXIT ;  /* 0x000000000000794d */ /* 0x000fea0003800000 */
.L_x_18875:
[----:B---3--:R-:W-:-:S06]  /*6d30*/  FMUL.FTZ R4, R24, 1 ;  /* 0x3f80000018047820 */ /* 0x008fcc0000410000 */
[----:B------:R-:W0:Y:S02]  /*6d40*/  F2F.F64.F32 R4, R4 ;  /* 0x0000000400047310 */ /* 0x000e240000201800 */
[----:B0-----:R-:W-:Y:S01]  /*6d50*/  STG.E.64 desc[UR36][R2.64], R4 ;  /* 0x0000000402007986 */ /* 0x001fe2000c101b24 */
[----:B------:R-:W-:Y:S05]  /*6d60*/  EXIT ;  /* 0x000000000000794d */ /* 0x000fea0003800000 */
.L_x_18866:
        /* <DEDUP_REMOVED lines=12> */
.L_x_18879:
[----:B---3--:R-:W-:Y:S01]  /*6e30*/  FMUL.FTZ R4, R24, 1 ;  /* 0x3f80000018047820 */ /* 0x008fe20000410000 */
[----:B------:R-:W-:-:S05]  /*6e40*/  CS2R R6, SRZ ;  /* 0x0000000000067805 */ /* 0x000fca000001ff00 */
[----:B------:R-:W0:Y:S02]  /*6e50*/  F2F.F64.F32 R4, R4 ;  /* 0x0000000400047310 */ /* 0x000e240000201800 */
[----:B0-----:R-:W-:Y:S01]  /*6e60*/  STG.E.128 desc[UR36][R2.64], R4 ;  /* 0x0000000402007986 */ /* 0x001fe2000c101d24 */
[----:B------:R-:W-:Y:S05]  /*6e70*/  EXIT ;  /* 0x000000000000794d */ /* 0x000fea0003800000 */
.L_x_18878:
        /* <DEDUP_REMOVED lines=20> */
.L_x_18883:
[----:B------:R-:W-:Y:S05]  /*6fc0*/  BSYNC B0 ;  /* 0x0000000000007941 */ /* 0x000fea0003800000 */
.L_x_18882:
[----:B------:R-:W-:-:S05]  /*6fd0*/  LOP3.LUT R7, R0, R7, RZ, 0xfc, !PT ;  /* 0x0000000700077212 */ /* 0x000fca00078efcff */
[----:B------:R-:W-:Y:S01]  /*6fe0*/  STG.E.U8 desc[UR36][R2.64], R7 ;  /* 0x0000000702007986 */ /* 0x000fe2000c101124 */
[----:B------:R-:W-:Y:S05]  /*6ff0*/  EXIT ;  /* 0x000000000000794d */ /* 0x000fea0003800000 */
.L_x_18881:
        /* <DEDUP_REMOVED lines=12> */
.L_x_18885:
[----:B------:R-:W-:Y:S01]  /*70c0*/  IMAD.MOV.U32 R0, RZ, RZ, 0x7f ;  /* 0x0000007fff007424 */ /* 0x000fe200078e00ff */
[----:B------:R-:W-:-:S04]  /*70d0*/  ISETP.GT.U32.AND P0, PT, R4, 0x7f800000, PT ;  /* 0x7f8000000400780c */ /* 0x000fc80003f04070 */
[----:B------:R-:W-:-:S09]  /*70e0*/  SEL R0, R0, 0x7c, P0 ;  /* 0x0000007c00007807 */ /* 0x000fd20000000000 */
.L_x_18886:
[----:B------:R-:W-:Y:S05]  /*70f0*/  BSYNC B0 ;  /* 0x0000000000007941 */ /* 0x000fea0003800000 */
.L_x_18884:
[----:B------:R-:W-:-:S04]  /*7100*/  LOP3.LUT R24, R24, 0x80000000, RZ, 0xc0, !PT ;  /* 0x8000000018187812 */ /* 0x000fc800078ec0ff */
[----:B------:R-:W-:-:S04]  /*7110*/  SHF.R.U32.HI R5, RZ, 0x18, R24 ;  /* 0x00000018ff057819 */ /* 0x000fc80000011618 */
[----:B------:R-:W-:-:S05]  /*7120*/  LOP3.LUT R5, R0, R5, RZ, 0xfc, !PT ;  /* 0x0000000500057212 */ /* 0x000fca00078efcff */
[----:B------:R-:W-:Y:S01]  /*7130*/  STG.E.U8 desc[UR36][R2.64], R5 ;  /* 0x0000000502007986 */ /* 0x000fe2000c101124 */
[----:B------:R-:W-:Y:S05]  /*7140*/  EXIT ;  /* 0x000000000000794d */ /* 0x000fea0003800000 */
.L_x_18880:
[----:B---3--:R-:W-:-:S05]  /*7150*/  F2FP.BF16.F32.PACK_AB R24, RZ, R24 ;  /* 0x00000018ff18723e */ /* 0x008fca00000010ff */
[----:B------:R-:W-:Y:S01]  /*7160*/  STG.E.U16 desc[UR36][R2.64], R24 ;  /* 0x0000001802007986 */ /* 0x000fe2000c101524 */
[----:B------:R-:W-:Y:S05]  /*7170*/  EXIT ;  /* 0x000000000000794d */ /* 0x000fea0003800000 */
.L_x_18877:
        /* <DEDUP_REMOVED lines=11> */
.L_x_18889:
        /* <DEDUP_REMOVED lines=16> */
.L_x_18892:
[----:B------:R-:W-:-:S04]  /*7330*/  LOP3.LUT R24, R24, 0x80000000, RZ, 0xc0, !PT ;  /* 0x8000000018187812 */ /* 0x000fc800078ec0ff */
[----:B------:R-:W-:-:S04]  /*7340*/  SHF.R.U32.HI R5, RZ, 0x18, R24 ;  /* 0x00000018ff057819 */ /* 0x000fc80000011618 */
[----:B------:R-:W-:-:S04]  /*7350*/  LOP3.LUT R4, R4, R5, RZ, 0xfc, !PT ;  /* 0x0000000504047212 */ /* 0x000fc800078efcff */
[----:B------:R-:W-:-:S07]  /*7360*/  PRMT R0, R4, 0x7610, R0 ;  /* 0x0000761004007816 */ /* 0x000fce0000000000 */
.L_x_18891:
[----:B------:R-:W-:Y:S05]  /*7370*/  BSYNC B0 ;  /* 0x0000000000007941 */ /* 0x000fea0003800000 */
.L_x_18890:
[----:B------:R-:W-:Y:S01]  /*7380*/  STG.E.U8 desc[UR36][R2.64], R0 ;  /* 0x0000000002007986 */ /* 0x000fe2000c101124 */
[----:B------:R-:W-:Y:S05]  /*7390*/  EXIT ;  /* 0x000000000000794d */ /* 0x000fea0003800000 */
.L_x_18888:
        /* <DEDUP_REMOVED lines=16> */
.L_x_18895:
[----:B------:R-:W-:-:S04]  /*74a0*/  LOP3.LUT R24, R24, 0x80000000, RZ, 0xc0, !PT ;  /* 0x8000000018187812 */ /* 0x000fc800078ec0ff */
[----:B------:R-:W-:-:S04]  /*74b0*/  SHF.R.U32.HI R5, RZ, 0x18, R24 ;  /* 0x00000018ff057819 */ /* 0x000fc80000011618 */
[----:B------:R-:W-:-:S04]  /*74c0*/  LOP3.LUT R4, R4, R5, RZ, 0xfc, !PT ;  /* 0x0000000504047212 */ /* 0x000fc800078efcff */
[----:B------:R-:W-:-:S07]  /*74d0*/  PRMT R0, R4, 0x7610, R0 ;  /* 0x0000761004007816 */ /* 0x000fce0000000000 */
.L_x_18894:
[----:B------:R-:W-:Y:S05]  /*74e0*/  BSYNC B0 ;  /* 0x0000000000007941 */ /* 0x000fea0003800000 */
.L_x_18893:
[----:B------:R-:W-:Y:S01]  /*74f0*/  STG.E.U8 desc[UR36][R2.64], R0 ;  /* 0x0000000002007986 */ /* 0x000fe2000c101124 */
[----:B------:R-:W-:Y:S05]  /*7500*/  EXIT ;  /* 0x000000000000794d */ /* 0x000fea0003800000 */
.L_x_18887:
        /* <DEDUP_REMOVED lines=21> */
.L_x_18870:
        /* <DEDUP_REMOVED lines=16> */
.L_x_18898:
[----:B------:R-:W-:Y:S05]  /*7760*/  EXIT ;  /* 0x000000000000794d */ /* 0x000fea0003800000 */
.L_x_18897:
[----:B------:R-:W0:Y:S02]  /*7770*/  F2I.FTZ.U64.CEIL R4, R17 ;  /* 0x0000001100047311 */ /* 0x000e240000219800 */
[----:B0-----:R-:W-:Y:S01]  /*7780*/  STG.E.64 desc[UR36][R2.64], R4 ;  /* 0x0000000402007986 */ /* 0x001fe2000c101b24 */
[----:B------:R-:W-:Y:S05]  /*7790*/  EXIT ;  /* 0x000000000000794d */ /* 0x000fea0003800000 */
.L_x_18896:
[----:B------:R-:W0:Y:S02]  /*77a0*/  F2I.FTZ.U32.CEIL.NTZ R17, R17 ;  /* 0x0000001100117305 */ /* 0x000e24000021b000 */
[----:B0-----:R-:W-:Y:S01]  /*77b0*/  STG.E desc[UR36][R2.64], R17 ;  /* 0x0000001102007986 */ /* 0x001fe2000c101924 */
[----:B------:R-:W-:Y:S05]  /*77c0*/  EXIT ;  /* 0x000000000000794d */ /* 0x000fea0003800000 */
.L_x_18899:
        /* <DEDUP_REMOVED lines=11> */
.L_x_19751:


//--------------------- .text._ZN2at6native18elementwise_kernelILi128ELi2EZNS0_22gpu_kernel_impl_nocastIZZZNS0_16ceil_kernel_cudaERNS_18TensorIteratorBaseEENKUlvE_clEvENKUlvE0_clEvEUlfE_EEvS4_RKT_EUliE_EEviT1_ --------------------------
	.section	.text._ZN2at6native18elementwise_kernelILi128ELi2EZNS0_22gpu_kernel_impl_nocastIZZZNS0_16ceil_kernel_cudaERNS_18TensorIteratorBaseEENKUlvE_clEvENKUlvE0_clEvEUlfE_EEvS4_RKT_EUliE_EEviT1_,"ax",@progbits
	.align	128
        .global         _ZN2at6native18elementwise_kernelILi128ELi2EZNS0_22gpu_kernel_impl_nocastIZZZNS0_16ceil_kernel_cudaERNS_18TensorIteratorBaseEENKUlvE_clEvENKUlvE0_clEvEUlfE_EEvS4_RKT_EUliE_EEviT1_
        .type           _ZN2at6native18elementwise_kernelILi128ELi2EZNS0_22gpu_kernel_impl_nocastIZZZNS0_16ceil_kernel_cudaERNS_18TensorIteratorBaseEENKUlvE_clEvENKUlvE0_clEvEUlfE_EEvS4_RKT_EUliE_EEviT1_,@function
        .size           _ZN2at6native18elementwise_kernelILi128ELi2EZNS0_22gpu_kernel_impl_nocastIZZZNS0_16ceil_kernel_cudaERNS_18TensorIteratorBaseEENKUlvE_clEvENKUlvE0_clEvEUlfE_EEvS4_RKT_EUliE_EEviT1_,(.L_x_19752 - _ZN2at6native18elementwise_kernelILi128ELi2EZNS0_22gpu_kernel_impl_nocastIZZZNS0_16ceil_kernel_cudaERNS_18TensorIteratorBaseEENKUlvE_clEvENKUlvE0_clEvEUlfE_EEvS4_RKT_EUliE_EEviT1_)
        .other          _ZN2at6native18elementwise_kernelILi128ELi2EZNS0_22gpu_kernel_impl_nocastIZZZNS0_16ceil_kernel_cudaERNS_18TensorIteratorBaseEENKUlvE_clEvENKUlvE0_clEvEUlfE_EEvS4_RKT_EUliE_EEviT1_,@"STO_CUDA_ENTRY STV_DEFAULT"
_ZN2at6native18elementwise_kernelILi128ELi2EZNS0_22gpu_kernel_impl_nocastIZZZNS0_16ceil_kernel_cudaERNS_18TensorIteratorBaseEENKUlvE_clEvENKUlvE0_clEvEUlfE_EEvS4_RKT_EUliE_EEviT1_:
.text._ZN2at6native18elementwise_kernelILi128ELi2EZNS0_22gpu_kernel_impl_nocastIZZZNS0_16ceil_kernel_cudaERNS_18TensorIteratorBaseEENKUlvE_clEvENKUlvE0_clEvEUlfE_EEvS4_RKT_EUliE_EEviT1_:
        /* <DEDUP_REMOVED lines=312> */
.L_x_18902:
        /* <DEDUP_REMOVED lines=8> */
[----:B--2---:R-:W0:Y:S04]  /*1400*/  FRND.FTZ.CEIL R9, R4 ;  /* 0x0000000400097307 */ /* 0x004e280000219000 */
[----:B0-----:R0:W-:Y:S04]  /*1410*/  STG.E desc[UR4][R2.64], R9 ;  /* 0x0000000902007986 */ /* 0x0011e8000c101904 */
.L_x_18901:
[----:B------:R-:W-:Y:S05]  /*1420*/  BSYNC B0 ;  /* 0x0000000000007941 */ /* 0x000fea0003800000 */
.L_x_18900:
        /* <DEDUP_REMOVED lines=305> */
.L_x_18903:
[----:B------:R-:W-:Y:S02]  /*2740*/  ULDC.64 UR6, c[0x0][0x418] ;  /* 0x0001060000067ab9 */ /* 0x000fe40000000a00 */
[----:B------:R-:W-:-:S04]  /*2750*/  IADD3 R4, P0, R0, UR6, RZ ;  /* 0x0000000600047c10 */ /* 0x000fc8000ff1e0ff */
[----:B------:R-:W-:Y:S01]  /*2760*/  IADD3.X R5, RZ, UR7, RZ, P0, !PT ;  /* 0x00000007ff057c10 */ /* 0x000fe200087fe4ff */
[----:B------:R-:W-:-:S04]  /*2770*/  ULDC.64 UR6, c[0x0][0x410] ;  /* 0x0001040000067ab9 */ /* 0x000fc80000000a00 */
[----:B------:R-:W2:Y:S01]  /*2780*/  LDG.E R4, desc[UR4][R4.64] ;  /* 0x0000000404047981 */ /* 0x000ea2000c1e1900 */
[----:B------:R-:W-:-:S04]  /*2790*/  IADD3 R2, P0, R3, UR6, RZ ;  /* 0x0000000603027c10 */ /* 0x000fc8000ff1e0ff */
[----:B------:R-:W-:Y:S01]  /*27a0*/  IADD3.X R3, RZ, UR7, RZ, P0, !PT ;  /* 0x00000007ff037c10 */ /* 0x000fe200087fe4ff */
[----:B--2---:R-:W0:Y:S04]  /*27b0*/  FRND.FTZ.CEIL R7, R4 ;  /* 0x0000000400077307 */ /* 0x004e280000219000 */
[----:B0-----:R-:W-:Y:S01]  /*27c0*/  STG.E desc[UR4][R2.64], R7 ;  /* 0x0000000702007986 */ /* 0x001fe2000c101904 */
[----:B------:R-:W-:Y:S05]  /*27d0*/  EXIT ;  /* 0x000000000000794d */ /* 0x000fea0003800000 */
.L_x_18904:
        /* <DEDUP_REMOVED lines=10> */
.L_x_19752:


//--------------------- .text._ZN2at6native27unrolled_elementwise_kernelIZZZNS0_16ceil_kernel_cudaERNS_18TensorIteratorBaseEENKUlvE_clEvENKUlvE0_clEvEUlfE_St5arrayIPcLm2EELi4E23TrivialOffsetCalculatorILi1EjESB_NS0_6memory15LoadWithoutCastENSC_16StoreWithoutCastEEEviT_T0_T2_T3_T4_T5_ --------------------------
	.section	.text._ZN2at6native27unrolled_elementwise_kernelIZZZNS0_16ceil_kernel_cudaERNS_18TensorIteratorBaseEENKUlvE_clEvENKUlvE0_clEvEUlfE_St5arrayIPcLm2EELi4E23TrivialOffsetCalculatorILi1EjESB_NS0_6memory15LoadWithoutCastENSC_16StoreWithoutCastEEEviT_T0_T2_T3_T4_T5_,"ax",@progbits
	.align	128
        .global         _ZN2at6native27unrolled_elementwise_kernelIZZZNS0_16ceil_kernel_cudaERNS_18TensorIteratorBaseEENKUlvE_clEvENKUlvE0_clEvEUlfE_St5arrayIPcLm2EELi4E23TrivialOffsetCalculatorILi1EjESB_NS0_6memory15LoadWithoutCastENSC_16StoreWithoutCastEEEviT_T0_T2_T3_T4_T5_
        .type           _ZN2at6native27unrolled_elementwise_kernelIZZZNS0_16ceil_kernel_cudaERNS_18TensorIteratorBaseEENKUlvE_clEvENKUlvE0_clEvEUlfE_St5arrayIPcLm2EELi4E23TrivialOffsetCalculatorILi1EjESB_NS0_6memory15LoadWithoutCastENSC_16StoreWithoutCastEEEviT_T0_T2_T3_T4_T5_,@function
        .size           _ZN2at6native27unrolled_elementwise_kernelIZZZNS0_16ceil_kernel_cudaERNS_18TensorIteratorBaseEENKUlvE_clEvENKUlvE0_clEvEUlfE_St5arrayIPcLm2EELi4E23TrivialOffsetCalculatorILi1EjESB_NS0_6memory15LoadWithoutCastENSC_16StoreWithoutCastEEEviT_T0_T2_T3_T4_T5_,(.L_x_19753 - _ZN2at6native27unrolled_elementwise_kernelIZZZNS0_16ceil_kernel_cudaERNS_18TensorIteratorBaseEENKUlvE_clEvENKUlvE0_clEvEUlfE_St5arrayIPcLm2EELi4E23TrivialOffsetCalculatorILi1EjESB_NS0_6memory15LoadWithoutCastENSC_16StoreWithoutCastEEEviT_T0_T2_T3_T4_T5_)
        .other          _ZN2at6native27unrolled_elementwise_kernelIZZZNS0_16ceil_kernel_cudaERNS_18TensorIteratorBaseEENKUlvE_clEvENKUlvE0_clEvEUlfE_St5arrayIPcLm2EELi4E23TrivialOffsetCalculatorILi1EjESB_NS0_6memory15LoadWithoutCastENSC_16StoreWithoutCastEEEviT_T0_T2_T3_T4_T5_,@"STO_CUDA_ENTRY STV_DEFAULT"
_ZN2at6native27unrolled_elementwise_kernelIZZZNS0_16ceil_kernel_cudaERNS_18TensorIteratorBaseEENKUlvE_clEvENKUlvE0_clEvEUlfE_St5arrayIPcLm2EELi4E23TrivialOffsetCalculatorILi1EjESB_NS0_6memory15LoadWithoutCastENSC_16StoreWithoutCastEEEviT_T0_T2_T3_T4_T5_:
.text._ZN2at6native27unrolled_elementwise_kernelIZZZNS0_16ceil_kernel_cudaERNS_18TensorIteratorBaseEENKUlvE_clEvENKUlvE0_clEvEUlfE_St5arrayIPcLm2EELi4E23TrivialOffsetCalculatorILi1EjESB_NS0_6memory15LoadWithoutCastENSC_16StoreWithoutCastEEEviT_T0_T2_T3_T4_T5_:
        /* <DEDUP_REMOVED lines=44> */
[----:B--2---:R-:W0:Y:S03]  /*02c0*/  @!P0 FRND.FTZ.CEIL R5, R8 ;  /* 0x0000000800058307 */ /* 0x004e260000219000 */
[----:B0-----:R1:W-:Y:S05]  /*02d0*/  @!P0 STG.E desc[UR4][R6.64], R5 ;  /* 0x0000000506008986 */ /* 0x0013ea000c101904 */
[----:B----4-:R1:W0:Y:S01]  /*02e0*/  @!P2 FRND.FTZ.CEIL R3, R11 ;  /* 0x0000000b0003a307 */ /* 0x0102220000219000 */
[----:B------:R-:W-:-:S07]  /*02f0*/  ISETP.GE.AND P2, PT, R13, R2, PT ;  /* 0x000000020d00720c */ /* 0x000fce0003f46270 */
[----:B---3--:R1:W2:Y:S06]  /*0300*/  @!P1 FRND.FTZ.CEIL R4, R20 ;  /* 0x0000001400049307 */ /* 0x0082ac0000219000 */
        /* <DEDUP_REMOVED lines=11> */
.L_x_18906:
[----:B------:R-:W-:Y:S05]  /*03c0*/  BSYNC B0 ;  /* 0x0000000000007941 */ /* 0x000fea0003800000 */
.L_x_18905:
[----:B------:R-:W-:-:S13]  /*03d0*/  ISETP.GE.AND P0, PT, R13, R2, PT ;  /* 0x000000020d00720c */ /* 0x000fda0003f06270 */
[----:B------:R-:W-:Y:S05]  /*03e0*/  @P0 EXIT ;  /* 0x000000000000094d */ /* 0x000fea0003800000 */
[----:B012---:R-:W0:Y:S01]  /*03f0*/  LDC.64 R4, c[0x0][0x218] ;  /* 0x00008600ff047b82 */ /* 0x007e220000000a00 */
[----:B------:R-:W-:Y:S01]  /*0400*/  ISETP.GE.AND P0, PT, R15, R2, PT ;  /* 0x000000020f00720c */ /* 0x000fe20003f06270 */
[----:B------:R-:W-:-:S12]  /*0410*/  IMAD R3, R0, 0x200, R13 ;  /* 0x0000020000037824 */ /* 0x000fd800078e020d */
[----:B-----5:R-:W1:Y:S01]  /*0420*/  @!P0 FRND.FTZ.CEIL R7, R10 ;  /* 0x0000000a00078307 */ /* 0x020e620000219000 */
[----:B0-----:R-:W-:-:S05]  /*0430*/  IMAD.WIDE.U32 R2, R3, 0x4, R4 ;  /* 0x0000000403027825 */ /* 0x001fca00078e0004 */
[----:B-1----:R-:W-:Y:S01]  /*0440*/  STG.E desc[UR4][R2.64], R7 ;  /* 0x0000000702007986 */ /* 0x002fe2000c101904 */
[----:B------:R-:W-:Y:S05]  /*0450*/  EXIT ;  /* 0x000000000000794d */ /* 0x000fea0003800000 */
.L_x_18907:
        /* <DEDUP_REMOVED lines=10> */
.L_x_19753:


//--------------------- .text._ZN2at6native29vectorized_elementwise_kernelILi2EZZZNS0_16ceil_kernel_cudaERNS_18TensorIteratorBaseEENKUlvE_clEvENKUlvE0_clEvEUlfE_St5arrayIPcLm2EEEEviT0_T1_ --------------------------
	.section	.text._ZN2at6native29vectorized_elementwise_kernelILi2EZZZNS0_16ceil_kernel_cudaERNS_18TensorIteratorBaseEENKUlvE_clEvENKUlvE0_clEvEUlfE_St5arrayIPcLm2EEEEviT0_T1_,"ax",@progbits
	.align	128
        .global         _ZN2at6native29vectorized_elementwise_kernelILi2EZZZNS0_16ceil_kernel_cudaERNS_18TensorIteratorBaseEENKUlvE_clEvENKUlvE0_clEvEUlfE_St5arrayIPcLm2EEEEviT0_T1_
        .type           _ZN2at6native29vectorized_elementwise_kernelILi2EZZZNS0_16ceil_kernel_cudaERNS_18TensorIteratorBaseEENKUlvE_clEvENKUlvE0_clEvEUlfE_St5arrayIPcLm2EEEEviT0_T1_,@function
        .size           _ZN2at6native29vectorized_elementwise_kernelILi2EZZZNS0_16ceil_kernel_cudaERNS_18TensorIteratorBaseEENKUlvE_clEvENKUlvE0_clEvEUlfE_St5arrayIPcLm2EEEEviT0_T1_,(.L_x_19754 - _ZN2at6native29vectorized_elementwise_kernelILi2EZZZNS0_16ceil_kernel_cudaERNS_18TensorIteratorBaseEENKUlvE_clEvENKUlvE0_clEvEUlfE_St5arrayIPcLm2EEEEviT0_T1_)
        .other          _ZN2at6native29vectorized_elementwise_kernelILi2EZZZNS0_16ceil_kernel_cudaERNS_18TensorIteratorBaseEENKUlvE_clEvENKUlvE0_clEvEUlfE_St5arrayIPcLm2EEEEviT0_T1_,@"STO_CUDA_ENTRY STV_DEFAULT"
_ZN2at6native29vectorized_elementwise_kernelILi2EZZZNS0_16ceil_kernel_cudaERNS_18TensorIteratorBaseEENKUlvE_clEvENKUlvE0_clEvEUlfE_St5arrayIPcLm2EEEEviT0_T1_:
.text._ZN2at6native29vectorized_elementwise_kernelILi2EZZZNS0_16ceil_kernel_cudaERNS_18TensorIteratorBaseEENKUlvE_clEvENKUlvE0_clEvEUlfE_St5arrayIPcLm2EEEEviT0_T1_:
        /* <DEDUP_REMOVED lines=19> */
[----:B---3--:R-:W-:Y:S08]  /*0130*/  FRND.FTZ.CEIL R7, R7 ;  /* 0x0000000700077307 */ /* 0x008ff00000219000 */
[----:B------:R-:W0:Y:S08]  /*0140*/  FRND.FTZ.CEIL R6, R6 ;  /* 0x0000000600067307 */ /* 0x000e300000219000 */
[----:B----4-:R-:W-:Y:S01]  /*0150*/  FRND.FTZ.CEIL R9, R9 ;  /* 0x0000000900097307 */ /* 0x010fe20000219000 */
[----:B0-----:R-:W-:Y:S07]  /*0160*/  STG.E.64 desc[UR4][R4.64], R6 ;  /* 0x0000000604007986 */ /* 0x001fee000c101b04 */
[----:B------:R-:W0:Y:S08]  /*0170*/  FRND.FTZ.CEIL R8, R8 ;  /* 0x0000000800087307 */ /* 0x000e300000219000 */
[----:B-----5:R-:W-:Y:S01]  /*0180*/  FRND.FTZ.CEIL R11, R11 ;  /* 0x0000000b000b7307 */ /* 0x020fe20000219000 */
[----:B0-----:R-:W-:Y:S07]  /*0190*/  STG.E.64 desc[UR4][R4.64+0x400], R8 ;  /* 0x0004000804007986 */ /* 0x001fee000c101b04 */
[----:B------:R-:W0:Y:S08]  /*01a0*/  FRND.FTZ.CEIL R10, R10 ;  /* 0x0000000a000a7307 */ /* 0x000e300000219000 */
[----:B------:R-:W-:Y:S01]  /*01b0*/  FRND.FTZ.CEIL R13, R13 ;  /* 0x0000000d000d7307 */ /* 0x000fe20000219000 */
[----:B0-----:R-:W-:Y:S07]  /*01c0*/  STG.E.64 desc[UR4][R4.64+0x800], R10 ;  /* 0x0008000a04007986 */ /* 0x001fee000c101b04 */
[----:B------:R-:W0:Y:S02]  /*01d0*/  FRND.FTZ.CEIL R12, R12 ;  /* 0x0000000c000c7307 */ /* 0x000e240000219000 */
[----:B0-----:R-:W-:Y:S01]  /*01e0*/  STG.E.64 desc[UR4][R4.64+0xc00], R12 ;  /* 0x000c000c04007986 */ /* 0x001fe2000c101b04 */
[----:B------:R-:W-:Y:S05]  /*01f0*/  EXIT ;  /* 0x000000000000794d */ /* 0x000fea0003800000 */
.L_x_18908:
        /* <DEDUP_REMOVED lines=68> */
[----:B---3--:R0:W1:Y:S02]  /*0640*/  @!P0 FRND.FTZ.CEIL R20, R11 ;  /* 0x0000000b00148307 */ /* 0x0080640000219000 */
[----:B0-----:R-:W-:-:S02]  /*0650*/  IADD3 R11, R21, 0x300, RZ ;  /* 0x00000300150b7810 */ /* 0x001fc40007ffe0ff */
[----:B-1----:R0:W-:Y:S04]  /*0660*/  @!P0 STG.E desc[UR4][R12.64], R20 ;  /* 0x000000140c008986 */ /* 0x0021e8000c101904 */
[----:B-----5:R0:W1:Y:S01]  /*0670*/  @!P1 FRND.FTZ.CEIL R4, R22 ;  /* 0x0000001600049307 */ /* 0x0200620000219000 */
[----:B------:R-:W-:-:S07]  /*0680*/  ISETP.GE.AND P1, PT, R29, R2, PT ;  /* 0x000000021d00720c */ /* 0x000fce0003f26270 */
[----:B------:R0:W3:Y:S01]  /*0690*/  @!P2 FRND.FTZ.CEIL R5, R3 ;  /* 0x000000030005a307 */ /* 0x0000e20000219000 */
[----:B------:R-:W-:Y:S01]  /*06a0*/  ISETP.GE.AND P2, PT, R15, R2, PT ;  /* 0x000000020f00720c */ /* 0x000fe20003f46270 */
[----:B------:R-:W-:-:S06]  /*06b0*/  VIADD R15, R21, 0x280 ;  /* 0x00000280150f7836 */ /* 0x000fcc0000000000 */
[----:B--2---:R0:W2:Y:S01]  /*06c0*/  @!P1 FRND.FTZ.CEIL R6, R24 ;  /* 0x0000001800069307 */ /* 0x0040a20000219000 */
[----:B------:R-:W-:Y:S02]  /*06d0*/  ISETP.GE.AND P1, PT, R15, R2, PT ;  /* 0x000000020f00720c */ /* 0x000fe40003f26270 */
[----:B------:R-:W-:-:S04]  /*06e0*/  IADD3 R15, R21, 0x380, RZ ;  /* 0x00000380150f7810 */ /* 0x000fc80007ffe0ff */
[-C--:B------:R-:W-:Y:S01]  /*06f0*/  ISETP.GE.AND P3, PT, R15, R2.reuse, PT ;  /* 0x000000020f00720c */ /* 0x080fe20003f66270 */
[----:B------:R0:W0:Y:S01]  /*0700*/  @!P2 FRND.FTZ.CEIL R7, R26 ;  /* 0x0000001a0007a307 */ /* 0x0000220000219000 */
[----:B------:R-:W-:Y:S01]  /*0710*/  ISETP.GE.AND P2, PT, R11, R2, PT ;  /* 0x000000020b00720c */ /* 0x000fe20003f46270 */
[----:B------:R-:W-:-:S05]  /*0720*/  @!P0 IMAD.MOV.U32 R21, RZ, RZ, R19 ;  /* 0x000000ffff158224 */ /* 0x000fca00078e0013 */
[----:B------:R-:W-:Y:S01]  /*0730*/  ISETP.GE.AND P0, PT, R21, R2, PT ;  /* 0x000000021500720c */ /* 0x000fe20003f06270 */
[----:B------:R0:W0:Y:S08]  /*0740*/  @!P1 FRND.FTZ.CEIL R8, R27 ;  /* 0x0000001b00089307 */ /* 0x0000300000219000 */
[----:B----4-:R4:W0:Y:S08]  /*0750*/  @!P2 FRND.FTZ.CEIL R9, R23 ;  /* 0x000000170009a307 */ /* 0x0108300000219000 */
[----:B------:R4:W0:Y:S01]  /*0760*/  @!P3 FRND.FTZ.CEIL R10, R25 ;  /* 0x00000019000ab307 */ /* 0x0008220000219000 */
        /* <DEDUP_REMOVED lines=13> */
.L_x_18911:
[----:B------:R-:W-:-:S13]  /*0840*/  ISETP.GE.AND P0, PT, R21, R2, PT ;  /* 0x000000021500720c */ /* 0x000fda0003f06270 */
[----:B------:R-:W-:Y:S05]  /*0850*/  @P0 BRA `(.L_x_18913) ;  /* 0x0000000000300947 */ /* 0x000fea0003800000 */
[----:B-1----:R-:W1:Y:S01]  /*0860*/  LDC.64 R4, c[0x0][0x218] ;  /* 0x00008600ff047b82 */ /* 0x002e620000000a00 */
[----:B0-----:R-:W-:Y:S01]  /*0870*/  IADD3 R3, R0, R21, RZ ;  /* 0x0000001500037210 */ /* 0x001fe20007ffe0ff */
[----:B------:R-:W-:-:S04]  /*0880*/  VIADD R21, R21, 0x80 ;  /* 0x0000008015157836 */ /* 0x000fc80000000000 */
[----:B-1----:R-:W-:-:S05]  /*0890*/  IMAD.WIDE.U32 R4, R3, 0x4, R4 ;  /* 0x0000000403047825 */ /* 0x002fca00078e0004 */
[----:B------:R1:W-:Y:S02]  /*08a0*/  STG.E desc[UR4][R4.64], R6 ;  /* 0x0000000604007986 */ /* 0x0003e4000c101904 */
.L_x_18912:
[----:B------:R-:W-:-:S13]  /*08b0*/  ISETP.GE.AND P0, PT, R21, R2, PT ;  /* 0x000000021500720c */ /* 0x000fda0003f06270 */
[----:B------:R-:W-:Y:S05]  /*08c0*/  @P0 BRA `(.L_x_18914) ;  /* 0x0000000000340947 */ /* 0x000fea0003800000 */
[----:B01----:R-:W0:Y:S01]  /*08d0*/  LDC.64 R4, c[0x0][0x218] ;  /* 0x00008600ff047b82 */ /* 0x003e220000000a00 */
[----:B------:R-:W-:Y:S01]  /*08e0*/  IADD3 R3, R0, R21, RZ ;  /* 0x0000001500037210 */ /* 0x000fe20007ffe0ff */
[----:B------:R-:W-:-:S04]  /*08f0*/  VIADD R21, R21, 0x80 ;  /* 0x0000008015157836 */ /* 0x000fc80000000000 */
[----:B0-----:R-:W-:-:S05]  /*0900*/  IMAD.WIDE.U32 R4, R3, 0x4, R4 ;  /* 0x0000000403047825 */ /* 0x001fca00078e0004 */
[----:B------:R2:W-:Y:S02]  /*0910*/  STG.E desc[UR4][R4.64], R7 ;  /* 0x0000000704007986 */ /* 0x0005e4000c101904 */
.L_x_18913:
        /* <DEDUP_REMOVED lines=8> */
.L_x_18914:
[----:B------:R-:W-:Y:S05]  /*09a0*/  BSYNC B1 ;  /* 0x0000000000017941 */ /* 0x000fea0003800000 */
.L_x_18910:
[----:B------:R-:W-:-:S13]  /*09b0*/  ISETP.GE.AND P0, PT, R21, R2, PT ;  /* 0x000000021500720c */ /* 0x000fda0003f06270 */
[----:B012---:R-:W0:Y:S01]  /*09c0*/  @!P0 LDC.64 R4, c[0x0][0x218] ;  /* 0x00008600ff048b82 */ /* 0x007e220000000a00 */
[----:B------:R-:W-:Y:S01]  /*09d0*/  @!P0 IADD3 R3, R0, R21, RZ ;  /* 0x0000001500038210 */ /* 0x000fe20007ffe0ff */
[----:B------:R-:W-:-:S04]  /*09e0*/  @!P0 VIADD R21, R21, 0x80 ;  /* 0x0000008015158836 */ /* 0x000fc80000000000 */
[----:B0-----:R-:W-:-:S05]  /*09f0*/  @!P0 IMAD.WIDE.U32 R4, R3, 0x4, R4 ;  /* 0x0000000403048825 */ /* 0x001fca00078e0004 */
[----:B------:R3:W-:Y:S02]  /*0a00*/  @!P0 STG.E desc[UR4][R4.64], R9 ;  /* 0x0000000904008986 */ /* 0x0007e4000c101904 */
.L_x_18915:
[----:B------:R-:W-:Y:S05]  /*0a10*/  BSYNC B0 ;  /* 0x0000000000007941 */ /* 0x000fea0003800000 */
.L_x_18909:
        /* <DEDUP_REMOVED lines=8> */
.L_x_18916:
        /* <DEDUP_REMOVED lines=14> */
.L_x_19754:


//--------------------- .text._ZN2at6native29vectorized_elementwise_kernelILi4EZZZNS0_16ceil_kernel_cudaERNS_18TensorIteratorBaseEENKUlvE_clEvENKUlvE0_clEvEUlfE_St5arrayIPcLm2EEEEviT0_T1_ --------------------------
	.section	.text._ZN2at6native29vectorized_elementwise_kernelILi4EZZZNS0_16ceil_kernel_cudaERNS_18TensorIteratorBaseEENKUlvE_clEvENKUlvE0_clEvEUlfE_St5arrayIPcLm2EEEEviT0_T1_,"ax",@progbits
	.align	128
        .global         _ZN2at6native29vectorized_elementwise_kernelILi4EZZZNS0_16ceil_kernel_cudaERNS_18TensorIteratorBaseEENKUlvE_clEvENKUlvE0_clEvEUlfE_St5arrayIPcLm2EEEEviT0_T1_
        .type           _ZN2at6native29vectorized_elementwise_kernelILi4EZZZNS0_16ceil_kernel_cudaERNS_18TensorIteratorBaseEENKUlvE_clEvENKUlvE0_clEvEUlfE_St5arrayIPcLm2EEEEviT0_T1_,@function
        .size           _ZN2at6native29vectorized_elementwise_kernelILi4EZZZNS0_16ceil_kernel_cudaERNS_18TensorIteratorBaseEENKUlvE_clEvENKUlvE0_clEvEUlfE_St5arrayIPcLm2EEEEviT0_T1_,(.L_x_19755 - _ZN2at6native29vectorized_elementwise_kernelILi4EZZZNS0_16ceil_kernel_cudaERNS_18TensorIteratorBaseEENKUlvE_clEvENKUlvE0_clEvEUlfE_St5arrayIPcLm2EEEEviT0_T1_)
        .other          _ZN2at6native29vectorized_elementwise_kernelILi4EZZZNS0_16ceil_kernel_cudaERNS_18TensorIteratorBaseEENKUlvE_clEvENKUlvE0_clEvEUlfE_St5arrayIPcLm2EEEEviT0_T1_,@"STO_CUDA_ENTRY STV_DEFAULT"
_ZN2at6native29vectorized_elementwise_kernelILi4EZZZNS0_16ceil_kernel_cudaERNS_18TensorIteratorBaseEENKUlvE_clEvENKUlvE0_clEvEUlfE_St5arrayIPcLm2EEEEviT0_T1_:
.text._ZN2at6native29vectorized_elementwise_kernelILi4EZZZNS0_16ceil_kernel_cudaERNS_18TensorIteratorBaseEENKUlvE_clEvENKUlvE0_clEvEUlfE_St5arrayIPcLm2EEEEviT0_T1_:
        /* <DEDUP_REMOVED lines=17> */
[----:B---3--:R-:W-:Y:S08]  /*0110*/  FRND.FTZ.CEIL R7, R7 ;  /* 0x0000000700077307 */ /* 0x008ff00000219000 */
[----:B------:R-:W-:Y:S08]  /*0120*/  FRND.FTZ.CEIL R6, R6 ;  /* 0x0000000600067307 */ /* 0x000ff00000219000 */
[----:B------:R-:W-:Y:S08]  /*0130*/  FRND.FTZ.CEIL R5, R5 ;  /* 0x0000000500057307 */ /* 0x000ff00000219000 */
[----:B------:R-:W0:Y:S08]  /*0140*/  FRND.FTZ.CEIL R4, R4 ;  /* 0x0000000400047307 */ /* 0x000e300000219000 */
[----:B----4-:R-:W-:Y:S01]  /*0150*/  FRND.FTZ.CEIL R11, R11 ;  /* 0x0000000b000b7307 */ /* 0x010fe20000219000 */
[----:B0-----:R-:W-:Y:S07]  /*0160*/  STG.E.128 desc[UR4][R12.64], R4 ;  /* 0x000000040c007986 */ /* 0x001fee000c101d04 */
[----:B------:R-:W-:Y:S08]  /*0170*/  FRND.FTZ.CEIL R10, R10 ;  /* 0x0000000a000a7307 */ /* 0x000ff00000219000 */
[----:B------:R-:W-:Y:S08]  /*0180*/  FRND.FTZ.CEIL R9, R9 ;  /* 0x0000000900097307 */ /* 0x000ff00000219000 */
[----:B------:R-:W0:Y:S02]  /*0190*/  FRND.FTZ.CEIL R8, R8 ;  /* 0x0000000800087307 */ /* 0x000e240000219000 */
[----:B0-----:R-:W-:Y:S01]  /*01a0*/  STG.E.128 desc[UR4][R12.64+0x800], R8 ;  /* 0x000800080c007986 */ /* 0x001fe2000c101d04 */
[----:B------:R-:W-:Y:S05]  /*01b0*/  EXIT ;  /* 0x000000000000794d */ /* 0x000fea0003800000 */
.L_x_18917:
        /* <DEDUP_REMOVED lines=100> */
.L_x_18920:
[----:B------:R-:W-:-:S13]  /*0800*/  ISETP.GE.AND P0, PT, R21, R2, PT ;  /* 0x000000021500720c */ /* 0x000fda0003f06270 */
[----:B------:R-:W-:Y:S05]  /*0810*/  @P0 BRA `(.L_x_18922) ;  /* 0x0000000000300947 */ /* 0x000fea0003800000 */
[----:B-1----:R-:W1:Y:S01]  /*0820*/  LDC.64 R4, c[0x0][0x218] ;  /* 0x00008600ff047b82 */ /* 0x002e620000000a00 */
[----:B0-----:R-:W-:Y:S01]  /*0830*/  IADD3 R3, R0, R21, RZ ;  /* 0x0000001500037210 */ /* 0x001fe20007ffe0ff */
[----:B------:R-:W-:-:S04]  /*0840*/  VIADD R21, R21, 0x80 ;  /* 0x0000008015157836 */ /* 0x000fc80000000000 */
[----:B-1----:R-:W-:-:S05]  /*0850*/  IMAD.WIDE.U32 R4, R3, 0x4, R4 ;  /* 0x0000000403047825 */ /* 0x002fca00078e0004 */
[----:B------:R1:W-:Y:S02]  /*0860*/  STG.E desc[UR4][R4.64], R6 ;  /* 0x0000000604007986 */ /* 0x0003e4000c101904 */
.L_x_18921:
[----:B------:R-:W-:-:S13]  /*0870*/  ISETP.GE.AND P0, PT, R21, R2, PT ;  /* 0x000000021500720c */ /* 0x000fda0003f06270 */
[----:B------:R-:W-:Y:S05]  /*0880*/  @P0 BRA `(.L_x_18923) ;  /* 0x0000000000340947 */ /* 0x000fea0003800000 */
[----:B01----:R-:W0:Y:S01]  /*0890*/  LDC.64 R4, c[0x0][0x218] ;  /* 0x00008600ff047b82 */ /* 0x003e220000000a00 */
[----:B------:R-:W-:Y:S01]  /*08a0*/  IADD3 R3, R0, R21, RZ ;  /* 0x0000001500037210 */ /* 0x000fe20007ffe0ff */
[----:B------:R-:W-:-:S04]  /*08b0*/  VIADD R21, R21, 0x80 ;  /* 0x0000008015157836 */ /* 0x000fc80000000000 */
[----:B0-----:R-:W-:-:S05]  /*08c0*/  IMAD.WIDE.U32 R4, R3, 0x4, R4 ;  /* 0x0000000403047825 */ /* 0x001fca00078e0004 */
[----:B------:R2:W-:Y:S02]  /*08d0*/  STG.E desc[UR4][R4.64], R7 ;  /* 0x0000000704007986 */ /* 0x0005e4000c101904 */
.L_x_18922:
        /* <DEDUP_REMOVED lines=8> */
.L_x_18923:
[----:B------:R-:W-:Y:S05]  /*0960*/  BSYNC B1 ;  /* 0x0000000000017941 */ /* 0x000fea0003800000 */
.L_x_18919:
[----:B------:R-:W-:-:S13]  /*0970*/  ISETP.GE.AND P0, PT, R21, R2, PT ;  /* 0x000000021500720c */ /* 0x000fda0003f06270 */
[----:B012---:R-:W0:Y:S01]  /*0980*/  @!P0 LDC.64 R4, c[0x0][0x218] ;  /* 0x00008600ff048b82 */ /* 0x007e220000000a00 */
[----:B------:R-:W-:Y:S01]  /*0990*/  @!P0 IADD3 R3, R0, R21, RZ ;  /* 0x0000001500038210 */ /* 0x000fe20007ffe0ff */
[----:B------:R-:W-:-:S04]  /*09a0*/  @!P0 VIADD R21, R21, 0x80 ;  /* 0x0000008015158836 */ /* 0x000fc80000000000 */
[----:B0-----:R-:W-:-:S05]  /*09b0*/  @!P0 IMAD.WIDE.U32 R4, R3, 0x4, R4 ;  /* 0x0000000403048825 */ /* 0x001fca00078e0004 */
[----:B------:R3:W-:Y:S02]  /*09c0*/  @!P0 STG.E desc[UR4][R4.64], R9 ;  /* 0x0000000904008986 */ /* 0x0007e4000c101904 */
.L_x_18924:
[----:B------:R-:W-:Y:S05]  /*09d0*/  BSYNC B0 ;  /* 0x0000000000007941 */ /* 0x000fea0003800000 */
.L_x_18918:
        /* <DEDUP_REMOVED lines=8> */
.L_x_18925:
        /* <DEDUP_REMOVED lines=10> */
.L_x_19755:


//--------------------- .text._ZN2at6native29vectorized_elementwise_kernelILi8EZZZNS0_16ceil_kernel_cudaERNS_18TensorIteratorBaseEENKUlvE_clEvENKUlvE0_clEvEUlfE_St5arrayIPcLm2EEEEviT0_T1_ --------------------------
	.section	.text._ZN2at6native29vectorized_elementwise_kernelILi8EZZZNS0_16ceil_kernel_cudaERNS_18TensorIteratorBaseEENKUlvE_clEvENKUlvE0_clEvEUlfE_St5arrayIPcLm2EEEEviT0_T1_,"ax",@progbits
	.align	128
        .global         _ZN2at6native29vectorized_elementwise_kernelILi8EZZZNS0_16ceil_kernel_cudaERNS_18TensorIteratorBaseEENKUlvE_clEvENKUlvE0_clEvEUlfE_St5arrayIPcLm2EEEEviT0_T1_
        .type           _ZN2at6native29vectorized_elementwise_kernelILi8EZZZNS0_16ceil_kernel_cudaERNS_18TensorIteratorBaseEENKUlvE_clEvENKUlvE0_clEvEUlfE_St5arrayIPcLm2EEEEviT0_T1_,@function
        .size           _ZN2at6native29vectorized_elementwise_kernelILi8EZZZNS0_16ceil_kernel_cudaERNS_18TensorIteratorBaseEENKUlvE_clEvENKUlvE0_clEvEUlfE_St5arrayIPcLm2EEEEviT0_T1_,(.L_x_19756 - _ZN2at6native29vectorized_elementwise_kernelILi8EZZZNS0_16ceil_kernel_cudaERNS_18TensorIteratorBaseEENKUlvE_clEvENKUlvE0_clEvEUlfE_St5arrayIPcLm2EEEEviT0_T1_)
        .other          _ZN2at6native29vectorized_elementwise_kernelILi8EZZZNS0_16ceil_kernel_cudaERNS_18TensorIteratorBaseEENKUlvE_clEvENKUlvE0_clEvEUlfE_St5arrayIPcLm2EEEEviT0_T1_,@"STO_CUDA_ENTRY STV_DEFAULT"
_ZN2at6native29vectorized_elementwise_kernelILi8EZZZNS0_16ceil_kernel_cudaERNS_18TensorIteratorBaseEENKUlvE_clEvENKUlvE0_clEvEUlfE_St5arrayIPcLm2EEEEviT0_T1_:
.text._ZN2at6native29vectorized_elementwise_kernelILi8EZZZNS0_16ceil_kernel_cudaERNS_18TensorIteratorBaseEENKUlvE_clEvENKUlvE0_clEvEUlfE_St5arrayIPcLm2EEEEviT0_T1_:
        /* <DEDUP_REMOVED lines=28> */
.L_x_18926:
        /* <DEDUP_REMOVED lines=100> */
.L_x_18929:
[----:B------:R-:W-:-:S13]  /*0800*/  ISETP.GE.AND P0, PT, R21, R2, PT ;  /* 0x000000021500720c */ /* 0x000fda0003f06270 */
[----:B------:R-:W-:Y:S05]  /*0810*/  @P0 BRA `(.L_x_18931) ;  /* 0x0000000000300947 */ /* 0x000fea0003800000 */
[----:B-1----:R-:W1:Y:S01]  /*0820*/  LDC.64 R4, c[0x0][0x218] ;  /* 0x00008600ff047b82 */ /* 0x002e620000000a00 */
[----:B0-----:R-:W-:Y:S01]  /*0830*/  IADD3 R3, R0, R21, RZ ;  /* 0x0000001500037210 */ /* 0x001fe20007ffe0ff */
[----:B------:R-:W-:-:S04]  /*0840*/  VIADD R21, R21, 0x80 ;  /* 0x0000008015157836 */ /* 0x000fc80000000000 */
[----:B-1----:R-:W-:-:S05]  /*0850*/  IMAD.WIDE.U32 R4, R3, 0x4, R4 ;  /* 0x0000000403047825 */ /* 0x002fca00078e0004 */
[----:B------:R1:W-:Y:S02]  /*0860*/  STG.E desc[UR4][R4.64], R6 ;  /* 0x0000000604007986 */ /* 0x0003e4000c101904 */
.L_x_18930:
[----:B------:R-:W-:-:S13]  /*0870*/  ISETP.GE.AND P0, PT, R21, R2, PT ;  /* 0x000000021500720c */ /* 0x000fda0003f06270 */
[----:B------:R-:W-:Y:S05]  /*0880*/  @P0 BRA `(.L_x_18932) ;  /* 0x0000000000340947 */ /* 0x000fea0003800000 */
[----:B01----:R-:W0:Y:S01]  /*0890*/  LDC.64 R4, c[0x0][0x218] ;  /* 0x00008600ff047b82 */ /* 0x003e220000000a00 */
[----:B------:R-:W-:Y:S01]  /*08a0*/  IADD3 R3, R0, R21, RZ ;  /* 0x0000001500037210 */ /* 0x000fe20007ffe0ff */
[----:B------:R-:W-:-:S04]  /*08b0*/  VIADD R21, R21, 0x80 ;  /* 0x0000008015157836 */ /* 0x000fc80000000000 */
[----:B0-----:R-:W-:-:S05]  /*08c0*/  IMAD.WIDE.U32 R4, R3, 0x4, R4 ;  /* 0x0000000403047825 */ /* 0x001fca00078e0004 */
[----:B------:R2:W-:Y:S02]  /*08d0*/  STG.E desc[UR4][R4.64], R7 ;  /* 0x0000000704007986 */ /* 0x0005e4000c101904 */
.L_x_18931:
        /* <DEDUP_REMOVED lines=8> */
.L_x_18932:
[----:B------:R-:W-:Y:S05]  /*0960*/  BSYNC B1 ;  /* 0x0000000000017941 */ /* 0x000fea0003800000 */
.L_x_18928:
[----:B------:R-:W-:-:S13]  /*0970*/  ISETP.GE.AND P0, PT, R21, R2, PT ;  /* 0x000000021500720c */ /* 0x000fda0003f06270 */
[----:B012---:R-:W0:Y:S01]  /*0980*/  @!P0 LDC.64 R4, c[0x0][0x218] ;  /* 0x00008600ff048b82 */ /* 0x007e220000000a00 */
[----:B------:R-:W-:Y:S01]  /*0990*/  @!P0 IADD3 R3, R0, R21, RZ ;  /* 0x0000001500038210 */ /* 0x000fe20007ffe0ff */
[----:B------:R-:W-:-:S04]  /*09a0*/  @!P0 VIADD R21, R21, 0x80 ;  /* 0x0000008015158836 */ /* 0x000fc80000000000 */
[----:B0-----:R-:W-:-:S05]  /*09b0*/  @!P0 IMAD.WIDE.U32 R4, R3, 0x4, R4 ;  /* 0x0000000403048825 */ /* 0x001fca00078e0004 */
[----:B------:R3:W-:Y:S02]  /*09c0*/  @!P0 STG.E desc[UR4][R4.64], R9 ;  /* 0x0000000904008986 */ /* 0x0007e4000c101904 */
.L_x_18933:
[----:B------:R-:W-:Y:S05]  /*09d0*/  BSYNC B0 ;  /* 0x0000000000007941 */ /* 0x000fea0003800000 */
.L_x_18927:
        /* <DEDUP_REMOVED lines=8> */
.L_x_18934:
        /* <DEDUP_REMOVED lines=10> */
.L_x_19756:


//--------------------- .text._ZN2at6native18elementwise_kernelILi128ELi4EZNS0_15gpu_kernel_implIZZZNS0_16ceil_kernel_cudaERNS_18TensorIteratorBaseEENKUlvE_clEvENKUlvE_clEvEUldE_EEvS4_RKT_EUliE_EEviT1_ --------------------------
	.section	.text._ZN2at6native18elementwise_kernelILi128ELi4EZNS0_15gpu_kernel_implIZZZNS0_16ceil_kernel_cudaERNS_18TensorIteratorBaseEENKUlvE_clEvENKUlvE_clEvEUldE_EEvS4_RKT_EUliE_EEviT1_,"ax",@progbits
	.align	128
        .global         _ZN2at6native18elementwise_kernelILi128ELi4EZNS0_15gpu_kernel_implIZZZNS0_16ceil_kernel_cudaERNS_18TensorIteratorBaseEENKUlvE_clEvENKUlvE_clEvEUldE_EEvS4_RKT_EUliE_EEviT1_
        .type           _ZN2at6native18elementwise_kernelILi128ELi4EZNS0_15gpu_kernel_implIZZZNS0_16ceil_kernel_cudaERNS_18TensorIteratorBaseEENKUlvE_clEvENKUlvE_clEvEUldE_EEvS4_RKT_EUliE_EEviT1_,@function
        .size           _ZN2at6native18elementwise_kernelILi128ELi4EZNS0_15gpu_kernel_implIZZZNS0_16ceil_kernel_cudaERNS_18TensorIteratorBaseEENKUlvE_clEvENKUlvE_clEvEUldE_EEvS4_RKT_EUliE_EEviT1_,(.L_x_19757 - _ZN2at6native18elementwise_kernelILi128ELi4EZNS0_15gpu_kernel_implIZZZNS0_16ceil_kernel_cudaERNS_18TensorIteratorBaseEENKUlvE_clEvENKUlvE_clEvEUldE_EEvS4_RKT_EUliE_EEviT1_)
        .other          _ZN2at6native18elementwise_kernelILi128ELi4EZNS0_15gpu_kernel_implIZZZNS0_16ceil_kernel_cudaERNS_18TensorIteratorBaseEENKUlvE_clEvENKUlvE_clEvEUldE_EEvS4_RKT_EUliE_EEviT1_,@"STO_CUDA_ENTRY STV_DEFAULT"
_ZN2at6native18elementwise_kernelILi128ELi4EZNS0_15gpu_kernel_implIZZZNS0_16ceil_kernel_cudaERNS_18TensorIteratorBaseEENKUlvE_clEvENKUlvE_clEvEUldE_EEvS4_RKT_EUliE_EEviT1_:
.text._ZN2at6native18elementwise_kernelILi128ELi4EZNS0_15gpu_kernel_implIZZZNS0_16ceil_kernel_cudaERNS_18TensorIteratorBaseEENKUlvE_clEvENKUlvE_clEvEUldE_EEvS4_RKT_EUliE_EEviT1_:
        /* <DEDUP_REMOVED lines=313> */
.L_x_18937:
        /* <DEDUP_REMOVED lines=21> */
.L_x_18941:
[----:B------:R-:W2:Y:S02]  /*14e0*/  LDG.E.U8 R2, desc[UR36][R4.64] ;  /* 0x0000002404027981 */ /* 0x000ea4000c1e1100 */
[----:B--2---:R-:W0:Y:S01]  /*14f0*/  I2F.F64.U16 R2, R2 ;  /* 0x0000000200027312 */ /* 0x004e220000101800 */
[----:B------:R-:W-:Y:S05]  /*1500*/  BRA `(.L_x_18943) ;  /* 0x0000000c00707947 */ /* 0x000fea0003800000 */
.L_x_18940:
        /* <DEDUP_REMOVED lines=9> */
.L_x_18945:
[----:B------:R-:W2:Y:S02]  /*15a0*/  LDG.E R2, desc[UR36][R4.64] ;  /* 0x0000002404027981 */ /* 0x000ea4000c1e1900 */
[----:B--2---:R-:W0:Y:S01]  /*15b0*/  I2F.F64 R2, R2 ;  /* 0x0000000200027312 */ /* 0x004e220000201c00 */
[----:B------:R-:W-:Y:S05]  /*15c0*/  BRA `(.L_x_18943) ;  /* 0x0000000c00407947 */ /* 0x000fea0003800000 */
.L_x_18944:
[----:B------:R-:W2:Y:S02]  /*15d0*/  LDG.E.U16 R2, desc[UR36][R4.64] ;  /* 0x0000002404027981 */ /* 0x000ea4000c1e1500 */
[----:B--2---:R-:W0:Y:S01]  /*15e0*/  I2F.F64.S16 R2, R2 ;  /* 0x0000000200027312 */ /* 0x004e220000101c00 */
[----:B------:R-:W-:Y:S05]  /*15f0*/  BRA `(.L_x_18943) ;  /* 0x0000000c00347947 */ /* 0x000fea0003800000 */
.L_x_18939:
        /* <DEDUP_REMOVED lines=10> */
.L_x_18947:
[----:B------:R-:W2:Y:S02]  /*16a0*/  LDG.E.U16 R0, desc[UR36][R4.64] ;  /* 0x0000002404007981 */ /* 0x000ea4000c1e1500 */
[----:B--2---:R-:W-:-:S05]  /*16b0*/  HADD2.F32 R0, -RZ, R0.H0_H0 ;  /* 0x20000000ff007230 */ /* 0x004fca0000004100 */
[----:B------:R-:W-:-:S04]  /*16c0*/  FMUL.FTZ R0, R0, 1 ;  /* 0x3f80000000007820 */ /* 0x000fc80000410000 */
[----:B------:R0:W1:Y:S01]  /*16d0*/  F2F.F64.F32 R2, R0 ;  /* 0x0000000000027310 */ /* 0x0000620000201800 */
[----:B------:R-:W-:Y:S05]  /*16e0*/  BRA `(.L_x_18943) ;  /* 0x0000000800f87947 */ /* 0x000fea0003800000 */
.L_x_18946:
        /* <DEDUP_REMOVED lines=10> */
.L_x_18949:
[----:B------:R-:W2:Y:S02]  /*1790*/  LDG.E.U16 R4, desc[UR36][R4.64] ;  /* 0x0000002404047981 */ /* 0x000ea4000c1e1500 */
[----:B--2---:R-:W-:-:S05]  /*17a0*/  HADD2.F32 R0, -RZ, R4.H0_H0 ;  /* 0x20000004ff007230 */ /* 0x004fca0000004100 */
[----:B------:R-:W-:-:S04]  /*17b0*/  FMUL.FTZ R0, R0, 1 ;  /* 0x3f80000000007820 */ /* 0x000fc80000410000 */
[----:B------:R0:W1:Y:S01]  /*17c0*/  F2F.F64.F32 R2, R0 ;  /* 0x0000000000027310 */ /* 0x0000620000201800 */
[----:B------:R-:W-:Y:S05]  /*17d0*/  BRA `(.L_x_18943) ;  /* 0x0000000800bc7947 */ /* 0x000fea0003800000 */
.L_x_18948:
[----:B------:R0:W5:Y:S01]  /*17e0*/  LDG.E.64 R2, desc[UR36][R4.64] ;  /* 0x0000002404027981 */ /* 0x000162000c1e1b00 */
[----:B------:R-:W-:Y:S05]  /*17f0*/  BRA `(.L_x_18943) ;  /* 0x0000000800b47947 */ /* 0x000fea0003800000 */
.L_x_18938:
        /* <DEDUP_REMOVED lines=13> */
.L_x_18952:
[----:B------:R0:W5:Y:S01]  /*18d0*/  LDG.E.64 R2, desc[UR36][R4.64] ;  /* 0x0000002404027981 */ /* 0x000162000c1e1b00 */
[----:B------:R-:W-:Y:S05]  /*18e0*/  BRA `(.L_x_18943) ;  /* 0x0000000800787947 */ /* 0x000fea0003800000 */
.L_x_18951:
        /* <DEDUP_REMOVED lines=28> */
.L_x_18954:
        /* <DEDUP_REMOVED lines=15> */
.L_x_18953:
[----:B------:R-:W2:Y:S02]  /*1ba0*/  LDG.E.U16 R0, desc[UR36][R4.64] ;  /* 0x0000002404007981 */ /* 0x000ea4000c1e1500 */
[----:B--2---:R-:W-:-:S04]  /*1bb0*/  IMAD.U32 R0, R0, 0x10000, RZ ;  /* 0x0001000000007824 */ /* 0x004fc800078e00ff */
[----:B------:R-:W-:-:S04]  /*1bc0*/  FMUL.FTZ R0, R0, 1 ;  /* 0x3f80000000007820 */ /* 0x000fc80000410000 */
[----:B------:R0:W1:Y:S01]  /*1bd0*/  F2F.F64.F32 R2, R0 ;  /* 0x0000000000027310 */ /* 0x0000620000201800 */
[----:B------:R-:W-:Y:S05]  /*1be0*/  BRA `(.L_x_18943) ;  /* 0x0000000400b87947 */ /* 0x000fea0003800000 */
.L_x_18950:
        /* <DEDUP_REMOVED lines=11> */
.L_x_18957:
        /* <DEDUP_REMOVED lines=21> */
.L_x_18961:
[----:B------:R-:W-:Y:S05]  /*1df0*/  BSYNC B1 ;  /* 0x0000000000017941 */ /* 0x000fea0003800000 */
.L_x_18960:
[----:B------:R-:W-:Y:S01]  /*1e00*/  LEA R3, R0, 0x3b800000, 0x17 ;  /* 0x3b80000000037811 */ /* 0x000fe200078eb8ff */
[----:B------:R-:W-:-:S05]  /*1e10*/  IMAD.SHL.U32 R0, R2, 0x100000, RZ ;  /* 0x0010000002007824 */ /* 0x000fca00078e00ff */
[----:B------:R-:W-:-:S07]  /*1e20*/  LOP3.LUT R0, R3, R0, R4, 0xfe, !PT ;  /* 0x0000000003007212 */ /* 0x000fce00078efe04 */
.L_x_18959:
[----:B------:R-:W-:Y:S05]  /*1e30*/  BSYNC B0 ;  /* 0x0000000000007941 */ /* 0x000fea0003800000 */
.L_x_18958:
[----:B------:R-:W-:-:S04]  /*1e40*/  FMUL.FTZ R0, R0, 1 ;  /* 0x3f80000000007820 */ /* 0x000fc80000410000 */
[----:B------:R1:W2:Y:S01]  /*1e50*/  F2F.F64.F32 R2, R0 ;  /* 0x0000000000027310 */ /* 0x0002a20000201800 */
[----:B------:R-:W-:Y:S05]  /*1e60*/  BRA `(.L_x_18943) ;  /* 0x0000000400187947 */ /* 0x000fea0003800000 */
.L_x_18956:
        /* <DEDUP_REMOVED lines=21> */
.L_x_18965:
[----:B------:R-:W-:Y:S05]  /*1fc0*/  BSYNC B1 ;  /* 0x0000000000017941 */ /* 0x000fea0003800000 */
.L_x_18964:
[----:B------:R-:W-:Y:S01]  /*1fd0*/  LEA R3, R0, 0x37800000, 0x17 ;  /* 0x3780000000037811 */ /* 0x000fe200078eb8ff */
[----:B------:R-:W-:-:S05]  /*1fe0*/  IMAD.SHL.U32 R0, R2, 0x200000, RZ ;  /* 0x0020000002007824 */ /* 0x000fca00078e00ff */
[----:B------:R-:W-:-:S07]  /*1ff0*/  LOP3.LUT R0, R3, R0, R4, 0xfe, !PT ;  /* 0x0000000003007212 */ /* 0x000fce00078efe04 */
.L_x_18963:
[----:B------:R-:W-:Y:S05]  /*2000*/  BSYNC B0 ;  /* 0x0000000000007941 */ /* 0x000fea0003800000 */
.L_x_18962:
[----:B------:R-:W-:-:S04]  /*2010*/  FMUL.FTZ R0, R0, 1 ;  /* 0x3f80000000007820 */ /* 0x000fc80000410000 */
[----:B------:R3:W4:Y:S01]  /*2020*/  F2F.F64.F32 R2, R0 ;  /* 0x0000000000027310 */ /* 0x0007220000201800 */
[----:B------:R-:W-:Y:S05]  /*2030*/  BRA `(.L_x_18943) ;  /* 0x0000000000a47947 */ /* 0x000fea0003800000 */
.L_x_18955:
        /* <DEDUP_REMOVED lines=14> */
.L_x_18969:
[----:B------:R-:W-:Y:S05]  /*2120*/  BSYNC B0 ;  /* 0x0000000000007941 */ /* 0x000fea0003800000 */
.L_x_18968:
[----:B------:R-:W-:-:S04]  /*2130*/  FMUL.FTZ R0, R0, 1 ;  /* 0x3f80000000007820 */ /* 0x000fc80000410000 */
[----:B------:R0:W1:Y:S01]  /*2140*/  F2F.F64.F32 R2, R0 ;  /* 0x0000000000027310 */ /* 0x0000620000201800 */
[----:B------:R-:W-:Y:S05]  /*2150*/  BRA `(.L_x_18943) ;  /* 0x00000000005c7947 */ /* 0x000fea0003800000 */
.L_x_18942:
        /* <DEDUP_REMOVED lines=16> */
.L_x_18970:
[----:B------:R-:W-:Y:S01]  /*2260*/  CS2R R2, SRZ ;  /* 0x0000000000027805 */ /* 0x000fe2000001ff00 */
[----:B------:R-:W-:Y:S06]  /*2270*/  BRA `(.L_x_18943) ;  /* 0x0000000000147947 */ /* 0x000fec0003800000 */
.L_x_18967:
[----:B------:R-:W2:Y:S02]  /*2280*/  LDG.E.64 R2, desc[UR36][R4.64] ;  /* 0x0000002404027981 */ /* 0x000ea4000c1e1b00 */
[----:B--2---:R-:W0:Y:S01]  /*2290*/  I2F.F64.U64 R2, R2 ;  /* 0x0000000200027312 */ /* 0x004e220000301800 */
[----:B------:R-:W-:Y:S05]  /*22a0*/  BRA `(.L_x_18943) ;  /* 0x0000000000087947 */ /* 0x000fea0003800000 */
.L_x_18966:
[----:B------:R-:W2:Y:S02]  /*22b0*/  LDG.E R2, desc[UR36][R4.64] ;  /* 0x0000002404027981 */ /* 0x000ea4000c1e1900 */
[----:B--2---:R-:W0:Y:S02]  /*22c0*/  I2F.F64.U32 R2, R2 ;  /* 0x0000000200027312 */ /* 0x004e240000201800 */
.L_x_18943:
[----:B------:R-:W3:Y:S01]  /*22d0*/  LDC.U8 R6, c[0x0][0x421] ;  /* 0x00010840ff067b82 */ /* 0x000ee20000000000 */
[----:B012-45:R0:W1:Y:S01]  /*22e0*/  FRND.F64.CEIL R4, R2 ;  /* 0x0000000200047313 */ /* 0x0370620000309800 */
        /* <DEDUP_REMOVED lines=11> */
[----:B------:R-:W0:Y:S02]  /*23a0*/  F2I.F64.CEIL R3, R2 ;  /* 0x0000000200037311 */ /* 0x000e240000309100 */
[----:B0-----:R4:W-:Y:S01]  /*23b0*/  STG.E.U8 desc[UR36][R16.64], R3 ;  /* 0x0000000310007986 */ /* 0x0019e2000c101124 */
[----:B------:R-:W-:Y:S05]  /*23c0*/  BRA `(.L_x_18976) ;  /* 0x0000001000087947 */ /* 0x000fea0003800000 */
.L_x_18974:
[----:B------:R-:W0:Y:S02]  /*23d0*/  F2I.S64.F64.CEIL R2, R2 ;  /* 0x0000000200027311 */ /* 0x000e240000309900 */
[----:B0-----:R-:W-:-:S05]  /*23e0*/  IMAD.MOV.U32 R5, RZ, RZ, R2 ;  /* 0x000000ffff057224 */ /* 0x001fca00078e0002 */
[----:B------:R3:W-:Y:S01]  /*23f0*/  STG.E.U8 desc[UR36][R16.64], R5 ;  /* 0x0000000510007986 */ /* 0x0007e2000c101124 */
[----:B------:R-:W-:Y:S05]  /*2400*/  BRA `(.L_x_18976) ;  /* 0x0000000c00f87947 */ /* 0x000fea0003800000 */
.L_x_18973:
[----:B------:R-:W-:-:S13]  /*2410*/  ISETP.NE.AND P0, PT, R0, 0x2, PT ;  /* 0x000000020000780c */ /* 0x000fda0003f05270 */
[----:B------:R-:W-:Y:S05]  /*2420*/  @!P0 BRA `(.L_x_18977) ;  /* 0x0000000000288947 */ /* 0x000fea0003800000 */
[----:B------:R-:W-:-:S13]  /*2430*/  ISETP.NE.AND P0, PT, R0, 0x3, PT ;  /* 0x000000030000780c */ /* 0x000fda0003f05270 */
[----:B------:R-:W-:Y:S05]  /*2440*/  @!P0 BRA `(.L_x_18978) ;  /* 0x0000000000148947 */ /* 0x000fea0003800000 */
[----:B------:R-:W-:-:S13]  /*2450*/  ISETP.NE.AND P0, PT, R0, 0x4, PT ;  /* 0x000000040000780c */ /* 0x000fda0003f05270 */
[----:B------:R-:W-:Y:S05]  /*2460*/  @P0 BRA `(.L_x_18975) ;  /* 0x0000000c00880947 */ /* 0x000fea0003800000 */
[----:B------:R-:W0:Y:S02]  /*2470*/  F2I.S64.F64.CEIL R2, R2 ;  /* 0x0000000200027311 */ /* 0x000e240000309900 */
[----:B0-----:R0:W-:Y:S01]  /*2480*/  STG.E.64 desc[UR36][R16.64], R2 ;  /* 0x0000000210007986 */ /* 0x0011e2000c101b24 */
[----:B------:R-:W-:Y:S05]  /*2490*/  BRA `(.L_x_18976) ;  /* 0x0000000c00d47947 */ /* 0x000fea0003800000 */
.L_x_18978:
[----:B------:R-:W0:Y:S02]  /*24a0*/  F2I.F64.CEIL R3, R2 ;  /* 0x0000000200037311 */ /* 0x000e240000309100 */
[----:B0-----:R1:W-:Y:S01]  /*24b0*/  STG.E desc[UR36][R16.64], R3 ;  /* 0x0000000310007986 */ /* 0x0013e2000c101924 */
[----:B------:R-:W-:Y:S05]  /*24c0*/  BRA `(.L_x_18976) ;  /* 0x0000000c00c87947 */ /* 0x000fea0003800000 */
.L_x_18977:
[----:B------:R-:W0:Y:S02]  /*24d0*/  F2I.F64.CEIL R3, R2 ;  /* 0x0000000200037311 */ /* 0x000e240000309100 */
[----:B0-----:R2:W-:Y:S01]  /*24e0*/  STG.E.U16 desc[UR36][R16.64], R3 ;  /* 0x0000000310007986 */ /* 0x0015e2000c101524 */
[----:B------:R-:W-:Y:S05]  /*24f0*/  BRA `(.L_x_18976) ;  /* 0x0000000c00bc7947 */ /* 0x000fea0003800000 */
.L_x_18972:
        /* <DEDUP_REMOVED lines=13> */
.L_x_18980:
        /* <DEDUP_REMOVED lines=8> */
.L_x_18979:
        /* <DEDUP_REMOVED lines=14> */
.L_x_18982:
        /* <DEDUP_REMOVED lines=9> */
.L_x_18981:
[----:B------:R0:W-:Y:S01]  /*27c0*/  STG.E.64 desc[UR36][R16.64], R4 ;  /* 0x0000000410007986 */ /* 0x0001e2000c101b24 */
[----:B------:R-:W-:Y:S05]  /*27d0*/  BRA `(.L_x_18976) ;  /* 0x0000000c00047947 */ /* 0x000fea0003800000 */
.L_x_18971:
        /* <DEDUP_REMOVED lines=12> */
.L_x_18985:
[----:B------:R-:W-:-:S05]  /*28a0*/  CS2R R6, SRZ ;  /* 0x0000000000067805 */ /* 0x000fca000001ff00 */
[----:B------:R0:W-:Y:S01]  /*28b0*/  STG.E.128 desc[UR36][R16.64], R4 ;  /* 0x0000000410007986 */ /* 0x0001e2000c101d24 */
[----:B------:R-:W-:Y:S05]  /*28c0*/  BRA `(.L_x_18976) ;  /* 0x0000000800c87947 */ /* 0x000fea0003800000 */
.L_x_18984:
        /* <DEDUP_REMOVED lines=25> */
.L_x_18989:
[----:B------:R-:W-:Y:S05]  /*2a60*/  BSYNC B0 ;  /* 0x0000000000007941 */ /* 0x000fea0003800000 */
.L_x_18988:
[----:B------:R-:W-:-:S05]  /*2a70*/  LOP3.LUT R3, R0, R3, RZ, 0xfc, !PT ;  /* 0x0000000300037212 */ /* 0x000fca00078efcff */
[----:B------:R0:W-:Y:S01]  /*2a80*/  STG.E.U8 desc[UR36][R16.64], R3 ;  /* 0x0000000310007986 */ /* 0x0001e2000c101124 */
[----:B------:R-:W-:Y:S05]  /*2a90*/  BRA `(.L_x_18976) ;  /* 0x0000000800547947 */ /* 0x000fea0003800000 */
.L_x_18987:
        /* <DEDUP_REMOVED lines=17> */
.L_x_18991:
[----:B------:R-:W-:Y:S02]  /*2bb0*/  ISETP.GT.U32.AND P0, PT, R2, 0x7f800000, PT ;  /* 0x7f8000000200780c */ /* 0x000fe40003f04070 */
[----:B------:R-:W-:-:S04]  /*2bc0*/  MOV R0, 0x7f ;  /* 0x0000007f00007802 */ /* 0x000fc80000000f00 */
[----:B------:R-:W-:-:S07]  /*2bd0*/  SEL R0, R0, 0x7c, P0 ;  /* 0x0000007c00007807 */ /* 0x000fce0000000000 */
.L_x_18992:
[----:B------:R-:W-:Y:S05]  /*2be0*/  BSYNC B0 ;  /* 0x0000000000007941 */ /* 0x000fea0003800000 */
.L_x_18990:
[----:B------:R-:W-:-:S04]  /*2bf0*/  LOP3.LUT R2, R3, 0x80000000, RZ, 0xc0, !PT ;  /* 0x8000000003027812 */ /* 0x000fc800078ec0ff */
[----:B------:R-:W-:-:S04]  /*2c00*/  SHF.R.U32.HI R3, RZ, 0x18, R2 ;  /* 0x00000018ff037819 */ /* 0x000fc80000011602 */
[----:B------:R-:W-:-:S05]  /*2c10*/  LOP3.LUT R3, R0, R3, RZ, 0xfc, !PT ;  /* 0x0000000300037212 */ /* 0x000fca00078efcff */
[----:B------:R0:W-:Y:S01]  /*2c20*/  STG.E.U8 desc[UR36][R16.64], R3 ;  /* 0x0000000310007986 */ /* 0x0001e2000c101124 */
[----:B------:R-:W-:Y:S05]  /*2c30*/  BRA `(.L_x_18976) ;  /* 0x0000000400ec7947 */ /* 0x000fea0003800000 */
.L_x_18986:
        /* <DEDUP_REMOVED lines=8> */
.L_x_18983:
        /* <DEDUP_REMOVED lines=8> */
[----:B------:R-:W0:Y:S02]  /*2d40*/  F2I.U32.F64.CEIL R3, R2 ;  /* 0x0000000200037311 */ /* 0x000e240000309000 */
[----:B0-----:R0:W-:Y:S01]  /*2d50*/  STG.E.U16 desc[UR36][R16.64], R3 ;  /* 0x0000000310007986 */ /* 0x0011e2000c101524 */
[----:B------:R-:W-:Y:S05]  /*2d60*/  BRA `(.L_x_18976) ;  /* 0x0000000400a07947 */ /* 0x000fea0003800000 */
.L_x_18995:
        /* <DEDUP_REMOVED lines=21> */
.L_x_18998:
[----:B------:R-:W-:-:S04]  /*2ec0*/  LOP3.LUT R2, R3, 0x80000000, RZ, 0xc0, !PT ;  /* 0x8000000003027812 */ /* 0x000fc800078ec0ff */
[----:B------:R-:W-:-:S04]  /*2ed0*/  SHF.R.U32.HI R3, RZ, 0x18, R2 ;  /* 0x00000018ff037819 */ /* 0x000fc80000011602 */
[----:B------:R-:W-:-:S04]  /*2ee0*/  LOP3.LUT R0, R0, R3, RZ, 0xfc, !PT ;  /* 0x0000000300007212 */ /* 0x000fc800078efcff */
[----:B------:R-:W-:-:S07]  /*2ef0*/  PRMT R8, R0, 0x7610, R8 ;  /* 0x0000761000087816 */ /* 0x000fce0000000008 */
.L_x_18997:
[----:B------:R-:W-:Y:S05]  /*2f00*/  BSYNC B0 ;  /* 0x0000000000007941 */ /* 0x000fea0003800000 */
.L_x_18996:
[----:B------:R0:W-:Y:S01]  /*2f10*/  STG.E.U8 desc[UR36][R16.64], R8 ;  /* 0x0000000810007986 */ /* 0x0001e2000c101124 */
[----:B------:R-:W-:Y:S05]  /*2f20*/  BRA `(.L_x_18976) ;  /* 0x0000000400307947 */ /* 0x000fea0003800000 */
.L_x_18994:
        /* <DEDUP_REMOVED lines=21> */
.L_x_19001:
[----:B------:R-:W-:-:S04]  /*3080*/  LOP3.LUT R2, R3, 0x80000000, RZ, 0xc0, !PT ;  /* 0x8000000003027812 */ /* 0x000fc800078ec0ff */
[----:B------:R-:W-:-:S04]  /*3090*/  SHF.R.U32.HI R3, RZ, 0x18, R2 ;  /* 0x00000018ff037819 */ /* 0x000fc80000011602 */
[----:B------:R-:W-:-:S04]  /*30a0*/  LOP3.LUT R0, R0, R3, RZ, 0xfc, !PT ;  /* 0x0000000300007212 */ /* 0x000fc800078efcff */
[----:B------:R-:W-:-:S07]  /*30b0*/  PRMT R8, R0, 0x7610, R8 ;  /* 0x0000761000087816 */ /* 0x000fce0000000008 */
.L_x_19000:
[----:B------:R-:W-:Y:S05]  /*30c0*/  BSYNC B0 ;  /* 0x0000000000007941 */ /* 0x000fea0003800000 */
.L_x_18999:
[----:B------:R0:W-:Y:S01]  /*30d0*/  STG.E.U8 desc[UR36][R16.64], R8 ;  /* 0x0000000810007986 */ /* 0x0001e2000c101124 */
[----:B------:R-:W-:Y:S05]  /*30e0*/  BRA `(.L_x_18976) ;  /* 0x0000000000c07947 */ /* 0x000fea0003800000 */
.L_x_18993:
        /* <DEDUP_REMOVED lines=26> */
.L_x_18975:
        /* <DEDUP_REMOVED lines=16> */
.L_x_19004:
[----:B------:R-:W-:Y:S05]  /*3390*/  BRA `(.L_x_18976) ;  /* 0x0000000000147947 */ /* 0x000fea0003800000 */
.L_x_19003:
[----:B------:R-:W0:Y:S02]  /*33a0*/  F2I.U64.F64.CEIL R2, R2 ;  /* 0x0000000200027311 */ /* 0x000e240000309800 */
[----:B0-----:R0:W-:Y:S01]  /*33b0*/  STG.E.64 desc[UR36][R16.64], R2 ;  /* 0x0000000210007986 */ /* 0x0011e2000c101b24 */
[----:B------:R-:W-:Y:S05]  /*33c0*/  BRA `(.L_x_18976) ;  /* 0x0000000000087947 */ /* 0x000fea0003800000 */
.L_x_19002:
[----:B------:R-:W0:Y:S02]  /*33d0*/  F2I.U32.F64.CEIL R3, R2 ;  /* 0x0000000200037311 */ /* 0x000e240000309000 */
[----:B0-----:R0:W-:Y:S02]  /*33e0*/  STG.E desc[UR36][R16.64], R3 ;  /* 0x0000000310007986 */ /* 0x0011e4000c101924 */
.L_x_18976:
[----:B------:R-:W-:-:S04]  /*33f0*/  IMAD R18, R23, 0x200, R18 ;  /* 0x0000020017127824 */ /* 0x000fc800078e0212 */
[----:B------:R-:W-:-:S07]  /*3400*/  VIADD R19, R18, 0x80 ;  /* 0x0000008012137836 */ /* 0x000fce0000000000 */
.L_x_18936:
[----:B------:R-:W-:Y:S05]  /*3410*/  BSYNC B6 ;  /* 0x0000000000067941 */ /* 0x000fea0003800000 */
.L_x_18935:
        /* <DEDUP_REMOVED lines=307> */
.L_x_19007:
        /* <DEDUP_REMOVED lines=21> */
.L_x_19011:
[----:B------:R-:W2:Y:S02]  /*48a0*/  LDG.E.U8 R2, desc[UR36][R4.64] ;  /* 0x0000002404027981 */ /* 0x000ea4000c1e1100 */
[----:B--2---:R-:W0:Y:S01]  /*48b0*/  I2F.F64.U16 R2, R2 ;  /* 0x0000000200027312 */ /* 0x004e220000101800 */
[----:B------:R-:W-:Y:S05]  /*48c0*/  BRA `(.L_x_19013) ;  /* 0x0000000c00707947 */ /* 0x000fea0003800000 */
.L_x_19010:
        /* <DEDUP_REMOVED lines=9> */
.L_x_19015:
[----:B------:R-:W2:Y:S02]  /*4960*/  LDG.E R2, desc[UR36][R4.64] ;  /* 0x0000002404027981 */ /* 0x000ea4000c1e1900 */
[----:B--2---:R-:W0:Y:S01]  /*4970*/  I2F.F64 R2, R2 ;  /* 0x0000000200027312 */ /* 0x004e220000201c00 */
[----:B------:R-:W-:Y:S05]  /*4980*/  BRA `(.L_x_19013) ;  /* 0x0000000c00407947 */ /* 0x000fea0003800000 */
.L_x_19014:
[----:B------:R-:W2:Y:S02]  /*4990*/  LDG.E.U16 R2, desc[UR36][R4.64] ;  /* 0x0000002404027981 */ /* 0x000ea4000c1e1500 */
[----:B--2---:R-:W0:Y:S01]  /*49a0*/  I2F.F64.S16 R2, R2 ;  /* 0x0000000200027312 */ /* 0x004e220000101c00 */
[----:B------:R-:W-:Y:S05]  /*49b0*/  BRA `(.L_x_19013) ;  /* 0x0000000c00347947 */ /* 0x000fea0003800000 */
.L_x_19009:
        /* <DEDUP_REMOVED lines=10> */
.L_x_19017:
[----:B------:R-:W2:Y:S02]  /*4a60*/  LDG.E.U16 R0, desc[UR36][R4.64] ;  /* 0x0000002404007981 */ /* 0x000ea4000c1e1500 */
[----:B--2---:R-:W-:-:S05]  /*4a70*/  HADD2.F32 R0, -RZ, R0.H0_H0 ;  /* 0x20000000ff007230 */ /* 0x004fca0000004100 */
[----:B------:R-:W-:-:S04]  /*4a80*/  FMUL.FTZ R0, R0, 1 ;  /* 0x3f80000000007820 */ /* 0x000fc80000410000 */
[----:B------:R0:W1:Y:S01]  /*4a90*/  F2F.F64.F32 R2, R0 ;  /* 0x0000000000027310 */ /* 0x0000620000201800 */
[----:B------:R-:W-:Y:S05]  /*4aa0*/  BRA `(.L_x_19013) ;  /* 0x0000000800f87947 */ /* 0x000fea0003800000 */
.L_x_19016:
        /* <DEDUP_REMOVED lines=10> */
.L_x_19019:
[----:B------:R-:W2:Y:S02]  /*4b50*/  LDG.E.U16 R4, desc[UR36][R4.64] ;  /* 0x0000002404047981 */ /* 0x000ea4000c1e1500 */
[----:B--2---:R-:W-:-:S05]  /*4b60*/  HADD2.F32 R0, -RZ, R4.H0_H0 ;  /* 0x20000004ff007230 */ /* 0x004fca0000004100 */
[----:B------:R-:W-:-:S04]  /*4b70*/  FMUL.FTZ R0, R0, 1 ;  /* 0x3f80000000007820 */ /* 0x000fc80000410000 */
[----:B------:R0:W1:Y:S01]  /*4b80*/  F2F.F64.F32 R2, R0 ;  /* 0x0000000000027310 */ /* 0x0000620000201800 */
[----:B------:R-:W-:Y:S05]  /*4b90*/  BRA `(.L_x_19013) ;  /* 0x0000000800bc7947 */ /* 0x000fea0003800000 */
.L_x_19018:
[----:B------:R0:W5:Y:S01]  /*4ba0*/  LDG.E.64 R2, desc[UR36][R4.64] ;  /* 0x0000002404027981 */ /* 0x000162000c1e1b00 */
[----:B------:R-:W-:Y:S05]  /*4bb0*/  BRA `(.L_x_19013) ;  /* 0x0000000800b47947 */ /* 0x000fea0003800000 */
.L_x_19008:
        /* <DEDUP_REMOVED lines=13> */
.L_x_19022:
[----:B------:R0:W5:Y:S01]  /*4c90*/  LDG.E.64 R2, desc[UR36][R4.64] ;  /* 0x0000002404027981 */ /* 0x000162000c1e1b00 */
[----:B------:R-:W-:Y:S05]  /*4ca0*/  BRA `(.L_x_19013) ;  /* 0x0000000800787947 */ /* 0x000fea0003800000 */
.L_x_19021:
        /* <DEDUP_REMOVED lines=28> */
.L_x_19024:
        /* <DEDUP_REMOVED lines=15> */
.L_x_19023:
[----:B------:R-:W2:Y:S02]  /*4f60*/  LDG.E.U16 R0, desc[UR36][R4.64] ;  /* 0x0000002404007981 */ /* 0x000ea4000c1e1500 */
[----:B--2---:R-:W-:-:S04]  /*4f70*/  IMAD.U32 R0, R0, 0x10000, RZ ;  /* 0x0001000000007824 */ /* 0x004fc800078e00ff */
[----:B------:R-:W-:-:S04]  /*4f80*/  FMUL.FTZ R0, R0, 1 ;  /* 0x3f80000000007820 */ /* 0x000fc80000410000 */
[----:B------:R0:W1:Y:S01]  /*4f90*/  F2F.F64.F32 R2, R0 ;  /* 0x0000000000027310 */ /* 0x0000620000201800 */
[----:B------:R-:W-:Y:S05]  /*4fa0*/  BRA `(.L_x_19013) ;  /* 0x0000000400b87947 */ /* 0x000fea0003800000 */
.L_x_19020:
        /* <DEDUP_REMOVED lines=11> */
.L_x_19027:
        /* <DEDUP_REMOVED lines=21> */
.L_x_19031:
[----:B------:R-:W-:Y:S05]  /*51b0*/  BSYNC B1 ;  /* 0x0000000000017941 */ /* 0x000fea0003800000 */
.L_x_19030:
[----:B------:R-:W-:Y:S01]  /*51c0*/  LEA R3, R0, 0x3b800000, 0x17 ;  /* 0x3b80000000037811 */ /* 0x000fe200078eb8ff */
[----:B------:R-:W-:-:S05]  /*51d0*/  IMAD.SHL.U32 R0, R2, 0x100000, RZ ;  /* 0x0010000002007824 */ /* 0x000fca00078e00ff */
[----:B------:R-:W-:-:S07]  /*51e0*/  LOP3.LUT R0, R3, R0, R4, 0xfe, !PT ;  /* 0x0000000003007212 */ /* 0x000fce00078efe04 */
.L_x_19029:
[----:B------:R-:W-:Y:S05]  /*51f0*/  BSYNC B0 ;  /* 0x0000000000007941 */ /* 0x000fea0003800000 */
.L_x_19028:
[----:B------:R-:W-:-:S04]  /*5200*/  FMUL.FTZ R0, R0, 1 ;  /* 0x3f80000000007820 */ /* 0x000fc80000410000 */
[----:B------:R1:W2:Y:S01]  /*5210*/  F2F.F64.F32 R2, R0 ;  /* 0x0000000000027310 */ /* 0x0002a20000201800 */
[----:B------:R-:W-:Y:S05]  /*5220*/  BRA `(.L_x_19013) ;  /* 0x0000000400187947 */ /* 0x000fea0003800000 */
.L_x_19026:
        /* <DEDUP_REMOVED lines=21> */
.L_x_19035:
[----:B------:R-:W-:Y:S05]  /*5380*/  BSYNC B1 ;  /* 0x0000000000017941 */ /* 0x000fea0003800000 */
.L_x_19034:
[----:B------:R-:W-:Y:S01]  /*5390*/  LEA R3, R0, 0x37800000, 0x17 ;  /* 0x3780000000037811 */ /* 0x000fe200078eb8ff */
[----:B------:R-:W-:-:S05]  /*53a0*/  IMAD.SHL.U32 R0, R2, 0x200000, RZ ;  /* 0x0020000002007824 */ /* 0x000fca00078e00ff */
[----:B------:R-:W-:-:S07]  /*53b0*/  LOP3.LUT R0, R3, R0, R4, 0xfe, !PT ;  /* 0x0000000003007212 */ /* 0x000fce00078efe04 */
.L_x_19033:
[----:B------:R-:W-:Y:S05]  /*53c0*/  BSYNC B0 ;  /* 0x0000000000007941 */ /* 0x000fea0003800000 */
.L_x_19032:
[----:B------:R-:W-:-:S04]  /*53d0*/  FMUL.FTZ R0, R0, 1 ;  /* 0x3f80000000007820 */ /* 0x000fc80000410000 */
[----:B------:R3:W4:Y:S01]  /*53e0*/  F2F.F64.F32 R2, R0 ;  /* 0x0000000000027310 */ /* 0x0007220000201800 */
[----:B------:R-:W-:Y:S05]  /*53f0*/  BRA `(.L_x_19013) ;  /* 0x0000000000a47947 */ /* 0x000fea0003800000 */
.L_x_19025:
        /* <DEDUP_REMOVED lines=14> */
.L_x_19039:
[----:B------:R-:W-:Y:S05]  /*54e0*/  BSYNC B0 ;  /* 0x0000000000007941 */ /* 0x000fea0003800000 */
.L_x_19038:
[----:B------:R-:W-:-:S04]  /*54f0*/  FMUL.FTZ R0, R0, 1 ;  /* 0x3f80000000007820 */ /* 0x000fc80000410000 */
[----:B------:R0:W1:Y:S01]  /*5500*/  F2F.F64.F32 R2, R0 ;  /* 0x0000000000027310 */ /* 0x0000620000201800 */
[----:B------:R-:W-:Y:S05]  /*5510*/  BRA `(.L_x_19013) ;  /* 0x00000000005c7947 */ /* 0x000fea0003800000 */
.L_x_19012:
        /* <DEDUP_REMOVED lines=16> */
.L_x_19040:
[----:B------:R-:W-:Y:S01]  /*5620*/  CS2R R2, SRZ ;  /* 0x0000000000027805 */ /* 0x000fe2000001ff00 */
[----:B------:R-:W-:Y:S06]  /*5630*/  BRA `(.L_x_19013) ;  /* 0x0000000000147947 */ /* 0x000fec0003800000 */
.L_x_19037:
[----:B------:R-:W2:Y:S02]  /*5640*/  LDG.E.64 R2, desc[UR36][R4.64] ;  /* 0x0000002404027981 */ /* 0x000ea4000c1e1b00 */
[----:B--2---:R-:W0:Y:S01]  /*5650*/  I2F.F64.U64 R2, R2 ;  /* 0x0000000200027312 */ /* 0x004e220000301800 */
[----:B------:R-:W-:Y:S05]  /*5660*/  BRA `(.L_x_19013) ;  /* 0x0000000000087947 */ /* 0x000fea0003800000 */
.L_x_19036:
[----:B------:R-:W2:Y:S02]  /*5670*/  LDG.E R2, desc[UR36][R4.64] ;  /* 0x0000002404027981 */ /* 0x000ea4000c1e1900 */
[----:B--2---:R-:W0:Y:S02]  /*5680*/  I2F.F64.U32 R2, R2 ;  /* 0x0000000200027312 */ /* 0x004e240000201800 */
.L_x_19013:
        /* <DEDUP_REMOVED lines=16> */
.L_x_19044:
[----:B------:R-:W0:Y:S02]  /*5790*/  F2I.S64.F64.CEIL R2, R2 ;  /* 0x0000000200027311 */ /* 0x000e240000309900 */
[----:B0-----:R-:W-:-:S05]  /*57a0*/  MOV R5, R2 ;  /* 0x0000000200057202 */ /* 0x001fca0000000f00 */
[----:B------:R0:W-:Y:S01]  /*57b0*/  STG.E.U8 desc[UR36][R16.64], R5 ;  /* 0x0000000510007986 */ /* 0x0001e2000c101124 */
[----:B------:R-:W-:Y:S05]  /*57c0*/  BRA `(.L_x_19046) ;  /* 0x0000000c00f87947 */ /* 0x000fea0003800000 */
.L_x_19043:
        /* <DEDUP_REMOVED lines=9> */
.L_x_19048:
[----:B------:R-:W0:Y:S02]  /*5860*/  F2I.F64.CEIL R3, R2 ;  /* 0x0000000200037311 */ /* 0x000e240000309100 */
[----:B0-----:R0:W-:Y:S01]  /*5870*/  STG.E desc[UR36][R16.64], R3 ;  /* 0x0000000310007986 */ /* 0x0011e2000c101924 */
[----:B------:R-:W-:Y:S05]  /*5880*/  BRA `(.L_x_19046) ;  /* 0x0000000c00c87947 */ /* 0x000fea0003800000 */
.L_x_19047:
[----:B------:R-:W0:Y:S02]  /*5890*/  F2I.F64.CEIL R3, R2 ;  /* 0x0000000200037311 */ /* 0x000e240000309100 */
[----:B0-----:R0:W-:Y:S01]  /*58a0*/  STG.E.U16 desc[UR36][R16.64], R3 ;  /* 0x0000000310007986 */ /* 0x0011e2000c101524 */
[----:B------:R-:W-:Y:S05]  /*58b0*/  BRA `(.L_x_19046) ;  /* 0x0000000c00bc7947 */ /* 0x000fea0003800000 */
.L_x_19042:
        /* <DEDUP_REMOVED lines=13> */
.L_x_19050:
        /* <DEDUP_REMOVED lines=8> */
.L_x_19049:
        /* <DEDUP_REMOVED lines=14> */
.L_x_19052:
        /* <DEDUP_REMOVED lines=9> */
.L_x_19051:
[----:B------:R0:W-:Y:S01]  /*5b80*/  STG.E.64 desc[UR36][R16.64], R4 ;  /* 0x0000000410007986 */ /* 0x0001e2000c101b24 */
[----:B------:R-:W-:Y:S05]  /*5b90*/  BRA `(.L_x_19046) ;  /* 0x0000000c00047947 */ /* 0x000fea0003800000 */
.L_x_19041:
        /* <DEDUP_REMOVED lines=12> */
.L_x_19055:
[----:B------:R-:W-:-:S05]  /*5c60*/  CS2R R6, SRZ ;  /* 0x0000000000067805 */ /* 0x000fca000001ff00 */
[----:B------:R0:W-:Y:S01]  /*5c70*/  STG.E.128 desc[UR36][R16.64], R4 ;  /* 0x0000000410007986 */ /* 0x0001e2000c101d24 */
[----:B------:R-:W-:Y:S05]  /*5c80*/  BRA `(.L_x_19046) ;  /* 0x0000000800c87947 */ /* 0x000fea0003800000 */
.L_x_19054:
        /* <DEDUP_REMOVED lines=25> */
.L_x_19059:
[----:B------:R-:W-:Y:S05]  /*5e20*/  BSYNC B0 ;  /* 0x0000000000007941 */ /* 0x000fea0003800000 */
.L_x_19058:
[----:B------:R-:W-:-:S05]  /*5e30*/  LOP3.LUT R3, R0, R3, RZ, 0xfc, !PT ;  /* 0x0000000300037212 */ /* 0x000fca00078efcff */
[----:B------:R0:W-:Y:S01]  /*5e40*/  STG.E.U8 desc[UR36][R16.64], R3 ;  /* 0x0000000310007986 */ /* 0x0001e2000c101124 */
[----:B------:R-:W-:Y:S05]  /*5e50*/  BRA `(.L_x_19046) ;  /* 0x0000000800547947 */ /* 0x000fea0003800000 */
.L_x_19057:
        /* <DEDUP_REMOVED lines=17> */
.L_x_19061:
[----:B------:R-:W-:Y:S01]  /*5f70*/  IMAD.MOV.U32 R0, RZ, RZ, 0x7f ;  /* 0x0000007fff007424 */ /* 0x000fe200078e00ff */
[----:B------:R-:W-:-:S04]  /*5f80*/  ISETP.GT.U32.AND P0, PT, R2, 0x7f800000, PT ;  /* 0x7f8000000200780c */ /* 0x000fc80003f04070 */
[----:B------:R-:W-:-:S09]  /*5f90*/  SEL R0, R0, 0x7c, P0 ;  /* 0x0000007c00007807 */ /* 0x000fd20000000000 */
.L_x_19062:
[----:B------:R-:W-:Y:S05]  /*5fa0*/  BSYNC B0 ;  /* 0x0000000000007941 */ /* 0x000fea0003800000 */
.L_x_19060:
[----:B------:R-:W-:-:S04]  /*5fb0*/  LOP3.LUT R2, R3, 0x80000000, RZ, 0xc0, !PT ;  /* 0x8000000003027812 */ /* 0x000fc800078ec0ff */
[----:B------:R-:W-:-:S04]  /*5fc0*/  SHF.R.U32.HI R3, RZ, 0x18, R2 ;  /* 0x00000018ff037819 */ /* 0x000fc80000011602 */
[----:B------:R-:W-:-:S05]  /*5fd0*/  LOP3.LUT R3, R0, R3, RZ, 0xfc, !PT ;  /* 0x0000000300037212 */ /* 0x000fca00078efcff */
[----:B------:R0:W-:Y:S01]  /*5fe0*/  STG.E.U8 desc[UR36][R16.64], R3 ;  /* 0x0000000310007986 */ /* 0x0001e2000c101124 */
[----:B------:R-:W-:Y:S05]  /*5ff0*/  BRA `(.L_x_19046) ;  /* 0x0000000400ec7947 */ /* 0x000fea0003800000 */
.L_x_19056:
        /* <DEDUP_REMOVED lines=8> */
.L_x_19053:
        /* <DEDUP_REMOVED lines=11> */
.L_x_19065:
        /* <DEDUP_REMOVED lines=21> */
.L_x_19068:
[----:B------:R-:W-:-:S04]  /*6280*/  LOP3.LUT R2, R3, 0x80000000, RZ, 0xc0, !PT ;  /* 0x8000000003027812 */ /* 0x000fc800078ec0ff */
[----:B------:R-:W-:-:S04]  /*6290*/  SHF.R.U32.HI R3, RZ, 0x18, R2 ;  /* 0x00000018ff037819 */ /* 0x000fc80000011602 */
[----:B------:R-:W-:-:S04]  /*62a0*/  LOP3.LUT R0, R0, R3, RZ, 0xfc, !PT ;  /* 0x0000000300007212 */ /* 0x000fc800078efcff */
[----:B------:R-:W-:-:S07]  /*62b0*/  PRMT R8, R0, 0x7610, R8 ;  /* 0x0000761000087816 */ /* 0x000fce0000000008 */
.L_x_19067:
[----:B------:R-:W-:Y:S05]  /*62c0*/  BSYNC B0 ;  /* 0x0000000000007941 */ /* 0x000fea0003800000 */
.L_x_19066:
[----:B------:R3:W-:Y:S01]  /*62d0*/  STG.E.U8 desc[UR36][R16.64], R8 ;  /* 0x0000000810007986 */ /* 0x0007e2000c101124 */
[----:B------:R-:W-:Y:S05]  /*62e0*/  BRA `(.L_x_19046) ;  /* 0x0000000400307947 */ /* 0x000fea0003800000 */
.L_x_19064:
        /* <DEDUP_REMOVED lines=21> */
.L_x_19071:
[----:B------:R-:W-:-:S04]  /*6440*/  LOP3.LUT R2, R3, 0x80000000, RZ, 0xc0, !PT ;  /* 0x8000000003027812 */ /* 0x000fc800078ec0ff */
[----:B------:R-:W-:-:S04]  /*6450*/  SHF.R.U32.HI R3, RZ, 0x18, R2 ;  /* 0x00000018ff037819 */ /* 0x000fc80000011602 */
[----:B------:R-:W-:-:S04]  /*6460*/  LOP3.LUT R0, R0, R3, RZ, 0xfc, !PT ;  /* 0x0000000300007212 */ /* 0x000fc800078efcff */
[----:B------:R-:W-:-:S07]  /*6470*/  PRMT R8, R0, 0x7610, R8 ;  /* 0x0000761000087816 */ /* 0x000fce0000000008 */
.L_x_19070:
[----:B------:R-:W-:Y:S05]  /*6480*/  BSYNC B0 ;  /* 0x0000000000007941 */ /* 0x000fea0003800000 */
.L_x_19069:
[----:B------:R0:W-:Y:S01]  /*6490*/  STG.E.U8 desc[UR36][R16.64], R8 ;  /* 0x0000000810007986 */ /* 0x0001e2000c101124 */
[----:B------:R-:W-:Y:S05]  /*64a0*/  BRA `(.L_x_19046) ;  /* 0x0000000000c07947 */ /* 0x000fea0003800000 */
.L_x_19063:
        /* <DEDUP_REMOVED lines=26> */
.L_x_19045:
        /* <DEDUP_REMOVED lines=16> */
.L_x_19074:
[----:B------:R-:W-:Y:S05]  /*6750*/  BRA `(.L_x_19046) ;  /* 0x0000000000147947 */ /* 0x000fea0003800000 */
.L_x_19073:
[----:B------:R-:W0:Y:S02]  /*6760*/  F2I.U64.F64.CEIL R2, R2 ;  /* 0x0000000200027311 */ /* 0x000e240000309800 */
[----:B0-----:R2:W-:Y:S01]  /*6770*/  STG.E.64 desc[UR36][R16.64], R2 ;  /* 0x0000000210007986 */ /* 0x0015e2000c101b24 */
[----:B------:R-:W-:Y:S05]  /*6780*/  BRA `(.L_x_19046) ;  /* 0x0000000000087947 */ /* 0x000fea0003800000 */
.L_x_19072:
[----:B------:R-:W0:Y:S02]  /*6790*/  F2I.U32.F64.CEIL R3, R2 ;  /* 0x0000000200037311 */ /* 0x000e240000309000 */
[----:B0-----:R0:W-:Y:S02]  /*67a0*/  STG.E desc[UR36][R16.64], R3 ;  /* 0x0000000310007986 */ /* 0x0011e4000c101924 */
.L_x_19046:
[----:B------:R-:W-:-:S07]  /*67b0*/  VIADD R19, R19, 0x80 ;  /* 0x0000008013137836 */ /* 0x000fce0000000000 */
.L_x_19006:
[----:B------:R-:W-:Y:S05]  /*67c0*/  BSYNC B6 ;  /* 0x0000000000067941 */ /* 0x000fea0003800000 */
.L_x_19005:
        /* <DEDUP_REMOVED lines=307> */
.L_x_19077:
        /* <DEDUP_REMOVED lines=21> */
.L_x_19081:
[----:B------:R-:W2:Y:S02]  /*7c50*/  LDG.E.U8 R2, desc[UR36][R4.64] ;  /* 0x0000002404027981 */ /* 0x000ea4000c1e1100 */
[----:B--2---:R-:W0:Y:S01]  /*7c60*/  I2F.F64.U16 R2, R2 ;  /* 0x0000000200027312 */ /* 0x004e220000101800 */
[----:B------:R-:W-:Y:S05]  /*7c70*/  BRA `(.L_x_19083) ;  /* 0x0000000c00707947 */ /* 0x000fea0003800000 */
.L_x_19080:
        /* <DEDUP_REMOVED lines=9> */
.L_x_19085:
[----:B------:R-:W2:Y:S02]  /*7d10*/  LDG.E R2, desc[UR36][R4.64] ;  /* 0x0000002404027981 */ /* 0x000ea4000c1e1900 */
[----:B--2---:R-:W0:Y:S01]  /*7d20*/  I2F.F64 R2, R2 ;  /* 0x0000000200027312 */ /* 0x004e220000201c00 */
[----:B------:R-:W-:Y:S05]  /*7d30*/  BRA `(.L_x_19083) ;  /* 0x0000000c00407947 */ /* 0x000fea0003800000 */
.L_x_19084:
[----:B------:R-:W2:Y:S02]  /*7d40*/  LDG.E.U16 R2, desc[UR36][R4.64] ;  /* 0x0000002404027981 */ /* 0x000ea4000c1e1500 */
[----:B--2---:R-:W0:Y:S01]  /*7d50*/  I2F.F64.S16 R2, R2 ;  /* 0x0000000200027312 */ /* 0x004e220000101c00 */
[----:B------:R-:W-:Y:S05]  /*7d60*/  BRA `(.L_x_19083) ;  /* 0x0000000c00347947 */ /* 0x000fea0003800000 */
.L_x_19079:
        /* <DEDUP_REMOVED lines=10> */
.L_x_19087:
[----:B------:R-:W2:Y:S02]  /*7e10*/  LDG.E.U16 R0, desc[UR36][R4.64] ;  /* 0x0000002404007981 */ /* 0x000ea4000c1e1500 */
[----:B--2---:R-:W-:-:S05]  /*7e20*/  HADD2.F32 R0, -RZ, R0.H0_H0 ;  /* 0x20000000ff007230 */ /* 0x004fca0000004100 */
[----:B------:R-:W-:-:S04]  /*7e30*/  FMUL.FTZ R0, R0, 1 ;  /* 0x3f80000000007820 */ /* 0x000fc80000410000 */
[----:B------:R0:W1:Y:S01]  /*7e40*/  F2F.F64.F32 R2, R0 ;  /* 0x0000000000027310 */ /* 0x0000620000201800 */
[----:B------:R-:W-:Y:S05]  /*7e50*/  BRA `(.L_x_19083) ;  /* 0x0000000800f87947 */ /* 0x000fea0003800000 */
.L_x_19086:
        /* <DEDUP_REMOVED lines=10> */
.L_x_19089:
[----:B------:R-:W2:Y:S02]  /*7f00*/  LDG.E.U16 R4, desc[UR36][R4.64] ;  /* 0x0000002404047981 */ /* 0x000ea4000c1e1500 */
[----:B--2---:R-:W-:-:S05]  /*7f10*/  HADD2.F32 R0, -RZ, R4.H0_H0 ;  /* 0x20000004ff007230 */ /* 0x004fca0000004100 */
[----:B------:R-:W-:-:S04]  /*7f20*/  FMUL.FTZ R0, R0, 1 ;  /* 0x3f80000000007820 */ /* 0x000fc80000410000 */
[----:B------:R0:W1:Y:S01]  /*7f30*/  F2F.F64.F32 R2, R0 ;  /* 0x0000000000027310 */ /* 0x0000620000201800 */
[----:B------:R-:W-:Y:S05]  /*7f40*/  BRA `(.L_x_19083) ;  /* 0x0000000800bc7947 */ /* 0x000fea0003800000 */
.L_x_19088:
[----:B------:R0:W5:Y:S01]  /*7f50*/  LDG.E.64 R2, desc[UR36][R4.64] ;  /* 0x0000002404027981 */ /* 0x000162000c1e1b00 */
[----:B------:R-:W-:Y:S05]  /*7f60*/  BRA `(.L_x_19083) ;  /* 0x0000000800b47947 */ /* 0x000fea0003800000 */
.L_x_19078:
        /* <DEDUP_REMOVED lines=13> */
.L_x_19092:
[----:B------:R0:W5:Y:S01]  /*8040*/  LDG.E.64 R2, desc[UR36][R4.64] ;  /* 0x0000002404027981 */ /* 0x000162000c1e1b00 */
[----:B------:R-:W-:Y:S05]  /*8050*/  BRA `(.L_x_19083) ;  /* 0x0000000800787947 */ /* 0x000fea0003800000 */
.L_x_19091:
        /* <DEDUP_REMOVED lines=28> */
.L_x_19094:
        /* <DEDUP_REMOVED lines=15> */
.L_x_19093:
[----:B------:R-:W2:Y:S02]  /*8310*/  LDG.E.U16 R0, desc[UR36][R4.64] ;  /* 0x0000002404007981 */ /* 0x000ea4000c1e1500 */
[----:B--2---:R-:W-:-:S04]  /*8320*/  IMAD.U32 R0, R0, 0x10000, RZ ;  /* 0x0001000000007824 */ /* 0x004fc800078e00ff */
[----:B------:R-:W-:-:S04]  /*8330*/  FMUL.FTZ R0, R0, 1 ;  /* 0x3f80000000007820 */ /* 0x000fc80000410000 */
[----:B------:R0:W1:Y:S01]  /*8340*/  F2F.F64.F32 R2, R0 ;  /* 0x0000000000027310 */ /* 0x0000620000201800 */
[----:B------:R-:W-:Y:S05]  /*8350*/  BRA `(.L_x_19083) ;  /* 0x0000000400b87947 */ /* 0x000fea0003800000 */
.L_x_19090:
        /* <DEDUP_REMOVED lines=11> */
.L_x_19097:
        /* <DEDUP_REMOVED lines=21> */
.L_x_19101:
[----:B------:R-:W-:Y:S05]  /*8560*/  BSYNC B1 ;  /* 0x0000000000017941 */ /* 0x000fea0003800000 */
.L_x_19100:
[----:B------:R-:W-:Y:S01]  /*8570*/  LEA R3, R0, 0x3b800000, 0x17 ;  /* 0x3b80000000037811 */ /* 0x000fe200078eb8ff */
[----:B------:R-:W-:-:S05]  /*8580*/  IMAD.SHL.U32 R0, R2, 0x100000, RZ ;  /* 0x0010000002007824 */ /* 0x000fca00078e00ff */
[----:B------:R-:W-:-:S07]  /*8590*/  LOP3.LUT R0, R3, R0, R4, 0xfe, !PT ;  /* 0x0000000003007212 */ /* 0x000fce00078efe04 */
.L_x_19099:
[----:B------:R-:W-:Y:S05]  /*85a0*/  BSYNC B0 ;  /* 0x0000000000007941 */ /* 0x000fea0003800000 */
.L_x_19098:
[----:B------:R-:W-:-:S04]  /*85b0*/  FMUL.FTZ R0, R0, 1 ;  /* 0x3f80000000007820 */ /* 0x000fc80000410000 */
[----:B------:R1:W2:Y:S01]  /*85c0*/  F2F.F64.F32 R2, R0 ;  /* 0x0000000000027310 */ /* 0x0002a20000201800 */
[----:B------:R-:W-:Y:S05]  /*85d0*/  BRA `(.L_x_19083) ;  /* 0x0000000400187947 */ /* 0x000fea0003800000 */
.L_x_19096:
        /* <DEDUP_REMOVED lines=21> */
.L_x_19105:
[----:B------:R-:W-:Y:S05]  /*8730*/  BSYNC B1 ;  /* 0x0000000000017941 */ /* 0x000fea0003800000 */
.L_x_19104:
[----:B------:R-:W-:Y:S01]  /*8740*/  LEA R3, R0, 0x37800000, 0x17 ;  /* 0x3780000000037811 */ /* 0x000fe200078eb8ff */
[----:B------:R-:W-:-:S05]  /*8750*/  IMAD.SHL.U32 R0, R2, 0x200000, RZ ;  /* 0x0020000002007824 */ /* 0x000fca00078e00ff */
[----:B------:R-:W-:-:S07]  /*8760*/  LOP3.LUT R0, R3, R0, R4, 0xfe, !PT ;  /* 0x0000000003007212 */ /* 0x000fce00078efe04 */
.L_x_19103:
[----:B------:R-:W-:Y:S05]  /*8770*/  BSYNC B0 ;  /* 0x0000000000007941 */ /* 0x000fea0003800000 */
.L_x_19102:
[----:B------:R-:W-:-:S04]  /*8780*/  FMUL.FTZ R0, R0, 1 ;  /* 0x3f80000000007820 */ /* 0x000fc80000410000 */
[----:B------:R3:W4:Y:S01]  /*8790*/  F2F.F64.F32 R2, R0 ;  /* 0x0000000000027310 */ /* 0x0007220000201800 */
[----:B------:R-:W-:Y:S05]  /*87a0*/  BRA `(.L_x_19083) ;  /* 0x0000000000a47947 */ /* 0x000fea0003800000 */
.L_x_19095:
        /* <DEDUP_REMOVED lines=14> */
.L_x_19109:
[----:B------:R-:W-:Y:S05]  /*8890*/  BSYNC B0 ;  /* 0x0000000000007941 */ /* 0x000fea0003800000 */
.L_x_19108:
[----:B------:R-:W-:-:S04]  /*88a0*/  FMUL.FTZ R0, R0, 1 ;  /* 0x3f80000000007820 */ /* 0x000fc80000410000 */
[----:B------:R0:W1:Y:S01]  /*88b0*/  F2F.F64.F32 R2, R0 ;  /* 0x0000000000027310 */ /* 0x0000620000201800 */
[----:B------:R-:W-:Y:S05]  /*88c0*/  BRA `(.L_x_19083) ;  /* 0x00000000005c7947 */ /* 0x000fea0003800000 */
.L_x_19082:
        /* <DEDUP_REMOVED lines=16> */
.L_x_19110:
[----:B------:R-:W-:Y:S01]  /*89d0*/  CS2R R2, SRZ ;  /* 0x0000000000027805 */ /* 0x000fe2000001ff00 */
[----:B------:R-:W-:Y:S06]  /*89e0*/  BRA `(.L_x_19083) ;  /* 0x0000000000147947 */ /* 0x000fec0003800000 */
.L_x_19107:
[----:B------:R-:W2:Y:S02]  /*89f0*/  LDG.E.64 R2, desc[UR36][R4.64] ;  /* 0x0000002404027981 */ /* 0x000ea4000c1e1b00 */
[----:B--2---:R-:W0:Y:S01]  /*8a00*/  I2F.F64.U64 R2, R2 ;  /* 0x0000000200027312 */ /* 0x004e220000301800 */
[----:B------:R-:W-:Y:S05]  /*8a10*/  BRA `(.L_x_19083) ;  /* 0x0000000000087947 */ /* 0x000fea0003800000 */
.L_x_19106:
[----:B------:R-:W2:Y:S02]  /*8a20*/  LDG.E R2, desc[UR36][R4.64] ;  /* 0x0000002404027981 */ /* 0x000ea4000c1e1900 */
[----:B--2---:R-:W0:Y:S02]  /*8a30*/  I2F.F64.U32 R2, R2 ;  /* 0x0000000200027312 */ /* 0x004e240000201800 */
.L_x_19083:
        /* <DEDUP_REMOVED lines=16> */
.L_x_19114:
[----:B------:R-:W0:Y:S02]  /*8b40*/  F2I.S64.F64.CEIL R2, R2 ;  /* 0x0000000200027311 */ /* 0x000e240000309900 */
[----:B0-----:R-:W-:-:S05]  /*8b50*/  IMAD.MOV.U32 R5, RZ, RZ, R2 ;  /* 0x000000ffff057224 */ /* 0x001fca00078e0002 */
[----:B------:R3:W-:Y:S01]  /*8b60*/  STG.E.U8 desc[UR36][R16.64], R5 ;  /* 0x0000000510007986 */ /* 0x0007e2000c101124 */
[----:B------:R-:W-:Y:S05]  /*8b70*/  BRA `(.L_x_19116) ;  /* 0x0000000c00f87947 */ /* 0x000fea0003800000 */
.L_x_19113:
        /* <DEDUP_REMOVED lines=9> */
.L_x_19118:
[----:B------:R-:W0:Y:S02]  /*8c10*/  F2I.F64.CEIL R3, R2 ;  /* 0x0000000200037311 */ /* 0x000e240000309100 */
[----:B0-----:R2:W-:Y:S01]  /*8c20*/  STG.E desc[UR36][R16.64], R3 ;  /* 0x0000000310007986 */ /* 0x0015e2000c101924 */
[----:B------:R-:W-:Y:S05]  /*8c30*/  BRA `(.L_x_19116) ;  /* 0x0000000c00c87947 */ /* 0x000fea0003800000 */
.L_x_19117:
[----:B------:R-:W0:Y:S02]  /*8c40*/  F2I.F64.CEIL R3, R2 ;  /* 0x0000000200037311 */ /* 0x000e240000309100 */
[----:B0-----:R0:W-:Y:S01]  /*8c50*/  STG.E.U16 desc[UR36][R16.64], R3 ;  /* 0x0000000310007986 */ /* 0x0011e2000c101524 */
[----:B------:R-:W-:Y:S05]  /*8c60*/  BRA `(.L_x_19116) ;  /* 0x0000000c00bc7947 */ /* 0x000fea0003800000 */
.L_x_19112:
        /* <DEDUP_REMOVED lines=13> */
.L_x_19120:
        /* <DEDUP_REMOVED lines=8> */
.L_x_19119:
        /* <DEDUP_REMOVED lines=14> */
.L_x_19122:
        /* <DEDUP_REMOVED lines=9> */
.L_x_19121:
[----:B------:R0:W-:Y:S01]  /*8f30*/  STG.E.64 desc[UR36][R16.64], R4 ;  /* 0x0000000410007986 */ /* 0x0001e2000c101b24 */
[----:B------:R-:W-:Y:S05]  /*8f40*/  BRA `(.L_x_19116) ;  /* 0x0000000c00047947 */ /* 0x000fea0003800000 */
.L_x_19111:
        /* <DEDUP_REMOVED lines=12> */
.L_x_19125:
[----:B------:R-:W-:-:S05]  /*9010*/  CS2R R6, SRZ ;  /* 0x0000000000067805 */ /* 0x000fca000001ff00 */
[----:B------:R0:W-:Y:S01]  /*9020*/  STG.E.128 desc[UR36][R16.64], R4 ;  /* 0x0000000410007986 */ /* 0x0001e2000c101d24 */
[----:B------:R-:W-:Y:S05]  /*9030*/  BRA `(.L_x_19116) ;  /* 0x0000000800c87947 */ /* 0x000fea0003800000 */
.L_x_19124:
        /* <DEDUP_REMOVED lines=25> */
.L_x_19129:
[----:B------:R-:W-:Y:S05]  /*91d0*/  BSYNC B0 ;  /* 0x0000000000007941 */ /* 0x000fea0003800000 */
.L_x_19128:
[----:B------:R-:W-:-:S05]  /*91e0*/  LOP3.LUT R3, R0, R3, RZ, 0xfc, !PT ;  /* 0x0000000300037212 */ /* 0x000fca00078efcff */
[----:B------:R0:W-:Y:S01]  /*91f0*/  STG.E.U8 desc[UR36][R16.64], R3 ;  /* 0x0000000310007986 */ /* 0x0001e2000c101124 */
[----:B------:R-:W-:Y:S05]  /*9200*/  BRA `(.L_x_19116) ;  /* 0x0000000800547947 */ /* 0x000fea0003800000 */
.L_x_19127:
        /* <DEDUP_REMOVED lines=17> */
.L_x_19131:
[----:B------:R-:W-:Y:S01]  /*9320*/  IMAD.MOV.U32 R0, RZ, RZ, 0x7f ;  /* 0x0000007fff007424 */ /* 0x000fe200078e00ff */
[----:B------:R-:W-:-:S04]  /*9330*/  ISETP.GT.U32.AND P0, PT, R2, 0x7f800000, PT ;  /* 0x7f8000000200780c */ /* 0x000fc80003f04070 */
[----:B------:R-:W-:-:S09]  /*9340*/  SEL R0, R0, 0x7c, P0 ;  /* 0x0000007c00007807 */ /* 0x000fd20000000000 */
.L_x_19132:
[----:B------:R-:W-:Y:S05]  /*9350*/  BSYNC B0 ;  /* 0x0000000000007941 */ /* 0x000fea0003800000 */
.L_x_19130:
[----:B------:R-:W-:-:S04]  /*9360*/  LOP3.LUT R2, R3, 0x80000000, RZ, 0xc0, !PT ;  /* 0x8000000003027812 */ /* 0x000fc800078ec0ff */
[----:B------:R-:W-:-:S04]  /*9370*/  SHF.R.U32.HI R3, RZ, 0x18, R2 ;  /* 0x00000018ff037819 */ /* 0x000fc80000011602 */
[----:B------:R-:W-:-:S05]  /*9380*/  LOP3.LUT R3, R0, R3, RZ, 0xfc, !PT ;  /* 0x0000000300037212 */ /* 0x000fca00078efcff */
[----:B------:R0:W-:Y:S01]  /*9390*/  STG.E.U8 desc[UR36][R16.64], R3 ;  /* 0x0000000310007986 */ /* 0x0001e2000c101124 */
[----:B------:R-:W-:Y:S05]  /*93a0*/  BRA `(.L_x_19116) ;  /* 0x0000000400ec7947 */ /* 0x000fea0003800000 */
.L_x_19126:
        /* <DEDUP_REMOVED lines=8> */
.L_x_19123:
        /* <DEDUP_REMOVED lines=11> */
.L_x_19135:
        /* <DEDUP_REMOVED lines=21> */
.L_x_19138:
[----:B------:R-:W-:-:S04]  /*9630*/  LOP3.LUT R2, R3, 0x80000000, RZ, 0xc0, !PT ;  /* 0x8000000003027812 */ /* 0x000fc800078ec0ff */
[----:B------:R-:W-:-:S04]  /*9640*/  SHF.R.U32.HI R3, RZ, 0x18, R2 ;  /* 0x00000018ff037819 */ /* 0x000fc80000011602 */
[----:B------:R-:W-:-:S04]  /*9650*/  LOP3.LUT R0, R0, R3, RZ, 0xfc, !PT ;  /* 0x0000000300007212 */ /* 0x000fc800078efcff */
[----:B------:R-:W-:-:S07]  /*9660*/  PRMT R8, R0, 0x7610, R8 ;  /* 0x0000761000087816 */ /* 0x000fce0000000008 */
.L_x_19137:
[----:B------:R-:W-:Y:S05]  /*9670*/  BSYNC B0 ;  /* 0x0000000000007941 */ /* 0x000fea0003800000 */
.L_x_19136:
[----:B------:R0:W-:Y:S01]  /*9680*/  STG.E.U8 desc[UR36][R16.64], R8 ;  /* 0x0000000810007986 */ /* 0x0001e2000c101124 */
[----:B------:R-:W-:Y:S05]  /*9690*/  BRA `(.L_x_19116) ;  /* 0x0000000400307947 */ /* 0x000fea0003800000 */
.L_x_19134:
        /* <DEDUP_REMOVED lines=21> */
.L_x_19141:
[----:B------:R-:W-:-:S04]  /*97f0*/  LOP3.LUT R2, R3, 0x80000000, RZ, 0xc0, !PT ;  /* 0x8000000003027812 */ /* 0x000fc800078ec0ff */
[----:B------:R-:W-:-:S04]  /*9800*/  SHF.R.U32.HI R3, RZ, 0x18, R2 ;  /* 0x00000018ff037819 */ /* 0x000fc80000011602 */
[----:B------:R-:W-:-:S04]  /*9810*/  LOP3.LUT R0, R0, R3, RZ, 0xfc, !PT ;  /* 0x0000000300007212 */ /* 0x000fc800078efcff */
[----:B------:R-:W-:-:S07]  /*9820*/  PRMT R8, R0, 0x7610, R8 ;  /* 0x0000761000087816 */ /* 0x000fce0000000008 */
.L_x_19140:
[----:B------:R-:W-:Y:S05]  /*9830*/  BSYNC B0 ;  /* 0x0000000000007941 */ /* 0x000fea0003800000 */
.L_x_19139:
[----:B------:R0:W-:Y:S01]  /*9840*/  STG.E.U8 desc[UR36][R16.64], R8 ;  /* 0x0000000810007986 */ /* 0x0001e2000c101124 */
[----:B------:R-:W-:Y:S05]  /*9850*/  BRA `(.L_x_19116) ;  /* 0x0000000000c07947 */ /* 0x000fea0003800000 */
.L_x_19133:
        /* <DEDUP_REMOVED lines=26> */
.L_x_19115:
        /* <DEDUP_REMOVED lines=16> */
.L_x_19144:
[----:B------:R-:W-:Y:S05]  /*9b00*/  BRA `(.L_x_19116) ;  /* 0x0000000000147947 */ /* 0x000fea0003800000 */
.L_x_19143:
[----:B------:R-:W0:Y:S02]  /*9b10*/  F2I.U64.F64.CEIL R2, R2 ;  /* 0x0000000200027311 */ /* 0x000e240000309800 */
[----:B0-----:R0:W-:Y:S01]  /*9b20*/  STG.E.64 desc[UR36][R16.64], R2 ;  /* 0x0000000210007986 */ /* 0x0011e2000c101b24 */
[----:B------:R-:W-:Y:S05]  /*9b30*/  BRA `(.L_x_19116) ;  /* 0x0000000000087947 */ /* 0x000fea0003800000 */
.L_x_19142:
[----:B------:R-:W0:Y:S02]  /*9b40*/  F2I.U32.F64.CEIL R3, R2 ;  /* 0x0000000200037311 */ /* 0x000e240000309000 */
[----:B0-----:R0:W-:Y:S02]  /*9b50*/  STG.E desc[UR36][R16.64], R3 ;  /* 0x0000000310007986 */ /* 0x0011e4000c101924 */
.L_x_19116:
[----:B------:R-:W-:-:S07]  /*9b60*/  VIADD R19, R19, 0x80 ;  /* 0x0000008013137836 */ /* 0x000fce0000000000 */
.L_x_19076:
[----:B------:R-:W-:Y:S05]  /*9b70*/  BSYNC B6 ;  /* 0x0000000000067941 */ /* 0x000fea0003800000 */
.L_x_19075:
        /* <DEDUP_REMOVED lines=306> */
.L_x_19145:
        /* <DEDUP_REMOVED lines=21> */
.L_x_19149:
[----:B------:R-:W2:Y:S02]  /*aff0*/  LDG.E.U8 R2, desc[UR36][R4.64] ;  /* 0x0000002404027981 */ /* 0x000ea4000c1e1100 */
[----:B--2---:R-:W4:Y:S01]  /*b000*/  I2F.F64.U16 R2, R2 ;  /* 0x0000000200027312 */ /* 0x004f220000101800 */
[----:B------:R-:W-:Y:S05]  /*b010*/  BRA `(.L_x_19151) ;  /* 0x0000000c00707947 */ /* 0x000fea0003800000 */
.L_x_19148:
        /* <DEDUP_REMOVED lines=9> */
.L_x_19153:
[----:B------:R-:W2:Y:S02]  /*b0b0*/  LDG.E R2, desc[UR36][R4.64] ;  /* 0x0000002404027981 */ /* 0x000ea4000c1e1900 */
[----:B--2---:R-:W2:Y:S01]  /*b0c0*/  I2F.F64 R2, R2 ;  /* 0x0000000200027312 */ /* 0x004ea20000201c00 */
[----:B------:R-:W-:Y:S05]  /*b0d0*/  BRA `(.L_x_19151) ;  /* 0x0000000c00407947 */ /* 0x000fea0003800000 */
.L_x_19152:
[----:B------:R-:W2:Y:S02]  /*b0e0*/  LDG.E.U16 R2, desc[UR36][R4.64] ;  /* 0x0000002404027981 */ /* 0x000ea4000c1e1500 */
[----:B--2---:R-:W0:Y:S01]  /*b0f0*/  I2F.F64.S16 R2, R2 ;  /* 0x0000000200027312 */ /* 0x004e220000101c00 */
[----:B------:R-:W-:Y:S05]  /*b100*/  BRA `(.L_x_19151) ;  /* 0x0000000c00347947 */ /* 0x000fea0003800000 */
.L_x_19147:
        /* <DEDUP_REMOVED lines=10> */
.L_x_19155:
[----:B------:R-:W2:Y:S02]  /*b1b0*/  LDG.E.U16 R0, desc[UR36][R4.64] ;  /* 0x0000002404007981 */ /* 0x000ea4000c1e1500 */
[----:B--2---:R-:W-:-:S05]  /*b1c0*/  HADD2.F32 R0, -RZ, R0.H0_H0 ;  /* 0x20000000ff007230 */ /* 0x004fca0000004100 */
[----:B------:R-:W-:-:S04]  /*b1d0*/  FMUL.FTZ R0, R0, 1 ;  /* 0x3f80000000007820 */ /* 0x000fc80000410000 */
[----:B------:R0:W1:Y:S01]  /*b1e0*/  F2F.F64.F32 R2, R0 ;  /* 0x0000000000027310 */ /* 0x0000620000201800 */
[----:B------:R-:W-:Y:S05]  /*b1f0*/  BRA `(.L_x_19151) ;  /* 0x0000000800f87947 */ /* 0x000fea0003800000 */
.L_x_19154:
        /* <DEDUP_REMOVED lines=10> */
.L_x_19157:
[----:B------:R-:W2:Y:S02]  /*b2a0*/  LDG.E.U16 R4, desc[UR36][R4.64] ;  /* 0x0000002404047981 */ /* 0x000ea4000c1e1500 */
[----:B--2---:R-:W-:-:S05]  /*b2b0*/  HADD2.F32 R0, -RZ, R4.H0_H0 ;  /* 0x20000004ff007230 */ /* 0x004fca0000004100 */
[----:B------:R-:W-:-:S04]  /*b2c0*/  FMUL.FTZ R0, R0, 1 ;  /* 0x3f80000000007820 */ /* 0x000fc80000410000 */
[----:B------:R0:W1:Y:S01]  /*b2d0*/  F2F.F64.F32 R2, R0 ;  /* 0x0000000000027310 */ /* 0x0000620000201800 */
[----:B------:R-:W-:Y:S05]  /*b2e0*/  BRA `(.L_x_19151) ;  /* 0x0000000800bc7947 */ /* 0x000fea0003800000 */
.L_x_19156:
[----:B------:R0:W5:Y:S01]  /*b2f0*/  LDG.E.64 R2, desc[UR36][R4.64] ;  /* 0x0000002404027981 */ /* 0x000162000c1e1b00 */
[----:B------:R-:W-:Y:S05]  /*b300*/  BRA `(.L_x_19151) ;  /* 0x0000000800b47947 */ /* 0x000fea0003800000 */
.L_x_19146:
        /* <DEDUP_REMOVED lines=13> */
.L_x_19160:
[----:B------:R0:W5:Y:S01]  /*b3e0*/  LDG.E.64 R2, desc[UR36][R4.64] ;  /* 0x0000002404027981 */ /* 0x000162000c1e1b00 */
[----:B------:R-:W-:Y:S05]  /*b3f0*/  BRA `(.L_x_19151) ;  /* 0x0000000800787947 */ /* 0x000fea0003800000 */
.L_x_19159:
        /* <DEDUP_REMOVED lines=28> */
.L_x_19162:
        /* <DEDUP_REMOVED lines=15> */
.L_x_19161:
[----:B------:R-:W2:Y:S02]  /*b6b0*/  LDG.E.U16 R0, desc[UR36][R4.64] ;  /* 0x0000002404007981 */ /* 0x000ea4000c1e1500 */
[----:B--2---:R-:W-:-:S05]  /*b6c0*/  SHF.L.U32 R0, R0, 0x10, RZ ;  /* 0x0000001000007819 */ /* 0x004fca00000006ff */
[----:B------:R-:W-:-:S04]  /*b6d0*/  FMUL.FTZ R0, R0, 1 ;  /* 0x3f80000000007820 */ /* 0x000fc80000410000 */
[----:B------:R0:W1:Y:S01]  /*b6e0*/  F2F.F64.F32 R2, R0 ;  /* 0x0000000000027310 */ /* 0x0000620000201800 */
[----:B------:R-:W-:Y:S05]  /*b6f0*/  BRA `(.L_x_19151) ;  /* 0x0000000400b87947 */ /* 0x000fea0003800000 */
.L_x_19158:
        /* <DEDUP_REMOVED lines=11> */
.L_x_19165:
        /* <DEDUP_REMOVED lines=21> */
.L_x_19169:
[----:B------:R-:W-:Y:S05]  /*b900*/  BSYNC B1 ;  /* 0x0000000000017941 */ /* 0x000fea0003800000 */
.L_x_19168:
[----:B------:R-:W-:Y:S01]  /*b910*/  LEA R3, R0, 0x3b800000, 0x17 ;  /* 0x3b80000000037811 */ /* 0x000fe200078eb8ff */
[----:B------:R-:W-:-:S05]  /*b920*/  IMAD.SHL.U32 R0, R2, 0x100000, RZ ;  /* 0x0010000002007824 */ /* 0x000fca00078e00ff */
[----:B------:R-:W-:-:S07]  /*b930*/  LOP3.LUT R0, R3, R0, R4, 0xfe, !PT ;  /* 0x0000000003007212 */ /* 0x000fce00078efe04 */
.L_x_19167:
[----:B------:R-:W-:Y:S05]  /*b940*/  BSYNC B0 ;  /* 0x0000000000007941 */ /* 0x000fea0003800000 */
.L_x_19166:
[----:B------:R-:W-:-:S04]  /*b950*/  FMUL.FTZ R0, R0, 1 ;  /* 0x3f80000000007820 */ /* 0x000fc80000410000 */
[----:B------:R0:W1:Y:S01]  /*b960*/  F2F.F64.F32 R2, R0 ;  /* 0x0000000000027310 */ /* 0x0000620000201800 */
[----:B------:R-:W-:Y:S05]  /*b970*/  BRA `(.L_x_19151) ;  /* 0x0000000400187947 */ /* 0x000fea0003800000 */
.L_x_19164:
        /* <DEDUP_REMOVED lines=21> */
.L_x_19173:
[----:B------:R-:W-:Y:S05]  /*bad0*/  BSYNC B1 ;  /* 0x0000000000017941 */ /* 0x000fea0003800000 */
.L_x_19172:
[----:B------:R-:W-:Y:S01]  /*bae0*/  LEA R3, R0, 0x37800000, 0x17 ;  /* 0x3780000000037811 */ /* 0x000fe200078eb8ff */
[----:B------:R-:W-:-:S05]  /*baf0*/  IMAD.SHL.U32 R0, R2, 0x200000, RZ ;  /* 0x0020000002007824 */ /* 0x000fca00078e00ff */
[----:B------:R-:W-:-:S07]  /*bb00*/  LOP3.LUT R0, R3, R0, R4, 0xfe, !PT ;  /* 0x0000000003007212 */ /* 0x000fce00078efe04 */
.L_x_19171:
[----:B------:R-:W-:Y:S05]  /*bb10*/  BSYNC B0 ;  /* 0x0000000000007941 */ /* 0x000fea0003800000 */
.L_x_19170:
[----:B------:R-:W-:-:S04]  /*bb20*/  FMUL.FTZ R0, R0, 1 ;  /* 0x3f80000000007820 */ /* 0x000fc80000410000 */
[----:B------:R0:W1:Y:S01]  /*bb30*/  F2F.F64.F32 R2, R0 ;  /* 0x0000000000027310 */ /* 0x0000620000201800 */
[----:B------:R-:W-:Y:S05]  /*bb40*/  BRA `(.L_x_19151) ;  /* 0x0000000000a47947 */ /* 0x000fea0003800000 */
.L_x_19163:
        /* <DEDUP_REMOVED lines=14> */
.L_x_19177:
[----:B------:R-:W-:Y:S05]  /*bc30*/  BSYNC B0 ;  /* 0x0000000000007941 */ /* 0x000fea0003800000 */
.L_x_19176:
[----:B------:R-:W-:-:S04]  /*bc40*/  FMUL.FTZ R0, R0, 1 ;  /* 0x3f80000000007820 */ /* 0x000fc80000410000 */
[----:B------:R0:W1:Y:S01]  /*bc50*/  F2F.F64.F32 R2, R0 ;  /* 0x0000000000027310 */ /* 0x0000620000201800 */
[----:B------:R-:W-:Y:S05]  /*bc60*/  BRA `(.L_x_19151) ;  /* 0x00000000005c7947 */ /* 0x000fea0003800000 */
.L_x_19150:
        /* <DEDUP_REMOVED lines=16> */
.L_x_19178:
[----:B------:R-:W-:Y:S01]  /*bd70*/  CS2R R2, SRZ ;  /* 0x0000000000027805 */ /* 0x000fe2000001ff00 */
[----:B------:R-:W-:Y:S06]  /*bd80*/  BRA `(.L_x_19151) ;  /* 0x0000000000147947 */ /* 0x000fec0003800000 */
.L_x_19175:
[----:B------:R-:W2:Y:S02]  /*bd90*/  LDG.E.64 R2, desc[UR36][R4.64] ;  /* 0x0000002404027981 */ /* 0x000ea4000c1e1b00 */
[----:B--2---:R-:W0:Y:S01]  /*bda0*/  I2F.F64.U64 R2, R2 ;  /* 0x0000000200027312 */ /* 0x004e220000301800 */
[----:B------:R-:W-:Y:S05]  /*bdb0*/  BRA `(.L_x_19151) ;  /* 0x0000000000087947 */ /* 0x000fea0003800000 */
.L_x_19174:
[----:B------:R-:W2:Y:S02]  /*bdc0*/  LDG.E R2, desc[UR36][R4.64] ;  /* 0x0000002404027981 */ /* 0x000ea4000c1e1900 */
[----:B--2---:R-:W0:Y:S02]  /*bdd0*/  I2F.F64.U32 R2, R2 ;  /* 0x0000000200027312 */ /* 0x004e240000201800 */
.L_x_19151:
[----:B------:R-:W0:Y:S02]  /*bde0*/  LDC.U8 R6, c[0x0][0x421] ;  /* 0x00010840ff067b82 */ /* 0x000e240000000000 */
[----:B012345:R0:W1:Y:S01]  /*bdf0*/  FRND.F64.CEIL R4, R2 ;  /* 0x0000000200047313 */ /* 0x03f0620000309800 */
        /* <DEDUP_REMOVED lines=12> */
[----:B0-----:R-:W-:Y:S01]  /*bec0*/  STG.E.U8 desc[UR36][R16.64], R3 ;  /* 0x0000000310007986 */ /* 0x001fe2000c101124 */
[----:B------:R-:W-:Y:S05]  /*bed0*/  EXIT ;  /* 0x000000000000794d */ /* 0x000fea0003800000 */
.L_x_19182:
[----:B------:R-:W0:Y:S02]  /*bee0*/  F2I.S64.F64.CEIL R2, R2 ;  /* 0x0000000200027311 */ /* 0x000e240000309900 */
[----:B0-----:R-:W-:-:S05]  /*bef0*/  IMAD.MOV.U32 R5, RZ, RZ, R2 ;  /* 0x000000ffff057224 */ /* 0x001fca00078e0002 */
[----:B------:R-:W-:Y:S01]  /*bf00*/  STG.E.U8 desc[UR36][R16.64], R5 ;  /* 0x0000000510007986 */ /* 0x000fe2000c101124 */
[----:B------:R-:W-:Y:S05]  /*bf10*/  EXIT ;  /* 0x000000000000794d */ /* 0x000fea0003800000 */
.L_x_19181:
[----:B------:R-:W-:-:S13]  /*bf20*/  ISETP.NE.AND P0, PT, R0, 0x2, PT ;  /* 0x000000020000780c */ /* 0x000fda0003f05270 */
[----:B------:R-:W-:Y:S05]  /*bf30*/  @!P0 BRA `(.L_x_19184) ;  /* 0x0000000000288947 */ /* 0x000fea0003800000 */
[----:B------:R-:W-:-:S13]  /*bf40*/  ISETP.NE.AND P0, PT, R0, 0x3, PT ;  /* 0x000000030000780c */ /* 0x000fda0003f05270 */
[----:B------:R-:W-:Y:S05]  /*bf50*/  @!P0 BRA `(.L_x_19185) ;  /* 0x0000000000148947 */ /* 0x000fea0003800000 */
[----:B------:R-:W-:-:S13]  /*bf60*/  ISETP.NE.AND P0, PT, R0, 0x4, PT ;  /* 0x000000040000780c */ /* 0x000fda0003f05270 */
[----:B------:R-:W-:Y:S05]  /*bf70*/  @P0 BRA `(.L_x_19183) ;  /* 0x0000000c00880947 */ /* 0x000fea0003800000 */
[----:B------:R-:W0:Y:S02]  /*bf80*/  F2I.S64.F64.CEIL R2, R2 ;  /* 0x0000000200027311 */ /* 0x000e240000309900 */
[----:B0-----:R-:W-:Y:S01]  /*bf90*/  STG.E.64 desc[UR36][R16.64], R2 ;  /* 0x0000000210007986 */ /* 0x001fe2000c101b24 */
[----:B------:R-:W-:Y:S05]  /*bfa0*/  EXIT ;  /* 0x000000000000794d */ /* 0x000fea0003800000 */
.L_x_19185:
[----:B------:R-:W0:Y:S02]  /*bfb0*/  F2I.F64.CEIL R3, R2 ;  /* 0x0000000200037311 */ /* 0x000e240000309100 */
[----:B0-----:R-:W-:Y:S01]  /*bfc0*/  STG.E desc[UR36][R16.64], R3 ;  /* 0x0000000310007986 */ /* 0x001fe2000c101924 */
[----:B------:R-:W-:Y:S05]  /*bfd0*/  EXIT ;  /* 0x000000000000794d */ /* 0x000fea0003800000 */
.L_x_19184:
[----:B------:R-:W0:Y:S02]  /*bfe0*/  F2I.F64.CEIL R3, R2 ;  /* 0x0000000200037311 */ /* 0x000e240000309100 */
[----:B0-----:R-:W-:Y:S01]  /*bff0*/  STG.E.U16 desc[UR36][R16.64], R3 ;  /* 0x0000000310007986 */ /* 0x001fe2000c101524 */
[----:B------:R-:W-:Y:S05]  /*c000*/  EXIT ;  /* 0x000000000000794d */ /* 0x000fea0003800000 */
.L_x_19180:
        /* <DEDUP_REMOVED lines=13> */
.L_x_19187:
        /* <DEDUP_REMOVED lines=8> */
.L_x_19186:
        /* <DEDUP_REMOVED lines=14> */
.L_x_19189:
        /* <DEDUP_REMOVED lines=9> */
.L_x_19188:
[----:B------:R-:W-:Y:S01]  /*c2d0*/  STG.E.64 desc[UR36][R16.64], R4 ;  /* 0x0000000410007986 */ /* 0x000fe2000c101b24 */
[----:B------:R-:W-:Y:S05]  /*c2e0*/  EXIT ;  /* 0x000000000000794d */ /* 0x000fea0003800000 */
.L_x_19179:
        /* <DEDUP_REMOVED lines=12> */
.L_x_19192:
[----:B------:R-:W-:-:S05]  /*c3b0*/  CS2R R6, SRZ ;  /* 0x0000000000067805 */ /* 0x000fca000001ff00 */
[----:B------:R-:W-:Y:S01]  /*c3c0*/  STG.E.128 desc[UR36][R16.64], R4 ;  /* 0x0000000410007986 */ /* 0x000fe2000c101d24 */
[----:B------:R-:W-:Y:S05]  /*c3d0*/  EXIT ;  /* 0x000000000000794d */ /* 0x000fea0003800000 */
.L_x_19191:
        /* <DEDUP_REMOVED lines=25> */
.L_x_19196:
[----:B------:R-:W-:Y:S05]  /*c570*/  BSYNC B0 ;  /* 0x0000000000007941 */ /* 0x000fea0003800000 */
.L_x_19195:
[----:B------:R-:W-:-:S05]  /*c580*/  LOP3.LUT R3, R0, R3, RZ, 0xfc, !PT ;  /* 0x0000000300037212 */ /* 0x000fca00078efcff */
[----:B------:R-:W-:Y:S01]  /*c590*/  STG.E.U8 desc[UR36][R16.64], R3 ;  /* 0x0000000310007986 */ /* 0x000fe2000c101124 */
[----:B------:R-:W-:Y:S05]  /*c5a0*/  EXIT ;  /* 0x000000000000794d */ /* 0x000fea0003800000 */
.L_x_19194:
        /* <DEDUP_REMOVED lines=17> */
.L_x_19198:
[----:B------:R-:W-:Y:S01]  /*c6c0*/  IMAD.MOV.U32 R0, RZ, RZ, 0x7f ;  /* 0x0000007fff007424 */ /* 0x000fe200078e00ff */
[----:B------:R-:W-:-:S04]  /*c6d0*/  ISETP.GT.U32.AND P0, PT, R2, 0x7f800000, PT ;  /* 0x7f8000000200780c */ /* 0x000fc80003f04070 */
[----:B------:R-:W-:-:S09]  /*c6e0*/  SEL R0, R0, 0x7c, P0 ;  /* 0x0000007c00007807 */ /* 0x000fd20000000000 */
.L_x_19199:
[----:B------:R-:W-:Y:S05]  /*c6f0*/  BSYNC B0 ;  /* 0x0000000000007941 */ /* 0x000fea0003800000 */
.L_x_19197:
[----:B------:R-:W-:-:S04]  /*c700*/  LOP3.LUT R2, R3, 0x80000000, RZ, 0xc0, !PT ;  /* 0x8000000003027812 */ /* 0x000fc800078ec0ff */
[----:B------:R-:W-:-:S04]  /*c710*/  SHF.R.U32.HI R3, RZ, 0x18, R2 ;  /* 0x00000018ff037819 */ /* 0x000fc80000011602 */
[----:B------:R-:W-:-:S05]  /*c720*/  LOP3.LUT R3, R0, R3, RZ, 0xfc, !PT ;  /* 0x0000000300037212 */ /* 0x000fca00078efcff */
[----:B------:R-:W-:Y:S01]  /*c730*/  STG.E.U8 desc[UR36][R16.64], R3 ;  /* 0x0000000310007986 */ /* 0x000fe2000c101124 */
[----:B------:R-:W-:Y:S05]  /*c740*/  EXIT ;  /* 0x000000000000794d */ /* 0x000fea0003800000 */
.L_x_19193:
        /* <DEDUP_REMOVED lines=8> */
.L_x_19190:
        /* <DEDUP_REMOVED lines=9> */
[----:B0-----:R-:W-:Y:S01]  /*c860*/  STG.E.U16 desc[UR36][R16.64], R3 ;  /* 0x0000000310007986 */ /* 0x001fe2000c101524 */
[----:B------:R-:W-:Y:S05]  /*c870*/  EXIT ;  /* 0x000000000000794d */ /* 0x000fea0003800000 */
.L_x_19202:
        /* <DEDUP_REMOVED lines=21> */
.L_x_19205:
[----:B------:R-:W-:-:S04]  /*c9d0*/  LOP3.LUT R2, R3, 0x80000000, RZ, 0xc0, !PT ;  /* 0x8000000003027812 */ /* 0x000fc800078ec0ff */
[----:B------:R-:W-:-:S04]  /*c9e0*/  SHF.R.U32.HI R3, RZ, 0x18, R2 ;  /* 0x00000018ff037819 */ /* 0x000fc80000011602 */
[----:B------:R-:W-:-:S04]  /*c9f0*/  LOP3.LUT R0, R0, R3, RZ, 0xfc, !PT ;  /* 0x0000000300007212 */ /* 0x000fc800078efcff */
[----:B------:R-:W-:-:S07]  /*ca00*/  PRMT R8, R0, 0x7610, R8 ;  /* 0x0000761000087816 */ /* 0x000fce0000000008 */
.L_x_19204:
[----:B------:R-:W-:Y:S05]  /*ca10*/  BSYNC B0 ;  /* 0x0000000000007941 */ /* 0x000fea0003800000 */
.L_x_19203:
[----:B------:R-:W-:Y:S01]  /*ca20*/  STG.E.U8 desc[UR36][R16.64], R8 ;  /* 0x0000000810007986 */ /* 0x000fe2000c101124 */
[----:B------:R-:W-:Y:S05]  /*ca30*/  EXIT ;  /* 0x000000000000794d */ /* 0x000fea0003800000 */
.L_x_19201:
        /* <DEDUP_REMOVED lines=21> */
.L_x_19208:
[----:B------:R-:W-:-:S04]  /*cb90*/  LOP3.LUT R2, R3, 0x80000000, RZ, 0xc0, !PT ;  /* 0x8000000003027812 */ /* 0x000fc800078ec0ff */
[----:B------:R-:W-:-:S04]  /*cba0*/  SHF.R.U32.HI R3, RZ, 0x18, R2 ;  /* 0x00000018ff037819 */ /* 0x000fc80000011602 */
[----:B------:R-:W-:-:S04]  /*cbb0*/  LOP3.LUT R0, R0, R3, RZ, 0xfc, !PT ;  /* 0x0000000300007212 */ /* 0x000fc800078efcff */
[----:B------:R-:W-:-:S07]  /*cbc0*/  PRMT R8, R0, 0x7610, R8 ;  /* 0x0000761000087816 */ /* 0x000fce0000000008 */
.L_x_19207:
[----:B------:R-:W-:Y:S05]  /*cbd0*/  BSYNC B0 ;  /* 0x0000000000007941 */ /* 0x000fea0003800000 */
.L_x_19206:
[----:B------:R-:W-:Y:S01]  /*cbe0*/  STG.E.U8 desc[UR36][R16.64], R8 ;  /* 0x0000000810007986 */ /* 0x000fe2000c101124 */
[----:B------:R-:W-:Y:S05]  /*cbf0*/  EXIT ;  /* 0x000000000000794d */ /* 0x000fea0003800000 */
.L_x_19200:
        /* <DEDUP_REMOVED lines=26> */
.L_x_19183:
        /* <DEDUP_REMOVED lines=16> */
.L_x_19211:
[----:B------:R-:W-:Y:S05]  /*cea0*/  EXIT ;  /* 0x000000000000794d */ /* 0x000fea0003800000 */
.L_x_19210:
[----:B------:R-:W0:Y:S02]  /*ceb0*/  F2I.U64.F64.CEIL R2, R2 ;  /* 0x0000000200027311 */ /* 0x000e240000309800 */
[----:B0-----:R-:W-:Y:S01]  /*cec0*/  STG.E.64 desc[UR36][R16.64], R2 ;  /* 0x0000000210007986 */ /* 0x001fe2000c101b24 */
[----:B------:R-:W-:Y:S05]  /*ced0*/  EXIT ;  /* 0x000000000000794d */ /* 0x000fea0003800000 */
.L_x_19209:
[----:B------:R-:W0:Y:S02]  /*cee0*/  F2I.U32.F64.CEIL R3, R2 ;  /* 0x0000000200037311 */ /* 0x000e240000309000 */
[----:B0-----:R-:W-:Y:S01]  /*cef0*/  STG.E desc[UR36][R16.64], R3 ;  /* 0x0000000310007986 */ /* 0x001fe2000c101924 */
[----:B------:R-:W-:Y:S05]  /*cf00*/  EXIT ;  /* 0x000000000000794d */ /* 0x000fea0003800000 */
.L_x_19212:
        /* <DEDUP_REMOVED lines=15> */
.L_x_19757:


//--------------------- .text._ZN2at6native27unrolled_elementwise_kernelIZZZNS0_16ceil_kernel_cudaERNS_18TensorIteratorBaseEENKUlvE_clEvENKUlvE_clEvEUldE_St5arrayIPcLm2EELi4E23TrivialOffsetCalculatorILi1EjESB_NS0_6memory12LoadWithCastILi1EEENSC_13StoreWithCastILi1EEEEEviT_T0_T2_T3_T4_T5_ --------------------------
	.section	.text._ZN2at6native27unrolled_elementwise_kernelIZZZNS0_16ceil_kernel_cudaERNS_18TensorIteratorBaseEENKUlvE_clEvENKUlvE_clEvEUldE_St5arrayIPcLm2EELi4E23TrivialOffsetCalculatorILi1EjESB_NS0_6memory12LoadWithCastILi1EEENSC_13StoreWithCastILi1EEEEEviT_T0_T2_T3_T4_T5_,"ax",@progbits
	.align	128
        .global         _ZN2at6native27unrolled_elementwise_kernelIZZZNS0_16ceil_kernel_cudaERNS_18TensorIteratorBaseEENKUlvE_clEvENKUlvE_clEvEUldE_St5arrayIPcLm2EELi4E23TrivialOffsetCalculatorILi1EjESB_NS0_6memory12LoadWithCastILi1EEENSC_13StoreWithCastILi1EEEEEviT_T0_T2_T3_T4_T5_
        .type           _ZN2at6native27unrolled_elementwise_kernelIZZZNS0_16ceil_kernel_cudaERNS_18TensorIteratorBaseEENKUlvE_clEvENKUlvE_clEvEUldE_St5arrayIPcLm2EELi4E23TrivialOffsetCalculatorILi1EjESB_NS0_6memory12LoadWithCastILi1EEENSC_13StoreWithCastILi1EEEEEviT_T0_T2_T3_T4_T5_,@function
        .size           _ZN2at6native27unrolled_elementwise_kernelIZZZNS0_16ceil_kernel_cudaERNS_18TensorIteratorBaseEENKUlvE_clEvENKUlvE_clEvEUldE_St5arrayIPcLm2EELi4E23TrivialOffsetCalculatorILi1EjESB_NS0_6memory12LoadWithCastILi1EEENSC_13StoreWithCastILi1EEEEEviT_T0_T2_T3_T4_T5_,(.L_x_19758 - _ZN2at6native27unrolled_elementwise_kernelIZZZNS0_16ceil_kernel_cudaERNS_18TensorIteratorBaseEENKUlvE_clEvENKUlvE_clEvEUldE_St5arrayIPcLm2EELi4E23TrivialOffsetCalculatorILi1EjESB_NS0_6memory12LoadWithCastILi1EEENSC_13StoreWithCastILi1EEEEEviT_T0_T2_T3_T4_T5_)
        .other          _ZN2at6native27unrolled_elementwise_kernelIZZZNS0_16ceil_kernel_cudaERNS_18TensorIteratorBaseEENKUlvE_clEvENKUlvE_clEvEUldE_St5arrayIPcLm2EELi4E23TrivialOffsetCalculatorILi1EjESB_NS0_6memory12LoadWithCastILi1EEENSC_13StoreWithCastILi1EEEEEviT_T0_T2_T3_T4_T5_,@"STO_CUDA_ENTRY STV_DEFAULT"
_ZN2at6native27unrolled_elementwise_kernelIZZZNS0_16ceil_kernel_cudaERNS_18TensorIteratorBaseEENKUlvE_clEvENKUlvE_clEvEUldE_St5arrayIPcLm2EELi4E23TrivialOffsetCalculatorILi1EjESB_NS0_6memory12LoadWithCastILi1EEENSC_13StoreWithCastILi1EEEEEviT_T0_T2_T3_T4_T5_:
.text._ZN2at6native27unrolled_elementwise_kernelIZZZNS0_16ceil_kernel_cudaERNS_18TensorIteratorBaseEENKUlvE_clEvENKUlvE_clEvEUldE_St5arrayIPcLm2EELi4E23TrivialOffsetCalculatorILi1EjESB_NS0_6memory12LoadWithCastILi1EEENSC_13StoreWithCastILi1EEEEEviT_T0_T2_T3_T4_T5_:
        /* <DEDUP_REMOVED lines=32> */
.L_x_19218:
[----:B------:R-:W2:Y:S02]  /*0200*/  LDG.E.U8 R4, desc[UR36][R4.64] ;  /* 0x0000002404047981 */ /* 0x000ea4000c1e1100 */
[----:B--2---:R0:W1:Y:S01]  /*0210*/  I2F.F64.U16 R36, R4 ;  /* 0x0000000400247312 */ /* 0x0040620000101800 */
[----:B------:R-:W-:Y:S05]  /*0220*/  BRA `(.L_x_19220) ;  /* 0x0000000c00747947 */ /* 0x000fea0003800000 */
.L_x_19217:
        /* <DEDUP_REMOVED lines=9> */
.L_x_19222:
[----:B------:R-:W2:Y:S02]  /*02c0*/  LDG.E R4, desc[UR36][R4.64] ;  /* 0x0000002404047981 */ /* 0x000ea4000c1e1900 */
[----:B--2---:R1:W2:Y:S01]  /*02d0*/  I2F.F64 R36, R4 ;  /* 0x0000000400247312 */ /* 0x0042a20000201c00 */
[----:B------:R-:W-:Y:S05]  /*02e0*/  BRA `(.L_x_19220) ;  /* 0x0000000c00447947 */ /* 0x000fea0003800000 */
.L_x_19221:
[----:B------:R-:W2:Y:S02]  /*02f0*/  LDG.E.U16 R4, desc[UR36][R4.64] ;  /* 0x0000002404047981 */ /* 0x000ea4000c1e1500 */
[----:B--2---:R3:W4:Y:S01]  /*0300*/  I2F.F64.S16 R36, R4 ;  /* 0x0000000400247312 */ /* 0x0047220000101c00 */
[----:B------:R-:W-:Y:S05]  /*0310*/  BRA `(.L_x_19220) ;  /* 0x0000000c00387947 */ /* 0x000fea0003800000 */
.L_x_19216:
        /* <DEDUP_REMOVED lines=10> */
.L_x_19224:
[----:B------:R-:W2:Y:S02]  /*03c0*/  LDG.E.U16 R0, desc[UR36][R4.64] ;  /* 0x0000002404007981 */ /* 0x000ea4000c1e1500 */
[----:B--2---:R-:W-:-:S05]  /*03d0*/  HADD2.F32 R0, -RZ, R0.H0_H0 ;  /* 0x20000000ff007230 */ /* 0x004fca0000004100 */
[----:B------:R-:W-:-:S04]  /*03e0*/  FMUL.FTZ R0, R0, 1 ;  /* 0x3f80000000007820 */ /* 0x000fc80000410000 */
[----:B------:R0:W1:Y:S01]  /*03f0*/  F2F.F64.F32 R36, R0 ;  /* 0x0000000000247310 */ /* 0x0000620000201800 */
[----:B------:R-:W-:Y:S05]  /*0400*/  BRA `(.L_x_19220) ;  /* 0x0000000800fc7947 */ /* 0x000fea0003800000 */
.L_x_19223:
        /* <DEDUP_REMOVED lines=10> */
.L_x_19226:
[----:B------:R-:W2:Y:S02]  /*04b0*/  LDG.E.U16 R4, desc[UR36][R4.64] ;  /* 0x0000002404047981 */ /* 0x000ea4000c1e1500 */
[----:B--2---:R-:W-:-:S05]  /*04c0*/  HADD2.F32 R0, -RZ, R4.H0_H0 ;  /* 0x20000004ff007230 */ /* 0x004fca0000004100 */
[----:B------:R-:W-:-:S04]  /*04d0*/  FMUL.FTZ R0, R0, 1 ;  /* 0x3f80000000007820 */ /* 0x000fc80000410000 */
[----:B------:R0:W1:Y:S01]  /*04e0*/  F2F.F64.F32 R36, R0 ;  /* 0x0000000000247310 */ /* 0x0000620000201800 */
[----:B------:R-:W-:Y:S05]  /*04f0*/  BRA `(.L_x_19220) ;  /* 0x0000000800c07947 */ /* 0x000fea0003800000 */
.L_x_19225:
[----:B------:R0:W5:Y:S01]  /*0500*/  LDG.E.64 R36, desc[UR36][R4.64] ;  /* 0x0000002404247981 */ /* 0x000162000c1e1b00 */
[----:B------:R-:W-:Y:S05]  /*0510*/  BRA `(.L_x_19220) ;  /* 0x0000000800b87947 */ /* 0x000fea0003800000 */
.L_x_19215:
        /* <DEDUP_REMOVED lines=13> */
.L_x_19229:
[----:B------:R0:W5:Y:S01]  /*05f0*/  LDG.E.64 R36, desc[UR36][R4.64] ;  /* 0x0000002404247981 */ /* 0x000162000c1e1b00 */
[----:B------:R-:W-:Y:S05]  /*0600*/  BRA `(.L_x_19220) ;  /* 0x00000008007c7947 */ /* 0x000fea0003800000 */
.L_x_19228:
        /* <DEDUP_REMOVED lines=28> */
.L_x_19231:
        /* <DEDUP_REMOVED lines=16> */
.L_x_19230:
[----:B------:R-:W2:Y:S02]  /*08d0*/  LDG.E.U16 R0, desc[UR36][R4.64] ;  /* 0x0000002404007981 */ /* 0x000ea4000c1e1500 */
[----:B--2---:R-:W-:-:S04]  /*08e0*/  IMAD.U32 R0, R0, 0x10000, RZ ;  /* 0x0001000000007824 */ /* 0x004fc800078e00ff */
[----:B------:R-:W-:-:S04]  /*08f0*/  FMUL.FTZ R0, R0, 1 ;  /* 0x3f80000000007820 */ /* 0x000fc80000410000 */
[----:B------:R0:W1:Y:S01]  /*0900*/  F2F.F64.F32 R36, R0 ;  /* 0x0000000000247310 */ /* 0x0000620000201800 */
[----:B------:R-:W-:Y:S05]  /*0910*/  BRA `(.L_x_19220) ;  /* 0x0000000400b87947 */ /* 0x000fea0003800000 */
.L_x_19227:
        /* <DEDUP_REMOVED lines=11> */
.L_x_19234:
        /* <DEDUP_REMOVED lines=21> */
.L_x_19238:
[----:B------:R-:W-:Y:S05]  /*0b20*/  BSYNC B1 ;  /* 0x0000000000017941 */ /* 0x000fea0003800000 */
.L_x_19237:
[----:B------:R-:W-:Y:S01]  /*0b30*/  LEA R5, R0, 0x3b800000, 0x17 ;  /* 0x3b80000000057811 */ /* 0x000fe200078eb8ff */
[----:B------:R-:W-:-:S05]  /*0b40*/  IMAD.SHL.U32 R0, R3, 0x100000, RZ ;  /* 0x0010000003007824 */ /* 0x000fca00078e00ff */
[----:B------:R-:W-:-:S07]  /*0b50*/  LOP3.LUT R0, R5, R0, R6, 0xfe, !PT ;  /* 0x0000000005007212 */ /* 0x000fce00078efe06 */
.L_x_19236:
[----:B------:R-:W-:Y:S05]  /*0b60*/  BSYNC B0 ;  /* 0x0000000000007941 */ /* 0x000fea0003800000 */
.L_x_19235:
[----:B------:R-:W-:-:S04]  /*0b70*/  FMUL.FTZ R0, R0, 1 ;  /* 0x3f80000000007820 */ /* 0x000fc80000410000 */
[----:B------:R0:W1:Y:S01]  /*0b80*/  F2F.F64.F32 R36, R0 ;  /* 0x0000000000247310 */ /* 0x0000620000201800 */
[----:B------:R-:W-:Y:S05]  /*0b90*/  BRA `(.L_x_19220) ;  /* 0x0000000400187947 */ /* 0x000fea0003800000 */
.L_x_19233:
        /* <DEDUP_REMOVED lines=21> */
.L_x_19242:
[----:B------:R-:W-:Y:S05]  /*0cf0*/  BSYNC B1 ;  /* 0x0000000000017941 */ /* 0x000fea0003800000 */
.L_x_19241:
[----:B------:R-:W-:Y:S01]  /*0d00*/  LEA R5, R0, 0x37800000, 0x17 ;  /* 0x3780000000057811 */ /* 0x000fe200078eb8ff */
[----:B------:R-:W-:-:S05]  /*0d10*/  IMAD.SHL.U32 R0, R3, 0x200000, RZ ;  /* 0x0020000003007824 */ /* 0x000fca00078e00ff */
[----:B------:R-:W-:-:S07]  /*0d20*/  LOP3.LUT R0, R5, R0, R6, 0xfe, !PT ;  /* 0x0000000005007212 */ /* 0x000fce00078efe06 */
.L_x_19240:
[----:B------:R-:W-:Y:S05]  /*0d30*/  BSYNC B0 ;  /* 0x0000000000007941 */ /* 0x000fea0003800000 */
.L_x_19239:
[----:B------:R-:W-:-:S04]  /*0d40*/  FMUL.FTZ R0, R0, 1 ;  /* 0x3f80000000007820 */ /* 0x000fc80000410000 */
[----:B------:R0:W1:Y:S01]  /*0d50*/  F2F.F64.F32 R36, R0 ;  /* 0x0000000000247310 */ /* 0x0000620000201800 */
[----:B------:R-:W-:Y:S05]  /*0d60*/  BRA `(.L_x_19220) ;  /* 0x0000000000a47947 */ /* 0x000fea0003800000 */
.L_x_19232:
        /* <DEDUP_REMOVED lines=14> */
.L_x_19246:
[----:B------:R-:W-:Y:S05]  /*0e50*/  BSYNC B0 ;  /* 0x0000000000007941 */ /* 0x000fea0003800000 */
.L_x_19245:
[----:B------:R-:W-:-:S04]  /*0e60*/  FMUL.FTZ R0, R0, 1 ;  /* 0x3f80000000007820 */ /* 0x000fc80000410000 */
[----:B------:R0:W1:Y:S01]  /*0e70*/  F2F.F64.F32 R36, R0 ;  /* 0x0000000000247310 */ /* 0x0000620000201800 */
[----:B------:R-:W-:Y:S05]  /*0e80*/  BRA `(.L_x_19220) ;  /* 0x00000000005c7947 */ /* 0x000fea0003800000 */
.L_x_19219:
        /* <DEDUP_REMOVED lines=16> */
.L_x_19247:
[----:B------:R-:W-:Y:S01]  /*0f90*/  CS2R R36, SRZ ;  /* 0x0000000000247805 */ /* 0x000fe2000001ff00 */
[----:B------:R-:W-:Y:S06]  /*0fa0*/  BRA `(.L_x_19220) ;  /* 0x0000000000147947 */ /* 0x000fec0003800000 */
.L_x_19244:
[----:B------:R-:W2:Y:S02]  /*0fb0*/  LDG.E.64 R36, desc[UR36][R4.64] ;  /* 0x0000002404247981 */ /* 0x000ea4000c1e1b00 */
[----:B--2---:R-:W0:Y:S01]  /*0fc0*/  I2F.F64.U64 R36, R36 ;  /* 0x0000002400247312 */ /* 0x004e220000301800 */
[----:B------:R-:W-:Y:S05]  /*0fd0*/  BRA `(.L_x_19220) ;  /* 0x0000000000087947 */ /* 0x000fea0003800000 */
.L_x_19243:
[----:B------:R-:W2:Y:S02]  /*0fe0*/  LDG.E R4, desc[UR36][R4.64] ;  /* 0x0000002404047981 */ /* 0x000ea4000c1e1900 */
[----:B--2---:R0:W1:Y:S02]  /*0ff0*/  I2F.F64.U32 R36, R4 ;  /* 0x0000000400247312 */ /* 0x0040640000201800 */
.L_x_19220:
[----:B------:R-:W3:Y:S02]  /*1000*/  S2R R17, SR_TID.X ;  /* 0x0000000000117919 */ /* 0x000ee40000002100 */
[----:B---3--:R-:W-:-:S07]  /*1010*/  VIADD R17, R17, 0x80 ;  /* 0x0000008011117836 */ /* 0x008fce0000000000 */
.L_x_19214:
[----:B------:R-:W-:Y:S05]  /*1020*/  BSYNC B6 ;  /* 0x0000000000067941 */ /* 0x000fea0003800000 */
.L_x_19213:
        /* <DEDUP_REMOVED lines=24> */
.L_x_19253:
[----:B------:R-:W3:Y:S02]  /*11b0*/  LDG.E.U8 R4, desc[UR36][R4.64] ;  /* 0x0000002404047981 */ /* 0x000ee4000c1e1100 */
[----:B---3--:R0:W1:Y:S01]  /*11c0*/  I2F.F64.U16 R34, R4 ;  /* 0x0000000400227312 */ /* 0x0080620000101800 */
[----:B------:R-:W-:Y:S05]  /*11d0*/  BRA `(.L_x_19255) ;  /* 0x0000000c00707947 */ /* 0x000fea0003800000 */
.L_x_19252:
        /* <DEDUP_REMOVED lines=9> */
.L_x_19257:
[----:B------:R-:W3:Y:S02]  /*1270*/  LDG.E R4, desc[UR36][R4.64] ;  /* 0x0000002404047981 */ /* 0x000ee4000c1e1900 */
[----:B---3--:R0:W1:Y:S01]  /*1280*/  I2F.F64 R34, R4 ;  /* 0x0000000400227312 */ /* 0x0080620000201c00 */
[----:B------:R-:W-:Y:S05]  /*1290*/  BRA `(.L_x_19255) ;  /* 0x0000000c00407947 */ /* 0x000fea0003800000 */
.L_x_19256:
[----:B------:R-:W3:Y:S02]  /*12a0*/  LDG.E.U16 R4, desc[UR36][R4.64] ;  /* 0x0000002404047981 */ /* 0x000ee4000c1e1500 */
[----:B---3--:R0:W1:Y:S01]  /*12b0*/  I2F.F64.S16 R34, R4 ;  /* 0x0000000400227312 */ /* 0x0080620000101c00 */
[----:B------:R-:W-:Y:S05]  /*12c0*/  BRA `(.L_x_19255) ;  /* 0x0000000c00347947 */ /* 0x000fea0003800000 */
.L_x_19251:
        /* <DEDUP_REMOVED lines=10> */
.L_x_19259:
[----:B------:R-:W3:Y:S02]  /*1370*/  LDG.E.U16 R0, desc[UR36][R4.64] ;  /* 0x0000002404007981 */ /* 0x000ee4000c1e1500 */
[----:B---3--:R-:W-:-:S05]  /*1380*/  HADD2.F32 R0, -RZ, R0.H0_H0 ;  /* 0x20000000ff007230 */ /* 0x008fca0000004100 */
[----:B------:R-:W-:-:S04]  /*1390*/  FMUL.FTZ R0, R0, 1 ;  /* 0x3f80000000007820 */ /* 0x000fc80000410000 */
[----:B------:R0:W1:Y:S01]  /*13a0*/  F2F.F64.F32 R34, R0 ;  /* 0x0000000000227310 */ /* 0x0000620000201800 */
[----:B------:R-:W-:Y:S05]  /*13b0*/  BRA `(.L_x_19255) ;  /* 0x0000000800f87947 */ /* 0x000fea0003800000 */
.L_x_19258:
        /* <DEDUP_REMOVED lines=10> */
.L_x_19261:
[----:B------:R-:W3:Y:S02]  /*1460*/  LDG.E.U16 R4, desc[UR36][R4.64] ;  /* 0x0000002404047981 */ /* 0x000ee4000c1e1500 */
[----:B---3--:R-:W-:-:S05]  /*1470*/  HADD2.F32 R0, -RZ, R4.H0_H0 ;  /* 0x20000004ff007230 */ /* 0x008fca0000004100 */
[----:B------:R-:W-:-:S04]  /*1480*/  FMUL.FTZ R0, R0, 1 ;  /* 0x3f80000000007820 */ /* 0x000fc80000410000 */
[----:B------:R0:W1:Y:S01]  /*1490*/  F2F.F64.F32 R34, R0 ;  /* 0x0000000000227310 */ /* 0x0000620000201800 */
[----:B------:R-:W-:Y:S05]  /*14a0*/  BRA `(.L_x_19255) ;  /* 0x0000000800bc7947 */ /* 0x000fea0003800000 */
.L_x_19260:
[----:B------:R0:W5:Y:S01]  /*14b0*/  LDG.E.64 R34, desc[UR36][R4.64] ;  /* 0x0000002404227981 */ /* 0x000162000c1e1b00 */
[----:B------:R-:W-:Y:S05]  /*14c0*/  BRA `(.L_x_19255) ;  /* 0x0000000800b47947 */ /* 0x000fea0003800000 */
.L_x_19250:
        /* <DEDUP_REMOVED lines=13> */
.L_x_19264:
[----:B------:R0:W5:Y:S01]  /*15a0*/  LDG.E.64 R34, desc[UR36][R4.64] ;  /* 0x0000002404227981 */ /* 0x000162000c1e1b00 */
[----:B------:R-:W-:Y:S05]  /*15b0*/  BRA `(.L_x_19255) ;  /* 0x0000000800787947 */ /* 0x000fea0003800000 */
.L_x_19263:
        /* <DEDUP_REMOVED lines=28> */
.L_x_19266:
        /* <DEDUP_REMOVED lines=15> */
.L_x_19265:
[----:B------:R-:W3:Y:S02]  /*1870*/  LDG.E.U16 R0, desc[UR36][R4.64] ;  /* 0x0000002404007981 */ /* 0x000ee4000c1e1500 */
[----:B---3--:R-:W-:-:S04]  /*1880*/  IMAD.U32 R0, R0, 0x10000, RZ ;  /* 0x0001000000007824 */ /* 0x008fc800078e00ff */
[----:B------:R-:W-:-:S04]  /*1890*/  FMUL.FTZ R0, R0, 1 ;  /* 0x3f80000000007820 */ /* 0x000fc80000410000 */
[----:B------:R0:W1:Y:S01]  /*18a0*/  F2F.F64.F32 R34, R0 ;  /* 0x0000000000227310 */ /* 0x0000620000201800 */
[----:B------:R-:W-:Y:S05]  /*18b0*/  BRA `(.L_x_19255) ;  /* 0x0000000400b87947 */ /* 0x000fea0003800000 */
.L_x_19262:
        /* <DEDUP_REMOVED lines=11> */
.L_x_19269:
        /* <DEDUP_REMOVED lines=21> */
.L_x_19273:
[----:B------:R-:W-:Y:S05]  /*1ac0*/  BSYNC B1 ;  /* 0x0000000000017941 */ /* 0x000fea0003800000 */
.L_x_19272:
[----:B------:R-:W-:Y:S01]  /*1ad0*/  LEA R5, R0, 0x3b800000, 0x17 ;  /* 0x3b80000000057811 */ /* 0x000fe200078eb8ff */
[----:B------:R-:W-:-:S05]  /*1ae0*/  IMAD.SHL.U32 R0, R3, 0x100000, RZ ;  /* 0x0010000003007824 */ /* 0x000fca00078e00ff */
[----:B------:R-:W-:-:S07]  /*1af0*/  LOP3.LUT R0, R5, R0, R6, 0xfe, !PT ;  /* 0x0000000005007212 */ /* 0x000fce00078efe06 */
.L_x_19271:
[----:B------:R-:W-:Y:S05]  /*1b00*/  BSYNC B0 ;  /* 0x0000000000007941 */ /* 0x000fea0003800000 */
.L_x_19270:
[----:B------:R-:W-:-:S04]  /*1b10*/  FMUL.FTZ R0, R0, 1 ;  /* 0x3f80000000007820 */ /* 0x000fc80000410000 */
[----:B------:R0:W1:Y:S01]  /*1b20*/  F2F.F64.F32 R34, R0 ;  /* 0x0000000000227310 */ /* 0x0000620000201800 */
[----:B------:R-:W-:Y:S05]  /*1b30*/  BRA `(.L_x_19255) ;  /* 0x0000000400187947 */ /* 0x000fea0003800000 */
.L_x_19268:
        /* <DEDUP_REMOVED lines=21> */
.L_x_19277:
[----:B------:R-:W-:Y:S05]  /*1c90*/  BSYNC B1 ;  /* 0x0000000000017941 */ /* 0x000fea0003800000 */
.L_x_19276:
[----:B------:R-:W-:Y:S01]  /*1ca0*/  LEA R5, R0, 0x37800000, 0x17 ;  /* 0x3780000000057811 */ /* 0x000fe200078eb8ff */
[----:B------:R-:W-:-:S05]  /*1cb0*/  IMAD.SHL.U32 R0, R3, 0x200000, RZ ;  /* 0x0020000003007824 */ /* 0x000fca00078e00ff */
[----:B------:R-:W-:-:S07]  /*1cc0*/  LOP3.LUT R0, R5, R0, R6, 0xfe, !PT ;  /* 0x0000000005007212 */ /* 0x000fce00078efe06 */
.L_x_19275:
[----:B------:R-:W-:Y:S05]  /*1cd0*/  BSYNC B0 ;  /* 0x0000000000007941 */ /* 0x000fea0003800000 */
.L_x_19274:
[----:B------:R-:W-:-:S04]  /*1ce0*/  FMUL.FTZ R0, R0, 1 ;  /* 0x3f80000000007820 */ /* 0x000fc80000410000 */
[----:B------:R0:W1:Y:S01]  /*1cf0*/  F2F.F64.F32 R34, R0 ;  /* 0x0000000000227310 */ /* 0x0000620000201800 */
[----:B------:R-:W-:Y:S05]  /*1d00*/  BRA `(.L_x_19255) ;  /* 0x0000000000a47947 */ /* 0x000fea0003800000 */
.L_x_19267:
        /* <DEDUP_REMOVED lines=14> */
.L_x_19281:
[----:B------:R-:W-:Y:S05]  /*1df0*/  BSYNC B0 ;  /* 0x0000000000007941 */ /* 0x000fea0003800000 */
.L_x_19280:
[----:B------:R-:W-:-:S04]  /*1e00*/  FMUL.FTZ R0, R0, 1 ;  /* 0x3f80000000007820 */ /* 0x000fc80000410000 */
[----:B------:R0:W1:Y:S01]  /*1e10*/  F2F.F64.F32 R34, R0 ;  /* 0x0000000000227310 */ /* 0x0000620000201800 */
[----:B------:R-:W-:Y:S05]  /*1e20*/  BRA `(.L_x_19255) ;  /* 0x00000000005c7947 */ /* 0x000fea0003800000 */
.L_x_19254:
        /* <DEDUP_REMOVED lines=16> */
.L_x_19282:
[----:B------:R-:W-:Y:S01]  /*1f30*/  CS2R R34, SRZ ;  /* 0x0000000000227805 */ /* 0x000fe2000001ff00 */
[----:B------:R-:W-:Y:S06]  /*1f40*/  BRA `(.L_x_19255) ;  /* 0x0000000000147947 */ /* 0x000fec0003800000 */
.L_x_19279:
[----:B------:R-:W3:Y:S02]  /*1f50*/  LDG.E.64 R34, desc[UR36][R4.64] ;  /* 0x0000002404227981 */ /* 0x000ee4000c1e1b00 */
[----:B---3--:R-:W0:Y:S01]  /*1f60*/  I2F.F64.U64 R34, R34 ;  /* 0x0000002200227312 */ /* 0x008e220000301800 */
[----:B------:R-:W-:Y:S05]  /*1f70*/  BRA `(.L_x_19255) ;  /* 0x0000000000087947 */ /* 0x000fea0003800000 */
.L_x_19278:
[----:B------:R-:W3:Y:S02]  /*1f80*/  LDG.E R4, desc[UR36][R4.64] ;  /* 0x0000002404047981 */ /* 0x000ee4000c1e1900 */
[----:B---3--:R0:W1:Y:S02]  /*1f90*/  I2F.F64.U32 R34, R4 ;  /* 0x0000000400227312 */ /* 0x0080640000201800 */
.L_x_19255:
[----:B------:R-:W-:-:S07]  /*1fa0*/  VIADD R17, R17, 0x80 ;  /* 0x0000008011117836 */ /* 0x000fce0000000000 */
.L_x_19249:
[----:B------:R-:W-:Y:S05]  /*1fb0*/  BSYNC B6 ;  /* 0x0000000000067941 */ /* 0x000fea0003800000 */
.L_x_19248:
        /* <DEDUP_REMOVED lines=26> */
.L_x_19288:
[----:B------:R-:W3:Y:S02]  /*2160*/  LDG.E.U8 R4, desc[UR36][R4.64] ;  /* 0x0000002404047981 */ /* 0x000ee4000c1e1100 */
[----:B---3--:R0:W1:Y:S01]  /*2170*/  I2F.F64.U16 R26, R4 ;  /* 0x00000004001a7312 */ /* 0x0080620000101800 */
[----:B------:R-:W-:Y:S05]  /*2180*/  BRA `(.L_x_19290) ;  /* 0x0000000c00707947 */ /* 0x000fea0003800000 */
.L_x_19287:
        /* <DEDUP_REMOVED lines=9> */
.L_x_19292:
[----:B------:R-:W3:Y:S02]  /*2220*/  LDG.E R4, desc[UR36][R4.64] ;  /* 0x0000002404047981 */ /* 0x000ee4000c1e1900 */
[----:B---3--:R0:W1:Y:S01]  /*2230*/  I2F.F64 R26, R4 ;  /* 0x00000004001a7312 */ /* 0x0080620000201c00 */
[----:B------:R-:W-:Y:S05]  /*2240*/  BRA `(.L_x_19290) ;  /* 0x0000000c00407947 */ /* 0x000fea0003800000 */
.L_x_19291:
[----:B------:R-:W3:Y:S02]  /*2250*/  LDG.E.U16 R4, desc[UR36][R4.64] ;  /* 0x0000002404047981 */ /* 0x000ee4000c1e1500 */
[----:B---3--:R0:W1:Y:S01]  /*2260*/  I2F.F64.S16 R26, R4 ;  /* 0x00000004001a7312 */ /* 0x0080620000101c00 */
[----:B------:R-:W-:Y:S05]  /*2270*/  BRA `(.L_x_19290) ;  /* 0x0000000c00347947 */ /* 0x000fea0003800000 */
.L_x_19286:
        /* <DEDUP_REMOVED lines=10> */
.L_x_19294:
[----:B------:R-:W3:Y:S02]  /*2320*/  LDG.E.U16 R0, desc[UR36][R4.64] ;  /* 0x0000002404007981 */ /* 0x000ee4000c1e1500 */
[----:B---3--:R-:W-:-:S05]  /*2330*/  HADD2.F32 R0, -RZ, R0.H0_H0 ;  /* 0x20000000ff007230 */ /* 0x008fca0000004100 */
[----:B------:R-:W-:-:S04]  /*2340*/  FMUL.FTZ R0, R0, 1 ;  /* 0x3f80000000007820 */ /* 0x000fc80000410000 */
[----:B------:R0:W1:Y:S01]  /*2350*/  F2F.F64.F32 R26, R0 ;  /* 0x00000000001a7310 */ /* 0x0000620000201800 */
[----:B------:R-:W-:Y:S05]  /*2360*/  BRA `(.L_x_19290) ;  /* 0x0000000800f87947 */ /* 0x000fea0003800000 */
.L_x_19293:
        /* <DEDUP_REMOVED lines=10> */
.L_x_19296:
[----:B------:R-:W3:Y:S02]  /*2410*/  LDG.E.U16 R4, desc[UR36][R4.64] ;  /* 0x0000002404047981 */ /* 0x000ee4000c1e1500 */
[----:B---3--:R-:W-:-:S05]  /*2420*/  HADD2.F32 R0, -RZ, R4.H0_H0 ;  /* 0x20000004ff007230 */ /* 0x008fca0000004100 */
[----:B------:R-:W-:-:S04]  /*2430*/  FMUL.FTZ R0, R0, 1 ;  /* 0x3f80000000007820 */ /* 0x000fc80000410000 */
[----:B------:R0:W1:Y:S01]  /*2440*/  F2F.F64.F32 R26, R0 ;  /* 0x00000000001a7310 */ /* 0x0000620000201800 */
[----:B------:R-:W-:Y:S05]  /*2450*/  BRA `(.L_x_19290) ;  /* 0x0000000800bc7947 */ /* 0x000fea0003800000 */
.L_x_19295:
[----:B------:R0:W5:Y:S01]  /*2460*/  LDG.E.64 R26, desc[UR36][R4.64] ;  /* 0x00000024041a7981 */ /* 0x000162000c1e1b00 */
[----:B------:R-:W-:Y:S05]  /*2470*/  BRA `(.L_x_19290) ;  /* 0x0000000800b47947 */ /* 0x000fea0003800000 */
.L_x_19285:
        /* <DEDUP_REMOVED lines=13> */
.L_x_19299:
[----:B------:R0:W5:Y:S01]  /*2550*/  LDG.E.64 R26, desc[UR36][R4.64] ;  /* 0x00000024041a7981 */ /* 0x000162000c1e1b00 */
[----:B------:R-:W-:Y:S05]  /*2560*/  BRA `(.L_x_19290) ;  /* 0x0000000800787947 */ /* 0x000fea0003800000 */
.L_x_19298:
        /* <DEDUP_REMOVED lines=28> */
.L_x_19301:
        /* <DEDUP_REMOVED lines=15> */
.L_x_19300:
[----:B------:R-:W3:Y:S02]  /*2820*/  LDG.E.U16 R0, desc[UR36][R4.64] ;  /* 0x0000002404007981 */ /* 0x000ee4000c1e1500 */
[----:B---3--:R-:W-:-:S04]  /*2830*/  IMAD.U32 R0, R0, 0x10000, RZ ;  /* 0x0001000000007824 */ /* 0x008fc800078e00ff */
[----:B------:R-:W-:-:S04]  /*2840*/  FMUL.FTZ R0, R0, 1 ;  /* 0x3f80000000007820 */ /* 0x000fc80000410000 */
[----:B------:R0:W1:Y:S01]  /*2850*/  F2F.F64.F32 R26, R0 ;  /* 0x00000000001a7310 */ /* 0x0000620000201800 */
[----:B------:R-:W-:Y:S05]  /*2860*/  BRA `(.L_x_19290) ;  /* 0x0000000400b87947 */ /* 0x000fea0003800000 */
.L_x_19297:
        /* <DEDUP_REMOVED lines=11> */
.L_x_19304:
        /* <DEDUP_REMOVED lines=21> */
.L_x_19308:
[----:B------:R-:W-:Y:S05]  /*2a70*/  BSYNC B1 ;  /* 0x0000000000017941 */ /* 0x000fea0003800000 */
.L_x_19307:
[----:B------:R-:W-:Y:S01]  /*2a80*/  LEA R5, R0, 0x3b800000, 0x17 ;  /* 0x3b80000000057811 */ /* 0x000fe200078eb8ff */
[----:B------:R-:W-:-:S05]  /*2a90*/  IMAD.SHL.U32 R0, R3, 0x100000, RZ ;  /* 0x0010000003007824 */ /* 0x000fca00078e00ff */
[----:B------:R-:W-:-:S07]  /*2aa0*/  LOP3.LUT R0, R5, R0, R6, 0xfe, !PT ;  /* 0x0000000005007212 */ /* 0x000fce00078efe06 */
.L_x_19306:
[----:B------:R-:W-:Y:S05]  /*2ab0*/  BSYNC B0 ;  /* 0x0000000000007941 */ /* 0x000fea0003800000 */
.L_x_19305:
[----:B------:R-:W-:-:S04]  /*2ac0*/  FMUL.FTZ R0, R0, 1 ;  /* 0x3f80000000007820 */ /* 0x000fc80000410000 */
[----:B------:R3:W0:Y:S01]  /*2ad0*/  F2F.F64.F32 R26, R0 ;  /* 0x00000000001a7310 */ /* 0x0006220000201800 */
[----:B------:R-:W-:Y:S05]  /*2ae0*/  BRA `(.L_x_19290) ;  /* 0x0000000400187947 */ /* 0x000fea0003800000 */
.L_x_19303:
        /* <DEDUP_REMOVED lines=21> */
.L_x_19312:
[----:B------:R-:W-:Y:S05]  /*2c40*/  BSYNC B1 ;  /* 0x0000000000017941 */ /* 0x000fea0003800000 */
.L_x_19311:
[----:B------:R-:W-:Y:S01]  /*2c50*/  LEA R5, R0, 0x37800000, 0x17 ;  /* 0x3780000000057811 */ /* 0x000fe200078eb8ff */
[----:B------:R-:W-:-:S05]  /*2c60*/  IMAD.SHL.U32 R0, R3, 0x200000, RZ ;  /* 0x0020000003007824 */ /* 0x000fca00078e00ff */
[----:B------:R-:W-:-:S07]  /*2c70*/  LOP3.LUT R0, R5, R0, R6, 0xfe, !PT ;  /* 0x0000000005007212 */ /* 0x000fce00078efe06 */
.L_x_19310:
[----:B------:R-:W-:Y:S05]  /*2c80*/  BSYNC B0 ;  /* 0x0000000000007941 */ /* 0x000fea0003800000 */
.L_x_19309:
[----:B------:R-:W-:-:S04]  /*2c90*/  FMUL.FTZ R0, R0, 1 ;  /* 0x3f80000000007820 */ /* 0x000fc80000410000 */
[----:B------:R0:W1:Y:S01]  /*2ca0*/  F2F.F64.F32 R26, R0 ;  /* 0x00000000001a7310 */ /* 0x0000620000201800 */
[----:B------:R-:W-:Y:S05]  /*2cb0*/  BRA `(.L_x_19290) ;  /* 0x0000000000a47947 */ /* 0x000fea0003800000 */
.L_x_19302:
        /* <DEDUP_REMOVED lines=14> */
.L_x_19316:
[----:B------:R-:W-:Y:S05]  /*2da0*/  BSYNC B0 ;  /* 0x0000000000007941 */ /* 0x000fea0003800000 */
.L_x_19315:
[----:B------:R-:W-:-:S04]  /*2db0*/  FMUL.FTZ R0, R0, 1 ;  /* 0x3f80000000007820 */ /* 0x000fc80000410000 */
[----:B------:R0:W1:Y:S01]  /*2dc0*/  F2F.F64.F32 R26, R0 ;  /* 0x00000000001a7310 */ /* 0x0000620000201800 */
[----:B------:R-:W-:Y:S05]  /*2dd0*/  BRA `(.L_x_19290) ;  /* 0x00000000005c7947 */ /* 0x000fea0003800000 */
.L_x_19289:
        /* <DEDUP_REMOVED lines=16> */
.L_x_19317:
[----:B------:R-:W-:Y:S01]  /*2ee0*/  CS2R R26, SRZ ;  /* 0x00000000001a7805 */ /* 0x000fe2000001ff00 */
[----:B------:R-:W-:Y:S06]  /*2ef0*/  BRA `(.L_x_19290) ;  /* 0x0000000000147947 */ /* 0x000fec0003800000 */
.L_x_19314:
[----:B------:R-:W3:Y:S02]  /*2f00*/  LDG.E.64 R26, desc[UR36][R4.64] ;  /* 0x00000024041a7981 */ /* 0x000ee4000c1e1b00 */
[----:B---3--:R-:W0:Y:S01]  /*2f10*/  I2F.F64.U64 R26, R26 ;  /* 0x0000001a001a7312 */ /* 0x008e220000301800 */
[----:B------:R-:W-:Y:S05]  /*2f20*/  BRA `(.L_x_19290) ;  /* 0x0000000000087947 */ /* 0x000fea0003800000 */
.L_x_19313:
[----:B------:R-:W3:Y:S02]  /*2f30*/  LDG.E R4, desc[UR36][R4.64] ;  /* 0x0000002404047981 */ /* 0x000ee4000c1e1900 */
[----:B---3--:R0:W1:Y:S02]  /*2f40*/  I2F.F64.U32 R26, R4 ;  /* 0x00000004001a7312 */ /* 0x0080640000201800 */
.L_x_19290:
[----:B------:R-:W-:-:S07]  /*2f50*/  VIADD R17, R17, 0x80 ;  /* 0x0000008011117836 */ /* 0x000fce0000000000 */
.L_x_19284:
[----:B------:R-:W-:Y:S05]  /*2f60*/  BSYNC B6 ;  /* 0x0000000000067941 */ /* 0x000fea0003800000 */
.L_x_19283:
        /* <DEDUP_REMOVED lines=23> */
.L_x_19323:
[----:B------:R-:W3:Y:S02]  /*30e0*/  LDG.E.U8 R4, desc[UR36][R4.64] ;  /* 0x0000002404047981 */ /* 0x000ee4000c1e1100 */
[----:B---3--:R0:W1:Y:S01]  /*30f0*/  I2F.F64.U16 R18, R4 ;  /* 0x0000000400127312 */ /* 0x0080620000101800 */
[----:B------:R-:W-:Y:S05]  /*3100*/  BRA `(.L_x_19319) ;  /* 0x0000000c006c7947 */ /* 0x000fea0003800000 */
.L_x_19322:
        /* <DEDUP_REMOVED lines=9> */
.L_x_19326:
[----:B------:R-:W3:Y:S02]  /*31a0*/  LDG.E R4, desc[UR36][R4.64] ;  /* 0x0000002404047981 */ /* 0x000ee4000c1e1900 */
[----:B---3--:R0:W1:Y:S01]  /*31b0*/  I2F.F64 R18, R4 ;  /* 0x0000000400127312 */ /* 0x0080620000201c00 */
[----:B------:R-:W-:Y:S05]  /*31c0*/  BRA `(.L_x_19319) ;  /* 0x0000000c003c7947 */ /* 0x000fea0003800000 */
.L_x_19325:
[----:B------:R-:W3:Y:S02]  /*31d0*/  LDG.E.U16 R4, desc[UR36][R4.64] ;  /* 0x0000002404047981 */ /* 0x000ee4000c1e1500 */
[----:B---3--:R0:W1:Y:S01]  /*31e0*/  I2F.F64.S16 R18, R4 ;  /* 0x0000000400127312 */ /* 0x0080620000101c00 */
[----:B------:R-:W-:Y:S05]  /*31f0*/  BRA `(.L_x_19319) ;  /* 0x0000000c00307947 */ /* 0x000fea0003800000 */
.L_x_19321:
        /* <DEDUP_REMOVED lines=10> */
.L_x_19328:
[----:B------:R-:W3:Y:S02]  /*32a0*/  LDG.E.U16 R0, desc[UR36][R4.64] ;  /* 0x0000002404007981 */ /* 0x000ee4000c1e1500 */
[----:B---3--:R-:W-:-:S05]  /*32b0*/  HADD2.F32 R0, -RZ, R0.H0_H0 ;  /* 0x20000000ff007230 */ /* 0x008fca0000004100 */
[----:B------:R-:W-:-:S04]  /*32c0*/  FMUL.FTZ R0, R0, 1 ;  /* 0x3f80000000007820 */ /* 0x000fc80000410000 */
[----:B------:R0:W1:Y:S01]  /*32d0*/  F2F.F64.F32 R18, R0 ;  /* 0x0000000000127310 */ /* 0x0000620000201800 */
[----:B------:R-:W-:Y:S05]  /*32e0*/  BRA `(.L_x_19319) ;  /* 0x0000000800f47947 */ /* 0x000fea0003800000 */
.L_x_19327:
        /* <DEDUP_REMOVED lines=10> */
.L_x_19330:
[----:B------:R-:W3:Y:S02]  /*3390*/  LDG.E.U16 R4, desc[UR36][R4.64] ;  /* 0x0000002404047981 */ /* 0x000ee4000c1e1500 */
[----:B---3--:R-:W-:-:S05]  /*33a0*/  HADD2.F32 R0, -RZ, R4.H0_H0 ;  /* 0x20000004ff007230 */ /* 0x008fca0000004100 */
[----:B------:R-:W-:-:S04]  /*33b0*/  FMUL.FTZ R0, R0, 1 ;  /* 0x3f80000000007820 */ /* 0x000fc80000410000 */
[----:B------:R0:W1:Y:S01]  /*33c0*/  F2F.F64.F32 R18, R0 ;  /* 0x0000000000127310 */ /* 0x0000620000201800 */
[----:B------:R-:W-:Y:S05]  /*33d0*/  BRA `(.L_x_19319) ;  /* 0x0000000800b87947 */ /* 0x000fea0003800000 */
.L_x_19329:
[----:B------:R0:W5:Y:S01]  /*33e0*/  LDG.E.64 R18, desc[UR36][R4.64] ;  /* 0x0000002404127981 */ /* 0x000162000c1e1b00 */
[----:B------:R-:W-:Y:S05]  /*33f0*/  BRA `(.L_x_19319) ;  /* 0x0000000800b07947 */ /* 0x000fea0003800000 */
.L_x_19320:
        /* <DEDUP_REMOVED lines=13> */
.L_x_19333:
[----:B------:R0:W5:Y:S01]  /*34d0*/  LDG.E.64 R18, desc[UR36][R4.64] ;  /* 0x0000002404127981 */ /* 0x000162000c1e1b00 */
[----:B------:R-:W-:Y:S05]  /*34e0*/  BRA `(.L_x_19319) ;  /* 0x0000000800747947 */ /* 0x000fea0003800000 */
.L_x_19332:
        /* <DEDUP_REMOVED lines=28> */
.L_x_19335:
        /* <DEDUP_REMOVED lines=15> */
.L_x_19334:
[----:B------:R-:W3:Y:S02]  /*37a0*/  LDG.E.U16 R0, desc[UR36][R4.64] ;  /* 0x0000002404007981 */ /* 0x000ee4000c1e1500 */
[----:B---3--:R-:W-:-:S04]  /*37b0*/  IMAD.U32 R0, R0, 0x10000, RZ ;  /* 0x0001000000007824 */ /* 0x008fc800078e00ff */
[----:B------:R-:W-:-:S04]  /*37c0*/  FMUL.FTZ R0, R0, 1 ;  /* 0x3f80000000007820 */ /* 0x000fc80000410000 */
[----:B------:R0:W1:Y:S01]  /*37d0*/  F2F.F64.F32 R18, R0 ;  /* 0x0000000000127310 */ /* 0x0000620000201800 */
[----:B------:R-:W-:Y:S05]  /*37e0*/  BRA `(.L_x_19319) ;  /* 0x0000000400b47947 */ /* 0x000fea0003800000 */
.L_x_19331:
        /* <DEDUP_REMOVED lines=11> */
.L_x_19338:
        /* <DEDUP_REMOVED lines=21> */
.L_x_19342:
[----:B------:R-:W-:Y:S05]  /*39f0*/  BSYNC B1 ;  /* 0x0000000000017941 */ /* 0x000fea0003800000 */
.L_x_19341:
[----:B------:R-:W-:Y:S01]  /*3a00*/  LEA R5, R0, 0x3b800000, 0x17 ;  /* 0x3b80000000057811 */ /* 0x000fe200078eb8ff */
[----:B------:R-:W-:-:S05]  /*3a10*/  IMAD.SHL.U32 R0, R3, 0x100000, RZ ;  /* 0x0010000003007824 */ /* 0x000fca00078e00ff */
[----:B------:R-:W-:-:S07]  /*3a20*/  LOP3.LUT R0, R5, R0, R6, 0xfe, !PT ;  /* 0x0000000005007212 */ /* 0x000fce00078efe06 */
.L_x_19340:
[----:B------:R-:W-:Y:S05]  /*3a30*/  BSYNC B0 ;  /* 0x0000000000007941 */ /* 0x000fea0003800000 */
.L_x_19339:
[----:B------:R-:W-:-:S04]  /*3a40*/  FMUL.FTZ R0, R0, 1 ;  /* 0x3f80000000007820 */ /* 0x000fc80000410000 */
[----:B------:R0:W1:Y:S01]  /*3a50*/  F2F.F64.F32 R18, R0 ;  /* 0x0000000000127310 */ /* 0x0000620000201800 */
[----:B------:R-:W-:Y:S05]  /*3a60*/  BRA `(.L_x_19319) ;  /* 0x0000000400147947 */ /* 0x000fea0003800000 */
.L_x_19337:
        /* <DEDUP_REMOVED lines=21> */
.L_x_19346:
[----:B------:R-:W-:Y:S05]  /*3bc0*/  BSYNC B1 ;  /* 0x0000000000017941 */ /* 0x000fea0003800000 */
.L_x_19345:
[----:B------:R-:W-:Y:S01]  /*3bd0*/  LEA R5, R0, 0x37800000, 0x17 ;  /* 0x3780000000057811 */ /* 0x000fe200078eb8ff */
[----:B------:R-:W-:-:S05]  /*3be0*/  IMAD.SHL.U32 R0, R3, 0x200000, RZ ;  /* 0x0020000003007824 */ /* 0x000fca00078e00ff */
[----:B------:R-:W-:-:S07]  /*3bf0*/  LOP3.LUT R0, R5, R0, R6, 0xfe, !PT ;  /* 0x0000000005007212 */ /* 0x000fce00078efe06 */
.L_x_19344:
[----:B------:R-:W-:Y:S05]  /*3c00*/  BSYNC B0 ;  /* 0x0000000000007941 */ /* 0x000fea0003800000 */
.L_x_19343:
[----:B------:R-:W-:-:S04]  /*3c10*/  FMUL.FTZ R0, R0, 1 ;  /* 0x3f80000000007820 */ /* 0x000fc80000410000 */
[----:B------:R0:W1:Y:S01]  /*3c20*/  F2F.F64.F32 R18, R0 ;  /* 0x0000000000127310 */ /* 0x0000620000201800 */
[----:B------:R-:W-:Y:S05]  /*3c30*/  BRA `(.L_x_19319) ;  /* 0x0000000000a07947 */ /* 0x000fea0003800000 */
.L_x_19336:
        /* <DEDUP_REMOVED lines=14> */
.L_x_19350:
[----:B------:R-:W-:Y:S05]  /*3d20*/  BSYNC B0 ;  /* 0x0000000000007941 */ /* 0x000fea0003800000 */
.L_x_19349:
[----:B------:R-:W-:-:S04]  /*3d30*/  FMUL.FTZ R0, R0, 1 ;  /* 0x3f80000000007820 */ /* 0x000fc80000410000 */
[----:B------:R0:W1:Y:S01]  /*3d40*/  F2F.F64.F32 R18, R0 ;  /* 0x0000000000127310 */ /* 0x0000620000201800 */
[----:B------:R-:W-:Y:S05]  /*3d50*/  BRA `(.L_x_19319) ;  /* 0x0000000000587947 */ /* 0x000fea0003800000 */
.L_x_19324:
        /* <DEDUP_REMOVED lines=16> */
.L_x_19351:
[----:B------:R-:W-:Y:S05]  /*3e60*/  BRA `(.L_x_19319) ;  /* 0x0000000000147947 */ /* 0x000fea0003800000 */
.L_x_19348:
[----:B------:R-:W3:Y:S02]  /*3e70*/  LDG.E.64 R18, desc[UR36][R4.64] ;  /* 0x0000002404127981 */ /* 0x000ee4000c1e1b00 */
[----:B---3--:R-:W0:Y:S01]  /*3e80*/  I2F.F64.U64 R18, R18 ;  /* 0x0000001200127312 */ /* 0x008e220000301800 */
[----:B------:R-:W-:Y:S05]  /*3e90*/  BRA `(.L_x_19319) ;  /* 0x0000000000087947 */ /* 0x000fea0003800000 */
.L_x_19347:
[----:B------:R-:W3:Y:S02]  /*3ea0*/  LDG.E R4, desc[UR36][R4.64] ;  /* 0x0000002404047981 */ /* 0x000ee4000c1e1900 */
[----:B---3--:R0:W1:Y:S02]  /*3eb0*/  I2F.F64.U32 R18, R4 ;  /* 0x0000000400127312 */ /* 0x0080640000201800 */
.L_x_19319:
[----:B------:R-:W-:Y:S05]  /*3ec0*/  BSYNC B6 ;  /* 0x0000000000067941 */ /* 0x000fea0003800000 */
.L_x_19318:
        /* <DEDUP_REMOVED lines=10> */
[----:B-1--45:R0:W1:Y:S08]  /*3f70*/  @!P3 FRND.F64.CEIL R4, R36 ;  /* 0x000000240004b313 */ /* 0x0320700000309800 */
[----:B------:R0:W2:Y:S08]  /*3f80*/  @!P1 FRND.F64.CEIL R24, R26 ;  /* 0x0000001a00189313 */ /* 0x0000b00000309800 */
[----:B------:R0:W4:Y:S08]  /*3f90*/  @!P2 FRND.F64.CEIL R16, R18 ;  /* 0x000000120010a313 */ /* 0x0001300000309800 */
[----:B------:R0:W0:Y:S01]  /*3fa0*/  @!P0 FRND.F64.CEIL R28, R34 ;  /* 0x00000022001c8313 */ /* 0x0000220000309800 */
        /* <DEDUP_REMOVED lines=19> */
[----:B0-----:R-:W0:Y:S01]  /*40e0*/  F2I.F64.CEIL R37, R36 ;  /* 0x0000002400257311 */ /* 0x001e220000309100 */
[----:B------:R-:W-:Y:S01]  /*40f0*/  IMAD.MOV.U32 R33, RZ, RZ, R31 ;  /* 0x000000ffff217224 */ /* 0x000fe200078e001f */
[----:B0-----:R0:W-:Y:S01]  /*4100*/  STG.E.U8 desc[UR36][R8.64], R37 ;  /* 0x0000002508007986 */ /* 0x0011e2000c101124 */
[----:B------:R-:W-:Y:S05]  /*4110*/  BRA `(.L_x_19353) ;  /* 0x0000001000547947 */ /* 0x000fea0003800000 */
.L_x_19357:
[----:B0-----:R-:W0:Y:S01]  /*4120*/  F2I.S64.F64.CEIL R36, R36 ;  /* 0x0000002400247311 */ /* 0x001e220000309900 */
[----:B------:R-:W-:Y:S02]  /*4130*/  IMAD.MOV.U32 R33, RZ, RZ, R31 ;  /* 0x000000ffff217224 */ /* 0x000fe400078e001f */
[----:B0-----:R-:W-:-:S05]  /*4140*/  IMAD.MOV.U32 R3, RZ, RZ, R36 ;  /* 0x000000ffff037224 */ /* 0x001fca00078e0024 */
[----:B------:R0:W-:Y:S01]  /*4150*/  STG.E.U8 desc[UR36][R8.64], R3 ;  /* 0x0000000308007986 */ /* 0x0001e2000c101124 */
[----:B------:R-:W-:Y:S05]  /*4160*/  BRA `(.L_x_19353) ;  /* 0x0000001000407947 */ /* 0x000fea0003800000 */
.L_x_19356:
[----:B------:R-:W-:-:S13]  /*4170*/  ISETP.NE.AND P0, PT, R0, 0x2, PT ;  /* 0x000000020000780c */ /* 0x000fda0003f05270 */
[----:B------:R-:W-:Y:S05]  /*4180*/  @!P0 BRA `(.L_x_19359) ;  /* 0x0000000000308947 */ /* 0x000fea0003800000 */
[----:B------:R-:W-:-:S13]  /*4190*/  ISETP.NE.AND P0, PT, R0, 0x3, PT ;  /* 0x000000030000780c */ /* 0x000fda0003f05270 */
[----:B------:R-:W-:Y:S05]  /*41a0*/  @!P0 BRA `(.L_x_19360) ;  /* 0x0000000000188947 */ /* 0x000fea0003800000 */
[----:B------:R-:W-:-:S13]  /*41b0*/  ISETP.NE.AND P0, PT, R0, 0x4, PT ;  /* 0x000000040000780c */ /* 0x000fda0003f05270 */
[----:B------:R-:W-:Y:S05]  /*41c0*/  @P0 BRA `(.L_x_19358) ;  /* 0x0000000c00c40947 */ /* 0x000fea0003800000 */
[----:B0-----:R-:W0:Y:S01]  /*41d0*/  F2I.S64.F64.CEIL R36, R36 ;  /* 0x0000002400247311 */ /* 0x001e220000309900 */
[----:B------:R-:W-:Y:S01]  /*41e0*/  IMAD.MOV.U32 R33, RZ, RZ, R31 ;  /* 0x000000ffff217224 */ /* 0x000fe200078e001f */
[----:B0-----:R0:W-:Y:S01]  /*41f0*/  STG.E.64 desc[UR36][R8.64], R36 ;  /* 0x0000002408007986 */ /* 0x0011e2000c101b24 */
[----:B------:R-:W-:Y:S05]  /*4200*/  BRA `(.L_x_19353) ;  /* 0x0000001000187947 */ /* 0x000fea0003800000 */
.L_x_19360:
[----:B0-----:R-:W0:Y:S01]  /*4210*/  F2I.F64.CEIL R37, R36 ;  /* 0x0000002400257311 */ /* 0x001e220000309100 */
[----:B------:R-:W-:Y:S01]  /*4220*/  IMAD.MOV.U32 R33, RZ, RZ, R31 ;  /* 0x000000ffff217224 */ /* 0x000fe200078e001f */
[----:B0-----:R0:W-:Y:S01]  /*4230*/  STG.E desc[UR36][R8.64], R37 ;  /* 0x0000002508007986 */ /* 0x0011e2000c101924 */
[----:B------:R-:W-:Y:S05]  /*4240*/  BRA `(.L_x_19353) ;  /* 0x0000001000087947 */ /* 0x000fea0003800000 */
.L_x_19359:
[----:B0-----:R-:W0:Y:S01]  /*4250*/  F2I.F64.CEIL R37, R36 ;  /* 0x0000002400257311 */ /* 0x001e220000309100 */
[----:B------:R-:W-:Y:S01]  /*4260*/  IMAD.MOV.U32 R33, RZ, RZ, R31 ;  /* 0x000000ffff217224 */ /* 0x000fe200078e001f */
[----:B0-----:R0:W-:Y:S01]  /*4270*/  STG.E.U16 desc[UR36][R8.64], R37 ;  /* 0x0000002508007986 */ /* 0x0011e2000c101524 */
[----:B------:R-:W-:Y:S05]  /*4280*/  BRA `(.L_x_19353) ;  /* 0x0000000c00f87947 */ /* 0x000fea0003800000 */
.L_x_19355:
        /* <DEDUP_REMOVED lines=14> */
.L_x_19362:
        /* <DEDUP_REMOVED lines=9> */
.L_x_19361:
        /* <DEDUP_REMOVED lines=15> */
.L_x_19364:
        /* <DEDUP_REMOVED lines=10> */
.L_x_19363:
[----:B------:R1:W-:Y:S01]  /*4590*/  STG.E.64 desc[UR36][R8.64], R4 ;  /* 0x0000000408007986 */ /* 0x0003e2000c101b24 */
[----:B------:R-:W-:Y:S01]  /*45a0*/  IMAD.MOV.U32 R33, RZ, RZ, R31 ;  /* 0x000000ffff217224 */ /* 0x000fe200078e001f */
[----:B------:R-:W-:Y:S06]  /*45b0*/  BRA `(.L_x_19353) ;  /* 0x0000000c002c7947 */ /* 0x000fec0003800000 */
.L_x_19354:
        /* <DEDUP_REMOVED lines=13> */
.L_x_19367:
[----:B------:R-:W-:Y:S01]  /*4690*/  CS2R R6, SRZ ;  /* 0x0000000000067805 */ /* 0x000fe2000001ff00 */
[----:B------:R-:W-:-:S04]  /*46a0*/  IMAD.MOV.U32 R33, RZ, RZ, R31 ;  /* 0x000000ffff217224 */ /* 0x000fc800078e001f */
[----:B------:R1:W-:Y:S01]  /*46b0*/  STG.E.128 desc[UR36][R8.64], R4 ;  /* 0x0000000408007986 */ /* 0x0003e2000c101d24 */
[----:B------:R-:W-:Y:S05]  /*46c0*/  BRA `(.L_x_19353) ;  /* 0x0000000800e87947 */ /* 0x000fea0003800000 */
.L_x_19366:
        /* <DEDUP_REMOVED lines=25> */
.L_x_19371:
[----:B------:R-:W-:Y:S05]  /*4860*/  BSYNC B0 ;  /* 0x0000000000007941 */ /* 0x000fea0003800000 */
.L_x_19370:
[----:B------:R-:W-:Y:S01]  /*4870*/  LOP3.LUT R7, R0, R7, RZ, 0xfc, !PT ;  /* 0x0000000700077212 */ /* 0x000fe200078efcff */
[----:B------:R-:W-:-:S04]  /*4880*/  IMAD.MOV.U32 R33, RZ, RZ, R31 ;  /* 0x000000ffff217224 */ /* 0x000fc800078e001f */
[----:B------:R1:W-:Y:S01]  /*4890*/  STG.E.U8 desc[UR36][R8.64], R7 ;  /* 0x0000000708007986 */ /* 0x0003e2000c101124 */
[----:B------:R-:W-:Y:S05]  /*48a0*/  BRA `(.L_x_19353) ;  /* 0x0000000800707947 */ /* 0x000fea0003800000 */
.L_x_19369:
        /* <DEDUP_REMOVED lines=17> */
.L_x_19373:
[----:B------:R-:W-:Y:S01]  /*49c0*/  IMAD.MOV.U32 R0, RZ, RZ, 0x7f ;  /* 0x0000007fff007424 */ /* 0x000fe200078e00ff */
[----:B------:R-:W-:-:S04]  /*49d0*/  ISETP.GT.U32.AND P0, PT, R3, 0x7f800000, PT ;  /* 0x7f8000000300780c */ /* 0x000fc80003f04070 */
[----:B------:R-:W-:-:S09]  /*49e0*/  SEL R0, R0, 0x7c, P0 ;  /* 0x0000007c00007807 */ /* 0x000fd20000000000 */
.L_x_19374:
[----:B------:R-:W-:Y:S05]  /*49f0*/  BSYNC B0 ;  /* 0x0000000000007941 */ /* 0x000fea0003800000 */
.L_x_19372:
[----:B------:R-:W-:Y:S01]  /*4a00*/  LOP3.LUT R3, R7, 0x80000000, RZ, 0xc0, !PT ;  /* 0x8000000007037812 */ /* 0x000fe200078ec0ff */
[----:B------:R-:W-:-:S03]  /*4a10*/  IMAD.MOV.U32 R33, RZ, RZ, R31 ;  /* 0x000000ffff217224 */ /* 0x000fc600078e001f */
[----:B------:R-:W-:-:S04]  /*4a20*/  SHF.R.U32.HI R3, RZ, 0x18, R3 ;  /* 0x00000018ff037819 */ /* 0x000fc80000011603 */
[----:B------:R-:W-:-:S05]  /*4a30*/  LOP3.LUT R3, R0, R3, RZ, 0xfc, !PT ;  /* 0x0000000300037212 */ /* 0x000fca00078efcff */
[----:B------:R1:W-:Y:S01]  /*4a40*/  STG.E.U8 desc[UR36][R8.64], R3 ;  /* 0x0000000308007986 */ /* 0x0003e2000c101124 */
[----:B------:R-:W-:Y:S05]  /*4a50*/  BRA `(.L_x_19353) ;  /* 0x0000000800047947 */ /* 0x000fea0003800000 */
.L_x_19368:
        /* <DEDUP_REMOVED lines=9> */
.L_x_19365:
        /* <DEDUP_REMOVED lines=8> */
[----:B0-----:R-:W0:Y:S01]  /*4b70*/  F2I.U32.F64.CEIL R37, R36 ;  /* 0x0000002400257311 */ /* 0x001e220000309000 */
[----:B------:R-:W-:Y:S01]  /*4b80*/  IMAD.MOV.U32 R33, RZ, RZ, R31 ;  /* 0x000000ffff217224 */ /* 0x000fe200078e001f */
[----:B0-----:R0:W-:Y:S01]  /*4b90*/  STG.E.U16 desc[UR36][R8.64], R37 ;  /* 0x0000002508007986 */ /* 0x0011e2000c101524 */
[----:B------:R-:W-:Y:S05]  /*4ba0*/  BRA `(.L_x_19353) ;  /* 0x0000000400b07947 */ /* 0x000fea0003800000 */
.L_x_19377:
        /* <DEDUP_REMOVED lines=21> */
.L_x_19380:
[----:B------:R-:W-:-:S04]  /*4d00*/  LOP3.LUT R0, R7, 0x80000000, RZ, 0xc0, !PT ;  /* 0x8000000007007812 */ /* 0x000fc800078ec0ff */
[----:B------:R-:W-:-:S04]  /*4d10*/  SHF.R.U32.HI R0, RZ, 0x18, R0 ;  /* 0x00000018ff007819 */ /* 0x000fc80000011600 */
[----:B------:R-:W-:-:S07]  /*4d20*/  LOP3.LUT R0, R3, R0, RZ, 0xfc, !PT ;  /* 0x0000000003007212 */ /* 0x000fce00078efcff */
.L_x_19379:
[----:B------:R-:W-:Y:S05]  /*4d30*/  BSYNC B0 ;  /* 0x0000000000007941 */ /* 0x000fea0003800000 */
.L_x_19378:
[----:B------:R1:W-:Y:S01]  /*4d40*/  STG.E.U8 desc[UR36][R8.64], R0 ;  /* 0x0000000008007986 */ /* 0x0003e2000c101124 */
[----:B------:R-:W-:Y:S01]  /*4d50*/  IMAD.MOV.U32 R33, RZ, RZ, R31 ;  /* 0x000000ffff217224 */ /* 0x000fe200078e001f */
[----:B------:R-:W-:Y:S06]  /*4d60*/  BRA `(.L_x_19353) ;  /* 0x0000000400407947 */ /* 0x000fec0003800000 */
.L_x_19376:
        /* <DEDUP_REMOVED lines=21> */
.L_x_19383:
[----:B------:R-:W-:-:S04]  /*4ec0*/  LOP3.LUT R0, R7, 0x80000000, RZ, 0xc0, !PT ;  /* 0x8000000007007812 */ /* 0x000fc800078ec0ff */
[----:B------:R-:W-:-:S04]  /*4ed0*/  SHF.R.U32.HI R0, RZ, 0x18, R0 ;  /* 0x00000018ff007819 */ /* 0x000fc80000011600 */
[----:B------:R-:W-:-:S07]  /*4ee0*/  LOP3.LUT R0, R3, R0, RZ, 0xfc, !PT ;  /* 0x0000000003007212 */ /* 0x000fce00078efcff */
.L_x_19382:
[----:B------:R-:W-:Y:S05]  /*4ef0*/  BSYNC B0 ;  /* 0x0000000000007941 */ /* 0x000fea0003800000 */
.L_x_19381:
[----:B------:R1:W-:Y:S01]  /*4f00*/  STG.E.U8 desc[UR36][R8.64], R0 ;  /* 0x0000000008007986 */ /* 0x0003e2000c101124 */
[----:B------:R-:W-:Y:S01]  /*4f10*/  IMAD.MOV.U32 R33, RZ, RZ, R31 ;  /* 0x000000ffff217224 */ /* 0x000fe200078e001f */
[----:B------:R-:W-:Y:S06]  /*4f20*/  BRA `(.L_x_19353) ;  /* 0x0000000000d07947 */ /* 0x000fec0003800000 */
.L_x_19375:
        /* <DEDUP_REMOVED lines=27> */
.L_x_19358:
        /* <DEDUP_REMOVED lines=16> */
.L_x_19386:
[----:B------:R-:W-:Y:S01]  /*51e0*/  IMAD.MOV.U32 R33, RZ, RZ, R31 ;  /* 0x000000ffff217224 */ /* 0x000fe200078e001f */
[----:B------:R-:W-:Y:S06]  /*51f0*/  BRA `(.L_x_19353) ;  /* 0x00000000001c7947 */ /* 0x000fec0003800000 */
.L_x_19385:
[----:B0-----:R-:W0:Y:S01]  /*5200*/  F2I.U64.F64.CEIL R36, R36 ;  /* 0x0000002400247311 */ /* 0x001e220000309800 */
[----:B------:R-:W-:Y:S01]  /*5210*/  IMAD.MOV.U32 R33, RZ, RZ, R31 ;  /* 0x000000ffff217224 */ /* 0x000fe200078e001f */
[----:B0-----:R3:W-:Y:S01]  /*5220*/  STG.E.64 desc[UR36][R8.64], R36 ;  /* 0x0000002408007986 */ /* 0x0017e2000c101b24 */
[----:B------:R-:W-:Y:S05]  /*5230*/  BRA `(.L_x_19353) ;  /* 0x00000000000c7947 */ /* 0x000fea0003800000 */
.L_x_19384:
[----:B0-----:R-:W0:Y:S01]  /*5240*/  F2I.U32.F64.CEIL R37, R36 ;  /* 0x0000002400257311 */ /* 0x001e220000309000 */
[----:B------:R-:W-:Y:S01]  /*5250*/  IMAD.MOV.U32 R33, RZ, RZ, R31 ;  /* 0x000000ffff217224 */ /* 0x000fe200078e001f */
[----:B0-----:R1:W-:Y:S06]  /*5260*/  STG.E desc[UR36][R8.64], R37 ;  /* 0x0000002508007986 */ /* 0x0013ec000c101924 */
.L_x_19353:
[----:B------:R-:W-:Y:S05]  /*5270*/  BSYNC B6 ;  /* 0x0000000000067941 */ /* 0x000fea0003800000 */
.L_x_19352:
        /* <DEDUP_REMOVED lines=24> */
.L_x_19392:
[----:B------:R-:W0:Y:S02]  /*5400*/  F2I.S64.F64.CEIL R34, R34 ;  /* 0x0000002200227311 */ /* 0x000e240000309900 */
[----:B0-----:R-:W-:-:S05]  /*5410*/  IMAD.MOV.U32 R3, RZ, RZ, R34 ;  /* 0x000000ffff037224 */ /* 0x001fca00078e0022 */
[----:B------:R0:W-:Y:S01]  /*5420*/  STG.E.U8 desc[UR36][R4.64], R3 ;  /* 0x0000000304007986 */ /* 0x0001e2000c101124 */
[----:B------:R-:W-:Y:S05]  /*5430*/  BRA `(.L_x_19394) ;  /* 0x0000000c00f07947 */ /* 0x000fea0003800000 */
.L_x_19391:
        /* <DEDUP_REMOVED lines=9> */
.L_x_19396:
[----:B------:R-:W0:Y:S02]  /*54d0*/  F2I.F64.CEIL R35, R34 ;  /* 0x0000002200237311 */ /* 0x000e240000309100 */
[----:B0-----:R0:W-:Y:S01]  /*54e0*/  STG.E desc[UR36][R4.64], R35 ;  /* 0x0000002304007986 */ /* 0x0011e2000c101924 */
[----:B------:R-:W-:Y:S05]  /*54f0*/  BRA `(.L_x_19394) ;  /* 0x0000000c00c07947 */ /* 0x000fea0003800000 */
.L_x_19395:
[----:B------:R-:W0:Y:S02]  /*5500*/  F2I.F64.CEIL R35, R34 ;  /* 0x0000002200237311 */ /* 0x000e240000309100 */
[----:B0-----:R0:W-:Y:S01]  /*5510*/  STG.E.U16 desc[UR36][R4.64], R35 ;  /* 0x0000002304007986 */ /* 0x0011e2000c101524 */
[----:B------:R-:W-:Y:S05]  /*5520*/  BRA `(.L_x_19394) ;  /* 0x0000000c00b47947 */ /* 0x000fea0003800000 */
.L_x_19390:
        /* <DEDUP_REMOVED lines=13> */
.L_x_19398:
        /* <DEDUP_REMOVED lines=8> */
.L_x_19397:
        /* <DEDUP_REMOVED lines=14> */
.L_x_19400:
        /* <DEDUP_REMOVED lines=9> */
.L_x_19399:
[----:B------:R0:W-:Y:S01]  /*57f0*/  STG.E.64 desc[UR36][R4.64], R28 ;  /* 0x0000001c04007986 */ /* 0x0001e2000c101b24 */
[----:B------:R-:W-:Y:S05]  /*5800*/  BRA `(.L_x_19394) ;  /* 0x0000000800fc7947 */ /* 0x000fea0003800000 */
.L_x_19389:
        /* <DEDUP_REMOVED lines=12> */
.L_x_19403:
[----:B------:R-:W-:-:S05]  /*58d0*/  CS2R R30, SRZ ;  /* 0x00000000001e7805 */ /* 0x000fca000001ff00 */
[----:B------:R0:W-:Y:S01]  /*58e0*/  STG.E.128 desc[UR36][R4.64], R28 ;  /* 0x0000001c04007986 */ /* 0x0001e2000c101d24 */
[----:B------:R-:W-:Y:S05]  /*58f0*/  BRA `(.L_x_19394) ;  /* 0x0000000800c07947 */ /* 0x000fea0003800000 */
.L_x_19402:
        /* <DEDUP_REMOVED lines=25> */
.L_x_19407:
[----:B------:R-:W-:Y:S05]  /*5a90*/  BSYNC B0 ;  /* 0x0000000000007941 */ /* 0x000fea0003800000 */
.L_x_19406:
[----:B------:R-:W-:-:S05]  /*5aa0*/  LOP3.LUT R7, R0, R7, RZ, 0xfc, !PT ;  /* 0x0000000700077212 */ /* 0x000fca00078efcff */
[----:B------:R0:W-:Y:S01]  /*5ab0*/  STG.E.U8 desc[UR36][R4.64], R7 ;  /* 0x0000000704007986 */ /* 0x0001e2000c101124 */
[----:B------:R-:W-:Y:S05]  /*5ac0*/  BRA `(.L_x_19394) ;  /* 0x00000008004c7947 */ /* 0x000fea0003800000 */
.L_x_19405:
        /* <DEDUP_REMOVED lines=17> */
.L_x_19409:
[----:B------:R-:W-:Y:S01]  /*5be0*/  IMAD.MOV.U32 R0, RZ, RZ, 0x7f ;  /* 0x0000007fff007424 */ /* 0x000fe200078e00ff */
[----:B------:R-:W-:-:S04]  /*5bf0*/  ISETP.GT.U32.AND P0, PT, R3, 0x7f800000, PT ;  /* 0x7f8000000300780c */ /* 0x000fc80003f04070 */
[----:B------:R-:W-:-:S09]  /*5c00*/  SEL R0, R0, 0x7c, P0 ;  /* 0x0000007c00007807 */ /* 0x000fd20000000000 */
.L_x_19410:
[----:B------:R-:W-:Y:S05]  /*5c10*/  BSYNC B0 ;  /* 0x0000000000007941 */ /* 0x000fea0003800000 */
.L_x_19408:
[----:B------:R-:W-:-:S04]  /*5c20*/  LOP3.LUT R3, R7, 0x80000000, RZ, 0xc0, !PT ;  /* 0x8000000007037812 */ /* 0x000fc800078ec0ff */
[----:B------:R-:W-:-:S04]  /*5c30*/  SHF.R.U32.HI R3, RZ, 0x18, R3 ;  /* 0x00000018ff037819 */ /* 0x000fc80000011603 */
[----:B------:R-:W-:-:S05]  /*5c40*/  LOP3.LUT R3, R0, R3, RZ, 0xfc, !PT ;  /* 0x0000000300037212 */ /* 0x000fca00078efcff */
[----:B------:R0:W-:Y:S01]  /*5c50*/  STG.E.U8 desc[UR36][R4.64], R3 ;  /* 0x0000000304007986 */ /* 0x0001e2000c101124 */
[----:B------:R-:W-:Y:S05]  /*5c60*/  BRA `(.L_x_19394) ;  /* 0x0000000400e47947 */ /* 0x000fea0003800000 */
.L_x_19404:
        /* <DEDUP_REMOVED lines=8> */
.L_x_19401:
        /* <DEDUP_REMOVED lines=11> */
.L_x_19413:
        /* <DEDUP_REMOVED lines=21> */
.L_x_19416:
[----:B------:R-:W-:-:S04]  /*5ef0*/  LOP3.LUT R0, R7, 0x80000000, RZ, 0xc0, !PT ;  /* 0x8000000007007812 */ /* 0x000fc800078ec0ff */
[----:B------:R-:W-:-:S04]  /*5f00*/  SHF.R.U32.HI R0, RZ, 0x18, R0 ;  /* 0x00000018ff007819 */ /* 0x000fc80000011600 */
[----:B------:R-:W-:-:S07]  /*5f10*/  LOP3.LUT R0, R3, R0, RZ, 0xfc, !PT ;  /* 0x0000000003007212 */ /* 0x000fce00078efcff */
.L_x_19415:
[----:B------:R-:W-:Y:S05]  /*5f20*/  BSYNC B0 ;  /* 0x0000000000007941 */ /* 0x000fea0003800000 */
.L_x_19414:
[----:B------:R0:W-:Y:S01]  /*5f30*/  STG.E.U8 desc[UR36][R4.64], R0 ;  /* 0x0000000004007986 */ /* 0x0001e2000c101124 */
[----:B------:R-:W-:Y:S05]  /*5f40*/  BRA `(.L_x_19394) ;  /* 0x00000004002c7947 */ /* 0x000fea0003800000 */
.L_x_19412:
        /* <DEDUP_REMOVED lines=21> */
.L_x_19419:
[----:B------:R-:W-:-:S04]  /*60a0*/  LOP3.LUT R0, R7, 0x80000000, RZ, 0xc0, !PT ;  /* 0x8000000007007812 */ /* 0x000fc800078ec0ff */
[----:B------:R-:W-:-:S04]  /*60b0*/  SHF.R.U32.HI R0, RZ, 0x18, R0 ;  /* 0x00000018ff007819 */ /* 0x000fc80000011600 */
[----:B------:R-:W-:-:S07]  /*60c0*/  LOP3.LUT R0, R3, R0, RZ, 0xfc, !PT ;  /* 0x0000000003007212 */ /* 0x000fce00078efcff */
.L_x_19418:
[----:B------:R-:W-:Y:S05]  /*60d0*/  BSYNC B0 ;  /* 0x0000000000007941 */ /* 0x000fea0003800000 */
.L_x_19417:
[----:B------:R0:W-:Y:S01]  /*60e0*/  STG.E.U8 desc[UR36][R4.64], R0 ;  /* 0x0000000004007986 */ /* 0x0001e2000c101124 */
[----:B------:R-:W-:Y:S05]  /*60f0*/  BRA `(.L_x_19394) ;  /* 0x0000000000c07947 */ /* 0x000fea0003800000 */
.L_x_19411:
        /* <DEDUP_REMOVED lines=26> */
.L_x_19393:
        /* <DEDUP_REMOVED lines=16> */
.L_x_19422:
[----:B------:R-:W-:Y:S05]  /*63a0*/  BRA `(.L_x_19394) ;  /* 0x0000000000147947 */ /* 0x000fea0003800000 */
.L_x_19421:
[----:B------:R-:W0:Y:S02]  /*63b0*/  F2I.U64.F64.CEIL R34, R34 ;  /* 0x0000002200227311 */ /* 0x000e240000309800 */
[----:B0-----:R2:W-:Y:S01]  /*63c0*/  STG.E.64 desc[UR36][R4.64], R34 ;  /* 0x0000002204007986 */ /* 0x0015e2000c101b24 */
[----:B------:R-:W-:Y:S05]  /*63d0*/  BRA `(.L_x_19394) ;  /* 0x0000000000087947 */ /* 0x000fea0003800000 */
.L_x_19420:
[----:B------:R-:W0:Y:S02]  /*63e0*/  F2I.U32.F64.CEIL R35, R34 ;  /* 0x0000002200237311 */ /* 0x000e240000309000 */
[----:B0-----:R0:W-:Y:S02]  /*63f0*/  STG.E desc[UR36][R4.64], R35 ;  /* 0x0000002304007986 */ /* 0x0011e4000c101924 */
.L_x_19394:
        /* <DEDUP_REMOVED lines=24> */
.L_x_19426:
[----:B------:R-:W0:Y:S02]  /*6580*/  F2I.S64.F64.CEIL R26, R26 ;  /* 0x0000001a001a7311 */ /* 0x000e240000309900 */
[----:B0-----:R-:W-:-:S05]  /*6590*/  IMAD.MOV.U32 R3, RZ, RZ, R26 ;  /* 0x000000ffff037224 */ /* 0x001fca00078e001a */
[----:B------:R0:W-:Y:S01]  /*65a0*/  STG.E.U8 desc[UR36][R4.64], R3 ;  /* 0x0000000304007986 */ /* 0x0001e2000c101124 */
[----:B------:R-:W-:Y:S05]  /*65b0*/  BRA `(.L_x_19428) ;  /* 0x0000000c00f07947 */ /* 0x000fea0003800000 */
.L_x_19425:
        /* <DEDUP_REMOVED lines=9> */
.L_x_19430:
[----:B------:R-:W0:Y:S02]  /*6650*/  F2I.F64.CEIL R27, R26 ;  /* 0x0000001a001b7311 */ /* 0x000e240000309100 */
[----:B0-----:R2:W-:Y:S01]  /*6660*/  STG.E desc[UR36][R4.64], R27 ;  /* 0x0000001b04007986 */ /* 0x0015e2000c101924 */
[----:B------:R-:W-:Y:S05]  /*6670*/  BRA `(.L_x_19428) ;  /* 0x0000000c00c07947 */ /* 0x000fea0003800000 */
.L_x_19429:
[----:B------:R-:W0:Y:S02]  /*6680*/  F2I.F64.CEIL R27, R26 ;  /* 0x0000001a001b7311 */ /* 0x000e240000309100 */
[----:B0-----:R0:W-:Y:S01]  /*6690*/  STG.E.U16 desc[UR36][R4.64], R27 ;  /* 0x0000001b04007986 */ /* 0x0011e2000c101524 */
[----:B------:R-:W-:Y:S05]  /*66a0*/  BRA `(.L_x_19428) ;  /* 0x0000000c00b47947 */ /* 0x000fea0003800000 */
.L_x_19424:
        /* <DEDUP_REMOVED lines=13> */
.L_x_19432:
        /* <DEDUP_REMOVED lines=8> */
.L_x_19431:
        /* <DEDUP_REMOVED lines=14> */
.L_x_19434:
        /* <DEDUP_REMOVED lines=9> */
.L_x_19433:
[----:B------:R0:W-:Y:S01]  /*6970*/  STG.E.64 desc[UR36][R4.64], R24 ;  /* 0x0000001804007986 */ /* 0x0001e2000c101b24 */
[----:B------:R-:W-:Y:S05]  /*6980*/  BRA `(.L_x_19428) ;  /* 0x0000000800fc7947 */ /* 0x000fea0003800000 */
.L_x_19423:
        /* <DEDUP_REMOVED lines=12> */
.L_x_19437:
[----:B------:R-:W-:-:S05]  /*6a50*/  CS2R R26, SRZ ;  /* 0x00000000001a7805 */ /* 0x000fca000001ff00 */
[----:B------:R0:W-:Y:S01]  /*6a60*/  STG.E.128 desc[UR36][R4.64], R24 ;  /* 0x0000001804007986 */ /* 0x0001e2000c101d24 */
[----:B------:R-:W-:Y:S05]  /*6a70*/  BRA `(.L_x_19428) ;  /* 0x0000000800c07947 */ /* 0x000fea0003800000 */
.L_x_19436:
        /* <DEDUP_REMOVED lines=25> */
.L_x_19441:
[----:B------:R-:W-:Y:S05]  /*6c10*/  BSYNC B0 ;  /* 0x0000000000007941 */ /* 0x000fea0003800000 */
.L_x_19440:
[----:B------:R-:W-:-:S05]  /*6c20*/  LOP3.LUT R7, R0, R7, RZ, 0xfc, !PT ;  /* 0x0000000700077212 */ /* 0x000fca00078efcff */
[----:B------:R0:W-:Y:S01]  /*6c30*/  STG.E.U8 desc[UR36][R4.64], R7 ;  /* 0x0000000704007986 */ /* 0x0001e2000c101124 */
[----:B------:R-:W-:Y:S05]  /*6c40*/  BRA `(.L_x_19428) ;  /* 0x00000008004c7947 */ /* 0x000fea0003800000 */
.L_x_19439:
        /* <DEDUP_REMOVED lines=17> */
.L_x_19443:
[----:B------:R-:W-:Y:S01]  /*6d60*/  IMAD.MOV.U32 R0, RZ, RZ, 0x7f ;  /* 0x0000007fff007424 */ /* 0x000fe200078e00ff */
[----:B------:R-:W-:-:S04]  /*6d70*/  ISETP.GT.U32.AND P0, PT, R3, 0x7f800000, PT ;  /* 0x7f8000000300780c */ /* 0x000fc80003f04070 */
[----:B------:R-:W-:-:S09]  /*6d80*/  SEL R0, R0, 0x7c, P0 ;  /* 0x0000007c00007807 */ /* 0x000fd20000000000 */
.L_x_19444:
[----:B------:R-:W-:Y:S05]  /*6d90*/  BSYNC B0 ;  /* 0x0000000000007941 */ /* 0x000fea0003800000 */
.L_x_19442:
[----:B------:R-:W-:-:S04]  /*6da0*/  LOP3.LUT R3, R7, 0x80000000, RZ, 0xc0, !PT ;  /* 0x8000000007037812 */ /* 0x000fc800078ec0ff */
[----:B------:R-:W-:-:S04]  /*6db0*/  SHF.R.U32.HI R3, RZ, 0x18, R3 ;  /* 0x00000018ff037819 */ /* 0x000fc80000011603 */
[----:B------:R-:W-:-:S05]  /*6dc0*/  LOP3.LUT R3, R0, R3, RZ, 0xfc, !PT ;  /* 0x0000000300037212 */ /* 0x000fca00078efcff */
[----:B------:R0:W-:Y:S01]  /*6dd0*/  STG.E.U8 desc[UR36][R4.64], R3 ;  /* 0x0000000304007986 */ /* 0x0001e2000c101124 */
[----:B------:R-:W-:Y:S05]  /*6de0*/  BRA `(.L_x_19428) ;  /* 0x0000000400e47947 */ /* 0x000fea0003800000 */
.L_x_19438:
        /* <DEDUP_REMOVED lines=8> */
.L_x_19435:
        /* <DEDUP_REMOVED lines=11> */
.L_x_19447:
        /* <DEDUP_REMOVED lines=21> */
.L_x_19450:
[----:B------:R-:W-:-:S04]  /*7070*/  LOP3.LUT R0, R7, 0x80000000, RZ, 0xc0, !PT ;  /* 0x8000000007007812 */ /* 0x000fc800078ec0ff */
[----:B------:R-:W-:-:S04]  /*7080*/  SHF.R.U32.HI R0, RZ, 0x18, R0 ;  /* 0x00000018ff007819 */ /* 0x000fc80000011600 */
[----:B------:R-:W-:-:S07]  /*7090*/  LOP3.LUT R0, R3, R0, RZ, 0xfc, !PT ;  /* 0x0000000003007212 */ /* 0x000fce00078efcff */
.L_x_19449:
[----:B------:R-:W-:Y:S05]  /*70a0*/  BSYNC B0 ;  /* 0x0000000000007941 */ /* 0x000fea0003800000 */
.L_x_19448:
[----:B------:R0:W-:Y:S01]  /*70b0*/  STG.E.U8 desc[UR36][R4.64], R0 ;  /* 0x0000000004007986 */ /* 0x0001e2000c101124 */
[----:B------:R-:W-:Y:S05]  /*70c0*/  BRA `(.L_x_19428) ;  /* 0x00000004002c7947 */ /* 0x000fea0003800000 */
.L_x_19446:
        /* <DEDUP_REMOVED lines=21> */
.L_x_19453:
[----:B------:R-:W-:-:S04]  /*7220*/  LOP3.LUT R0, R7, 0x80000000, RZ, 0xc0, !PT ;  /* 0x8000000007007812 */ /* 0x000fc800078ec0ff */
[----:B------:R-:W-:-:S04]  /*7230*/  SHF.R.U32.HI R0, RZ, 0x18, R0 ;  /* 0x00000018ff007819 */ /* 0x000fc80000011600 */
[----:B------:R-:W-:-:S07]  /*7240*/  LOP3.LUT R0, R3, R0, RZ, 0xfc, !PT ;  /* 0x0000000003007212 */ /* 0x000fce00078efcff */
.L_x_19452:
[----:B------:R-:W-:Y:S05]  /*7250*/  BSYNC B0 ;  /* 0x0000000000007941 */ /* 0x000fea0003800000 */
.L_x_19451:
[----:B------:R0:W-:Y:S01]  /*7260*/  STG.E.U8 desc[UR36][R4.64], R0 ;  /* 0x0000000004007986 */ /* 0x0001e2000c101124 */
[----:B------:R-:W-:Y:S05]  /*7270*/  BRA `(.L_x_19428) ;  /* 0x0000000000c07947 */ /* 0x000fea0003800000 */
.L_x_19445:
        /* <DEDUP_REMOVED lines=26> */
.L_x_19427:
        /* <DEDUP_REMOVED lines=16> */
.L_x_19456:
[----:B------:R-:W-:Y:S05]  /*7520*/  BRA `(.L_x_19428) ;  /* 0x0000000000147947 */ /* 0x000fea0003800000 */
.L_x_19455:
[----:B------:R-:W0:Y:S02]  /*7530*/  F2I.U64.F64.CEIL R26, R26 ;  /* 0x0000001a001a7311 */ /* 0x000e240000309800 */
[----:B0-----:R0:W-:Y:S01]  /*7540*/  STG.E.64 desc[UR36][R4.64], R26 ;  /* 0x0000001a04007986 */ /* 0x0011e2000c101b24 */
[----:B------:R-:W-:Y:S05]  /*7550*/  BRA `(.L_x_19428) ;  /* 0x0000000000087947 */ /* 0x000fea0003800000 */
.L_x_19454:
[----:B------:R-:W0:Y:S02]  /*7560*/  F2I.U32.F64.CEIL R27, R26 ;  /* 0x0000001a001b7311 */ /* 0x000e240000309000 */
[----:B0-----:R0:W-:Y:S02]  /*7570*/  STG.E desc[UR36][R4.64], R27 ;  /* 0x0000001b04007986 */ /* 0x0011e4000c101924 */
.L_x_19428:
[----:B------:R-:W-:-:S07]  /*7580*/  VIADD R33, R33, 0x80 ;  /* 0x0000008021217836 */ /* 0x000fce0000000000 */
.L_x_19388:
[----:B------:R-:W-:Y:S05]  /*7590*/  BSYNC B6 ;  /* 0x0000000000067941 */ /* 0x000fea0003800000 */
.L_x_19387:
        /* <DEDUP_REMOVED lines=22> */
.L_x_19460:
[----:B------:R-:W0:Y:S02]  /*7700*/  F2I.S64.F64.CEIL R18, R18 ;  /* 0x0000001200127311 */ /* 0x000e240000309900 */
[----:B0-----:R-:W-:-:S05]  /*7710*/  IMAD.MOV.U32 R5, RZ, RZ, R18 ;  /* 0x000000ffff057224 */ /* 0x001fca00078e0012 */
[----:B------:R-:W-:Y:S01]  /*7720*/  STG.E.U8 desc[UR36][R2.64], R5 ;  /* 0x0000000502007986 */ /* 0x000fe2000c101124 */
[----:B------:R-:W-:Y:S05]  /*7730*/  EXIT ;  /* 0x000000000000794d */ /* 0x000fea0003800000 */
.L_x_19459:
        /* <DEDUP_REMOVED lines=9> */
.L_x_19463:
[----:B------:R-:W0:Y:S02]  /*77d0*/  F2I.F64.CEIL R19, R18 ;  /* 0x0000001200137311 */ /* 0x000e240000309100 */
[----:B0-----:R-:W-:Y:S01]  /*77e0*/  STG.E desc[UR36][R2.64], R19 ;  /* 0x0000001302007986 */ /* 0x001fe2000c101924 */
[----:B------:R-:W-:Y:S05]  /*77f0*/  EXIT ;  /* 0x000000000000794d */ /* 0x000fea0003800000 */
.L_x_19462:
[----:B------:R-:W0:Y:S02]  /*7800*/  F2I.F64.CEIL R19, R18 ;  /* 0x0000001200137311 */ /* 0x000e240000309100 */
[----:B0-----:R-:W-:Y:S01]  /*7810*/  STG.E.U16 desc[UR36][R2.64], R19 ;  /* 0x0000001302007986 */ /* 0x001fe2000c101524 */
[----:B------:R-:W-:Y:S05]  /*7820*/  EXIT ;  /* 0x000000000000794d */ /* 0x000fea0003800000 */
.L_x_19458:
        /* <DEDUP_REMOVED lines=13> */
.L_x_19465:
        /* <DEDUP_REMOVED lines=8> */
.L_x_19464:
        /* <DEDUP_REMOVED lines=14> */
.L_x_19467:
        /* <DEDUP_REMOVED lines=9> */
.L_x_19466:
[----:B----4-:R-:W-:Y:S01]  /*7af0*/  STG.E.64 desc[UR36][R2.64], R16 ;  /* 0x0000001002007986 */ /* 0x010fe2000c101b24 */
[----:B------:R-:W-:Y:S05]  /*7b00*/  EXIT ;  /* 0x000000000000794d */ /* 0x000fea0003800000 */
.L_x_19457:
        /* <DEDUP_REMOVED lines=12> */
.L_x_19470:
[----:B------:R-:W-:-:S05]  /*7bd0*/  CS2R R18, SRZ ;  /* 0x0000000000127805 */ /* 0x000fca000001ff00 */
[----:B----4-:R-:W-:Y:S01]  /*7be0*/  STG.E.128 desc[UR36][R2.64], R16 ;  /* 0x0000001002007986 */ /* 0x010fe2000c101d24 */
[----:B------:R-:W-:Y:S05]  /*7bf0*/  EXIT ;  /* 0x000000000000794d */ /* 0x000fea0003800000 */
.L_x_19469:
        /* <DEDUP_REMOVED lines=25> */
.L_x_19474:
[----:B------:R-:W-:Y:S05]  /*7d90*/  BSYNC B0 ;  /* 0x0000000000007941 */ /* 0x000fea0003800000 */
.L_x_19473:
[----:B------:R-:W-:-:S05]  /*7da0*/  LOP3.LUT R5, R0, R5, RZ, 0xfc, !PT ;  /* 0x0000000500057212 */ /* 0x000fca00078efcff */
[----:B------:R-:W-:Y:S01]  /*7db0*/  STG.E.U8 desc[UR36][R2.64], R5 ;  /* 0x0000000502007986 */ /* 0x000fe2000c101124 */
[----:B------:R-:W-:Y:S05]  /*7dc0*/  EXIT ;  /* 0x000000000000794d */ /* 0x000fea0003800000 */
.L_x_19472:
        /* <DEDUP_REMOVED lines=17> */
.L_x_19476:
[----:B------:R-:W-:Y:S01]  /*7ee0*/  IMAD.MOV.U32 R0, RZ, RZ, 0x7f ;  /* 0x0000007fff007424 */ /* 0x000fe200078e00ff */
[----:B------:R-:W-:-:S04]  /*7ef0*/  ISETP.GT.U32.AND P0, PT, R4, 0x7f800000, PT ;  /* 0x7f8000000400780c */ /* 0x000fc80003f04070 */
[----:B------:R-:W-:-:S09]  /*7f00*/  SEL R0, R0, 0x7c, P0 ;  /* 0x0000007c00007807 */ /* 0x000fd20000000000 */
.L_x_19477:
[----:B------:R-:W-:Y:S05]  /*7f10*/  BSYNC B0 ;  /* 0x0000000000007941 */ /* 0x000fea0003800000 */
.L_x_19475:
[----:B------:R-:W-:-:S04]  /*7f20*/  LOP3.LUT R4, R5, 0x80000000, RZ, 0xc0, !PT ;  /* 0x8000000005047812 */ /* 0x000fc800078ec0ff */
[----:B------:R-:W-:-:S04]  /*7f30*/  SHF.R.U32.HI R5, RZ, 0x18, R4 ;  /* 0x00000018ff057819 */ /* 0x000fc80000011604 */
[----:B------:R-:W-:-:S05]  /*7f40*/  LOP3.LUT R5, R0, R5, RZ, 0xfc, !PT ;  /* 0x0000000500057212 */ /* 0x000fca00078efcff */
[----:B------:R-:W-:Y:S01]  /*7f50*/  STG.E.U8 desc[UR36][R2.64], R5 ;  /* 0x0000000502007986 */ /* 0x000fe2000c101124 */
[----:B------:R-:W-:Y:S05]  /*7f60*/  EXIT ;  /* 0x000000000000794d */ /* 0x000fea0003800000 */
.L_x_19471:
        /* <DEDUP_REMOVED lines=8> */
.L_x_19468:
        /* <DEDUP_REMOVED lines=11> */
.L_x_19480:
        /* <DEDUP_REMOVED lines=21> */
.L_x_19483:
[----:B------:R-:W-:-:S04]  /*81f0*/  LOP3.LUT R0, R7, 0x80000000, RZ, 0xc0, !PT ;  /* 0x8000000007007812 */ /* 0x000fc800078ec0ff */
[----:B------:R-:W-:-:S04]  /*8200*/  SHF.R.U32.HI R5, RZ, 0x18, R0 ;  /* 0x00000018ff057819 */ /* 0x000fc80000011600 */
[----:B------:R-:W-:-:S04]  /*8210*/  LOP3.LUT R4, R4, R5, RZ, 0xfc, !PT ;  /* 0x0000000504047212 */ /* 0x000fc800078efcff */
[----:B------:R-:W-:-:S07]  /*8220*/  PRMT R0, R4, 0x7610, R0 ;  /* 0x0000761004007816 */ /* 0x000fce0000000000 */
.L_x_19482:
[----:B------:R-:W-:Y:S05]  /*8230*/  BSYNC B0 ;  /* 0x0000000000007941 */ /* 0x000fea0003800000 */
.L_x_19481:
[----:B------:R-:W-:Y:S01]  /*8240*/  STG.E.U8 desc[UR36][R2.64], R0 ;  /* 0x0000000002007986 */ /* 0x000fe2000c101124 */
[----:B------:R-:W-:Y:S05]  /*8250*/  EXIT ;  /* 0x000000000000794d */ /* 0x000fea0003800000 */
.L_x_19479:
        /* <DEDUP_REMOVED lines=21> */
.L_x_19486:
[----:B------:R-:W-:-:S04]  /*83b0*/  LOP3.LUT R0, R7, 0x80000000, RZ, 0xc0, !PT ;  /* 0x8000000007007812 */ /* 0x000fc800078ec0ff */
[----:B------:R-:W-:-:S04]  /*83c0*/  SHF.R.U32.HI R5, RZ, 0x18, R0 ;  /* 0x00000018ff057819 */ /* 0x000fc80000011600 */
[----:B------:R-:W-:-:S04]  /*83d0*/  LOP3.LUT R4, R4, R5, RZ, 0xfc, !PT ;  /* 0x0000000504047212 */ /* 0x000fc800078efcff */
[----:B------:R-:W-:-:S07]  /*83e0*/  PRMT R0, R4, 0x7610, R0 ;  /* 0x0000761004007816 */ /* 0x000fce0000000000 */
.L_x_19485:
[----:B------:R-:W-:Y:S05]  /*83f0*/  BSYNC B0 ;  /* 0x0000000000007941 */ /* 0x000fea0003800000 */
.L_x_19484:
[----:B------:R-:W-:Y:S01]  /*8400*/  STG.E.U8 desc[UR36][R2.64], R0 ;  /* 0x0000000002007986 */ /* 0x000fe2000c101124 */
[----:B------:R-:W-:Y:S05]  /*8410*/  EXIT ;  /* 0x000000000000794d */ /* 0x000fea0003800000 */
.L_x_19478:
        /* <DEDUP_REMOVED lines=26> */
.L_x_19461:
        /* <DEDUP_REMOVED lines=16> */
.L_x_19489:
[----:B------:R-:W-:Y:S05]  /*86c0*/  EXIT ;  /* 0x000000000000794d */ /* 0x000fea0003800000 */
.L_x_19488:
[----:B------:R-:W0:Y:S02]  /*86d0*/  F2I.U64.F64.CEIL R18, R18 ;  /* 0x0000001200127311 */ /* 0x000e240000309800 */
[----:B0-----:R-:W-:Y:S01]  /*86e0*/  STG.E.64 desc[UR36][R2.64], R18 ;  /* 0x0000001202007986 */ /* 0x001fe2000c101b24 */
[----:B------:R-:W-:Y:S05]  /*86f0*/  EXIT ;  /* 0x000000000000794d */ /* 0x000fea0003800000 */
.L_x_19487:
[----:B------:R-:W0:Y:S02]  /*8700*/  F2I.U32.F64.CEIL R19, R18 ;  /* 0x0000001200137311 */ /* 0x000e240000309000 */
[----:B0-----:R-:W-:Y:S01]  /*8710*/  STG.E desc[UR36][R2.64], R19 ;  /* 0x0000001302007986 */ /* 0x001fe2000c101924 */
[----:B------:R-:W-:Y:S05]  /*8720*/  EXIT ;  /* 0x000000000000794d */ /* 0x000fea0003800000 */
.L_x_19490:
        /* <DEDUP_REMOVED lines=13> */
.L_x_19758:


//--------------------- .text._ZN2at6native18elementwise_kernelILi128ELi2EZNS0_22gpu_kernel_impl_nocastIZZZNS0_16ceil_kernel_cudaERNS_18TensorIteratorBaseEENKUlvE_clEvENKUlvE_clEvEUldE_EEvS4_RKT_EUliE_EEviT1_ --------------------------
	.section	.text._ZN2at6native18elementwise_kernelILi128ELi2EZNS0_22gpu_kernel_impl_nocastIZZZNS0_16ceil_kernel_cudaERNS_18TensorIteratorBaseEENKUlvE_clEvENKUlvE_clEvEUldE_EEvS4_RKT_EUliE_EEviT1_,"ax",@progbits
	.align	128
        .global         _ZN2at6native18elementwise_kernelILi128ELi2EZNS0_22gpu_kernel_impl_nocastIZZZNS0_16ceil_kernel_cudaERNS_18TensorIteratorBaseEENKUlvE_clEvENKUlvE_clEvEUldE_EEvS4_RKT_EUliE_EEviT1_
        .type           _ZN2at6native18elementwise_kernelILi128ELi2EZNS0_22gpu_kernel_impl_nocastIZZZNS0_16ceil_kernel_cudaERNS_18TensorIteratorBaseEENKUlvE_clEvENKUlvE_clEvEUldE_EEvS4_RKT_EUliE_EEviT1_,@function
        .size           _ZN2at6native18elementwise_kernelILi128ELi2EZNS0_22gpu_kernel_impl_nocastIZZZNS0_16ceil_kernel_cudaERNS_18TensorIteratorBaseEENKUlvE_clEvENKUlvE_clEvEUldE_EEvS4_RKT_EUliE_EEviT1_,(.L_x_19759 - _ZN2at6native18elementwise_kernelILi128ELi2EZNS0_22gpu_kernel_impl_nocastIZZZNS0_16ceil_kernel_cudaERNS_18TensorIteratorBaseEENKUlvE_clEvENKUlvE_clEvEUldE_EEvS4_RKT_EUliE_EEviT1_)
        .other          _ZN2at6native18elementwise_kernelILi128ELi2EZNS0_22gpu_kernel_impl_nocastIZZZNS0_16ceil_kernel_cudaERNS_18TensorIteratorBaseEENKUlvE_clEvENKUlvE_clEvEUldE_EEvS4_RKT_EUliE_EEviT1_,@"STO_CUDA_ENTRY STV_DEFAULT"
_ZN2at6native18elementwise_kernelILi128ELi2EZNS0_22gpu_kernel_impl_nocastIZZZNS0_16ceil_kernel_cudaERNS_18TensorIteratorBaseEENKUlvE_clEvENKUlvE_clEvEUldE_EEvS4_RKT_EUliE_EEviT1_:
.text._ZN2at6native18elementwise_kernelILi128ELi2EZNS0_22gpu_kernel_impl_nocastIZZZNS0_16ceil_kernel_cudaERNS_18TensorIteratorBaseEENKUlvE_clEvENKUlvE_clEvEUldE_EEvS4_RKT_EUliE_EEviT1_:
        /* <DEDUP_REMOVED lines=312> */
.L_x_19493:
        /* <DEDUP_REMOVED lines=8> */
[----:B--2---:R-:W0:Y:S04]  /*1400*/  FRND.F64.CEIL R4, R4 ;  /* 0x0000000400047313 */ /* 0x004e280000309800 */
[----:B0-----:R0:W-:Y:S04]  /*1410*/  STG.E.64 desc[UR4][R2.64], R4 ;  /* 0x0000000402007986 */ /* 0x0011e8000c101b04 */
.L_x_19492:
[----:B------:R-:W-:Y:S05]  /*1420*/  BSYNC B0 ;  /* 0x0000000000007941 */ /* 0x000fea0003800000 */
.L_x_19491:
        /* <DEDUP_REMOVED lines=305> */
.L_x_19494:
[----:B------:R-:W-:Y:S02]  /*2740*/  ULDC.64 UR6, c[0x0][0x418] ;  /* 0x0001060000067ab9 */ /* 0x000fe40000000a00 */
[----:B------:R-:W-:-:S04]  /*2750*/  IADD3 R6, P0, R0, UR6, RZ ;  /* 0x0000000600067c10 */ /* 0x000fc8000ff1e0ff */
[----:B------:R-:W-:Y:S01]  /*2760*/  IADD3.X R7, RZ, UR7, RZ, P0, !PT ;  /* 0x00000007ff077c10 */ /* 0x000fe200087fe4ff */
[----:B------:R-:W-:-:S04]  /*2770*/  ULDC.64 UR6, c[0x0][0x410] ;  /* 0x0001040000067ab9 */ /* 0x000fc80000000a00 */
[----:B------:R-:W2:Y:S01]  /*2780*/  LDG.E.64 R4, desc[UR4][R6.64] ;  /* 0x0000000406047981 */ /* 0x000ea2000c1e1b00 */
[----:B------:R-:W-:-:S04]  /*2790*/  IADD3 R2, P0, R3, UR6, RZ ;  /* 0x0000000603027c10 */ /* 0x000fc8000ff1e0ff */
[----:B------:R-:W-:Y:S01]  /*27a0*/  IADD3.X R3, RZ, UR7, RZ, P0, !PT ;  /* 0x00000007ff037c10 */ /* 0x000fe200087fe4ff */
[----:B--2---:R-:W0:Y:S04]  /*27b0*/  FRND.F64.CEIL R4, R4 ;  /* 0x0000000400047313 */ /* 0x004e280000309800 */
[----:B0-----:R-:W-:Y:S01]  /*27c0*/  STG.E.64 desc[UR4][R2.64], R4 ;  /* 0x0000000402007986 */ /* 0x001fe2000c101b04 */
[----:B------:R-:W-:Y:S05]  /*27d0*/  EXIT ;  /* 0x000000000000794d */ /* 0x000fea0003800000 */
.L_x_19495:
        /* <DEDUP_REMOVED lines=10> */
.L_x_19759:


//--------------------- .text._ZN2at6native27unrolled_elementwise_kernelIZZZNS0_16ceil_kernel_cudaERNS_18TensorIteratorBaseEENKUlvE_clEvENKUlvE_clEvEUldE_St5arrayIPcLm2EELi4E23TrivialOffsetCalculatorILi1EjESB_NS0_6memory15LoadWithoutCastENSC_16StoreWithoutCastEEEviT_T0_T2_T3_T4_T5_ --------------------------
	.section	.text._ZN2at6native27unrolled_elementwise_kernelIZZZNS0_16ceil_kernel_cudaERNS_18TensorIteratorBaseEENKUlvE_clEvENKUlvE_clEvEUldE_St5arrayIPcLm2EELi4E23TrivialOffsetCalculatorILi1EjESB_NS0_6memory15LoadWithoutCastENSC_16StoreWithoutCastEEEviT_T0_T2_T3_T4_T5_,"ax",@progbits
	.align	128
        .global         _ZN2at6native27unrolled_elementwise_kernelIZZZNS0_16ceil_kernel_cudaERNS_18TensorIteratorBaseEENKUlvE_clEvENKUlvE_clEvEUldE_St5arrayIPcLm2EELi4E23TrivialOffsetCalculatorILi1EjESB_NS0_6memory15LoadWithoutCastENSC_16StoreWithoutCastEEEviT_T0_T2_T3_T4_T5_
        .type           _ZN2at6native27unrolled_elementwise_kernelIZZZNS0_16ceil_kernel_cudaERNS_18TensorIteratorBaseEENKUlvE_clEvENKUlvE_clEvEUldE_St5arrayIPcLm2EELi4E23TrivialOffsetCalculatorILi1EjESB_NS0_6memory15LoadWithoutCastENSC_16StoreWithoutCastEEEviT_T0_T2_T3_T4_T5_,@function
        .size           _ZN2at6native27unrolled_elementwise_kernelIZZZNS0_16ceil_kernel_cudaERNS_18TensorIteratorBaseEENKUlvE_clEvENKUlvE_clEvEUldE_St5arrayIPcLm2EELi4E23TrivialOffsetCalculatorILi1EjESB_NS0_6memory15LoadWithoutCastENSC_16StoreWithoutCastEEEviT_T0_T2_T3_T4_T5_,(.L_x_19760 - _ZN2at6native27unrolled_elementwise_kernelIZZZNS0_16ceil_kernel_cudaERNS_18TensorIteratorBaseEENKUlvE_clEvENKUlvE_clEvEUldE_St5arrayIPcLm2EELi4E23TrivialOffsetCalculatorILi1EjESB_NS0_6memory15LoadWithoutCastENSC_16StoreWithoutCastEEEviT_T0_T2_T3_T4_T5_)
        .other          _ZN2at6native27unrolled_elementwise_kernelIZZZNS0_16ceil_kernel_cudaERNS_18TensorIteratorBaseEENKUlvE_clEvENKUlvE_clEvEUldE_St5arrayIPcLm2EELi4E23TrivialOffsetCalculatorILi1EjESB_NS0_6memory15LoadWithoutCastENSC_16StoreWithoutCastEEEviT_T0_T2_T3_T4_T5_,@"STO_CUDA_ENTRY STV_DEFAULT"
_ZN2at6native27unrolled_elementwise_kernelIZZZNS0_16ceil_kernel_cudaERNS_18TensorIteratorBaseEENKUlvE_clEvENKUlvE_clEvEUldE_St5arrayIPcLm2EELi4E23TrivialOffsetCalculatorILi1EjESB_NS0_6memory15LoadWithoutCastENSC_16StoreWithoutCastEEEviT_T0_T2_T3_T4_T5_:
.text._ZN2at6native27unrolled_elementwise_kernelIZZZNS0_16ceil_kernel_cudaERNS_18TensorIteratorBaseEENKUlvE_clEvENKUlvE_clEvEUldE_St5arrayIPcLm2EELi4E23TrivialOffsetCalculatorILi1EjESB_NS0_6memory15LoadWithoutCastENSC_16StoreWithoutCastEEEviT_T0_T2_T3_T4_T5_:
        /* <DEDUP_REMOVED lines=45> */
[----:B--2---:R-:W1:Y:S02]  /*02d0*/  @!P0 FRND.F64.CEIL R4, R10 ;  /* 0x0000000a00048313 */ /* 0x004e640000309800 */
[----:B-1----:R0:W-:Y:S06]  /*02e0*/  @!P0 STG.E.64 desc[UR4][R22.64], R4 ;  /* 0x0000000416008986 */ /* 0x0021ec000c101b04 */
[----:B------:R0:W1:Y:S01]  /*02f0*/  @!P2 FRND.F64.CEIL R2, R8 ;  /* 0x000000080002a313 */ /* 0x0000620000309800 */
[----:B------:R-:W-:-:S07]  /*0300*/  ISETP.GE.AND P2, PT, R19, R12, PT ;  /* 0x0000000c1300720c */ /* 0x000fce0003f46270 */
[----:B---3--:R0:W2:Y:S06]  /*0310*/  @!P1 FRND.F64.CEIL R6, R14 ;  /* 0x0000000e00069313 */ /* 0x0080ac0000309800 */
        /* <DEDUP_REMOVED lines=11> */
.L_x_19497:
[----:B------:R-:W-:Y:S05]  /*03d0*/  BSYNC B0 ;  /* 0x0000000000007941 */ /* 0x000fea0003800000 */
.L_x_19496:
[----:B------:R-:W-:-:S13]  /*03e0*/  ISETP.GE.AND P0, PT, R19, R12, PT ;  /* 0x0000000c1300720c */ /* 0x000fda0003f06270 */
[----:B------:R-:W-:Y:S05]  /*03f0*/  @P0 EXIT ;  /* 0x000000000000094d */ /* 0x000fea0003800000 */
[----:B01----:R-:W0:Y:S01]  /*0400*/  LDC.64 R4, c[0x0][0x218] ;  /* 0x00008600ff047b82 */ /* 0x003e220000000a00 */
[----:B------:R-:W-:Y:S02]  /*0410*/  ISETP.GE.AND P0, PT, R21, R12, PT ;  /* 0x0000000c1500720c */ /* 0x000fe40003f06270 */
[----:B------:R-:W-:-:S11]  /*0420*/  LEA R19, R0, R19, 0x9 ;  /* 0x0000001300137211 */ /* 0x000fd600078e48ff */
[----:B-----5:R-:W1:Y:S01]  /*0430*/  @!P0 FRND.F64.CEIL R2, R16 ;  /* 0x0000001000028313 */ /* 0x020e620000309800 */
[----:B0-----:R-:W-:-:S05]  /*0440*/  IMAD.WIDE.U32 R4, R19, 0x8, R4 ;  /* 0x0000000813047825 */ /* 0x001fca00078e0004 */
[----:B-1----:R-:W-:Y:S01]  /*0450*/  STG.E.64 desc[UR4][R4.64], R2 ;  /* 0x0000000204007986 */ /* 0x002fe2000c101b04 */
[----:B------:R-:W-:Y:S05]  /*0460*/  EXIT ;  /* 0x000000000000794d */ /* 0x000fea0003800000 */
.L_x_19498:
        /* <DEDUP_REMOVED lines=9> */
.L_x_19760:


//--------------------- .text._ZN2at6native29vectorized_elementwise_kernelILi2EZZZNS0_16ceil_kernel_cudaERNS_18TensorIteratorBaseEENKUlvE_clEvENKUlvE_clEvEUldE_St5arrayIPcLm2EEEEviT0_T1_ --------------------------
	.section	.text._ZN2at6native29vectorized_elementwise_kernelILi2EZZZNS0_16ceil_kernel_cudaERNS_18TensorIteratorBaseEENKUlvE_clEvENKUlvE_clEvEUldE_St5arrayIPcLm2EEEEviT0_T1_,"ax",@progbits
	.align	128
        .global         _ZN2at6native29vectorized_elementwise_kernelILi2EZZZNS0_16ceil_kernel_cudaERNS_18TensorIteratorBaseEENKUlvE_clEvENKUlvE_clEvEUldE_St5arrayIPcLm2EEEEviT0_T1_
        .type           _ZN2at6native29vectorized_elementwise_kernelILi2EZZZNS0_16ceil_kernel_cudaERNS_18TensorIteratorBaseEENKUlvE_clEvENKUlvE_clEvEUldE_St5arrayIPcLm2EEEEviT0_T1_,@function
        .size           _ZN2at6native29vectorized_elementwise_kernelILi2EZZZNS0_16ceil_kernel_cudaERNS_18TensorIteratorBaseEENKUlvE_clEvENKUlvE_clEvEUldE_St5arrayIPcLm2EEEEviT0_T1_,(.L_x_19761 - _ZN2at6native29vectorized_elementwise_kernelILi2EZZZNS0_16ceil_kernel_cudaERNS_18TensorIteratorBaseEENKUlvE_clEvENKUlvE_clEvEUldE_St5arrayIPcLm2EEEEviT0_T1_)
        .other          _ZN2at6native29vectorized_elementwise_kernelILi2EZZZNS0_16ceil_kernel_cudaERNS_18TensorIteratorBaseEENKUlvE_clEvENKUlvE_clEvEUldE_St5arrayIPcLm2EEEEviT0_T1_,@"STO_CUDA_ENTRY STV_DEFAULT"
_ZN2at6native29vectorized_elementwise_kernelILi2EZZZNS0_16ceil_kernel_cudaERNS_18TensorIteratorBaseEENKUlvE_clEvENKUlvE_clEvEUldE_St5arrayIPcLm2EEEEviT0_T1_:
.text._ZN2at6native29vectorized_elementwise_kernelILi2EZZZNS0_16ceil_kernel_cudaERNS_18TensorIteratorBaseEENKUlvE_clEvENKUlvE_clEvEUldE_St5arrayIPcLm2EEEEviT0_T1_:
        /* <DEDUP_REMOVED lines=19> */
[----:B---3--:R-:W-:Y:S08]  /*0130*/  FRND.F64.CEIL R10, R10 ;  /* 0x0000000a000a7313 */ /* 0x008ff00000309800 */
[----:B------:R-:W0:Y:S08]  /*0140*/  FRND.F64.CEIL R8, R8 ;  /* 0x0000000800087313 */ /* 0x000e300000309800 */
[----:B----4-:R-:W-:Y:S01]  /*0150*/  FRND.F64.CEIL R14, R14 ;  /* 0x0000000e000e7313 */ /* 0x010fe20000309800 */
[----:B0-----:R-:W-:Y:S07]  /*0160*/  STG.E.128 desc[UR4][R20.64], R8 ;  /* 0x0000000814007986 */ /* 0x001fee000c101d04 */
[----:B------:R-:W0:Y:S08]  /*0170*/  FRND.F64.CEIL R12, R12 ;  /* 0x0000000c000c7313 */ /* 0x000e300000309800 */
[----:B-----5:R-:W-:Y:S01]  /*0180*/  FRND.F64.CEIL R18, R18 ;  /* 0x0000001200127313 */ /* 0x020fe20000309800 */
[----:B0-----:R-:W-:Y:S07]  /*0190*/  STG.E.128 desc[UR4][R20.64+0x800], R12 ;  /* 0x0008000c14007986 */ /* 0x001fee000c101d04 */
[----:B------:R-:W0:Y:S08]  /*01a0*/  FRND.F64.CEIL R16, R16 ;  /* 0x0000001000107313 */ /* 0x000e300000309800 */
[----:B------:R-:W-:Y:S01]  /*01b0*/  FRND.F64.CEIL R6, R6 ;  /* 0x0000000600067313 */ /* 0x000fe20000309800 */
[----:B0-----:R-:W-:Y:S07]  /*01c0*/  STG.E.128 desc[UR4][R20.64+0x1000], R16 ;  /* 0x0010001014007986 */ /* 0x001fee000c101d04 */
[----:B------:R-:W0:Y:S02]  /*01d0*/  FRND.F64.CEIL R4, R4 ;  /* 0x0000000400047313 */ /* 0x000e240000309800 */
[----:B0-----:R-:W-:Y:S01]  /*01e0*/  STG.E.128 desc[UR4][R20.64+0x1800], R4 ;  /* 0x0018000414007986 */ /* 0x001fe2000c101d04 */
[----:B------:R-:W-:Y:S05]  /*01f0*/  EXIT ;  /* 0x000000000000794d */ /* 0x000fea0003800000 */
.L_x_19499:
        /* <DEDUP_REMOVED lines=63> */
[----:B-----5:R-:W-:Y:S08]  /*05f0*/  @!P2 FRND.F64.CEIL R12, R26 ;  /* 0x0000001a000ca313 */ /* 0x020ff00000309800 */
[----:B--2---:R1:W2:Y:S02]  /*0600*/  @!P0 FRND.F64.CEIL R24, R34 ;  /* 0x0000002200188313 */ /* 0x0042a40000309800 */
[----:B-1----:R-:W-:-:S04]  /*0610*/  IADD3 R34, R0, 0x80, RZ ;  /* 0x0000008000227810 */ /* 0x002fc80007ffe0ff */
[----:B------:R-:W-:-:S13]  /*0620*/  ISETP.GE.AND P1, PT, R34, R3, PT ;  /* 0x000000032200720c */ /* 0x000fda0003f26270 */
[----:B------:R1:W0:Y:S02]  /*0630*/  @!P1 FRND.F64.CEIL R6, R20 ;  /* 0x0000001400069313 */ /* 0x0002240000309800 */
[----:B-1----:R-:W-:-:S05]  /*0640*/  VIADD R20, R0, 0x100 ;  /* 0x0000010000147836 */ /* 0x002fca0000000000 */
[----:B------:R-:W-:-:S13]  /*0650*/  ISETP.GE.AND P1, PT, R20, R3, PT ;  /* 0x000000031400720c */ /* 0x000fda0003f26270 */
[----:B---3--:R1:W3:Y:S02]  /*0660*/  @!P1 FRND.F64.CEIL R8, R4 ;  /* 0x0000000400089313 */ /* 0x0082e40000309800 */
        /* <DEDUP_REMOVED lines=8> */
[----:B------:R1:W1:Y:S01]  /*06f0*/  @!P1 FRND.F64.CEIL R10, R30 ;  /* 0x0000001e000a9313 */ /* 0x0002620000309800 */
[----:B------:R-:W-:Y:S01]  /*0700*/  ISETP.GE.AND P1, PT, R35, R3, PT ;  /* 0x000000032300720c */ /* 0x000fe20003f26270 */
[----:B0-----:R-:W-:-:S04]  /*0710*/  @!P0 IMAD.WIDE.U32 R32, R5, 0x8, R32 ;  /* 0x0000000805208825 */ /* 0x001fc800078e0020 */
[----:B------:R-:W-:Y:S01]  /*0720*/  @!P0 IMAD.MOV.U32 R0, RZ, RZ, R34 ;  /* 0x000000ffff008224 */ /* 0x000fe200078e0022 */
[----:B--2---:R0:W-:Y:S01]  /*0730*/  @!P0 STG.E.64 desc[UR4][R32.64], R24 ;  /* 0x0000001820008986 */ /* 0x0041e2000c101b04 */
[----:B----4-:R0:W2:Y:S03]  /*0740*/  @!P2 FRND.F64.CEIL R16, R22 ;  /* 0x000000160010a313 */ /* 0x0100a60000309800 */
[----:B------:R-:W-:-:S05]  /*0750*/  ISETP.GE.AND P0, PT, R0, R3, PT ;  /* 0x000000030000720c */ /* 0x000fca0003f06270 */
[----:B------:R0:W4:Y:S08]  /*0760*/  @!P1 FRND.F64.CEIL R14, R28 ;  /* 0x0000001c000e9313 */ /* 0x0001300000309800 */
[----:B------:R0:W0:Y:S01]  /*0770*/  @!P3 FRND.F64.CEIL R18, R36 ;  /* 0x000000240012b313 */ /* 0x0000220000309800 */
        /* <DEDUP_REMOVED lines=13> */
.L_x_19502:
[----:B------:R-:W-:-:S13]  /*0850*/  ISETP.GE.AND P0, PT, R0, R3, PT ;  /* 0x000000030000720c */ /* 0x000fda0003f06270 */
[----:B------:R-:W-:Y:S05]  /*0860*/  @P0 BRA `(.L_x_19504) ;  /* 0x0000000000300947 */ /* 0x000fea0003800000 */
[----:B-1----:R-:W1:Y:S01]  /*0870*/  LDC.64 R4, c[0x0][0x218] ;  /* 0x00008600ff047b82 */ /* 0x002e620000000a00 */
[----:B------:R-:W-:Y:S01]  /*0880*/  IADD3 R7, R2, R0, RZ ;  /* 0x0000000002077210 */ /* 0x000fe20007ffe0ff */
[----:B------:R-:W-:-:S04]  /*0890*/  VIADD R0, R0, 0x80 ;  /* 0x0000008000007836 */ /* 0x000fc80000000000 */
[----:B-1----:R-:W-:-:S05]  /*08a0*/  IMAD.WIDE.U32 R4, R7, 0x8, R4 ;  /* 0x0000000807047825 */ /* 0x002fca00078e0004 */
[----:B------:R2:W-:Y:S02]  /*08b0*/  STG.E.64 desc[UR4][R4.64], R10 ;  /* 0x0000000a04007986 */ /* 0x0005e4000c101b04 */
.L_x_19503:
[----:B------:R-:W-:-:S13]  /*08c0*/  ISETP.GE.AND P0, PT, R0, R3, PT ;  /* 0x000000030000720c */ /* 0x000fda0003f06270 */
[----:B------:R-:W-:Y:S05]  /*08d0*/  @P0 BRA `(.L_x_19505) ;  /* 0x0000000000340947 */ /* 0x000fea0003800000 */
[----:B-12---:R-:W1:Y:S01]  /*08e0*/  LDC.64 R4, c[0x0][0x218] ;  /* 0x00008600ff047b82 */ /* 0x006e620000000a00 */
[----:B------:R-:W-:Y:S01]  /*08f0*/  IADD3 R7, R2, R0, RZ ;  /* 0x0000000002077210 */ /* 0x000fe20007ffe0ff */
[----:B------:R-:W-:-:S04]  /*0900*/  VIADD R0, R0, 0x80 ;  /* 0x0000008000007836 */ /* 0x000fc80000000000 */
[----:B-1----:R-:W-:-:S05]  /*0910*/  IMAD.WIDE.U32 R4, R7, 0x8, R4 ;  /* 0x0000000807047825 */ /* 0x002fca00078e0004 */
[----:B------:R2:W-:Y:S02]  /*0920*/  STG.E.64 desc[UR4][R4.64], R12 ;  /* 0x0000000c04007986 */ /* 0x0005e4000c101b04 */
.L_x_19504:
        /* <DEDUP_REMOVED lines=8> */
.L_x_19505:
[----:B------:R-:W-:Y:S05]  /*09b0*/  BSYNC B1 ;  /* 0x0000000000017941 */ /* 0x000fea0003800000 */
.L_x_19501:
[----:B------:R-:W-:-:S13]  /*09c0*/  ISETP.GE.AND P0, PT, R0, R3, PT ;  /* 0x000000030000720c */ /* 0x000fda0003f06270 */
[----:B-123--:R-:W1:Y:S01]  /*09d0*/  @!P0 LDC.64 R4, c[0x0][0x218] ;  /* 0x00008600ff048b82 */ /* 0x00ee620000000a00 */
[----:B------:R-:W-:Y:S01]  /*09e0*/  @!P0 IADD3 R7, R2, R0, RZ ;  /* 0x0000000002078210 */ /* 0x000fe20007ffe0ff */
[----:B------:R-:W-:-:S04]  /*09f0*/  @!P0 VIADD R0, R0, 0x80 ;  /* 0x0000008000008836 */ /* 0x000fc80000000000 */
[----:B-1----:R-:W-:-:S05]  /*0a00*/  @!P0 IMAD.WIDE.U32 R4, R7, 0x8, R4 ;  /* 0x0000000807048825 */ /* 0x002fca00078e0004 */
[----:B------:R3:W-:Y:S02]  /*0a10*/  @!P0 STG.E.64 desc[UR4][R4.64], R16 ;  /* 0x0000001004008986 */ /* 0x0007e4000c101b04 */
.L_x_19506:
[----:B------:R-:W-:Y:S05]  /*0a20*/  BSYNC B0 ;  /* 0x0000000000007941 */ /* 0x000fea0003800000 */
.L_x_19500:
        /* <DEDUP_REMOVED lines=8> */
.L_x_19507:
        /* <DEDUP_REMOVED lines=13> */
.L_x_19761:


//--------------------- .text._ZN2at6native29vectorized_elementwise_kernelILi4EZZZNS0_16ceil_kernel_cudaERNS_18TensorIteratorBaseEENKUlvE_clEvENKUlvE_clEvEUldE_St5arrayIPcLm2EEEEviT0_T1_ --------------------------
	.section	.text._ZN2at6native29vectorized_elementwise_kernelILi4EZZZNS0_16ceil_kernel_cudaERNS_18TensorIteratorBaseEENKUlvE_clEvENKUlvE_clEvEUldE_St5arrayIPcLm2EEEEviT0_T1_,"ax",@progbits
	.align	128
        .global         _ZN2at6native29vectorized_elementwise_kernelILi4EZZZNS0_16ceil_kernel_cudaERNS_18TensorIteratorBaseEENKUlvE_clEvENKUlvE_clEvEUldE_St5arrayIPcLm2EEEEviT0_T1_
        .type           _ZN2at6native29vectorized_elementwise_kernelILi4EZZZNS0_16ceil_kernel_cudaERNS_18TensorIteratorBaseEENKUlvE_clEvENKUlvE_clEvEUldE_St5arrayIPcLm2EEEEviT0_T1_,@function
        .size           _ZN2at6native29vectorized_elementwise_kernelILi4EZZZNS0_16ceil_kernel_cudaERNS_18TensorIteratorBaseEENKUlvE_clEvENKUlvE_clEvEUldE_St5arrayIPcLm2EEEEviT0_T1_,(.L_x_19762 - _ZN2at6native29vectorized_elementwise_kernelILi4EZZZNS0_16ceil_kernel_cudaERNS_18TensorIteratorBaseEENKUlvE_clEvENKUlvE_clEvEUldE_St5arrayIPcLm2EEEEviT0_T1_)
        .other          _ZN2at6native29vectorized_elementwise_kernelILi4EZZZNS0_16ceil_kernel_cudaERNS_18TensorIteratorBaseEENKUlvE_clEvENKUlvE_clEvEUldE_St5arrayIPcLm2EEEEviT0_T1_,@"STO_CUDA_ENTRY STV_DEFAULT"
_ZN2at6native29vectorized_elementwise_kernelILi4EZZZNS0_16ceil_kernel_cudaERNS_18TensorIteratorBaseEENKUlvE_clEvENKUlvE_clEvEUldE_St5arrayIPcLm2EEEEviT0_T1_:
.text._ZN2at6native29vectorized_elementwise_kernelILi4EZZZNS0_16ceil_kernel_cudaERNS_18TensorIteratorBaseEENKUlvE_clEvENKUlvE_clEvEUldE_St5arrayIPcLm2EEEEviT0_T1_:
        /* <DEDUP_REMOVED lines=32> */
.L_x_19508:
        /* <DEDUP_REMOVED lines=101> */
.L_x_19511:
[----:B------:R-:W-:-:S13]  /*0850*/  ISETP.GE.AND P0, PT, R0, R3, PT ;  /* 0x000000030000720c */ /* 0x000fda0003f06270 */
[----:B------:R-:W-:Y:S05]  /*0860*/  @P0 BRA `(.L_x_19513) ;  /* 0x0000000000300947 */ /* 0x000fea0003800000 */
[----:B-1----:R-:W1:Y:S01]  /*0870*/  LDC.64 R4, c[0x0][0x218] ;  /* 0x00008600ff047b82 */ /* 0x002e620000000a00 */
[----:B------:R-:W-:Y:S01]  /*0880*/  IADD3 R7, R2, R0, RZ ;  /* 0x0000000002077210 */ /* 0x000fe20007ffe0ff */
[----:B------:R-:W-:-:S04]  /*0890*/  VIADD R0, R0, 0x80 ;  /* 0x0000008000007836 */ /* 0x000fc80000000000 */
[----:B-1----:R-:W-:-:S05]  /*08a0*/  IMAD.WIDE.U32 R4, R7, 0x8, R4 ;  /* 0x0000000807047825 */ /* 0x002fca00078e0004 */
[----:B------:R2:W-:Y:S02]  /*08b0*/  STG.E.64 desc[UR4][R4.64], R10 ;  /* 0x0000000a04007986 */ /* 0x0005e4000c101b04 */
.L_x_19512:
[----:B------:R-:W-:-:S13]  /*08c0*/  ISETP.GE.AND P0, PT, R0, R3, PT ;  /* 0x000000030000720c */ /* 0x000fda0003f06270 */
[----:B------:R-:W-:Y:S05]  /*08d0*/  @P0 BRA `(.L_x_19514) ;  /* 0x0000000000340947 */ /* 0x000fea0003800000 */
[----:B-12---:R-:W1:Y:S01]  /*08e0*/  LDC.64 R4, c[0x0][0x218] ;  /* 0x00008600ff047b82 */ /* 0x006e620000000a00 */
[----:B------:R-:W-:Y:S01]  /*08f0*/  IADD3 R7, R2, R0, RZ ;  /* 0x0000000002077210 */ /* 0x000fe20007ffe0ff */
[----:B------:R-:W-:-:S04]  /*0900*/  VIADD R0, R0, 0x80 ;  /* 0x0000008000007836 */ /* 0x000fc80000000000 */
[----:B-1----:R-:W-:-:S05]  /*0910*/  IMAD.WIDE.U32 R4, R7, 0x8, R4 ;  /* 0x0000000807047825 */ /* 0x002fca00078e0004 */
[----:B------:R2:W-:Y:S02]  /*0920*/  STG.E.64 desc[UR4][R4.64], R12 ;  /* 0x0000000c04007986 */ /* 0x0005e4000c101b04 */
.L_x_19513:
        /* <DEDUP_REMOVED lines=8> */
.L_x_19514:
[----:B------:R-:W-:Y:S05]  /*09b0*/  BSYNC B1 ;  /* 0x0000000000017941 */ /* 0x000fea0003800000 */
.L_x_19510:
[----:B------:R-:W-:-:S13]  /*09c0*/  ISETP.GE.AND P0, PT, R0, R3, PT ;  /* 0x000000030000720c */ /* 0x000fda0003f06270 */
[----:B-123--:R-:W1:Y:S01]  /*09d0*/  @!P0 LDC.64 R4, c[0x0][0x218] ;  /* 0x00008600ff048b82 */ /* 0x00ee620000000a00 */
[----:B------:R-:W-:Y:S01]  /*09e0*/  @!P0 IADD3 R7, R2, R0, RZ ;  /* 0x0000000002078210 */ /* 0x000fe20007ffe0ff */
[----:B------:R-:W-:-:S04]  /*09f0*/  @!P0 VIADD R0, R0, 0x80 ;  /* 0x0000008000008836 */ /* 0x000fc80000000000 */
[----:B-1----:R-:W-:-:S05]  /*0a00*/  @!P0 IMAD.WIDE.U32 R4, R7, 0x8, R4 ;  /* 0x0000000807048825 */ /* 0x002fca00078e0004 */
[----:B------:R3:W-:Y:S02]  /*0a10*/  @!P0 STG.E.64 desc[UR4][R4.64], R16 ;  /* 0x0000001004008986 */ /* 0x0007e4000c101b04 */
.L_x_19515:
[----:B------:R-:W-:Y:S05]  /*0a20*/  BSYNC B0 ;  /* 0x0000000000007941 */ /* 0x000fea0003800000 */
.L_x_19509:
        /* <DEDUP_REMOVED lines=8> */
.L_x_19516:
        /* <DEDUP_REMOVED lines=13> */
.L_x_19762:


//--------------------- .text._ZN2at6native29vectorized_elementwise_kernelILi8EZZZNS0_16ceil_kernel_cudaERNS_18TensorIteratorBaseEENKUlvE_clEvENKUlvE_clEvEUldE_St5arrayIPcLm2EEEEviT0_T1_ --------------------------
	.section	.text._ZN2at6native29vectorized_elementwise_kernelILi8EZZZNS0_16ceil_kernel_cudaERNS_18TensorIteratorBaseEENKUlvE_clEvENKUlvE_clEvEUldE_St5arrayIPcLm2EEEEviT0_T1_,"ax",@progbits
	.align	128
        .global         _ZN2at6native29vectorized_elementwise_kernelILi8EZZZNS0_16ceil_kernel_cudaERNS_18TensorIteratorBaseEENKUlvE_clEvENKUlvE_clEvEUldE_St5arrayIPcLm2EEEEviT0_T1_
        .type           _ZN2at6native29vectorized_elementwise_kernelILi8EZZZNS0_16ceil_kernel_cudaERNS_18TensorIteratorBaseEENKUlvE_clEvENKUlvE_clEvEUldE_St5arrayIPcLm2EEEEviT0_T1_,@function
        .size           _ZN2at6native29vectorized_elementwise_kernelILi8EZZZNS0_16ceil_kernel_cudaERNS_18TensorIteratorBaseEENKUlvE_clEvENKUlvE_clEvEUldE_St5arrayIPcLm2EEEEviT0_T1_,(.L_x_19763 - _ZN2at6native29vectorized_elementwise_kernelILi8EZZZNS0_16ceil_kernel_cudaERNS_18TensorIteratorBaseEENKUlvE_clEvENKUlvE_clEvEUldE_St5arrayIPcLm2EEEEviT0_T1_)
        .other          _ZN2at6native29vectorized_elementwise_kernelILi8EZZZNS0_16ceil_kernel_cudaERNS_18TensorIteratorBaseEENKUlvE_clEvENKUlvE_clEvEUldE_St5arrayIPcLm2EEEEviT0_T1_,@"STO_CUDA_ENTRY STV_DEFAULT"
_ZN2at6native29vectorized_elementwise_kernelILi8EZZZNS0_16ceil_kernel_cudaERNS_18TensorIteratorBaseEENKUlvE_clEvENKUlvE_clEvEUldE_St5arrayIPcLm2EEEEviT0_T1_:
.text._ZN2at6native29vectorized_elementwise_kernelILi8EZZZNS0_16ceil_kernel_cudaERNS_18TensorIteratorBaseEENKUlvE_clEvENKUlvE_clEvEUldE_St5arrayIPcLm2EEEEviT0_T1_:
        /* <DEDUP_REMOVED lines=32> */
.L_x_19517:
        /* <DEDUP_REMOVED lines=101> */
.L_x_19520:
[----:B------:R-:W-:-:S13]  /*0850*/  ISETP.GE.AND P0, PT, R0, R3, PT ;  /* 0x000000030000720c */ /* 0x000fda0003f06270 */
[----:B------:R-:W-:Y:S05]  /*0860*/  @P0 BRA `(.L_x_19522) ;  /* 0x0000000000300947 */ /* 0x000fea0003800000 */
[----:B-1----:R-:W1:Y:S01]  /*0870*/  LDC.64 R4, c[0x0][0x218] ;  /* 0x00008600ff047b82 */ /* 0x002e620000000a00 */
[----:B------:R-:W-:Y:S01]  /*0880*/  IADD3 R7, R2, R0, RZ ;  /* 0x0000000002077210 */ /* 0x000fe20007ffe0ff */
[----:B------:R-:W-:-:S04]  /*0890*/  VIADD R0, R0, 0x80 ;  /* 0x0000008000007836 */ /* 0x000fc80000000000 */
[----:B-1----:R-:W-:-:S05]  /*08a0*/  IMAD.WIDE.U32 R4, R7, 0x8, R4 ;  /* 0x0000000807047825 */ /* 0x002fca00078e0004 */
[----:B------:R2:W-:Y:S02]  /*08b0*/  STG.E.64 desc[UR4][R4.64], R10 ;  /* 0x0000000a04007986 */ /* 0x0005e4000c101b04 */
.L_x_19521:
[----:B------:R-:W-:-:S13]  /*08c0*/  ISETP.GE.AND P0, PT, R0, R3, PT ;  /* 0x000000030000720c */ /* 0x000fda0003f06270 */
[----:B------:R-:W-:Y:S05]  /*08d0*/  @P0 BRA `(.L_x_19523) ;  /* 0x0000000000340947 */ /* 0x000fea0003800000 */
[----:B-12---:R-:W1:Y:S01]  /*08e0*/  LDC.64 R4, c[0x0][0x218] ;  /* 0x00008600ff047b82 */ /* 0x006e620000000a00 */
[----:B------:R-:W-:Y:S01]  /*08f0*/  IADD3 R7, R2, R0, RZ ;  /* 0x0000000002077210 */ /* 0x000fe20007ffe0ff */
[----:B------:R-:W-:-:S04]  /*0900*/  VIADD R0, R0, 0x80 ;  /* 0x0000008000007836 */ /* 0x000fc80000000000 */
[----:B-1----:R-:W-:-:S05]  /*0910*/  IMAD.WIDE.U32 R4, R7, 0x8, R4 ;  /* 0x0000000807047825 */ /* 0x002fca00078e0004 */
[----:B------:R2:W-:Y:S02]  /*0920*/  STG.E.64 desc[UR4][R4.64], R12 ;  /* 0x0000000c04007986 */ /* 0x0005e4000c101b04 */
.L_x_19522:
        /* <DEDUP_REMOVED lines=8> */
.L_x_19523:
[----:B------:R-:W-:Y:S05]  /*09b0*/  BSYNC B1 ;  /* 0x0000000000017941 */ /* 0x000fea0003800000 */
.L_x_19519:
[----:B------:R-:W-:-:S13]  /*09c0*/  ISETP.GE.AND P0, PT, R0, R3, PT ;  /* 0x000000030000720c */ /* 0x000fda0003f06270 */
[----:B-123--:R-:W1:Y:S01]  /*09d0*/  @!P0 LDC.64 R4, c[0x0][0x218] ;  /* 0x00008600ff048b82 */ /* 0x00ee620000000a00 */
[----:B------:R-:W-:Y:S01]  /*09e0*/  @!P0 IADD3 R7, R2, R0, RZ ;  /* 0x0000000002078210 */ /* 0x000fe20007ffe0ff */
[----:B------:R-:W-:-:S04]  /*09f0*/  @!P0 VIADD R0, R0, 0x80 ;  /* 0x0000008000008836 */ /* 0x000fc80000000000 */
[----:B-1----:R-:W-:-:S05]  /*0a00*/  @!P0 IMAD.WIDE.U32 R4, R7, 0x8, R4 ;  /* 0x0000000807048825 */ /* 0x002fca00078e0004 */
[----:B------:R3:W-:Y:S02]  /*0a10*/  @!P0 STG.E.64 desc[UR4][R4.64], R16 ;  /* 0x0000001004008986 */ /* 0x0007e4000c101b04 */
.L_x_19524:
[----:B------:R-:W-:Y:S05]  /*0a20*/  BSYNC B0 ;  /* 0x0000000000007941 */ /* 0x000fea0003800000 */
.L_x_19518:
        /* <DEDUP_REMOVED lines=8> */
.L_x_19525:
        /* <DEDUP_REMOVED lines=13> */
.L_x_19763:


//--------------------- .nv.global.init           --------------------------
	.section	.nv.global.init,"aw",@progbits
.nv.global.init:
	.type		$str$10,@object
	.size		$str$10,(__unnamed_9 - $str$10)
$str$10:
        /*0000*/ 	.byte	0x66, 0x61, 0x6c, 0x73, 0x65, 0x00
	.type		__unnamed_9,@object
	.size		__unnamed_9,(__unnamed_1 - __unnamed_9)
__unnamed_9:
        /*0006*/ 	.byte	0x66, 0x65, 0x74, 0x63, 0x68, 0x5f, 0x61, 0x6e, 0x64, 0x5f, 0x63, 0x61, 0x73, 0x74, 0x00
	.type		__unnamed_1,@object
	.size		__unnamed_1,(__unnamed_5 - __unnamed_1)
__unnamed_1:
        /*0015*/ 	.byte	0x66, 0x65, 0x74, 0x63, 0x68, 0x5f, 0x61, 0x6e, 0x64, 0x5f, 0x63, 0x61, 0x73, 0x74, 0x00
	.type		__unnamed_5,@object
	.size		__unnamed_5,(__unnamed_11 - __unnamed_5)
__unnamed_5:
        /*0024*/ 	.byte	0x66, 0x65, 0x74, 0x63, 0x68, 0x5f, 0x61, 0x6e, 0x64, 0x5f, 0x63, 0x61, 0x73, 0x74, 0x00
	.type		__unnamed_11,@object
	.size		__unnamed_11,(__unnamed_3 - __unnamed_11)
__unnamed_11:
        /*0033*/ 	.byte	0x66, 0x65, 0x74, 0x63, 0x68, 0x5f, 0x61, 0x6e, 0x64, 0x5f, 0x63, 0x61, 0x73, 0x74, 0x00
	.type		__unnamed_3,@object
	.size		__unnamed_3,(__unnamed_7 - __unnamed_3)
__unnamed_3:
        /*0042*/ 	.byte	0x66, 0x65, 0x74, 0x63, 0x68, 0x5f, 0x61, 0x6e, 0x64, 0x5f, 0x63, 0x61, 0x73, 0x74, 0x00
	.type		__unnamed_7,@object
	.size		__unnamed_7,(__unnamed_10 - __unnamed_7)
__unnamed_7:
        /*0051*/ 	.byte	0x66, 0x65, 0x74, 0x63, 0x68, 0x5f, 0x61, 0x6e, 0x64, 0x5f, 0x63, 0x61, 0x73, 0x74, 0x00
	.type		__unnamed_10,@object
	.size		__unnamed_10,(__unnamed_2 - __unnamed_10)
__unnamed_10:
        /*0060*/ 	.byte	0x63, 0x61, 0x73, 0x74, 0x5f, 0x61, 0x6e, 0x64, 0x5f, 0x73, 0x74, 0x6f, 0x72, 0x65, 0x00
	.type		__unnamed_2,@object
	.size		__unnamed_2,(__unnamed_6 - __unnamed_2)
__unnamed_2:
        /*006f*/ 	.byte	0x63, 0x61, 0x73, 0x74, 0x5f, 0x61, 0x6e, 0x64, 0x5f, 0x73, 0x74, 0x6f, 0x72, 0x65, 0x00
	.type		__unnamed_6,@object
	.size		__unnamed_6,(__unnamed_12 - __unnamed_6)
__unnamed_6:
        /*007e*/ 	.byte	0x63, 0x61, 0x73, 0x74, 0x5f, 0x61, 0x6e, 0x64, 0x5f, 0x73, 0x74, 0x6f, 0x72, 0x65, 0x00
	.type		__unnamed_12,@object
	.size		__unnamed_12,(__unnamed_4 - __unnamed_12)
__unnamed_12:
        /*008d*/ 	.byte	0x63, 0x61, 0x73, 0x74, 0x5f, 0x61, 0x6e, 0x64, 0x5f, 0x73, 0x74, 0x6f, 0x72, 0x65, 0x00
	.type		__unnamed_4,@object
	.size		__unnamed_4,(__unnamed_8 - __unnamed_4)
__unnamed_4:
        /*009c*/ 	.byte	0x63, 0x61, 0x73, 0x74, 0x5f, 0x61, 0x6e, 0x64, 0x5f, 0x73, 0x74, 0x6f, 0x72, 0x65, 0x00
	.type		__unnamed_8,@object
	.size		__unnamed_8,($str$11 - __unnamed_8)
__unnamed_8:
        /*00ab*/ 	.byte	0x63, 0x61, 0x73, 0x74, 0x5f, 0x61, 0x6e, 0x64, 0x5f, 0x73, 0x74, 0x6f, 0x72, 0x65, 0x00
	.type		$str$11,@object
	.size		$str$11,(.L_41 - $str$11)
$str$11:
        /*00ba*/ 	.byte	0x2f, 0x72, 0x6f, 0x6f, 0x74, 0x2f, 0x2e, 0x70, 0x79, 0x65, 0x6e, 0x76, 0x2f, 0x76, 0x65, 0x72
        /*00ca*/ 	.byte	0x73, 0x69, 0x6f, 0x6e, 0x73, 0x2f, 0x33, 0x2e, 0x31, 0x33, 0x2e, 0x31, 0x32, 0x2f, 0x6c, 0x69
        /*00da*/ 	.byte	0x62, 0x2f, 0x70, 0x79, 0x74, 0x68, 0x6f, 0x6e, 0x33, 0x2e, 0x31, 0x33, 0x2f, 0x73, 0x69, 0x74
        /*00ea*/ 	.byte	0x65, 0x2d, 0x70, 0x61, 0x63, 0x6b, 0x61, 0x67, 0x65, 0x73, 0x2f, 0x74, 0x6f, 0x72, 0x63, 0x68
        /*00fa*/ 	.byte	0x2f, 0x69, 0x6e, 0x63, 0x6c, 0x75, 0x64, 0x65, 0x2f, 0x63, 0x31, 0x30, 0x2f, 0x63, 0x6f, 0x72
        /*010a*/ 	.byte	0x65, 0x2f, 0x44, 0x79, 0x6e, 0x61, 0x6d, 0x69, 0x63, 0x43, 0x61, 0x73, 0x74, 0x2e, 0x68, 0x00
.L_41:


//--------------------- .nv.shared.reserved.0     --------------------------
	.section	.nv.shared.reserved.0,"aw",@nobits
	.weak		__nv_reservedSMEM_offset_0_alias
	.size		__nv_reservedSMEM_offset_0_alias, 0, 0
	.other		__nv_reservedSMEM_offset_0_alias,@"STO_CUDA_RESERVED_SHARED STV_DEFAULT"
__nv_reservedSMEM_offset_0_alias:
	.zero		0


//--------------------- .nv.global                --------------------------
	.section	.nv.global,"aw",@nobits
.nv.global:
	.type		_ZN54_INTERNAL_21cdf5ef_23_UnaryFractionKernels_cu_944031c04cuda3std3__48in_placeE,@object
	.size		_ZN54_INTERNAL_21cdf5ef_23_UnaryFractionKernels_cu_944031c04cuda3std3__48in_placeE,(_ZN54_INTERNAL_21cdf5ef_23_UnaryFractionKernels_cu_944031c04cuda3std6ranges3__45__cpo8distanceE - _ZN54_INTERNAL_21cdf5ef_23_UnaryFractionKernels_cu_944031c04cuda3std3__48in_placeE)
_ZN54_INTERNAL_21cdf5ef_23_UnaryFractionKernels_cu_944031c04cuda3std3__48in_placeE:
	.zero		1
	.type		_ZN54_INTERNAL_21cdf5ef_23_UnaryFractionKernels_cu_944031c04cuda3std6ranges3__45__cpo8distanceE,@object
	.size		_ZN54_INTERNAL_21cdf5ef_23_UnaryFractionKernels_cu_944031c04cuda3std6ranges3__45__cpo8distanceE,(_ZN54_INTERNAL_21cdf5ef_23_UnaryFractionKernels_cu_944031c04cuda3std3__45__cpo6cbeginE - _ZN54_INTERNAL_21cdf5ef_23_UnaryFractionKernels_cu_944031c04cuda3std6ranges3__45__cpo8distanceE)
_ZN54_INTERNAL_21cdf5ef_23_UnaryFractionKernels_cu_944031c04cuda3std6ranges3__45__cpo8distanceE:
	.zero		1
	.type		_ZN54_INTERNAL_21cdf5ef_23_UnaryFractionKernels_cu_944031c04cuda3std3__45__cpo6cbeginE,@object
	.size		_ZN54_INTERNAL_21cdf5ef_23_UnaryFractionKernels_cu_944031c04cuda3std3__45__cpo6cbeginE,(_ZN54_INTERNAL_21cdf5ef_23_UnaryFractionKernels_cu_944031c04cuda3std6ranges3__45__cpo7advanceE - _ZN54_INTERNAL_21cdf5ef_23_UnaryFractionKernels_cu_944031c04cuda3std3__45__cpo6cbeginE)
_ZN54_INTERNAL_21cdf5ef_23_UnaryFractionKernels_cu_944031c04cuda3std3__45__cpo6cbeginE:
	.zero		1
	.type		_ZN54_INTERNAL_21cdf5ef_23_UnaryFractionKernels_cu_944031c04cuda3std6ranges3__45__cpo7advanceE,@object
	.size		_ZN54_INTERNAL_21cdf5ef_23_UnaryFractionKernels_cu_944031c04cuda3std6ranges3__45__cpo7advanceE,(_ZN54_INTERNAL_21cdf5ef_23_UnaryFractionKernels_cu_944031c04cuda3std3__45__cpo7crbeginE - _ZN54_INTERNAL_21cdf5ef_23_UnaryFractionKernels_cu_944031c04cuda3std6ranges3__45__cpo7advanceE)
_ZN54_INTERNAL_21cdf5ef_23_UnaryFractionKernels_cu_944031c04cuda3std6ranges3__45__cpo7advanceE:
	.zero		1
	.type		_ZN54_INTERNAL_21cdf5ef_23_UnaryFractionKernels_cu_944031c04cuda3std3__45__cpo7crbeginE,@object
	.size		_ZN54_INTERNAL_21cdf5ef_23_UnaryFractionKernels_cu_944031c04cuda3std3__45__cpo7crbeginE,(_ZN54_INTERNAL_21cdf5ef_23_UnaryFractionKernels_cu_944031c04cuda3std6ranges3__45__cpo4dataE - _ZN54_INTERNAL_21cdf5ef_23_UnaryFractionKernels_cu_944031c04cuda3std3__45__cpo7crbeginE)
_ZN54_INTERNAL_21cdf5ef_23_UnaryFractionKernels_cu_944031c04cuda3std3__45__cpo7crbeginE:
	.zero		1
	.type		_ZN54_INTERNAL_21cdf5ef_23_UnaryFractionKernels_cu_944031c04cuda3std6ranges3__45__cpo4dataE,@object
	.size		_ZN54_INTERNAL_21cdf5ef_23_UnaryFractionKernels_cu_944031c04cuda3std6ranges3__45__cpo4dataE,(_ZN54_INTERNAL_21cdf5ef_23_UnaryFractionKernels_cu_944031c04cuda3std6ranges3__45__cpo5beginE - _ZN54_INTERNAL_21cdf5ef_23_UnaryFractionKernels_cu_944031c04cuda3std6ranges3__45__cpo4dataE)
_ZN54_INTERNAL_21cdf5ef_23_UnaryFractionKernels_cu_944031c04cuda3std6ranges3__45__cpo4dataE:
	.zero		1
	.type		_ZN54_INTERNAL_21cdf5ef_23_UnaryFractionKernels_cu_944031c04cuda3std6ranges3__45__cpo5beginE,@object
	.size		_ZN54_INTERNAL_21cdf5ef_23_UnaryFractionKernels_cu_944031c04cuda3std6ranges3__45__cpo5beginE,(_ZN54_INTERNAL_21cdf5ef_23_UnaryFractionKernels_cu_944031c04cuda3std3__456_GLOBAL__N__21cdf5ef_23_UnaryFractionKernels_cu_944031c06ignoreE - _ZN54_INTERNAL_21cdf5ef_23_UnaryFractionKernels_cu_944031c04cuda3std6ranges3__45__cpo5beginE)
_ZN54_INTERNAL_21cdf5ef_23_UnaryFractionKernels_cu_944031c04cuda3std6ranges3__45__cpo5beginE:
	.zero		1
	.type		_ZN54_INTERNAL_21cdf5ef_23_UnaryFractionKernels_cu_944031c04cuda3std3__456_GLOBAL__N__21cdf5ef_23_UnaryFractionKernels_cu_944031c06ignoreE,@object
	.size		_ZN54_INTERNAL_21cdf5ef_23_UnaryFractionKernels_cu_944031c04cuda3std3__456_GLOBAL__N__21cdf5ef_23_UnaryFractionKernels_cu_944031c06ignoreE,(_ZN54_INTERNAL_21cdf5ef_23_UnaryFractionKernels_cu_944031c04cuda3std6ranges3__45__cpo4sizeE - _ZN54_INTERNAL_21cdf5ef_23_UnaryFractionKernels_cu_944031c04cuda3std3__456_GLOBAL__N__21cdf5ef_23_UnaryFractionKernels_cu_944031c06ignoreE)
_ZN54_INTERNAL_21cdf5ef_23_UnaryFractionKernels_cu_944031c04cuda3std3__456_GLOBAL__N__21cdf5ef_23_UnaryFractionKernels_cu_944031c06ignoreE:
	.zero		1
	.type		_ZN54_INTERNAL_21cdf5ef_23_UnaryFractionKernels_cu_944031c04cuda3std6ranges3__45__cpo4sizeE,@object
	.size		_ZN54_INTERNAL_21cdf5ef_23_UnaryFractionKernels_cu_944031c04cuda3std6ranges3__45__cpo4sizeE,(_ZN54_INTERNAL_21cdf5ef_23_UnaryFractionKernels_cu_944031c04cuda3std3__45__cpo5beginE - _ZN54_INTERNAL_21cdf5ef_23_UnaryFractionKernels_cu_944031c04cuda3std6ranges3__45__cpo4sizeE)
_ZN54_INTERNAL_21cdf5ef_23_UnaryFractionKernels_cu_944031c04cuda3std6ranges3__45__cpo4sizeE:
	.zero		1
	.type		_ZN54_INTERNAL_21cdf5ef_23_UnaryFractionKernels_cu_944031c04cuda3std3__45__cpo5beginE,@object
	.size		_ZN54_INTERNAL_21cdf5ef_23_UnaryFractionKernels_cu_944031c04cuda3std3__45__cpo5beginE,(_ZN54_INTERNAL_21cdf5ef_23_UnaryFractionKernels_cu_944031c04cuda3std6ranges3__45__cpo6cbeginE - _ZN54_INTERNAL_21cdf5ef_23_UnaryFractionKernels_cu_944031c04cuda3std3__45__cpo5beginE)
_ZN54_INTERNAL_21cdf5ef_23_UnaryFractionKernels_cu_944031c04cuda3std3__45__cpo5beginE:
	.zero		1
	.type		_ZN54_INTERNAL_21cdf5ef_23_UnaryFractionKernels_cu_944031c04cuda3std6ranges3__45__cpo6cbeginE,@object
	.size		_ZN54_INTERNAL_21cdf5ef_23_UnaryFractionKernels_cu_944031c04cuda3std6ranges3__45__cpo6cbeginE,(_ZN54_INTERNAL_21cdf5ef_23_UnaryFractionKernels_cu_944031c04cuda3std3__45__cpo6rbeginE - _ZN54_INTERNAL_21cdf5ef_23_UnaryFractionKernels_cu_944031c04cuda3std6ranges3__45__cpo6cbeginE)
_ZN54_INTERNAL_21cdf5ef_23_UnaryFractionKernels_cu_944031c04cuda3std6ranges3__45__cpo6cbeginE:
	.zero		1
	.type		_ZN54_INTERNAL_21cdf5ef_23_UnaryFractionKernels_cu_944031c04cuda3std3__45__cpo6rbeginE,@object
	.size		_ZN54_INTERNAL_21cdf5ef_23_UnaryFractionKernels_cu_944031c04cuda3std3__45__cpo6rbeginE,(_ZN54_INTERNAL_21cdf5ef_23_UnaryFractionKernels_cu_944031c04cuda3std6ranges3__45__cpo4nextE - _ZN54_INTERNAL_21cdf5ef_23_UnaryFractionKernels_cu_944031c04cuda3std3__45__cpo6rbeginE)
_ZN54_INTERNAL_21cdf5ef_23_UnaryFractionKernels_cu_944031c04cuda3std3__45__cpo6rbeginE:
	.zero		1
	.type		_ZN54_INTERNAL_21cdf5ef_23_UnaryFractionKernels_cu_944031c04cuda3std6ranges3__45__cpo4nextE,@object
	.size		_ZN54_INTERNAL_21cdf5ef_23_UnaryFractionKernels_cu_944031c04cuda3std6ranges3__45__cpo4nextE,(_ZN54_INTERNAL_21cdf5ef_23_UnaryFractionKernels_cu_944031c04cuda3std6ranges3__45__cpo4swapE - _ZN54_INTERNAL_21cdf5ef_23_UnaryFractionKernels_cu_944031c04cuda3std6ranges3__45__cpo4nextE)
_ZN54_INTERNAL_21cdf5ef_23_UnaryFractionKernels_cu_944031c04cuda3std6ranges3__45__cpo4nextE:
	.zero		1
	.type		_ZN54_INTERNAL_21cdf5ef_23_UnaryFractionKernels_cu_944031c04cuda3std6ranges3__45__cpo4swapE,@object
	.size		_ZN54_INTERNAL_21cdf5ef_23_UnaryFractionKernels_cu_944031c04cuda3std6ranges3__45__cpo4swapE,(_ZN54_INTERNAL_21cdf5ef_23_UnaryFractionKernels_cu_944031c04cuda3std3__420unreachable_sentinelE - _ZN54_INTERNAL_21cdf5ef_23_UnaryFractionKernels_cu_944031c04cuda3std6ranges3__45__cpo4swapE)
_ZN54_INTERNAL_21cdf5ef_23_UnaryFractionKernels_cu_944031c04cuda3std6ranges3__45__cpo4swapE:
	.zero		1
	.type		_ZN54_INTERNAL_21cdf5ef_23_UnaryFractionKernels_cu_944031c04cuda3std3__420unreachable_sentinelE,@object
	.size		_ZN54_INTERNAL_21cdf5ef_23_UnaryFractionKernels_cu_944031c04cuda3std3__420unreachable_sentinelE,(_ZN54_INTERNAL_21cdf5ef_23_UnaryFractionKernels_cu_944031c06thrust23THRUST_300001_SM_900_NS6system6detail10sequential3seqE - _ZN54_INTERNAL_21cdf5ef_23_UnaryFractionKernels_cu_944031c04cuda3std3__420unreachable_sentinelE)
_ZN54_INTERNAL_21cdf5ef_23_UnaryFractionKernels_cu_944031c04cuda3std3__420unreachable_sentinelE:
	.zero		1
	.type		_ZN54_INTERNAL_21cdf5ef_23_UnaryFractionKernels_cu_944031c06thrust23THRUST_300001_SM_900_NS6system6detail10sequential3seqE,@object
	.size		_ZN54_INTERNAL_21cdf5ef_23_UnaryFractionKernels_cu_944031c06thrust23THRUST_300001_SM_900_NS6system6detail10sequential3seqE,(_ZN54_INTERNAL_21cdf5ef_23_UnaryFractionKernels_cu_944031c04cuda3std3__45__cpo4cendE - _ZN54_INTERNAL_21cdf5ef_23_UnaryFractionKernels_cu_944031c06thrust23THRUST_300001_SM_900_NS6system6detail10sequential3seqE)
_ZN54_INTERNAL_21cdf5ef_23_UnaryFractionKernels_cu_944031c06thrust23THRUST_300001_SM_900_NS6system6detail10sequential3seqE:
	.zero		1
	.type		_ZN54_INTERNAL_21cdf5ef_23_UnaryFractionKernels_cu_944031c04cuda3std3__45__cpo4cendE,@object
	.size		_ZN54_INTERNAL_21cdf5ef_23_UnaryFractionKernels_cu_944031c04cuda3std3__45__cpo4cendE,(_ZN54_INTERNAL_21cdf5ef_23_UnaryFractionKernels_cu_944031c04cuda3std6ranges3__45__cpo9iter_swapE - _ZN54_INTERNAL_21cdf5ef_23_UnaryFractionKernels_cu_944031c04cuda3std3__45__cpo4cendE)
_ZN54_INTERNAL_21cdf5ef_23_UnaryFractionKernels_cu_944031c04cuda3std3__45__cpo4cendE:
	.zero		1
	.type		_ZN54_INTERNAL_21cdf5ef_23_UnaryFractionKernels_cu_944031c04cuda3std6ranges3__45__cpo9iter_swapE,@object
	.size		_ZN54_INTERNAL_21cdf5ef_23_UnaryFractionKernels_cu_944031c04cuda3std6ranges3__45__cpo9iter_swapE,(_ZN54_INTERNAL_21cdf5ef_23_UnaryFractionKernels_cu_944031c04cuda3std3__45__cpo5crendE - _ZN54_INTERNAL_21cdf5ef_23_UnaryFractionKernels_cu_944031c04cuda3std6ranges3__45__cpo9iter_swapE)
_ZN54_INTERNAL_21cdf5ef_23_UnaryFractionKernels_cu_944031c04cuda3std6ranges3__45__cpo9iter_swapE:
	.zero		1
	.type		_ZN54_INTERNAL_21cdf5ef_23_UnaryFractionKernels_cu_944031c04cuda3std3__45__cpo5crendE,@object
	.size		_ZN54_INTERNAL_21cdf5ef_23_UnaryFractionKernels_cu_944031c04cuda3std3__45__cpo5crendE,(_ZN54_INTERNAL_21cdf5ef_23_UnaryFractionKernels_cu_944031c04cuda3std6ranges3__45__cpo5cdataE - _ZN54_INTERNAL_21cdf5ef_23_UnaryFractionKernels_cu_944031c04cuda3std3__45__cpo5crendE)
_ZN54_INTERNAL_21cdf5ef_23_UnaryFractionKernels_cu_944031c04cuda3std3__45__cpo5crendE:
	.zero		1
	.type		_ZN54_INTERNAL_21cdf5ef_23_UnaryFractionKernels_cu_944031c04cuda3std6ranges3__45__cpo5cdataE,@object
	.size		_ZN54_INTERNAL_21cdf5ef_23_UnaryFractionKernels_cu_944031c04cuda3std6ranges3__45__cpo5cdataE,(_ZN54_INTERNAL_21cdf5ef_23_UnaryFractionKernels_cu_944031c04cuda3std6ranges3__45__cpo3endE - _ZN54_INTERNAL_21cdf5ef_23_UnaryFractionKernels_cu_944031c04cuda3std6ranges3__45__cpo5cdataE)
_ZN54_INTERNAL_21cdf5ef_23_UnaryFractionKernels_cu_944031c04cuda3std6ranges3__45__cpo5cdataE:
	.zero		1
	.type		_ZN54_INTERNAL_21cdf5ef_23_UnaryFractionKernels_cu_944031c04cuda3std6ranges3__45__cpo3endE,@object
	.size		_ZN54_INTERNAL_21cdf5ef_23_UnaryFractionKernels_cu_944031c04cuda3std6ranges3__45__cpo3endE,(_ZN54_INTERNAL_21cdf5ef_23_UnaryFractionKernels_cu_944031c04cuda3std3__419piecewise_constructE - _ZN54_INTERNAL_21cdf5ef_23_UnaryFractionKernels_cu_944031c04cuda3std6ranges3__45__cpo3endE)
_ZN54_INTERNAL_21cdf5ef_23_UnaryFractionKernels_cu_944031c04cuda3std6ranges3__45__cpo3endE:
	.zero		1
	.type		_ZN54_INTERNAL_21cdf5ef_23_UnaryFractionKernels_cu_944031c04cuda3std3__419piecewise_constructE,@object
	.size		_ZN54_INTERNAL_21cdf5ef_23_UnaryFractionKernels_cu_944031c04cuda3std3__419piecewise_constructE,(_ZN54_INTERNAL_21cdf5ef_23_UnaryFractionKernels_cu_944031c04cuda3std6ranges3__45__cpo5ssizeE - _ZN54_INTERNAL_21cdf5ef_23_UnaryFractionKernels_cu_944031c04cuda3std3__419piecewise_constructE)
_ZN54_INTERNAL_21cdf5ef_23_UnaryFractionKernels_cu_944031c04cuda3std3__419piecewise_constructE:
	.zero		1
	.type		_ZN54_INTERNAL_21cdf5ef_23_UnaryFractionKernels_cu_944031c04cuda3std6ranges3__45__cpo5ssizeE,@object
	.size		_ZN54_INTERNAL_21cdf5ef_23_UnaryFractionKernels_cu_944031c04cuda3std6ranges3__45__cpo5ssizeE,(_ZN54_INTERNAL_21cdf5ef_23_UnaryFractionKernels_cu_944031c04cuda3std3__45__cpo3endE - _ZN54_INTERNAL_21cdf5ef_23_UnaryFractionKernels_cu_944031c04cuda3std6ranges3__45__cpo5ssizeE)
_ZN54_INTERNAL_21cdf5ef_23_UnaryFractionKernels_cu_944031c04cuda3std6ranges3__45__cpo5ssizeE:
	.zero		1
	.type		_ZN54_INTERNAL_21cdf5ef_23_UnaryFractionKernels_cu_944031c04cuda3std3__45__cpo3endE,@object
	.size		_ZN54_INTERNAL_21cdf5ef_23_UnaryFractionKernels_cu_944031c04cuda3std3__45__cpo3endE,(_ZN54_INTERNAL_21cdf5ef_23_UnaryFractionKernels_cu_944031c04cuda3std6ranges3__45__cpo4cendE - _ZN54_INTERNAL_21cdf5ef_23_UnaryFractionKernels_cu_944031c04cuda3std3__45__cpo3endE)
_ZN54_INTERNAL_21cdf5ef_23_UnaryFractionKernels_cu_944031c04cuda3std3__45__cpo3endE:
	.zero		1
	.type		_ZN54_INTERNAL_21cdf5ef_23_UnaryFractionKernels_cu_944031c04cuda3std6ranges3__45__cpo4cendE,@object
	.size		_ZN54_INTERNAL_21cdf5ef_23_UnaryFractionKernels_cu_944031c04cuda3std6ranges3__45__cpo4cendE,(_ZN54_INTERNAL_21cdf5ef_23_UnaryFractionKernels_cu_944031c04cuda3std3__45__cpo4rendE - _ZN54_INTERNAL_21cdf5ef_23_UnaryFractionKernels_cu_944031c04cuda3std6ranges3__45__cpo4cendE)
_ZN54_INTERNAL_21cdf5ef_23_UnaryFractionKernels_cu_944031c04cuda3std6ranges3__45__cpo4cendE:
	.zero		1
	.type		_ZN54_INTERNAL_21cdf5ef_23_UnaryFractionKernels_cu_944031c04cuda3std3__45__cpo4rendE,@object
	.size		_ZN54_INTERNAL_21cdf5ef_23_UnaryFractionKernels_cu_944031c04cuda3std3__45__cpo4rendE,(_ZN54_INTERNAL_21cdf5ef_23_UnaryFractionKernels_cu_944031c04cuda3std6ranges3__45__cpo4prevE - _ZN54_INTERNAL_21cdf5ef_23_UnaryFractionKernels_cu_944031c04cuda3std3__45__cpo4rendE)
_ZN54_INTERNAL_21cdf5ef_23_UnaryFractionKernels_cu_944031c04cuda3std3__45__cpo4rendE:
	.zero		1
	.type		_ZN54_INTERNAL_21cdf5ef_23_UnaryFractionKernels_cu_944031c04cuda3std6ranges3__45__cpo4prevE,@object
	.size		_ZN54_INTERNAL_21cdf5ef_23_UnaryFractionKernels_cu_944031c04cuda3std6ranges3__45__cpo4prevE,(_ZN54_INTERNAL_21cdf5ef_23_UnaryFractionKernels_cu_944031c04cuda3std6ranges3__45__cpo9iter_moveE - _ZN54_INTERNAL_21cdf5ef_23_UnaryFractionKernels_cu_944031c04cuda3std6ranges3__45__cpo4prevE)
_ZN54_INTERNAL_21cdf5ef_23_UnaryFractionKernels_cu_944031c04cuda3std6ranges3__45__cpo4prevE:
	.zero		1
	.type		_ZN54_INTERNAL_21cdf5ef_23_UnaryFractionKernels_cu_944031c04cuda3std6ranges3__45__cpo9iter_moveE,@object
	.size		_ZN54_INTERNAL_21cdf5ef_23_UnaryFractionKernels_cu_944031c04cuda3std6ranges3__45__cpo9iter_moveE,(.L_25 - _ZN54_INTERNAL_21cdf5ef_23_UnaryFractionKernels_cu_944031c04cuda3std6ranges3__45__cpo9iter_moveE)
_ZN54_INTERNAL_21cdf5ef_23_UnaryFractionKernels_cu_944031c04cuda3std6ranges3__45__cpo9iter_moveE:
	.zero		1
.L_25:


//--------------------- .nv.constant0._ZN2at6native18elementwise_kernelILi128ELi4EZNS0_15gpu_kernel_implIZZZNS0_17trunc_kernel_cudaERNS_18TensorIteratorBaseEENKUlvE_clEvENKUlvE2_clEvEUlN3c108BFloat16EE_EEvS4_RKT_EUliE_EEviT1_ --------------------------
	.section	.nv.constant0._ZN2at6native18elementwise_kernelILi128ELi4EZNS0_15gpu_kernel_implIZZZNS0_17trunc_kernel_cudaERNS_18TensorIteratorBaseEENKUlvE_clEvENKUlvE2_clEvEUlN3c108BFloat16EE_EEvS4_RKT_EUliE_EEviT1_,"a",@progbits
	.sectionflags	@""
	.align	4
.nv.constant0._ZN2at6native18elementwise_kernelILi128ELi4EZNS0_15gpu_kernel_implIZZZNS0_17trunc_kernel_cudaERNS_18TensorIteratorBaseEENKUlvE_clEvENKUlvE2_clEvEUlN3c108BFloat16EE_EEvS4_RKT_EUliE_EEviT1_:
	.zero		1072


//--------------------- .nv.constant0._ZN2at6native27unrolled_elementwise_kernelIZZZNS0_17trunc_kernel_cudaERNS_18TensorIteratorBaseEENKUlvE_clEvENKUlvE2_clEvEUlN3c108BFloat16EE_St5arrayIPcLm2EELi4E23TrivialOffsetCalculatorILi1EjESD_NS0_6memory12LoadWithCastILi1EEENSE_13StoreWithCastILi1EEEEEviT_T0_T2_T3_T4_T5_ --------------------------
	.section	.nv.constant0._ZN2at6native27unrolled_elementwise_kernelIZZZNS0_17trunc_kernel_cudaERNS_18TensorIteratorBaseEENKUlvE_clEvENKUlvE2_clEvEUlN3c108BFloat16EE_St5arrayIPcLm2EELi4E23TrivialOffsetCalculatorILi1EjESD_NS0_6memory12LoadWithCastILi1EEENSE_13StoreWithCastILi1EEEEEviT_T0_T2_T3_T4_T5_,"a",@progbits
	.sectionflags	@""
	.align	4
.nv.constant0._ZN2at6native27unrolled_elementwise_kernelIZZZNS0_17trunc_kernel_cudaERNS_18TensorIteratorBaseEENKUlvE_clEvENKUlvE2_clEvEUlN3c108BFloat16EE_St5arrayIPcLm2EELi4E23TrivialOffsetCalculatorILi1EjESD_NS0_6memory12LoadWithCastILi1EEENSE_13StoreWithCastILi1EEEEEviT_T0_T2_T3_T4_T5_:
	.zero		572


//--------------------- .nv.constant0._ZN2at6native18elementwise_kernelILi128ELi4EZNS0_22gpu_kernel_impl_nocastIZZZNS0_17trunc_kernel_cudaERNS_18TensorIteratorBaseEENKUlvE_clEvENKUlvE2_clEvEUlN3c108BFloat16EE_EEvS4_RKT_EUliE_EEviT1_ --------------------------
	.section	.nv.constant0._ZN2at6native18elementwise_kernelILi128ELi4EZNS0_22gpu_kernel_impl_nocastIZZZNS0_17trunc_kernel_cudaERNS_18TensorIteratorBaseEENKUlvE_clEvENKUlvE2_clEvEUlN3c108BFloat16EE_EEvS4_RKT_EUliE_EEviT1_,"a",@progbits
	.sectionflags	@""
	.align	4
.nv.constant0._ZN2at6native18elementwise_kernelILi128ELi4EZNS0_22gpu_kernel_impl_nocastIZZZNS0_17trunc_kernel_cudaERNS_18TensorIteratorBaseEENKUlvE_clEvENKUlvE2_clEvEUlN3c108BFloat16EE_EEvS4_RKT_EUliE_EEviT1_:
	.zero		1072


//--------------------- .nv.constant0._ZN2at6native27unrolled_elementwise_kernelIZZZNS0_17trunc_kernel_cudaERNS_18TensorIteratorBaseEENKUlvE_clEvENKUlvE2_clEvEUlN3c108BFloat16EE_St5arrayIPcLm2EELi4E23TrivialOffsetCalculatorILi1EjESD_NS0_6memory15LoadWithoutCastENSE_16StoreWithoutCastEEEviT_T0_T2_T3_T4_T5_ --------------------------
	.section	.nv.constant0._ZN2at6native27unrolled_elementwise_kernelIZZZNS0_17trunc_kernel_cudaERNS_18TensorIteratorBaseEENKUlvE_clEvENKUlvE2_clEvEUlN3c108BFloat16EE_St5arrayIPcLm2EELi4E23TrivialOffsetCalculatorILi1EjESD_NS0_6memory15LoadWithoutCastENSE_16StoreWithoutCastEEEviT_T0_T2_T3_T4_T5_,"a",@progbits
	.sectionflags	@""
	.align	4
.nv.constant0._ZN2at6native27unrolled_elementwise_kernelIZZZNS0_17trunc_kernel_cudaERNS_18TensorIteratorBaseEENKUlvE_clEvENKUlvE2_clEvEUlN3c108BFloat16EE_St5arrayIPcLm2EELi4E23TrivialOffsetCalculatorILi1EjESD_NS0_6memory15LoadWithoutCastENSE_16StoreWithoutCastEEEviT_T0_T2_T3_T4_T5_:
	.zero		556


//--------------------- .nv.constant0._ZN2at6native29vectorized_elementwise_kernelILi2EZZZNS0_17trunc_kernel_cudaERNS_18TensorIteratorBaseEENKUlvE_clEvENKUlvE2_clEvEUlN3c108BFloat16EE_St5arrayIPcLm2EEEEviT0_T1_ --------------------------
	.section	.nv.constant0._ZN2at6native29vectorized_elementwise_kernelILi2EZZZNS0_17trunc_kernel_cudaERNS_18TensorIteratorBaseEENKUlvE_clEvENKUlvE2_clEvEUlN3c108BFloat16EE_St5arrayIPcLm2EEEEviT0_T1_,"a",@progbits
	.sectionflags	@""
	.align	4
.nv.constant0._ZN2at6native29vectorized_elementwise_kernelILi2EZZZNS0_17trunc_kernel_cudaERNS_18TensorIteratorBaseEENKUlvE_clEvENKUlvE2_clEvEUlN3c108BFloat16EE_St5arrayIPcLm2EEEEviT0_T1_:
	.zero		552


//--------------------- .nv.constant0._ZN2at6native29vectorized_elementwise_kernelILi4EZZZNS0_17trunc_kernel_cudaERNS_18TensorIteratorBaseEENKUlvE_clEvENKUlvE2_clEvEUlN3c108BFloat16EE_St5arrayIPcLm2EEEEviT0_T1_ --------------------------
	.section	.nv.constant0._ZN2at6native29vectorized_elementwise_kernelILi4EZZZNS0_17trunc_kernel_cudaERNS_18TensorIteratorBaseEENKUlvE_clEvENKUlvE2_clEvEUlN3c108BFloat16EE_St5arrayIPcLm2EEEEviT0_T1_,"a",@progbits
	.sectionflags	@""
	.align	4
.nv.constant0._ZN2at6native29vectorized_elementwise_kernelILi4EZZZNS0_17trunc_kernel_cudaERNS_18TensorIteratorBaseEENKUlvE_clEvENKUlvE2_clEvEUlN3c108BFloat16EE_St5arrayIPcLm2EEEEviT0_T1_:
	.zero		552


//--------------------- .nv.constant0._ZN2at6native29vectorized_elementwise_kernelILi8EZZZNS0_17trunc_kernel_cudaERNS_18TensorIteratorBaseEENKUlvE_clEvENKUlvE2_clEvEUlN3c108BFloat16EE_St5arrayIPcLm2EEEEviT0_T1_ --------------------------
	.section	.nv.constant0._ZN2at6native29vectorized_elementwise_kernelILi8EZZZNS0_17trunc_kernel_cudaERNS_18TensorIteratorBaseEENKUlvE_clEvENKUlvE2_clEvEUlN3c108BFloat16EE_St5arrayIPcLm2EEEEviT0_T1_,"a",@progbits
	.sectionflags	@""
	.align	4
.nv.constant0._ZN2at6native29vectorized_elementwise_kernelILi8EZZZNS0_17trunc_kernel_cudaERNS_18TensorIteratorBaseEENKUlvE_clEvENKUlvE2_clEvEUlN3c108BFloat16EE_St5arrayIPcLm2EEEEviT0_T1_:
	.zero		552


//--------------------- .nv.constant0._ZN2at6native18elementwise_kernelILi128ELi4EZNS0_15gpu_kernel_implIZZZNS0_17trunc_kernel_cudaERNS_18TensorIteratorBaseEENKUlvE_clEvENKUlvE1_clEvEUlN3c104HalfEE_EEvS4_RKT_EUliE_EEviT1_ --------------------------
	.section	.nv.constant0._ZN2at6native18elementwise_kernelILi128ELi4EZNS0_15gpu_kernel_implIZZZNS0_17trunc_kernel_cudaERNS_18TensorIteratorBaseEENKUlvE_clEvENKUlvE1_clEvEUlN3c104HalfEE_EEvS4_RKT_EUliE_EEviT1_,"a",@progbits
	.sectionflags	@""
	.align	4
.nv.constant0._ZN2at6native18elementwise_kernelILi128ELi4EZNS0_15gpu_kernel_implIZZZNS0_17trunc_kernel_cudaERNS_18TensorIteratorBaseEENKUlvE_clEvENKUlvE1_clEvEUlN3c104HalfEE_EEvS4_RKT_EUliE_EEviT1_:
	.zero		1072


//--------------------- .nv.constant0._ZN2at6native27unrolled_elementwise_kernelIZZZNS0_17trunc_kernel_cudaERNS_18TensorIteratorBaseEENKUlvE_clEvENKUlvE1_clEvEUlN3c104HalfEE_St5arrayIPcLm2EELi4E23TrivialOffsetCalculatorILi1EjESD_NS0_6memory12LoadWithCastILi1EEENSE_13StoreWithCastILi1EEEEEviT_T0_T2_T3_T4_T5_ --------------------------
	.section	.nv.constant0._ZN2at6native27unrolled_elementwise_kernelIZZZNS0_17trunc_kernel_cudaERNS_18TensorIteratorBaseEENKUlvE_clEvENKUlvE1_clEvEUlN3c104HalfEE_St5arrayIPcLm2EELi4E23TrivialOffsetCalculatorILi1EjESD_NS0_6memory12LoadWithCastILi1EEENSE_13StoreWithCastILi1EEEEEviT_T0_T2_T3_T4_T5_,"a",@progbits
	.sectionflags	@""
	.align	4
.nv.constant0._ZN2at6native27unrolled_elementwise_kernelIZZZNS0_17trunc_kernel_cudaERNS_18TensorIteratorBaseEENKUlvE_clEvENKUlvE1_clEvEUlN3c104HalfEE_St5arrayIPcLm2EELi4E23TrivialOffsetCalculatorILi1EjESD_NS0_6memory12LoadWithCastILi1EEENSE_13StoreWithCastILi1EEEEEviT_T0_T2_T3_T4_T5_:
	.zero		572


//--------------------- .nv.constant0._ZN2at6native18elementwise_kernelILi128ELi4EZNS0_22gpu_kernel_impl_nocastIZZZNS0_17trunc_kernel_cudaERNS_18TensorIteratorBaseEENKUlvE_clEvENKUlvE1_clEvEUlN3c104HalfEE_EEvS4_RKT_EUliE_EEviT1_ --------------------------
	.section	.nv.constant0._ZN2at6native18elementwise_kernelILi128ELi4EZNS0_22gpu_kernel_impl_nocastIZZZNS0_17trunc_kernel_cudaERNS_18TensorIteratorBaseEENKUlvE_clEvENKUlvE1_clEvEUlN3c104HalfEE_EEvS4_RKT_EUliE_EEviT1_,"a",@progbits
	.sectionflags	@""
	.align	4
.nv.constant0._ZN2at6native18elementwise_kernelILi128ELi4EZNS0_22gpu_kernel_impl_nocastIZZZNS0_17trunc_kernel_cudaERNS_18TensorIteratorBaseEENKUlvE_clEvENKUlvE1_clEvEUlN3c104HalfEE_EEvS4_RKT_EUliE_EEviT1_:
	.zero		1072


//--------------------- .nv.constant0._ZN2at6native27unrolled_elementwise_kernelIZZZNS0_17trunc_kernel_cudaERNS_18TensorIteratorBaseEENKUlvE_clEvENKUlvE1_clEvEUlN3c104HalfEE_St5arrayIPcLm2EELi4E23TrivialOffsetCalculatorILi1EjESD_NS0_6memory15LoadWithoutCastENSE_16StoreWithoutCastEEEviT_T0_T2_T3_T4_T5_ --------------------------
	.section	.nv.constant0._ZN2at6native27unrolled_elementwise_kernelIZZZNS0_17trunc_kernel_cudaERNS_18TensorIteratorBaseEENKUlvE_clEvENKUlvE1_clEvEUlN3c104HalfEE_St5arrayIPcLm2EELi4E23TrivialOffsetCalculatorILi1EjESD_NS0_6memory15LoadWithoutCastENSE_16StoreWithoutCastEEEviT_T0_T2_T3_T4_T5_,"a",@progbits
	.sectionflags	@""
	.align	4
.nv.constant0._ZN2at6native27unrolled_elementwise_kernelIZZZNS0_17trunc_kernel_cudaERNS_18TensorIteratorBaseEENKUlvE_clEvENKUlvE1_clEvEUlN3c104HalfEE_St5arrayIPcLm2EELi4E23TrivialOffsetCalculatorILi1EjESD_NS0_6memory15LoadWithoutCastENSE_16StoreWithoutCastEEEviT_T0_T2_T3_T4_T5_:
	.zero		556


//--------------------- .nv.constant0._ZN2at6native29vectorized_elementwise_kernelILi2EZZZNS0_17trunc_kernel_cudaERNS_18TensorIteratorBaseEENKUlvE_clEvENKUlvE1_clEvEUlN3c104HalfEE_St5arrayIPcLm2EEEEviT0_T1_ --------------------------
	.section	.nv.constant0._ZN2at6native29vectorized_elementwise_kernelILi2EZZZNS0_17trunc_kernel_cudaERNS_18TensorIteratorBaseEENKUlvE_clEvENKUlvE1_clEvEUlN3c104HalfEE_St5arrayIPcLm2EEEEviT0_T1_,"a",@progbits
	.sectionflags	@""
	.align	4
.nv.constant0._ZN2at6native29vectorized_elementwise_kernelILi2EZZZNS0_17trunc_kernel_cudaERNS_18TensorIteratorBaseEENKUlvE_clEvENKUlvE1_clEvEUlN3c104HalfEE_St5arrayIPcLm2EEEEviT0_T1_:
	.zero		552


//--------------------- .nv.constant0._ZN2at6native29vectorized_elementwise_kernelILi4EZZZNS0_17trunc_kernel_cudaERNS_18TensorIteratorBaseEENKUlvE_clEvENKUlvE1_clEvEUlN3c104HalfEE_St5arrayIPcLm2EEEEviT0_T1_ --------------------------
	.section	.nv.constant0._ZN2at6native29vectorized_elementwise_kernelILi4EZZZNS0_17trunc_kernel_cudaERNS_18TensorIteratorBaseEENKUlvE_clEvENKUlvE1_clEvEUlN3c104HalfEE_St5arrayIPcLm2EEEEviT0_T1_,"a",@progbits
	.sectionflags	@""
	.align	4
.nv.constant0._ZN2at6native29vectorized_elementwise_kernelILi4EZZZNS0_17trunc_kernel_cudaERNS_18TensorIteratorBaseEENKUlvE_clEvENKUlvE1_clEvEUlN3c104HalfEE_St5arrayIPcLm2EEEEviT0_T1_:
	.zero		552


//--------------------- .nv.constant0._ZN2at6native29vectorized_elementwise_kernelILi8EZZZNS0_17trunc_kernel_cudaERNS_18TensorIteratorBaseEENKUlvE_clEvENKUlvE1_clEvEUlN3c104HalfEE_St5arrayIPcLm2EEEEviT0_T1_ --------------------------
	.section	.nv.constant0._ZN2at6native29vectorized_elementwise_kernelILi8EZZZNS0_17trunc_kernel_cudaERNS_18TensorIteratorBaseEENKUlvE_clEvENKUlvE1_clEvEUlN3c104HalfEE_St5arrayIPcLm2EEEEviT0_T1_,"a",@progbits
	.sectionflags	@""
	.align	4
.nv.constant0._ZN2at6native29vectorized_elementwise_kernelILi8EZZZNS0_17trunc_kernel_cudaERNS_18TensorIteratorBaseEENKUlvE_clEvENKUlvE1_clEvEUlN3c104HalfEE_St5arrayIPcLm2EEEEviT0_T1_:
	.zero		552


//--------------------- .nv.constant0._ZN2at6native18elementwise_kernelILi128ELi4EZNS0_15gpu_kernel_implIZZZNS0_17trunc_kernel_cudaERNS_18TensorIteratorBaseEENKUlvE_clEvENKUlvE0_clEvEUlfE_EEvS4_RKT_EUliE_EEviT1_ --------------------------
	.section	.nv.constant0._ZN2at6native18elementwise_kernelILi128ELi4EZNS0_15gpu_kernel_implIZZZNS0_17trunc_kernel_cudaERNS_18TensorIteratorBaseEENKUlvE_clEvENKUlvE0_clEvEUlfE_EEvS4_RKT_EUliE_EEviT1_,"a",@progbits
	.sectionflags	@""
	.align	4
.nv.constant0._ZN2at6native18elementwise_kernelILi128ELi4EZNS0_15gpu_kernel_implIZZZNS0_17trunc_kernel_cudaERNS_18TensorIteratorBaseEENKUlvE_clEvENKUlvE0_clEvEUlfE_EEvS4_RKT_EUliE_EEviT1_:
	.zero		1072


//--------------------- .nv.constant0._ZN2at6native27unrolled_elementwise_kernelIZZZNS0_17trunc_kernel_cudaERNS_18TensorIteratorBaseEENKUlvE_clEvENKUlvE0_clEvEUlfE_St5arrayIPcLm2EELi4E23TrivialOffsetCalculatorILi1EjESB_NS0_6memory12LoadWithCastILi1EEENSC_13StoreWithCastILi1EEEEEviT_T0_T2_T3_T4_T5_ --------------------------
	.section	.nv.constant0._ZN2at6native27unrolled_elementwise_kernelIZZZNS0_17trunc_kernel_cudaERNS_18TensorIteratorBaseEENKUlvE_clEvENKUlvE0_clEvEUlfE_St5arrayIPcLm2EELi4E23TrivialOffsetCalculatorILi1EjESB_NS0_6memory12LoadWithCastILi1EEENSC_13StoreWithCastILi1EEEEEviT_T0_T2_T3_T4_T5_,"a",@progbits
	.sectionflags	@""
	.align	4
.nv.constant0._ZN2at6native27unrolled_elementwise_kernelIZZZNS0_17trunc_kernel_cudaERNS_18TensorIteratorBaseEENKUlvE_clEvENKUlvE0_clEvEUlfE_St5arrayIPcLm2EELi4E23TrivialOffsetCalculatorILi1EjESB_NS0_6memory12LoadWithCastILi1EEENSC_13StoreWithCastILi1EEEEEviT_T0_T2_T3_T4_T5_:
	.zero		572


//--------------------- .nv.constant0._ZN2at6native18elementwise_kernelILi128ELi2EZNS0_22gpu_kernel_impl_nocastIZZZNS0_17trunc_kernel_cudaERNS_18TensorIteratorBaseEENKUlvE_clEvENKUlvE0_clEvEUlfE_EEvS4_RKT_EUliE_EEviT1_ --------------------------
	.section	.nv.constant0._ZN2at6native18elementwise_kernelILi128ELi2EZNS0_22gpu_kernel_impl_nocastIZZZNS0_17trunc_kernel_cudaERNS_18TensorIteratorBaseEENKUlvE_clEvENKUlvE0_clEvEUlfE_EEvS4_RKT_EUliE_EEviT1_,"a",@progbits
	.sectionflags	@""
	.align	4
.nv.constant0._ZN2at6native18elementwise_kernelILi128ELi2EZNS0_22gpu_kernel_impl_nocastIZZZNS0_17trunc_kernel_cudaERNS_18TensorIteratorBaseEENKUlvE_clEvENKUlvE0_clEvEUlfE_EEvS4_RKT_EUliE_EEviT1_:
	.zero		1072


//--------------------- .nv.constant0._ZN2at6native27unrolled_elementwise_kernelIZZZNS0_17trunc_kernel_cudaERNS_18TensorIteratorBaseEENKUlvE_clEvENKUlvE0_clEvEUlfE_St5arrayIPcLm2EELi4E23TrivialOffsetCalculatorILi1EjESB_NS0_6memory15LoadWithoutCastENSC_16StoreWithoutCastEEEviT_T0_T2_T3_T4_T5_ --------------------------
	.section	.nv.constant0._ZN2at6native27unrolled_elementwise_kernelIZZZNS0_17trunc_kernel_cudaERNS_18TensorIteratorBaseEENKUlvE_clEvENKUlvE0_clEvEUlfE_St5arrayIPcLm2EELi4E23TrivialOffsetCalculatorILi1EjESB_NS0_6memory15LoadWithoutCastENSC_16StoreWithoutCastEEEviT_T0_T2_T3_T4_T5_,"a",@progbits
	.sectionflags	@""
	.align	4
.nv.constant0._ZN2at6native27unrolled_elementwise_kernelIZZZNS0_17trunc_kernel_cudaERNS_18TensorIteratorBaseEENKUlvE_clEvENKUlvE0_clEvEUlfE_St5arrayIPcLm2EELi4E23TrivialOffsetCalculatorILi1EjESB_NS0_6memory15LoadWithoutCastENSC_16StoreWithoutCastEEEviT_T0_T2_T3_T4_T5_:
	.zero		556


//--------------------- .nv.constant0._ZN2at6native29vectorized_elementwise_kernelILi2EZZZNS0_17trunc_kernel_cudaERNS_18TensorIteratorBaseEENKUlvE_clEvENKUlvE0_clEvEUlfE_St5arrayIPcLm2EEEEviT0_T1_ --------------------------
	.section	.nv.constant0._ZN2at6native29vectorized_elementwise_kernelILi2EZZZNS0_17trunc_kernel_cudaERNS_18TensorIteratorBaseEENKUlvE_clEvENKUlvE0_clEvEUlfE_St5arrayIPcLm2EEEEviT0_T1_,"a",@progbits
	.sectionflags	@""
	.align	4
.nv.constant0._ZN2at6native29vectorized_elementwise_kernelILi2EZZZNS0_17trunc_kernel_cudaERNS_18TensorIteratorBaseEENKUlvE_clEvENKUlvE0_clEvEUlfE_St5arrayIPcLm2EEEEviT0_T1_:
	.zero		552


//--------------------- .nv.constant0._ZN2at6native29vectorized_elementwise_kernelILi4EZZZNS0_17trunc_kernel_cudaERNS_18TensorIteratorBaseEENKUlvE_clEvENKUlvE0_clEvEUlfE_St5arrayIPcLm2EEEEviT0_T1_ --------------------------
	.section	.nv.constant0._ZN2at6native29vectorized_elementwise_kernelILi4EZZZNS0_17trunc_kernel_cudaERNS_18TensorIteratorBaseEENKUlvE_clEvENKUlvE0_clEvEUlfE_St5arrayIPcLm2EEEEviT0_T1_,"a",@progbits
	.sectionflags	@""
	.align	4
.nv.constant0._ZN2at6native29vectorized_elementwise_kernelILi4EZZZNS0_17trunc_kernel_cudaERNS_18TensorIteratorBaseEENKUlvE_clEvENKUlvE0_clEvEUlfE_St5arrayIPcLm2EEEEviT0_T1_:
	.zero		552


//--------------------- .nv.constant0._ZN2at6native29vectorized_elementwise_kernelILi8EZZZNS0_17trunc_kernel_cudaERNS_18TensorIteratorBaseEENKUlvE_clEvENKUlvE0_clEvEUlfE_St5arrayIPcLm2EEEEviT0_T1_ --------------------------
	.section	.nv.constant0._ZN2at6native29vectorized_elementwise_kernelILi8EZZZNS0_17trunc_kernel_cudaERNS_18TensorIteratorBaseEENKUlvE_clEvENKUlvE0_clEvEUlfE_St5arrayIPcLm2EEEEviT0_T1_,"a",@progbits
	.sectionflags	@""
	.align	4
.nv.constant0._ZN2at6native29vectorized_elementwise_kernelILi8EZZZNS0_17trunc_kernel_cudaERNS_18TensorIteratorBaseEENKUlvE_clEvENKUlvE0_clEvEUlfE_St5arrayIPcLm2EEEEviT0_T1_:
	.zero		552


//--------------------- .nv.constant0._ZN2at6native18elementwise_kernelILi128ELi4EZNS0_15gpu_kernel_implIZZZNS0_17trunc_kernel_cudaERNS_18TensorIteratorBaseEENKUlvE_clEvENKUlvE_clEvEUldE_EEvS4_RKT_EUliE_EEviT1_ --------------------------
	.section	.nv.constant0._ZN2at6native18elementwise_kernelILi128ELi4EZNS0_15gpu_kernel_implIZZZNS0_17trunc_kernel_cudaERNS_18TensorIteratorBaseEENKUlvE_clEvENKUlvE_clEvEUldE_EEvS4_RKT_EUliE_EEviT1_,"a",@progbits
	.sectionflags	@""
	.align	4
.nv.constant0._ZN2at6native18elementwise_kernelILi128ELi4EZNS0_15gpu_kernel_implIZZZNS0_17trunc_kernel_cudaERNS_18TensorIteratorBaseEENKUlvE_clEvENKUlvE_clEvEUldE_EEvS4_RKT_EUliE_EEviT1_:
	.zero		1072


//--------------------- .nv.constant0._ZN2at6native27unrolled_elementwise_kernelIZZZNS0_17trunc_kernel_cudaERNS_18TensorIteratorBaseEENKUlvE_clEvENKUlvE_clEvEUldE_St5arrayIPcLm2EELi4E23TrivialOffsetCalculatorILi1EjESB_NS0_6memory12LoadWithCastILi1EEENSC_13StoreWithCastILi1EEEEEviT_T0_T2_T3_T4_T5_ --------------------------
	.section	.nv.constant0._ZN2at6native27unrolled_elementwise_kernelIZZZNS0_17trunc_kernel_cudaERNS_18TensorIteratorBaseEENKUlvE_clEvENKUlvE_clEvEUldE_St5arrayIPcLm2EELi4E23TrivialOffsetCalculatorILi1EjESB_NS0_6memory12LoadWithCastILi1EEENSC_13StoreWithCastILi1EEEEEviT_T0_T2_T3_T4_T5_,"a",@progbits
	.sectionflags	@""
	.align	4
.nv.constant0._ZN2at6native27unrolled_elementwise_kernelIZZZNS0_17trunc_kernel_cudaERNS_18TensorIteratorBaseEENKUlvE_clEvENKUlvE_clEvEUldE_St5arrayIPcLm2EELi4E23TrivialOffsetCalculatorILi1EjESB_NS0_6memory12LoadWithCastILi1EEENSC_13StoreWithCastILi1EEEEEviT_T0_T2_T3_T4_T5_:
	.zero		572


//--------------------- .nv.constant0._ZN2at6native18elementwise_kernelILi128ELi2EZNS0_22gpu_kernel_impl_nocastIZZZNS0_17trunc_kernel_cudaERNS_18TensorIteratorBaseEENKUlvE_clEvENKUlvE_clEvEUldE_EEvS4_RKT_EUliE_EEviT1_ --------------------------
	.section	.nv.constant0._ZN2at6native18elementwise_kernelILi128ELi2EZNS0_22gpu_kernel_impl_nocastIZZZNS0_17trunc_kernel_cudaERNS_18TensorIteratorBaseEENKUlvE_clEvENKUlvE_clEvEUldE_EEvS4_RKT_EUliE_EEviT1_,"a",@progbits
	.sectionflags	@""
	.align	4
.nv.constant0._ZN2at6native18elementwise_kernelILi128ELi2EZNS0_22gpu_kernel_impl_nocastIZZZNS0_17trunc_kernel_cudaERNS_18TensorIteratorBaseEENKUlvE_clEvENKUlvE_clEvEUldE_EEvS4_RKT_EUliE_EEviT1_:
	.zero		1072


//--------------------- .nv.constant0._ZN2at6native27unrolled_elementwise_kernelIZZZNS0_17trunc_kernel_cudaERNS_18TensorIteratorBaseEENKUlvE_clEvENKUlvE_clEvEUldE_St5arrayIPcLm2EELi4E23TrivialOffsetCalculatorILi1EjESB_NS0_6memory15LoadWithoutCastENSC_16StoreWithoutCastEEEviT_T0_T2_T3_T4_T5_ --------------------------
	.section	.nv.constant0._ZN2at6native27unrolled_elementwise_kernelIZZZNS0_17trunc_kernel_cudaERNS_18TensorIteratorBaseEENKUlvE_clEvENKUlvE_clEvEUldE_St5arrayIPcLm2EELi4E23TrivialOffsetCalculatorILi1EjESB_NS0_6memory15LoadWithoutCastENSC_16StoreWithoutCastEEEviT_T0_T2_T3_T4_T5_,"a",@progbits
	.sectionflags	@""
	.align	4
.nv.constant0._ZN2at6native27unrolled_elementwise_kernelIZZZNS0_17trunc_kernel_cudaERNS_18TensorIteratorBaseEENKUlvE_clEvENKUlvE_clEvEUldE_St5arrayIPcLm2EELi4E23TrivialOffsetCalculatorILi1EjESB_NS0_6memory15LoadWithoutCastENSC_16StoreWithoutCastEEEviT_T0_T2_T3_T4_T5_:
	.zero		556


//--------------------- .nv.constant0._ZN2at6native29vectorized_elementwise_kernelILi2EZZZNS0_17trunc_kernel_cudaERNS_18TensorIteratorBaseEENKUlvE_clEvENKUlvE_clEvEUldE_St5arrayIPcLm2EEEEviT0_T1_ --------------------------
	.section	.nv.constant0._ZN2at6native29vectorized_elementwise_kernelILi2EZZZNS0_17trunc_kernel_cudaERNS_18TensorIteratorBaseEENKUlvE_clEvENKUlvE_clEvEUldE_St5arrayIPcLm2EEEEviT0_T1_,"a",@progbits
	.sectionflags	@""
	.align	4
.nv.constant0._ZN2at6native29vectorized_elementwise_kernelILi2EZZZNS0_17trunc_kernel_cudaERNS_18TensorIteratorBaseEENKUlvE_clEvENKUlvE_clEvEUldE_St5arrayIPcLm2EEEEviT0_T1_:
	.zero		552


//--------------------- .nv.constant0._ZN2at6native29vectorized_elementwise_kernelILi4EZZZNS0_17trunc_kernel_cudaERNS_18TensorIteratorBaseEENKUlvE_clEvENKUlvE_clEvEUldE_St5arrayIPcLm2EEEEviT0_T1_ --------------------------
	.section	.nv.constant0._ZN2at6native29vectorized_elementwise_kernelILi4EZZZNS0_17trunc_kernel_cudaERNS_18TensorIteratorBaseEENKUlvE_clEvENKUlvE_clEvEUldE_St5arrayIPcLm2EEEEviT0_T1_,"a",@progbits
	.sectionflags	@""
	.align	4
.nv.constant0._ZN2at6native29vectorized_elementwise_kernelILi4EZZZNS0_17trunc_kernel_cudaERNS_18TensorIteratorBaseEENKUlvE_clEvENKUlvE_clEvEUldE_St5arrayIPcLm2EEEEviT0_T1_:
	.zero		552


//--------------------- .nv.constant0._ZN2at6native29vectorized_elementwise_kernelILi8EZZZNS0_17trunc_kernel_cudaERNS_18TensorIteratorBaseEENKUlvE_clEvENKUlvE_clEvEUldE_St5arrayIPcLm2EEEEviT0_T1_ --------------------------
	.section	.nv.constant0._ZN2at6native29vectorized_elementwise_kernelILi8EZZZNS0_17trunc_kernel_cudaERNS_18TensorIteratorBaseEENKUlvE_clEvENKUlvE_clEvEUldE_St5arrayIPcLm2EEEEviT0_T1_,"a",@progbits
	.sectionflags	@""
	.align	4
.nv.constant0._ZN2at6native29vectorized_elementwise_kernelILi8EZZZNS0_17trunc_kernel_cudaERNS_18TensorIteratorBaseEENKUlvE_clEvENKUlvE_clEvEUldE_St5arrayIPcLm2EEEEviT0_T1_:
	.zero		552


//--------------------- .nv.constant0._ZN2at6native18elementwise_kernelILi128ELi4EZNS0_15gpu_kernel_implIZZZNS0_26round_decimals_kernel_cudaERNS_18TensorIteratorBaseElENKUlvE_clEvENKUlvE2_clEvEUlN3c108BFloat16EE_EEvS4_RKT_EUliE_EEviT1_ --------------------------
	.section	.nv.constant0._ZN2at6native18elementwise_kernelILi128ELi4EZNS0_15gpu_kernel_implIZZZNS0_26round_decimals_kernel_cudaERNS_18TensorIteratorBaseElENKUlvE_clEvENKUlvE2_clEvEUlN3c108BFloat16EE_EEvS4_RKT_EUliE_EEviT1_,"a",@progbits
	.sectionflags	@""
	.align	4
.nv.constant0._ZN2at6native18elementwise_kernelILi128ELi4EZNS0_15gpu_kernel_implIZZZNS0_26round_decimals_kernel_cudaERNS_18TensorIteratorBaseElENKUlvE_clEvENKUlvE2_clEvEUlN3c108BFloat16EE_EEvS4_RKT_EUliE_EEviT1_:
	.zero		1088


//--------------------- .nv.constant0._ZN2at6native27unrolled_elementwise_kernelIZZZNS0_26round_decimals_kernel_cudaERNS_18TensorIteratorBaseElENKUlvE_clEvENKUlvE2_clEvEUlN3c108BFloat16EE_St5arrayIPcLm2EELi4E23TrivialOffsetCalculatorILi1EjESD_NS0_6memory12LoadWithCastILi1EEENSE_13StoreWithCastILi1EEEEEviT_T0_T2_T3_T4_T5_ --------------------------
	.section	.nv.constant0._ZN2at6native27unrolled_elementwise_kernelIZZZNS0_26round_decimals_kernel_cudaERNS_18TensorIteratorBaseElENKUlvE_clEvENKUlvE2_clEvEUlN3c108BFloat16EE_St5arrayIPcLm2EELi4E23TrivialOffsetCalculatorILi1EjESD_NS0_6memory12LoadWithCastILi1EEENSE_13StoreWithCastILi1EEEEEviT_T0_T2_T3_T4_T5_,"a",@progbits
	.sectionflags	@""
	.align	4
.nv.constant0._ZN2at6native27unrolled_elementwise_kernelIZZZNS0_26round_decimals_kernel_cudaERNS_18TensorIteratorBaseElENKUlvE_clEvENKUlvE2_clEvEUlN3c108BFloat16EE_St5arrayIPcLm2EELi4E23TrivialOffsetCalculatorILi1EjESD_NS0_6memory12LoadWithCastILi1EEENSE_13StoreWithCastILi1EEEEEviT_T0_T2_T3_T4_T5_:
	.zero		588


//--------------------- .nv.constant0._ZN2at6native18elementwise_kernelILi128ELi4EZNS0_22gpu_kernel_impl_nocastIZZZNS0_26round_decimals_kernel_cudaERNS_18TensorIteratorBaseElENKUlvE_clEvENKUlvE2_clEvEUlN3c108BFloat16EE_EEvS4_RKT_EUliE_EEviT1_ --------------------------
	.section	.nv.constant0._ZN2at6native18elementwise_kernelILi128ELi4EZNS0_22gpu_kernel_impl_nocastIZZZNS0_26round_decimals_kernel_cudaERNS_18TensorIteratorBaseElENKUlvE_clEvENKUlvE2_clEvEUlN3c108BFloat16EE_EEvS4_RKT_EUliE_EEviT1_,"a",@progbits
	.sectionflags	@""
	.align	4
.nv.constant0._ZN2at6native18elementwise_kernelILi128ELi4EZNS0_22gpu_kernel_impl_nocastIZZZNS0_26round_decimals_kernel_cudaERNS_18TensorIteratorBaseElENKUlvE_clEvENKUlvE2_clEvEUlN3c108BFloat16EE_EEvS4_RKT_EUliE_EEviT1_:
	.zero		1080


//--------------------- .nv.constant0._ZN2at6native27unrolled_elementwise_kernelIZZZNS0_26round_decimals_kernel_cudaERNS_18TensorIteratorBaseElENKUlvE_clEvENKUlvE2_clEvEUlN3c108BFloat16EE_St5arrayIPcLm2EELi4E23TrivialOffsetCalculatorILi1EjESD_NS0_6memory15LoadWithoutCastENSE_16StoreWithoutCastEEEviT_T0_T2_T3_T4_T5_ --------------------------
	.section	.nv.constant0._ZN2at6native27unrolled_elementwise_kernelIZZZNS0_26round_decimals_kernel_cudaERNS_18TensorIteratorBaseElENKUlvE_clEvENKUlvE2_clEvEUlN3c108BFloat16EE_St5arrayIPcLm2EELi4E23TrivialOffsetCalculatorILi1EjESD_NS0_6memory15LoadWithoutCastENSE_16StoreWithoutCastEEEviT_T0_T2_T3_T4_T5_,"a",@progbits
	.sectionflags	@""
	.align	4
.nv.constant0._ZN2at6native27unrolled_elementwise_kernelIZZZNS0_26round_decimals_kernel_cudaERNS_18TensorIteratorBaseElENKUlvE_clEvENKUlvE2_clEvEUlN3c108BFloat16EE_St5arrayIPcLm2EELi4E23TrivialOffsetCalculatorILi1EjESD_NS0_6memory15LoadWithoutCastENSE_16StoreWithoutCastEEEviT_T0_T2_T3_T4_T5_:
	.zero		572


//--------------------- .nv.constant0._ZN2at6native29vectorized_elementwise_kernelILi2EZZZNS0_26round_decimals_kernel_cudaERNS_18TensorIteratorBaseElENKUlvE_clEvENKUlvE2_clEvEUlN3c108BFloat16EE_St5arrayIPcLm2EEEEviT0_T1_ --------------------------
	.section	.nv.constant0._ZN2at6native29vectorized_elementwise_kernelILi2EZZZNS0_26round_decimals_kernel_cudaERNS_18TensorIteratorBaseElENKUlvE_clEvENKUlvE2_clEvEUlN3c108BFloat16EE_St5arrayIPcLm2EEEEviT0_T1_,"a",@progbits
	.sectionflags	@""
	.align	4
.nv.constant0._ZN2at6native29vectorized_elementwise_kernelILi2EZZZNS0_26round_decimals_kernel_cudaERNS_18TensorIteratorBaseElENKUlvE_clEvENKUlvE2_clEvEUlN3c108BFloat16EE_St5arrayIPcLm2EEEEviT0_T1_:
	.zero		568


//--------------------- .nv.constant0._ZN2at6native29vectorized_elementwise_kernelILi4EZZZNS0_26round_decimals_kernel_cudaERNS_18TensorIteratorBaseElENKUlvE_clEvENKUlvE2_clEvEUlN3c108BFloat16EE_St5arrayIPcLm2EEEEviT0_T1_ --------------------------
	.section	.nv.constant0._ZN2at6native29vectorized_elementwise_kernelILi4EZZZNS0_26round_decimals_kernel_cudaERNS_18TensorIteratorBaseElENKUlvE_clEvENKUlvE2_clEvEUlN3c108BFloat16EE_St5arrayIPcLm2EEEEviT0_T1_,"a",@progbits
	.sectionflags	@""
	.align	4
.nv.constant0._ZN2at6native29vectorized_elementwise_kernelILi4EZZZNS0_26round_decimals_kernel_cudaERNS_18TensorIteratorBaseElENKUlvE_clEvENKUlvE2_clEvEUlN3c108BFloat16EE_St5arrayIPcLm2EEEEviT0_T1_:
	.zero		568


//--------------------- .nv.constant0._ZN2at6native29vectorized_elementwise_kernelILi8EZZZNS0_26round_decimals_kernel_cudaERNS_18TensorIteratorBaseElENKUlvE_clEvENKUlvE2_clEvEUlN3c108BFloat16EE_St5arrayIPcLm2EEEEviT0_T1_ --------------------------
	.section	.nv.constant0._ZN2at6native29vectorized_elementwise_kernelILi8EZZZNS0_26round_decimals_kernel_cudaERNS_18TensorIteratorBaseElENKUlvE_clEvENKUlvE2_clEvEUlN3c108BFloat16EE_St5arrayIPcLm2EEEEviT0_T1_,"a",@progbits
	.sectionflags	@""
	.align	4
.nv.constant0._ZN2at6native29vectorized_elementwise_kernelILi8EZZZNS0_26round_decimals_kernel_cudaERNS_18TensorIteratorBaseElENKUlvE_clEvENKUlvE2_clEvEUlN3c108BFloat16EE_St5arrayIPcLm2EEEEviT0_T1_:
	.zero		568


//--------------------- .nv.constant0._ZN2at6native18elementwise_kernelILi128ELi4EZNS0_15gpu_kernel_implIZZZNS0_26round_decimals_kernel_cudaERNS_18TensorIteratorBaseElENKUlvE_clEvENKUlvE1_clEvEUlN3c104HalfEE_EEvS4_RKT_EUliE_EEviT1_ --------------------------
	.section	.nv.constant0._ZN2at6native18elementwise_kernelILi128ELi4EZNS0_15gpu_kernel_implIZZZNS0_26round_decimals_kernel_cudaERNS_18TensorIteratorBaseElENKUlvE_clEvENKUlvE1_clEvEUlN3c104HalfEE_EEvS4_RKT_EUliE_EEviT1_,"a",@progbits
	.sectionflags	@""
	.align	4
.nv.constant0._ZN2at6native18elementwise_kernelILi128ELi4EZNS0_15gpu_kernel_implIZZZNS0_26round_decimals_kernel_cudaERNS_18TensorIteratorBaseElENKUlvE_clEvENKUlvE1_clEvEUlN3c104HalfEE_EEvS4_RKT_EUliE_EEviT1_:
	.zero		1088


//--------------------- .nv.constant0._ZN2at6native27unrolled_elementwise_kernelIZZZNS0_26round_decimals_kernel_cudaERNS_18TensorIteratorBaseElENKUlvE_clEvENKUlvE1_clEvEUlN3c104HalfEE_St5arrayIPcLm2EELi4E23TrivialOffsetCalculatorILi1EjESD_NS0_6memory12LoadWithCastILi1EEENSE_13StoreWithCastILi1EEEEEviT_T0_T2_T3_T4_T5_ --------------------------
	.section	.nv.constant0._ZN2at6native27unrolled_elementwise_kernelIZZZNS0_26round_decimals_kernel_cudaERNS_18TensorIteratorBaseElENKUlvE_clEvENKUlvE1_clEvEUlN3c104HalfEE_St5arrayIPcLm2EELi4E23TrivialOffsetCalculatorILi1EjESD_NS0_6memory12LoadWithCastILi1EEENSE_13StoreWithCastILi1EEEEEviT_T0_T2_T3_T4_T5_,"a",@progbits
	.sectionflags	@""
	.align	4
.nv.constant0._ZN2at6native27unrolled_elementwise_kernelIZZZNS0_26round_decimals_kernel_cudaERNS_18TensorIteratorBaseElENKUlvE_clEvENKUlvE1_clEvEUlN3c104HalfEE_St5arrayIPcLm2EELi4E23TrivialOffsetCalculatorILi1EjESD_NS0_6memory12LoadWithCastILi1EEENSE_13StoreWithCastILi1EEEEEviT_T0_T2_T3_T4_T5_:
	.zero		588


//--------------------- .nv.constant0._ZN2at6native18elementwise_kernelILi128ELi4EZNS0_22gpu_kernel_impl_nocastIZZZNS0_26round_decimals_kernel_cudaERNS_18TensorIteratorBaseElENKUlvE_clEvENKUlvE1_clEvEUlN3c104HalfEE_EEvS4_RKT_EUliE_EEviT1_ --------------------------
	.section	.nv.constant0._ZN2at6native18elementwise_kernelILi128ELi4EZNS0_22gpu_kernel_impl_nocastIZZZNS0_26round_decimals_kernel_cudaERNS_18TensorIteratorBaseElENKUlvE_clEvENKUlvE1_clEvEUlN3c104HalfEE_EEvS4_RKT_EUliE_EEviT1_,"a",@progbits
	.sectionflags	@""
	.align	4
.nv.constant0._ZN2at6native18elementwise_kernelILi128ELi4EZNS0_22gpu_kernel_impl_nocastIZZZNS0_26round_decimals_kernel_cudaERNS_18TensorIteratorBaseElENKUlvE_clEvENKUlvE1_clEvEUlN3c104HalfEE_EEvS4_RKT_EUliE_EEviT1_:
	.zero		1080


//--------------------- .nv.constant0._ZN2at6native27unrolled_elementwise_kernelIZZZNS0_26round_decimals_kernel_cudaERNS_18TensorIteratorBaseElENKUlvE_clEvENKUlvE1_clEvEUlN3c104HalfEE_St5arrayIPcLm2EELi4E23TrivialOffsetCalculatorILi1EjESD_NS0_6memory15LoadWithoutCastENSE_16StoreWithoutCastEEEviT_T0_T2_T3_T4_T5_ --------------------------
	.section	.nv.constant0._ZN2at6native27unrolled_elementwise_kernelIZZZNS0_26round_decimals_kernel_cudaERNS_18TensorIteratorBaseElENKUlvE_clEvENKUlvE1_clEvEUlN3c104HalfEE_St5arrayIPcLm2EELi4E23TrivialOffsetCalculatorILi1EjESD_NS0_6memory15LoadWithoutCastENSE_16StoreWithoutCastEEEviT_T0_T2_T3_T4_T5_,"a",@progbits
	.sectionflags	@""
	.align	4
.nv.constant0._ZN2at6native27unrolled_elementwise_kernelIZZZNS0_26round_decimals_kernel_cudaERNS_18TensorIteratorBaseElENKUlvE_clEvENKUlvE1_clEvEUlN3c104HalfEE_St5arrayIPcLm2EELi4E23TrivialOffsetCalculatorILi1EjESD_NS0_6memory15LoadWithoutCastENSE_16StoreWithoutCastEEEviT_T0_T2_T3_T4_T5_:
	.zero		572


//--------------------- .nv.constant0._ZN2at6native29vectorized_elementwise_kernelILi2EZZZNS0_26round_decimals_kernel_cudaERNS_18TensorIteratorBaseElENKUlvE_clEvENKUlvE1_clEvEUlN3c104HalfEE_St5arrayIPcLm2EEEEviT0_T1_ --------------------------
	.section	.nv.constant0._ZN2at6native29vectorized_elementwise_kernelILi2EZZZNS0_26round_decimals_kernel_cudaERNS_18TensorIteratorBaseElENKUlvE_clEvENKUlvE1_clEvEUlN3c104HalfEE_St5arrayIPcLm2EEEEviT0_T1_,"a",@progbits
	.sectionflags	@""
	.align	4
.nv.constant0._ZN2at6native29vectorized_elementwise_kernelILi2EZZZNS0_26round_decimals_kernel_cudaERNS_18TensorIteratorBaseElENKUlvE_clEvENKUlvE1_clEvEUlN3c104HalfEE_St5arrayIPcLm2EEEEviT0_T1_:
	.zero		568


//--------------------- .nv.constant0._ZN2at6native29vectorized_elementwise_kernelILi4EZZZNS0_26round_decimals_kernel_cudaERNS_18TensorIteratorBaseElENKUlvE_clEvENKUlvE1_clEvEUlN3c104HalfEE_St5arrayIPcLm2EEEEviT0_T1_ --------------------------
	.section	.nv.constant0._ZN2at6native29vectorized_elementwise_kernelILi4EZZZNS0_26round_decimals_kernel_cudaERNS_18TensorIteratorBaseElENKUlvE_clEvENKUlvE1_clEvEUlN3c104HalfEE_St5arrayIPcLm2EEEEviT0_T1_,"a",@progbits
	.sectionflags	@""
	.align	4
.nv.constant0._ZN2at6native29vectorized_elementwise_kernelILi4EZZZNS0_26round_decimals_kernel_cudaERNS_18TensorIteratorBaseElENKUlvE_clEvENKUlvE1_clEvEUlN3c104HalfEE_St5arrayIPcLm2EEEEviT0_T1_:
	.zero		568


//--------------------- .nv.constant0._ZN2at6native29vectorized_elementwise_kernelILi8EZZZNS0_26round_decimals_kernel_cudaERNS_18TensorIteratorBaseElENKUlvE_clEvENKUlvE1_clEvEUlN3c104HalfEE_St5arrayIPcLm2EEEEviT0_T1_ --------------------------
	.section	.nv.constant0._ZN2at6native29vectorized_elementwise_kernelILi8EZZZNS0_26round_decimals_kernel_cudaERNS_18TensorIteratorBaseElENKUlvE_clEvENKUlvE1_clEvEUlN3c104HalfEE_St5arrayIPcLm2EEEEviT0_T1_,"a",@progbits
	.sectionflags	@""
	.align	4
.nv.constant0._ZN2at6native29vectorized_elementwise_kernelILi8EZZZNS0_26round_decimals_kernel_cudaERNS_18TensorIteratorBaseElENKUlvE_clEvENKUlvE1_clEvEUlN3c104HalfEE_St5arrayIPcLm2EEEEviT0_T1_:
	.zero		568


//--------------------- .nv.constant0._ZN2at6native18elementwise_kernelILi128ELi4EZNS0_15gpu_kernel_implIZZZNS0_26round_decimals_kernel_cudaERNS_18TensorIteratorBaseElENKUlvE_clEvENKUlvE0_clEvEUlfE_EEvS4_RKT_EUliE_EEviT1_ --------------------------
	.section	.nv.constant0._ZN2at6native18elementwise_kernelILi128ELi4EZNS0_15gpu_kernel_implIZZZNS0_26round_decimals_kernel_cudaERNS_18TensorIteratorBaseElENKUlvE_clEvENKUlvE0_clEvEUlfE_EEvS4_RKT_EUliE_EEviT1_,"a",@progbits
	.sectionflags	@""
	.align	4
.nv.constant0._ZN2at6native18elementwise_kernelILi128ELi4EZNS0_15gpu_kernel_implIZZZNS0_26round_decimals_kernel_cudaERNS_18TensorIteratorBaseElENKUlvE_clEvENKUlvE0_clEvEUlfE_EEvS4_RKT_EUliE_EEviT1_:
	.zero		1088


//--------------------- .nv.constant0._ZN2at6native27unrolled_elementwise_kernelIZZZNS0_26round_decimals_kernel_cudaERNS_18TensorIteratorBaseElENKUlvE_clEvENKUlvE0_clEvEUlfE_St5arrayIPcLm2EELi4E23TrivialOffsetCalculatorILi1EjESB_NS0_6memory12LoadWithCastILi1EEENSC_13StoreWithCastILi1EEEEEviT_T0_T2_T3_T4_T5_ --------------------------
	.section	.nv.constant0._ZN2at6native27unrolled_elementwise_kernelIZZZNS0_26round_decimals_kernel_cudaERNS_18TensorIteratorBaseElENKUlvE_clEvENKUlvE0_clEvEUlfE_St5arrayIPcLm2EELi4E23TrivialOffsetCalculatorILi1EjESB_NS0_6memory12LoadWithCastILi1EEENSC_13StoreWithCastILi1EEEEEviT_T0_T2_T3_T4_T5_,"a",@progbits
	.sectionflags	@""
	.align	4
.nv.constant0._ZN2at6native27unrolled_elementwise_kernelIZZZNS0_26round_decimals_kernel_cudaERNS_18TensorIteratorBaseElENKUlvE_clEvENKUlvE0_clEvEUlfE_St5arrayIPcLm2EELi4E23TrivialOffsetCalculatorILi1EjESB_NS0_6memory12LoadWithCastILi1EEENSC_13StoreWithCastILi1EEEEEviT_T0_T2_T3_T4_T5_:
	.zero		588


//--------------------- .nv.constant0._ZN2at6native18elementwise_kernelILi128ELi2EZNS0_22gpu_kernel_impl_nocastIZZZNS0_26round_decimals_kernel_cudaERNS_18TensorIteratorBaseElENKUlvE_clEvENKUlvE0_clEvEUlfE_EEvS4_RKT_EUliE_EEviT1_ --------------------------
	.section	.nv.constant0._ZN2at6native18elementwise_kernelILi128ELi2EZNS0_22gpu_kernel_impl_nocastIZZZNS0_26round_decimals_kernel_cudaERNS_18TensorIteratorBaseElENKUlvE_clEvENKUlvE0_clEvEUlfE_EEvS4_RKT_EUliE_EEviT1_,"a",@progbits
	.sectionflags	@""
	.align	4
.nv.constant0._ZN2at6native18elementwise_kernelILi128ELi2EZNS0_22gpu_kernel_impl_nocastIZZZNS0_26round_decimals_kernel_cudaERNS_18TensorIteratorBaseElENKUlvE_clEvENKUlvE0_clEvEUlfE_EEvS4_RKT_EUliE_EEviT1_:
	.zero		1080


//--------------------- .nv.constant0._ZN2at6native27unrolled_elementwise_kernelIZZZNS0_26round_decimals_kernel_cudaERNS_18TensorIteratorBaseElENKUlvE_clEvENKUlvE0_clEvEUlfE_St5arrayIPcLm2EELi4E23TrivialOffsetCalculatorILi1EjESB_NS0_6memory15LoadWithoutCastENSC_16StoreWithoutCastEEEviT_T0_T2_T3_T4_T5_ --------------------------
	.section	.nv.constant0._ZN2at6native27unrolled_elementwise_kernelIZZZNS0_26round_decimals_kernel_cudaERNS_18TensorIteratorBaseElENKUlvE_clEvENKUlvE0_clEvEUlfE_St5arrayIPcLm2EELi4E23TrivialOffsetCalculatorILi1EjESB_NS0_6memory15LoadWithoutCastENSC_16StoreWithoutCastEEEviT_T0_T2_T3_T4_T5_,"a",@progbits
	.sectionflags	@""
	.align	4
.nv.constant0._ZN2at6native27unrolled_elementwise_kernelIZZZNS0_26round_decimals_kernel_cudaERNS_18TensorIteratorBaseElENKUlvE_clEvENKUlvE0_clEvEUlfE_St5arrayIPcLm2EELi4E23TrivialOffsetCalculatorILi1EjESB_NS0_6memory15LoadWithoutCastENSC_16StoreWithoutCastEEEviT_T0_T2_T3_T4_T5_:
	.zero		572


//--------------------- .nv.constant0._ZN2at6native29vectorized_elementwise_kernelILi2EZZZNS0_26round_decimals_kernel_cudaERNS_18TensorIteratorBaseElENKUlvE_clEvENKUlvE0_clEvEUlfE_St5arrayIPcLm2EEEEviT0_T1_ --------------------------
	.section	.nv.constant0._ZN2at6native29vectorized_elementwise_kernelILi2EZZZNS0_26round_decimals_kernel_cudaERNS_18TensorIteratorBaseElENKUlvE_clEvENKUlvE0_clEvEUlfE_St5arrayIPcLm2EEEEviT0_T1_,"a",@progbits
	.sectionflags	@""
	.align	4
.nv.constant0._ZN2at6native29vectorized_elementwise_kernelILi2EZZZNS0_26round_decimals_kernel_cudaERNS_18TensorIteratorBaseElENKUlvE_clEvENKUlvE0_clEvEUlfE_St5arrayIPcLm2EEEEviT0_T1_:
	.zero		568


//--------------------- .nv.constant0._ZN2at6native29vectorized_elementwise_kernelILi4EZZZNS0_26round_decimals_kernel_cudaERNS_18TensorIteratorBaseElENKUlvE_clEvENKUlvE0_clEvEUlfE_St5arrayIPcLm2EEEEviT0_T1_ --------------------------
	.section	.nv.constant0._ZN2at6native29vectorized_elementwise_kernelILi4EZZZNS0_26round_decimals_kernel_cudaERNS_18TensorIteratorBaseElENKUlvE_clEvENKUlvE0_clEvEUlfE_St5arrayIPcLm2EEEEviT0_T1_,"a",@progbits
	.sectionflags	@""
	.align	4
.nv.constant0._ZN2at6native29vectorized_elementwise_kernelILi4EZZZNS0_26round_decimals_kernel_cudaERNS_18TensorIteratorBaseElENKUlvE_clEvENKUlvE0_clEvEUlfE_St5arrayIPcLm2EEEEviT0_T1_:
	.zero		568


//--------------------- .nv.constant0._ZN2at6native29vectorized_elementwise_kernelILi8EZZZNS0_26round_decimals_kernel_cudaERNS_18TensorIteratorBaseElENKUlvE_clEvENKUlvE0_clEvEUlfE_St5arrayIPcLm2EEEEviT0_T1_ --------------------------
	.section	.nv.constant0._ZN2at6native29vectorized_elementwise_kernelILi8EZZZNS0_26round_decimals_kernel_cudaERNS_18TensorIteratorBaseElENKUlvE_clEvENKUlvE0_clEvEUlfE_St5arrayIPcLm2EEEEviT0_T1_,"a",@progbits
	.sectionflags	@""
	.align	4
.nv.constant0._ZN2at6native29vectorized_elementwise_kernelILi8EZZZNS0_26round_decimals_kernel_cudaERNS_18TensorIteratorBaseElENKUlvE_clEvENKUlvE0_clEvEUlfE_St5arrayIPcLm2EEEEviT0_T1_:
	.zero		568


//--------------------- .nv.constant0._ZN2at6native18elementwise_kernelILi128ELi4EZNS0_15gpu_kernel_implIZZZNS0_26round_decimals_kernel_cudaERNS_18TensorIteratorBaseElENKUlvE_clEvENKUlvE_clEvEUldE_EEvS4_RKT_EUliE_EEviT1_ --------------------------
	.section	.nv.constant0._ZN2at6native18elementwise_kernelILi128ELi4EZNS0_15gpu_kernel_implIZZZNS0_26round_decimals_kernel_cudaERNS_18TensorIteratorBaseElENKUlvE_clEvENKUlvE_clEvEUldE_EEvS4_RKT_EUliE_EEviT1_,"a",@progbits
	.sectionflags	@""
	.align	4
.nv.constant0._ZN2at6native18elementwise_kernelILi128ELi4EZNS0_15gpu_kernel_implIZZZNS0_26round_decimals_kernel_cudaERNS_18TensorIteratorBaseElENKUlvE_clEvENKUlvE_clEvEUldE_EEvS4_RKT_EUliE_EEviT1_:
	.zero		1096


//--------------------- .nv.constant0._ZN2at6native27unrolled_elementwise_kernelIZZZNS0_26round_decimals_kernel_cudaERNS_18TensorIteratorBaseElENKUlvE_clEvENKUlvE_clEvEUldE_St5arrayIPcLm2EELi4E23TrivialOffsetCalculatorILi1EjESB_NS0_6memory12LoadWithCastILi1EEENSC_13StoreWithCastILi1EEEEEviT_T0_T2_T3_T4_T5_ --------------------------
	.section	.nv.constant0._ZN2at6native27unrolled_elementwise_kernelIZZZNS0_26round_decimals_kernel_cudaERNS_18TensorIteratorBaseElENKUlvE_clEvENKUlvE_clEvEUldE_St5arrayIPcLm2EELi4E23TrivialOffsetCalculatorILi1EjESB_NS0_6memory12LoadWithCastILi1EEENSC_13StoreWithCastILi1EEEEEviT_T0_T2_T3_T4_T5_,"a",@progbits
	.sectionflags	@""
	.align	4
.nv.constant0._ZN2at6native27unrolled_elementwise_kernelIZZZNS0_26round_decimals_kernel_cudaERNS_18TensorIteratorBaseElENKUlvE_clEvENKUlvE_clEvEUldE_St5arrayIPcLm2EELi4E23TrivialOffsetCalculatorILi1EjESB_NS0_6memory12LoadWithCastILi1EEENSC_13StoreWithCastILi1EEEEEviT_T0_T2_T3_T4_T5_:
	.zero		596


//--------------------- .nv.constant0._ZN2at6native18elementwise_kernelILi128ELi2EZNS0_22gpu_kernel_impl_nocastIZZZNS0_26round_decimals_kernel_cudaERNS_18TensorIteratorBaseElENKUlvE_clEvENKUlvE_clEvEUldE_EEvS4_RKT_EUliE_EEviT1_ --------------------------
	.section	.nv.constant0._ZN2at6native18elementwise_kernelILi128ELi2EZNS0_22gpu_kernel_impl_nocastIZZZNS0_26round_decimals_kernel_cudaERNS_18TensorIteratorBaseElENKUlvE_clEvENKUlvE_clEvEUldE_EEvS4_RKT_EUliE_EEviT1_,"a",@progbits
	.sectionflags	@""
	.align	4
.nv.constant0._ZN2at6native18elementwise_kernelILi128ELi2EZNS0_22gpu_kernel_impl_nocastIZZZNS0_26round_decimals_kernel_cudaERNS_18TensorIteratorBaseElENKUlvE_clEvENKUlvE_clEvEUldE_EEvS4_RKT_EUliE_EEviT1_:
	.zero		1088


//--------------------- .nv.constant0._ZN2at6native27unrolled_elementwise_kernelIZZZNS0_26round_decimals_kernel_cudaERNS_18TensorIteratorBaseElENKUlvE_clEvENKUlvE_clEvEUldE_St5arrayIPcLm2EELi4E23TrivialOffsetCalculatorILi1EjESB_NS0_6memory15LoadWithoutCastENSC_16StoreWithoutCastEEEviT_T0_T2_T3_T4_T5_ --------------------------
	.section	.nv.constant0._ZN2at6native27unrolled_elementwise_kernelIZZZNS0_26round_decimals_kernel_cudaERNS_18TensorIteratorBaseElENKUlvE_clEvENKUlvE_clEvEUldE_St5arrayIPcLm2EELi4E23TrivialOffsetCalculatorILi1EjESB_NS0_6memory15LoadWithoutCastENSC_16StoreWithoutCastEEEviT_T0_T2_T3_T4_T5_,"a",@progbits
	.sectionflags	@""
	.align	4
.nv.constant0._ZN2at6native27unrolled_elementwise_kernelIZZZNS0_26round_decimals_kernel_cudaERNS_18TensorIteratorBaseElENKUlvE_clEvENKUlvE_clEvEUldE_St5arrayIPcLm2EELi4E23TrivialOffsetCalculatorILi1EjESB_NS0_6memory15LoadWithoutCastENSC_16StoreWithoutCastEEEviT_T0_T2_T3_T4_T5_:
	.zero		580


//--------------------- .nv.constant0._ZN2at6native29vectorized_elementwise_kernelILi2EZZZNS0_26round_decimals_kernel_cudaERNS_18TensorIteratorBaseElENKUlvE_clEvENKUlvE_clEvEUldE_St5arrayIPcLm2EEEEviT0_T1_ --------------------------
	.section	.nv.constant0._ZN2at6native29vectorized_elementwise_kernelILi2EZZZNS0_26round_decimals_kernel_cudaERNS_18TensorIteratorBaseElENKUlvE_clEvENKUlvE_clEvEUldE_St5arrayIPcLm2EEEEviT0_T1_,"a",@progbits
	.sectionflags	@""
	.align	4
.nv.constant0._ZN2at6native29vectorized_elementwise_kernelILi2EZZZNS0_26round_decimals_kernel_cudaERNS_18TensorIteratorBaseElENKUlvE_clEvENKUlvE_clEvEUldE_St5arrayIPcLm2EEEEviT0_T1_:
	.zero		576


//--------------------- .nv.constant0._ZN2at6native29vectorized_elementwise_kernelILi4EZZZNS0_26round_decimals_kernel_cudaERNS_18TensorIteratorBaseElENKUlvE_clEvENKUlvE_clEvEUldE_St5arrayIPcLm2EEEEviT0_T1_ --------------------------
	.section	.nv.constant0._ZN2at6native29vectorized_elementwise_kernelILi4EZZZNS0_26round_decimals_kernel_cudaERNS_18TensorIteratorBaseElENKUlvE_clEvENKUlvE_clEvEUldE_St5arrayIPcLm2EEEEviT0_T1_,"a",@progbits
	.sectionflags	@""
	.align	4
.nv.constant0._ZN2at6native29vectorized_elementwise_kernelILi4EZZZNS0_26round_decimals_kernel_cudaERNS_18TensorIteratorBaseElENKUlvE_clEvENKUlvE_clEvEUldE_St5arrayIPcLm2EEEEviT0_T1_:
	.zero		576


//--------------------- .nv.constant0._ZN2at6native29vectorized_elementwise_kernelILi8EZZZNS0_26round_decimals_kernel_cudaERNS_18TensorIteratorBaseElENKUlvE_clEvENKUlvE_clEvEUldE_St5arrayIPcLm2EEEEviT0_T1_ --------------------------
	.section	.nv.constant0._ZN2at6native29vectorized_elementwise_kernelILi8EZZZNS0_26round_decimals_kernel_cudaERNS_18TensorIteratorBaseElENKUlvE_clEvENKUlvE_clEvEUldE_St5arrayIPcLm2EEEEviT0_T1_,"a",@progbits
	.sectionflags	@""
	.align	4
.nv.constant0._ZN2at6native29vectorized_elementwise_kernelILi8EZZZNS0_26round_decimals_kernel_cudaERNS_18TensorIteratorBaseElENKUlvE_clEvENKUlvE_clEvEUldE_St5arrayIPcLm2EEEEviT0_T1_:
	.zero		576


//--------------------- .nv.constant0._ZN2at6native18elementwise_kernelILi128ELi4EZNS0_15gpu_kernel_implIZZZNS0_17round_kernel_cudaERNS_18TensorIteratorBaseEENKUlvE_clEvENKUlvE2_clEvEUlN3c108BFloat16EE_EEvS4_RKT_EUliE_EEviT1_ --------------------------
	.section	.nv.constant0._ZN2at6native18elementwise_kernelILi128ELi4EZNS0_15gpu_kernel_implIZZZNS0_17round_kernel_cudaERNS_18TensorIteratorBaseEENKUlvE_clEvENKUlvE2_clEvEUlN3c108BFloat16EE_EEvS4_RKT_EUliE_EEviT1_,"a",@progbits
	.sectionflags	@""
	.align	4
.nv.constant0._ZN2at6native18elementwise_kernelILi128ELi4EZNS0_15gpu_kernel_implIZZZNS0_17round_kernel_cudaERNS_18TensorIteratorBaseEENKUlvE_clEvENKUlvE2_clEvEUlN3c108BFloat16EE_EEvS4_RKT_EUliE_EEviT1_:
	.zero		1072


//--------------------- .nv.constant0._ZN2at6native27unrolled_elementwise_kernelIZZZNS0_17round_kernel_cudaERNS_18TensorIteratorBaseEENKUlvE_clEvENKUlvE2_clEvEUlN3c108BFloat16EE_St5arrayIPcLm2EELi4E23TrivialOffsetCalculatorILi1EjESD_NS0_6memory12LoadWithCastILi1EEENSE_13StoreWithCastILi1EEEEEviT_T0_T2_T3_T4_T5_ --------------------------
	.section	.nv.constant0._ZN2at6native27unrolled_elementwise_kernelIZZZNS0_17round_kernel_cudaERNS_18TensorIteratorBaseEENKUlvE_clEvENKUlvE2_clEvEUlN3c108BFloat16EE_St5arrayIPcLm2EELi4E23TrivialOffsetCalculatorILi1EjESD_NS0_6memory12LoadWithCastILi1EEENSE_13StoreWithCastILi1EEEEEviT_T0_T2_T3_T4_T5_,"a",@progbits
	.sectionflags	@""
	.align	4
.nv.constant0._ZN2at6native27unrolled_elementwise_kernelIZZZNS0_17round_kernel_cudaERNS_18TensorIteratorBaseEENKUlvE_clEvENKUlvE2_clEvEUlN3c108BFloat16EE_St5arrayIPcLm2EELi4E23TrivialOffsetCalculatorILi1EjESD_NS0_6memory12LoadWithCastILi1EEENSE_13StoreWithCastILi1EEEEEviT_T0_T2_T3_T4_T5_:
	.zero		572


//--------------------- .nv.constant0._ZN2at6native18elementwise_kernelILi128ELi4EZNS0_22gpu_kernel_impl_nocastIZZZNS0_17round_kernel_cudaERNS_18TensorIteratorBaseEENKUlvE_clEvENKUlvE2_clEvEUlN3c108BFloat16EE_EEvS4_RKT_EUliE_EEviT1_ --------------------------
	.section	.nv.constant0._ZN2at6native18elementwise_kernelILi128ELi4EZNS0_22gpu_kernel_impl_nocastIZZZNS0_17round_kernel_cudaERNS_18TensorIteratorBaseEENKUlvE_clEvENKUlvE2_clEvEUlN3c108BFloat16EE_EEvS4_RKT_EUliE_EEviT1_,"a",@progbits
	.sectionflags	@""
	.align	4
.nv.constant0._ZN2at6native18elementwise_kernelILi128ELi4EZNS0_22gpu_kernel_impl_nocastIZZZNS0_17round_kernel_cudaERNS_18TensorIteratorBaseEENKUlvE_clEvENKUlvE2_clEvEUlN3c108BFloat16EE_EEvS4_RKT_EUliE_EEviT1_:
	.zero		1072


//--------------------- .nv.constant0._ZN2at6native27unrolled_elementwise_kernelIZZZNS0_17round_kernel_cudaERNS_18TensorIteratorBaseEENKUlvE_clEvENKUlvE2_clEvEUlN3c108BFloat16EE_St5arrayIPcLm2EELi4E23TrivialOffsetCalculatorILi1EjESD_NS0_6memory15LoadWithoutCastENSE_16StoreWithoutCastEEEviT_T0_T2_T3_T4_T5_ --------------------------
	.section	.nv.constant0._ZN2at6native27unrolled_elementwise_kernelIZZZNS0_17round_kernel_cudaERNS_18TensorIteratorBaseEENKUlvE_clEvENKUlvE2_clEvEUlN3c108BFloat16EE_St5arrayIPcLm2EELi4E23TrivialOffsetCalculatorILi1EjESD_NS0_6memory15LoadWithoutCastENSE_16StoreWithoutCastEEEviT_T0_T2_T3_T4_T5_,"a",@progbits
	.sectionflags	@""
	.align	4
.nv.constant0._ZN2at6native27unrolled_elementwise_kernelIZZZNS0_17round_kernel_cudaERNS_18TensorIteratorBaseEENKUlvE_clEvENKUlvE2_clEvEUlN3c108BFloat16EE_St5arrayIPcLm2EELi4E23TrivialOffsetCalculatorILi1EjESD_NS0_6memory15LoadWithoutCastENSE_16StoreWithoutCastEEEviT_T0_T2_T3_T4_T5_:
	.zero		556


//--------------------- .nv.constant0._ZN2at6native29vectorized_elementwise_kernelILi2EZZZNS0_17round_kernel_cudaERNS_18TensorIteratorBaseEENKUlvE_clEvENKUlvE2_clEvEUlN3c108BFloat16EE_St5arrayIPcLm2EEEEviT0_T1_ --------------------------
	.section	.nv.constant0._ZN2at6native29vectorized_elementwise_kernelILi2EZZZNS0_17round_kernel_cudaERNS_18TensorIteratorBaseEENKUlvE_clEvENKUlvE2_clEvEUlN3c108BFloat16EE_St5arrayIPcLm2EEEEviT0_T1_,"a",@progbits
	.sectionflags	@""
	.align	4
.nv.constant0._ZN2at6native29vectorized_elementwise_kernelILi2EZZZNS0_17round_kernel_cudaERNS_18TensorIteratorBaseEENKUlvE_clEvENKUlvE2_clEvEUlN3c108BFloat16EE_St5arrayIPcLm2EEEEviT0_T1_:
	.zero		552


//--------------------- .nv.constant0._ZN2at6native29vectorized_elementwise_kernelILi4EZZZNS0_17round_kernel_cudaERNS_18TensorIteratorBaseEENKUlvE_clEvENKUlvE2_clEvEUlN3c108BFloat16EE_St5arrayIPcLm2EEEEviT0_T1_ --------------------------
	.section	.nv.constant0._ZN2at6native29vectorized_elementwise_kernelILi4EZZZNS0_17round_kernel_cudaERNS_18TensorIteratorBaseEENKUlvE_clEvENKUlvE2_clEvEUlN3c108BFloat16EE_St5arrayIPcLm2EEEEviT0_T1_,"a",@progbits
	.sectionflags	@""
	.align	4
.nv.constant0._ZN2at6native29vectorized_elementwise_kernelILi4EZZZNS0_17round_kernel_cudaERNS_18TensorIteratorBaseEENKUlvE_clEvENKUlvE2_clEvEUlN3c108BFloat16EE_St5arrayIPcLm2EEEEviT0_T1_:
	.zero		552


//--------------------- .nv.constant0._ZN2at6native29vectorized_elementwise_kernelILi8EZZZNS0_17round_kernel_cudaERNS_18TensorIteratorBaseEENKUlvE_clEvENKUlvE2_clEvEUlN3c108BFloat16EE_St5arrayIPcLm2EEEEviT0_T1_ --------------------------
	.section	.nv.constant0._ZN2at6native29vectorized_elementwise_kernelILi8EZZZNS0_17round_kernel_cudaERNS_18TensorIteratorBaseEENKUlvE_clEvENKUlvE2_clEvEUlN3c108BFloat16EE_St5arrayIPcLm2EEEEviT0_T1_,"a",@progbits
	.sectionflags	@""
	.align	4
.nv.constant0._ZN2at6native29vectorized_elementwise_kernelILi8EZZZNS0_17round_kernel_cudaERNS_18TensorIteratorBaseEENKUlvE_clEvENKUlvE2_clEvEUlN3c108BFloat16EE_St5arrayIPcLm2EEEEviT0_T1_:
	.zero		552


//--------------------- .nv.constant0._ZN2at6native18elementwise_kernelILi128ELi4EZNS0_15gpu_kernel_implIZZZNS0_17round_kernel_cudaERNS_18TensorIteratorBaseEENKUlvE_clEvENKUlvE1_clEvEUlN3c104HalfEE_EEvS4_RKT_EUliE_EEviT1_ --------------------------
	.section	.nv.constant0._ZN2at6native18elementwise_kernelILi128ELi4EZNS0_15gpu_kernel_implIZZZNS0_17round_kernel_cudaERNS_18TensorIteratorBaseEENKUlvE_clEvENKUlvE1_clEvEUlN3c104HalfEE_EEvS4_RKT_EUliE_EEviT1_,"a",@progbits
	.sectionflags	@""
	.align	4
.nv.constant0._ZN2at6native18elementwise_kernelILi128ELi4EZNS0_15gpu_kernel_implIZZZNS0_17round_kernel_cudaERNS_18TensorIteratorBaseEENKUlvE_clEvENKUlvE1_clEvEUlN3c104HalfEE_EEvS4_RKT_EUliE_EEviT1_:
	.zero		1072


//--------------------- .nv.constant0._ZN2at6native27unrolled_elementwise_kernelIZZZNS0_17round_kernel_cudaERNS_18TensorIteratorBaseEENKUlvE_clEvENKUlvE1_clEvEUlN3c104HalfEE_St5arrayIPcLm2EELi4E23TrivialOffsetCalculatorILi1EjESD_NS0_6memory12LoadWithCastILi1EEENSE_13StoreWithCastILi1EEEEEviT_T0_T2_T3_T4_T5_ --------------------------
	.section	.nv.constant0._ZN2at6native27unrolled_elementwise_kernelIZZZNS0_17round_kernel_cudaERNS_18TensorIteratorBaseEENKUlvE_clEvENKUlvE1_clEvEUlN3c104HalfEE_St5arrayIPcLm2EELi4E23TrivialOffsetCalculatorILi1EjESD_NS0_6memory12LoadWithCastILi1EEENSE_13StoreWithCastILi1EEEEEviT_T0_T2_T3_T4_T5_,"a",@progbits
	.sectionflags	@""
	.align	4
.nv.constant0._ZN2at6native27unrolled_elementwise_kernelIZZZNS0_17round_kernel_cudaERNS_18TensorIteratorBaseEENKUlvE_clEvENKUlvE1_clEvEUlN3c104HalfEE_St5arrayIPcLm2EELi4E23TrivialOffsetCalculatorILi1EjESD_NS0_6memory12LoadWithCastILi1EEENSE_13StoreWithCastILi1EEEEEviT_T0_T2_T3_T4_T5_:
	.zero		572


//--------------------- .nv.constant0._ZN2at6native18elementwise_kernelILi128ELi4EZNS0_22gpu_kernel_impl_nocastIZZZNS0_17round_kernel_cudaERNS_18TensorIteratorBaseEENKUlvE_clEvENKUlvE1_clEvEUlN3c104HalfEE_EEvS4_RKT_EUliE_EEviT1_ --------------------------
	.section	.nv.constant0._ZN2at6native18elementwise_kernelILi128ELi4EZNS0_22gpu_kernel_impl_nocastIZZZNS0_17round_kernel_cudaERNS_18TensorIteratorBaseEENKUlvE_clEvENKUlvE1_clEvEUlN3c104HalfEE_EEvS4_RKT_EUliE_EEviT1_,"a",@progbits
	.sectionflags	@""
	.align	4
.nv.constant0._ZN2at6native18elementwise_kernelILi128ELi4EZNS0_22gpu_kernel_impl_nocastIZZZNS0_17round_kernel_cudaERNS_18TensorIteratorBaseEENKUlvE_clEvENKUlvE1_clEvEUlN3c104HalfEE_EEvS4_RKT_EUliE_EEviT1_:
	.zero		1072


//--------------------- .nv.constant0._ZN2at6native27unrolled_elementwise_kernelIZZZNS0_17round_kernel_cudaERNS_18TensorIteratorBaseEENKUlvE_clEvENKUlvE1_clEvEUlN3c104HalfEE_St5arrayIPcLm2EELi4E23TrivialOffsetCalculatorILi1EjESD_NS0_6memory15LoadWithoutCastENSE_16StoreWithoutCastEEEviT_T0_T2_T3_T4_T5_ --------------------------
	.section	.nv.constant0._ZN2at6native27unrolled_elementwise_kernelIZZZNS0_17round_kernel_cudaERNS_18TensorIteratorBaseEENKUlvE_clEvENKUlvE1_clEvEUlN3c104HalfEE_St5arrayIPcLm2EELi4E23TrivialOffsetCalculatorILi1EjESD_NS0_6memory15LoadWithoutCastENSE_16StoreWithoutCastEEEviT_T0_T2_T3_T4_T5_,"a",@progbits
	.sectionflags	@""
	.align	4
.nv.constant0._ZN2at6native27unrolled_elementwise_kernelIZZZNS0_17round_kernel_cudaERNS_18TensorIteratorBaseEENKUlvE_clEvENKUlvE1_clEvEUlN3c104HalfEE_St5arrayIPcLm2EELi4E23TrivialOffsetCalculatorILi1EjESD_NS0_6memory15LoadWithoutCastENSE_16StoreWithoutCastEEEviT_T0_T2_T3_T4_T5_:
	.zero		556


//--------------------- .nv.constant0._ZN2at6native29vectorized_elementwise_kernelILi2EZZZNS0_17round_kernel_cudaERNS_18TensorIteratorBaseEENKUlvE_clEvENKUlvE1_clEvEUlN3c104HalfEE_St5arrayIPcLm2EEEEviT0_T1_ --------------------------
	.section	.nv.constant0._ZN2at6native29vectorized_elementwise_kernelILi2EZZZNS0_17round_kernel_cudaERNS_18TensorIteratorBaseEENKUlvE_clEvENKUlvE1_clEvEUlN3c104HalfEE_St5arrayIPcLm2EEEEviT0_T1_,"a",@progbits
	.sectionflags	@""
	.align	4
.nv.constant0._ZN2at6native29vectorized_elementwise_kernelILi2EZZZNS0_17round_kernel_cudaERNS_18TensorIteratorBaseEENKUlvE_clEvENKUlvE1_clEvEUlN3c104HalfEE_St5arrayIPcLm2EEEEviT0_T1_:
	.zero		552


//--------------------- .nv.constant0._ZN2at6native29vectorized_elementwise_kernelILi4EZZZNS0_17round_kernel_cudaERNS_18TensorIteratorBaseEENKUlvE_clEvENKUlvE1_clEvEUlN3c104HalfEE_St5arrayIPcLm2EEEEviT0_T1_ --------------------------
	.section	.nv.constant0._ZN2at6native29vectorized_elementwise_kernelILi4EZZZNS0_17round_kernel_cudaERNS_18TensorIteratorBaseEENKUlvE_clEvENKUlvE1_clEvEUlN3c104HalfEE_St5arrayIPcLm2EEEEviT0_T1_,"a",@progbits
	.sectionflags	@""
	.align	4
.nv.constant0._ZN2at6native29vectorized_elementwise_kernelILi4EZZZNS0_17round_kernel_cudaERNS_18TensorIteratorBaseEENKUlvE_clEvENKUlvE1_clEvEUlN3c104HalfEE_St5arrayIPcLm2EEEEviT0_T1_:
	.zero		552


//--------------------- .nv.constant0._ZN2at6native29vectorized_elementwise_kernelILi8EZZZNS0_17round_kernel_cudaERNS_18TensorIteratorBaseEENKUlvE_clEvENKUlvE1_clEvEUlN3c104HalfEE_St5arrayIPcLm2EEEEviT0_T1_ --------------------------
	.section	.nv.constant0._ZN2at6native29vectorized_elementwise_kernelILi8EZZZNS0_17round_kernel_cudaERNS_18TensorIteratorBaseEENKUlvE_clEvENKUlvE1_clEvEUlN3c104HalfEE_St5arrayIPcLm2EEEEviT0_T1_,"a",@progbits
	.sectionflags	@""
	.align	4
.nv.constant0._ZN2at6native29vectorized_elementwise_kernelILi8EZZZNS0_17round_kernel_cudaERNS_18TensorIteratorBaseEENKUlvE_clEvENKUlvE1_clEvEUlN3c104HalfEE_St5arrayIPcLm2EEEEviT0_T1_:
	.zero		552


//--------------------- .nv.constant0._ZN2at6native18elementwise_kernelILi128ELi4EZNS0_15gpu_kernel_implIZZZNS0_17round_kernel_cudaERNS_18TensorIteratorBaseEENKUlvE_clEvENKUlvE0_clEvEUlfE_EEvS4_RKT_EUliE_EEviT1_ --------------------------
	.section	.nv.constant0._ZN2at6native18elementwise_kernelILi128ELi4EZNS0_15gpu_kernel_implIZZZNS0_17round_kernel_cudaERNS_18TensorIteratorBaseEENKUlvE_clEvENKUlvE0_clEvEUlfE_EEvS4_RKT_EUliE_EEviT1_,"a",@progbits
	.sectionflags	@""
	.align	4
.nv.constant0._ZN2at6native18elementwise_kernelILi128ELi4EZNS0_15gpu_kernel_implIZZZNS0_17round_kernel_cudaERNS_18TensorIteratorBaseEENKUlvE_clEvENKUlvE0_clEvEUlfE_EEvS4_RKT_EUliE_EEviT1_:
	.zero		1072


//--------------------- .nv.constant0._ZN2at6native27unrolled_elementwise_kernelIZZZNS0_17round_kernel_cudaERNS_18TensorIteratorBaseEENKUlvE_clEvENKUlvE0_clEvEUlfE_St5arrayIPcLm2EELi4E23TrivialOffsetCalculatorILi1EjESB_NS0_6memory12LoadWithCastILi1EEENSC_13StoreWithCastILi1EEEEEviT_T0_T2_T3_T4_T5_ --------------------------
	.section	.nv.constant0._ZN2at6native27unrolled_elementwise_kernelIZZZNS0_17round_kernel_cudaERNS_18TensorIteratorBaseEENKUlvE_clEvENKUlvE0_clEvEUlfE_St5arrayIPcLm2EELi4E23TrivialOffsetCalculatorILi1EjESB_NS0_6memory12LoadWithCastILi1EEENSC_13StoreWithCastILi1EEEEEviT_T0_T2_T3_T4_T5_,"a",@progbits
	.sectionflags	@""
	.align	4
.nv.constant0._ZN2at6native27unrolled_elementwise_kernelIZZZNS0_17round_kernel_cudaERNS_18TensorIteratorBaseEENKUlvE_clEvENKUlvE0_clEvEUlfE_St5arrayIPcLm2EELi4E23TrivialOffsetCalculatorILi1EjESB_NS0_6memory12LoadWithCastILi1EEENSC_13StoreWithCastILi1EEEEEviT_T0_T2_T3_T4_T5_:
	.zero		572


//--------------------- .nv.constant0._ZN2at6native18elementwise_kernelILi128ELi2EZNS0_22gpu_kernel_impl_nocastIZZZNS0_17round_kernel_cudaERNS_18TensorIteratorBaseEENKUlvE_clEvENKUlvE0_clEvEUlfE_EEvS4_RKT_EUliE_EEviT1_ --------------------------
	.section	.nv.constant0._ZN2at6native18elementwise_kernelILi128ELi2EZNS0_22gpu_kernel_impl_nocastIZZZNS0_17round_kernel_cudaERNS_18TensorIteratorBaseEENKUlvE_clEvENKUlvE0_clEvEUlfE_EEvS4_RKT_EUliE_EEviT1_,"a",@progbits
	.sectionflags	@""
	.align	4
.nv.constant0._ZN2at6native18elementwise_kernelILi128ELi2EZNS0_22gpu_kernel_impl_nocastIZZZNS0_17round_kernel_cudaERNS_18TensorIteratorBaseEENKUlvE_clEvENKUlvE0_clEvEUlfE_EEvS4_RKT_EUliE_EEviT1_:
	.zero		1072


//--------------------- .nv.constant0._ZN2at6native27unrolled_elementwise_kernelIZZZNS0_17round_kernel_cudaERNS_18TensorIteratorBaseEENKUlvE_clEvENKUlvE0_clEvEUlfE_St5arrayIPcLm2EELi4E23TrivialOffsetCalculatorILi1EjESB_NS0_6memory15LoadWithoutCastENSC_16StoreWithoutCastEEEviT_T0_T2_T3_T4_T5_ --------------------------
	.section	.nv.constant0._ZN2at6native27unrolled_elementwise_kernelIZZZNS0_17round_kernel_cudaERNS_18TensorIteratorBaseEENKUlvE_clEvENKUlvE0_clEvEUlfE_St5arrayIPcLm2EELi4E23TrivialOffsetCalculatorILi1EjESB_NS0_6memory15LoadWithoutCastENSC_16StoreWithoutCastEEEviT_T0_T2_T3_T4_T5_,"a",@progbits
	.sectionflags	@""
	.align	4
.nv.constant0._ZN2at6native27unrolled_elementwise_kernelIZZZNS0_17round_kernel_cudaERNS_18TensorIteratorBaseEENKUlvE_clEvENKUlvE0_clEvEUlfE_St5arrayIPcLm2EELi4E23TrivialOffsetCalculatorILi1EjESB_NS0_6memory15LoadWithoutCastENSC_16StoreWithoutCastEEEviT_T0_T2_T3_T4_T5_:
	.zero		556


//--------------------- .nv.constant0._ZN2at6native29vectorized_elementwise_kernelILi2EZZZNS0_17round_kernel_cudaERNS_18TensorIteratorBaseEENKUlvE_clEvENKUlvE0_clEvEUlfE_St5arrayIPcLm2EEEEviT0_T1_ --------------------------
	.section	.nv.constant0._ZN2at6native29vectorized_elementwise_kernelILi2EZZZNS0_17round_kernel_cudaERNS_18TensorIteratorBaseEENKUlvE_clEvENKUlvE0_clEvEUlfE_St5arrayIPcLm2EEEEviT0_T1_,"a",@progbits
	.sectionflags	@""
	.align	4
.nv.constant0._ZN2at6native29vectorized_elementwise_kernelILi2EZZZNS0_17round_kernel_cudaERNS_18TensorIteratorBaseEENKUlvE_clEvENKUlvE0_clEvEUlfE_St5arrayIPcLm2EEEEviT0_T1_:
	.zero		552


//--------------------- .nv.constant0._ZN2at6native29vectorized_elementwise_kernelILi4EZZZNS0_17round_kernel_cudaERNS_18TensorIteratorBaseEENKUlvE_clEvENKUlvE0_clEvEUlfE_St5arrayIPcLm2EEEEviT0_T1_ --------------------------
	.section	.nv.constant0._ZN2at6native29vectorized_elementwise_kernelILi4EZZZNS0_17round_kernel_cudaERNS_18TensorIteratorBaseEENKUlvE_clEvENKUlvE0_clEvEUlfE_St5arrayIPcLm2EEEEviT0_T1_,"a",@progbits
	.sectionflags	@""
	.align	4
.nv.constant0._ZN2at6native29vectorized_elementwise_kernelILi4EZZZNS0_17round_kernel_cudaERNS_18TensorIteratorBaseEENKUlvE_clEvENKUlvE0_clEvEUlfE_St5arrayIPcLm2EEEEviT0_T1_:
	.zero		552


//--------------------- .nv.constant0._ZN2at6native29vectorized_elementwise_kernelILi8EZZZNS0_17round_kernel_cudaERNS_18TensorIteratorBaseEENKUlvE_clEvENKUlvE0_clEvEUlfE_St5arrayIPcLm2EEEEviT0_T1_ --------------------------
	.section	.nv.constant0._ZN2at6native29vectorized_elementwise_kernelILi8EZZZNS0_17round_kernel_cudaERNS_18TensorIteratorBaseEENKUlvE_clEvENKUlvE0_clEvEUlfE_St5arrayIPcLm2EEEEviT0_T1_,"a",@progbits
	.sectionflags	@""
	.align	4
.nv.constant0._ZN2at6native29vectorized_elementwise_kernelILi8EZZZNS0_17round_kernel_cudaERNS_18TensorIteratorBaseEENKUlvE_clEvENKUlvE0_clEvEUlfE_St5arrayIPcLm2EEEEviT0_T1_:
	.zero		552


//--------------------- .nv.constant0._ZN2at6native18elementwise_kernelILi128ELi4EZNS0_15gpu_kernel_implIZZZNS0_17round_kernel_cudaERNS_18TensorIteratorBaseEENKUlvE_clEvENKUlvE_clEvEUldE_EEvS4_RKT_EUliE_EEviT1_ --------------------------
	.section	.nv.constant0._ZN2at6native18elementwise_kernelILi128ELi4EZNS0_15gpu_kernel_implIZZZNS0_17round_kernel_cudaERNS_18TensorIteratorBaseEENKUlvE_clEvENKUlvE_clEvEUldE_EEvS4_RKT_EUliE_EEviT1_,"a",@progbits
	.sectionflags	@""
	.align	4
.nv.constant0._ZN2at6native18elementwise_kernelILi128ELi4EZNS0_15gpu_kernel_implIZZZNS0_17round_kernel_cudaERNS_18TensorIteratorBaseEENKUlvE_clEvENKUlvE_clEvEUldE_EEvS4_RKT_EUliE_EEviT1_:
	.zero		1072


//--------------------- .nv.constant0._ZN2at6native27unrolled_elementwise_kernelIZZZNS0_17round_kernel_cudaERNS_18TensorIteratorBaseEENKUlvE_clEvENKUlvE_clEvEUldE_St5arrayIPcLm2EELi4E23TrivialOffsetCalculatorILi1EjESB_NS0_6memory12LoadWithCastILi1EEENSC_13StoreWithCastILi1EEEEEviT_T0_T2_T3_T4_T5_ --------------------------
	.section	.nv.constant0._ZN2at6native27unrolled_elementwise_kernelIZZZNS0_17round_kernel_cudaERNS_18TensorIteratorBaseEENKUlvE_clEvENKUlvE_clEvEUldE_St5arrayIPcLm2EELi4E23TrivialOffsetCalculatorILi1EjESB_NS0_6memory12LoadWithCastILi1EEENSC_13StoreWithCastILi1EEEEEviT_T0_T2_T3_T4_T5_,"a",@progbits
	.sectionflags	@""
	.align	4
.nv.constant0._ZN2at6native27unrolled_elementwise_kernelIZZZNS0_17round_kernel_cudaERNS_18TensorIteratorBaseEENKUlvE_clEvENKUlvE_clEvEUldE_St5arrayIPcLm2EELi4E23TrivialOffsetCalculatorILi1EjESB_NS0_6memory12LoadWithCastILi1EEENSC_13StoreWithCastILi1EEEEEviT_T0_T2_T3_T4_T5_:
	.zero		572


//--------------------- .nv.constant0._ZN2at6native18elementwise_kernelILi128ELi2EZNS0_22gpu_kernel_impl_nocastIZZZNS0_17round_kernel_cudaERNS_18TensorIteratorBaseEENKUlvE_clEvENKUlvE_clEvEUldE_EEvS4_RKT_EUliE_EEviT1_ --------------------------
	.section	.nv.constant0._ZN2at6native18elementwise_kernelILi128ELi2EZNS0_22gpu_kernel_impl_nocastIZZZNS0_17round_kernel_cudaERNS_18TensorIteratorBaseEENKUlvE_clEvENKUlvE_clEvEUldE_EEvS4_RKT_EUliE_EEviT1_,"a",@progbits
	.sectionflags	@""
	.align	4
.nv.constant0._ZN2at6native18elementwise_kernelILi128ELi2EZNS0_22gpu_kernel_impl_nocastIZZZNS0_17round_kernel_cudaERNS_18TensorIteratorBaseEENKUlvE_clEvENKUlvE_clEvEUldE_EEvS4_RKT_EUliE_EEviT1_:
	.zero		1072


//--------------------- .nv.constant0._ZN2at6native27unrolled_elementwise_kernelIZZZNS0_17round_kernel_cudaERNS_18TensorIteratorBaseEENKUlvE_clEvENKUlvE_clEvEUldE_St5arrayIPcLm2EELi4E23TrivialOffsetCalculatorILi1EjESB_NS0_6memory15LoadWithoutCastENSC_16StoreWithoutCastEEEviT_T0_T2_T3_T4_T5_ --------------------------
	.section	.nv.constant0._ZN2at6native27unrolled_elementwise_kernelIZZZNS0_17round_kernel_cudaERNS_18TensorIteratorBaseEENKUlvE_clEvENKUlvE_clEvEUldE_St5arrayIPcLm2EELi4E23TrivialOffsetCalculatorILi1EjESB_NS0_6memory15LoadWithoutCastENSC_16StoreWithoutCastEEEviT_T0_T2_T3_T4_T5_,"a",@progbits
	.sectionflags	@""
	.align	4
.nv.constant0._ZN2at6native27unrolled_elementwise_kernelIZZZNS0_17round_kernel_cudaERNS_18TensorIteratorBaseEENKUlvE_clEvENKUlvE_clEvEUldE_St5arrayIPcLm2EELi4E23TrivialOffsetCalculatorILi1EjESB_NS0_6memory15LoadWithoutCastENSC_16StoreWithoutCastEEEviT_T0_T2_T3_T4_T5_:
	.zero		556


//--------------------- .nv.constant0._ZN2at6native29vectorized_elementwise_kernelILi2EZZZNS0_17round_kernel_cudaERNS_18TensorIteratorBaseEENKUlvE_clEvENKUlvE_clEvEUldE_St5arrayIPcLm2EEEEviT0_T1_ --------------------------
	.section	.nv.constant0._ZN2at6native29vectorized_elementwise_kernelILi2EZZZNS0_17round_kernel_cudaERNS_18TensorIteratorBaseEENKUlvE_clEvENKUlvE_clEvEUldE_St5arrayIPcLm2EEEEviT0_T1_,"a",@progbits
	.sectionflags	@""
	.align	4
.nv.constant0._ZN2at6native29vectorized_elementwise_kernelILi2EZZZNS0_17round_kernel_cudaERNS_18TensorIteratorBaseEENKUlvE_clEvENKUlvE_clEvEUldE_St5arrayIPcLm2EEEEviT0_T1_:
	.zero		552


//--------------------- .nv.constant0._ZN2at6native29vectorized_elementwise_kernelILi4EZZZNS0_17round_kernel_cudaERNS_18TensorIteratorBaseEENKUlvE_clEvENKUlvE_clEvEUldE_St5arrayIPcLm2EEEEviT0_T1_ --------------------------
	.section	.nv.constant0._ZN2at6native29vectorized_elementwise_kernelILi4EZZZNS0_17round_kernel_cudaERNS_18TensorIteratorBaseEENKUlvE_clEvENKUlvE_clEvEUldE_St5arrayIPcLm2EEEEviT0_T1_,"a",@progbits
	.sectionflags	@""
	.align	4
.nv.constant0._ZN2at6native29vectorized_elementwise_kernelILi4EZZZNS0_17round_kernel_cudaERNS_18TensorIteratorBaseEENKUlvE_clEvENKUlvE_clEvEUldE_St5arrayIPcLm2EEEEviT0_T1_:
	.zero		552


//--------------------- .nv.constant0._ZN2at6native29vectorized_elementwise_kernelILi8EZZZNS0_17round_kernel_cudaERNS_18TensorIteratorBaseEENKUlvE_clEvENKUlvE_clEvEUldE_St5arrayIPcLm2EEEEviT0_T1_ --------------------------
	.section	.nv.constant0._ZN2at6native29vectorized_elementwise_kernelILi8EZZZNS0_17round_kernel_cudaERNS_18TensorIteratorBaseEENKUlvE_clEvENKUlvE_clEvEUldE_St5arrayIPcLm2EEEEviT0_T1_,"a",@progbits
	.sectionflags	@""
	.align	4
.nv.constant0._ZN2at6native29vectorized_elementwise_kernelILi8EZZZNS0_17round_kernel_cudaERNS_18TensorIteratorBaseEENKUlvE_clEvENKUlvE_clEvEUldE_St5arrayIPcLm2EEEEviT0_T1_:
	.zero		552


//--------------------- .nv.constant0._ZN2at6native18elementwise_kernelILi128ELi4EZNS0_15gpu_kernel_implIZZZNS0_22reciprocal_kernel_cudaERNS_18TensorIteratorBaseEENKUlvE_clEvENKUlvE4_clEvEUlN3c108BFloat16EE_EEvS4_RKT_EUliE_EEviT1_ --------------------------
	.section	.nv.constant0._ZN2at6native18elementwise_kernelILi128ELi4EZNS0_15gpu_kernel_implIZZZNS0_22reciprocal_kernel_cudaERNS_18TensorIteratorBaseEENKUlvE_clEvENKUlvE4_clEvEUlN3c108BFloat16EE_EEvS4_RKT_EUliE_EEviT1_,"a",@progbits
	.sectionflags	@""
	.align	4
.nv.constant0._ZN2at6native18elementwise_kernelILi128ELi4EZNS0_15gpu_kernel_implIZZZNS0_22reciprocal_kernel_cudaERNS_18TensorIteratorBaseEENKUlvE_clEvENKUlvE4_clEvEUlN3c108BFloat16EE_EEvS4_RKT_EUliE_EEviT1_:
	.zero		1072


//--------------------- .nv.constant0._ZN2at6native27unrolled_elementwise_kernelIZZZNS0_22reciprocal_kernel_cudaERNS_18TensorIteratorBaseEENKUlvE_clEvENKUlvE4_clEvEUlN3c108BFloat16EE_St5arrayIPcLm2EELi4E23TrivialOffsetCalculatorILi1EjESD_NS0_6memory12LoadWithCastILi1EEENSE_13StoreWithCastILi1EEEEEviT_T0_T2_T3_T4_T5_ --------------------------
	.section	.nv.constant0._ZN2at6native27unrolled_elementwise_kernelIZZZNS0_22reciprocal_kernel_cudaERNS_18TensorIteratorBaseEENKUlvE_clEvENKUlvE4_clEvEUlN3c108BFloat16EE_St5arrayIPcLm2EELi4E23TrivialOffsetCalculatorILi1EjESD_NS0_6memory12LoadWithCastILi1EEENSE_13StoreWithCastILi1EEEEEviT_T0_T2_T3_T4_T5_,"a",@progbits
	.sectionflags	@""
	.align	4
.nv.constant0._ZN2at6native27unrolled_elementwise_kernelIZZZNS0_22reciprocal_kernel_cudaERNS_18TensorIteratorBaseEENKUlvE_clEvENKUlvE4_clEvEUlN3c108BFloat16EE_St5arrayIPcLm2EELi4E23TrivialOffsetCalculatorILi1EjESD_NS0_6memory12LoadWithCastILi1EEENSE_13StoreWithCastILi1EEEEEviT_T0_T2_T3_T4_T5_:
	.zero		572


//--------------------- .nv.constant0._ZN2at6native18elementwise_kernelILi128ELi4EZNS0_22gpu_kernel_impl_nocastIZZZNS0_22reciprocal_kernel_cudaERNS_18TensorIteratorBaseEENKUlvE_clEvENKUlvE4_clEvEUlN3c108BFloat16EE_EEvS4_RKT_EUliE_EEviT1_ --------------------------
	.section	.nv.constant0._ZN2at6native18elementwise_kernelILi128ELi4EZNS0_22gpu_kernel_impl_nocastIZZZNS0_22reciprocal_kernel_cudaERNS_18TensorIteratorBaseEENKUlvE_clEvENKUlvE4_clEvEUlN3c108BFloat16EE_EEvS4_RKT_EUliE_EEviT1_,"a",@progbits
	.sectionflags	@""
	.align	4
.nv.constant0._ZN2at6native18elementwise_kernelILi128ELi4EZNS0_22gpu_kernel_impl_nocastIZZZNS0_22reciprocal_kernel_cudaERNS_18TensorIteratorBaseEENKUlvE_clEvENKUlvE4_clEvEUlN3c108BFloat16EE_EEvS4_RKT_EUliE_EEviT1_:
	.zero		1072


//--------------------- .nv.constant0._ZN2at6native27unrolled_elementwise_kernelIZZZNS0_22reciprocal_kernel_cudaERNS_18TensorIteratorBaseEENKUlvE_clEvENKUlvE4_clEvEUlN3c108BFloat16EE_St5arrayIPcLm2EELi4E23TrivialOffsetCalculatorILi1EjESD_NS0_6memory15LoadWithoutCastENSE_16StoreWithoutCastEEEviT_T0_T2_T3_T4_T5_ --------------------------
	.section	.nv.constant0._ZN2at6native27unrolled_elementwise_kernelIZZZNS0_22reciprocal_kernel_cudaERNS_18TensorIteratorBaseEENKUlvE_clEvENKUlvE4_clEvEUlN3c108BFloat16EE_St5arrayIPcLm2EELi4E23TrivialOffsetCalculatorILi1EjESD_NS0_6memory15LoadWithoutCastENSE_16StoreWithoutCastEEEviT_T0_T2_T3_T4_T5_,"a",@progbits
	.sectionflags	@""
	.align	4
.nv.constant0._ZN2at6native27unrolled_elementwise_kernelIZZZNS0_22reciprocal_kernel_cudaERNS_18TensorIteratorBaseEENKUlvE_clEvENKUlvE4_clEvEUlN3c108BFloat16EE_St5arrayIPcLm2EELi4E23TrivialOffsetCalculatorILi1EjESD_NS0_6memory15LoadWithoutCastENSE_16StoreWithoutCastEEEviT_T0_T2_T3_T4_T5_:
	.zero		556


//--------------------- .nv.constant0._ZN2at6native29vectorized_elementwise_kernelILi2EZZZNS0_22reciprocal_kernel_cudaERNS_18TensorIteratorBaseEENKUlvE_clEvENKUlvE4_clEvEUlN3c108BFloat16EE_St5arrayIPcLm2EEEEviT0_T1_ --------------------------
	.section	.nv.constant0._ZN2at6native29vectorized_elementwise_kernelILi2EZZZNS0_22reciprocal_kernel_cudaERNS_18TensorIteratorBaseEENKUlvE_clEvENKUlvE4_clEvEUlN3c108BFloat16EE_St5arrayIPcLm2EEEEviT0_T1_,"a",@progbits
	.sectionflags	@""
	.align	4
.nv.constant0._ZN2at6native29vectorized_elementwise_kernelILi2EZZZNS0_22reciprocal_kernel_cudaERNS_18TensorIteratorBaseEENKUlvE_clEvENKUlvE4_clEvEUlN3c108BFloat16EE_St5arrayIPcLm2EEEEviT0_T1_:
	.zero		552


//--------------------- .nv.constant0._ZN2at6native29vectorized_elementwise_kernelILi4EZZZNS0_22reciprocal_kernel_cudaERNS_18TensorIteratorBaseEENKUlvE_clEvENKUlvE4_clEvEUlN3c108BFloat16EE_St5arrayIPcLm2EEEEviT0_T1_ --------------------------
	.section	.nv.constant0._ZN2at6native29vectorized_elementwise_kernelILi4EZZZNS0_22reciprocal_kernel_cudaERNS_18TensorIteratorBaseEENKUlvE_clEvENKUlvE4_clEvEUlN3c108BFloat16EE_St5arrayIPcLm2EEEEviT0_T1_,"a",@progbits
	.sectionflags	@""
	.align	4
.nv.constant0._ZN2at6native29vectorized_elementwise_kernelILi4EZZZNS0_22reciprocal_kernel_cudaERNS_18TensorIteratorBaseEENKUlvE_clEvENKUlvE4_clEvEUlN3c108BFloat16EE_St5arrayIPcLm2EEEEviT0_T1_:
	.zero		552


//--------------------- .nv.constant0._ZN2at6native29vectorized_elementwise_kernelILi8EZZZNS0_22reciprocal_kernel_cudaERNS_18TensorIteratorBaseEENKUlvE_clEvENKUlvE4_clEvEUlN3c108BFloat16EE_St5arrayIPcLm2EEEEviT0_T1_ --------------------------
	.section	.nv.constant0._ZN2at6native29vectorized_elementwise_kernelILi8EZZZNS0_22reciprocal_kernel_cudaERNS_18TensorIteratorBaseEENKUlvE_clEvENKUlvE4_clEvEUlN3c108BFloat16EE_St5arrayIPcLm2EEEEviT0_T1_,"a",@progbits
	.sectionflags	@""
	.align	4
.nv.constant0._ZN2at6native29vectorized_elementwise_kernelILi8EZZZNS0_22reciprocal_kernel_cudaERNS_18TensorIteratorBaseEENKUlvE_clEvENKUlvE4_clEvEUlN3c108BFloat16EE_St5arrayIPcLm2EEEEviT0_T1_:
	.zero		552


//--------------------- .nv.constant0._ZN2at6native18elementwise_kernelILi128ELi4EZNS0_15gpu_kernel_implIZZZNS0_22reciprocal_kernel_cudaERNS_18TensorIteratorBaseEENKUlvE_clEvENKUlvE3_clEvEUlN3c104HalfEE_EEvS4_RKT_EUliE_EEviT1_ --------------------------
	.section	.nv.constant0._ZN2at6native18elementwise_kernelILi128ELi4EZNS0_15gpu_kernel_implIZZZNS0_22reciprocal_kernel_cudaERNS_18TensorIteratorBaseEENKUlvE_clEvENKUlvE3_clEvEUlN3c104HalfEE_EEvS4_RKT_EUliE_EEviT1_,"a",@progbits
	.sectionflags	@""
	.align	4
.nv.constant0._ZN2at6native18elementwise_kernelILi128ELi4EZNS0_15gpu_kernel_implIZZZNS0_22reciprocal_kernel_cudaERNS_18TensorIteratorBaseEENKUlvE_clEvENKUlvE3_clEvEUlN3c104HalfEE_EEvS4_RKT_EUliE_EEviT1_:
	.zero		1072


//--------------------- .nv.constant0._ZN2at6native27unrolled_elementwise_kernelIZZZNS0_22reciprocal_kernel_cudaERNS_18TensorIteratorBaseEENKUlvE_clEvENKUlvE3_clEvEUlN3c104HalfEE_St5arrayIPcLm2EELi4E23TrivialOffsetCalculatorILi1EjESD_NS0_6memory12LoadWithCastILi1EEENSE_13StoreWithCastILi1EEEEEviT_T0_T2_T3_T4_T5_ --------------------------
	.section	.nv.constant0._ZN2at6native27unrolled_elementwise_kernelIZZZNS0_22reciprocal_kernel_cudaERNS_18TensorIteratorBaseEENKUlvE_clEvENKUlvE3_clEvEUlN3c104HalfEE_St5arrayIPcLm2EELi4E23TrivialOffsetCalculatorILi1EjESD_NS0_6memory12LoadWithCastILi1EEENSE_13StoreWithCastILi1EEEEEviT_T0_T2_T3_T4_T5_,"a",@progbits
	.sectionflags	@""
	.align	4
.nv.constant0._ZN2at6native27unrolled_elementwise_kernelIZZZNS0_22reciprocal_kernel_cudaERNS_18TensorIteratorBaseEENKUlvE_clEvENKUlvE3_clEvEUlN3c104HalfEE_St5arrayIPcLm2EELi4E23TrivialOffsetCalculatorILi1EjESD_NS0_6memory12LoadWithCastILi1EEENSE_13StoreWithCastILi1EEEEEviT_T0_T2_T3_T4_T5_:
	.zero		572


//--------------------- .nv.constant0._ZN2at6native18elementwise_kernelILi128ELi4EZNS0_22gpu_kernel_impl_nocastIZZZNS0_22reciprocal_kernel_cudaERNS_18TensorIteratorBaseEENKUlvE_clEvENKUlvE3_clEvEUlN3c104HalfEE_EEvS4_RKT_EUliE_EEviT1_ --------------------------
	.section	.nv.constant0._ZN2at6native18elementwise_kernelILi128ELi4EZNS0_22gpu_kernel_impl_nocastIZZZNS0_22reciprocal_kernel_cudaERNS_18TensorIteratorBaseEENKUlvE_clEvENKUlvE3_clEvEUlN3c104HalfEE_EEvS4_RKT_EUliE_EEviT1_,"a",@progbits
	.sectionflags	@""
	.align	4
.nv.constant0._ZN2at6native18elementwise_kernelILi128ELi4EZNS0_22gpu_kernel_impl_nocastIZZZNS0_22reciprocal_kernel_cudaERNS_18TensorIteratorBaseEENKUlvE_clEvENKUlvE3_clEvEUlN3c104HalfEE_EEvS4_RKT_EUliE_EEviT1_:
	.zero		1072


//--------------------- .nv.constant0._ZN2at6native27unrolled_elementwise_kernelIZZZNS0_22reciprocal_kernel_cudaERNS_18TensorIteratorBaseEENKUlvE_clEvENKUlvE3_clEvEUlN3c104HalfEE_St5arrayIPcLm2EELi4E23TrivialOffsetCalculatorILi1EjESD_NS0_6memory15LoadWithoutCastENSE_16StoreWithoutCastEEEviT_T0_T2_T3_T4_T5_ --------------------------
	.section	.nv.constant0._ZN2at6native27unrolled_elementwise_kernelIZZZNS0_22reciprocal_kernel_cudaERNS_18TensorIteratorBaseEENKUlvE_clEvENKUlvE3_clEvEUlN3c104HalfEE_St5arrayIPcLm2EELi4E23TrivialOffsetCalculatorILi1EjESD_NS0_6memory15LoadWithoutCastENSE_16StoreWithoutCastEEEviT_T0_T2_T3_T4_T5_,"a",@progbits
	.sectionflags	@""
	.align	4
.nv.constant0._ZN2at6native27unrolled_elementwise_kernelIZZZNS0_22reciprocal_kernel_cudaERNS_18TensorIteratorBaseEENKUlvE_clEvENKUlvE3_clEvEUlN3c104HalfEE_St5arrayIPcLm2EELi4E23TrivialOffsetCalculatorILi1EjESD_NS0_6memory15LoadWithoutCastENSE_16StoreWithoutCastEEEviT_T0_T2_T3_T4_T5_:
	.zero		556


//--------------------- .nv.constant0._ZN2at6native29vectorized_elementwise_kernelILi2EZZZNS0_22reciprocal_kernel_cudaERNS_18TensorIteratorBaseEENKUlvE_clEvENKUlvE3_clEvEUlN3c104HalfEE_St5arrayIPcLm2EEEEviT0_T1_ --------------------------
	.section	.nv.constant0._ZN2at6native29vectorized_elementwise_kernelILi2EZZZNS0_22reciprocal_kernel_cudaERNS_18TensorIteratorBaseEENKUlvE_clEvENKUlvE3_clEvEUlN3c104HalfEE_St5arrayIPcLm2EEEEviT0_T1_,"a",@progbits
	.sectionflags	@""
	.align	4
.nv.constant0._ZN2at6native29vectorized_elementwise_kernelILi2EZZZNS0_22reciprocal_kernel_cudaERNS_18TensorIteratorBaseEENKUlvE_clEvENKUlvE3_clEvEUlN3c104HalfEE_St5arrayIPcLm2EEEEviT0_T1_:
	.zero		552


//--------------------- .nv.constant0._ZN2at6native29vectorized_elementwise_kernelILi4EZZZNS0_22reciprocal_kernel_cudaERNS_18TensorIteratorBaseEENKUlvE_clEvENKUlvE3_clEvEUlN3c104HalfEE_St5arrayIPcLm2EEEEviT0_T1_ --------------------------
	.section	.nv.constant0._ZN2at6native29vectorized_elementwise_kernelILi4EZZZNS0_22reciprocal_kernel_cudaERNS_18TensorIteratorBaseEENKUlvE_clEvENKUlvE3_clEvEUlN3c104HalfEE_St5arrayIPcLm2EEEEviT0_T1_,"a",@progbits
	.sectionflags	@""
	.align	4
.nv.constant0._ZN2at6native29vectorized_elementwise_kernelILi4EZZZNS0_22reciprocal_kernel_cudaERNS_18TensorIteratorBaseEENKUlvE_clEvENKUlvE3_clEvEUlN3c104HalfEE_St5arrayIPcLm2EEEEviT0_T1_:
	.zero		552


//--------------------- .nv.constant0._ZN2at6native29vectorized_elementwise_kernelILi8EZZZNS0_22reciprocal_kernel_cudaERNS_18TensorIteratorBaseEENKUlvE_clEvENKUlvE3_clEvEUlN3c104HalfEE_St5arrayIPcLm2EEEEviT0_T1_ --------------------------
	.section	.nv.constant0._ZN2at6native29vectorized_elementwise_kernelILi8EZZZNS0_22reciprocal_kernel_cudaERNS_18TensorIteratorBaseEENKUlvE_clEvENKUlvE3_clEvEUlN3c104HalfEE_St5arrayIPcLm2EEEEviT0_T1_,"a",@progbits
	.sectionflags	@""
	.align	4
.nv.constant0._ZN2at6native29vectorized_elementwise_kernelILi8EZZZNS0_22reciprocal_kernel_cudaERNS_18TensorIteratorBaseEENKUlvE_clEvENKUlvE3_clEvEUlN3c104HalfEE_St5arrayIPcLm2EEEEviT0_T1_:
	.zero		552


//--------------------- .nv.constant0._ZN2at6native18elementwise_kernelILi128ELi4EZNS0_15gpu_kernel_implIZZZNS0_22reciprocal_kernel_cudaERNS_18TensorIteratorBaseEENKUlvE_clEvENKUlvE2_clEvEUlN3c107complexIfEEE_EEvS4_RKT_EUliE_EEviT1_ --------------------------
	.section	.nv.constant0._ZN2at6native18elementwise_kernelILi128ELi4EZNS0_15gpu_kernel_implIZZZNS0_22reciprocal_kernel_cudaERNS_18TensorIteratorBaseEENKUlvE_clEvENKUlvE2_clEvEUlN3c107complexIfEEE_EEvS4_RKT_EUliE_EEviT1_,"a",@progbits
	.sectionflags	@""
	.align	4
.nv.constant0._ZN2at6native18elementwise_kernelILi128ELi4EZNS0_15gpu_kernel_implIZZZNS0_22reciprocal_kernel_cudaERNS_18TensorIteratorBaseEENKUlvE_clEvENKUlvE2_clEvEUlN3c107complexIfEEE_EEvS4_RKT_EUliE_EEviT1_:
	.zero		1072


//--------------------- .nv.constant0._ZN2at6native27unrolled_elementwise_kernelIZZZNS0_22reciprocal_kernel_cudaERNS_18TensorIteratorBaseEENKUlvE_clEvENKUlvE2_clEvEUlN3c107complexIfEEE_St5arrayIPcLm2EELi4E23TrivialOffsetCalculatorILi1EjESE_NS0_6memory12LoadWithCastILi1EEENSF_13StoreWithCastILi1EEEEEviT_T0_T2_T3_T4_T5_ --------------------------
	.section	.nv.constant0._ZN2at6native27unrolled_elementwise_kernelIZZZNS0_22reciprocal_kernel_cudaERNS_18TensorIteratorBaseEENKUlvE_clEvENKUlvE2_clEvEUlN3c107complexIfEEE_St5arrayIPcLm2EELi4E23TrivialOffsetCalculatorILi1EjESE_NS0_6memory12LoadWithCastILi1EEENSF_13StoreWithCastILi1EEEEEviT_T0_T2_T3_T4_T5_,"a",@progbits
	.sectionflags	@""
	.align	4
.nv.constant0._ZN2at6native27unrolled_elementwise_kernelIZZZNS0_22reciprocal_kernel_cudaERNS_18TensorIteratorBaseEENKUlvE_clEvENKUlvE2_clEvEUlN3c107complexIfEEE_St5arrayIPcLm2EELi4E23TrivialOffsetCalculatorILi1EjESE_NS0_6memory12LoadWithCastILi1EEENSF_13StoreWithCastILi1EEEEEviT_T0_T2_T3_T4_T5_:
	.zero		572


//--------------------- .nv.constant0._ZN2at6native18elementwise_kernelILi128ELi2EZNS0_22gpu_kernel_impl_nocastIZZZNS0_22reciprocal_kernel_cudaERNS_18TensorIteratorBaseEENKUlvE_clEvENKUlvE2_clEvEUlN3c107complexIfEEE_EEvS4_RKT_EUliE_EEviT1_ --------------------------
	.section	.nv.constant0._ZN2at6native18elementwise_kernelILi128ELi2EZNS0_22gpu_kernel_impl_nocastIZZZNS0_22reciprocal_kernel_cudaERNS_18TensorIteratorBaseEENKUlvE_clEvENKUlvE2_clEvEUlN3c107complexIfEEE_EEvS4_RKT_EUliE_EEviT1_,"a",@progbits
	.sectionflags	@""
	.align	4
.nv.constant0._ZN2at6native18elementwise_kernelILi128ELi2EZNS0_22gpu_kernel_impl_nocastIZZZNS0_22reciprocal_kernel_cudaERNS_18TensorIteratorBaseEENKUlvE_clEvENKUlvE2_clEvEUlN3c107complexIfEEE_EEvS4_RKT_EUliE_EEviT1_:
	.zero		1072


//--------------------- .nv.constant0._ZN2at6native27unrolled_elementwise_kernelIZZZNS0_22reciprocal_kernel_cudaERNS_18TensorIteratorBaseEENKUlvE_clEvENKUlvE2_clEvEUlN3c107complexIfEEE_St5arrayIPcLm2EELi4E23TrivialOffsetCalculatorILi1EjESE_NS0_6memory15LoadWithoutCastENSF_16StoreWithoutCastEEEviT_T0_T2_T3_T4_T5_ --------------------------
	.section	.nv.constant0._ZN2at6native27unrolled_elementwise_kernelIZZZNS0_22reciprocal_kernel_cudaERNS_18TensorIteratorBaseEENKUlvE_clEvENKUlvE2_clEvEUlN3c107complexIfEEE_St5arrayIPcLm2EELi4E23TrivialOffsetCalculatorILi1EjESE_NS0_6memory15LoadWithoutCastENSF_16StoreWithoutCastEEEviT_T0_T2_T3_T4_T5_,"a",@progbits
	.sectionflags	@""
	.align	4
.nv.constant0._ZN2at6native27unrolled_elementwise_kernelIZZZNS0_22reciprocal_kernel_cudaERNS_18TensorIteratorBaseEENKUlvE_clEvENKUlvE2_clEvEUlN3c107complexIfEEE_St5arrayIPcLm2EELi4E23TrivialOffsetCalculatorILi1EjESE_NS0_6memory15LoadWithoutCastENSF_16StoreWithoutCastEEEviT_T0_T2_T3_T4_T5_:
	.zero		556


//--------------------- .nv.constant0._ZN2at6native29vectorized_elementwise_kernelILi2EZZZNS0_22reciprocal_kernel_cudaERNS_18TensorIteratorBaseEENKUlvE_clEvENKUlvE2_clEvEUlN3c107complexIfEEE_St5arrayIPcLm2EEEEviT0_T1_ --------------------------
	.section	.nv.constant0._ZN2at6native29vectorized_elementwise_kernelILi2EZZZNS0_22reciprocal_kernel_cudaERNS_18TensorIteratorBaseEENKUlvE_clEvENKUlvE2_clEvEUlN3c107complexIfEEE_St5arrayIPcLm2EEEEviT0_T1_,"a",@progbits
	.sectionflags	@""
	.align	4
.nv.constant0._ZN2at6native29vectorized_elementwise_kernelILi2EZZZNS0_22reciprocal_kernel_cudaERNS_18TensorIteratorBaseEENKUlvE_clEvENKUlvE2_clEvEUlN3c107complexIfEEE_St5arrayIPcLm2EEEEviT0_T1_:
	.zero		552


//--------------------- .nv.constant0._ZN2at6native29vectorized_elementwise_kernelILi4EZZZNS0_22reciprocal_kernel_cudaERNS_18TensorIteratorBaseEENKUlvE_clEvENKUlvE2_clEvEUlN3c107complexIfEEE_St5arrayIPcLm2EEEEviT0_T1_ --------------------------
	.section	.nv.constant0._ZN2at6native29vectorized_elementwise_kernelILi4EZZZNS0_22reciprocal_kernel_cudaERNS_18TensorIteratorBaseEENKUlvE_clEvENKUlvE2_clEvEUlN3c107complexIfEEE_St5arrayIPcLm2EEEEviT0_T1_,"a",@progbits
	.sectionflags	@""
	.align	4
.nv.constant0._ZN2at6native29vectorized_elementwise_kernelILi4EZZZNS0_22reciprocal_kernel_cudaERNS_18TensorIteratorBaseEENKUlvE_clEvENKUlvE2_clEvEUlN3c107complexIfEEE_St5arrayIPcLm2EEEEviT0_T1_:
	.zero		552


//--------------------- .nv.constant0._ZN2at6native29vectorized_elementwise_kernelILi8EZZZNS0_22reciprocal_kernel_cudaERNS_18TensorIteratorBaseEENKUlvE_clEvENKUlvE2_clEvEUlN3c107complexIfEEE_St5arrayIPcLm2EEEEviT0_T1_ --------------------------
	.section	.nv.constant0._ZN2at6native29vectorized_elementwise_kernelILi8EZZZNS0_22reciprocal_kernel_cudaERNS_18TensorIteratorBaseEENKUlvE_clEvENKUlvE2_clEvEUlN3c107complexIfEEE_St5arrayIPcLm2EEEEviT0_T1_,"a",@progbits
	.sectionflags	@""
	.align	4
.nv.constant0._ZN2at6native29vectorized_elementwise_kernelILi8EZZZNS0_22reciprocal_kernel_cudaERNS_18TensorIteratorBaseEENKUlvE_clEvENKUlvE2_clEvEUlN3c107complexIfEEE_St5arrayIPcLm2EEEEviT0_T1_:
	.zero		552


//--------------------- .nv.constant0._ZN2at6native18elementwise_kernelILi128ELi4EZNS0_15gpu_kernel_implIZZZNS0_22reciprocal_kernel_cudaERNS_18TensorIteratorBaseEENKUlvE_clEvENKUlvE1_clEvEUlN3c107complexIdEEE_EEvS4_RKT_EUliE_EEviT1_ --------------------------
	.section	.nv.constant0._ZN2at6native18elementwise_kernelILi128ELi4EZNS0_15gpu_kernel_implIZZZNS0_22reciprocal_kernel_cudaERNS_18TensorIteratorBaseEENKUlvE_clEvENKUlvE1_clEvEUlN3c107complexIdEEE_EEvS4_RKT_EUliE_EEviT1_,"a",@progbits
	.sectionflags	@""
	.align	4
.nv.constant0._ZN2at6native18elementwise_kernelILi128ELi4EZNS0_15gpu_kernel_implIZZZNS0_22reciprocal_kernel_cudaERNS_18TensorIteratorBaseEENKUlvE_clEvENKUlvE1_clEvEUlN3c107complexIdEEE_EEvS4_RKT_EUliE_EEviT1_:
	.zero		1072


//--------------------- .nv.constant0._ZN2at6native27unrolled_elementwise_kernelIZZZNS0_22reciprocal_kernel_cudaERNS_18TensorIteratorBaseEENKUlvE_clEvENKUlvE1_clEvEUlN3c107complexIdEEE_St5arrayIPcLm2EELi4E23TrivialOffsetCalculatorILi1EjESE_NS0_6memory12LoadWithCastILi1EEENSF_13StoreWithCastILi1EEEEEviT_T0_T2_T3_T4_T5_ --------------------------
	.section	.nv.constant0._ZN2at6native27unrolled_elementwise_kernelIZZZNS0_22reciprocal_kernel_cudaERNS_18TensorIteratorBaseEENKUlvE_clEvENKUlvE1_clEvEUlN3c107complexIdEEE_St5arrayIPcLm2EELi4E23TrivialOffsetCalculatorILi1EjESE_NS0_6memory12LoadWithCastILi1EEENSF_13StoreWithCastILi1EEEEEviT_T0_T2_T3_T4_T5_,"a",@progbits
	.sectionflags	@""
	.align	4
.nv.constant0._ZN2at6native27unrolled_elementwise_kernelIZZZNS0_22reciprocal_kernel_cudaERNS_18TensorIteratorBaseEENKUlvE_clEvENKUlvE1_clEvEUlN3c107complexIdEEE_St5arrayIPcLm2EELi4E23TrivialOffsetCalculatorILi1EjESE_NS0_6memory12LoadWithCastILi1EEENSF_13StoreWithCastILi1EEEEEviT_T0_T2_T3_T4_T5_:
	.zero		572


//--------------------- .nv.constant0._ZN2at6native18elementwise_kernelILi128ELi2EZNS0_22gpu_kernel_impl_nocastIZZZNS0_22reciprocal_kernel_cudaERNS_18TensorIteratorBaseEENKUlvE_clEvENKUlvE1_clEvEUlN3c107complexIdEEE_EEvS4_RKT_EUliE_EEviT1_ --------------------------
	.section	.nv.constant0._ZN2at6native18elementwise_kernelILi128ELi2EZNS0_22gpu_kernel_impl_nocastIZZZNS0_22reciprocal_kernel_cudaERNS_18TensorIteratorBaseEENKUlvE_clEvENKUlvE1_clEvEUlN3c107complexIdEEE_EEvS4_RKT_EUliE_EEviT1_,"a",@progbits
	.sectionflags	@""
	.align	4
.nv.constant0._ZN2at6native18elementwise_kernelILi128ELi2EZNS0_22gpu_kernel_impl_nocastIZZZNS0_22reciprocal_kernel_cudaERNS_18TensorIteratorBaseEENKUlvE_clEvENKUlvE1_clEvEUlN3c107complexIdEEE_EEvS4_RKT_EUliE_EEviT1_:
	.zero		1072


//--------------------- .nv.constant0._ZN2at6native27unrolled_elementwise_kernelIZZZNS0_22reciprocal_kernel_cudaERNS_18TensorIteratorBaseEENKUlvE_clEvENKUlvE1_clEvEUlN3c107complexIdEEE_St5arrayIPcLm2EELi4E23TrivialOffsetCalculatorILi1EjESE_NS0_6memory15LoadWithoutCastENSF_16StoreWithoutCastEEEviT_T0_T2_T3_T4_T5_ --------------------------
	.section	.nv.constant0._ZN2at6native27unrolled_elementwise_kernelIZZZNS0_22reciprocal_kernel_cudaERNS_18TensorIteratorBaseEENKUlvE_clEvENKUlvE1_clEvEUlN3c107complexIdEEE_St5arrayIPcLm2EELi4E23TrivialOffsetCalculatorILi1EjESE_NS0_6memory15LoadWithoutCastENSF_16StoreWithoutCastEEEviT_T0_T2_T3_T4_T5_,"a",@progbits
	.sectionflags	@""
	.align	4
.nv.constant0._ZN2at6native27unrolled_elementwise_kernelIZZZNS0_22reciprocal_kernel_cudaERNS_18TensorIteratorBaseEENKUlvE_clEvENKUlvE1_clEvEUlN3c107complexIdEEE_St5arrayIPcLm2EELi4E23TrivialOffsetCalculatorILi1EjESE_NS0_6memory15LoadWithoutCastENSF_16StoreWithoutCastEEEviT_T0_T2_T3_T4_T5_:
	.zero		556


//--------------------- .nv.constant0._ZN2at6native29vectorized_elementwise_kernelILi2EZZZNS0_22reciprocal_kernel_cudaERNS_18TensorIteratorBaseEENKUlvE_clEvENKUlvE1_clEvEUlN3c107complexIdEEE_St5arrayIPcLm2EEEEviT0_T1_ --------------------------
	.section	.nv.constant0._ZN2at6native29vectorized_elementwise_kernelILi2EZZZNS0_22reciprocal_kernel_cudaERNS_18TensorIteratorBaseEENKUlvE_clEvENKUlvE1_clEvEUlN3c107complexIdEEE_St5arrayIPcLm2EEEEviT0_T1_,"a",@progbits
	.sectionflags	@""
	.align	4
.nv.constant0._ZN2at6native29vectorized_elementwise_kernelILi2EZZZNS0_22reciprocal_kernel_cudaERNS_18TensorIteratorBaseEENKUlvE_clEvENKUlvE1_clEvEUlN3c107complexIdEEE_St5arrayIPcLm2EEEEviT0_T1_:
	.zero		552


//--------------------- .nv.constant0._ZN2at6native29vectorized_elementwise_kernelILi4EZZZNS0_22reciprocal_kernel_cudaERNS_18TensorIteratorBaseEENKUlvE_clEvENKUlvE1_clEvEUlN3c107complexIdEEE_St5arrayIPcLm2EEEEviT0_T1_ --------------------------
	.section	.nv.constant0._ZN2at6native29vectorized_elementwise_kernelILi4EZZZNS0_22reciprocal_kernel_cudaERNS_18TensorIteratorBaseEENKUlvE_clEvENKUlvE1_clEvEUlN3c107complexIdEEE_St5arrayIPcLm2EEEEviT0_T1_,"a",@progbits
	.sectionflags	@""
	.align	4
.nv.constant0._ZN2at6native29vectorized_elementwise_kernelILi4EZZZNS0_22reciprocal_kernel_cudaERNS_18TensorIteratorBaseEENKUlvE_clEvENKUlvE1_clEvEUlN3c107complexIdEEE_St5arrayIPcLm2EEEEviT0_T1_:
	.zero		552


//--------------------- .nv.constant0._ZN2at6native29vectorized_elementwise_kernelILi8EZZZNS0_22reciprocal_kernel_cudaERNS_18TensorIteratorBaseEENKUlvE_clEvENKUlvE1_clEvEUlN3c107complexIdEEE_St5arrayIPcLm2EEEEviT0_T1_ --------------------------
	.section	.nv.constant0._ZN2at6native29vectorized_elementwise_kernelILi8EZZZNS0_22reciprocal_kernel_cudaERNS_18TensorIteratorBaseEENKUlvE_clEvENKUlvE1_clEvEUlN3c107complexIdEEE_St5arrayIPcLm2EEEEviT0_T1_,"a",@progbits
	.sectionflags	@""
	.align	4
.nv.constant0._ZN2at6native29vectorized_elementwise_kernelILi8EZZZNS0_22reciprocal_kernel_cudaERNS_18TensorIteratorBaseEENKUlvE_clEvENKUlvE1_clEvEUlN3c107complexIdEEE_St5arrayIPcLm2EEEEviT0_T1_:
	.zero		552


//--------------------- .nv.constant0._ZN2at6native18elementwise_kernelILi128ELi4EZNS0_15gpu_kernel_implIZZZNS0_22reciprocal_kernel_cudaERNS_18TensorIteratorBaseEENKUlvE_clEvENKUlvE0_clEvEUlfE_EEvS4_RKT_EUliE_EEviT1_ --------------------------
	.section	.nv.constant0._ZN2at6native18elementwise_kernelILi128ELi4EZNS0_15gpu_kernel_implIZZZNS0_22reciprocal_kernel_cudaERNS_18TensorIteratorBaseEENKUlvE_clEvENKUlvE0_clEvEUlfE_EEvS4_RKT_EUliE_EEviT1_,"a",@progbits
	.sectionflags	@""
	.align	4
.nv.constant0._ZN2at6native18elementwise_kernelILi128ELi4EZNS0_15gpu_kernel_implIZZZNS0_22reciprocal_kernel_cudaERNS_18TensorIteratorBaseEENKUlvE_clEvENKUlvE0_clEvEUlfE_EEvS4_RKT_EUliE_EEviT1_:
	.zero		1072


//--------------------- .nv.constant0._ZN2at6native27unrolled_elementwise_kernelIZZZNS0_22reciprocal_kernel_cudaERNS_18TensorIteratorBaseEENKUlvE_clEvENKUlvE0_clEvEUlfE_St5arrayIPcLm2EELi4E23TrivialOffsetCalculatorILi1EjESB_NS0_6memory12LoadWithCastILi1EEENSC_13StoreWithCastILi1EEEEEviT_T0_T2_T3_T4_T5_ --------------------------
	.section	.nv.constant0._ZN2at6native27unrolled_elementwise_kernelIZZZNS0_22reciprocal_kernel_cudaERNS_18TensorIteratorBaseEENKUlvE_clEvENKUlvE0_clEvEUlfE_St5arrayIPcLm2EELi4E23TrivialOffsetCalculatorILi1EjESB_NS0_6memory12LoadWithCastILi1EEENSC_13StoreWithCastILi1EEEEEviT_T0_T2_T3_T4_T5_,"a",@progbits
	.sectionflags	@""
	.align	4
.nv.constant0._ZN2at6native27unrolled_elementwise_kernelIZZZNS0_22reciprocal_kernel_cudaERNS_18TensorIteratorBaseEENKUlvE_clEvENKUlvE0_clEvEUlfE_St5arrayIPcLm2EELi4E23TrivialOffsetCalculatorILi1EjESB_NS0_6memory12LoadWithCastILi1EEENSC_13StoreWithCastILi1EEEEEviT_T0_T2_T3_T4_T5_:
	.zero		572


//--------------------- .nv.constant0._ZN2at6native18elementwise_kernelILi128ELi2EZNS0_22gpu_kernel_impl_nocastIZZZNS0_22reciprocal_kernel_cudaERNS_18TensorIteratorBaseEENKUlvE_clEvENKUlvE0_clEvEUlfE_EEvS4_RKT_EUliE_EEviT1_ --------------------------
	.section	.nv.constant0._ZN2at6native18elementwise_kernelILi128ELi2EZNS0_22gpu_kernel_impl_nocastIZZZNS0_22reciprocal_kernel_cudaERNS_18TensorIteratorBaseEENKUlvE_clEvENKUlvE0_clEvEUlfE_EEvS4_RKT_EUliE_EEviT1_,"a",@progbits
	.sectionflags	@""
	.align	4
.nv.constant0._ZN2at6native18elementwise_kernelILi128ELi2EZNS0_22gpu_kernel_impl_nocastIZZZNS0_22reciprocal_kernel_cudaERNS_18TensorIteratorBaseEENKUlvE_clEvENKUlvE0_clEvEUlfE_EEvS4_RKT_EUliE_EEviT1_:
	.zero		1072


//--------------------- .nv.constant0._ZN2at6native27unrolled_elementwise_kernelIZZZNS0_22reciprocal_kernel_cudaERNS_18TensorIteratorBaseEENKUlvE_clEvENKUlvE0_clEvEUlfE_St5arrayIPcLm2EELi4E23TrivialOffsetCalculatorILi1EjESB_NS0_6memory15LoadWithoutCastENSC_16StoreWithoutCastEEEviT_T0_T2_T3_T4_T5_ --------------------------
	.section	.nv.constant0._ZN2at6native27unrolled_elementwise_kernelIZZZNS0_22reciprocal_kernel_cudaERNS_18TensorIteratorBaseEENKUlvE_clEvENKUlvE0_clEvEUlfE_St5arrayIPcLm2EELi4E23TrivialOffsetCalculatorILi1EjESB_NS0_6memory15LoadWithoutCastENSC_16StoreWithoutCastEEEviT_T0_T2_T3_T4_T5_,"a",@progbits
	.sectionflags	@""
	.align	4
.nv.constant0._ZN2at6native27unrolled_elementwise_kernelIZZZNS0_22reciprocal_kernel_cudaERNS_18TensorIteratorBaseEENKUlvE_clEvENKUlvE0_clEvEUlfE_St5arrayIPcLm2EELi4E23TrivialOffsetCalculatorILi1EjESB_NS0_6memory15LoadWithoutCastENSC_16StoreWithoutCastEEEviT_T0_T2_T3_T4_T5_:
	.zero		556


//--------------------- .nv.constant0._ZN2at6native29vectorized_elementwise_kernelILi2EZZZNS0_22reciprocal_kernel_cudaERNS_18TensorIteratorBaseEENKUlvE_clEvENKUlvE0_clEvEUlfE_St5arrayIPcLm2EEEEviT0_T1_ --------------------------
	.section	.nv.constant0._ZN2at6native29vectorized_elementwise_kernelILi2EZZZNS0_22reciprocal_kernel_cudaERNS_18TensorIteratorBaseEENKUlvE_clEvENKUlvE0_clEvEUlfE_St5arrayIPcLm2EEEEviT0_T1_,"a",@progbits
	.sectionflags	@""
	.align	4
.nv.constant0._ZN2at6native29vectorized_elementwise_kernelILi2EZZZNS0_22reciprocal_kernel_cudaERNS_18TensorIteratorBaseEENKUlvE_clEvENKUlvE0_clEvEUlfE_St5arrayIPcLm2EEEEviT0_T1_:
	.zero		552


//--------------------- .nv.constant0._ZN2at6native29vectorized_elementwise_kernelILi4EZZZNS0_22reciprocal_kernel_cudaERNS_18TensorIteratorBaseEENKUlvE_clEvENKUlvE0_clEvEUlfE_St5arrayIPcLm2EEEEviT0_T1_ --------------------------
	.section	.nv.constant0._ZN2at6native29vectorized_elementwise_kernelILi4EZZZNS0_22reciprocal_kernel_cudaERNS_18TensorIteratorBaseEENKUlvE_clEvENKUlvE0_clEvEUlfE_St5arrayIPcLm2EEEEviT0_T1_,"a",@progbits
	.sectionflags	@""
	.align	4
.nv.constant0._ZN2at6native29vectorized_elementwise_kernelILi4EZZZNS0_22reciprocal_kernel_cudaERNS_18TensorIteratorBaseEENKUlvE_clEvENKUlvE0_clEvEUlfE_St5arrayIPcLm2EEEEviT0_T1_:
	.zero		552


//--------------------- .nv.constant0._ZN2at6native29vectorized_elementwise_kernelILi8EZZZNS0_22reciprocal_kernel_cudaERNS_18TensorIteratorBaseEENKUlvE_clEvENKUlvE0_clEvEUlfE_St5arrayIPcLm2EEEEviT0_T1_ --------------------------
	.section	.nv.constant0._ZN2at6native29vectorized_elementwise_kernelILi8EZZZNS0_22reciprocal_kernel_cudaERNS_18TensorIteratorBaseEENKUlvE_clEvENKUlvE0_clEvEUlfE_St5arrayIPcLm2EEEEviT0_T1_,"a",@progbits
	.sectionflags	@""
	.align	4
.nv.constant0._ZN2at6native29vectorized_elementwise_kernelILi8EZZZNS0_22reciprocal_kernel_cudaERNS_18TensorIteratorBaseEENKUlvE_clEvENKUlvE0_clEvEUlfE_St5arrayIPcLm2EEEEviT0_T1_:
	.zero		552


//--------------------- .nv.constant0._ZN2at6native18elementwise_kernelILi128ELi4EZNS0_15gpu_kernel_implIZZZNS0_22reciprocal_kernel_cudaERNS_18TensorIteratorBaseEENKUlvE_clEvENKUlvE_clEvEUldE_EEvS4_RKT_EUliE_EEviT1_ --------------------------
	.section	.nv.constant0._ZN2at6native18elementwise_kernelILi128ELi4EZNS0_15gpu_kernel_implIZZZNS0_22reciprocal_kernel_cudaERNS_18TensorIteratorBaseEENKUlvE_clEvENKUlvE_clEvEUldE_EEvS4_RKT_EUliE_EEviT1_,"a",@progbits
	.sectionflags	@""
	.align	4
.nv.constant0._ZN2at6native18elementwise_kernelILi128ELi4EZNS0_15gpu_kernel_implIZZZNS0_22reciprocal_kernel_cudaERNS_18TensorIteratorBaseEENKUlvE_clEvENKUlvE_clEvEUldE_EEvS4_RKT_EUliE_EEviT1_:
	.zero		1072


//--------------------- .nv.constant0._ZN2at6native27unrolled_elementwise_kernelIZZZNS0_22reciprocal_kernel_cudaERNS_18TensorIteratorBaseEENKUlvE_clEvENKUlvE_clEvEUldE_St5arrayIPcLm2EELi4E23TrivialOffsetCalculatorILi1EjESB_NS0_6memory12LoadWithCastILi1EEENSC_13StoreWithCastILi1EEEEEviT_T0_T2_T3_T4_T5_ --------------------------
	.section	.nv.constant0._ZN2at6native27unrolled_elementwise_kernelIZZZNS0_22reciprocal_kernel_cudaERNS_18TensorIteratorBaseEENKUlvE_clEvENKUlvE_clEvEUldE_St5arrayIPcLm2EELi4E23TrivialOffsetCalculatorILi1EjESB_NS0_6memory12LoadWithCastILi1EEENSC_13StoreWithCastILi1EEEEEviT_T0_T2_T3_T4_T5_,"a",@progbits
	.sectionflags	@""
	.align	4
.nv.constant0._ZN2at6native27unrolled_elementwise_kernelIZZZNS0_22reciprocal_kernel_cudaERNS_18TensorIteratorBaseEENKUlvE_clEvENKUlvE_clEvEUldE_St5arrayIPcLm2EELi4E23TrivialOffsetCalculatorILi1EjESB_NS0_6memory12LoadWithCastILi1EEENSC_13StoreWithCastILi1EEEEEviT_T0_T2_T3_T4_T5_:
	.zero		572


//--------------------- .nv.constant0._ZN2at6native18elementwise_kernelILi128ELi2EZNS0_22gpu_kernel_impl_nocastIZZZNS0_22reciprocal_kernel_cudaERNS_18TensorIteratorBaseEENKUlvE_clEvENKUlvE_clEvEUldE_EEvS4_RKT_EUliE_EEviT1_ --------------------------
	.section	.nv.constant0._ZN2at6native18elementwise_kernelILi128ELi2EZNS0_22gpu_kernel_impl_nocastIZZZNS0_22reciprocal_kernel_cudaERNS_18TensorIteratorBaseEENKUlvE_clEvENKUlvE_clEvEUldE_EEvS4_RKT_EUliE_EEviT1_,"a",@progbits
	.sectionflags	@""
	.align	4
.nv.constant0._ZN2at6native18elementwise_kernelILi128ELi2EZNS0_22gpu_kernel_impl_nocastIZZZNS0_22reciprocal_kernel_cudaERNS_18TensorIteratorBaseEENKUlvE_clEvENKUlvE_clEvEUldE_EEvS4_RKT_EUliE_EEviT1_:
	.zero		1072


//--------------------- .nv.constant0._ZN2at6native27unrolled_elementwise_kernelIZZZNS0_22reciprocal_kernel_cudaERNS_18TensorIteratorBaseEENKUlvE_clEvENKUlvE_clEvEUldE_St5arrayIPcLm2EELi4E23TrivialOffsetCalculatorILi1EjESB_NS0_6memory15LoadWithoutCastENSC_16StoreWithoutCastEEEviT_T0_T2_T3_T4_T5_ --------------------------
	.section	.nv.constant0._ZN2at6native27unrolled_elementwise_kernelIZZZNS0_22reciprocal_kernel_cudaERNS_18TensorIteratorBaseEENKUlvE_clEvENKUlvE_clEvEUldE_St5arrayIPcLm2EELi4E23TrivialOffsetCalculatorILi1EjESB_NS0_6memory15LoadWithoutCastENSC_16StoreWithoutCastEEEviT_T0_T2_T3_T4_T5_,"a",@progbits
	.sectionflags	@""
	.align	4
.nv.constant0._ZN2at6native27unrolled_elementwise_kernelIZZZNS0_22reciprocal_kernel_cudaERNS_18TensorIteratorBaseEENKUlvE_clEvENKUlvE_clEvEUldE_St5arrayIPcLm2EELi4E23TrivialOffsetCalculatorILi1EjESB_NS0_6memory15LoadWithoutCastENSC_16StoreWithoutCastEEEviT_T0_T2_T3_T4_T5_:
	.zero		556


//--------------------- .nv.constant0._ZN2at6native29vectorized_elementwise_kernelILi2EZZZNS0_22reciprocal_kernel_cudaERNS_18TensorIteratorBaseEENKUlvE_clEvENKUlvE_clEvEUldE_St5arrayIPcLm2EEEEviT0_T1_ --------------------------
	.section	.nv.constant0._ZN2at6native29vectorized_elementwise_kernelILi2EZZZNS0_22reciprocal_kernel_cudaERNS_18TensorIteratorBaseEENKUlvE_clEvENKUlvE_clEvEUldE_St5arrayIPcLm2EEEEviT0_T1_,"a",@progbits
	.sectionflags	@""
	.align	4
.nv.constant0._ZN2at6native29vectorized_elementwise_kernelILi2EZZZNS0_22reciprocal_kernel_cudaERNS_18TensorIteratorBaseEENKUlvE_clEvENKUlvE_clEvEUldE_St5arrayIPcLm2EEEEviT0_T1_:
	.zero		552


//--------------------- .nv.constant0._ZN2at6native29vectorized_elementwise_kernelILi4EZZZNS0_22reciprocal_kernel_cudaERNS_18TensorIteratorBaseEENKUlvE_clEvENKUlvE_clEvEUldE_St5arrayIPcLm2EEEEviT0_T1_ --------------------------
	.section	.nv.constant0._ZN2at6native29vectorized_elementwise_kernelILi4EZZZNS0_22reciprocal_kernel_cudaERNS_18TensorIteratorBaseEENKUlvE_clEvENKUlvE_clEvEUldE_St5arrayIPcLm2EEEEviT0_T1_,"a",@progbits
	.sectionflags	@""
	.align	4
.nv.constant0._ZN2at6native29vectorized_elementwise_kernelILi4EZZZNS0_22reciprocal_kernel_cudaERNS_18TensorIteratorBaseEENKUlvE_clEvENKUlvE_clEvEUldE_St5arrayIPcLm2EEEEviT0_T1_:
	.zero		552


//--------------------- .nv.constant0._ZN2at6native29vectorized_elementwise_kernelILi8EZZZNS0_22reciprocal_kernel_cudaERNS_18TensorIteratorBaseEENKUlvE_clEvENKUlvE_clEvEUldE_St5arrayIPcLm2EEEEviT0_T1_ --------------------------
	.section	.nv.constant0._ZN2at6native29vectorized_elementwise_kernelILi8EZZZNS0_22reciprocal_kernel_cudaERNS_18TensorIteratorBaseEENKUlvE_clEvENKUlvE_clEvEUldE_St5arrayIPcLm2EEEEviT0_T1_,"a",@progbits
	.sectionflags	@""
	.align	4
.nv.constant0._ZN2at6native29vectorized_elementwise_kernelILi8EZZZNS0_22reciprocal_kernel_cudaERNS_18TensorIteratorBaseEENKUlvE_clEvENKUlvE_clEvEUldE_St5arrayIPcLm2EEEEviT0_T1_:
	.zero		552


//--------------------- .nv.constant0._ZN2at6native18elementwise_kernelILi128ELi4EZNS0_15gpu_kernel_implIZZZNS0_17floor_kernel_cudaERNS_18TensorIteratorBaseEENKUlvE_clEvENKUlvE2_clEvEUlN3c108BFloat16EE_EEvS4_RKT_EUliE_EEviT1_ --------------------------
	.section	.nv.constant0._ZN2at6native18elementwise_kernelILi128ELi4EZNS0_15gpu_kernel_implIZZZNS0_17floor_kernel_cudaERNS_18TensorIteratorBaseEENKUlvE_clEvENKUlvE2_clEvEUlN3c108BFloat16EE_EEvS4_RKT_EUliE_EEviT1_,"a",@progbits
	.sectionflags	@""
	.align	4
.nv.constant0._ZN2at6native18elementwise_kernelILi128ELi4EZNS0_15gpu_kernel_implIZZZNS0_17floor_kernel_cudaERNS_18TensorIteratorBaseEENKUlvE_clEvENKUlvE2_clEvEUlN3c108BFloat16EE_EEvS4_RKT_EUliE_EEviT1_:
	.zero		1072


//--------------------- .nv.constant0._ZN2at6native27unrolled_elementwise_kernelIZZZNS0_17floor_kernel_cudaERNS_18TensorIteratorBaseEENKUlvE_clEvENKUlvE2_clEvEUlN3c108BFloat16EE_St5arrayIPcLm2EELi4E23TrivialOffsetCalculatorILi1EjESD_NS0_6memory12LoadWithCastILi1EEENSE_13StoreWithCastILi1EEEEEviT_T0_T2_T3_T4_T5_ --------------------------
	.section	.nv.constant0._ZN2at6native27unrolled_elementwise_kernelIZZZNS0_17floor_kernel_cudaERNS_18TensorIteratorBaseEENKUlvE_clEvENKUlvE2_clEvEUlN3c108BFloat16EE_St5arrayIPcLm2EELi4E23TrivialOffsetCalculatorILi1EjESD_NS0_6memory12LoadWithCastILi1EEENSE_13StoreWithCastILi1EEEEEviT_T0_T2_T3_T4_T5_,"a",@progbits
	.sectionflags	@""
	.align	4
.nv.constant0._ZN2at6native27unrolled_elementwise_kernelIZZZNS0_17floor_kernel_cudaERNS_18TensorIteratorBaseEENKUlvE_clEvENKUlvE2_clEvEUlN3c108BFloat16EE_St5arrayIPcLm2EELi4E23TrivialOffsetCalculatorILi1EjESD_NS0_6memory12LoadWithCastILi1EEENSE_13StoreWithCastILi1EEEEEviT_T0_T2_T3_T4_T5_:
	.zero		572


//--------------------- .nv.constant0._ZN2at6native18elementwise_kernelILi128ELi4EZNS0_22gpu_kernel_impl_nocastIZZZNS0_17floor_kernel_cudaERNS_18TensorIteratorBaseEENKUlvE_clEvENKUlvE2_clEvEUlN3c108BFloat16EE_EEvS4_RKT_EUliE_EEviT1_ --------------------------
	.section	.nv.constant0._ZN2at6native18elementwise_kernelILi128ELi4EZNS0_22gpu_kernel_impl_nocastIZZZNS0_17floor_kernel_cudaERNS_18TensorIteratorBaseEENKUlvE_clEvENKUlvE2_clEvEUlN3c108BFloat16EE_EEvS4_RKT_EUliE_EEviT1_,"a",@progbits
	.sectionflags	@""
	.align	4
.nv.constant0._ZN2at6native18elementwise_kernelILi128ELi4EZNS0_22gpu_kernel_impl_nocastIZZZNS0_17floor_kernel_cudaERNS_18TensorIteratorBaseEENKUlvE_clEvENKUlvE2_clEvEUlN3c108BFloat16EE_EEvS4_RKT_EUliE_EEviT1_:
	.zero		1072


//--------------------- .nv.constant0._ZN2at6native27unrolled_elementwise_kernelIZZZNS0_17floor_kernel_cudaERNS_18TensorIteratorBaseEENKUlvE_clEvENKUlvE2_clEvEUlN3c108BFloat16EE_St5arrayIPcLm2EELi4E23TrivialOffsetCalculatorILi1EjESD_NS0_6memory15LoadWithoutCastENSE_16StoreWithoutCastEEEviT_T0_T2_T3_T4_T5_ --------------------------
	.section	.nv.constant0._ZN2at6native27unrolled_elementwise_kernelIZZZNS0_17floor_kernel_cudaERNS_18TensorIteratorBaseEENKUlvE_clEvENKUlvE2_clEvEUlN3c108BFloat16EE_St5arrayIPcLm2EELi4E23TrivialOffsetCalculatorILi1EjESD_NS0_6memory15LoadWithoutCastENSE_16StoreWithoutCastEEEviT_T0_T2_T3_T4_T5_,"a",@progbits
	.sectionflags	@""
	.align	4
.nv.constant0._ZN2at6native27unrolled_elementwise_kernelIZZZNS0_17floor_kernel_cudaERNS_18TensorIteratorBaseEENKUlvE_clEvENKUlvE2_clEvEUlN3c108BFloat16EE_St5arrayIPcLm2EELi4E23TrivialOffsetCalculatorILi1EjESD_NS0_6memory15LoadWithoutCastENSE_16StoreWithoutCastEEEviT_T0_T2_T3_T4_T5_:
	.zero		556


//--------------------- .nv.constant0._ZN2at6native29vectorized_elementwise_kernelILi2EZZZNS0_17floor_kernel_cudaERNS_18TensorIteratorBaseEENKUlvE_clEvENKUlvE2_clEvEUlN3c108BFloat16EE_St5arrayIPcLm2EEEEviT0_T1_ --------------------------
	.section	.nv.constant0._ZN2at6native29vectorized_elementwise_kernelILi2EZZZNS0_17floor_kernel_cudaERNS_18TensorIteratorBaseEENKUlvE_clEvENKUlvE2_clEvEUlN3c108BFloat16EE_St5arrayIPcLm2EEEEviT0_T1_,"a",@progbits
	.sectionflags	@""
	.align	4
.nv.constant0._ZN2at6native29vectorized_elementwise_kernelILi2EZZZNS0_17floor_kernel_cudaERNS_18TensorIteratorBaseEENKUlvE_clEvENKUlvE2_clEvEUlN3c108BFloat16EE_St5arrayIPcLm2EEEEviT0_T1_:
	.zero		552


//--------------------- .nv.constant0._ZN2at6native29vectorized_elementwise_kernelILi4EZZZNS0_17floor_kernel_cudaERNS_18TensorIteratorBaseEENKUlvE_clEvENKUlvE2_clEvEUlN3c108BFloat16EE_St5arrayIPcLm2EEEEviT0_T1_ --------------------------
	.section	.nv.constant0._ZN2at6native29vectorized_elementwise_kernelILi4EZZZNS0_17floor_kernel_cudaERNS_18TensorIteratorBaseEENKUlvE_clEvENKUlvE2_clEvEUlN3c108BFloat16EE_St5arrayIPcLm2EEEEviT0_T1_,"a",@progbits
	.sectionflags	@""
	.align	4
.nv.constant0._ZN2at6native29vectorized_elementwise_kernelILi4EZZZNS0_17floor_kernel_cudaERNS_18TensorIteratorBaseEENKUlvE_clEvENKUlvE2_clEvEUlN3c108BFloat16EE_St5arrayIPcLm2EEEEviT0_T1_:
	.zero		552


//--------------------- .nv.constant0._ZN2at6native29vectorized_elementwise_kernelILi8EZZZNS0_17floor_kernel_cudaERNS_18TensorIteratorBaseEENKUlvE_clEvENKUlvE2_clEvEUlN3c108BFloat16EE_St5arrayIPcLm2EEEEviT0_T1_ --------------------------
	.section	.nv.constant0._ZN2at6native29vectorized_elementwise_kernelILi8EZZZNS0_17floor_kernel_cudaERNS_18TensorIteratorBaseEENKUlvE_clEvENKUlvE2_clEvEUlN3c108BFloat16EE_St5arrayIPcLm2EEEEviT0_T1_,"a",@progbits
	.sectionflags	@""
	.align	4
.nv.constant0._ZN2at6native29vectorized_elementwise_kernelILi8EZZZNS0_17floor_kernel_cudaERNS_18TensorIteratorBaseEENKUlvE_clEvENKUlvE2_clEvEUlN3c108BFloat16EE_St5arrayIPcLm2EEEEviT0_T1_:
	.zero		552


//--------------------- .nv.constant0._ZN2at6native18elementwise_kernelILi128ELi4EZNS0_15gpu_kernel_implIZZZNS0_17floor_kernel_cudaERNS_18TensorIteratorBaseEENKUlvE_clEvENKUlvE1_clEvEUlN3c104HalfEE_EEvS4_RKT_EUliE_EEviT1_ --------------------------
	.section	.nv.constant0._ZN2at6native18elementwise_kernelILi128ELi4EZNS0_15gpu_kernel_implIZZZNS0_17floor_kernel_cudaERNS_18TensorIteratorBaseEENKUlvE_clEvENKUlvE1_clEvEUlN3c104HalfEE_EEvS4_RKT_EUliE_EEviT1_,"a",@progbits
	.sectionflags	@""
	.align	4
.nv.constant0._ZN2at6native18elementwise_kernelILi128ELi4EZNS0_15gpu_kernel_implIZZZNS0_17floor_kernel_cudaERNS_18TensorIteratorBaseEENKUlvE_clEvENKUlvE1_clEvEUlN3c104HalfEE_EEvS4_RKT_EUliE_EEviT1_:
	.zero		1072


//--------------------- .nv.constant0._ZN2at6native27unrolled_elementwise_kernelIZZZNS0_17floor_kernel_cudaERNS_18TensorIteratorBaseEENKUlvE_clEvENKUlvE1_clEvEUlN3c104HalfEE_St5arrayIPcLm2EELi4E23TrivialOffsetCalculatorILi1EjESD_NS0_6memory12LoadWithCastILi1EEENSE_13StoreWithCastILi1EEEEEviT_T0_T2_T3_T4_T5_ --------------------------
	.section	.nv.constant0._ZN2at6native27unrolled_elementwise_kernelIZZZNS0_17floor_kernel_cudaERNS_18TensorIteratorBaseEENKUlvE_clEvENKUlvE1_clEvEUlN3c104HalfEE_St5arrayIPcLm2EELi4E23TrivialOffsetCalculatorILi1EjESD_NS0_6memory12LoadWithCastILi1EEENSE_13StoreWithCastILi1EEEEEviT_T0_T2_T3_T4_T5_,"a",@progbits
	.sectionflags	@""
	.align	4
.nv.constant0._ZN2at6native27unrolled_elementwise_kernelIZZZNS0_17floor_kernel_cudaERNS_18TensorIteratorBaseEENKUlvE_clEvENKUlvE1_clEvEUlN3c104HalfEE_St5arrayIPcLm2EELi4E23TrivialOffsetCalculatorILi1EjESD_NS0_6memory12LoadWithCastILi1EEENSE_13StoreWithCastILi1EEEEEviT_T0_T2_T3_T4_T5_:
	.zero		572


//--------------------- .nv.constant0._ZN2at6native18elementwise_kernelILi128ELi4EZNS0_22gpu_kernel_impl_nocastIZZZNS0_17floor_kernel_cudaERNS_18TensorIteratorBaseEENKUlvE_clEvENKUlvE1_clEvEUlN3c104HalfEE_EEvS4_RKT_EUliE_EEviT1_ --------------------------
	.section	.nv.constant0._ZN2at6native18elementwise_kernelILi128ELi4EZNS0_22gpu_kernel_impl_nocastIZZZNS0_17floor_kernel_cudaERNS_18TensorIteratorBaseEENKUlvE_clEvENKUlvE1_clEvEUlN3c104HalfEE_EEvS4_RKT_EUliE_EEviT1_,"a",@progbits
	.sectionflags	@""
	.align	4
.nv.constant0._ZN2at6native18elementwise_kernelILi128ELi4EZNS0_22gpu_kernel_impl_nocastIZZZNS0_17floor_kernel_cudaERNS_18TensorIteratorBaseEENKUlvE_clEvENKUlvE1_clEvEUlN3c104HalfEE_EEvS4_RKT_EUliE_EEviT1_:
	.zero		1072


//--------------------- .nv.constant0._ZN2at6native27unrolled_elementwise_kernelIZZZNS0_17floor_kernel_cudaERNS_18TensorIteratorBaseEENKUlvE_clEvENKUlvE1_clEvEUlN3c104HalfEE_St5arrayIPcLm2EELi4E23TrivialOffsetCalculatorILi1EjESD_NS0_6memory15LoadWithoutCastENSE_16StoreWithoutCastEEEviT_T0_T2_T3_T4_T5_ --------------------------
	.section	.nv.constant0._ZN2at6native27unrolled_elementwise_kernelIZZZNS0_17floor_kernel_cudaERNS_18TensorIteratorBaseEENKUlvE_clEvENKUlvE1_clEvEUlN3c104HalfEE_St5arrayIPcLm2EELi4E23TrivialOffsetCalculatorILi1EjESD_NS0_6memory15LoadWithoutCastENSE_16StoreWithoutCastEEEviT_T0_T2_T3_T4_T5_,"a",@progbits
	.sectionflags	@""
	.align	4
.nv.constant0._ZN2at6native27unrolled_elementwise_kernelIZZZNS0_17floor_kernel_cudaERNS_18TensorIteratorBaseEENKUlvE_clEvENKUlvE1_clEvEUlN3c104HalfEE_St5arrayIPcLm2EELi4E23TrivialOffsetCalculatorILi1EjESD_NS0_6memory15LoadWithoutCastENSE_16StoreWithoutCastEEEviT_T0_T2_T3_T4_T5_:
	.zero		556


//--------------------- .nv.constant0._ZN2at6native29vectorized_elementwise_kernelILi2EZZZNS0_17floor_kernel_cudaERNS_18TensorIteratorBaseEENKUlvE_clEvENKUlvE1_clEvEUlN3c104HalfEE_St5arrayIPcLm2EEEEviT0_T1_ --------------------------
	.section	.nv.constant0._ZN2at6native29vectorized_elementwise_kernelILi2EZZZNS0_17floor_kernel_cudaERNS_18TensorIteratorBaseEENKUlvE_clEvENKUlvE1_clEvEUlN3c104HalfEE_St5arrayIPcLm2EEEEviT0_T1_,"a",@progbits
	.sectionflags	@""
	.align	4
.nv.constant0._ZN2at6native29vectorized_elementwise_kernelILi2EZZZNS0_17floor_kernel_cudaERNS_18TensorIteratorBaseEENKUlvE_clEvENKUlvE1_clEvEUlN3c104HalfEE_St5arrayIPcLm2EEEEviT0_T1_:
	.zero		552


//--------------------- .nv.constant0._ZN2at6native29vectorized_elementwise_kernelILi4EZZZNS0_17floor_kernel_cudaERNS_18TensorIteratorBaseEENKUlvE_clEvENKUlvE1_clEvEUlN3c104HalfEE_St5arrayIPcLm2EEEEviT0_T1_ --------------------------
	.section	.nv.constant0._ZN2at6native29vectorized_elementwise_kernelILi4EZZZNS0_17floor_kernel_cudaERNS_18TensorIteratorBaseEENKUlvE_clEvENKUlvE1_clEvEUlN3c104HalfEE_St5arrayIPcLm2EEEEviT0_T1_,"a",@progbits
	.sectionflags	@""
	.align	4
.nv.constant0._ZN2at6native29vectorized_elementwise_kernelILi4EZZZNS0_17floor_kernel_cudaERNS_18TensorIteratorBaseEENKUlvE_clEvENKUlvE1_clEvEUlN3c104HalfEE_St5arrayIPcLm2EEEEviT0_T1_:
	.zero		552


//--------------------- .nv.constant0._ZN2at6native29vectorized_elementwise_kernelILi8EZZZNS0_17floor_kernel_cudaERNS_18TensorIteratorBaseEENKUlvE_clEvENKUlvE1_clEvEUlN3c104HalfEE_St5arrayIPcLm2EEEEviT0_T1_ --------------------------
	.section	.nv.constant0._ZN2at6native29vectorized_elementwise_kernelILi8EZZZNS0_17floor_kernel_cudaERNS_18TensorIteratorBaseEENKUlvE_clEvENKUlvE1_clEvEUlN3c104HalfEE_St5arrayIPcLm2EEEEviT0_T1_,"a",@progbits
	.sectionflags	@""
	.align	4
.nv.constant0._ZN2at6native29vectorized_elementwise_kernelILi8EZZZNS0_17floor_kernel_cudaERNS_18TensorIteratorBaseEENKUlvE_clEvENKUlvE1_clEvEUlN3c104HalfEE_St5arrayIPcLm2EEEEviT0_T1_:
	.zero		552


//--------------------- .nv.constant0._ZN2at6native18elementwise_kernelILi128ELi4EZNS0_15gpu_kernel_implIZZZNS0_17floor_kernel_cudaERNS_18TensorIteratorBaseEENKUlvE_clEvENKUlvE0_clEvEUlfE_EEvS4_RKT_EUliE_EEviT1_ --------------------------
	.section	.nv.constant0._ZN2at6native18elementwise_kernelILi128ELi4EZNS0_15gpu_kernel_implIZZZNS0_17floor_kernel_cudaERNS_18TensorIteratorBaseEENKUlvE_clEvENKUlvE0_clEvEUlfE_EEvS4_RKT_EUliE_EEviT1_,"a",@progbits
	.sectionflags	@""
	.align	4
.nv.constant0._ZN2at6native18elementwise_kernelILi128ELi4EZNS0_15gpu_kernel_implIZZZNS0_17floor_kernel_cudaERNS_18TensorIteratorBaseEENKUlvE_clEvENKUlvE0_clEvEUlfE_EEvS4_RKT_EUliE_EEviT1_:
	.zero		1072


//--------------------- .nv.constant0._ZN2at6native27unrolled_elementwise_kernelIZZZNS0_17floor_kernel_cudaERNS_18TensorIteratorBaseEENKUlvE_clEvENKUlvE0_clEvEUlfE_St5arrayIPcLm2EELi4E23TrivialOffsetCalculatorILi1EjESB_NS0_6memory12LoadWithCastILi1EEENSC_13StoreWithCastILi1EEEEEviT_T0_T2_T3_T4_T5_ --------------------------
	.section	.nv.constant0._ZN2at6native27unrolled_elementwise_kernelIZZZNS0_17floor_kernel_cudaERNS_18TensorIteratorBaseEENKUlvE_clEvENKUlvE0_clEvEUlfE_St5arrayIPcLm2EELi4E23TrivialOffsetCalculatorILi1EjESB_NS0_6memory12LoadWithCastILi1EEENSC_13StoreWithCastILi1EEEEEviT_T0_T2_T3_T4_T5_,"a",@progbits
	.sectionflags	@""
	.align	4
.nv.constant0._ZN2at6native27unrolled_elementwise_kernelIZZZNS0_17floor_kernel_cudaERNS_18TensorIteratorBaseEENKUlvE_clEvENKUlvE0_clEvEUlfE_St5arrayIPcLm2EELi4E23TrivialOffsetCalculatorILi1EjESB_NS0_6memory12LoadWithCastILi1EEENSC_13StoreWithCastILi1EEEEEviT_T0_T2_T3_T4_T5_:
	.zero		572


//--------------------- .nv.constant0._ZN2at6native18elementwise_kernelILi128ELi2EZNS0_22gpu_kernel_impl_nocastIZZZNS0_17floor_kernel_cudaERNS_18TensorIteratorBaseEENKUlvE_clEvENKUlvE0_clEvEUlfE_EEvS4_RKT_EUliE_EEviT1_ --------------------------
	.section	.nv.constant0._ZN2at6native18elementwise_kernelILi128ELi2EZNS0_22gpu_kernel_impl_nocastIZZZNS0_17floor_kernel_cudaERNS_18TensorIteratorBaseEENKUlvE_clEvENKUlvE0_clEvEUlfE_EEvS4_RKT_EUliE_EEviT1_,"a",@progbits
	.sectionflags	@""
	.align	4
.nv.constant0._ZN2at6native18elementwise_kernelILi128ELi2EZNS0_22gpu_kernel_impl_nocastIZZZNS0_17floor_kernel_cudaERNS_18TensorIteratorBaseEENKUlvE_clEvENKUlvE0_clEvEUlfE_EEvS4_RKT_EUliE_EEviT1_:
	.zero		1072


//--------------------- .nv.constant0._ZN2at6native27unrolled_elementwise_kernelIZZZNS0_17floor_kernel_cudaERNS_18TensorIteratorBaseEENKUlvE_clEvENKUlvE0_clEvEUlfE_St5arrayIPcLm2EELi4E23TrivialOffsetCalculatorILi1EjESB_NS0_6memory15LoadWithoutCastENSC_16StoreWithoutCastEEEviT_T0_T2_T3_T4_T5_ --------------------------
	.section	.nv.constant0._ZN2at6native27unrolled_elementwise_kernelIZZZNS0_17floor_kernel_cudaERNS_18TensorIteratorBaseEENKUlvE_clEvENKUlvE0_clEvEUlfE_St5arrayIPcLm2EELi4E23TrivialOffsetCalculatorILi1EjESB_NS0_6memory15LoadWithoutCastENSC_16StoreWithoutCastEEEviT_T0_T2_T3_T4_T5_,"a",@progbits
	.sectionflags	@""
	.align	4
.nv.constant0._ZN2at6native27unrolled_elementwise_kernelIZZZNS0_17floor_kernel_cudaERNS_18TensorIteratorBaseEENKUlvE_clEvENKUlvE0_clEvEUlfE_St5arrayIPcLm2EELi4E23TrivialOffsetCalculatorILi1EjESB_NS0_6memory15LoadWithoutCastENSC_16StoreWithoutCastEEEviT_T0_T2_T3_T4_T5_:
	.zero		556


//--------------------- .nv.constant0._ZN2at6native29vectorized_elementwise_kernelILi2EZZZNS0_17floor_kernel_cudaERNS_18TensorIteratorBaseEENKUlvE_clEvENKUlvE0_clEvEUlfE_St5arrayIPcLm2EEEEviT0_T1_ --------------------------
	.section	.nv.constant0._ZN2at6native29vectorized_elementwise_kernelILi2EZZZNS0_17floor_kernel_cudaERNS_18TensorIteratorBaseEENKUlvE_clEvENKUlvE0_clEvEUlfE_St5arrayIPcLm2EEEEviT0_T1_,"a",@progbits
	.sectionflags	@""
	.align	4
.nv.constant0._ZN2at6native29vectorized_elementwise_kernelILi2EZZZNS0_17floor_kernel_cudaERNS_18TensorIteratorBaseEENKUlvE_clEvENKUlvE0_clEvEUlfE_St5arrayIPcLm2EEEEviT0_T1_:
	.zero		552


//--------------------- .nv.constant0._ZN2at6native29vectorized_elementwise_kernelILi4EZZZNS0_17floor_kernel_cudaERNS_18TensorIteratorBaseEENKUlvE_clEvENKUlvE0_clEvEUlfE_St5arrayIPcLm2EEEEviT0_T1_ --------------------------
	.section	.nv.constant0._ZN2at6native29vectorized_elementwise_kernelILi4EZZZNS0_17floor_kernel_cudaERNS_18TensorIteratorBaseEENKUlvE_clEvENKUlvE0_clEvEUlfE_St5arrayIPcLm2EEEEviT0_T1_,"a",@progbits
	.sectionflags	@""
	.align	4
.nv.constant0._ZN2at6native29vectorized_elementwise_kernelILi4EZZZNS0_17floor_kernel_cudaERNS_18TensorIteratorBaseEENKUlvE_clEvENKUlvE0_clEvEUlfE_St5arrayIPcLm2EEEEviT0_T1_:
	.zero		552


//--------------------- .nv.constant0._ZN2at6native29vectorized_elementwise_kernelILi8EZZZNS0_17floor_kernel_cudaERNS_18TensorIteratorBaseEENKUlvE_clEvENKUlvE0_clEvEUlfE_St5arrayIPcLm2EEEEviT0_T1_ --------------------------
	.section	.nv.constant0._ZN2at6native29vectorized_elementwise_kernelILi8EZZZNS0_17floor_kernel_cudaERNS_18TensorIteratorBaseEENKUlvE_clEvENKUlvE0_clEvEUlfE_St5arrayIPcLm2EEEEviT0_T1_,"a",@progbits
	.sectionflags	@""
	.align	4
.nv.constant0._ZN2at6native29vectorized_elementwise_kernelILi8EZZZNS0_17floor_kernel_cudaERNS_18TensorIteratorBaseEENKUlvE_clEvENKUlvE0_clEvEUlfE_St5arrayIPcLm2EEEEviT0_T1_:
	.zero		552


//--------------------- .nv.constant0._ZN2at6native18elementwise_kernelILi128ELi4EZNS0_15gpu_kernel_implIZZZNS0_17floor_kernel_cudaERNS_18TensorIteratorBaseEENKUlvE_clEvENKUlvE_clEvEUldE_EEvS4_RKT_EUliE_EEviT1_ --------------------------
	.section	.nv.constant0._ZN2at6native18elementwise_kernelILi128ELi4EZNS0_15gpu_kernel_implIZZZNS0_17floor_kernel_cudaERNS_18TensorIteratorBaseEENKUlvE_clEvENKUlvE_clEvEUldE_EEvS4_RKT_EUliE_EEviT1_,"a",@progbits
	.sectionflags	@""
	.align	4
.nv.constant0._ZN2at6native18elementwise_kernelILi128ELi4EZNS0_15gpu_kernel_implIZZZNS0_17floor_kernel_cudaERNS_18TensorIteratorBaseEENKUlvE_clEvENKUlvE_clEvEUldE_EEvS4_RKT_EUliE_EEviT1_:
	.zero		1072


//--------------------- .nv.constant0._ZN2at6native27unrolled_elementwise_kernelIZZZNS0_17floor_kernel_cudaERNS_18TensorIteratorBaseEENKUlvE_clEvENKUlvE_clEvEUldE_St5arrayIPcLm2EELi4E23TrivialOffsetCalculatorILi1EjESB_NS0_6memory12LoadWithCastILi1EEENSC_13StoreWithCastILi1EEEEEviT_T0_T2_T3_T4_T5_ --------------------------
	.section	.nv.constant0._ZN2at6native27unrolled_elementwise_kernelIZZZNS0_17floor_kernel_cudaERNS_18TensorIteratorBaseEENKUlvE_clEvENKUlvE_clEvEUldE_St5arrayIPcLm2EELi4E23TrivialOffsetCalculatorILi1EjESB_NS0_6memory12LoadWithCastILi1EEENSC_13StoreWithCastILi1EEEEEviT_T0_T2_T3_T4_T5_,"a",@progbits
	.sectionflags	@""
	.align	4
.nv.constant0._ZN2at6native27unrolled_elementwise_kernelIZZZNS0_17floor_kernel_cudaERNS_18TensorIteratorBaseEENKUlvE_clEvENKUlvE_clEvEUldE_St5arrayIPcLm2EELi4E23TrivialOffsetCalculatorILi1EjESB_NS0_6memory12LoadWithCastILi1EEENSC_13StoreWithCastILi1EEEEEviT_T0_T2_T3_T4_T5_:
	.zero		572


//--------------------- .nv.constant0._ZN2at6native18elementwise_kernelILi128ELi2EZNS0_22gpu_kernel_impl_nocastIZZZNS0_17floor_kernel_cudaERNS_18TensorIteratorBaseEENKUlvE_clEvENKUlvE_clEvEUldE_EEvS4_RKT_EUliE_EEviT1_ --------------------------
	.section	.nv.constant0._ZN2at6native18elementwise_kernelILi128ELi2EZNS0_22gpu_kernel_impl_nocastIZZZNS0_17floor_kernel_cudaERNS_18TensorIteratorBaseEENKUlvE_clEvENKUlvE_clEvEUldE_EEvS4_RKT_EUliE_EEviT1_,"a",@progbits
	.sectionflags	@""
	.align	4
.nv.constant0._ZN2at6native18elementwise_kernelILi128ELi2EZNS0_22gpu_kernel_impl_nocastIZZZNS0_17floor_kernel_cudaERNS_18TensorIteratorBaseEENKUlvE_clEvENKUlvE_clEvEUldE_EEvS4_RKT_EUliE_EEviT1_:
	.zero		1072


//--------------------- .nv.constant0._ZN2at6native27unrolled_elementwise_kernelIZZZNS0_17floor_kernel_cudaERNS_18TensorIteratorBaseEENKUlvE_clEvENKUlvE_clEvEUldE_St5arrayIPcLm2EELi4E23TrivialOffsetCalculatorILi1EjESB_NS0_6memory15LoadWithoutCastENSC_16StoreWithoutCastEEEviT_T0_T2_T3_T4_T5_ --------------------------
	.section	.nv.constant0._ZN2at6native27unrolled_elementwise_kernelIZZZNS0_17floor_kernel_cudaERNS_18TensorIteratorBaseEENKUlvE_clEvENKUlvE_clEvEUldE_St5arrayIPcLm2EELi4E23TrivialOffsetCalculatorILi1EjESB_NS0_6memory15LoadWithoutCastENSC_16StoreWithoutCastEEEviT_T0_T2_T3_T4_T5_,"a",@progbits
	.sectionflags	@""
	.align	4
.nv.constant0._ZN2at6native27unrolled_elementwise_kernelIZZZNS0_17floor_kernel_cudaERNS_18TensorIteratorBaseEENKUlvE_clEvENKUlvE_clEvEUldE_St5arrayIPcLm2EELi4E23TrivialOffsetCalculatorILi1EjESB_NS0_6memory15LoadWithoutCastENSC_16StoreWithoutCastEEEviT_T0_T2_T3_T4_T5_:
	.zero		556


//--------------------- .nv.constant0._ZN2at6native29vectorized_elementwise_kernelILi2EZZZNS0_17floor_kernel_cudaERNS_18TensorIteratorBaseEENKUlvE_clEvENKUlvE_clEvEUldE_St5arrayIPcLm2EEEEviT0_T1_ --------------------------
	.section	.nv.constant0._ZN2at6native29vectorized_elementwise_kernelILi2EZZZNS0_17floor_kernel_cudaERNS_18TensorIteratorBaseEENKUlvE_clEvENKUlvE_clEvEUldE_St5arrayIPcLm2EEEEviT0_T1_,"a",@progbits
	.sectionflags	@""
	.align	4
.nv.constant0._ZN2at6native29vectorized_elementwise_kernelILi2EZZZNS0_17floor_kernel_cudaERNS_18TensorIteratorBaseEENKUlvE_clEvENKUlvE_clEvEUldE_St5arrayIPcLm2EEEEviT0_T1_:
	.zero		552


//--------------------- .nv.constant0._ZN2at6native29vectorized_elementwise_kernelILi4EZZZNS0_17floor_kernel_cudaERNS_18TensorIteratorBaseEENKUlvE_clEvENKUlvE_clEvEUldE_St5arrayIPcLm2EEEEviT0_T1_ --------------------------
	.section	.nv.constant0._ZN2at6native29vectorized_elementwise_kernelILi4EZZZNS0_17floor_kernel_cudaERNS_18TensorIteratorBaseEENKUlvE_clEvENKUlvE_clEvEUldE_St5arrayIPcLm2EEEEviT0_T1_,"a",@progbits
	.sectionflags	@""
	.align	4
.nv.constant0._ZN2at6native29vectorized_elementwise_kernelILi4EZZZNS0_17floor_kernel_cudaERNS_18TensorIteratorBaseEENKUlvE_clEvENKUlvE_clEvEUldE_St5arrayIPcLm2EEEEviT0_T1_:
	.zero		552


//--------------------- .nv.constant0._ZN2at6native29vectorized_elementwise_kernelILi8EZZZNS0_17floor_kernel_cudaERNS_18TensorIteratorBaseEENKUlvE_clEvENKUlvE_clEvEUldE_St5arrayIPcLm2EEEEviT0_T1_ --------------------------
	.section	.nv.constant0._ZN2at6native29vectorized_elementwise_kernelILi8EZZZNS0_17floor_kernel_cudaERNS_18TensorIteratorBaseEENKUlvE_clEvENKUlvE_clEvEUldE_St5arrayIPcLm2EEEEviT0_T1_,"a",@progbits
	.sectionflags	@""
	.align	4
.nv.constant0._ZN2at6native29vectorized_elementwise_kernelILi8EZZZNS0_17floor_kernel_cudaERNS_18TensorIteratorBaseEENKUlvE_clEvENKUlvE_clEvEUldE_St5arrayIPcLm2EEEEviT0_T1_:
	.zero		552


//--------------------- .nv.constant0._ZN2at6native18elementwise_kernelILi128ELi4EZNS0_15gpu_kernel_implIZZZNS0_16frac_kernel_cudaERNS_18TensorIteratorBaseEENKUlvE_clEvENKUlvE2_clEvEUlN3c108BFloat16EE_EEvS4_RKT_EUliE_EEviT1_ --------------------------
	.section	.nv.constant0._ZN2at6native18elementwise_kernelILi128ELi4EZNS0_15gpu_kernel_implIZZZNS0_16frac_kernel_cudaERNS_18TensorIteratorBaseEENKUlvE_clEvENKUlvE2_clEvEUlN3c108BFloat16EE_EEvS4_RKT_EUliE_EEviT1_,"a",@progbits
	.sectionflags	@""
	.align	4
.nv.constant0._ZN2at6native18elementwise_kernelILi128ELi4EZNS0_15gpu_kernel_implIZZZNS0_16frac_kernel_cudaERNS_18TensorIteratorBaseEENKUlvE_clEvENKUlvE2_clEvEUlN3c108BFloat16EE_EEvS4_RKT_EUliE_EEviT1_:
	.zero		1072


//--------------------- .nv.constant0._ZN2at6native27unrolled_elementwise_kernelIZZZNS0_16frac_kernel_cudaERNS_18TensorIteratorBaseEENKUlvE_clEvENKUlvE2_clEvEUlN3c108BFloat16EE_St5arrayIPcLm2EELi4E23TrivialOffsetCalculatorILi1EjESD_NS0_6memory12LoadWithCastILi1EEENSE_13StoreWithCastILi1EEEEEviT_T0_T2_T3_T4_T5_ --------------------------
	.section	.nv.constant0._ZN2at6native27unrolled_elementwise_kernelIZZZNS0_16frac_kernel_cudaERNS_18TensorIteratorBaseEENKUlvE_clEvENKUlvE2_clEvEUlN3c108BFloat16EE_St5arrayIPcLm2EELi4E23TrivialOffsetCalculatorILi1EjESD_NS0_6memory12LoadWithCastILi1EEENSE_13StoreWithCastILi1EEEEEviT_T0_T2_T3_T4_T5_,"a",@progbits
	.sectionflags	@""
	.align	4
.nv.constant0._ZN2at6native27unrolled_elementwise_kernelIZZZNS0_16frac_kernel_cudaERNS_18TensorIteratorBaseEENKUlvE_clEvENKUlvE2_clEvEUlN3c108BFloat16EE_St5arrayIPcLm2EELi4E23TrivialOffsetCalculatorILi1EjESD_NS0_6memory12LoadWithCastILi1EEENSE_13StoreWithCastILi1EEEEEviT_T0_T2_T3_T4_T5_:
	.zero		572


//--------------------- .nv.constant0._ZN2at6native18elementwise_kernelILi128ELi4EZNS0_22gpu_kernel_impl_nocastIZZZNS0_16frac_kernel_cudaERNS_18TensorIteratorBaseEENKUlvE_clEvENKUlvE2_clEvEUlN3c108BFloat16EE_EEvS4_RKT_EUliE_EEviT1_ --------------------------
	.section	.nv.constant0._ZN2at6native18elementwise_kernelILi128ELi4EZNS0_22gpu_kernel_impl_nocastIZZZNS0_16frac_kernel_cudaERNS_18TensorIteratorBaseEENKUlvE_clEvENKUlvE2_clEvEUlN3c108BFloat16EE_EEvS4_RKT_EUliE_EEviT1_,"a",@progbits
	.sectionflags	@""
	.align	4
.nv.constant0._ZN2at6native18elementwise_kernelILi128ELi4EZNS0_22gpu_kernel_impl_nocastIZZZNS0_16frac_kernel_cudaERNS_18TensorIteratorBaseEENKUlvE_clEvENKUlvE2_clEvEUlN3c108BFloat16EE_EEvS4_RKT_EUliE_EEviT1_:
	.zero		1072


//--------------------- .nv.constant0._ZN2at6native27unrolled_elementwise_kernelIZZZNS0_16frac_kernel_cudaERNS_18TensorIteratorBaseEENKUlvE_clEvENKUlvE2_clEvEUlN3c108BFloat16EE_St5arrayIPcLm2EELi4E23TrivialOffsetCalculatorILi1EjESD_NS0_6memory15LoadWithoutCastENSE_16StoreWithoutCastEEEviT_T0_T2_T3_T4_T5_ --------------------------
	.section	.nv.constant0._ZN2at6native27unrolled_elementwise_kernelIZZZNS0_16frac_kernel_cudaERNS_18TensorIteratorBaseEENKUlvE_clEvENKUlvE2_clEvEUlN3c108BFloat16EE_St5arrayIPcLm2EELi4E23TrivialOffsetCalculatorILi1EjESD_NS0_6memory15LoadWithoutCastENSE_16StoreWithoutCastEEEviT_T0_T2_T3_T4_T5_,"a",@progbits
	.sectionflags	@""
	.align	4
.nv.constant0._ZN2at6native27unrolled_elementwise_kernelIZZZNS0_16frac_kernel_cudaERNS_18TensorIteratorBaseEENKUlvE_clEvENKUlvE2_clEvEUlN3c108BFloat16EE_St5arrayIPcLm2EELi4E23TrivialOffsetCalculatorILi1EjESD_NS0_6memory15LoadWithoutCastENSE_16StoreWithoutCastEEEviT_T0_T2_T3_T4_T5_:
	.zero		556


//--------------------- .nv.constant0._ZN2at6native29vectorized_elementwise_kernelILi2EZZZNS0_16frac_kernel_cudaERNS_18TensorIteratorBaseEENKUlvE_clEvENKUlvE2_clEvEUlN3c108BFloat16EE_St5arrayIPcLm2EEEEviT0_T1_ --------------------------
	.section	.nv.constant0._ZN2at6native29vectorized_elementwise_kernelILi2EZZZNS0_16frac_kernel_cudaERNS_18TensorIteratorBaseEENKUlvE_clEvENKUlvE2_clEvEUlN3c108BFloat16EE_St5arrayIPcLm2EEEEviT0_T1_,"a",@progbits
	.sectionflags	@""
	.align	4
.nv.constant0._ZN2at6native29vectorized_elementwise_kernelILi2EZZZNS0_16frac_kernel_cudaERNS_18TensorIteratorBaseEENKUlvE_clEvENKUlvE2_clEvEUlN3c108BFloat16EE_St5arrayIPcLm2EEEEviT0_T1_:
	.zero		552


//--------------------- .nv.constant0._ZN2at6native29vectorized_elementwise_kernelILi4EZZZNS0_16frac_kernel_cudaERNS_18TensorIteratorBaseEENKUlvE_clEvENKUlvE2_clEvEUlN3c108BFloat16EE_St5arrayIPcLm2EEEEviT0_T1_ --------------------------
	.section	.nv.constant0._ZN2at6native29vectorized_elementwise_kernelILi4EZZZNS0_16frac_kernel_cudaERNS_18TensorIteratorBaseEENKUlvE_clEvENKUlvE2_clEvEUlN3c108BFloat16EE_St5arrayIPcLm2EEEEviT0_T1_,"a",@progbits
	.sectionflags	@""
	.align	4
.nv.constant0._ZN2at6native29vectorized_elementwise_kernelILi4EZZZNS0_16frac_kernel_cudaERNS_18TensorIteratorBaseEENKUlvE_clEvENKUlvE2_clEvEUlN3c108BFloat16EE_St5arrayIPcLm2EEEEviT0_T1_:
	.zero		552


//--------------------- .nv.constant0._ZN2at6native29vectorized_elementwise_kernelILi8EZZZNS0_16frac_kernel_cudaERNS_18TensorIteratorBaseEENKUlvE_clEvENKUlvE2_clEvEUlN3c108BFloat16EE_St5arrayIPcLm2EEEEviT0_T1_ --------------------------
	.section	.nv.constant0._ZN2at6native29vectorized_elementwise_kernelILi8EZZZNS0_16frac_kernel_cudaERNS_18TensorIteratorBaseEENKUlvE_clEvENKUlvE2_clEvEUlN3c108BFloat16EE_St5arrayIPcLm2EEEEviT0_T1_,"a",@progbits
	.sectionflags	@""
	.align	4
.nv.constant0._ZN2at6native29vectorized_elementwise_kernelILi8EZZZNS0_16frac_kernel_cudaERNS_18TensorIteratorBaseEENKUlvE_clEvENKUlvE2_clEvEUlN3c108BFloat16EE_St5arrayIPcLm2EEEEviT0_T1_:
	.zero		552


//--------------------- .nv.constant0._ZN2at6native18elementwise_kernelILi128ELi4EZNS0_15gpu_kernel_implIZZZNS0_16frac_kernel_cudaERNS_18TensorIteratorBaseEENKUlvE_clEvENKUlvE1_clEvEUlN3c104HalfEE_EEvS4_RKT_EUliE_EEviT1_ --------------------------
	.section	.nv.constant0._ZN2at6native18elementwise_kernelILi128ELi4EZNS0_15gpu_kernel_implIZZZNS0_16frac_kernel_cudaERNS_18TensorIteratorBaseEENKUlvE_clEvENKUlvE1_clEvEUlN3c104HalfEE_EEvS4_RKT_EUliE_EEviT1_,"a",@progbits
	.sectionflags	@""
	.align	4
.nv.constant0._ZN2at6native18elementwise_kernelILi128ELi4EZNS0_15gpu_kernel_implIZZZNS0_16frac_kernel_cudaERNS_18TensorIteratorBaseEENKUlvE_clEvENKUlvE1_clEvEUlN3c104HalfEE_EEvS4_RKT_EUliE_EEviT1_:
	.zero		1072


//--------------------- .nv.constant0._ZN2at6native27unrolled_elementwise_kernelIZZZNS0_16frac_kernel_cudaERNS_18TensorIteratorBaseEENKUlvE_clEvENKUlvE1_clEvEUlN3c104HalfEE_St5arrayIPcLm2EELi4E23TrivialOffsetCalculatorILi1EjESD_NS0_6memory12LoadWithCastILi1EEENSE_13StoreWithCastILi1EEEEEviT_T0_T2_T3_T4_T5_ --------------------------
	.section	.nv.constant0._ZN2at6native27unrolled_elementwise_kernelIZZZNS0_16frac_kernel_cudaERNS_18TensorIteratorBaseEENKUlvE_clEvENKUlvE1_clEvEUlN3c104HalfEE_St5arrayIPcLm2EELi4E23TrivialOffsetCalculatorILi1EjESD_NS0_6memory12LoadWithCastILi1EEENSE_13StoreWithCastILi1EEEEEviT_T0_T2_T3_T4_T5_,"a",@progbits
	.sectionflags	@""
	.align	4
.nv.constant0._ZN2at6native27unrolled_elementwise_kernelIZZZNS0_16frac_kernel_cudaERNS_18TensorIteratorBaseEENKUlvE_clEvENKUlvE1_clEvEUlN3c104HalfEE_St5arrayIPcLm2EELi4E23TrivialOffsetCalculatorILi1EjESD_NS0_6memory12LoadWithCastILi1EEENSE_13StoreWithCastILi1EEEEEviT_T0_T2_T3_T4_T5_:
	.zero		572


//--------------------- .nv.constant0._ZN2at6native18elementwise_kernelILi128ELi4EZNS0_22gpu_kernel_impl_nocastIZZZNS0_16frac_kernel_cudaERNS_18TensorIteratorBaseEENKUlvE_clEvENKUlvE1_clEvEUlN3c104HalfEE_EEvS4_RKT_EUliE_EEviT1_ --------------------------
	.section	.nv.constant0._ZN2at6native18elementwise_kernelILi128ELi4EZNS0_22gpu_kernel_impl_nocastIZZZNS0_16frac_kernel_cudaERNS_18TensorIteratorBaseEENKUlvE_clEvENKUlvE1_clEvEUlN3c104HalfEE_EEvS4_RKT_EUliE_EEviT1_,"a",@progbits
	.sectionflags	@""
	.align	4
.nv.constant0._ZN2at6native18elementwise_kernelILi128ELi4EZNS0_22gpu_kernel_impl_nocastIZZZNS0_16frac_kernel_cudaERNS_18TensorIteratorBaseEENKUlvE_clEvENKUlvE1_clEvEUlN3c104HalfEE_EEvS4_RKT_EUliE_EEviT1_:
	.zero		1072


//--------------------- .nv.constant0._ZN2at6native27unrolled_elementwise_kernelIZZZNS0_16frac_kernel_cudaERNS_18TensorIteratorBaseEENKUlvE_clEvENKUlvE1_clEvEUlN3c104HalfEE_St5arrayIPcLm2EELi4E23TrivialOffsetCalculatorILi1EjESD_NS0_6memory15LoadWithoutCastENSE_16StoreWithoutCastEEEviT_T0_T2_T3_T4_T5_ --------------------------
	.section	.nv.constant0._ZN2at6native27unrolled_elementwise_kernelIZZZNS0_16frac_kernel_cudaERNS_18TensorIteratorBaseEENKUlvE_clEvENKUlvE1_clEvEUlN3c104HalfEE_St5arrayIPcLm2EELi4E23TrivialOffsetCalculatorILi1EjESD_NS0_6memory15LoadWithoutCastENSE_16StoreWithoutCastEEEviT_T0_T2_T3_T4_T5_,"a",@progbits
	.sectionflags	@""
	.align	4
.nv.constant0._ZN2at6native27unrolled_elementwise_kernelIZZZNS0_16frac_kernel_cudaERNS_18TensorIteratorBaseEENKUlvE_clEvENKUlvE1_clEvEUlN3c104HalfEE_St5arrayIPcLm2EELi4E23TrivialOffsetCalculatorILi1EjESD_NS0_6memory15LoadWithoutCastENSE_16StoreWithoutCastEEEviT_T0_T2_T3_T4_T5_:
	.zero		556


//--------------------- .nv.constant0._ZN2at6native29vectorized_elementwise_kernelILi2EZZZNS0_16frac_kernel_cudaERNS_18TensorIteratorBaseEENKUlvE_clEvENKUlvE1_clEvEUlN3c104HalfEE_St5arrayIPcLm2EEEEviT0_T1_ --------------------------
	.section	.nv.constant0._ZN2at6native29vectorized_elementwise_kernelILi2EZZZNS0_16frac_kernel_cudaERNS_18TensorIteratorBaseEENKUlvE_clEvENKUlvE1_clEvEUlN3c104HalfEE_St5arrayIPcLm2EEEEviT0_T1_,"a",@progbits
	.sectionflags	@""
	.align	4
.nv.constant0._ZN2at6native29vectorized_elementwise_kernelILi2EZZZNS0_16frac_kernel_cudaERNS_18TensorIteratorBaseEENKUlvE_clEvENKUlvE1_clEvEUlN3c104HalfEE_St5arrayIPcLm2EEEEviT0_T1_:
	.zero		552


//--------------------- .nv.constant0._ZN2at6native29vectorized_elementwise_kernelILi4EZZZNS0_16frac_kernel_cudaERNS_18TensorIteratorBaseEENKUlvE_clEvENKUlvE1_clEvEUlN3c104HalfEE_St5arrayIPcLm2EEEEviT0_T1_ --------------------------
	.section	.nv.constant0._ZN2at6native29vectorized_elementwise_kernelILi4EZZZNS0_16frac_kernel_cudaERNS_18TensorIteratorBaseEENKUlvE_clEvENKUlvE1_clEvEUlN3c104HalfEE_St5arrayIPcLm2EEEEviT0_T1_,"a",@progbits
	.sectionflags	@""
	.align	4
.nv.constant0._ZN2at6native29vectorized_elementwise_kernelILi4EZZZNS0_16frac_kernel_cudaERNS_18TensorIteratorBaseEENKUlvE_clEvENKUlvE1_clEvEUlN3c104HalfEE_St5arrayIPcLm2EEEEviT0_T1_:
	.zero		552


//--------------------- .nv.constant0._ZN2at6native29vectorized_elementwise_kernelILi8EZZZNS0_16frac_kernel_cudaERNS_18TensorIteratorBaseEENKUlvE_clEvENKUlvE1_clEvEUlN3c104HalfEE_St5arrayIPcLm2EEEEviT0_T1_ --------------------------
	.section	.nv.constant0._ZN2at6native29vectorized_elementwise_kernelILi8EZZZNS0_16frac_kernel_cudaERNS_18TensorIteratorBaseEENKUlvE_clEvENKUlvE1_clEvEUlN3c104HalfEE_St5arrayIPcLm2EEEEviT0_T1_,"a",@progbits
	.sectionflags	@""
	.align	4
.nv.constant0._ZN2at6native29vectorized_elementwise_kernelILi8EZZZNS0_16frac_kernel_cudaERNS_18TensorIteratorBaseEENKUlvE_clEvENKUlvE1_clEvEUlN3c104HalfEE_St5arrayIPcLm2EEEEviT0_T1_:
	.zero		552


//--------------------- .nv.constant0._ZN2at6native18elementwise_kernelILi128ELi4EZNS0_15gpu_kernel_implIZZZNS0_16frac_kernel_cudaERNS_18TensorIteratorBaseEENKUlvE_clEvENKUlvE0_clEvEUlfE_EEvS4_RKT_EUliE_EEviT1_ --------------------------
	.section	.nv.constant0._ZN2at6native18elementwise_kernelILi128ELi4EZNS0_15gpu_kernel_implIZZZNS0_16frac_kernel_cudaERNS_18TensorIteratorBaseEENKUlvE_clEvENKUlvE0_clEvEUlfE_EEvS4_RKT_EUliE_EEviT1_,"a",@progbits
	.sectionflags	@""
	.align	4
.nv.constant0._ZN2at6native18elementwise_kernelILi128ELi4EZNS0_15gpu_kernel_implIZZZNS0_16frac_kernel_cudaERNS_18TensorIteratorBaseEENKUlvE_clEvENKUlvE0_clEvEUlfE_EEvS4_RKT_EUliE_EEviT1_:
	.zero		1072


//--------------------- .nv.constant0._ZN2at6native27unrolled_elementwise_kernelIZZZNS0_16frac_kernel_cudaERNS_18TensorIteratorBaseEENKUlvE_clEvENKUlvE0_clEvEUlfE_St5arrayIPcLm2EELi4E23TrivialOffsetCalculatorILi1EjESB_NS0_6memory12LoadWithCastILi1EEENSC_13StoreWithCastILi1EEEEEviT_T0_T2_T3_T4_T5_ --------------------------
	.section	.nv.constant0._ZN2at6native27unrolled_elementwise_kernelIZZZNS0_16frac_kernel_cudaERNS_18TensorIteratorBaseEENKUlvE_clEvENKUlvE0_clEvEUlfE_St5arrayIPcLm2EELi4E23TrivialOffsetCalculatorILi1EjESB_NS0_6memory12LoadWithCastILi1EEENSC_13StoreWithCastILi1EEEEEviT_T0_T2_T3_T4_T5_,"a",@progbits
	.sectionflags	@""
	.align	4
.nv.constant0._ZN2at6native27unrolled_elementwise_kernelIZZZNS0_16frac_kernel_cudaERNS_18TensorIteratorBaseEENKUlvE_clEvENKUlvE0_clEvEUlfE_St5arrayIPcLm2EELi4E23TrivialOffsetCalculatorILi1EjESB_NS0_6memory12LoadWithCastILi1EEENSC_13StoreWithCastILi1EEEEEviT_T0_T2_T3_T4_T5_:
	.zero		572


//--------------------- .nv.constant0._ZN2at6native18elementwise_kernelILi128ELi2EZNS0_22gpu_kernel_impl_nocastIZZZNS0_16frac_kernel_cudaERNS_18TensorIteratorBaseEENKUlvE_clEvENKUlvE0_clEvEUlfE_EEvS4_RKT_EUliE_EEviT1_ --------------------------
	.section	.nv.constant0._ZN2at6native18elementwise_kernelILi128ELi2EZNS0_22gpu_kernel_impl_nocastIZZZNS0_16frac_kernel_cudaERNS_18TensorIteratorBaseEENKUlvE_clEvENKUlvE0_clEvEUlfE_EEvS4_RKT_EUliE_EEviT1_,"a",@progbits
	.sectionflags	@""
	.align	4
.nv.constant0._ZN2at6native18elementwise_kernelILi128ELi2EZNS0_22gpu_kernel_impl_nocastIZZZNS0_16frac_kernel_cudaERNS_18TensorIteratorBaseEENKUlvE_clEvENKUlvE0_clEvEUlfE_EEvS4_RKT_EUliE_EEviT1_:
	.zero		1072


//--------------------- .nv.constant0._ZN2at6native27unrolled_elementwise_kernelIZZZNS0_16frac_kernel_cudaERNS_18TensorIteratorBaseEENKUlvE_clEvENKUlvE0_clEvEUlfE_St5arrayIPcLm2EELi4E23TrivialOffsetCalculatorILi1EjESB_NS0_6memory15LoadWithoutCastENSC_16StoreWithoutCastEEEviT_T0_T2_T3_T4_T5_ --------------------------
	.section	.nv.constant0._ZN2at6native27unrolled_elementwise_kernelIZZZNS0_16frac_kernel_cudaERNS_18TensorIteratorBaseEENKUlvE_clEvENKUlvE0_clEvEUlfE_St5arrayIPcLm2EELi4E23TrivialOffsetCalculatorILi1EjESB_NS0_6memory15LoadWithoutCastENSC_16StoreWithoutCastEEEviT_T0_T2_T3_T4_T5_,"a",@progbits
	.sectionflags	@""
	.align	4
.nv.constant0._ZN2at6native27unrolled_elementwise_kernelIZZZNS0_16frac_kernel_cudaERNS_18TensorIteratorBaseEENKUlvE_clEvENKUlvE0_clEvEUlfE_St5arrayIPcLm2EELi4E23TrivialOffsetCalculatorILi1EjESB_NS0_6memory15LoadWithoutCastENSC_16StoreWithoutCastEEEviT_T0_T2_T3_T4_T5_:
	.zero		556


//--------------------- .nv.constant0._ZN2at6native29vectorized_elementwise_kernelILi2EZZZNS0_16frac_kernel_cudaERNS_18TensorIteratorBaseEENKUlvE_clEvENKUlvE0_clEvEUlfE_St5arrayIPcLm2EEEEviT0_T1_ --------------------------
	.section	.nv.constant0._ZN2at6native29vectorized_elementwise_kernelILi2EZZZNS0_16frac_kernel_cudaERNS_18TensorIteratorBaseEENKUlvE_clEvENKUlvE0_clEvEUlfE_St5arrayIPcLm2EEEEviT0_T1_,"a",@progbits
	.sectionflags	@""
	.align	4
.nv.constant0._ZN2at6native29vectorized_elementwise_kernelILi2EZZZNS0_16frac_kernel_cudaERNS_18TensorIteratorBaseEENKUlvE_clEvENKUlvE0_clEvEUlfE_St5arrayIPcLm2EEEEviT0_T1_:
	.zero		552


//--------------------- .nv.constant0._ZN2at6native29vectorized_elementwise_kernelILi4EZZZNS0_16frac_kernel_cudaERNS_18TensorIteratorBaseEENKUlvE_clEvENKUlvE0_clEvEUlfE_St5arrayIPcLm2EEEEviT0_T1_ --------------------------
	.section	.nv.constant0._ZN2at6native29vectorized_elementwise_kernelILi4EZZZNS0_16frac_kernel_cudaERNS_18TensorIteratorBaseEENKUlvE_clEvENKUlvE0_clEvEUlfE_St5arrayIPcLm2EEEEviT0_T1_,"a",@progbits
	.sectionflags	@""
	.align	4
.nv.constant0._ZN2at6native29vectorized_elementwise_kernelILi4EZZZNS0_16frac_kernel_cudaERNS_18TensorIteratorBaseEENKUlvE_clEvENKUlvE0_clEvEUlfE_St5arrayIPcLm2EEEEviT0_T1_:
	.zero		552


//--------------------- .nv.constant0._ZN2at6native29vectorized_elementwise_kernelILi8EZZZNS0_16frac_kernel_cudaERNS_18TensorIteratorBaseEENKUlvE_clEvENKUlvE0_clEvEUlfE_St5arrayIPcLm2EEEEviT0_T1_ --------------------------
	.section	.nv.constant0._ZN2at6native29vectorized_elementwise_kernelILi8EZZZNS0_16frac_kernel_cudaERNS_18TensorIteratorBaseEENKUlvE_clEvENKUlvE0_clEvEUlfE_St5arrayIPcLm2EEEEviT0_T1_,"a",@progbits
	.sectionflags	@""
	.align	4
.nv.constant0._ZN2at6native29vectorized_elementwise_kernelILi8EZZZNS0_16frac_kernel_cudaERNS_18TensorIteratorBaseEENKUlvE_clEvENKUlvE0_clEvEUlfE_St5arrayIPcLm2EEEEviT0_T1_:
	.zero		552


//--------------------- .nv.constant0._ZN2at6native18elementwise_kernelILi128ELi4EZNS0_15gpu_kernel_implIZZZNS0_16frac_kernel_cudaERNS_18TensorIteratorBaseEENKUlvE_clEvENKUlvE_clEvEUldE_EEvS4_RKT_EUliE_EEviT1_ --------------------------
	.section	.nv.constant0._ZN2at6native18elementwise_kernelILi128ELi4EZNS0_15gpu_kernel_implIZZZNS0_16frac_kernel_cudaERNS_18TensorIteratorBaseEENKUlvE_clEvENKUlvE_clEvEUldE_EEvS4_RKT_EUliE_EEviT1_,"a",@progbits
	.sectionflags	@""
	.align	4
.nv.constant0._ZN2at6native18elementwise_kernelILi128ELi4EZNS0_15gpu_kernel_implIZZZNS0_16frac_kernel_cudaERNS_18TensorIteratorBaseEENKUlvE_clEvENKUlvE_clEvEUldE_EEvS4_RKT_EUliE_EEviT1_:
	.zero		1072


//--------------------- .nv.constant0._ZN2at6native27unrolled_elementwise_kernelIZZZNS0_16frac_kernel_cudaERNS_18TensorIteratorBaseEENKUlvE_clEvENKUlvE_clEvEUldE_St5arrayIPcLm2EELi4E23TrivialOffsetCalculatorILi1EjESB_NS0_6memory12LoadWithCastILi1EEENSC_13StoreWithCastILi1EEEEEviT_T0_T2_T3_T4_T5_ --------------------------
	.section	.nv.constant0._ZN2at6native27unrolled_elementwise_kernelIZZZNS0_16frac_kernel_cudaERNS_18TensorIteratorBaseEENKUlvE_clEvENKUlvE_clEvEUldE_St5arrayIPcLm2EELi4E23TrivialOffsetCalculatorILi1EjESB_NS0_6memory12LoadWithCastILi1EEENSC_13StoreWithCastILi1EEEEEviT_T0_T2_T3_T4_T5_,"a",@progbits
	.sectionflags	@""
	.align	4
.nv.constant0._ZN2at6native27unrolled_elementwise_kernelIZZZNS0_16frac_kernel_cudaERNS_18TensorIteratorBaseEENKUlvE_clEvENKUlvE_clEvEUldE_St5arrayIPcLm2EELi4E23TrivialOffsetCalculatorILi1EjESB_NS0_6memory12LoadWithCastILi1EEENSC_13StoreWithCastILi1EEEEEviT_T0_T2_T3_T4_T5_:
	.zero		572


//--------------------- .nv.constant0._ZN2at6native18elementwise_kernelILi128ELi2EZNS0_22gpu_kernel_impl_nocastIZZZNS0_16frac_kernel_cudaERNS_18TensorIteratorBaseEENKUlvE_clEvENKUlvE_clEvEUldE_EEvS4_RKT_EUliE_EEviT1_ --------------------------
	.section	.nv.constant0._ZN2at6native18elementwise_kernelILi128ELi2EZNS0_22gpu_kernel_impl_nocastIZZZNS0_16frac_kernel_cudaERNS_18TensorIteratorBaseEENKUlvE_clEvENKUlvE_clEvEUldE_EEvS4_RKT_EUliE_EEviT1_,"a",@progbits
	.sectionflags	@""
	.align	4
.nv.constant0._ZN2at6native18elementwise_kernelILi128ELi2EZNS0_22gpu_kernel_impl_nocastIZZZNS0_16frac_kernel_cudaERNS_18TensorIteratorBaseEENKUlvE_clEvENKUlvE_clEvEUldE_EEvS4_RKT_EUliE_EEviT1_:
	.zero		1072


//--------------------- .nv.constant0._ZN2at6native27unrolled_elementwise_kernelIZZZNS0_16frac_kernel_cudaERNS_18TensorIteratorBaseEENKUlvE_clEvENKUlvE_clEvEUldE_St5arrayIPcLm2EELi4E23TrivialOffsetCalculatorILi1EjESB_NS0_6memory15LoadWithoutCastENSC_16StoreWithoutCastEEEviT_T0_T2_T3_T4_T5_ --------------------------
	.section	.nv.constant0._ZN2at6native27unrolled_elementwise_kernelIZZZNS0_16frac_kernel_cudaERNS_18TensorIteratorBaseEENKUlvE_clEvENKUlvE_clEvEUldE_St5arrayIPcLm2EELi4E23TrivialOffsetCalculatorILi1EjESB_NS0_6memory15LoadWithoutCastENSC_16StoreWithoutCastEEEviT_T0_T2_T3_T4_T5_,"a",@progbits
	.sectionflags	@""
	.align	4
.nv.constant0._ZN2at6native27unrolled_elementwise_kernelIZZZNS0_16frac_kernel_cudaERNS_18TensorIteratorBaseEENKUlvE_clEvENKUlvE_clEvEUldE_St5arrayIPcLm2EELi4E23TrivialOffsetCalculatorILi1EjESB_NS0_6memory15LoadWithoutCastENSC_16StoreWithoutCastEEEviT_T0_T2_T3_T4_T5_:
	.zero		556


//--------------------- .nv.constant0._ZN2at6native29vectorized_elementwise_kernelILi2EZZZNS0_16frac_kernel_cudaERNS_18TensorIteratorBaseEENKUlvE_clEvENKUlvE_clEvEUldE_St5arrayIPcLm2EEEEviT0_T1_ --------------------------
	.section	.nv.constant0._ZN2at6native29vectorized_elementwise_kernelILi2EZZZNS0_16frac_kernel_cudaERNS_18TensorIteratorBaseEENKUlvE_clEvENKUlvE_clEvEUldE_St5arrayIPcLm2EEEEviT0_T1_,"a",@progbits
	.sectionflags	@""
	.align	4
.nv.constant0._ZN2at6native29vectorized_elementwise_kernelILi2EZZZNS0_16frac_kernel_cudaERNS_18TensorIteratorBaseEENKUlvE_clEvENKUlvE_clEvEUldE_St5arrayIPcLm2EEEEviT0_T1_:
	.zero		552


//--------------------- .nv.constant0._ZN2at6native29vectorized_elementwise_kernelILi4EZZZNS0_16frac_kernel_cudaERNS_18TensorIteratorBaseEENKUlvE_clEvENKUlvE_clEvEUldE_St5arrayIPcLm2EEEEviT0_T1_ --------------------------
	.section	.nv.constant0._ZN2at6native29vectorized_elementwise_kernelILi4EZZZNS0_16frac_kernel_cudaERNS_18TensorIteratorBaseEENKUlvE_clEvENKUlvE_clEvEUldE_St5arrayIPcLm2EEEEviT0_T1_,"a",@progbits
	.sectionflags	@""
	.align	4
.nv.constant0._ZN2at6native29vectorized_elementwise_kernelILi4EZZZNS0_16frac_kernel_cudaERNS_18TensorIteratorBaseEENKUlvE_clEvENKUlvE_clEvEUldE_St5arrayIPcLm2EEEEviT0_T1_:
	.zero		552


//--------------------- .nv.constant0._ZN2at6native29vectorized_elementwise_kernelILi8EZZZNS0_16frac_kernel_cudaERNS_18TensorIteratorBaseEENKUlvE_clEvENKUlvE_clEvEUldE_St5arrayIPcLm2EEEEviT0_T1_ --------------------------
	.section	.nv.constant0._ZN2at6native29vectorized_elementwise_kernelILi8EZZZNS0_16frac_kernel_cudaERNS_18TensorIteratorBaseEENKUlvE_clEvENKUlvE_clEvEUldE_St5arrayIPcLm2EEEEviT0_T1_,"a",@progbits
	.sectionflags	@""
	.align	4
.nv.constant0._ZN2at6native29vectorized_elementwise_kernelILi8EZZZNS0_16frac_kernel_cudaERNS_18TensorIteratorBaseEENKUlvE_clEvENKUlvE_clEvEUldE_St5arrayIPcLm2EEEEviT0_T1_:
	.zero		552


//--------------------- .nv.constant0._ZN2at6native18elementwise_kernelILi128ELi4EZNS0_15gpu_kernel_implIZZZNS0_16ceil_kernel_cudaERNS_18TensorIteratorBaseEENKUlvE_clEvENKUlvE2_clEvEUlN3c108BFloat16EE_EEvS4_RKT_EUliE_EEviT1_ --------------------------
	.section	.nv.constant0._ZN2at6native18elementwise_kernelILi128ELi4EZNS0_15gpu_kernel_implIZZZNS0_16ceil_kernel_cudaERNS_18TensorIteratorBaseEENKUlvE_clEvENKUlvE2_clEvEUlN3c108BFloat16EE_EEvS4_RKT_EUliE_EEviT1_,"a",@progbits
	.sectionflags	@""
	.align	4
.nv.constant0._ZN2at6native18elementwise_kernelILi128ELi4EZNS0_15gpu_kernel_implIZZZNS0_16ceil_kernel_cudaERNS_18TensorIteratorBaseEENKUlvE_clEvENKUlvE2_clEvEUlN3c108BFloat16EE_EEvS4_RKT_EUliE_EEviT1_:
	.zero		1072


//--------------------- .nv.constant0._ZN2at6native27unrolled_elementwise_kernelIZZZNS0_16ceil_kernel_cudaERNS_18TensorIteratorBaseEENKUlvE_clEvENKUlvE2_clEvEUlN3c108BFloat16EE_St5arrayIPcLm2EELi4E23TrivialOffsetCalculatorILi1EjESD_NS0_6memory12LoadWithCastILi1EEENSE_13StoreWithCastILi1EEEEEviT_T0_T2_T3_T4_T5_ --------------------------
	.section	.nv.constant0._ZN2at6native27unrolled_elementwise_kernelIZZZNS0_16ceil_kernel_cudaERNS_18TensorIteratorBaseEENKUlvE_clEvENKUlvE2_clEvEUlN3c108BFloat16EE_St5arrayIPcLm2EELi4E23TrivialOffsetCalculatorILi1EjESD_NS0_6memory12LoadWithCastILi1EEENSE_13StoreWithCastILi1EEEEEviT_T0_T2_T3_T4_T5_,"a",@progbits
	.sectionflags	@""
	.align	4
.nv.constant0._ZN2at6native27unrolled_elementwise_kernelIZZZNS0_16ceil_kernel_cudaERNS_18TensorIteratorBaseEENKUlvE_clEvENKUlvE2_clEvEUlN3c108BFloat16EE_St5arrayIPcLm2EELi4E23TrivialOffsetCalculatorILi1EjESD_NS0_6memory12LoadWithCastILi1EEENSE_13StoreWithCastILi1EEEEEviT_T0_T2_T3_T4_T5_:
	.zero		572


//--------------------- .nv.constant0._ZN2at6native18elementwise_kernelILi128ELi4EZNS0_22gpu_kernel_impl_nocastIZZZNS0_16ceil_kernel_cudaERNS_18TensorIteratorBaseEENKUlvE_clEvENKUlvE2_clEvEUlN3c108BFloat16EE_EEvS4_RKT_EUliE_EEviT1_ --------------------------
	.section	.nv.constant0._ZN2at6native18elementwise_kernelILi128ELi4EZNS0_22gpu_kernel_impl_nocastIZZZNS0_16ceil_kernel_cudaERNS_18TensorIteratorBaseEENKUlvE_clEvENKUlvE2_clEvEUlN3c108BFloat16EE_EEvS4_RKT_EUliE_EEviT1_,"a",@progbits
	.sectionflags	@""
	.align	4
.nv.constant0._ZN2at6native18elementwise_kernelILi128ELi4EZNS0_22gpu_kernel_impl_nocastIZZZNS0_16ceil_kernel_cudaERNS_18TensorIteratorBaseEENKUlvE_clEvENKUlvE2_clEvEUlN3c108BFloat16EE_EEvS4_RKT_EUliE_EEviT1_:
	.zero		1072


//--------------------- .nv.constant0._ZN2at6native27unrolled_elementwise_kernelIZZZNS0_16ceil_kernel_cudaERNS_18TensorIteratorBaseEENKUlvE_clEvENKUlvE2_clEvEUlN3c108BFloat16EE_St5arrayIPcLm2EELi4E23TrivialOffsetCalculatorILi1EjESD_NS0_6memory15LoadWithoutCastENSE_16StoreWithoutCastEEEviT_T0_T2_T3_T4_T5_ --------------------------
	.section	.nv.constant0._ZN2at6native27unrolled_elementwise_kernelIZZZNS0_16ceil_kernel_cudaERNS_18TensorIteratorBaseEENKUlvE_clEvENKUlvE2_clEvEUlN3c108BFloat16EE_St5arrayIPcLm2EELi4E23TrivialOffsetCalculatorILi1EjESD_NS0_6memory15LoadWithoutCastENSE_16StoreWithoutCastEEEviT_T0_T2_T3_T4_T5_,"a",@progbits
	.sectionflags	@""
	.align	4
.nv.constant0._ZN2at6native27unrolled_elementwise_kernelIZZZNS0_16ceil_kernel_cudaERNS_18TensorIteratorBaseEENKUlvE_clEvENKUlvE2_clEvEUlN3c108BFloat16EE_St5arrayIPcLm2EELi4E23TrivialOffsetCalculatorILi1EjESD_NS0_6memory15LoadWithoutCastENSE_16StoreWithoutCastEEEviT_T0_T2_T3_T4_T5_:
	.zero		556


//--------------------- .nv.constant0._ZN2at6native29vectorized_elementwise_kernelILi2EZZZNS0_16ceil_kernel_cudaERNS_18TensorIteratorBaseEENKUlvE_clEvENKUlvE2_clEvEUlN3c108BFloat16EE_St5arrayIPcLm2EEEEviT0_T1_ --------------------------
	.section	.nv.constant0._ZN2at6native29vectorized_elementwise_kernelILi2EZZZNS0_16ceil_kernel_cudaERNS_18TensorIteratorBaseEENKUlvE_clEvENKUlvE2_clEvEUlN3c108BFloat16EE_St5arrayIPcLm2EEEEviT0_T1_,"a",@progbits
	.sectionflags	@""
	.align	4
.nv.constant0._ZN2at6native29vectorized_elementwise_kernelILi2EZZZNS0_16ceil_kernel_cudaERNS_18TensorIteratorBaseEENKUlvE_clEvENKUlvE2_clEvEUlN3c108BFloat16EE_St5arrayIPcLm2EEEEviT0_T1_:
	.zero		552


//--------------------- .nv.constant0._ZN2at6native29vectorized_elementwise_kernelILi4EZZZNS0_16ceil_kernel_cudaERNS_18TensorIteratorBaseEENKUlvE_clEvENKUlvE2_clEvEUlN3c108BFloat16EE_St5arrayIPcLm2EEEEviT0_T1_ --------------------------
	.section	.nv.constant0._ZN2at6native29vectorized_elementwise_kernelILi4EZZZNS0_16ceil_kernel_cudaERNS_18TensorIteratorBaseEENKUlvE_clEvENKUlvE2_clEvEUlN3c108BFloat16EE_St5arrayIPcLm2EEEEviT0_T1_,"a",@progbits
	.sectionflags	@""
	.align	4
.nv.constant0._ZN2at6native29vectorized_elementwise_kernelILi4EZZZNS0_16ceil_kernel_cudaERNS_18TensorIteratorBaseEENKUlvE_clEvENKUlvE2_clEvEUlN3c108BFloat16EE_St5arrayIPcLm2EEEEviT0_T1_:
	.zero		552


//--------------------- .nv.constant0._ZN2at6native29vectorized_elementwise_kernelILi8EZZZNS0_16ceil_kernel_cudaERNS_18TensorIteratorBaseEENKUlvE_clEvENKUlvE2_clEvEUlN3c108BFloat16EE_St5arrayIPcLm2EEEEviT0_T1_ --------------------------
	.section	.nv.constant0._ZN2at6native29vectorized_elementwise_kernelILi8EZZZNS0_16ceil_kernel_cudaERNS_18TensorIteratorBaseEENKUlvE_clEvENKUlvE2_clEvEUlN3c108BFloat16EE_St5arrayIPcLm2EEEEviT0_T1_,"a",@progbits
	.sectionflags	@""
	.align	4
.nv.constant0._ZN2at6native29vectorized_elementwise_kernelILi8EZZZNS0_16ceil_kernel_cudaERNS_18TensorIteratorBaseEENKUlvE_clEvENKUlvE2_clEvEUlN3c108BFloat16EE_St5arrayIPcLm2EEEEviT0_T1_:
	.zero		552


//--------------------- .nv.constant0._ZN2at6native18elementwise_kernelILi128ELi4EZNS0_15gpu_kernel_implIZZZNS0_16ceil_kernel_cudaERNS_18TensorIteratorBaseEENKUlvE_clEvENKUlvE1_clEvEUlN3c104HalfEE_EEvS4_RKT_EUliE_EEviT1_ --------------------------
	.section	.nv.constant0._ZN2at6native18elementwise_kernelILi128ELi4EZNS0_15gpu_kernel_implIZZZNS0_16ceil_kernel_cudaERNS_18TensorIteratorBaseEENKUlvE_clEvENKUlvE1_clEvEUlN3c104HalfEE_EEvS4_RKT_EUliE_EEviT1_,"a",@progbits
	.sectionflags	@""
	.align	4
.nv.constant0._ZN2at6native18elementwise_kernelILi128ELi4EZNS0_15gpu_kernel_implIZZZNS0_16ceil_kernel_cudaERNS_18TensorIteratorBaseEENKUlvE_clEvENKUlvE1_clEvEUlN3c104HalfEE_EEvS4_RKT_EUliE_EEviT1_:
	.zero		1072


//--------------------- .nv.constant0._ZN2at6native27unrolled_elementwise_kernelIZZZNS0_16ceil_kernel_cudaERNS_18TensorIteratorBaseEENKUlvE_clEvENKUlvE1_clEvEUlN3c104HalfEE_St5arrayIPcLm2EELi4E23TrivialOffsetCalculatorILi1EjESD_NS0_6memory12LoadWithCastILi1EEENSE_13StoreWithCastILi1EEEEEviT_T0_T2_T3_T4_T5_ --------------------------
	.section	.nv.constant0._ZN2at6native27unrolled_elementwise_kernelIZZZNS0_16ceil_kernel_cudaERNS_18TensorIteratorBaseEENKUlvE_clEvENKUlvE1_clEvEUlN3c104HalfEE_St5arrayIPcLm2EELi4E23TrivialOffsetCalculatorILi1EjESD_NS0_6memory12LoadWithCastILi1EEENSE_13StoreWithCastILi1EEEEEviT_T0_T2_T3_T4_T5_,"a",@progbits
	.sectionflags	@""
	.align	4
.nv.constant0._ZN2at6native27unrolled_elementwise_kernelIZZZNS0_16ceil_kernel_cudaERNS_18TensorIteratorBaseEENKUlvE_clEvENKUlvE1_clEvEUlN3c104HalfEE_St5arrayIPcLm2EELi4E23TrivialOffsetCalculatorILi1EjESD_NS0_6memory12LoadWithCastILi1EEENSE_13StoreWithCastILi1EEEEEviT_T0_T2_T3_T4_T5_:
	.zero		572


//--------------------- .nv.constant0._ZN2at6native18elementwise_kernelILi128ELi4EZNS0_22gpu_kernel_impl_nocastIZZZNS0_16ceil_kernel_cudaERNS_18TensorIteratorBaseEENKUlvE_clEvENKUlvE1_clEvEUlN3c104HalfEE_EEvS4_RKT_EUliE_EEviT1_ --------------------------
	.section	.nv.constant0._ZN2at6native18elementwise_kernelILi128ELi4EZNS0_22gpu_kernel_impl_nocastIZZZNS0_16ceil_kernel_cudaERNS_18TensorIteratorBaseEENKUlvE_clEvENKUlvE1_clEvEUlN3c104HalfEE_EEvS4_RKT_EUliE_EEviT1_,"a",@progbits
	.sectionflags	@""
	.align	4
.nv.constant0._ZN2at6native18elementwise_kernelILi128ELi4EZNS0_22gpu_kernel_impl_nocastIZZZNS0_16ceil_kernel_cudaERNS_18TensorIteratorBaseEENKUlvE_clEvENKUlvE1_clEvEUlN3c104HalfEE_EEvS4_RKT_EUliE_EEviT1_:
	.zero		1072


//--------------------- .nv.constant0._ZN2at6native27unrolled_elementwise_kernelIZZZNS0_16ceil_kernel_cudaERNS_18TensorIteratorBaseEENKUlvE_clEvENKUlvE1_clEvEUlN3c104HalfEE_St5arrayIPcLm2EELi4E23TrivialOffsetCalculatorILi1EjESD_NS0_6memory15LoadWithoutCastENSE_16StoreWithoutCastEEEviT_T0_T2_T3_T4_T5_ --------------------------
	.section	.nv.constant0._ZN2at6native27unrolled_elementwise_kernelIZZZNS0_16ceil_kernel_cudaERNS_18TensorIteratorBaseEENKUlvE_clEvENKUlvE1_clEvEUlN3c104HalfEE_St5arrayIPcLm2EELi4E23TrivialOffsetCalculatorILi1EjESD_NS0_6memory15LoadWithoutCastENSE_16StoreWithoutCastEEEviT_T0_T2_T3_T4_T5_,"a",@progbits
	.sectionflags	@""
	.align	4
.nv.constant0._ZN2at6native27unrolled_elementwise_kernelIZZZNS0_16ceil_kernel_cudaERNS_18TensorIteratorBaseEENKUlvE_clEvENKUlvE1_clEvEUlN3c104HalfEE_St5arrayIPcLm2EELi4E23TrivialOffsetCalculatorILi1EjESD_NS0_6memory15LoadWithoutCastENSE_16StoreWithoutCastEEEviT_T0_T2_T3_T4_T5_:
	.zero		556


//--------------------- .nv.constant0._ZN2at6native29vectorized_elementwise_kernelILi2EZZZNS0_16ceil_kernel_cudaERNS_18TensorIteratorBaseEENKUlvE_clEvENKUlvE1_clEvEUlN3c104HalfEE_St5arrayIPcLm2EEEEviT0_T1_ --------------------------
	.section	.nv.constant0._ZN2at6native29vectorized_elementwise_kernelILi2EZZZNS0_16ceil_kernel_cudaERNS_18TensorIteratorBaseEENKUlvE_clEvENKUlvE1_clEvEUlN3c104HalfEE_St5arrayIPcLm2EEEEviT0_T1_,"a",@progbits
	.sectionflags	@""
	.align	4
.nv.constant0._ZN2at6native29vectorized_elementwise_kernelILi2EZZZNS0_16ceil_kernel_cudaERNS_18TensorIteratorBaseEENKUlvE_clEvENKUlvE1_clEvEUlN3c104HalfEE_St5arrayIPcLm2EEEEviT0_T1_:
	.zero		552


//--------------------- .nv.constant0._ZN2at6native29vectorized_elementwise_kernelILi4EZZZNS0_16ceil_kernel_cudaERNS_18TensorIteratorBaseEENKUlvE_clEvENKUlvE1_clEvEUlN3c104HalfEE_St5arrayIPcLm2EEEEviT0_T1_ --------------------------
	.section	.nv.constant0._ZN2at6native29vectorized_elementwise_kernelILi4EZZZNS0_16ceil_kernel_cudaERNS_18TensorIteratorBaseEENKUlvE_clEvENKUlvE1_clEvEUlN3c104HalfEE_St5arrayIPcLm2EEEEviT0_T1_,"a",@progbits
	.sectionflags	@""
	.align	4
.nv.constant0._ZN2at6native29vectorized_elementwise_kernelILi4EZZZNS0_16ceil_kernel_cudaERNS_18TensorIteratorBaseEENKUlvE_clEvENKUlvE1_clEvEUlN3c104HalfEE_St5arrayIPcLm2EEEEviT0_T1_:
	.zero		552


//--------------------- .nv.constant0._ZN2at6native29vectorized_elementwise_kernelILi8EZZZNS0_16ceil_kernel_cudaERNS_18TensorIteratorBaseEENKUlvE_clEvENKUlvE1_clEvEUlN3c104HalfEE_St5arrayIPcLm2EEEEviT0_T1_ --------------------------
	.section	.nv.constant0._ZN2at6native29vectorized_elementwise_kernelILi8EZZZNS0_16ceil_kernel_cudaERNS_18TensorIteratorBaseEENKUlvE_clEvENKUlvE1_clEvEUlN3c104HalfEE_St5arrayIPcLm2EEEEviT0_T1_,"a",@progbits
	.sectionflags	@""
	.align	4
.nv.constant0._ZN2at6native29vectorized_elementwise_kernelILi8EZZZNS0_16ceil_kernel_cudaERNS_18TensorIteratorBaseEENKUlvE_clEvENKUlvE1_clEvEUlN3c104HalfEE_St5arrayIPcLm2EEEEviT0_T1_:
	.zero		552


//--------------------- .nv.constant0._ZN2at6native18elementwise_kernelILi128ELi4EZNS0_15gpu_kernel_implIZZZNS0_16ceil_kernel_cudaERNS_18TensorIteratorBaseEENKUlvE_clEvENKUlvE0_clEvEUlfE_EEvS4_RKT_EUliE_EEviT1_ --------------------------
	.section	.nv.constant0._ZN2at6native18elementwise_kernelILi128ELi4EZNS0_15gpu_kernel_implIZZZNS0_16ceil_kernel_cudaERNS_18TensorIteratorBaseEENKUlvE_clEvENKUlvE0_clEvEUlfE_EEvS4_RKT_EUliE_EEviT1_,"a",@progbits
	.sectionflags	@""
	.align	4
.nv.constant0._ZN2at6native18elementwise_kernelILi128ELi4EZNS0_15gpu_kernel_implIZZZNS0_16ceil_kernel_cudaERNS_18TensorIteratorBaseEENKUlvE_clEvENKUlvE0_clEvEUlfE_EEvS4_RKT_EUliE_EEviT1_:
	.zero		1072


//--------------------- .nv.constant0._ZN2at6native27unrolled_elementwise_kernelIZZZNS0_16ceil_kernel_cudaERNS_18TensorIteratorBaseEENKUlvE_clEvENKUlvE0_clEvEUlfE_St5arrayIPcLm2EELi4E23TrivialOffsetCalculatorILi1EjESB_NS0_6memory12LoadWithCastILi1EEENSC_13StoreWithCastILi1EEEEEviT_T0_T2_T3_T4_T5_ --------------------------
	.section	.nv.constant0._ZN2at6native27unrolled_elementwise_kernelIZZZNS0_16ceil_kernel_cudaERNS_18TensorIteratorBaseEENKUlvE_clEvENKUlvE0_clEvEUlfE_St5arrayIPcLm2EELi4E23TrivialOffsetCalculatorILi1EjESB_NS0_6memory12LoadWithCastILi1EEENSC_13StoreWithCastILi1EEEEEviT_T0_T2_T3_T4_T5_,"a",@progbits
	.sectionflags	@""
	.align	4
.nv.constant0._ZN2at6native27unrolled_elementwise_kernelIZZZNS0_16ceil_kernel_cudaERNS_18TensorIteratorBaseEENKUlvE_clEvENKUlvE0_clEvEUlfE_St5arrayIPcLm2EELi4E23TrivialOffsetCalculatorILi1EjESB_NS0_6memory12LoadWithCastILi1EEENSC_13StoreWithCastILi1EEEEEviT_T0_T2_T3_T4_T5_:
	.zero		572


//--------------------- .nv.constant0._ZN2at6native18elementwise_kernelILi128ELi2EZNS0_22gpu_kernel_impl_nocastIZZZNS0_16ceil_kernel_cudaERNS_18TensorIteratorBaseEENKUlvE_clEvENKUlvE0_clEvEUlfE_EEvS4_RKT_EUliE_EEviT1_ --------------------------
	.section	.nv.constant0._ZN2at6native18elementwise_kernelILi128ELi2EZNS0_22gpu_kernel_impl_nocastIZZZNS0_16ceil_kernel_cudaERNS_18TensorIteratorBaseEENKUlvE_clEvENKUlvE0_clEvEUlfE_EEvS4_RKT_EUliE_EEviT1_,"a",@progbits
	.sectionflags	@""
	.align	4
.nv.constant0._ZN2at6native18elementwise_kernelILi128ELi2EZNS0_22gpu_kernel_impl_nocastIZZZNS0_16ceil_kernel_cudaERNS_18TensorIteratorBaseEENKUlvE_clEvENKUlvE0_clEvEUlfE_EEvS4_RKT_EUliE_EEviT1_:
	.zero		1072


//--------------------- .nv.constant0._ZN2at6native27unrolled_elementwise_kernelIZZZNS0_16ceil_kernel_cudaERNS_18TensorIteratorBaseEENKUlvE_clEvENKUlvE0_clEvEUlfE_St5arrayIPcLm2EELi4E23TrivialOffsetCalculatorILi1EjESB_NS0_6memory15LoadWithoutCastENSC_16StoreWithoutCastEEEviT_T0_T2_T3_T4_T5_ --------------------------
	.section	.nv.constant0._ZN2at6native27unrolled_elementwise_kernelIZZZNS0_16ceil_kernel_cudaERNS_18TensorIteratorBaseEENKUlvE_clEvENKUlvE0_clEvEUlfE_St5arrayIPcLm2EELi4E23TrivialOffsetCalculatorILi1EjESB_NS0_6memory15LoadWithoutCastENSC_16StoreWithoutCastEEEviT_T0_T2_T3_T4_T5_,"a",@progbits
	.sectionflags	@""
	.align	4
.nv.constant0._ZN2at6native27unrolled_elementwise_kernelIZZZNS0_16ceil_kernel_cudaERNS_18TensorIteratorBaseEENKUlvE_clEvENKUlvE0_clEvEUlfE_St5arrayIPcLm2EELi4E23TrivialOffsetCalculatorILi1EjESB_NS0_6memory15LoadWithoutCastENSC_16StoreWithoutCastEEEviT_T0_T2_T3_T4_T5_:
	.zero		556


//--------------------- .nv.constant0._ZN2at6native29vectorized_elementwise_kernelILi2EZZZNS0_16ceil_kernel_cudaERNS_18TensorIteratorBaseEENKUlvE_clEvENKUlvE0_clEvEUlfE_St5arrayIPcLm2EEEEviT0_T1_ --------------------------
	.section	.nv.constant0._ZN2at6native29vectorized_elementwise_kernelILi2EZZZNS0_16ceil_kernel_cudaERNS_18TensorIteratorBaseEENKUlvE_clEvENKUlvE0_clEvEUlfE_St5arrayIPcLm2EEEEviT0_T1_,"a",@progbits
	.sectionflags	@""
	.align	4
.nv.constant0._ZN2at6native29vectorized_elementwise_kernelILi2EZZZNS0_16ceil_kernel_cudaERNS_18TensorIteratorBaseEENKUlvE_clEvENKUlvE0_clEvEUlfE_St5arrayIPcLm2EEEEviT0_T1_:
	.zero		552


//--------------------- .nv.constant0._ZN2at6native29vectorized_elementwise_kernelILi4EZZZNS0_16ceil_kernel_cudaERNS_18TensorIteratorBaseEENKUlvE_clEvENKUlvE0_clEvEUlfE_St5arrayIPcLm2EEEEviT0_T1_ --------------------------
	.section	.nv.constant0._ZN2at6native29vectorized_elementwise_kernelILi4EZZZNS0_16ceil_kernel_cudaERNS_18TensorIteratorBaseEENKUlvE_clEvENKUlvE0_clEvEUlfE_St5arrayIPcLm2EEEEviT0_T1_,"a",@progbits
	.sectionflags	@""
	.align	4
.nv.constant0._ZN2at6native29vectorized_elementwise_kernelILi4EZZZNS0_16ceil_kernel_cudaERNS_18TensorIteratorBaseEENKUlvE_clEvENKUlvE0_clEvEUlfE_St5arrayIPcLm2EEEEviT0_T1_:
	.zero		552


//--------------------- .nv.constant0._ZN2at6native29vectorized_elementwise_kernelILi8EZZZNS0_16ceil_kernel_cudaERNS_18TensorIteratorBaseEENKUlvE_clEvENKUlvE0_clEvEUlfE_St5arrayIPcLm2EEEEviT0_T1_ --------------------------
	.section	.nv.constant0._ZN2at6native29vectorized_elementwise_kernelILi8EZZZNS0_16ceil_kernel_cudaERNS_18TensorIteratorBaseEENKUlvE_clEvENKUlvE0_clEvEUlfE_St5arrayIPcLm2EEEEviT0_T1_,"a",@progbits
	.sectionflags	@""
	.align	4
.nv.constant0._ZN2at6native29vectorized_elementwise_kernelILi8EZZZNS0_16ceil_kernel_cudaERNS_18TensorIteratorBaseEENKUlvE_clEvENKUlvE0_clEvEUlfE_St5arrayIPcLm2EEEEviT0_T1_:
	.zero		552


//--------------------- .nv.constant0._ZN2at6native18elementwise_kernelILi128ELi4EZNS0_15gpu_kernel_implIZZZNS0_16ceil_kernel_cudaERNS_18TensorIteratorBaseEENKUlvE_clEvENKUlvE_clEvEUldE_EEvS4_RKT_EUliE_EEviT1_ --------------------------
	.section	.nv.constant0._ZN2at6native18elementwise_kernelILi128ELi4EZNS0_15gpu_kernel_implIZZZNS0_16ceil_kernel_cudaERNS_18TensorIteratorBaseEENKUlvE_clEvENKUlvE_clEvEUldE_EEvS4_RKT_EUliE_EEviT1_,"a",@progbits
	.sectionflags	@""
	.align	4
.nv.constant0._ZN2at6native18elementwise_kernelILi128ELi4EZNS0_15gpu_kernel_implIZZZNS0_16ceil_kernel_cudaERNS_18TensorIteratorBaseEENKUlvE_clEvENKUlvE_clEvEUldE_EEvS4_RKT_EUliE_EEviT1_:
	.zero		1072


//--------------------- .nv.constant0._ZN2at6native27unrolled_elementwise_kernelIZZZNS0_16ceil_kernel_cudaERNS_18TensorIteratorBaseEENKUlvE_clEvENKUlvE_clEvEUldE_St5arrayIPcLm2EELi4E23TrivialOffsetCalculatorILi1EjESB_NS0_6memory12LoadWithCastILi1EEENSC_13StoreWithCastILi1EEEEEviT_T0_T2_T3_T4_T5_ --------------------------
	.section	.nv.constant0._ZN2at6native27unrolled_elementwise_kernelIZZZNS0_16ceil_kernel_cudaERNS_18TensorIteratorBaseEENKUlvE_clEvENKUlvE_clEvEUldE_St5arrayIPcLm2EELi4E23TrivialOffsetCalculatorILi1EjESB_NS0_6memory12LoadWithCastILi1EEENSC_13StoreWithCastILi1EEEEEviT_T0_T2_T3_T4_T5_,"a",@progbits
	.sectionflags	@""
	.align	4
.nv.constant0._ZN2at6native27unrolled_elementwise_kernelIZZZNS0_16ceil_kernel_cudaERNS_18TensorIteratorBaseEENKUlvE_clEvENKUlvE_clEvEUldE_St5arrayIPcLm2EELi4E23TrivialOffsetCalculatorILi1EjESB_NS0_6memory12LoadWithCastILi1EEENSC_13StoreWithCastILi1EEEEEviT_T0_T2_T3_T4_T5_:
	.zero		572


//--------------------- .nv.constant0._ZN2at6native18elementwise_kernelILi128ELi2EZNS0_22gpu_kernel_impl_nocastIZZZNS0_16ceil_kernel_cudaERNS_18TensorIteratorBaseEENKUlvE_clEvENKUlvE_clEvEUldE_EEvS4_RKT_EUliE_EEviT1_ --------------------------
	.section	.nv.constant0._ZN2at6native18elementwise_kernelILi128ELi2EZNS0_22gpu_kernel_impl_nocastIZZZNS0_16ceil_kernel_cudaERNS_18TensorIteratorBaseEENKUlvE_clEvENKUlvE_clEvEUldE_EEvS4_RKT_EUliE_EEviT1_,"a",@progbits
	.sectionflags	@""
	.align	4
.nv.constant0._ZN2at6native18elementwise_kernelILi128ELi2EZNS0_22gpu_kernel_impl_nocastIZZZNS0_16ceil_kernel_cudaERNS_18TensorIteratorBaseEENKUlvE_clEvENKUlvE_clEvEUldE_EEvS4_RKT_EUliE_EEviT1_:
	.zero		1072


//--------------------- .nv.constant0._ZN2at6native27unrolled_elementwise_kernelIZZZNS0_16ceil_kernel_cudaERNS_18TensorIteratorBaseEENKUlvE_clEvENKUlvE_clEvEUldE_St5arrayIPcLm2EELi4E23TrivialOffsetCalculatorILi1EjESB_NS0_6memory15LoadWithoutCastENSC_16StoreWithoutCastEEEviT_T0_T2_T3_T4_T5_ --------------------------
	.section	.nv.constant0._ZN2at6native27unrolled_elementwise_kernelIZZZNS0_16ceil_kernel_cudaERNS_18TensorIteratorBaseEENKUlvE_clEvENKUlvE_clEvEUldE_St5arrayIPcLm2EELi4E23TrivialOffsetCalculatorILi1EjESB_NS0_6memory15LoadWithoutCastENSC_16StoreWithoutCastEEEviT_T0_T2_T3_T4_T5_,"a",@progbits
	.sectionflags	@""
	.align	4
.nv.constant0._ZN2at6native27unrolled_elementwise_kernelIZZZNS0_16ceil_kernel_cudaERNS_18TensorIteratorBaseEENKUlvE_clEvENKUlvE_clEvEUldE_St5arrayIPcLm2EELi4E23TrivialOffsetCalculatorILi1EjESB_NS0_6memory15LoadWithoutCastENSC_16StoreWithoutCastEEEviT_T0_T2_T3_T4_T5_:
	.zero		556


//--------------------- .nv.constant0._ZN2at6native29vectorized_elementwise_kernelILi2EZZZNS0_16ceil_kernel_cudaERNS_18TensorIteratorBaseEENKUlvE_clEvENKUlvE_clEvEUldE_St5arrayIPcLm2EEEEviT0_T1_ --------------------------
	.section	.nv.constant0._ZN2at6native29vectorized_elementwise_kernelILi2EZZZNS0_16ceil_kernel_cudaERNS_18TensorIteratorBaseEENKUlvE_clEvENKUlvE_clEvEUldE_St5arrayIPcLm2EEEEviT0_T1_,"a",@progbits
	.sectionflags	@""
	.align	4
.nv.constant0._ZN2at6native29vectorized_elementwise_kernelILi2EZZZNS0_16ceil_kernel_cudaERNS_18TensorIteratorBaseEENKUlvE_clEvENKUlvE_clEvEUldE_St5arrayIPcLm2EEEEviT0_T1_:
	.zero		552


//--------------------- .nv.constant0._ZN2at6native29vectorized_elementwise_kernelILi4EZZZNS0_16ceil_kernel_cudaERNS_18TensorIteratorBaseEENKUlvE_clEvENKUlvE_clEvEUldE_St5arrayIPcLm2EEEEviT0_T1_ --------------------------
	.section	.nv.constant0._ZN2at6native29vectorized_elementwise_kernelILi4EZZZNS0_16ceil_kernel_cudaERNS_18TensorIteratorBaseEENKUlvE_clEvENKUlvE_clEvEUldE_St5arrayIPcLm2EEEEviT0_T1_,"a",@progbits
	.sectionflags	@""
	.align	4
.nv.constant0._ZN2at6native29vectorized_elementwise_kernelILi4EZZZNS0_16ceil_kernel_cudaERNS_18TensorIteratorBaseEENKUlvE_clEvENKUlvE_clEvEUldE_St5arrayIPcLm2EEEEviT0_T1_:
	.zero		552


//--------------------- .nv.constant0._ZN2at6native29vectorized_elementwise_kernelILi8EZZZNS0_16ceil_kernel_cudaERNS_18TensorIteratorBaseEENKUlvE_clEvENKUlvE_clEvEUldE_St5arrayIPcLm2EEEEviT0_T1_ --------------------------
	.section	.nv.constant0._ZN2at6native29vectorized_elementwise_kernelILi8EZZZNS0_16ceil_kernel_cudaERNS_18TensorIteratorBaseEENKUlvE_clEvENKUlvE_clEvEUldE_St5arrayIPcLm2EEEEviT0_T1_,"a",@progbits
	.sectionflags	@""
	.align	4
.nv.constant0._ZN2at6native29vectorized_elementwise_kernelILi8EZZZNS0_16ceil_kernel_cudaERNS_18TensorIteratorBaseEENKUlvE_clEvENKUlvE_clEvEUldE_St5arrayIPcLm2EEEEviT0_T1_:
	.zero		552


//--------------------- SYMBOLS --------------------------

	.type		.nv.reservedSmem.offset0,@object
	.size		.nv.reservedSmem.offset0,0x4
	.type		__assertfail,@function
